	.target	sm_100a

	.elftype	@"ET_EXEC"


//--------------------- .note.nv.tkinfo           --------------------------
	.section	.note.nv.tkinfo,"",@"SHT_NOTE"
	.sectionflags	@"SHF_NOTE_NV_TKINFO"
	.tkinfo
        /*0018*/ 	.word	0x00000002
        /*0030*/ 	.string	""
        /*0030*/ 	.string	"ptxas"
        /*0030*/ 	.string	"Cuda compilation tools, release 13.0, V13.0.88"
        /*0030*/ 	.string	"Build cuda_13.0.r13.0/compiler.36424714_0"
        /*0030*/ 	.string	"-arch sm_100a -m 64 "



//--------------------- .note.nv.cuinfo           --------------------------
	.section	.note.nv.cuinfo,"",@"SHT_NOTE"
	.sectionflags	@"SHF_NOTE_NV_CUINFO"
        /*0018*/ 	.short	0x0002
        /*001a*/ 	.short	0x0064
        /*001c*/ 	.short	0x0082
	.zero		2


//--------------------- .nv.info                  --------------------------
	.section	.nv.info,"",@"SHT_CUDA_INFO"
	.align	4


	//----- nvinfo : EIATTR_REGCOUNT
	.align		4
        /*0000*/ 	.byte	0x04, 0x2f
        /*0002*/ 	.short	(.L_38 - .L_37)
	.align		4
.L_37:
        /*0004*/ 	.word	index@(_ZN2at6native29vectorized_elementwise_kernelILi8EZZZNS0_67_GLOBAL__N__bb565c37_34_ValidateCompressedIndicesKernel_cu_33a4b88b42_validate_compressed_sparse_indices_kernelILNS2_8CDimNameE0ENS2_18CUDAKernelLauncherENS2_14EmptyVecKernelENS2_8DummyVecELm8EEEvRKNS_6TensorESA_lllENKUlvE0_clEvENKUlvE_clEvEUliE_St5arrayIPcLm2EEEEviT0_T1_)
        /*0008*/ 	.word	0x00000020


	//----- nvinfo : EIATTR_FRAME_SIZE
	.align		4
.L_38:
        /*000c*/ 	.byte	0x04, 0x11
        /*000e*/ 	.short	(.L_40 - .L_39)
	.align		4
.L_39:
        /*0010*/ 	.word	index@(_ZN2at6native29vectorized_elementwise_kernelILi8EZZZNS0_67_GLOBAL__N__bb565c37_34_ValidateCompressedIndicesKernel_cu_33a4b88b42_validate_compressed_sparse_indices_kernelILNS2_8CDimNameE0ENS2_18CUDAKernelLauncherENS2_14EmptyVecKernelENS2_8DummyVecELm8EEEvRKNS_6TensorESA_lllENKUlvE0_clEvENKUlvE_clEvEUliE_St5arrayIPcLm2EEEEviT0_T1_)
        /*0014*/ 	.word	0x00000000


	//----- nvinfo : EIATTR_REGCOUNT
	.align		4
.L_40:
        /*0018*/ 	.byte	0x04, 0x2f
        /*001a*/ 	.short	(.L_42 - .L_41)
	.align		4
.L_41:
        /*001c*/ 	.word	index@(_ZN2at6native29vectorized_elementwise_kernelILi4EZZZNS0_67_GLOBAL__N__bb565c37_34_ValidateCompressedIndicesKernel_cu_33a4b88b42_validate_compressed_sparse_indices_kernelILNS2_8CDimNameE0ENS2_18CUDAKernelLauncherENS2_14EmptyVecKernelENS2_8DummyVecELm8EEEvRKNS_6TensorESA_lllENKUlvE0_clEvENKUlvE_clEvEUliE_St5arrayIPcLm2EEEEviT0_T1_)
        /*0020*/ 	.word	0x00000020


	//----- nvinfo : EIATTR_FRAME_SIZE
	.align		4
.L_42:
        /*0024*/ 	.byte	0x04, 0x11
        /*0026*/ 	.short	(.L_44 - .L_43)
	.align		4
.L_43:
        /*0028*/ 	.word	index@(_ZN2at6native29vectorized_elementwise_kernelILi4EZZZNS0_67_GLOBAL__N__bb565c37_34_ValidateCompressedIndicesKernel_cu_33a4b88b42_validate_compressed_sparse_indices_kernelILNS2_8CDimNameE0ENS2_18CUDAKernelLauncherENS2_14EmptyVecKernelENS2_8DummyVecELm8EEEvRKNS_6TensorESA_lllENKUlvE0_clEvENKUlvE_clEvEUliE_St5arrayIPcLm2EEEEviT0_T1_)
        /*002c*/ 	.word	0x00000000


	//----- nvinfo : EIATTR_REGCOUNT
	.align		4
.L_44:
        /*0030*/ 	.byte	0x04, 0x2f
        /*0032*/ 	.short	(.L_46 - .L_45)
	.align		4
.L_45:
        /*0034*/ 	.word	index@(_ZN2at6native29vectorized_elementwise_kernelILi2EZZZNS0_67_GLOBAL__N__bb565c37_34_ValidateCompressedIndicesKernel_cu_33a4b88b42_validate_compressed_sparse_indices_kernelILNS2_8CDimNameE0ENS2_18CUDAKernelLauncherENS2_14EmptyVecKernelENS2_8DummyVecELm8EEEvRKNS_6TensorESA_lllENKUlvE0_clEvENKUlvE_clEvEUliE_St5arrayIPcLm2EEEEviT0_T1_)
        /*0038*/ 	.word	0x00000020


	//----- nvinfo : EIATTR_FRAME_SIZE
	.align		4
.L_46:
        /*003c*/ 	.byte	0x04, 0x11
        /*003e*/ 	.short	(.L_48 - .L_47)
	.align		4
.L_47:
        /*0040*/ 	.word	index@(_ZN2at6native29vectorized_elementwise_kernelILi2EZZZNS0_67_GLOBAL__N__bb565c37_34_ValidateCompressedIndicesKernel_cu_33a4b88b42_validate_compressed_sparse_indices_kernelILNS2_8CDimNameE0ENS2_18CUDAKernelLauncherENS2_14EmptyVecKernelENS2_8DummyVecELm8EEEvRKNS_6TensorESA_lllENKUlvE0_clEvENKUlvE_clEvEUliE_St5arrayIPcLm2EEEEviT0_T1_)
        /*0044*/ 	.word	0x00000000


	//----- nvinfo : EIATTR_REGCOUNT
	.align		4
.L_48:
        /*0048*/ 	.byte	0x04, 0x2f
        /*004a*/ 	.short	(.L_50 - .L_49)
	.align		4
.L_49:
        /*004c*/ 	.word	index@(_ZN2at6native27unrolled_elementwise_kernelIZZZNS0_67_GLOBAL__N__bb565c37_34_ValidateCompressedIndicesKernel_cu_33a4b88b42_validate_compressed_sparse_indices_kernelILNS2_8CDimNameE0ENS2_18CUDAKernelLauncherENS2_14EmptyVecKernelENS2_8DummyVecELm8EEEvRKNS_6TensorESA_lllENKUlvE0_clEvENKUlvE_clEvEUliE_St5arrayIPcLm2EELi4E23TrivialOffsetCalculatorILi1EjESI_NS0_6memory15LoadWithoutCastENSJ_16StoreWithoutCastEEEviT_T0_T2_T3_T4_T5_)
        /*0050*/ 	.word	0x0000001b


	//----- nvinfo : EIATTR_FRAME_SIZE
	.align		4
.L_50:
        /*0054*/ 	.byte	0x04, 0x11
        /*0056*/ 	.short	(.L_52 - .L_51)
	.align		4
.L_51:
        /*0058*/ 	.word	index@(_ZN2at6native27unrolled_elementwise_kernelIZZZNS0_67_GLOBAL__N__bb565c37_34_ValidateCompressedIndicesKernel_cu_33a4b88b42_validate_compressed_sparse_indices_kernelILNS2_8CDimNameE0ENS2_18CUDAKernelLauncherENS2_14EmptyVecKernelENS2_8DummyVecELm8EEEvRKNS_6TensorESA_lllENKUlvE0_clEvENKUlvE_clEvEUliE_St5arrayIPcLm2EELi4E23TrivialOffsetCalculatorILi1EjESI_NS0_6memory15LoadWithoutCastENSJ_16StoreWithoutCastEEEviT_T0_T2_T3_T4_T5_)
        /*005c*/ 	.word	0x00000000


	//----- nvinfo : EIATTR_REGCOUNT
	.align		4
.L_52:
        /*0060*/ 	.byte	0x04, 0x2f
        /*0062*/ 	.short	(.L_54 - .L_53)
	.align		4
.L_53:
        /*0064*/ 	.word	index@(_ZN2at6native18elementwise_kernelILi128ELi2EZNS0_22gpu_kernel_impl_nocastIZZZNS0_67_GLOBAL__N__bb565c37_34_ValidateCompressedIndicesKernel_cu_33a4b88b42_validate_compressed_sparse_indices_kernelILNS3_8CDimNameE0ENS3_18CUDAKernelLauncherENS3_14EmptyVecKernelENS3_8DummyVecELm8EEEvRKNS_6TensorESB_lllENKUlvE0_clEvENKUlvE_clEvEUliE_EEvRNS_18TensorIteratorBaseERKT_EUliE_EEviT1_)
        /*0068*/ 	.word	0x00000018


	//----- nvinfo : EIATTR_FRAME_SIZE
	.align		4
.L_54:
        /*006c*/ 	.byte	0x04, 0x11
        /*006e*/ 	.short	(.L_56 - .L_55)
	.align		4
.L_55:
        /*0070*/ 	.word	index@(_ZN2at6native18elementwise_kernelILi128ELi2EZNS0_22gpu_kernel_impl_nocastIZZZNS0_67_GLOBAL__N__bb565c37_34_ValidateCompressedIndicesKernel_cu_33a4b88b42_validate_compressed_sparse_indices_kernelILNS3_8CDimNameE0ENS3_18CUDAKernelLauncherENS3_14EmptyVecKernelENS3_8DummyVecELm8EEEvRKNS_6TensorESB_lllENKUlvE0_clEvENKUlvE_clEvEUliE_EEvRNS_18TensorIteratorBaseERKT_EUliE_EEviT1_)
        /*0074*/ 	.word	0x00000000


	//----- nvinfo : EIATTR_REGCOUNT
	.align		4
.L_56:
        /*0078*/ 	.byte	0x04, 0x2f
        /*007a*/ 	.short	(.L_58 - .L_57)
	.align		4
.L_57:
        /*007c*/ 	.word	index@(_ZN2at6native27unrolled_elementwise_kernelIZZZNS0_67_GLOBAL__N__bb565c37_34_ValidateCompressedIndicesKernel_cu_33a4b88b42_validate_compressed_sparse_indices_kernelILNS2_8CDimNameE0ENS2_18CUDAKernelLauncherENS2_14EmptyVecKernelENS2_8DummyVecELm8EEEvRKNS_6TensorESA_lllENKUlvE0_clEvENKUlvE_clEvEUliE_St5arrayIPcLm2EELi4E23TrivialOffsetCalculatorILi1EjESI_NS0_6memory12LoadWithCastILi1EEENSJ_13StoreWithCastILi1EEEEEviT_T0_T2_T3_T4_T5_)
        /*0080*/ 	.word	0x0000001d


	//----- nvinfo : EIATTR_FRAME_SIZE
	.align		4
.L_58:
        /*0084*/ 	.byte	0x04, 0x11
        /*0086*/ 	.short	(.L_60 - .L_59)
	.align		4
.L_59:
        /*0088*/ 	.word	index@(_ZN2at6native27unrolled_elementwise_kernelIZZZNS0_67_GLOBAL__N__bb565c37_34_ValidateCompressedIndicesKernel_cu_33a4b88b42_validate_compressed_sparse_indices_kernelILNS2_8CDimNameE0ENS2_18CUDAKernelLauncherENS2_14EmptyVecKernelENS2_8DummyVecELm8EEEvRKNS_6TensorESA_lllENKUlvE0_clEvENKUlvE_clEvEUliE_St5arrayIPcLm2EELi4E23TrivialOffsetCalculatorILi1EjESI_NS0_6memory12LoadWithCastILi1EEENSJ_13StoreWithCastILi1EEEEEviT_T0_T2_T3_T4_T5_)
        /*008c*/ 	.word	0x00000000


	//----- nvinfo : EIATTR_REGCOUNT
	.align		4
.L_60:
        /*0090*/ 	.byte	0x04, 0x2f
        /*0092*/ 	.short	(.L_62 - .L_61)
	.align		4
.L_61:
        /*0094*/ 	.word	index@(_ZN2at6native18elementwise_kernelILi128ELi4EZNS0_15gpu_kernel_implIZZZNS0_67_GLOBAL__N__bb565c37_34_ValidateCompressedIndicesKernel_cu_33a4b88b42_validate_compressed_sparse_indices_kernelILNS3_8CDimNameE0ENS3_18CUDAKernelLauncherENS3_14EmptyVecKernelENS3_8DummyVecELm8EEEvRKNS_6TensorESB_lllENKUlvE0_clEvENKUlvE_clEvEUliE_EEvRNS_18TensorIteratorBaseERKT_EUliE_EEviT1_)
        /*0098*/ 	.word	0x00000018


	//----- nvinfo : EIATTR_FRAME_SIZE
	.align		4
.L_62:
        /*009c*/ 	.byte	0x04, 0x11
        /*009e*/ 	.short	(.L_64 - .L_63)
	.align		4
.L_63:
        /*00a0*/ 	.word	index@(_ZN2at6native18elementwise_kernelILi128ELi4EZNS0_15gpu_kernel_implIZZZNS0_67_GLOBAL__N__bb565c37_34_ValidateCompressedIndicesKernel_cu_33a4b88b42_validate_compressed_sparse_indices_kernelILNS3_8CDimNameE0ENS3_18CUDAKernelLauncherENS3_14EmptyVecKernelENS3_8DummyVecELm8EEEvRKNS_6TensorESB_lllENKUlvE0_clEvENKUlvE_clEvEUliE_EEvRNS_18TensorIteratorBaseERKT_EUliE_EEviT1_)
        /*00a4*/ 	.word	0x00000000


	//----- nvinfo : EIATTR_REGCOUNT
	.align		4
.L_64:
        /*00a8*/ 	.byte	0x04, 0x2f
        /*00aa*/ 	.short	(.L_66 - .L_65)
	.align		4
.L_65:
        /*00ac*/ 	.word	index@(_ZN2at6native29vectorized_elementwise_kernelILi8EZZZNS0_67_GLOBAL__N__bb565c37_34_ValidateCompressedIndicesKernel_cu_33a4b88b42_validate_compressed_sparse_indices_kernelILNS2_8CDimNameE0ENS2_18CUDAKernelLauncherENS2_14EmptyVecKernelENS2_8DummyVecELm8EEEvRKNS_6TensorESA_lllENKUlvE0_clEvENKUlvE0_clEvEUllE_St5arrayIPcLm2EEEEviT0_T1_)
        /*00b0*/ 	.word	0x00000026


	//----- nvinfo : EIATTR_FRAME_SIZE
	.align		4
.L_66:
        /*00b4*/ 	.byte	0x04, 0x11
        /*00b6*/ 	.short	(.L_68 - .L_67)
	.align		4
.L_67:
        /*00b8*/ 	.word	index@(_ZN2at6native29vectorized_elementwise_kernelILi8EZZZNS0_67_GLOBAL__N__bb565c37_34_ValidateCompressedIndicesKernel_cu_33a4b88b42_validate_compressed_sparse_indices_kernelILNS2_8CDimNameE0ENS2_18CUDAKernelLauncherENS2_14EmptyVecKernelENS2_8DummyVecELm8EEEvRKNS_6TensorESA_lllENKUlvE0_clEvENKUlvE0_clEvEUllE_St5arrayIPcLm2EEEEviT0_T1_)
        /*00bc*/ 	.word	0x00000000


	//----- nvinfo : EIATTR_REGCOUNT
	.align		4
.L_68:
        /*00c0*/ 	.byte	0x04, 0x2f
        /*00c2*/ 	.short	(.L_70 - .L_69)
	.align		4
.L_69:
        /*00c4*/ 	.word	index@(_ZN2at6native29vectorized_elementwise_kernelILi4EZZZNS0_67_GLOBAL__N__bb565c37_34_ValidateCompressedIndicesKernel_cu_33a4b88b42_validate_compressed_sparse_indices_kernelILNS2_8CDimNameE0ENS2_18CUDAKernelLauncherENS2_14EmptyVecKernelENS2_8DummyVecELm8EEEvRKNS_6TensorESA_lllENKUlvE0_clEvENKUlvE0_clEvEUllE_St5arrayIPcLm2EEEEviT0_T1_)
        /*00c8*/ 	.word	0x00000026


	//----- nvinfo : EIATTR_FRAME_SIZE
	.align		4
.L_70:
        /*00cc*/ 	.byte	0x04, 0x11
        /*00ce*/ 	.short	(.L_72 - .L_71)
	.align		4
.L_71:
        /*00d0*/ 	.word	index@(_ZN2at6native29vectorized_elementwise_kernelILi4EZZZNS0_67_GLOBAL__N__bb565c37_34_ValidateCompressedIndicesKernel_cu_33a4b88b42_validate_compressed_sparse_indices_kernelILNS2_8CDimNameE0ENS2_18CUDAKernelLauncherENS2_14EmptyVecKernelENS2_8DummyVecELm8EEEvRKNS_6TensorESA_lllENKUlvE0_clEvENKUlvE0_clEvEUllE_St5arrayIPcLm2EEEEviT0_T1_)
        /*00d4*/ 	.word	0x00000000


	//----- nvinfo : EIATTR_REGCOUNT
	.align		4
.L_72:
        /*00d8*/ 	.byte	0x04, 0x2f
        /*00da*/ 	.short	(.L_74 - .L_73)
	.align		4
.L_73:
        /*00dc*/ 	.word	index@(_ZN2at6native29vectorized_elementwise_kernelILi2EZZZNS0_67_GLOBAL__N__bb565c37_34_ValidateCompressedIndicesKernel_cu_33a4b88b42_validate_compressed_sparse_indices_kernelILNS2_8CDimNameE0ENS2_18CUDAKernelLauncherENS2_14EmptyVecKernelENS2_8DummyVecELm8EEEvRKNS_6TensorESA_lllENKUlvE0_clEvENKUlvE0_clEvEUllE_St5arrayIPcLm2EEEEviT0_T1_)
        /*00e0*/ 	.word	0x00000026


	//----- nvinfo : EIATTR_FRAME_SIZE
	.align		4
.L_74:
        /*00e4*/ 	.byte	0x04, 0x11
        /*00e6*/ 	.short	(.L_76 - .L_75)
	.align		4
.L_75:
        /*00e8*/ 	.word	index@(_ZN2at6native29vectorized_elementwise_kernelILi2EZZZNS0_67_GLOBAL__N__bb565c37_34_ValidateCompressedIndicesKernel_cu_33a4b88b42_validate_compressed_sparse_indices_kernelILNS2_8CDimNameE0ENS2_18CUDAKernelLauncherENS2_14EmptyVecKernelENS2_8DummyVecELm8EEEvRKNS_6TensorESA_lllENKUlvE0_clEvENKUlvE0_clEvEUllE_St5arrayIPcLm2EEEEviT0_T1_)
        /*00ec*/ 	.word	0x00000000


	//----- nvinfo : EIATTR_REGCOUNT
	.align		4
.L_76:
        /*00f0*/ 	.byte	0x04, 0x2f
        /*00f2*/ 	.short	(.L_78 - .L_77)
	.align		4
.L_77:
        /*00f4*/ 	.word	index@(_ZN2at6native27unrolled_elementwise_kernelIZZZNS0_67_GLOBAL__N__bb565c37_34_ValidateCompressedIndicesKernel_cu_33a4b88b42_validate_compressed_sparse_indices_kernelILNS2_8CDimNameE0ENS2_18CUDAKernelLauncherENS2_14EmptyVecKernelENS2_8DummyVecELm8EEEvRKNS_6TensorESA_lllENKUlvE0_clEvENKUlvE0_clEvEUllE_St5arrayIPcLm2EELi4E23TrivialOffsetCalculatorILi1EjESI_NS0_6memory15LoadWithoutCastENSJ_16StoreWithoutCastEEEviT_T0_T2_T3_T4_T5_)
        /*00f8*/ 	.word	0x0000001e


	//----- nvinfo : EIATTR_FRAME_SIZE
	.align		4
.L_78:
        /*00fc*/ 	.byte	0x04, 0x11
        /*00fe*/ 	.short	(.L_80 - .L_79)
	.align		4
.L_79:
        /*0100*/ 	.word	index@(_ZN2at6native27unrolled_elementwise_kernelIZZZNS0_67_GLOBAL__N__bb565c37_34_ValidateCompressedIndicesKernel_cu_33a4b88b42_validate_compressed_sparse_indices_kernelILNS2_8CDimNameE0ENS2_18CUDAKernelLauncherENS2_14EmptyVecKernelENS2_8DummyVecELm8EEEvRKNS_6TensorESA_lllENKUlvE0_clEvENKUlvE0_clEvEUllE_St5arrayIPcLm2EELi4E23TrivialOffsetCalculatorILi1EjESI_NS0_6memory15LoadWithoutCastENSJ_16StoreWithoutCastEEEviT_T0_T2_T3_T4_T5_)
        /*0104*/ 	.word	0x00000000


	//----- nvinfo : EIATTR_REGCOUNT
	.align		4
.L_80:
        /*0108*/ 	.byte	0x04, 0x2f
        /*010a*/ 	.short	(.L_82 - .L_81)
	.align		4
.L_81:
        /*010c*/ 	.word	index@(_ZN2at6native18elementwise_kernelILi128ELi2EZNS0_22gpu_kernel_impl_nocastIZZZNS0_67_GLOBAL__N__bb565c37_34_ValidateCompressedIndicesKernel_cu_33a4b88b42_validate_compressed_sparse_indices_kernelILNS3_8CDimNameE0ENS3_18CUDAKernelLauncherENS3_14EmptyVecKernelENS3_8DummyVecELm8EEEvRKNS_6TensorESB_lllENKUlvE0_clEvENKUlvE0_clEvEUllE_EEvRNS_18TensorIteratorBaseERKT_EUliE_EEviT1_)
        /*0110*/ 	.word	0x00000018


	//----- nvinfo : EIATTR_FRAME_SIZE
	.align		4
.L_82:
        /*0114*/ 	.byte	0x04, 0x11
        /*0116*/ 	.short	(.L_84 - .L_83)
	.align		4
.L_83:
        /*0118*/ 	.word	index@(_ZN2at6native18elementwise_kernelILi128ELi2EZNS0_22gpu_kernel_impl_nocastIZZZNS0_67_GLOBAL__N__bb565c37_34_ValidateCompressedIndicesKernel_cu_33a4b88b42_validate_compressed_sparse_indices_kernelILNS3_8CDimNameE0ENS3_18CUDAKernelLauncherENS3_14EmptyVecKernelENS3_8DummyVecELm8EEEvRKNS_6TensorESB_lllENKUlvE0_clEvENKUlvE0_clEvEUllE_EEvRNS_18TensorIteratorBaseERKT_EUliE_EEviT1_)
        /*011c*/ 	.word	0x00000000


	//----- nvinfo : EIATTR_REGCOUNT
	.align		4
.L_84:
        /*0120*/ 	.byte	0x04, 0x2f
        /*0122*/ 	.short	(.L_86 - .L_85)
	.align		4
.L_85:
        /*0124*/ 	.word	index@(_ZN2at6native27unrolled_elementwise_kernelIZZZNS0_67_GLOBAL__N__bb565c37_34_ValidateCompressedIndicesKernel_cu_33a4b88b42_validate_compressed_sparse_indices_kernelILNS2_8CDimNameE0ENS2_18CUDAKernelLauncherENS2_14EmptyVecKernelENS2_8DummyVecELm8EEEvRKNS_6TensorESA_lllENKUlvE0_clEvENKUlvE0_clEvEUllE_St5arrayIPcLm2EELi4E23TrivialOffsetCalculatorILi1EjESI_NS0_6memory12LoadWithCastILi1EEENSJ_13StoreWithCastILi1EEEEEviT_T0_T2_T3_T4_T5_)
        /*0128*/ 	.word	0x00000020


	//----- nvinfo : EIATTR_FRAME_SIZE
	.align		4
.L_86:
        /*012c*/ 	.byte	0x04, 0x11
        /*012e*/ 	.short	(.L_88 - .L_87)
	.align		4
.L_87:
        /*0130*/ 	.word	index@(_ZN2at6native27unrolled_elementwise_kernelIZZZNS0_67_GLOBAL__N__bb565c37_34_ValidateCompressedIndicesKernel_cu_33a4b88b42_validate_compressed_sparse_indices_kernelILNS2_8CDimNameE0ENS2_18CUDAKernelLauncherENS2_14EmptyVecKernelENS2_8DummyVecELm8EEEvRKNS_6TensorESA_lllENKUlvE0_clEvENKUlvE0_clEvEUllE_St5arrayIPcLm2EELi4E23TrivialOffsetCalculatorILi1EjESI_NS0_6memory12LoadWithCastILi1EEENSJ_13StoreWithCastILi1EEEEEviT_T0_T2_T3_T4_T5_)
        /*0134*/ 	.word	0x00000000


	//----- nvinfo : EIATTR_REGCOUNT
	.align		4
.L_88:
        /*0138*/ 	.byte	0x04, 0x2f
        /*013a*/ 	.short	(.L_90 - .L_89)
	.align		4
.L_89:
        /*013c*/ 	.word	index@(_ZN2at6native18elementwise_kernelILi128ELi4EZNS0_15gpu_kernel_implIZZZNS0_67_GLOBAL__N__bb565c37_34_ValidateCompressedIndicesKernel_cu_33a4b88b42_validate_compressed_sparse_indices_kernelILNS3_8CDimNameE0ENS3_18CUDAKernelLauncherENS3_14EmptyVecKernelENS3_8DummyVecELm8EEEvRKNS_6TensorESB_lllENKUlvE0_clEvENKUlvE0_clEvEUllE_EEvRNS_18TensorIteratorBaseERKT_EUliE_EEviT1_)
        /*0140*/ 	.word	0x00000018


	//----- nvinfo : EIATTR_FRAME_SIZE
	.align		4
.L_90:
        /*0144*/ 	.byte	0x04, 0x11
        /*0146*/ 	.short	(.L_92 - .L_91)
	.align		4
.L_91:
        /*0148*/ 	.word	index@(_ZN2at6native18elementwise_kernelILi128ELi4EZNS0_15gpu_kernel_implIZZZNS0_67_GLOBAL__N__bb565c37_34_ValidateCompressedIndicesKernel_cu_33a4b88b42_validate_compressed_sparse_indices_kernelILNS3_8CDimNameE0ENS3_18CUDAKernelLauncherENS3_14EmptyVecKernelENS3_8DummyVecELm8EEEvRKNS_6TensorESB_lllENKUlvE0_clEvENKUlvE0_clEvEUllE_EEvRNS_18TensorIteratorBaseERKT_EUliE_EEviT1_)
        /*014c*/ 	.word	0x00000000


	//----- nvinfo : EIATTR_REGCOUNT
	.align		4
.L_92:
        /*0150*/ 	.byte	0x04, 0x2f
        /*0152*/ 	.short	(.L_94 - .L_93)
	.align		4
.L_93:
        /*0154*/ 	.word	index@(_ZN2at6native29vectorized_elementwise_kernelILi8EZZZNS0_67_GLOBAL__N__bb565c37_34_ValidateCompressedIndicesKernel_cu_33a4b88b42_validate_compressed_sparse_indices_kernelILNS2_8CDimNameE0ENS2_18CUDAKernelLauncherENS2_14EmptyVecKernelENS2_8DummyVecELm8EEEvRKNS_6TensorESA_lllENKUlvE1_clEvENKUlvE_clEvEUliiiiiE_St5arrayIPcLm6EEEEviT0_T1_)
        /*0158*/ 	.word	0x00000048


	//----- nvinfo : EIATTR_FRAME_SIZE
	.align		4
.L_94:
        /*015c*/ 	.byte	0x04, 0x11
        /*015e*/ 	.short	(.L_96 - .L_95)
	.align		4
.L_95:
        /*0160*/ 	.word	index@($__internal_91_$__cuda_sm20_div_s64)
        /*0164*/ 	.word	0x00000160


	//----- nvinfo : EIATTR_FRAME_SIZE
	.align		4
.L_96:
        /*0168*/ 	.byte	0x04, 0x11
        /*016a*/ 	.short	(.L_98 - .L_97)
	.align		4
.L_97:
        /*016c*/ 	.word	index@(_ZN2at6native29vectorized_elementwise_kernelILi8EZZZNS0_67_GLOBAL__N__bb565c37_34_ValidateCompressedIndicesKernel_cu_33a4b88b42_validate_compressed_sparse_indices_kernelILNS2_8CDimNameE0ENS2_18CUDAKernelLauncherENS2_14EmptyVecKernelENS2_8DummyVecELm8EEEvRKNS_6TensorESA_lllENKUlvE1_clEvENKUlvE_clEvEUliiiiiE_St5arrayIPcLm6EEEEviT0_T1_)
        /*0170*/ 	.word	0x00000160


	//----- nvinfo : EIATTR_REGCOUNT
	.align		4
.L_98:
        /*0174*/ 	.byte	0x04, 0x2f
        /*0176*/ 	.short	(.L_100 - .L_99)
	.align		4
.L_99:
        /*0178*/ 	.word	index@(_ZN2at6native29vectorized_elementwise_kernelILi4EZZZNS0_67_GLOBAL__N__bb565c37_34_ValidateCompressedIndicesKernel_cu_33a4b88b42_validate_compressed_sparse_indices_kernelILNS2_8CDimNameE0ENS2_18CUDAKernelLauncherENS2_14EmptyVecKernelENS2_8DummyVecELm8EEEvRKNS_6TensorESA_lllENKUlvE1_clEvENKUlvE_clEvEUliiiiiE_St5arrayIPcLm6EEEEviT0_T1_)
        /*017c*/ 	.word	0x00000048


	//----- nvinfo : EIATTR_FRAME_SIZE
	.align		4
.L_100:
        /*0180*/ 	.byte	0x04, 0x11
        /*0182*/ 	.short	(.L_102 - .L_101)
	.align		4
.L_101:
        /*0184*/ 	.word	index@($__internal_90_$__cuda_sm20_div_s64)
        /*0188*/ 	.word	0x00000160


	//----- nvinfo : EIATTR_FRAME_SIZE
	.align		4
.L_102:
        /*018c*/ 	.byte	0x04, 0x11
        /*018e*/ 	.short	(.L_104 - .L_103)
	.align		4
.L_103:
        /*0190*/ 	.word	index@(_ZN2at6native29vectorized_elementwise_kernelILi4EZZZNS0_67_GLOBAL__N__bb565c37_34_ValidateCompressedIndicesKernel_cu_33a4b88b42_validate_compressed_sparse_indices_kernelILNS2_8CDimNameE0ENS2_18CUDAKernelLauncherENS2_14EmptyVecKernelENS2_8DummyVecELm8EEEvRKNS_6TensorESA_lllENKUlvE1_clEvENKUlvE_clEvEUliiiiiE_St5arrayIPcLm6EEEEviT0_T1_)
        /*0194*/ 	.word	0x00000160


	//----- nvinfo : EIATTR_REGCOUNT
	.align		4
.L_104:
        /*0198*/ 	.byte	0x04, 0x2f
        /*019a*/ 	.short	(.L_106 - .L_105)
	.align		4
.L_105:
        /*019c*/ 	.word	index@(_ZN2at6native29vectorized_elementwise_kernelILi2EZZZNS0_67_GLOBAL__N__bb565c37_34_ValidateCompressedIndicesKernel_cu_33a4b88b42_validate_compressed_sparse_indices_kernelILNS2_8CDimNameE0ENS2_18CUDAKernelLauncherENS2_14EmptyVecKernelENS2_8DummyVecELm8EEEvRKNS_6TensorESA_lllENKUlvE1_clEvENKUlvE_clEvEUliiiiiE_St5arrayIPcLm6EEEEviT0_T1_)
        /*01a0*/ 	.word	0x00000048


	//----- nvinfo : EIATTR_FRAME_SIZE
	.align		4
.L_106:
        /*01a4*/ 	.byte	0x04, 0x11
        /*01a6*/ 	.short	(.L_108 - .L_107)
	.align		4
.L_107:
        /*01a8*/ 	.word	index@($__internal_89_$__cuda_sm20_div_s64)
        /*01ac*/ 	.word	0x00000160


	//----- nvinfo : EIATTR_FRAME_SIZE
	.align		4
.L_108:
        /*01b0*/ 	.byte	0x04, 0x11
        /*01b2*/ 	.short	(.L_110 - .L_109)
	.align		4
.L_109:
        /*01b4*/ 	.word	index@(_ZN2at6native29vectorized_elementwise_kernelILi2EZZZNS0_67_GLOBAL__N__bb565c37_34_ValidateCompressedIndicesKernel_cu_33a4b88b42_validate_compressed_sparse_indices_kernelILNS2_8CDimNameE0ENS2_18CUDAKernelLauncherENS2_14EmptyVecKernelENS2_8DummyVecELm8EEEvRKNS_6TensorESA_lllENKUlvE1_clEvENKUlvE_clEvEUliiiiiE_St5arrayIPcLm6EEEEviT0_T1_)
        /*01b8*/ 	.word	0x00000160


	//----- nvinfo : EIATTR_REGCOUNT
	.align		4
.L_110:
        /*01bc*/ 	.byte	0x04, 0x2f
        /*01be*/ 	.short	(.L_112 - .L_111)
	.align		4
.L_111:
        /*01c0*/ 	.word	index@(_ZN2at6native27unrolled_elementwise_kernelIZZZNS0_67_GLOBAL__N__bb565c37_34_ValidateCompressedIndicesKernel_cu_33a4b88b42_validate_compressed_sparse_indices_kernelILNS2_8CDimNameE0ENS2_18CUDAKernelLauncherENS2_14EmptyVecKernelENS2_8DummyVecELm8EEEvRKNS_6TensorESA_lllENKUlvE1_clEvENKUlvE_clEvEUliiiiiE_St5arrayIPcLm6EELi4E23TrivialOffsetCalculatorILi5EjESH_ILi1EjENS0_6memory15LoadWithoutCastENSK_16StoreWithoutCastEEEviT_T0_T2_T3_T4_T5_)
        /*01c4*/ 	.word	0x00000030


	//----- nvinfo : EIATTR_FRAME_SIZE
	.align		4
.L_112:
        /*01c8*/ 	.byte	0x04, 0x11
        /*01ca*/ 	.short	(.L_114 - .L_113)
	.align		4
.L_113:
        /*01cc*/ 	.word	index@($__internal_88_$__cuda_sm20_div_s64)
        /*01d0*/ 	.word	0x000000b0


	//----- nvinfo : EIATTR_FRAME_SIZE
	.align		4
.L_114:
        /*01d4*/ 	.byte	0x04, 0x11
        /*01d6*/ 	.short	(.L_116 - .L_115)
	.align		4
.L_115:
        /*01d8*/ 	.word	index@(_ZN2at6native27unrolled_elementwise_kernelIZZZNS0_67_GLOBAL__N__bb565c37_34_ValidateCompressedIndicesKernel_cu_33a4b88b42_validate_compressed_sparse_indices_kernelILNS2_8CDimNameE0ENS2_18CUDAKernelLauncherENS2_14EmptyVecKernelENS2_8DummyVecELm8EEEvRKNS_6TensorESA_lllENKUlvE1_clEvENKUlvE_clEvEUliiiiiE_St5arrayIPcLm6EELi4E23TrivialOffsetCalculatorILi5EjESH_ILi1EjENS0_6memory15LoadWithoutCastENSK_16StoreWithoutCastEEEviT_T0_T2_T3_T4_T5_)
        /*01dc*/ 	.word	0x000000b0


	//----- nvinfo : EIATTR_REGCOUNT
	.align		4
.L_116:
        /*01e0*/ 	.byte	0x04, 0x2f
        /*01e2*/ 	.short	(.L_118 - .L_117)
	.align		4
.L_117:
        /*01e4*/ 	.word	index@(_ZN2at6native18elementwise_kernelILi128ELi2EZNS0_22gpu_kernel_impl_nocastIZZZNS0_67_GLOBAL__N__bb565c37_34_ValidateCompressedIndicesKernel_cu_33a4b88b42_validate_compressed_sparse_indices_kernelILNS3_8CDimNameE0ENS3_18CUDAKernelLauncherENS3_14EmptyVecKernelENS3_8DummyVecELm8EEEvRKNS_6TensorESB_lllENKUlvE1_clEvENKUlvE_clEvEUliiiiiE_EEvRNS_18TensorIteratorBaseERKT_EUliE_EEviT1_)
        /*01e8*/ 	.word	0x00000028


	//----- nvinfo : EIATTR_FRAME_SIZE
	.align		4
.L_118:
        /*01ec*/ 	.byte	0x04, 0x11
        /*01ee*/ 	.short	(.L_120 - .L_119)
	.align		4
.L_119:
        /*01f0*/ 	.word	index@($__internal_87_$__cuda_sm20_rem_s64)
        /*01f4*/ 	.word	0x00000000


	//----- nvinfo : EIATTR_FRAME_SIZE
	.align		4
.L_120:
        /*01f8*/ 	.byte	0x04, 0x11
        /*01fa*/ 	.short	(.L_122 - .L_121)
	.align		4
.L_121:
        /*01fc*/ 	.word	index@($__internal_86_$__cuda_sm20_div_s64)
        /*0200*/ 	.word	0x00000000


	//----- nvinfo : EIATTR_FRAME_SIZE
	.align		4
.L_122:
        /*0204*/ 	.byte	0x04, 0x11
        /*0206*/ 	.short	(.L_124 - .L_123)
	.align		4
.L_123:
        /*0208*/ 	.word	index@(_ZN2at6native18elementwise_kernelILi128ELi2EZNS0_22gpu_kernel_impl_nocastIZZZNS0_67_GLOBAL__N__bb565c37_34_ValidateCompressedIndicesKernel_cu_33a4b88b42_validate_compressed_sparse_indices_kernelILNS3_8CDimNameE0ENS3_18CUDAKernelLauncherENS3_14EmptyVecKernelENS3_8DummyVecELm8EEEvRKNS_6TensorESB_lllENKUlvE1_clEvENKUlvE_clEvEUliiiiiE_EEvRNS_18TensorIteratorBaseERKT_EUliE_EEviT1_)
        /*020c*/ 	.word	0x00000000


	//----- nvinfo : EIATTR_REGCOUNT
	.align		4
.L_124:
        /*0210*/ 	.byte	0x04, 0x2f
        /*0212*/ 	.short	(.L_126 - .L_125)
	.align		4
.L_125:
        /*0214*/ 	.word	index@(_ZN2at6native27unrolled_elementwise_kernelIZZZNS0_67_GLOBAL__N__bb565c37_34_ValidateCompressedIndicesKernel_cu_33a4b88b42_validate_compressed_sparse_indices_kernelILNS2_8CDimNameE0ENS2_18CUDAKernelLauncherENS2_14EmptyVecKernelENS2_8DummyVecELm8EEEvRKNS_6TensorESA_lllENKUlvE1_clEvENKUlvE_clEvEUliiiiiE_St5arrayIPcLm6EELi4E23TrivialOffsetCalculatorILi5EjESH_ILi1EjENS0_6memory12LoadWithCastILi5EEENSK_13StoreWithCastILi1EEEEEviT_T0_T2_T3_T4_T5_)
        /*0218*/ 	.word	0x00000038


	//----- nvinfo : EIATTR_FRAME_SIZE
	.align		4
.L_126:
        /*021c*/ 	.byte	0x04, 0x11
        /*021e*/ 	.short	(.L_128 - .L_127)
	.align		4
.L_127:
        /*0220*/ 	.word	index@($__internal_85_$__cuda_sm20_div_s64)
        /*0224*/ 	.word	0x000000b0


	//----- nvinfo : EIATTR_FRAME_SIZE
	.align		4
.L_128:
        /*0228*/ 	.byte	0x04, 0x11
        /*022a*/ 	.short	(.L_130 - .L_129)
	.align		4
.L_129:
        /*022c*/ 	.word	index@(_ZN2at6native27unrolled_elementwise_kernelIZZZNS0_67_GLOBAL__N__bb565c37_34_ValidateCompressedIndicesKernel_cu_33a4b88b42_validate_compressed_sparse_indices_kernelILNS2_8CDimNameE0ENS2_18CUDAKernelLauncherENS2_14EmptyVecKernelENS2_8DummyVecELm8EEEvRKNS_6TensorESA_lllENKUlvE1_clEvENKUlvE_clEvEUliiiiiE_St5arrayIPcLm6EELi4E23TrivialOffsetCalculatorILi5EjESH_ILi1EjENS0_6memory12LoadWithCastILi5EEENSK_13StoreWithCastILi1EEEEEviT_T0_T2_T3_T4_T5_)
        /*0230*/ 	.word	0x000000b0


	//----- nvinfo : EIATTR_REGCOUNT
	.align		4
.L_130:
        /*0234*/ 	.byte	0x04, 0x2f
        /*0236*/ 	.short	(.L_132 - .L_131)
	.align		4
.L_131:
        /*0238*/ 	.word	index@(_ZN2at6native18elementwise_kernelILi128ELi4EZNS0_15gpu_kernel_implIZZZNS0_67_GLOBAL__N__bb565c37_34_ValidateCompressedIndicesKernel_cu_33a4b88b42_validate_compressed_sparse_indices_kernelILNS3_8CDimNameE0ENS3_18CUDAKernelLauncherENS3_14EmptyVecKernelENS3_8DummyVecELm8EEEvRKNS_6TensorESB_lllENKUlvE1_clEvENKUlvE_clEvEUliiiiiE_EEvRNS_18TensorIteratorBaseERKT_EUliE_EEviT1_)
        /*023c*/ 	.word	0x0000002e


	//----- nvinfo : EIATTR_FRAME_SIZE
	.align		4
.L_132:
        /*0240*/ 	.byte	0x04, 0x11
        /*0242*/ 	.short	(.L_134 - .L_133)
	.align		4
.L_133:
        /*0244*/ 	.word	index@($__internal_84_$__cuda_sm20_rem_s64)
        /*0248*/ 	.word	0x00000000


	//----- nvinfo : EIATTR_FRAME_SIZE
	.align		4
.L_134:
        /*024c*/ 	.byte	0x04, 0x11
        /*024e*/ 	.short	(.L_136 - .L_135)
	.align		4
.L_135:
        /*0250*/ 	.word	index@($__internal_83_$__cuda_sm20_div_s64)
        /*0254*/ 	.word	0x00000000


	//----- nvinfo : EIATTR_FRAME_SIZE
	.align		4
.L_136:
        /*0258*/ 	.byte	0x04, 0x11
        /*025a*/ 	.short	(.L_138 - .L_137)
	.align		4
.L_137:
        /*025c*/ 	.word	index@(_ZN2at6native18elementwise_kernelILi128ELi4EZNS0_15gpu_kernel_implIZZZNS0_67_GLOBAL__N__bb565c37_34_ValidateCompressedIndicesKernel_cu_33a4b88b42_validate_compressed_sparse_indices_kernelILNS3_8CDimNameE0ENS3_18CUDAKernelLauncherENS3_14EmptyVecKernelENS3_8DummyVecELm8EEEvRKNS_6TensorESB_lllENKUlvE1_clEvENKUlvE_clEvEUliiiiiE_EEvRNS_18TensorIteratorBaseERKT_EUliE_EEviT1_)
        /*0260*/ 	.word	0x00000000


	//----- nvinfo : EIATTR_REGCOUNT
	.align		4
.L_138:
        /*0264*/ 	.byte	0x04, 0x2f
        /*0266*/ 	.short	(.L_140 - .L_139)
	.align		4
.L_139:
        /*0268*/ 	.word	index@(_ZN2at6native29vectorized_elementwise_kernelILi8EZZZNS0_67_GLOBAL__N__bb565c37_34_ValidateCompressedIndicesKernel_cu_33a4b88b42_validate_compressed_sparse_indices_kernelILNS2_8CDimNameE0ENS2_18CUDAKernelLauncherENS2_14EmptyVecKernelENS2_8DummyVecELm8EEEvRKNS_6TensorESA_lllENKUlvE1_clEvENKUlvE0_clEvEUllllllE_St5arrayIPcLm6EEEEviT0_T1_)
        /*026c*/ 	.word	0x0000007c


	//----- nvinfo : EIATTR_FRAME_SIZE
	.align		4
.L_140:
        /*0270*/ 	.byte	0x04, 0x11
        /*0272*/ 	.short	(.L_142 - .L_141)
	.align		4
.L_141:
        /*0274*/ 	.word	index@($__internal_82_$__cuda_sm20_div_s64)
        /*0278*/ 	.word	0x00000160


	//----- nvinfo : EIATTR_FRAME_SIZE
	.align		4
.L_142:
        /*027c*/ 	.byte	0x04, 0x11
        /*027e*/ 	.short	(.L_144 - .L_143)
	.align		4
.L_143:
        /*0280*/ 	.word	index@(_ZN2at6native29vectorized_elementwise_kernelILi8EZZZNS0_67_GLOBAL__N__bb565c37_34_ValidateCompressedIndicesKernel_cu_33a4b88b42_validate_compressed_sparse_indices_kernelILNS2_8CDimNameE0ENS2_18CUDAKernelLauncherENS2_14EmptyVecKernelENS2_8DummyVecELm8EEEvRKNS_6TensorESA_lllENKUlvE1_clEvENKUlvE0_clEvEUllllllE_St5arrayIPcLm6EEEEviT0_T1_)
        /*0284*/ 	.word	0x00000160


	//----- nvinfo : EIATTR_REGCOUNT
	.align		4
.L_144:
        /*0288*/ 	.byte	0x04, 0x2f
        /*028a*/ 	.short	(.L_146 - .L_145)
	.align		4
.L_145:
        /*028c*/ 	.word	index@(_ZN2at6native29vectorized_elementwise_kernelILi4EZZZNS0_67_GLOBAL__N__bb565c37_34_ValidateCompressedIndicesKernel_cu_33a4b88b42_validate_compressed_sparse_indices_kernelILNS2_8CDimNameE0ENS2_18CUDAKernelLauncherENS2_14EmptyVecKernelENS2_8DummyVecELm8EEEvRKNS_6TensorESA_lllENKUlvE1_clEvENKUlvE0_clEvEUllllllE_St5arrayIPcLm6EEEEviT0_T1_)
        /*0290*/ 	.word	0x0000007c


	//----- nvinfo : EIATTR_FRAME_SIZE
	.align		4
.L_146:
        /*0294*/ 	.byte	0x04, 0x11
        /*0296*/ 	.short	(.L_148 - .L_147)
	.align		4
.L_147:
        /*0298*/ 	.word	index@($__internal_81_$__cuda_sm20_div_s64)
        /*029c*/ 	.word	0x00000160


	//----- nvinfo : EIATTR_FRAME_SIZE
	.align		4
.L_148:
        /*02a0*/ 	.byte	0x04, 0x11
        /*02a2*/ 	.short	(.L_150 - .L_149)
	.align		4
.L_149:
        /*02a4*/ 	.word	index@(_ZN2at6native29vectorized_elementwise_kernelILi4EZZZNS0_67_GLOBAL__N__bb565c37_34_ValidateCompressedIndicesKernel_cu_33a4b88b42_validate_compressed_sparse_indices_kernelILNS2_8CDimNameE0ENS2_18CUDAKernelLauncherENS2_14EmptyVecKernelENS2_8DummyVecELm8EEEvRKNS_6TensorESA_lllENKUlvE1_clEvENKUlvE0_clEvEUllllllE_St5arrayIPcLm6EEEEviT0_T1_)
        /*02a8*/ 	.word	0x00000160


	//----- nvinfo : EIATTR_REGCOUNT
	.align		4
.L_150:
        /*02ac*/ 	.byte	0x04, 0x2f
        /*02ae*/ 	.short	(.L_152 - .L_151)
	.align		4
.L_151:
        /*02b0*/ 	.word	index@(_ZN2at6native29vectorized_elementwise_kernelILi2EZZZNS0_67_GLOBAL__N__bb565c37_34_ValidateCompressedIndicesKernel_cu_33a4b88b42_validate_compressed_sparse_indices_kernelILNS2_8CDimNameE0ENS2_18CUDAKernelLauncherENS2_14EmptyVecKernelENS2_8DummyVecELm8EEEvRKNS_6TensorESA_lllENKUlvE1_clEvENKUlvE0_clEvEUllllllE_St5arrayIPcLm6EEEEviT0_T1_)
        /*02b4*/ 	.word	0x0000007c


	//----- nvinfo : EIATTR_FRAME_SIZE
	.align		4
.L_152:
        /*02b8*/ 	.byte	0x04, 0x11
        /*02ba*/ 	.short	(.L_154 - .L_153)
	.align		4
.L_153:
        /*02bc*/ 	.word	index@($__internal_80_$__cuda_sm20_div_s64)
        /*02c0*/ 	.word	0x00000160


	//----- nvinfo : EIATTR_FRAME_SIZE
	.align		4
.L_154:
        /*02c4*/ 	.byte	0x04, 0x11
        /*02c6*/ 	.short	(.L_156 - .L_155)
	.align		4
.L_155:
        /*02c8*/ 	.word	index@(_ZN2at6native29vectorized_elementwise_kernelILi2EZZZNS0_67_GLOBAL__N__bb565c37_34_ValidateCompressedIndicesKernel_cu_33a4b88b42_validate_compressed_sparse_indices_kernelILNS2_8CDimNameE0ENS2_18CUDAKernelLauncherENS2_14EmptyVecKernelENS2_8DummyVecELm8EEEvRKNS_6TensorESA_lllENKUlvE1_clEvENKUlvE0_clEvEUllllllE_St5arrayIPcLm6EEEEviT0_T1_)
        /*02cc*/ 	.word	0x00000160


	//----- nvinfo : EIATTR_REGCOUNT
	.align		4
.L_156:
        /*02d0*/ 	.byte	0x04, 0x2f
        /*02d2*/ 	.short	(.L_158 - .L_157)
	.align		4
.L_157:
        /*02d4*/ 	.word	index@(_ZN2at6native27unrolled_elementwise_kernelIZZZNS0_67_GLOBAL__N__bb565c37_34_ValidateCompressedIndicesKernel_cu_33a4b88b42_validate_compressed_sparse_indices_kernelILNS2_8CDimNameE0ENS2_18CUDAKernelLauncherENS2_14EmptyVecKernelENS2_8DummyVecELm8EEEvRKNS_6TensorESA_lllENKUlvE1_clEvENKUlvE0_clEvEUllllllE_St5arrayIPcLm6EELi4E23TrivialOffsetCalculatorILi5EjESH_ILi1EjENS0_6memory15LoadWithoutCastENSK_16StoreWithoutCastEEEviT_T0_T2_T3_T4_T5_)
        /*02d8*/ 	.word	0x00000040


	//----- nvinfo : EIATTR_FRAME_SIZE
	.align		4
.L_158:
        /*02dc*/ 	.byte	0x04, 0x11
        /*02de*/ 	.short	(.L_160 - .L_159)
	.align		4
.L_159:
        /*02e0*/ 	.word	index@($__internal_79_$__cuda_sm20_div_s64)
        /*02e4*/ 	.word	0x000000b0


	//----- nvinfo : EIATTR_FRAME_SIZE
	.align		4
.L_160:
        /*02e8*/ 	.byte	0x04, 0x11
        /*02ea*/ 	.short	(.L_162 - .L_161)
	.align		4
.L_161:
        /*02ec*/ 	.word	index@(_ZN2at6native27unrolled_elementwise_kernelIZZZNS0_67_GLOBAL__N__bb565c37_34_ValidateCompressedIndicesKernel_cu_33a4b88b42_validate_compressed_sparse_indices_kernelILNS2_8CDimNameE0ENS2_18CUDAKernelLauncherENS2_14EmptyVecKernelENS2_8DummyVecELm8EEEvRKNS_6TensorESA_lllENKUlvE1_clEvENKUlvE0_clEvEUllllllE_St5arrayIPcLm6EELi4E23TrivialOffsetCalculatorILi5EjESH_ILi1EjENS0_6memory15LoadWithoutCastENSK_16StoreWithoutCastEEEviT_T0_T2_T3_T4_T5_)
        /*02f0*/ 	.word	0x000000b0


	//----- nvinfo : EIATTR_REGCOUNT
	.align		4
.L_162:
        /*02f4*/ 	.byte	0x04, 0x2f
        /*02f6*/ 	.short	(.L_164 - .L_163)
	.align		4
.L_163:
        /*02f8*/ 	.word	index@(_ZN2at6native18elementwise_kernelILi128ELi2EZNS0_22gpu_kernel_impl_nocastIZZZNS0_67_GLOBAL__N__bb565c37_34_ValidateCompressedIndicesKernel_cu_33a4b88b42_validate_compressed_sparse_indices_kernelILNS3_8CDimNameE0ENS3_18CUDAKernelLauncherENS3_14EmptyVecKernelENS3_8DummyVecELm8EEEvRKNS_6TensorESB_lllENKUlvE1_clEvENKUlvE0_clEvEUllllllE_EEvRNS_18TensorIteratorBaseERKT_EUliE_EEviT1_)
        /*02fc*/ 	.word	0x0000002a


	//----- nvinfo : EIATTR_FRAME_SIZE
	.align		4
.L_164:
        /*0300*/ 	.byte	0x04, 0x11
        /*0302*/ 	.short	(.L_166 - .L_165)
	.align		4
.L_165:
        /*0304*/ 	.word	index@($__internal_78_$__cuda_sm20_rem_s64)
        /*0308*/ 	.word	0x00000000


	//----- nvinfo : EIATTR_FRAME_SIZE
	.align		4
.L_166:
        /*030c*/ 	.byte	0x04, 0x11
        /*030e*/ 	.short	(.L_168 - .L_167)
	.align		4
.L_167:
        /*0310*/ 	.word	index@($__internal_77_$__cuda_sm20_div_s64)
        /*0314*/ 	.word	0x00000000


	//----- nvinfo : EIATTR_FRAME_SIZE
	.align		4
.L_168:
        /*0318*/ 	.byte	0x04, 0x11
        /*031a*/ 	.short	(.L_170 - .L_169)
	.align		4
.L_169:
        /*031c*/ 	.word	index@(_ZN2at6native18elementwise_kernelILi128ELi2EZNS0_22gpu_kernel_impl_nocastIZZZNS0_67_GLOBAL__N__bb565c37_34_ValidateCompressedIndicesKernel_cu_33a4b88b42_validate_compressed_sparse_indices_kernelILNS3_8CDimNameE0ENS3_18CUDAKernelLauncherENS3_14EmptyVecKernelENS3_8DummyVecELm8EEEvRKNS_6TensorESB_lllENKUlvE1_clEvENKUlvE0_clEvEUllllllE_EEvRNS_18TensorIteratorBaseERKT_EUliE_EEviT1_)
        /*0320*/ 	.word	0x00000000


	//----- nvinfo : EIATTR_REGCOUNT
	.align		4
.L_170:
        /*0324*/ 	.byte	0x04, 0x2f
        /*0326*/ 	.short	(.L_172 - .L_171)
	.align		4
.L_171:
        /*0328*/ 	.word	index@(_ZN2at6native27unrolled_elementwise_kernelIZZZNS0_67_GLOBAL__N__bb565c37_34_ValidateCompressedIndicesKernel_cu_33a4b88b42_validate_compressed_sparse_indices_kernelILNS2_8CDimNameE0ENS2_18CUDAKernelLauncherENS2_14EmptyVecKernelENS2_8DummyVecELm8EEEvRKNS_6TensorESA_lllENKUlvE1_clEvENKUlvE0_clEvEUllllllE_St5arrayIPcLm6EELi4E23TrivialOffsetCalculatorILi5EjESH_ILi1EjENS0_6memory12LoadWithCastILi5EEENSK_13StoreWithCastILi1EEEEEviT_T0_T2_T3_T4_T5_)
        /*032c*/ 	.word	0x00000048


	//----- nvinfo : EIATTR_FRAME_SIZE
	.align		4
.L_172:
        /*0330*/ 	.byte	0x04, 0x11
        /*0332*/ 	.short	(.L_174 - .L_173)
	.align		4
.L_173:
        /*0334*/ 	.word	index@($__internal_76_$__cuda_sm20_div_s64)
        /*0338*/ 	.word	0x000000b0


	//----- nvinfo : EIATTR_FRAME_SIZE
	.align		4
.L_174:
        /*033c*/ 	.byte	0x04, 0x11
        /*033e*/ 	.short	(.L_176 - .L_175)
	.align		4
.L_175:
        /*0340*/ 	.word	index@(_ZN2at6native27unrolled_elementwise_kernelIZZZNS0_67_GLOBAL__N__bb565c37_34_ValidateCompressedIndicesKernel_cu_33a4b88b42_validate_compressed_sparse_indices_kernelILNS2_8CDimNameE0ENS2_18CUDAKernelLauncherENS2_14EmptyVecKernelENS2_8DummyVecELm8EEEvRKNS_6TensorESA_lllENKUlvE1_clEvENKUlvE0_clEvEUllllllE_St5arrayIPcLm6EELi4E23TrivialOffsetCalculatorILi5EjESH_ILi1EjENS0_6memory12LoadWithCastILi5EEENSK_13StoreWithCastILi1EEEEEviT_T0_T2_T3_T4_T5_)
        /*0344*/ 	.word	0x000000b0


	//----- nvinfo : EIATTR_REGCOUNT
	.align		4
.L_176:
        /*0348*/ 	.byte	0x04, 0x2f
        /*034a*/ 	.short	(.L_178 - .L_177)
	.align		4
.L_177:
        /*034c*/ 	.word	index@(_ZN2at6native18elementwise_kernelILi128ELi4EZNS0_15gpu_kernel_implIZZZNS0_67_GLOBAL__N__bb565c37_34_ValidateCompressedIndicesKernel_cu_33a4b88b42_validate_compressed_sparse_indices_kernelILNS3_8CDimNameE0ENS3_18CUDAKernelLauncherENS3_14EmptyVecKernelENS3_8DummyVecELm8EEEvRKNS_6TensorESB_lllENKUlvE1_clEvENKUlvE0_clEvEUllllllE_EEvRNS_18TensorIteratorBaseERKT_EUliE_EEviT1_)
        /*0350*/ 	.word	0x00000030


	//----- nvinfo : EIATTR_FRAME_SIZE
	.align		4
.L_178:
        /*0354*/ 	.byte	0x04, 0x11
        /*0356*/ 	.short	(.L_180 - .L_179)
	.align		4
.L_179:
        /*0358*/ 	.word	index@($__internal_75_$__cuda_sm20_rem_s64)
        /*035c*/ 	.word	0x00000000


	//----- nvinfo : EIATTR_FRAME_SIZE
	.align		4
.L_180:
        /*0360*/ 	.byte	0x04, 0x11
        /*0362*/ 	.short	(.L_182 - .L_181)
	.align		4
.L_181:
        /*0364*/ 	.word	index@($__internal_74_$__cuda_sm20_div_s64)
        /*0368*/ 	.word	0x00000000


	//----- nvinfo : EIATTR_FRAME_SIZE
	.align		4
.L_182:
        /*036c*/ 	.byte	0x04, 0x11
        /*036e*/ 	.short	(.L_184 - .L_183)
	.align		4
.L_183:
        /*0370*/ 	.word	index@(_ZN2at6native18elementwise_kernelILi128ELi4EZNS0_15gpu_kernel_implIZZZNS0_67_GLOBAL__N__bb565c37_34_ValidateCompressedIndicesKernel_cu_33a4b88b42_validate_compressed_sparse_indices_kernelILNS3_8CDimNameE0ENS3_18CUDAKernelLauncherENS3_14EmptyVecKernelENS3_8DummyVecELm8EEEvRKNS_6TensorESB_lllENKUlvE1_clEvENKUlvE0_clEvEUllllllE_EEvRNS_18TensorIteratorBaseERKT_EUliE_EEviT1_)
        /*0374*/ 	.word	0x00000000


	//----- nvinfo : EIATTR_REGCOUNT
	.align		4
.L_184:
        /*0378*/ 	.byte	0x04, 0x2f
        /*037a*/ 	.short	(.L_186 - .L_185)
	.align		4
.L_185:
        /*037c*/ 	.word	index@(_ZN2at6native29vectorized_elementwise_kernelILi8EZZZNS0_67_GLOBAL__N__bb565c37_34_ValidateCompressedIndicesKernel_cu_33a4b88b42_validate_compressed_sparse_indices_kernelILNS2_8CDimNameE0ENS2_18CUDAKernelLauncherENS2_14EmptyVecKernelENS2_8DummyVecELm0EEEvRKNS_6TensorESA_lllENKUlvE0_clEvENKUlvE_clEvEUliE_St5arrayIPcLm2EEEEviT0_T1_)
        /*0380*/ 	.word	0x00000020


	//----- nvinfo : EIATTR_FRAME_SIZE
	.align		4
.L_186:
        /*0384*/ 	.byte	0x04, 0x11
        /*0386*/ 	.short	(.L_188 - .L_187)
	.align		4
.L_187:
        /*0388*/ 	.word	index@(_ZN2at6native29vectorized_elementwise_kernelILi8EZZZNS0_67_GLOBAL__N__bb565c37_34_ValidateCompressedIndicesKernel_cu_33a4b88b42_validate_compressed_sparse_indices_kernelILNS2_8CDimNameE0ENS2_18CUDAKernelLauncherENS2_14EmptyVecKernelENS2_8DummyVecELm0EEEvRKNS_6TensorESA_lllENKUlvE0_clEvENKUlvE_clEvEUliE_St5arrayIPcLm2EEEEviT0_T1_)
        /*038c*/ 	.word	0x00000000


	//----- nvinfo : EIATTR_REGCOUNT
	.align		4
.L_188:
        /*0390*/ 	.byte	0x04, 0x2f
        /*0392*/ 	.short	(.L_190 - .L_189)
	.align		4
.L_189:
        /*0394*/ 	.word	index@(_ZN2at6native29vectorized_elementwise_kernelILi4EZZZNS0_67_GLOBAL__N__bb565c37_34_ValidateCompressedIndicesKernel_cu_33a4b88b42_validate_compressed_sparse_indices_kernelILNS2_8CDimNameE0ENS2_18CUDAKernelLauncherENS2_14EmptyVecKernelENS2_8DummyVecELm0EEEvRKNS_6TensorESA_lllENKUlvE0_clEvENKUlvE_clEvEUliE_St5arrayIPcLm2EEEEviT0_T1_)
        /*0398*/ 	.word	0x00000020


	//----- nvinfo : EIATTR_FRAME_SIZE
	.align		4
.L_190:
        /*039c*/ 	.byte	0x04, 0x11
        /*039e*/ 	.short	(.L_192 - .L_191)
	.align		4
.L_191:
        /*03a0*/ 	.word	index@(_ZN2at6native29vectorized_elementwise_kernelILi4EZZZNS0_67_GLOBAL__N__bb565c37_34_ValidateCompressedIndicesKernel_cu_33a4b88b42_validate_compressed_sparse_indices_kernelILNS2_8CDimNameE0ENS2_18CUDAKernelLauncherENS2_14EmptyVecKernelENS2_8DummyVecELm0EEEvRKNS_6TensorESA_lllENKUlvE0_clEvENKUlvE_clEvEUliE_St5arrayIPcLm2EEEEviT0_T1_)
        /*03a4*/ 	.word	0x00000000


	//----- nvinfo : EIATTR_REGCOUNT
	.align		4
.L_192:
        /*03a8*/ 	.byte	0x04, 0x2f
        /*03aa*/ 	.short	(.L_194 - .L_193)
	.align		4
.L_193:
        /*03ac*/ 	.word	index@(_ZN2at6native29vectorized_elementwise_kernelILi2EZZZNS0_67_GLOBAL__N__bb565c37_34_ValidateCompressedIndicesKernel_cu_33a4b88b42_validate_compressed_sparse_indices_kernelILNS2_8CDimNameE0ENS2_18CUDAKernelLauncherENS2_14EmptyVecKernelENS2_8DummyVecELm0EEEvRKNS_6TensorESA_lllENKUlvE0_clEvENKUlvE_clEvEUliE_St5arrayIPcLm2EEEEviT0_T1_)
        /*03b0*/ 	.word	0x00000020


	//----- nvinfo : EIATTR_FRAME_SIZE
	.align		4
.L_194:
        /*03b4*/ 	.byte	0x04, 0x11
        /*03b6*/ 	.short	(.L_196 - .L_195)
	.align		4
.L_195:
        /*03b8*/ 	.word	index@(_ZN2at6native29vectorized_elementwise_kernelILi2EZZZNS0_67_GLOBAL__N__bb565c37_34_ValidateCompressedIndicesKernel_cu_33a4b88b42_validate_compressed_sparse_indices_kernelILNS2_8CDimNameE0ENS2_18CUDAKernelLauncherENS2_14EmptyVecKernelENS2_8DummyVecELm0EEEvRKNS_6TensorESA_lllENKUlvE0_clEvENKUlvE_clEvEUliE_St5arrayIPcLm2EEEEviT0_T1_)
        /*03bc*/ 	.word	0x00000000


	//----- nvinfo : EIATTR_REGCOUNT
	.align		4
.L_196:
        /*03c0*/ 	.byte	0x04, 0x2f
        /*03c2*/ 	.short	(.L_198 - .L_197)
	.align		4
.L_197:
        /*03c4*/ 	.word	index@(_ZN2at6native27unrolled_elementwise_kernelIZZZNS0_67_GLOBAL__N__bb565c37_34_ValidateCompressedIndicesKernel_cu_33a4b88b42_validate_compressed_sparse_indices_kernelILNS2_8CDimNameE0ENS2_18CUDAKernelLauncherENS2_14EmptyVecKernelENS2_8DummyVecELm0EEEvRKNS_6TensorESA_lllENKUlvE0_clEvENKUlvE_clEvEUliE_St5arrayIPcLm2EELi4E23TrivialOffsetCalculatorILi1EjESI_NS0_6memory15LoadWithoutCastENSJ_16StoreWithoutCastEEEviT_T0_T2_T3_T4_T5_)
        /*03c8*/ 	.word	0x0000001b


	//----- nvinfo : EIATTR_FRAME_SIZE
	.align		4
.L_198:
        /*03cc*/ 	.byte	0x04, 0x11
        /*03ce*/ 	.short	(.L_200 - .L_199)
	.align		4
.L_199:
        /*03d0*/ 	.word	index@(_ZN2at6native27unrolled_elementwise_kernelIZZZNS0_67_GLOBAL__N__bb565c37_34_ValidateCompressedIndicesKernel_cu_33a4b88b42_validate_compressed_sparse_indices_kernelILNS2_8CDimNameE0ENS2_18CUDAKernelLauncherENS2_14EmptyVecKernelENS2_8DummyVecELm0EEEvRKNS_6TensorESA_lllENKUlvE0_clEvENKUlvE_clEvEUliE_St5arrayIPcLm2EELi4E23TrivialOffsetCalculatorILi1EjESI_NS0_6memory15LoadWithoutCastENSJ_16StoreWithoutCastEEEviT_T0_T2_T3_T4_T5_)
        /*03d4*/ 	.word	0x00000000


	//----- nvinfo : EIATTR_REGCOUNT
	.align		4
.L_200:
        /*03d8*/ 	.byte	0x04, 0x2f
        /*03da*/ 	.short	(.L_202 - .L_201)
	.align		4
.L_201:
        /*03dc*/ 	.word	index@(_ZN2at6native18elementwise_kernelILi128ELi2EZNS0_22gpu_kernel_impl_nocastIZZZNS0_67_GLOBAL__N__bb565c37_34_ValidateCompressedIndicesKernel_cu_33a4b88b42_validate_compressed_sparse_indices_kernelILNS3_8CDimNameE0ENS3_18CUDAKernelLauncherENS3_14EmptyVecKernelENS3_8DummyVecELm0EEEvRKNS_6TensorESB_lllENKUlvE0_clEvENKUlvE_clEvEUliE_EEvRNS_18TensorIteratorBaseERKT_EUliE_EEviT1_)
        /*03e0*/ 	.word	0x00000018


	//----- nvinfo : EIATTR_FRAME_SIZE
	.align		4
.L_202:
        /*03e4*/ 	.byte	0x04, 0x11
        /*03e6*/ 	.short	(.L_204 - .L_203)
	.align		4
.L_203:
        /*03e8*/ 	.word	index@(_ZN2at6native18elementwise_kernelILi128ELi2EZNS0_22gpu_kernel_impl_nocastIZZZNS0_67_GLOBAL__N__bb565c37_34_ValidateCompressedIndicesKernel_cu_33a4b88b42_validate_compressed_sparse_indices_kernelILNS3_8CDimNameE0ENS3_18CUDAKernelLauncherENS3_14EmptyVecKernelENS3_8DummyVecELm0EEEvRKNS_6TensorESB_lllENKUlvE0_clEvENKUlvE_clEvEUliE_EEvRNS_18TensorIteratorBaseERKT_EUliE_EEviT1_)
        /*03ec*/ 	.word	0x00000000


	//----- nvinfo : EIATTR_REGCOUNT
	.align		4
.L_204:
        /*03f0*/ 	.byte	0x04, 0x2f
        /*03f2*/ 	.short	(.L_206 - .L_205)
	.align		4
.L_205:
        /*03f4*/ 	.word	index@(_ZN2at6native27unrolled_elementwise_kernelIZZZNS0_67_GLOBAL__N__bb565c37_34_ValidateCompressedIndicesKernel_cu_33a4b88b42_validate_compressed_sparse_indices_kernelILNS2_8CDimNameE0ENS2_18CUDAKernelLauncherENS2_14EmptyVecKernelENS2_8DummyVecELm0EEEvRKNS_6TensorESA_lllENKUlvE0_clEvENKUlvE_clEvEUliE_St5arrayIPcLm2EELi4E23TrivialOffsetCalculatorILi1EjESI_NS0_6memory12LoadWithCastILi1EEENSJ_13StoreWithCastILi1EEEEEviT_T0_T2_T3_T4_T5_)
        /*03f8*/ 	.word	0x0000001d


	//----- nvinfo : EIATTR_FRAME_SIZE
	.align		4
.L_206:
        /*03fc*/ 	.byte	0x04, 0x11
        /*03fe*/ 	.short	(.L_208 - .L_207)
	.align		4
.L_207:
        /*0400*/ 	.word	index@(_ZN2at6native27unrolled_elementwise_kernelIZZZNS0_67_GLOBAL__N__bb565c37_34_ValidateCompressedIndicesKernel_cu_33a4b88b42_validate_compressed_sparse_indices_kernelILNS2_8CDimNameE0ENS2_18CUDAKernelLauncherENS2_14EmptyVecKernelENS2_8DummyVecELm0EEEvRKNS_6TensorESA_lllENKUlvE0_clEvENKUlvE_clEvEUliE_St5arrayIPcLm2EELi4E23TrivialOffsetCalculatorILi1EjESI_NS0_6memory12LoadWithCastILi1EEENSJ_13StoreWithCastILi1EEEEEviT_T0_T2_T3_T4_T5_)
        /*0404*/ 	.word	0x00000000


	//----- nvinfo : EIATTR_REGCOUNT
	.align		4
.L_208:
        /*0408*/ 	.byte	0x04, 0x2f
        /*040a*/ 	.short	(.L_210 - .L_209)
	.align		4
.L_209:
        /*040c*/ 	.word	index@(_ZN2at6native18elementwise_kernelILi128ELi4EZNS0_15gpu_kernel_implIZZZNS0_67_GLOBAL__N__bb565c37_34_ValidateCompressedIndicesKernel_cu_33a4b88b42_validate_compressed_sparse_indices_kernelILNS3_8CDimNameE0ENS3_18CUDAKernelLauncherENS3_14EmptyVecKernelENS3_8DummyVecELm0EEEvRKNS_6TensorESB_lllENKUlvE0_clEvENKUlvE_clEvEUliE_EEvRNS_18TensorIteratorBaseERKT_EUliE_EEviT1_)
        /*0410*/ 	.word	0x00000018


	//----- nvinfo : EIATTR_FRAME_SIZE
	.align		4
.L_210:
        /*0414*/ 	.byte	0x04, 0x11
        /*0416*/ 	.short	(.L_212 - .L_211)
	.align		4
.L_211:
        /*0418*/ 	.word	index@(_ZN2at6native18elementwise_kernelILi128ELi4EZNS0_15gpu_kernel_implIZZZNS0_67_GLOBAL__N__bb565c37_34_ValidateCompressedIndicesKernel_cu_33a4b88b42_validate_compressed_sparse_indices_kernelILNS3_8CDimNameE0ENS3_18CUDAKernelLauncherENS3_14EmptyVecKernelENS3_8DummyVecELm0EEEvRKNS_6TensorESB_lllENKUlvE0_clEvENKUlvE_clEvEUliE_EEvRNS_18TensorIteratorBaseERKT_EUliE_EEviT1_)
        /*041c*/ 	.word	0x00000000


	//----- nvinfo : EIATTR_REGCOUNT
	.align		4
.L_212:
        /*0420*/ 	.byte	0x04, 0x2f
        /*0422*/ 	.short	(.L_214 - .L_213)
	.align		4
.L_213:
        /*0424*/ 	.word	index@(_ZN2at6native29vectorized_elementwise_kernelILi8EZZZNS0_67_GLOBAL__N__bb565c37_34_ValidateCompressedIndicesKernel_cu_33a4b88b42_validate_compressed_sparse_indices_kernelILNS2_8CDimNameE0ENS2_18CUDAKernelLauncherENS2_14EmptyVecKernelENS2_8DummyVecELm0EEEvRKNS_6TensorESA_lllENKUlvE0_clEvENKUlvE0_clEvEUllE_St5arrayIPcLm2EEEEviT0_T1_)
        /*0428*/ 	.word	0x00000026


	//----- nvinfo : EIATTR_FRAME_SIZE
	.align		4
.L_214:
        /*042c*/ 	.byte	0x04, 0x11
        /*042e*/ 	.short	(.L_216 - .L_215)
	.align		4
.L_215:
        /*0430*/ 	.word	index@(_ZN2at6native29vectorized_elementwise_kernelILi8EZZZNS0_67_GLOBAL__N__bb565c37_34_ValidateCompressedIndicesKernel_cu_33a4b88b42_validate_compressed_sparse_indices_kernelILNS2_8CDimNameE0ENS2_18CUDAKernelLauncherENS2_14EmptyVecKernelENS2_8DummyVecELm0EEEvRKNS_6TensorESA_lllENKUlvE0_clEvENKUlvE0_clEvEUllE_St5arrayIPcLm2EEEEviT0_T1_)
        /*0434*/ 	.word	0x00000000


	//----- nvinfo : EIATTR_REGCOUNT
	.align		4
.L_216:
        /*0438*/ 	.byte	0x04, 0x2f
        /*043a*/ 	.short	(.L_218 - .L_217)
	.align		4
.L_217:
        /*043c*/ 	.word	index@(_ZN2at6native29vectorized_elementwise_kernelILi4EZZZNS0_67_GLOBAL__N__bb565c37_34_ValidateCompressedIndicesKernel_cu_33a4b88b42_validate_compressed_sparse_indices_kernelILNS2_8CDimNameE0ENS2_18CUDAKernelLauncherENS2_14EmptyVecKernelENS2_8DummyVecELm0EEEvRKNS_6TensorESA_lllENKUlvE0_clEvENKUlvE0_clEvEUllE_St5arrayIPcLm2EEEEviT0_T1_)
        /*0440*/ 	.word	0x00000026


	//----- nvinfo : EIATTR_FRAME_SIZE
	.align		4
.L_218:
        /*0444*/ 	.byte	0x04, 0x11
        /*0446*/ 	.short	(.L_220 - .L_219)
	.align		4
.L_219:
        /*0448*/ 	.word	index@(_ZN2at6native29vectorized_elementwise_kernelILi4EZZZNS0_67_GLOBAL__N__bb565c37_34_ValidateCompressedIndicesKernel_cu_33a4b88b42_validate_compressed_sparse_indices_kernelILNS2_8CDimNameE0ENS2_18CUDAKernelLauncherENS2_14EmptyVecKernelENS2_8DummyVecELm0EEEvRKNS_6TensorESA_lllENKUlvE0_clEvENKUlvE0_clEvEUllE_St5arrayIPcLm2EEEEviT0_T1_)
        /*044c*/ 	.word	0x00000000


	//----- nvinfo : EIATTR_REGCOUNT
	.align		4
.L_220:
        /*0450*/ 	.byte	0x04, 0x2f
        /*0452*/ 	.short	(.L_222 - .L_221)
	.align		4
.L_221:
        /*0454*/ 	.word	index@(_ZN2at6native29vectorized_elementwise_kernelILi2EZZZNS0_67_GLOBAL__N__bb565c37_34_ValidateCompressedIndicesKernel_cu_33a4b88b42_validate_compressed_sparse_indices_kernelILNS2_8CDimNameE0ENS2_18CUDAKernelLauncherENS2_14EmptyVecKernelENS2_8DummyVecELm0EEEvRKNS_6TensorESA_lllENKUlvE0_clEvENKUlvE0_clEvEUllE_St5arrayIPcLm2EEEEviT0_T1_)
        /*0458*/ 	.word	0x00000026


	//----- nvinfo : EIATTR_FRAME_SIZE
	.align		4
.L_222:
        /*045c*/ 	.byte	0x04, 0x11
        /*045e*/ 	.short	(.L_224 - .L_223)
	.align		4
.L_223:
        /*0460*/ 	.word	index@(_ZN2at6native29vectorized_elementwise_kernelILi2EZZZNS0_67_GLOBAL__N__bb565c37_34_ValidateCompressedIndicesKernel_cu_33a4b88b42_validate_compressed_sparse_indices_kernelILNS2_8CDimNameE0ENS2_18CUDAKernelLauncherENS2_14EmptyVecKernelENS2_8DummyVecELm0EEEvRKNS_6TensorESA_lllENKUlvE0_clEvENKUlvE0_clEvEUllE_St5arrayIPcLm2EEEEviT0_T1_)
        /*0464*/ 	.word	0x00000000


	//----- nvinfo : EIATTR_REGCOUNT
	.align		4
.L_224:
        /*0468*/ 	.byte	0x04, 0x2f
        /*046a*/ 	.short	(.L_226 - .L_225)
	.align		4
.L_225:
        /*046c*/ 	.word	index@(_ZN2at6native27unrolled_elementwise_kernelIZZZNS0_67_GLOBAL__N__bb565c37_34_ValidateCompressedIndicesKernel_cu_33a4b88b42_validate_compressed_sparse_indices_kernelILNS2_8CDimNameE0ENS2_18CUDAKernelLauncherENS2_14EmptyVecKernelENS2_8DummyVecELm0EEEvRKNS_6TensorESA_lllENKUlvE0_clEvENKUlvE0_clEvEUllE_St5arrayIPcLm2EELi4E23TrivialOffsetCalculatorILi1EjESI_NS0_6memory15LoadWithoutCastENSJ_16StoreWithoutCastEEEviT_T0_T2_T3_T4_T5_)
        /*0470*/ 	.word	0x0000001e


	//----- nvinfo : EIATTR_FRAME_SIZE
	.align		4
.L_226:
        /*0474*/ 	.byte	0x04, 0x11
        /*0476*/ 	.short	(.L_228 - .L_227)
	.align		4
.L_227:
        /*0478*/ 	.word	index@(_ZN2at6native27unrolled_elementwise_kernelIZZZNS0_67_GLOBAL__N__bb565c37_34_ValidateCompressedIndicesKernel_cu_33a4b88b42_validate_compressed_sparse_indices_kernelILNS2_8CDimNameE0ENS2_18CUDAKernelLauncherENS2_14EmptyVecKernelENS2_8DummyVecELm0EEEvRKNS_6TensorESA_lllENKUlvE0_clEvENKUlvE0_clEvEUllE_St5arrayIPcLm2EELi4E23TrivialOffsetCalculatorILi1EjESI_NS0_6memory15LoadWithoutCastENSJ_16StoreWithoutCastEEEviT_T0_T2_T3_T4_T5_)
        /*047c*/ 	.word	0x00000000


	//----- nvinfo : EIATTR_REGCOUNT
	.align		4
.L_228:
        /*0480*/ 	.byte	0x04, 0x2f
        /*0482*/ 	.short	(.L_230 - .L_229)
	.align		4
.L_229:
        /*0484*/ 	.word	index@(_ZN2at6native18elementwise_kernelILi128ELi2EZNS0_22gpu_kernel_impl_nocastIZZZNS0_67_GLOBAL__N__bb565c37_34_ValidateCompressedIndicesKernel_cu_33a4b88b42_validate_compressed_sparse_indices_kernelILNS3_8CDimNameE0ENS3_18CUDAKernelLauncherENS3_14EmptyVecKernelENS3_8DummyVecELm0EEEvRKNS_6TensorESB_lllENKUlvE0_clEvENKUlvE0_clEvEUllE_EEvRNS_18TensorIteratorBaseERKT_EUliE_EEviT1_)
        /*0488*/ 	.word	0x00000018


	//----- nvinfo : EIATTR_FRAME_SIZE
	.align		4
.L_230:
        /*048c*/ 	.byte	0x04, 0x11
        /*048e*/ 	.short	(.L_232 - .L_231)
	.align		4
.L_231:
        /*0490*/ 	.word	index@(_ZN2at6native18elementwise_kernelILi128ELi2EZNS0_22gpu_kernel_impl_nocastIZZZNS0_67_GLOBAL__N__bb565c37_34_ValidateCompressedIndicesKernel_cu_33a4b88b42_validate_compressed_sparse_indices_kernelILNS3_8CDimNameE0ENS3_18CUDAKernelLauncherENS3_14EmptyVecKernelENS3_8DummyVecELm0EEEvRKNS_6TensorESB_lllENKUlvE0_clEvENKUlvE0_clEvEUllE_EEvRNS_18TensorIteratorBaseERKT_EUliE_EEviT1_)
        /*0494*/ 	.word	0x00000000


	//----- nvinfo : EIATTR_REGCOUNT
	.align		4
.L_232:
        /*0498*/ 	.byte	0x04, 0x2f
        /*049a*/ 	.short	(.L_234 - .L_233)
	.align		4
.L_233:
        /*049c*/ 	.word	index@(_ZN2at6native27unrolled_elementwise_kernelIZZZNS0_67_GLOBAL__N__bb565c37_34_ValidateCompressedIndicesKernel_cu_33a4b88b42_validate_compressed_sparse_indices_kernelILNS2_8CDimNameE0ENS2_18CUDAKernelLauncherENS2_14EmptyVecKernelENS2_8DummyVecELm0EEEvRKNS_6TensorESA_lllENKUlvE0_clEvENKUlvE0_clEvEUllE_St5arrayIPcLm2EELi4E23TrivialOffsetCalculatorILi1EjESI_NS0_6memory12LoadWithCastILi1EEENSJ_13StoreWithCastILi1EEEEEviT_T0_T2_T3_T4_T5_)
        /*04a0*/ 	.word	0x00000020


	//----- nvinfo : EIATTR_FRAME_SIZE
	.align		4
.L_234:
        /*04a4*/ 	.byte	0x04, 0x11
        /*04a6*/ 	.short	(.L_236 - .L_235)
	.align		4
.L_235:
        /*04a8*/ 	.word	index@(_ZN2at6native27unrolled_elementwise_kernelIZZZNS0_67_GLOBAL__N__bb565c37_34_ValidateCompressedIndicesKernel_cu_33a4b88b42_validate_compressed_sparse_indices_kernelILNS2_8CDimNameE0ENS2_18CUDAKernelLauncherENS2_14EmptyVecKernelENS2_8DummyVecELm0EEEvRKNS_6TensorESA_lllENKUlvE0_clEvENKUlvE0_clEvEUllE_St5arrayIPcLm2EELi4E23TrivialOffsetCalculatorILi1EjESI_NS0_6memory12LoadWithCastILi1EEENSJ_13StoreWithCastILi1EEEEEviT_T0_T2_T3_T4_T5_)
        /*04ac*/ 	.word	0x00000000


	//----- nvinfo : EIATTR_REGCOUNT
	.align		4
.L_236:
        /*04b0*/ 	.byte	0x04, 0x2f
        /*04b2*/ 	.short	(.L_238 - .L_237)
	.align		4
.L_237:
        /*04b4*/ 	.word	index@(_ZN2at6native18elementwise_kernelILi128ELi4EZNS0_15gpu_kernel_implIZZZNS0_67_GLOBAL__N__bb565c37_34_ValidateCompressedIndicesKernel_cu_33a4b88b42_validate_compressed_sparse_indices_kernelILNS3_8CDimNameE0ENS3_18CUDAKernelLauncherENS3_14EmptyVecKernelENS3_8DummyVecELm0EEEvRKNS_6TensorESB_lllENKUlvE0_clEvENKUlvE0_clEvEUllE_EEvRNS_18TensorIteratorBaseERKT_EUliE_EEviT1_)
        /*04b8*/ 	.word	0x00000018


	//----- nvinfo : EIATTR_FRAME_SIZE
	.align		4
.L_238:
        /*04bc*/ 	.byte	0x04, 0x11
        /*04be*/ 	.short	(.L_240 - .L_239)
	.align		4
.L_239:
        /*04c0*/ 	.word	index@(_ZN2at6native18elementwise_kernelILi128ELi4EZNS0_15gpu_kernel_implIZZZNS0_67_GLOBAL__N__bb565c37_34_ValidateCompressedIndicesKernel_cu_33a4b88b42_validate_compressed_sparse_indices_kernelILNS3_8CDimNameE0ENS3_18CUDAKernelLauncherENS3_14EmptyVecKernelENS3_8DummyVecELm0EEEvRKNS_6TensorESB_lllENKUlvE0_clEvENKUlvE0_clEvEUllE_EEvRNS_18TensorIteratorBaseERKT_EUliE_EEviT1_)
        /*04c4*/ 	.word	0x00000000


	//----- nvinfo : EIATTR_REGCOUNT
	.align		4
.L_240:
        /*04c8*/ 	.byte	0x04, 0x2f
        /*04ca*/ 	.short	(.L_242 - .L_241)
	.align		4
.L_241:
        /*04cc*/ 	.word	index@(_ZN2at6native29vectorized_elementwise_kernelILi8EZZZNS0_67_GLOBAL__N__bb565c37_34_ValidateCompressedIndicesKernel_cu_33a4b88b42_validate_compressed_sparse_indices_kernelILNS2_8CDimNameE0ENS2_18CUDAKernelLauncherENS2_14EmptyVecKernelENS2_8DummyVecELm0EEEvRKNS_6TensorESA_lllENKUlvE1_clEvENKUlvE_clEvEUliiiiiE_St5arrayIPcLm6EEEEviT0_T1_)
        /*04d0*/ 	.word	0x00000050


	//----- nvinfo : EIATTR_FRAME_SIZE
	.align		4
.L_242:
        /*04d4*/ 	.byte	0x04, 0x11
        /*04d6*/ 	.short	(.L_244 - .L_243)
	.align		4
.L_243:
        /*04d8*/ 	.word	index@($__internal_73_$__cuda_sm20_rem_s64)
        /*04dc*/ 	.word	0x00000000


	//----- nvinfo : EIATTR_FRAME_SIZE
	.align		4
.L_244:
        /*04e0*/ 	.byte	0x04, 0x11
        /*04e2*/ 	.short	(.L_246 - .L_245)
	.align		4
.L_245:
        /*04e4*/ 	.word	index@($__internal_72_$__cuda_sm20_div_s64)
        /*04e8*/ 	.word	0x00000000


	//----- nvinfo : EIATTR_FRAME_SIZE
	.align		4
.L_246:
        /*04ec*/ 	.byte	0x04, 0x11
        /*04ee*/ 	.short	(.L_248 - .L_247)
	.align		4
.L_247:
        /*04f0*/ 	.word	index@(_ZN2at6native29vectorized_elementwise_kernelILi8EZZZNS0_67_GLOBAL__N__bb565c37_34_ValidateCompressedIndicesKernel_cu_33a4b88b42_validate_compressed_sparse_indices_kernelILNS2_8CDimNameE0ENS2_18CUDAKernelLauncherENS2_14EmptyVecKernelENS2_8DummyVecELm0EEEvRKNS_6TensorESA_lllENKUlvE1_clEvENKUlvE_clEvEUliiiiiE_St5arrayIPcLm6EEEEviT0_T1_)
        /*04f4*/ 	.word	0x00000000


	//----- nvinfo : EIATTR_REGCOUNT
	.align		4
.L_248:
        /*04f8*/ 	.byte	0x04, 0x2f
        /*04fa*/ 	.short	(.L_250 - .L_249)
	.align		4
.L_249:
        /*04fc*/ 	.word	index@(_ZN2at6native29vectorized_elementwise_kernelILi4EZZZNS0_67_GLOBAL__N__bb565c37_34_ValidateCompressedIndicesKernel_cu_33a4b88b42_validate_compressed_sparse_indices_kernelILNS2_8CDimNameE0ENS2_18CUDAKernelLauncherENS2_14EmptyVecKernelENS2_8DummyVecELm0EEEvRKNS_6TensorESA_lllENKUlvE1_clEvENKUlvE_clEvEUliiiiiE_St5arrayIPcLm6EEEEviT0_T1_)
        /*0500*/ 	.word	0x00000050


	//----- nvinfo : EIATTR_FRAME_SIZE
	.align		4
.L_250:
        /*0504*/ 	.byte	0x04, 0x11
        /*0506*/ 	.short	(.L_252 - .L_251)
	.align		4
.L_251:
        /*0508*/ 	.word	index@($__internal_71_$__cuda_sm20_rem_s64)
        /*050c*/ 	.word	0x00000000


	//----- nvinfo : EIATTR_FRAME_SIZE
	.align		4
.L_252:
        /*0510*/ 	.byte	0x04, 0x11
        /*0512*/ 	.short	(.L_254 - .L_253)
	.align		4
.L_253:
        /*0514*/ 	.word	index@($__internal_70_$__cuda_sm20_div_s64)
        /*0518*/ 	.word	0x00000000


	//----- nvinfo : EIATTR_FRAME_SIZE
	.align		4
.L_254:
        /*051c*/ 	.byte	0x04, 0x11
        /*051e*/ 	.short	(.L_256 - .L_255)
	.align		4
.L_255:
        /*0520*/ 	.word	index@(_ZN2at6native29vectorized_elementwise_kernelILi4EZZZNS0_67_GLOBAL__N__bb565c37_34_ValidateCompressedIndicesKernel_cu_33a4b88b42_validate_compressed_sparse_indices_kernelILNS2_8CDimNameE0ENS2_18CUDAKernelLauncherENS2_14EmptyVecKernelENS2_8DummyVecELm0EEEvRKNS_6TensorESA_lllENKUlvE1_clEvENKUlvE_clEvEUliiiiiE_St5arrayIPcLm6EEEEviT0_T1_)
        /*0524*/ 	.word	0x00000000


	//----- nvinfo : EIATTR_REGCOUNT
	.align		4
.L_256:
        /*0528*/ 	.byte	0x04, 0x2f
        /*052a*/ 	.short	(.L_258 - .L_257)
	.align		4
.L_257:
        /*052c*/ 	.word	index@(_ZN2at6native29vectorized_elementwise_kernelILi2EZZZNS0_67_GLOBAL__N__bb565c37_34_ValidateCompressedIndicesKernel_cu_33a4b88b42_validate_compressed_sparse_indices_kernelILNS2_8CDimNameE0ENS2_18CUDAKernelLauncherENS2_14EmptyVecKernelENS2_8DummyVecELm0EEEvRKNS_6TensorESA_lllENKUlvE1_clEvENKUlvE_clEvEUliiiiiE_St5arrayIPcLm6EEEEviT0_T1_)
        /*0530*/ 	.word	0x00000050


	//----- nvinfo : EIATTR_FRAME_SIZE
	.align		4
.L_258:
        /*0534*/ 	.byte	0x04, 0x11
        /*0536*/ 	.short	(.L_260 - .L_259)
	.align		4
.L_259:
        /*0538*/ 	.word	index@($__internal_69_$__cuda_sm20_rem_s64)
        /*053c*/ 	.word	0x00000000


	//----- nvinfo : EIATTR_FRAME_SIZE
	.align		4
.L_260:
        /*0540*/ 	.byte	0x04, 0x11
        /*0542*/ 	.short	(.L_262 - .L_261)
	.align		4
.L_261:
        /*0544*/ 	.word	index@($__internal_68_$__cuda_sm20_div_s64)
        /*0548*/ 	.word	0x00000000


	//----- nvinfo : EIATTR_FRAME_SIZE
	.align		4
.L_262:
        /*054c*/ 	.byte	0x04, 0x11
        /*054e*/ 	.short	(.L_264 - .L_263)
	.align		4
.L_263:
        /*0550*/ 	.word	index@(_ZN2at6native29vectorized_elementwise_kernelILi2EZZZNS0_67_GLOBAL__N__bb565c37_34_ValidateCompressedIndicesKernel_cu_33a4b88b42_validate_compressed_sparse_indices_kernelILNS2_8CDimNameE0ENS2_18CUDAKernelLauncherENS2_14EmptyVecKernelENS2_8DummyVecELm0EEEvRKNS_6TensorESA_lllENKUlvE1_clEvENKUlvE_clEvEUliiiiiE_St5arrayIPcLm6EEEEviT0_T1_)
        /*0554*/ 	.word	0x00000000


	//----- nvinfo : EIATTR_REGCOUNT
	.align		4
.L_264:
        /*0558*/ 	.byte	0x04, 0x2f
        /*055a*/ 	.short	(.L_266 - .L_265)
	.align		4
.L_265:
        /*055c*/ 	.word	index@(_ZN2at6native27unrolled_elementwise_kernelIZZZNS0_67_GLOBAL__N__bb565c37_34_ValidateCompressedIndicesKernel_cu_33a4b88b42_validate_compressed_sparse_indices_kernelILNS2_8CDimNameE0ENS2_18CUDAKernelLauncherENS2_14EmptyVecKernelENS2_8DummyVecELm0EEEvRKNS_6TensorESA_lllENKUlvE1_clEvENKUlvE_clEvEUliiiiiE_St5arrayIPcLm6EELi4E23TrivialOffsetCalculatorILi5EjESH_ILi1EjENS0_6memory15LoadWithoutCastENSK_16StoreWithoutCastEEEviT_T0_T2_T3_T4_T5_)
        /*0560*/ 	.word	0x00000039


	//----- nvinfo : EIATTR_FRAME_SIZE
	.align		4
.L_266:
        /*0564*/ 	.byte	0x04, 0x11
        /*0566*/ 	.short	(.L_268 - .L_267)
	.align		4
.L_267:
        /*0568*/ 	.word	index@($__internal_67_$__cuda_sm20_rem_s64)
        /*056c*/ 	.word	0x00000000


	//----- nvinfo : EIATTR_FRAME_SIZE
	.align		4
.L_268:
        /*0570*/ 	.byte	0x04, 0x11
        /*0572*/ 	.short	(.L_270 - .L_269)
	.align		4
.L_269:
        /*0574*/ 	.word	index@($__internal_66_$__cuda_sm20_div_s64)
        /*0578*/ 	.word	0x00000000


	//----- nvinfo : EIATTR_FRAME_SIZE
	.align		4
.L_270:
        /*057c*/ 	.byte	0x04, 0x11
        /*057e*/ 	.short	(.L_272 - .L_271)
	.align		4
.L_271:
        /*0580*/ 	.word	index@(_ZN2at6native27unrolled_elementwise_kernelIZZZNS0_67_GLOBAL__N__bb565c37_34_ValidateCompressedIndicesKernel_cu_33a4b88b42_validate_compressed_sparse_indices_kernelILNS2_8CDimNameE0ENS2_18CUDAKernelLauncherENS2_14EmptyVecKernelENS2_8DummyVecELm0EEEvRKNS_6TensorESA_lllENKUlvE1_clEvENKUlvE_clEvEUliiiiiE_St5arrayIPcLm6EELi4E23TrivialOffsetCalculatorILi5EjESH_ILi1EjENS0_6memory15LoadWithoutCastENSK_16StoreWithoutCastEEEviT_T0_T2_T3_T4_T5_)
        /*0584*/ 	.word	0x00000000


	//----- nvinfo : EIATTR_REGCOUNT
	.align		4
.L_272:
        /*0588*/ 	.byte	0x04, 0x2f
        /*058a*/ 	.short	(.L_274 - .L_273)
	.align		4
.L_273:
        /*058c*/ 	.word	index@(_ZN2at6native18elementwise_kernelILi128ELi2EZNS0_22gpu_kernel_impl_nocastIZZZNS0_67_GLOBAL__N__bb565c37_34_ValidateCompressedIndicesKernel_cu_33a4b88b42_validate_compressed_sparse_indices_kernelILNS3_8CDimNameE0ENS3_18CUDAKernelLauncherENS3_14EmptyVecKernelENS3_8DummyVecELm0EEEvRKNS_6TensorESB_lllENKUlvE1_clEvENKUlvE_clEvEUliiiiiE_EEvRNS_18TensorIteratorBaseERKT_EUliE_EEviT1_)
        /*0590*/ 	.word	0x00000034


	//----- nvinfo : EIATTR_FRAME_SIZE
	.align		4
.L_274:
        /*0594*/ 	.byte	0x04, 0x11
        /*0596*/ 	.short	(.L_276 - .L_275)
	.align		4
.L_275:
        /*0598*/ 	.word	index@($__internal_65_$__cuda_sm20_rem_s64)
        /*059c*/ 	.word	0x00000000


	//----- nvinfo : EIATTR_FRAME_SIZE
	.align		4
.L_276:
        /*05a0*/ 	.byte	0x04, 0x11
        /*05a2*/ 	.short	(.L_278 - .L_277)
	.align		4
.L_277:
        /*05a4*/ 	.word	index@($__internal_64_$__cuda_sm20_div_s64)
        /*05a8*/ 	.word	0x00000000


	//----- nvinfo : EIATTR_FRAME_SIZE
	.align		4
.L_278:
        /*05ac*/ 	.byte	0x04, 0x11
        /*05ae*/ 	.short	(.L_280 - .L_279)
	.align		4
.L_279:
        /*05b0*/ 	.word	index@(_ZN2at6native18elementwise_kernelILi128ELi2EZNS0_22gpu_kernel_impl_nocastIZZZNS0_67_GLOBAL__N__bb565c37_34_ValidateCompressedIndicesKernel_cu_33a4b88b42_validate_compressed_sparse_indices_kernelILNS3_8CDimNameE0ENS3_18CUDAKernelLauncherENS3_14EmptyVecKernelENS3_8DummyVecELm0EEEvRKNS_6TensorESB_lllENKUlvE1_clEvENKUlvE_clEvEUliiiiiE_EEvRNS_18TensorIteratorBaseERKT_EUliE_EEviT1_)
        /*05b4*/ 	.word	0x00000000


	//----- nvinfo : EIATTR_REGCOUNT
	.align		4
.L_280:
        /*05b8*/ 	.byte	0x04, 0x2f
        /*05ba*/ 	.short	(.L_282 - .L_281)
	.align		4
.L_281:
        /*05bc*/ 	.word	index@(_ZN2at6native27unrolled_elementwise_kernelIZZZNS0_67_GLOBAL__N__bb565c37_34_ValidateCompressedIndicesKernel_cu_33a4b88b42_validate_compressed_sparse_indices_kernelILNS2_8CDimNameE0ENS2_18CUDAKernelLauncherENS2_14EmptyVecKernelENS2_8DummyVecELm0EEEvRKNS_6TensorESA_lllENKUlvE1_clEvENKUlvE_clEvEUliiiiiE_St5arrayIPcLm6EELi4E23TrivialOffsetCalculatorILi5EjESH_ILi1EjENS0_6memory12LoadWithCastILi5EEENSK_13StoreWithCastILi1EEEEEviT_T0_T2_T3_T4_T5_)
        /*05c0*/ 	.word	0x0000003d


	//----- nvinfo : EIATTR_FRAME_SIZE
	.align		4
.L_282:
        /*05c4*/ 	.byte	0x04, 0x11
        /*05c6*/ 	.short	(.L_284 - .L_283)
	.align		4
.L_283:
        /*05c8*/ 	.word	index@($__internal_63_$__cuda_sm20_rem_s64)
        /*05cc*/ 	.word	0x00000000


	//----- nvinfo : EIATTR_FRAME_SIZE
	.align		4
.L_284:
        /*05d0*/ 	.byte	0x04, 0x11
        /*05d2*/ 	.short	(.L_286 - .L_285)
	.align		4
.L_285:
        /*05d4*/ 	.word	index@($__internal_62_$__cuda_sm20_div_s64)
        /*05d8*/ 	.word	0x00000000


	//----- nvinfo : EIATTR_FRAME_SIZE
	.align		4
.L_286:
        /*05dc*/ 	.byte	0x04, 0x11
        /*05de*/ 	.short	(.L_288 - .L_287)
	.align		4
.L_287:
        /*05e0*/ 	.word	index@(_ZN2at6native27unrolled_elementwise_kernelIZZZNS0_67_GLOBAL__N__bb565c37_34_ValidateCompressedIndicesKernel_cu_33a4b88b42_validate_compressed_sparse_indices_kernelILNS2_8CDimNameE0ENS2_18CUDAKernelLauncherENS2_14EmptyVecKernelENS2_8DummyVecELm0EEEvRKNS_6TensorESA_lllENKUlvE1_clEvENKUlvE_clEvEUliiiiiE_St5arrayIPcLm6EELi4E23TrivialOffsetCalculatorILi5EjESH_ILi1EjENS0_6memory12LoadWithCastILi5EEENSK_13StoreWithCastILi1EEEEEviT_T0_T2_T3_T4_T5_)
        /*05e4*/ 	.word	0x00000000


	//----- nvinfo : EIATTR_REGCOUNT
	.align		4
.L_288:
        /*05e8*/ 	.byte	0x04, 0x2f
        /*05ea*/ 	.short	(.L_290 - .L_289)
	.align		4
.L_289:
        /*05ec*/ 	.word	index@(_ZN2at6native18elementwise_kernelILi128ELi4EZNS0_15gpu_kernel_implIZZZNS0_67_GLOBAL__N__bb565c37_34_ValidateCompressedIndicesKernel_cu_33a4b88b42_validate_compressed_sparse_indices_kernelILNS3_8CDimNameE0ENS3_18CUDAKernelLauncherENS3_14EmptyVecKernelENS3_8DummyVecELm0EEEvRKNS_6TensorESB_lllENKUlvE1_clEvENKUlvE_clEvEUliiiiiE_EEvRNS_18TensorIteratorBaseERKT_EUliE_EEviT1_)
        /*05f0*/ 	.word	0x00000036


	//----- nvinfo : EIATTR_FRAME_SIZE
	.align		4
.L_290:
        /*05f4*/ 	.byte	0x04, 0x11
        /*05f6*/ 	.short	(.L_292 - .L_291)
	.align		4
.L_291:
        /*05f8*/ 	.word	index@($__internal_61_$__cuda_sm20_rem_s64)
        /*05fc*/ 	.word	0x00000000


	//----- nvinfo : EIATTR_FRAME_SIZE
	.align		4
.L_292:
        /*0600*/ 	.byte	0x04, 0x11
        /*0602*/ 	.short	(.L_294 - .L_293)
	.align		4
.L_293:
        /*0604*/ 	.word	index@($__internal_60_$__cuda_sm20_div_s64)
        /*0608*/ 	.word	0x00000000


	//----- nvinfo : EIATTR_FRAME_SIZE
	.align		4
.L_294:
        /*060c*/ 	.byte	0x04, 0x11
        /*060e*/ 	.short	(.L_296 - .L_295)
	.align		4
.L_295:
        /*0610*/ 	.word	index@(_ZN2at6native18elementwise_kernelILi128ELi4EZNS0_15gpu_kernel_implIZZZNS0_67_GLOBAL__N__bb565c37_34_ValidateCompressedIndicesKernel_cu_33a4b88b42_validate_compressed_sparse_indices_kernelILNS3_8CDimNameE0ENS3_18CUDAKernelLauncherENS3_14EmptyVecKernelENS3_8DummyVecELm0EEEvRKNS_6TensorESB_lllENKUlvE1_clEvENKUlvE_clEvEUliiiiiE_EEvRNS_18TensorIteratorBaseERKT_EUliE_EEviT1_)
        /*0614*/ 	.word	0x00000000


	//----- nvinfo : EIATTR_REGCOUNT
	.align		4
.L_296:
        /*0618*/ 	.byte	0x04, 0x2f
        /*061a*/ 	.short	(.L_298 - .L_297)
	.align		4
.L_297:
        /*061c*/ 	.word	index@(_ZN2at6native29vectorized_elementwise_kernelILi8EZZZNS0_67_GLOBAL__N__bb565c37_34_ValidateCompressedIndicesKernel_cu_33a4b88b42_validate_compressed_sparse_indices_kernelILNS2_8CDimNameE0ENS2_18CUDAKernelLauncherENS2_14EmptyVecKernelENS2_8DummyVecELm0EEEvRKNS_6TensorESA_lllENKUlvE1_clEvENKUlvE0_clEvEUllllllE_St5arrayIPcLm6EEEEviT0_T1_)
        /*0620*/ 	.word	0x0000006e


	//----- nvinfo : EIATTR_FRAME_SIZE
	.align		4
.L_298:
        /*0624*/ 	.byte	0x04, 0x11
        /*0626*/ 	.short	(.L_300 - .L_299)
	.align		4
.L_299:
        /*0628*/ 	.word	index@($__internal_59_$__cuda_sm20_rem_s64)
        /*062c*/ 	.word	0x00000000


	//----- nvinfo : EIATTR_FRAME_SIZE
	.align		4
.L_300:
        /*0630*/ 	.byte	0x04, 0x11
        /*0632*/ 	.short	(.L_302 - .L_301)
	.align		4
.L_301:
        /*0634*/ 	.word	index@($__internal_58_$__cuda_sm20_div_s64)
        /*0638*/ 	.word	0x00000000


	//----- nvinfo : EIATTR_FRAME_SIZE
	.align		4
.L_302:
        /*063c*/ 	.byte	0x04, 0x11
        /*063e*/ 	.short	(.L_304 - .L_303)
	.align		4
.L_303:
        /*0640*/ 	.word	index@(_ZN2at6native29vectorized_elementwise_kernelILi8EZZZNS0_67_GLOBAL__N__bb565c37_34_ValidateCompressedIndicesKernel_cu_33a4b88b42_validate_compressed_sparse_indices_kernelILNS2_8CDimNameE0ENS2_18CUDAKernelLauncherENS2_14EmptyVecKernelENS2_8DummyVecELm0EEEvRKNS_6TensorESA_lllENKUlvE1_clEvENKUlvE0_clEvEUllllllE_St5arrayIPcLm6EEEEviT0_T1_)
        /*0644*/ 	.word	0x00000000


	//----- nvinfo : EIATTR_REGCOUNT
	.align		4
.L_304:
        /*0648*/ 	.byte	0x04, 0x2f
        /*064a*/ 	.short	(.L_306 - .L_305)
	.align		4
.L_305:
        /*064c*/ 	.word	index@(_ZN2at6native29vectorized_elementwise_kernelILi4EZZZNS0_67_GLOBAL__N__bb565c37_34_ValidateCompressedIndicesKernel_cu_33a4b88b42_validate_compressed_sparse_indices_kernelILNS2_8CDimNameE0ENS2_18CUDAKernelLauncherENS2_14EmptyVecKernelENS2_8DummyVecELm0EEEvRKNS_6TensorESA_lllENKUlvE1_clEvENKUlvE0_clEvEUllllllE_St5arrayIPcLm6EEEEviT0_T1_)
        /*0650*/ 	.word	0x0000006e


	//----- nvinfo : EIATTR_FRAME_SIZE
	.align		4
.L_306:
        /*0654*/ 	.byte	0x04, 0x11
        /*0656*/ 	.short	(.L_308 - .L_307)
	.align		4
.L_307:
        /*0658*/ 	.word	index@($__internal_57_$__cuda_sm20_rem_s64)
        /*065c*/ 	.word	0x00000000


	//----- nvinfo : EIATTR_FRAME_SIZE
	.align		4
.L_308:
        /*0660*/ 	.byte	0x04, 0x11
        /*0662*/ 	.short	(.L_310 - .L_309)
	.align		4
.L_309:
        /*0664*/ 	.word	index@($__internal_56_$__cuda_sm20_div_s64)
        /*0668*/ 	.word	0x00000000


	//----- nvinfo : EIATTR_FRAME_SIZE
	.align		4
.L_310:
        /*066c*/ 	.byte	0x04, 0x11
        /*066e*/ 	.short	(.L_312 - .L_311)
	.align		4
.L_311:
        /*0670*/ 	.word	index@(_ZN2at6native29vectorized_elementwise_kernelILi4EZZZNS0_67_GLOBAL__N__bb565c37_34_ValidateCompressedIndicesKernel_cu_33a4b88b42_validate_compressed_sparse_indices_kernelILNS2_8CDimNameE0ENS2_18CUDAKernelLauncherENS2_14EmptyVecKernelENS2_8DummyVecELm0EEEvRKNS_6TensorESA_lllENKUlvE1_clEvENKUlvE0_clEvEUllllllE_St5arrayIPcLm6EEEEviT0_T1_)
        /*0674*/ 	.word	0x00000000


	//----- nvinfo : EIATTR_REGCOUNT
	.align		4
.L_312:
        /*0678*/ 	.byte	0x04, 0x2f
        /*067a*/ 	.short	(.L_314 - .L_313)
	.align		4
.L_313:
        /*067c*/ 	.word	index@(_ZN2at6native29vectorized_elementwise_kernelILi2EZZZNS0_67_GLOBAL__N__bb565c37_34_ValidateCompressedIndicesKernel_cu_33a4b88b42_validate_compressed_sparse_indices_kernelILNS2_8CDimNameE0ENS2_18CUDAKernelLauncherENS2_14EmptyVecKernelENS2_8DummyVecELm0EEEvRKNS_6TensorESA_lllENKUlvE1_clEvENKUlvE0_clEvEUllllllE_St5arrayIPcLm6EEEEviT0_T1_)
        /*0680*/ 	.word	0x0000006e


	//----- nvinfo : EIATTR_FRAME_SIZE
	.align		4
.L_314:
        /*0684*/ 	.byte	0x04, 0x11
        /*0686*/ 	.short	(.L_316 - .L_315)
	.align		4
.L_315:
        /*0688*/ 	.word	index@($__internal_55_$__cuda_sm20_rem_s64)
        /*068c*/ 	.word	0x00000000


	//----- nvinfo : EIATTR_FRAME_SIZE
	.align		4
.L_316:
        /*0690*/ 	.byte	0x04, 0x11
        /*0692*/ 	.short	(.L_318 - .L_317)
	.align		4
.L_317:
        /*0694*/ 	.word	index@($__internal_54_$__cuda_sm20_div_s64)
        /*0698*/ 	.word	0x00000000


	//----- nvinfo : EIATTR_FRAME_SIZE
	.align		4
.L_318:
        /*069c*/ 	.byte	0x04, 0x11
        /*069e*/ 	.short	(.L_320 - .L_319)
	.align		4
.L_319:
        /*06a0*/ 	.word	index@(_ZN2at6native29vectorized_elementwise_kernelILi2EZZZNS0_67_GLOBAL__N__bb565c37_34_ValidateCompressedIndicesKernel_cu_33a4b88b42_validate_compressed_sparse_indices_kernelILNS2_8CDimNameE0ENS2_18CUDAKernelLauncherENS2_14EmptyVecKernelENS2_8DummyVecELm0EEEvRKNS_6TensorESA_lllENKUlvE1_clEvENKUlvE0_clEvEUllllllE_St5arrayIPcLm6EEEEviT0_T1_)
        /*06a4*/ 	.word	0x00000000


	//----- nvinfo : EIATTR_REGCOUNT
	.align		4
.L_320:
        /*06a8*/ 	.byte	0x04, 0x2f
        /*06aa*/ 	.short	(.L_322 - .L_321)
	.align		4
.L_321:
        /*06ac*/ 	.word	index@(_ZN2at6native27unrolled_elementwise_kernelIZZZNS0_67_GLOBAL__N__bb565c37_34_ValidateCompressedIndicesKernel_cu_33a4b88b42_validate_compressed_sparse_indices_kernelILNS2_8CDimNameE0ENS2_18CUDAKernelLauncherENS2_14EmptyVecKernelENS2_8DummyVecELm0EEEvRKNS_6TensorESA_lllENKUlvE1_clEvENKUlvE0_clEvEUllllllE_St5arrayIPcLm6EELi4E23TrivialOffsetCalculatorILi5EjESH_ILi1EjENS0_6memory15LoadWithoutCastENSK_16StoreWithoutCastEEEviT_T0_T2_T3_T4_T5_)
        /*06b0*/ 	.word	0x00000048


	//----- nvinfo : EIATTR_FRAME_SIZE
	.align		4
.L_322:
        /*06b4*/ 	.byte	0x04, 0x11
        /*06b6*/ 	.short	(.L_324 - .L_323)
	.align		4
.L_323:
        /*06b8*/ 	.word	index@($__internal_53_$__cuda_sm20_rem_s64)
        /*06bc*/ 	.word	0x00000000


	//----- nvinfo : EIATTR_FRAME_SIZE
	.align		4
.L_324:
        /*06c0*/ 	.byte	0x04, 0x11
        /*06c2*/ 	.short	(.L_326 - .L_325)
	.align		4
.L_325:
        /*06c4*/ 	.word	index@($__internal_52_$__cuda_sm20_div_s64)
        /*06c8*/ 	.word	0x00000000


	//----- nvinfo : EIATTR_FRAME_SIZE
	.align		4
.L_326:
        /*06cc*/ 	.byte	0x04, 0x11
        /*06ce*/ 	.short	(.L_328 - .L_327)
	.align		4
.L_327:
        /*06d0*/ 	.word	index@(_ZN2at6native27unrolled_elementwise_kernelIZZZNS0_67_GLOBAL__N__bb565c37_34_ValidateCompressedIndicesKernel_cu_33a4b88b42_validate_compressed_sparse_indices_kernelILNS2_8CDimNameE0ENS2_18CUDAKernelLauncherENS2_14EmptyVecKernelENS2_8DummyVecELm0EEEvRKNS_6TensorESA_lllENKUlvE1_clEvENKUlvE0_clEvEUllllllE_St5arrayIPcLm6EELi4E23TrivialOffsetCalculatorILi5EjESH_ILi1EjENS0_6memory15LoadWithoutCastENSK_16StoreWithoutCastEEEviT_T0_T2_T3_T4_T5_)
        /*06d4*/ 	.word	0x00000000


	//----- nvinfo : EIATTR_REGCOUNT
	.align		4
.L_328:
        /*06d8*/ 	.byte	0x04, 0x2f
        /*06da*/ 	.short	(.L_330 - .L_329)
	.align		4
.L_329:
        /*06dc*/ 	.word	index@(_ZN2at6native18elementwise_kernelILi128ELi2EZNS0_22gpu_kernel_impl_nocastIZZZNS0_67_GLOBAL__N__bb565c37_34_ValidateCompressedIndicesKernel_cu_33a4b88b42_validate_compressed_sparse_indices_kernelILNS3_8CDimNameE0ENS3_18CUDAKernelLauncherENS3_14EmptyVecKernelENS3_8DummyVecELm0EEEvRKNS_6TensorESB_lllENKUlvE1_clEvENKUlvE0_clEvEUllllllE_EEvRNS_18TensorIteratorBaseERKT_EUliE_EEviT1_)
        /*06e0*/ 	.word	0x00000036


	//----- nvinfo : EIATTR_FRAME_SIZE
	.align		4
.L_330:
        /*06e4*/ 	.byte	0x04, 0x11
        /*06e6*/ 	.short	(.L_332 - .L_331)
	.align		4
.L_331:
        /*06e8*/ 	.word	index@($__internal_51_$__cuda_sm20_rem_s64)
        /*06ec*/ 	.word	0x00000000


	//----- nvinfo : EIATTR_FRAME_SIZE
	.align		4
.L_332:
        /*06f0*/ 	.byte	0x04, 0x11
        /*06f2*/ 	.short	(.L_334 - .L_333)
	.align		4
.L_333:
        /*06f4*/ 	.word	index@($__internal_50_$__cuda_sm20_div_s64)
        /*06f8*/ 	.word	0x00000000


	//----- nvinfo : EIATTR_FRAME_SIZE
	.align		4
.L_334:
        /*06fc*/ 	.byte	0x04, 0x11
        /*06fe*/ 	.short	(.L_336 - .L_335)
	.align		4
.L_335:
        /*0700*/ 	.word	index@(_ZN2at6native18elementwise_kernelILi128ELi2EZNS0_22gpu_kernel_impl_nocastIZZZNS0_67_GLOBAL__N__bb565c37_34_ValidateCompressedIndicesKernel_cu_33a4b88b42_validate_compressed_sparse_indices_kernelILNS3_8CDimNameE0ENS3_18CUDAKernelLauncherENS3_14EmptyVecKernelENS3_8DummyVecELm0EEEvRKNS_6TensorESB_lllENKUlvE1_clEvENKUlvE0_clEvEUllllllE_EEvRNS_18TensorIteratorBaseERKT_EUliE_EEviT1_)
        /*0704*/ 	.word	0x00000000


	//----- nvinfo : EIATTR_REGCOUNT
	.align		4
.L_336:
        /*0708*/ 	.byte	0x04, 0x2f
        /*070a*/ 	.short	(.L_338 - .L_337)
	.align		4
.L_337:
        /*070c*/ 	.word	index@(_ZN2at6native27unrolled_elementwise_kernelIZZZNS0_67_GLOBAL__N__bb565c37_34_ValidateCompressedIndicesKernel_cu_33a4b88b42_validate_compressed_sparse_indices_kernelILNS2_8CDimNameE0ENS2_18CUDAKernelLauncherENS2_14EmptyVecKernelENS2_8DummyVecELm0EEEvRKNS_6TensorESA_lllENKUlvE1_clEvENKUlvE0_clEvEUllllllE_St5arrayIPcLm6EELi4E23TrivialOffsetCalculatorILi5EjESH_ILi1EjENS0_6memory12LoadWithCastILi5EEENSK_13StoreWithCastILi1EEEEEviT_T0_T2_T3_T4_T5_)
        /*0710*/ 	.word	0x0000004b


	//----- nvinfo : EIATTR_FRAME_SIZE
	.align		4
.L_338:
        /*0714*/ 	.byte	0x04, 0x11
        /*0716*/ 	.short	(.L_340 - .L_339)
	.align		4
.L_339:
        /*0718*/ 	.word	index@($__internal_49_$__cuda_sm20_rem_s64)
        /*071c*/ 	.word	0x00000000


	//----- nvinfo : EIATTR_FRAME_SIZE
	.align		4
.L_340:
        /*0720*/ 	.byte	0x04, 0x11
        /*0722*/ 	.short	(.L_342 - .L_341)
	.align		4
.L_341:
        /*0724*/ 	.word	index@($__internal_48_$__cuda_sm20_div_s64)
        /*0728*/ 	.word	0x00000000


	//----- nvinfo : EIATTR_FRAME_SIZE
	.align		4
.L_342:
        /*072c*/ 	.byte	0x04, 0x11
        /*072e*/ 	.short	(.L_344 - .L_343)
	.align		4
.L_343:
        /*0730*/ 	.word	index@(_ZN2at6native27unrolled_elementwise_kernelIZZZNS0_67_GLOBAL__N__bb565c37_34_ValidateCompressedIndicesKernel_cu_33a4b88b42_validate_compressed_sparse_indices_kernelILNS2_8CDimNameE0ENS2_18CUDAKernelLauncherENS2_14EmptyVecKernelENS2_8DummyVecELm0EEEvRKNS_6TensorESA_lllENKUlvE1_clEvENKUlvE0_clEvEUllllllE_St5arrayIPcLm6EELi4E23TrivialOffsetCalculatorILi5EjESH_ILi1EjENS0_6memory12LoadWithCastILi5EEENSK_13StoreWithCastILi1EEEEEviT_T0_T2_T3_T4_T5_)
        /*0734*/ 	.word	0x00000000


	//----- nvinfo : EIATTR_REGCOUNT
	.align		4
.L_344:
        /*0738*/ 	.byte	0x04, 0x2f
        /*073a*/ 	.short	(.L_346 - .L_345)
	.align		4
.L_345:
        /*073c*/ 	.word	index@(_ZN2at6native18elementwise_kernelILi128ELi4EZNS0_15gpu_kernel_implIZZZNS0_67_GLOBAL__N__bb565c37_34_ValidateCompressedIndicesKernel_cu_33a4b88b42_validate_compressed_sparse_indices_kernelILNS3_8CDimNameE0ENS3_18CUDAKernelLauncherENS3_14EmptyVecKernelENS3_8DummyVecELm0EEEvRKNS_6TensorESB_lllENKUlvE1_clEvENKUlvE0_clEvEUllllllE_EEvRNS_18TensorIteratorBaseERKT_EUliE_EEviT1_)
        /*0740*/ 	.word	0x00000037


	//----- nvinfo : EIATTR_FRAME_SIZE
	.align		4
.L_346:
        /*0744*/ 	.byte	0x04, 0x11
        /*0746*/ 	.short	(.L_348 - .L_347)
	.align		4
.L_347:
        /*0748*/ 	.word	index@($__internal_47_$__cuda_sm20_rem_s64)
        /*074c*/ 	.word	0x00000000


	//----- nvinfo : EIATTR_FRAME_SIZE
	.align		4
.L_348:
        /*0750*/ 	.byte	0x04, 0x11
        /*0752*/ 	.short	(.L_350 - .L_349)
	.align		4
.L_349:
        /*0754*/ 	.word	index@($__internal_46_$__cuda_sm20_div_s64)
        /*0758*/ 	.word	0x00000000


	//----- nvinfo : EIATTR_FRAME_SIZE
	.align		4
.L_350:
        /*075c*/ 	.byte	0x04, 0x11
        /*075e*/ 	.short	(.L_352 - .L_351)
	.align		4
.L_351:
        /*0760*/ 	.word	index@(_ZN2at6native18elementwise_kernelILi128ELi4EZNS0_15gpu_kernel_implIZZZNS0_67_GLOBAL__N__bb565c37_34_ValidateCompressedIndicesKernel_cu_33a4b88b42_validate_compressed_sparse_indices_kernelILNS3_8CDimNameE0ENS3_18CUDAKernelLauncherENS3_14EmptyVecKernelENS3_8DummyVecELm0EEEvRKNS_6TensorESB_lllENKUlvE1_clEvENKUlvE0_clEvEUllllllE_EEvRNS_18TensorIteratorBaseERKT_EUliE_EEviT1_)
        /*0764*/ 	.word	0x00000000


	//----- nvinfo : EIATTR_REGCOUNT
	.align		4
.L_352:
        /*0768*/ 	.byte	0x04, 0x2f
        /*076a*/ 	.short	(.L_354 - .L_353)
	.align		4
.L_353:
        /*076c*/ 	.word	index@(_ZN2at6native29vectorized_elementwise_kernelILi8EZZZNS0_67_GLOBAL__N__bb565c37_34_ValidateCompressedIndicesKernel_cu_33a4b88b42_validate_compressed_sparse_indices_kernelILNS2_8CDimNameE1ENS2_18CUDAKernelLauncherENS2_14EmptyVecKernelENS2_8DummyVecELm8EEEvRKNS_6TensorESA_lllENKUlvE0_clEvENKUlvE_clEvEUliE_St5arrayIPcLm2EEEEviT0_T1_)
        /*0770*/ 	.word	0x00000020


	//----- nvinfo : EIATTR_FRAME_SIZE
	.align		4
.L_354:
        /*0774*/ 	.byte	0x04, 0x11
        /*0776*/ 	.short	(.L_356 - .L_355)
	.align		4
.L_355:
        /*0778*/ 	.word	index@(_ZN2at6native29vectorized_elementwise_kernelILi8EZZZNS0_67_GLOBAL__N__bb565c37_34_ValidateCompressedIndicesKernel_cu_33a4b88b42_validate_compressed_sparse_indices_kernelILNS2_8CDimNameE1ENS2_18CUDAKernelLauncherENS2_14EmptyVecKernelENS2_8DummyVecELm8EEEvRKNS_6TensorESA_lllENKUlvE0_clEvENKUlvE_clEvEUliE_St5arrayIPcLm2EEEEviT0_T1_)
        /*077c*/ 	.word	0x00000000


	//----- nvinfo : EIATTR_REGCOUNT
	.align		4
.L_356:
        /*0780*/ 	.byte	0x04, 0x2f
        /*0782*/ 	.short	(.L_358 - .L_357)
	.align		4
.L_357:
        /*0784*/ 	.word	index@(_ZN2at6native29vectorized_elementwise_kernelILi4EZZZNS0_67_GLOBAL__N__bb565c37_34_ValidateCompressedIndicesKernel_cu_33a4b88b42_validate_compressed_sparse_indices_kernelILNS2_8CDimNameE1ENS2_18CUDAKernelLauncherENS2_14EmptyVecKernelENS2_8DummyVecELm8EEEvRKNS_6TensorESA_lllENKUlvE0_clEvENKUlvE_clEvEUliE_St5arrayIPcLm2EEEEviT0_T1_)
        /*0788*/ 	.word	0x00000020


	//----- nvinfo : EIATTR_FRAME_SIZE
	.align		4
.L_358:
        /*078c*/ 	.byte	0x04, 0x11
        /*078e*/ 	.short	(.L_360 - .L_359)
	.align		4
.L_359:
        /*0790*/ 	.word	index@(_ZN2at6native29vectorized_elementwise_kernelILi4EZZZNS0_67_GLOBAL__N__bb565c37_34_ValidateCompressedIndicesKernel_cu_33a4b88b42_validate_compressed_sparse_indices_kernelILNS2_8CDimNameE1ENS2_18CUDAKernelLauncherENS2_14EmptyVecKernelENS2_8DummyVecELm8EEEvRKNS_6TensorESA_lllENKUlvE0_clEvENKUlvE_clEvEUliE_St5arrayIPcLm2EEEEviT0_T1_)
        /*0794*/ 	.word	0x00000000


	//----- nvinfo : EIATTR_REGCOUNT
	.align		4
.L_360:
        /*0798*/ 	.byte	0x04, 0x2f
        /*079a*/ 	.short	(.L_362 - .L_361)
	.align		4
.L_361:
        /*079c*/ 	.word	index@(_ZN2at6native29vectorized_elementwise_kernelILi2EZZZNS0_67_GLOBAL__N__bb565c37_34_ValidateCompressedIndicesKernel_cu_33a4b88b42_validate_compressed_sparse_indices_kernelILNS2_8CDimNameE1ENS2_18CUDAKernelLauncherENS2_14EmptyVecKernelENS2_8DummyVecELm8EEEvRKNS_6TensorESA_lllENKUlvE0_clEvENKUlvE_clEvEUliE_St5arrayIPcLm2EEEEviT0_T1_)
        /*07a0*/ 	.word	0x00000020


	//----- nvinfo : EIATTR_FRAME_SIZE
	.align		4
.L_362:
        /*07a4*/ 	.byte	0x04, 0x11
        /*07a6*/ 	.short	(.L_364 - .L_363)
	.align		4
.L_363:
        /*07a8*/ 	.word	index@(_ZN2at6native29vectorized_elementwise_kernelILi2EZZZNS0_67_GLOBAL__N__bb565c37_34_ValidateCompressedIndicesKernel_cu_33a4b88b42_validate_compressed_sparse_indices_kernelILNS2_8CDimNameE1ENS2_18CUDAKernelLauncherENS2_14EmptyVecKernelENS2_8DummyVecELm8EEEvRKNS_6TensorESA_lllENKUlvE0_clEvENKUlvE_clEvEUliE_St5arrayIPcLm2EEEEviT0_T1_)
        /*07ac*/ 	.word	0x00000000


	//----- nvinfo : EIATTR_REGCOUNT
	.align		4
.L_364:
        /*07b0*/ 	.byte	0x04, 0x2f
        /*07b2*/ 	.short	(.L_366 - .L_365)
	.align		4
.L_365:
        /*07b4*/ 	.word	index@(_ZN2at6native27unrolled_elementwise_kernelIZZZNS0_67_GLOBAL__N__bb565c37_34_ValidateCompressedIndicesKernel_cu_33a4b88b42_validate_compressed_sparse_indices_kernelILNS2_8CDimNameE1ENS2_18CUDAKernelLauncherENS2_14EmptyVecKernelENS2_8DummyVecELm8EEEvRKNS_6TensorESA_lllENKUlvE0_clEvENKUlvE_clEvEUliE_St5arrayIPcLm2EELi4E23TrivialOffsetCalculatorILi1EjESI_NS0_6memory15LoadWithoutCastENSJ_16StoreWithoutCastEEEviT_T0_T2_T3_T4_T5_)
        /*07b8*/ 	.word	0x0000001b


	//----- nvinfo : EIATTR_FRAME_SIZE
	.align		4
.L_366:
        /*07bc*/ 	.byte	0x04, 0x11
        /*07be*/ 	.short	(.L_368 - .L_367)
	.align		4
.L_367:
        /*07c0*/ 	.word	index@(_ZN2at6native27unrolled_elementwise_kernelIZZZNS0_67_GLOBAL__N__bb565c37_34_ValidateCompressedIndicesKernel_cu_33a4b88b42_validate_compressed_sparse_indices_kernelILNS2_8CDimNameE1ENS2_18CUDAKernelLauncherENS2_14EmptyVecKernelENS2_8DummyVecELm8EEEvRKNS_6TensorESA_lllENKUlvE0_clEvENKUlvE_clEvEUliE_St5arrayIPcLm2EELi4E23TrivialOffsetCalculatorILi1EjESI_NS0_6memory15LoadWithoutCastENSJ_16StoreWithoutCastEEEviT_T0_T2_T3_T4_T5_)
        /*07c4*/ 	.word	0x00000000


	//----- nvinfo : EIATTR_REGCOUNT
	.align		4
.L_368:
        /*07c8*/ 	.byte	0x04, 0x2f
        /*07ca*/ 	.short	(.L_370 - .L_369)
	.align		4
.L_369:
        /*07cc*/ 	.word	index@(_ZN2at6native18elementwise_kernelILi128ELi2EZNS0_22gpu_kernel_impl_nocastIZZZNS0_67_GLOBAL__N__bb565c37_34_ValidateCompressedIndicesKernel_cu_33a4b88b42_validate_compressed_sparse_indices_kernelILNS3_8CDimNameE1ENS3_18CUDAKernelLauncherENS3_14EmptyVecKernelENS3_8DummyVecELm8EEEvRKNS_6TensorESB_lllENKUlvE0_clEvENKUlvE_clEvEUliE_EEvRNS_18TensorIteratorBaseERKT_EUliE_EEviT1_)
        /*07d0*/ 	.word	0x00000018


	//----- nvinfo : EIATTR_FRAME_SIZE
	.align		4
.L_370:
        /*07d4*/ 	.byte	0x04, 0x11
        /*07d6*/ 	.short	(.L_372 - .L_371)
	.align		4
.L_371:
        /*07d8*/ 	.word	index@(_ZN2at6native18elementwise_kernelILi128ELi2EZNS0_22gpu_kernel_impl_nocastIZZZNS0_67_GLOBAL__N__bb565c37_34_ValidateCompressedIndicesKernel_cu_33a4b88b42_validate_compressed_sparse_indices_kernelILNS3_8CDimNameE1ENS3_18CUDAKernelLauncherENS3_14EmptyVecKernelENS3_8DummyVecELm8EEEvRKNS_6TensorESB_lllENKUlvE0_clEvENKUlvE_clEvEUliE_EEvRNS_18TensorIteratorBaseERKT_EUliE_EEviT1_)
        /*07dc*/ 	.word	0x00000000


	//----- nvinfo : EIATTR_REGCOUNT
	.align		4
.L_372:
        /*07e0*/ 	.byte	0x04, 0x2f
        /*07e2*/ 	.short	(.L_374 - .L_373)
	.align		4
.L_373:
        /*07e4*/ 	.word	index@(_ZN2at6native27unrolled_elementwise_kernelIZZZNS0_67_GLOBAL__N__bb565c37_34_ValidateCompressedIndicesKernel_cu_33a4b88b42_validate_compressed_sparse_indices_kernelILNS2_8CDimNameE1ENS2_18CUDAKernelLauncherENS2_14EmptyVecKernelENS2_8DummyVecELm8EEEvRKNS_6TensorESA_lllENKUlvE0_clEvENKUlvE_clEvEUliE_St5arrayIPcLm2EELi4E23TrivialOffsetCalculatorILi1EjESI_NS0_6memory12LoadWithCastILi1EEENSJ_13StoreWithCastILi1EEEEEviT_T0_T2_T3_T4_T5_)
        /*07e8*/ 	.word	0x0000001d


	//----- nvinfo : EIATTR_FRAME_SIZE
	.align		4
.L_374:
        /*07ec*/ 	.byte	0x04, 0x11
        /*07ee*/ 	.short	(.L_376 - .L_375)
	.align		4
.L_375:
        /*07f0*/ 	.word	index@(_ZN2at6native27unrolled_elementwise_kernelIZZZNS0_67_GLOBAL__N__bb565c37_34_ValidateCompressedIndicesKernel_cu_33a4b88b42_validate_compressed_sparse_indices_kernelILNS2_8CDimNameE1ENS2_18CUDAKernelLauncherENS2_14EmptyVecKernelENS2_8DummyVecELm8EEEvRKNS_6TensorESA_lllENKUlvE0_clEvENKUlvE_clEvEUliE_St5arrayIPcLm2EELi4E23TrivialOffsetCalculatorILi1EjESI_NS0_6memory12LoadWithCastILi1EEENSJ_13StoreWithCastILi1EEEEEviT_T0_T2_T3_T4_T5_)
        /*07f4*/ 	.word	0x00000000


	//----- nvinfo : EIATTR_REGCOUNT
	.align		4
.L_376:
        /*07f8*/ 	.byte	0x04, 0x2f
        /*07fa*/ 	.short	(.L_378 - .L_377)
	.align		4
.L_377:
        /*07fc*/ 	.word	index@(_ZN2at6native18elementwise_kernelILi128ELi4EZNS0_15gpu_kernel_implIZZZNS0_67_GLOBAL__N__bb565c37_34_ValidateCompressedIndicesKernel_cu_33a4b88b42_validate_compressed_sparse_indices_kernelILNS3_8CDimNameE1ENS3_18CUDAKernelLauncherENS3_14EmptyVecKernelENS3_8DummyVecELm8EEEvRKNS_6TensorESB_lllENKUlvE0_clEvENKUlvE_clEvEUliE_EEvRNS_18TensorIteratorBaseERKT_EUliE_EEviT1_)
        /*0800*/ 	.word	0x00000018


	//----- nvinfo : EIATTR_FRAME_SIZE
	.align		4
.L_378:
        /*0804*/ 	.byte	0x04, 0x11
        /*0806*/ 	.short	(.L_380 - .L_379)
	.align		4
.L_379:
        /*0808*/ 	.word	index@(_ZN2at6native18elementwise_kernelILi128ELi4EZNS0_15gpu_kernel_implIZZZNS0_67_GLOBAL__N__bb565c37_34_ValidateCompressedIndicesKernel_cu_33a4b88b42_validate_compressed_sparse_indices_kernelILNS3_8CDimNameE1ENS3_18CUDAKernelLauncherENS3_14EmptyVecKernelENS3_8DummyVecELm8EEEvRKNS_6TensorESB_lllENKUlvE0_clEvENKUlvE_clEvEUliE_EEvRNS_18TensorIteratorBaseERKT_EUliE_EEviT1_)
        /*080c*/ 	.word	0x00000000


	//----- nvinfo : EIATTR_REGCOUNT
	.align		4
.L_380:
        /*0810*/ 	.byte	0x04, 0x2f
        /*0812*/ 	.short	(.L_382 - .L_381)
	.align		4
.L_381:
        /*0814*/ 	.word	index@(_ZN2at6native29vectorized_elementwise_kernelILi8EZZZNS0_67_GLOBAL__N__bb565c37_34_ValidateCompressedIndicesKernel_cu_33a4b88b42_validate_compressed_sparse_indices_kernelILNS2_8CDimNameE1ENS2_18CUDAKernelLauncherENS2_14EmptyVecKernelENS2_8DummyVecELm8EEEvRKNS_6TensorESA_lllENKUlvE0_clEvENKUlvE0_clEvEUllE_St5arrayIPcLm2EEEEviT0_T1_)
        /*0818*/ 	.word	0x00000026


	//----- nvinfo : EIATTR_FRAME_SIZE
	.align		4
.L_382:
        /*081c*/ 	.byte	0x04, 0x11
        /*081e*/ 	.short	(.L_384 - .L_383)
	.align		4
.L_383:
        /*0820*/ 	.word	index@(_ZN2at6native29vectorized_elementwise_kernelILi8EZZZNS0_67_GLOBAL__N__bb565c37_34_ValidateCompressedIndicesKernel_cu_33a4b88b42_validate_compressed_sparse_indices_kernelILNS2_8CDimNameE1ENS2_18CUDAKernelLauncherENS2_14EmptyVecKernelENS2_8DummyVecELm8EEEvRKNS_6TensorESA_lllENKUlvE0_clEvENKUlvE0_clEvEUllE_St5arrayIPcLm2EEEEviT0_T1_)
        /*0824*/ 	.word	0x00000000


	//----- nvinfo : EIATTR_REGCOUNT
	.align		4
.L_384:
        /*0828*/ 	.byte	0x04, 0x2f
        /*082a*/ 	.short	(.L_386 - .L_385)
	.align		4
.L_385:
        /*082c*/ 	.word	index@(_ZN2at6native29vectorized_elementwise_kernelILi4EZZZNS0_67_GLOBAL__N__bb565c37_34_ValidateCompressedIndicesKernel_cu_33a4b88b42_validate_compressed_sparse_indices_kernelILNS2_8CDimNameE1ENS2_18CUDAKernelLauncherENS2_14EmptyVecKernelENS2_8DummyVecELm8EEEvRKNS_6TensorESA_lllENKUlvE0_clEvENKUlvE0_clEvEUllE_St5arrayIPcLm2EEEEviT0_T1_)
        /*0830*/ 	.word	0x00000026


	//----- nvinfo : EIATTR_FRAME_SIZE
	.align		4
.L_386:
        /*0834*/ 	.byte	0x04, 0x11
        /*0836*/ 	.short	(.L_388 - .L_387)
	.align		4
.L_387:
        /*0838*/ 	.word	index@(_ZN2at6native29vectorized_elementwise_kernelILi4EZZZNS0_67_GLOBAL__N__bb565c37_34_ValidateCompressedIndicesKernel_cu_33a4b88b42_validate_compressed_sparse_indices_kernelILNS2_8CDimNameE1ENS2_18CUDAKernelLauncherENS2_14EmptyVecKernelENS2_8DummyVecELm8EEEvRKNS_6TensorESA_lllENKUlvE0_clEvENKUlvE0_clEvEUllE_St5arrayIPcLm2EEEEviT0_T1_)
        /*083c*/ 	.word	0x00000000


	//----- nvinfo : EIATTR_REGCOUNT
	.align		4
.L_388:
        /*0840*/ 	.byte	0x04, 0x2f
        /*0842*/ 	.short	(.L_390 - .L_389)
	.align		4
.L_389:
        /*0844*/ 	.word	index@(_ZN2at6native29vectorized_elementwise_kernelILi2EZZZNS0_67_GLOBAL__N__bb565c37_34_ValidateCompressedIndicesKernel_cu_33a4b88b42_validate_compressed_sparse_indices_kernelILNS2_8CDimNameE1ENS2_18CUDAKernelLauncherENS2_14EmptyVecKernelENS2_8DummyVecELm8EEEvRKNS_6TensorESA_lllENKUlvE0_clEvENKUlvE0_clEvEUllE_St5arrayIPcLm2EEEEviT0_T1_)
        /*0848*/ 	.word	0x00000026


	//----- nvinfo : EIATTR_FRAME_SIZE
	.align		4
.L_390:
        /*084c*/ 	.byte	0x04, 0x11
        /*084e*/ 	.short	(.L_392 - .L_391)
	.align		4
.L_391:
        /*0850*/ 	.word	index@(_ZN2at6native29vectorized_elementwise_kernelILi2EZZZNS0_67_GLOBAL__N__bb565c37_34_ValidateCompressedIndicesKernel_cu_33a4b88b42_validate_compressed_sparse_indices_kernelILNS2_8CDimNameE1ENS2_18CUDAKernelLauncherENS2_14EmptyVecKernelENS2_8DummyVecELm8EEEvRKNS_6TensorESA_lllENKUlvE0_clEvENKUlvE0_clEvEUllE_St5arrayIPcLm2EEEEviT0_T1_)
        /*0854*/ 	.word	0x00000000


	//----- nvinfo : EIATTR_REGCOUNT
	.align		4
.L_392:
        /*0858*/ 	.byte	0x04, 0x2f
        /*085a*/ 	.short	(.L_394 - .L_393)
	.align		4
.L_393:
        /*085c*/ 	.word	index@(_ZN2at6native27unrolled_elementwise_kernelIZZZNS0_67_GLOBAL__N__bb565c37_34_ValidateCompressedIndicesKernel_cu_33a4b88b42_validate_compressed_sparse_indices_kernelILNS2_8CDimNameE1ENS2_18CUDAKernelLauncherENS2_14EmptyVecKernelENS2_8DummyVecELm8EEEvRKNS_6TensorESA_lllENKUlvE0_clEvENKUlvE0_clEvEUllE_St5arrayIPcLm2EELi4E23TrivialOffsetCalculatorILi1EjESI_NS0_6memory15LoadWithoutCastENSJ_16StoreWithoutCastEEEviT_T0_T2_T3_T4_T5_)
        /*0860*/ 	.word	0x0000001e


	//----- nvinfo : EIATTR_FRAME_SIZE
	.align		4
.L_394:
        /*0864*/ 	.byte	0x04, 0x11
        /*0866*/ 	.short	(.L_396 - .L_395)
	.align		4
.L_395:
        /*0868*/ 	.word	index@(_ZN2at6native27unrolled_elementwise_kernelIZZZNS0_67_GLOBAL__N__bb565c37_34_ValidateCompressedIndicesKernel_cu_33a4b88b42_validate_compressed_sparse_indices_kernelILNS2_8CDimNameE1ENS2_18CUDAKernelLauncherENS2_14EmptyVecKernelENS2_8DummyVecELm8EEEvRKNS_6TensorESA_lllENKUlvE0_clEvENKUlvE0_clEvEUllE_St5arrayIPcLm2EELi4E23TrivialOffsetCalculatorILi1EjESI_NS0_6memory15LoadWithoutCastENSJ_16StoreWithoutCastEEEviT_T0_T2_T3_T4_T5_)
        /*086c*/ 	.word	0x00000000


	//----- nvinfo : EIATTR_REGCOUNT
	.align		4
.L_396:
        /*0870*/ 	.byte	0x04, 0x2f
        /*0872*/ 	.short	(.L_398 - .L_397)
	.align		4
.L_397:
        /*0874*/ 	.word	index@(_ZN2at6native18elementwise_kernelILi128ELi2EZNS0_22gpu_kernel_impl_nocastIZZZNS0_67_GLOBAL__N__bb565c37_34_ValidateCompressedIndicesKernel_cu_33a4b88b42_validate_compressed_sparse_indices_kernelILNS3_8CDimNameE1ENS3_18CUDAKernelLauncherENS3_14EmptyVecKernelENS3_8DummyVecELm8EEEvRKNS_6TensorESB_lllENKUlvE0_clEvENKUlvE0_clEvEUllE_EEvRNS_18TensorIteratorBaseERKT_EUliE_EEviT1_)
        /*0878*/ 	.word	0x00000018


	//----- nvinfo : EIATTR_FRAME_SIZE
	.align		4
.L_398:
        /*087c*/ 	.byte	0x04, 0x11
        /*087e*/ 	.short	(.L_400 - .L_399)
	.align		4
.L_399:
        /*0880*/ 	.word	index@(_ZN2at6native18elementwise_kernelILi128ELi2EZNS0_22gpu_kernel_impl_nocastIZZZNS0_67_GLOBAL__N__bb565c37_34_ValidateCompressedIndicesKernel_cu_33a4b88b42_validate_compressed_sparse_indices_kernelILNS3_8CDimNameE1ENS3_18CUDAKernelLauncherENS3_14EmptyVecKernelENS3_8DummyVecELm8EEEvRKNS_6TensorESB_lllENKUlvE0_clEvENKUlvE0_clEvEUllE_EEvRNS_18TensorIteratorBaseERKT_EUliE_EEviT1_)
        /*0884*/ 	.word	0x00000000


	//----- nvinfo : EIATTR_REGCOUNT
	.align		4
.L_400:
        /*0888*/ 	.byte	0x04, 0x2f
        /*088a*/ 	.short	(.L_402 - .L_401)
	.align		4
.L_401:
        /*088c*/ 	.word	index@(_ZN2at6native27unrolled_elementwise_kernelIZZZNS0_67_GLOBAL__N__bb565c37_34_ValidateCompressedIndicesKernel_cu_33a4b88b42_validate_compressed_sparse_indices_kernelILNS2_8CDimNameE1ENS2_18CUDAKernelLauncherENS2_14EmptyVecKernelENS2_8DummyVecELm8EEEvRKNS_6TensorESA_lllENKUlvE0_clEvENKUlvE0_clEvEUllE_St5arrayIPcLm2EELi4E23TrivialOffsetCalculatorILi1EjESI_NS0_6memory12LoadWithCastILi1EEENSJ_13StoreWithCastILi1EEEEEviT_T0_T2_T3_T4_T5_)
        /*0890*/ 	.word	0x00000020


	//----- nvinfo : EIATTR_FRAME_SIZE
	.align		4
.L_402:
        /*0894*/ 	.byte	0x04, 0x11
        /*0896*/ 	.short	(.L_404 - .L_403)
	.align		4
.L_403:
        /*0898*/ 	.word	index@(_ZN2at6native27unrolled_elementwise_kernelIZZZNS0_67_GLOBAL__N__bb565c37_34_ValidateCompressedIndicesKernel_cu_33a4b88b42_validate_compressed_sparse_indices_kernelILNS2_8CDimNameE1ENS2_18CUDAKernelLauncherENS2_14EmptyVecKernelENS2_8DummyVecELm8EEEvRKNS_6TensorESA_lllENKUlvE0_clEvENKUlvE0_clEvEUllE_St5arrayIPcLm2EELi4E23TrivialOffsetCalculatorILi1EjESI_NS0_6memory12LoadWithCastILi1EEENSJ_13StoreWithCastILi1EEEEEviT_T0_T2_T3_T4_T5_)
        /*089c*/ 	.word	0x00000000


	//----- nvinfo : EIATTR_REGCOUNT
	.align		4
.L_404:
        /*08a0*/ 	.byte	0x04, 0x2f
        /*08a2*/ 	.short	(.L_406 - .L_405)
	.align		4
.L_405:
        /*08a4*/ 	.word	index@(_ZN2at6native18elementwise_kernelILi128ELi4EZNS0_15gpu_kernel_implIZZZNS0_67_GLOBAL__N__bb565c37_34_ValidateCompressedIndicesKernel_cu_33a4b88b42_validate_compressed_sparse_indices_kernelILNS3_8CDimNameE1ENS3_18CUDAKernelLauncherENS3_14EmptyVecKernelENS3_8DummyVecELm8EEEvRKNS_6TensorESB_lllENKUlvE0_clEvENKUlvE0_clEvEUllE_EEvRNS_18TensorIteratorBaseERKT_EUliE_EEviT1_)
        /*08a8*/ 	.word	0x00000018


	//----- nvinfo : EIATTR_FRAME_SIZE
	.align		4
.L_406:
        /*08ac*/ 	.byte	0x04, 0x11
        /*08ae*/ 	.short	(.L_408 - .L_407)
	.align		4
.L_407:
        /*08b0*/ 	.word	index@(_ZN2at6native18elementwise_kernelILi128ELi4EZNS0_15gpu_kernel_implIZZZNS0_67_GLOBAL__N__bb565c37_34_ValidateCompressedIndicesKernel_cu_33a4b88b42_validate_compressed_sparse_indices_kernelILNS3_8CDimNameE1ENS3_18CUDAKernelLauncherENS3_14EmptyVecKernelENS3_8DummyVecELm8EEEvRKNS_6TensorESB_lllENKUlvE0_clEvENKUlvE0_clEvEUllE_EEvRNS_18TensorIteratorBaseERKT_EUliE_EEviT1_)
        /*08b4*/ 	.word	0x00000000


	//----- nvinfo : EIATTR_REGCOUNT
	.align		4
.L_408:
        /*08b8*/ 	.byte	0x04, 0x2f
        /*08ba*/ 	.short	(.L_410 - .L_409)
	.align		4
.L_409:
        /*08bc*/ 	.word	index@(_ZN2at6native29vectorized_elementwise_kernelILi8EZZZNS0_67_GLOBAL__N__bb565c37_34_ValidateCompressedIndicesKernel_cu_33a4b88b42_validate_compressed_sparse_indices_kernelILNS2_8CDimNameE1ENS2_18CUDAKernelLauncherENS2_14EmptyVecKernelENS2_8DummyVecELm8EEEvRKNS_6TensorESA_lllENKUlvE1_clEvENKUlvE_clEvEUliiiiiE_St5arrayIPcLm6EEEEviT0_T1_)
        /*08c0*/ 	.word	0x00000048


	//----- nvinfo : EIATTR_FRAME_SIZE
	.align		4
.L_410:
        /*08c4*/ 	.byte	0x04, 0x11
        /*08c6*/ 	.short	(.L_412 - .L_411)
	.align		4
.L_411:
        /*08c8*/ 	.word	index@($__internal_45_$__cuda_sm20_div_s64)
        /*08cc*/ 	.word	0x00000160


	//----- nvinfo : EIATTR_FRAME_SIZE
	.align		4
.L_412:
        /*08d0*/ 	.byte	0x04, 0x11
        /*08d2*/ 	.short	(.L_414 - .L_413)
	.align		4
.L_413:
        /*08d4*/ 	.word	index@(_ZN2at6native29vectorized_elementwise_kernelILi8EZZZNS0_67_GLOBAL__N__bb565c37_34_ValidateCompressedIndicesKernel_cu_33a4b88b42_validate_compressed_sparse_indices_kernelILNS2_8CDimNameE1ENS2_18CUDAKernelLauncherENS2_14EmptyVecKernelENS2_8DummyVecELm8EEEvRKNS_6TensorESA_lllENKUlvE1_clEvENKUlvE_clEvEUliiiiiE_St5arrayIPcLm6EEEEviT0_T1_)
        /*08d8*/ 	.word	0x00000160


	//----- nvinfo : EIATTR_REGCOUNT
	.align		4
.L_414:
        /*08dc*/ 	.byte	0x04, 0x2f
        /*08de*/ 	.short	(.L_416 - .L_415)
	.align		4
.L_415:
        /*08e0*/ 	.word	index@(_ZN2at6native29vectorized_elementwise_kernelILi4EZZZNS0_67_GLOBAL__N__bb565c37_34_ValidateCompressedIndicesKernel_cu_33a4b88b42_validate_compressed_sparse_indices_kernelILNS2_8CDimNameE1ENS2_18CUDAKernelLauncherENS2_14EmptyVecKernelENS2_8DummyVecELm8EEEvRKNS_6TensorESA_lllENKUlvE1_clEvENKUlvE_clEvEUliiiiiE_St5arrayIPcLm6EEEEviT0_T1_)
        /*08e4*/ 	.word	0x00000048


	//----- nvinfo : EIATTR_FRAME_SIZE
	.align		4
.L_416:
        /*08e8*/ 	.byte	0x04, 0x11
        /*08ea*/ 	.short	(.L_418 - .L_417)
	.align		4
.L_417:
        /*08ec*/ 	.word	index@($__internal_44_$__cuda_sm20_div_s64)
        /*08f0*/ 	.word	0x00000160


	//----- nvinfo : EIATTR_FRAME_SIZE
	.align		4
.L_418:
        /*08f4*/ 	.byte	0x04, 0x11
        /*08f6*/ 	.short	(.L_420 - .L_419)
	.align		4
.L_419:
        /*08f8*/ 	.word	index@(_ZN2at6native29vectorized_elementwise_kernelILi4EZZZNS0_67_GLOBAL__N__bb565c37_34_ValidateCompressedIndicesKernel_cu_33a4b88b42_validate_compressed_sparse_indices_kernelILNS2_8CDimNameE1ENS2_18CUDAKernelLauncherENS2_14EmptyVecKernelENS2_8DummyVecELm8EEEvRKNS_6TensorESA_lllENKUlvE1_clEvENKUlvE_clEvEUliiiiiE_St5arrayIPcLm6EEEEviT0_T1_)
        /*08fc*/ 	.word	0x00000160


	//----- nvinfo : EIATTR_REGCOUNT
	.align		4
.L_420:
        /*0900*/ 	.byte	0x04, 0x2f
        /*0902*/ 	.short	(.L_422 - .L_421)
	.align		4
.L_421:
        /*0904*/ 	.word	index@(_ZN2at6native29vectorized_elementwise_kernelILi2EZZZNS0_67_GLOBAL__N__bb565c37_34_ValidateCompressedIndicesKernel_cu_33a4b88b42_validate_compressed_sparse_indices_kernelILNS2_8CDimNameE1ENS2_18CUDAKernelLauncherENS2_14EmptyVecKernelENS2_8DummyVecELm8EEEvRKNS_6TensorESA_lllENKUlvE1_clEvENKUlvE_clEvEUliiiiiE_St5arrayIPcLm6EEEEviT0_T1_)
        /*0908*/ 	.word	0x00000048


	//----- nvinfo : EIATTR_FRAME_SIZE
	.align		4
.L_422:
        /*090c*/ 	.byte	0x04, 0x11
        /*090e*/ 	.short	(.L_424 - .L_423)
	.align		4
.L_423:
        /*0910*/ 	.word	index@($__internal_43_$__cuda_sm20_div_s64)
        /*0914*/ 	.word	0x00000160


	//----- nvinfo : EIATTR_FRAME_SIZE
	.align		4
.L_424:
        /*0918*/ 	.byte	0x04, 0x11
        /*091a*/ 	.short	(.L_426 - .L_425)
	.align		4
.L_425:
        /*091c*/ 	.word	index@(_ZN2at6native29vectorized_elementwise_kernelILi2EZZZNS0_67_GLOBAL__N__bb565c37_34_ValidateCompressedIndicesKernel_cu_33a4b88b42_validate_compressed_sparse_indices_kernelILNS2_8CDimNameE1ENS2_18CUDAKernelLauncherENS2_14EmptyVecKernelENS2_8DummyVecELm8EEEvRKNS_6TensorESA_lllENKUlvE1_clEvENKUlvE_clEvEUliiiiiE_St5arrayIPcLm6EEEEviT0_T1_)
        /*0920*/ 	.word	0x00000160


	//----- nvinfo : EIATTR_REGCOUNT
	.align		4
.L_426:
        /*0924*/ 	.byte	0x04, 0x2f
        /*0926*/ 	.short	(.L_428 - .L_427)
	.align		4
.L_427:
        /*0928*/ 	.word	index@(_ZN2at6native27unrolled_elementwise_kernelIZZZNS0_67_GLOBAL__N__bb565c37_34_ValidateCompressedIndicesKernel_cu_33a4b88b42_validate_compressed_sparse_indices_kernelILNS2_8CDimNameE1ENS2_18CUDAKernelLauncherENS2_14EmptyVecKernelENS2_8DummyVecELm8EEEvRKNS_6TensorESA_lllENKUlvE1_clEvENKUlvE_clEvEUliiiiiE_St5arrayIPcLm6EELi4E23TrivialOffsetCalculatorILi5EjESH_ILi1EjENS0_6memory15LoadWithoutCastENSK_16StoreWithoutCastEEEviT_T0_T2_T3_T4_T5_)
        /*092c*/ 	.word	0x00000030


	//----- nvinfo : EIATTR_FRAME_SIZE
	.align		4
.L_428:
        /*0930*/ 	.byte	0x04, 0x11
        /*0932*/ 	.short	(.L_430 - .L_429)
	.align		4
.L_429:
        /*0934*/ 	.word	index@($__internal_42_$__cuda_sm20_div_s64)
        /*0938*/ 	.word	0x000000b0


	//----- nvinfo : EIATTR_FRAME_SIZE
	.align		4
.L_430:
        /*093c*/ 	.byte	0x04, 0x11
        /*093e*/ 	.short	(.L_432 - .L_431)
	.align		4
.L_431:
        /*0940*/ 	.word	index@(_ZN2at6native27unrolled_elementwise_kernelIZZZNS0_67_GLOBAL__N__bb565c37_34_ValidateCompressedIndicesKernel_cu_33a4b88b42_validate_compressed_sparse_indices_kernelILNS2_8CDimNameE1ENS2_18CUDAKernelLauncherENS2_14EmptyVecKernelENS2_8DummyVecELm8EEEvRKNS_6TensorESA_lllENKUlvE1_clEvENKUlvE_clEvEUliiiiiE_St5arrayIPcLm6EELi4E23TrivialOffsetCalculatorILi5EjESH_ILi1EjENS0_6memory15LoadWithoutCastENSK_16StoreWithoutCastEEEviT_T0_T2_T3_T4_T5_)
        /*0944*/ 	.word	0x000000b0


	//----- nvinfo : EIATTR_REGCOUNT
	.align		4
.L_432:
        /*0948*/ 	.byte	0x04, 0x2f
        /*094a*/ 	.short	(.L_434 - .L_433)
	.align		4
.L_433:
        /*094c*/ 	.word	index@(_ZN2at6native18elementwise_kernelILi128ELi2EZNS0_22gpu_kernel_impl_nocastIZZZNS0_67_GLOBAL__N__bb565c37_34_ValidateCompressedIndicesKernel_cu_33a4b88b42_validate_compressed_sparse_indices_kernelILNS3_8CDimNameE1ENS3_18CUDAKernelLauncherENS3_14EmptyVecKernelENS3_8DummyVecELm8EEEvRKNS_6TensorESB_lllENKUlvE1_clEvENKUlvE_clEvEUliiiiiE_EEvRNS_18TensorIteratorBaseERKT_EUliE_EEviT1_)
        /*0950*/ 	.word	0x00000028


	//----- nvinfo : EIATTR_FRAME_SIZE
	.align		4
.L_434:
        /*0954*/ 	.byte	0x04, 0x11
        /*0956*/ 	.short	(.L_436 - .L_435)
	.align		4
.L_435:
        /*0958*/ 	.word	index@($__internal_41_$__cuda_sm20_rem_s64)
        /*095c*/ 	.word	0x00000000


	//----- nvinfo : EIATTR_FRAME_SIZE
	.align		4
.L_436:
        /*0960*/ 	.byte	0x04, 0x11
        /*0962*/ 	.short	(.L_438 - .L_437)
	.align		4
.L_437:
        /*0964*/ 	.word	index@($__internal_40_$__cuda_sm20_div_s64)
        /*0968*/ 	.word	0x00000000


	//----- nvinfo : EIATTR_FRAME_SIZE
	.align		4
.L_438:
        /*096c*/ 	.byte	0x04, 0x11
        /*096e*/ 	.short	(.L_440 - .L_439)
	.align		4
.L_439:
        /*0970*/ 	.word	index@(_ZN2at6native18elementwise_kernelILi128ELi2EZNS0_22gpu_kernel_impl_nocastIZZZNS0_67_GLOBAL__N__bb565c37_34_ValidateCompressedIndicesKernel_cu_33a4b88b42_validate_compressed_sparse_indices_kernelILNS3_8CDimNameE1ENS3_18CUDAKernelLauncherENS3_14EmptyVecKernelENS3_8DummyVecELm8EEEvRKNS_6TensorESB_lllENKUlvE1_clEvENKUlvE_clEvEUliiiiiE_EEvRNS_18TensorIteratorBaseERKT_EUliE_EEviT1_)
        /*0974*/ 	.word	0x00000000


	//----- nvinfo : EIATTR_REGCOUNT
	.align		4
.L_440:
        /*0978*/ 	.byte	0x04, 0x2f
        /*097a*/ 	.short	(.L_442 - .L_441)
	.align		4
.L_441:
        /*097c*/ 	.word	index@(_ZN2at6native27unrolled_elementwise_kernelIZZZNS0_67_GLOBAL__N__bb565c37_34_ValidateCompressedIndicesKernel_cu_33a4b88b42_validate_compressed_sparse_indices_kernelILNS2_8CDimNameE1ENS2_18CUDAKernelLauncherENS2_14EmptyVecKernelENS2_8DummyVecELm8EEEvRKNS_6TensorESA_lllENKUlvE1_clEvENKUlvE_clEvEUliiiiiE_St5arrayIPcLm6EELi4E23TrivialOffsetCalculatorILi5EjESH_ILi1EjENS0_6memory12LoadWithCastILi5EEENSK_13StoreWithCastILi1EEEEEviT_T0_T2_T3_T4_T5_)
        /*0980*/ 	.word	0x00000038


	//----- nvinfo : EIATTR_FRAME_SIZE
	.align		4
.L_442:
        /*0984*/ 	.byte	0x04, 0x11
        /*0986*/ 	.short	(.L_444 - .L_443)
	.align		4
.L_443:
        /*0988*/ 	.word	index@($__internal_39_$__cuda_sm20_div_s64)
        /*098c*/ 	.word	0x000000b0


	//----- nvinfo : EIATTR_FRAME_SIZE
	.align		4
.L_444:
        /*0990*/ 	.byte	0x04, 0x11
        /*0992*/ 	.short	(.L_446 - .L_445)
	.align		4
.L_445:
        /*0994*/ 	.word	index@(_ZN2at6native27unrolled_elementwise_kernelIZZZNS0_67_GLOBAL__N__bb565c37_34_ValidateCompressedIndicesKernel_cu_33a4b88b42_validate_compressed_sparse_indices_kernelILNS2_8CDimNameE1ENS2_18CUDAKernelLauncherENS2_14EmptyVecKernelENS2_8DummyVecELm8EEEvRKNS_6TensorESA_lllENKUlvE1_clEvENKUlvE_clEvEUliiiiiE_St5arrayIPcLm6EELi4E23TrivialOffsetCalculatorILi5EjESH_ILi1EjENS0_6memory12LoadWithCastILi5EEENSK_13StoreWithCastILi1EEEEEviT_T0_T2_T3_T4_T5_)
        /*0998*/ 	.word	0x000000b0


	//----- nvinfo : EIATTR_REGCOUNT
	.align		4
.L_446:
        /*099c*/ 	.byte	0x04, 0x2f
        /*099e*/ 	.short	(.L_448 - .L_447)
	.align		4
.L_447:
        /*09a0*/ 	.word	index@(_ZN2at6native18elementwise_kernelILi128ELi4EZNS0_15gpu_kernel_implIZZZNS0_67_GLOBAL__N__bb565c37_34_ValidateCompressedIndicesKernel_cu_33a4b88b42_validate_compressed_sparse_indices_kernelILNS3_8CDimNameE1ENS3_18CUDAKernelLauncherENS3_14EmptyVecKernelENS3_8DummyVecELm8EEEvRKNS_6TensorESB_lllENKUlvE1_clEvENKUlvE_clEvEUliiiiiE_EEvRNS_18TensorIteratorBaseERKT_EUliE_EEviT1_)
        /*09a4*/ 	.word	0x0000002e


	//----- nvinfo : EIATTR_FRAME_SIZE
	.align		4
.L_448:
        /*09a8*/ 	.byte	0x04, 0x11
        /*09aa*/ 	.short	(.L_450 - .L_449)
	.align		4
.L_449:
        /*09ac*/ 	.word	index@($__internal_38_$__cuda_sm20_rem_s64)
        /*09b0*/ 	.word	0x00000000


	//----- nvinfo : EIATTR_FRAME_SIZE
	.align		4
.L_450:
        /*09b4*/ 	.byte	0x04, 0x11
        /*09b6*/ 	.short	(.L_452 - .L_451)
	.align		4
.L_451:
        /*09b8*/ 	.word	index@($__internal_37_$__cuda_sm20_div_s64)
        /*09bc*/ 	.word	0x00000000


	//----- nvinfo : EIATTR_FRAME_SIZE
	.align		4
.L_452:
        /*09c0*/ 	.byte	0x04, 0x11
        /*09c2*/ 	.short	(.L_454 - .L_453)
	.align		4
.L_453:
        /*09c4*/ 	.word	index@(_ZN2at6native18elementwise_kernelILi128ELi4EZNS0_15gpu_kernel_implIZZZNS0_67_GLOBAL__N__bb565c37_34_ValidateCompressedIndicesKernel_cu_33a4b88b42_validate_compressed_sparse_indices_kernelILNS3_8CDimNameE1ENS3_18CUDAKernelLauncherENS3_14EmptyVecKernelENS3_8DummyVecELm8EEEvRKNS_6TensorESB_lllENKUlvE1_clEvENKUlvE_clEvEUliiiiiE_EEvRNS_18TensorIteratorBaseERKT_EUliE_EEviT1_)
        /*09c8*/ 	.word	0x00000000


	//----- nvinfo : EIATTR_REGCOUNT
	.align		4
.L_454:
        /*09cc*/ 	.byte	0x04, 0x2f
        /*09ce*/ 	.short	(.L_456 - .L_455)
	.align		4
.L_455:
        /*09d0*/ 	.word	index@(_ZN2at6native29vectorized_elementwise_kernelILi8EZZZNS0_67_GLOBAL__N__bb565c37_34_ValidateCompressedIndicesKernel_cu_33a4b88b42_validate_compressed_sparse_indices_kernelILNS2_8CDimNameE1ENS2_18CUDAKernelLauncherENS2_14EmptyVecKernelENS2_8DummyVecELm8EEEvRKNS_6TensorESA_lllENKUlvE1_clEvENKUlvE0_clEvEUllllllE_St5arrayIPcLm6EEEEviT0_T1_)
        /*09d4*/ 	.word	0x0000007c


	//----- nvinfo : EIATTR_FRAME_SIZE
	.align		4
.L_456:
        /*09d8*/ 	.byte	0x04, 0x11
        /*09da*/ 	.short	(.L_458 - .L_457)
	.align		4
.L_457:
        /*09dc*/ 	.word	index@($__internal_36_$__cuda_sm20_div_s64)
        /*09e0*/ 	.word	0x00000160


	//----- nvinfo : EIATTR_FRAME_SIZE
	.align		4
.L_458:
        /*09e4*/ 	.byte	0x04, 0x11
        /*09e6*/ 	.short	(.L_460 - .L_459)
	.align		4
.L_459:
        /*09e8*/ 	.word	index@(_ZN2at6native29vectorized_elementwise_kernelILi8EZZZNS0_67_GLOBAL__N__bb565c37_34_ValidateCompressedIndicesKernel_cu_33a4b88b42_validate_compressed_sparse_indices_kernelILNS2_8CDimNameE1ENS2_18CUDAKernelLauncherENS2_14EmptyVecKernelENS2_8DummyVecELm8EEEvRKNS_6TensorESA_lllENKUlvE1_clEvENKUlvE0_clEvEUllllllE_St5arrayIPcLm6EEEEviT0_T1_)
        /*09ec*/ 	.word	0x00000160


	//----- nvinfo : EIATTR_REGCOUNT
	.align		4
.L_460:
        /*09f0*/ 	.byte	0x04, 0x2f
        /*09f2*/ 	.short	(.L_462 - .L_461)
	.align		4
.L_461:
        /*09f4*/ 	.word	index@(_ZN2at6native29vectorized_elementwise_kernelILi4EZZZNS0_67_GLOBAL__N__bb565c37_34_ValidateCompressedIndicesKernel_cu_33a4b88b42_validate_compressed_sparse_indices_kernelILNS2_8CDimNameE1ENS2_18CUDAKernelLauncherENS2_14EmptyVecKernelENS2_8DummyVecELm8EEEvRKNS_6TensorESA_lllENKUlvE1_clEvENKUlvE0_clEvEUllllllE_St5arrayIPcLm6EEEEviT0_T1_)
        /*09f8*/ 	.word	0x0000007c


	//----- nvinfo : EIATTR_FRAME_SIZE
	.align		4
.L_462:
        /*09fc*/ 	.byte	0x04, 0x11
        /*09fe*/ 	.short	(.L_464 - .L_463)
	.align		4
.L_463:
        /*0a00*/ 	.word	index@($__internal_35_$__cuda_sm20_div_s64)
        /*0a04*/ 	.word	0x00000160


	//----- nvinfo : EIATTR_FRAME_SIZE
	.align		4
.L_464:
        /*0a08*/ 	.byte	0x04, 0x11
        /*0a0a*/ 	.short	(.L_466 - .L_465)
	.align		4
.L_465:
        /*0a0c*/ 	.word	index@(_ZN2at6native29vectorized_elementwise_kernelILi4EZZZNS0_67_GLOBAL__N__bb565c37_34_ValidateCompressedIndicesKernel_cu_33a4b88b42_validate_compressed_sparse_indices_kernelILNS2_8CDimNameE1ENS2_18CUDAKernelLauncherENS2_14EmptyVecKernelENS2_8DummyVecELm8EEEvRKNS_6TensorESA_lllENKUlvE1_clEvENKUlvE0_clEvEUllllllE_St5arrayIPcLm6EEEEviT0_T1_)
        /*0a10*/ 	.word	0x00000160


	//----- nvinfo : EIATTR_REGCOUNT
	.align		4
.L_466:
        /*0a14*/ 	.byte	0x04, 0x2f
        /*0a16*/ 	.short	(.L_468 - .L_467)
	.align		4
.L_467:
        /*0a18*/ 	.word	index@(_ZN2at6native29vectorized_elementwise_kernelILi2EZZZNS0_67_GLOBAL__N__bb565c37_34_ValidateCompressedIndicesKernel_cu_33a4b88b42_validate_compressed_sparse_indices_kernelILNS2_8CDimNameE1ENS2_18CUDAKernelLauncherENS2_14EmptyVecKernelENS2_8DummyVecELm8EEEvRKNS_6TensorESA_lllENKUlvE1_clEvENKUlvE0_clEvEUllllllE_St5arrayIPcLm6EEEEviT0_T1_)
        /*0a1c*/ 	.word	0x0000007c


	//----- nvinfo : EIATTR_FRAME_SIZE
	.align		4
.L_468:
        /*0a20*/ 	.byte	0x04, 0x11
        /*0a22*/ 	.short	(.L_470 - .L_469)
	.align		4
.L_469:
        /*0a24*/ 	.word	index@($__internal_34_$__cuda_sm20_div_s64)
        /*0a28*/ 	.word	0x00000160


	//----- nvinfo : EIATTR_FRAME_SIZE
	.align		4
.L_470:
        /*0a2c*/ 	.byte	0x04, 0x11
        /*0a2e*/ 	.short	(.L_472 - .L_471)
	.align		4
.L_471:
        /*0a30*/ 	.word	index@(_ZN2at6native29vectorized_elementwise_kernelILi2EZZZNS0_67_GLOBAL__N__bb565c37_34_ValidateCompressedIndicesKernel_cu_33a4b88b42_validate_compressed_sparse_indices_kernelILNS2_8CDimNameE1ENS2_18CUDAKernelLauncherENS2_14EmptyVecKernelENS2_8DummyVecELm8EEEvRKNS_6TensorESA_lllENKUlvE1_clEvENKUlvE0_clEvEUllllllE_St5arrayIPcLm6EEEEviT0_T1_)
        /*0a34*/ 	.word	0x00000160


	//----- nvinfo : EIATTR_REGCOUNT
	.align		4
.L_472:
        /*0a38*/ 	.byte	0x04, 0x2f
        /*0a3a*/ 	.short	(.L_474 - .L_473)
	.align		4
.L_473:
        /*0a3c*/ 	.word	index@(_ZN2at6native27unrolled_elementwise_kernelIZZZNS0_67_GLOBAL__N__bb565c37_34_ValidateCompressedIndicesKernel_cu_33a4b88b42_validate_compressed_sparse_indices_kernelILNS2_8CDimNameE1ENS2_18CUDAKernelLauncherENS2_14EmptyVecKernelENS2_8DummyVecELm8EEEvRKNS_6TensorESA_lllENKUlvE1_clEvENKUlvE0_clEvEUllllllE_St5arrayIPcLm6EELi4E23TrivialOffsetCalculatorILi5EjESH_ILi1EjENS0_6memory15LoadWithoutCastENSK_16StoreWithoutCastEEEviT_T0_T2_T3_T4_T5_)
        /*0a40*/ 	.word	0x00000040


	//----- nvinfo : EIATTR_FRAME_SIZE
	.align		4
.L_474:
        /*0a44*/ 	.byte	0x04, 0x11
        /*0a46*/ 	.short	(.L_476 - .L_475)
	.align		4
.L_475:
        /*0a48*/ 	.word	index@($__internal_33_$__cuda_sm20_div_s64)
        /*0a4c*/ 	.word	0x000000b0


	//----- nvinfo : EIATTR_FRAME_SIZE
	.align		4
.L_476:
        /*0a50*/ 	.byte	0x04, 0x11
        /*0a52*/ 	.short	(.L_478 - .L_477)
	.align		4
.L_477:
        /*0a54*/ 	.word	index@(_ZN2at6native27unrolled_elementwise_kernelIZZZNS0_67_GLOBAL__N__bb565c37_34_ValidateCompressedIndicesKernel_cu_33a4b88b42_validate_compressed_sparse_indices_kernelILNS2_8CDimNameE1ENS2_18CUDAKernelLauncherENS2_14EmptyVecKernelENS2_8DummyVecELm8EEEvRKNS_6TensorESA_lllENKUlvE1_clEvENKUlvE0_clEvEUllllllE_St5arrayIPcLm6EELi4E23TrivialOffsetCalculatorILi5EjESH_ILi1EjENS0_6memory15LoadWithoutCastENSK_16StoreWithoutCastEEEviT_T0_T2_T3_T4_T5_)
        /*0a58*/ 	.word	0x000000b0


	//----- nvinfo : EIATTR_REGCOUNT
	.align		4
.L_478:
        /*0a5c*/ 	.byte	0x04, 0x2f
        /*0a5e*/ 	.short	(.L_480 - .L_479)
	.align		4
.L_479:
        /*0a60*/ 	.word	index@(_ZN2at6native18elementwise_kernelILi128ELi2EZNS0_22gpu_kernel_impl_nocastIZZZNS0_67_GLOBAL__N__bb565c37_34_ValidateCompressedIndicesKernel_cu_33a4b88b42_validate_compressed_sparse_indices_kernelILNS3_8CDimNameE1ENS3_18CUDAKernelLauncherENS3_14EmptyVecKernelENS3_8DummyVecELm8EEEvRKNS_6TensorESB_lllENKUlvE1_clEvENKUlvE0_clEvEUllllllE_EEvRNS_18TensorIteratorBaseERKT_EUliE_EEviT1_)
        /*0a64*/ 	.word	0x0000002a


	//----- nvinfo : EIATTR_FRAME_SIZE
	.align		4
.L_480:
        /*0a68*/ 	.byte	0x04, 0x11
        /*0a6a*/ 	.short	(.L_482 - .L_481)
	.align		4
.L_481:
        /*0a6c*/ 	.word	index@($__internal_32_$__cuda_sm20_rem_s64)
        /*0a70*/ 	.word	0x00000000


	//----- nvinfo : EIATTR_FRAME_SIZE
	.align		4
.L_482:
        /*0a74*/ 	.byte	0x04, 0x11
        /*0a76*/ 	.short	(.L_484 - .L_483)
	.align		4
.L_483:
        /*0a78*/ 	.word	index@($__internal_31_$__cuda_sm20_div_s64)
        /*0a7c*/ 	.word	0x00000000


	//----- nvinfo : EIATTR_FRAME_SIZE
	.align		4
.L_484:
        /*0a80*/ 	.byte	0x04, 0x11
        /*0a82*/ 	.short	(.L_486 - .L_485)
	.align		4
.L_485:
        /*0a84*/ 	.word	index@(_ZN2at6native18elementwise_kernelILi128ELi2EZNS0_22gpu_kernel_impl_nocastIZZZNS0_67_GLOBAL__N__bb565c37_34_ValidateCompressedIndicesKernel_cu_33a4b88b42_validate_compressed_sparse_indices_kernelILNS3_8CDimNameE1ENS3_18CUDAKernelLauncherENS3_14EmptyVecKernelENS3_8DummyVecELm8EEEvRKNS_6TensorESB_lllENKUlvE1_clEvENKUlvE0_clEvEUllllllE_EEvRNS_18TensorIteratorBaseERKT_EUliE_EEviT1_)
        /*0a88*/ 	.word	0x00000000


	//----- nvinfo : EIATTR_REGCOUNT
	.align		4
.L_486:
        /*0a8c*/ 	.byte	0x04, 0x2f
        /*0a8e*/ 	.short	(.L_488 - .L_487)
	.align		4
.L_487:
        /*0a90*/ 	.word	index@(_ZN2at6native27unrolled_elementwise_kernelIZZZNS0_67_GLOBAL__N__bb565c37_34_ValidateCompressedIndicesKernel_cu_33a4b88b42_validate_compressed_sparse_indices_kernelILNS2_8CDimNameE1ENS2_18CUDAKernelLauncherENS2_14EmptyVecKernelENS2_8DummyVecELm8EEEvRKNS_6TensorESA_lllENKUlvE1_clEvENKUlvE0_clEvEUllllllE_St5arrayIPcLm6EELi4E23TrivialOffsetCalculatorILi5EjESH_ILi1EjENS0_6memory12LoadWithCastILi5EEENSK_13StoreWithCastILi1EEEEEviT_T0_T2_T3_T4_T5_)
        /*0a94*/ 	.word	0x00000048


	//----- nvinfo : EIATTR_FRAME_SIZE
	.align		4
.L_488:
        /*0a98*/ 	.byte	0x04, 0x11
        /*0a9a*/ 	.short	(.L_490 - .L_489)
	.align		4
.L_489:
        /*0a9c*/ 	.word	index@($__internal_30_$__cuda_sm20_div_s64)
        /*0aa0*/ 	.word	0x000000b0


	//----- nvinfo : EIATTR_FRAME_SIZE
	.align		4
.L_490:
        /*0aa4*/ 	.byte	0x04, 0x11
        /*0aa6*/ 	.short	(.L_492 - .L_491)
	.align		4
.L_491:
        /*0aa8*/ 	.word	index@(_ZN2at6native27unrolled_elementwise_kernelIZZZNS0_67_GLOBAL__N__bb565c37_34_ValidateCompressedIndicesKernel_cu_33a4b88b42_validate_compressed_sparse_indices_kernelILNS2_8CDimNameE1ENS2_18CUDAKernelLauncherENS2_14EmptyVecKernelENS2_8DummyVecELm8EEEvRKNS_6TensorESA_lllENKUlvE1_clEvENKUlvE0_clEvEUllllllE_St5arrayIPcLm6EELi4E23TrivialOffsetCalculatorILi5EjESH_ILi1EjENS0_6memory12LoadWithCastILi5EEENSK_13StoreWithCastILi1EEEEEviT_T0_T2_T3_T4_T5_)
        /*0aac*/ 	.word	0x000000b0


	//----- nvinfo : EIATTR_REGCOUNT
	.align		4
.L_492:
        /*0ab0*/ 	.byte	0x04, 0x2f
        /*0ab2*/ 	.short	(.L_494 - .L_493)
	.align		4
.L_493:
        /*0ab4*/ 	.word	index@(_ZN2at6native18elementwise_kernelILi128ELi4EZNS0_15gpu_kernel_implIZZZNS0_67_GLOBAL__N__bb565c37_34_ValidateCompressedIndicesKernel_cu_33a4b88b42_validate_compressed_sparse_indices_kernelILNS3_8CDimNameE1ENS3_18CUDAKernelLauncherENS3_14EmptyVecKernelENS3_8DummyVecELm8EEEvRKNS_6TensorESB_lllENKUlvE1_clEvENKUlvE0_clEvEUllllllE_EEvRNS_18TensorIteratorBaseERKT_EUliE_EEviT1_)
        /*0ab8*/ 	.word	0x00000030


	//----- nvinfo : EIATTR_FRAME_SIZE
	.align		4
.L_494:
        /*0abc*/ 	.byte	0x04, 0x11
        /*0abe*/ 	.short	(.L_496 - .L_495)
	.align		4
.L_495:
        /*0ac0*/ 	.word	index@($__internal_29_$__cuda_sm20_rem_s64)
        /*0ac4*/ 	.word	0x00000000


	//----- nvinfo : EIATTR_FRAME_SIZE
	.align		4
.L_496:
        /*0ac8*/ 	.byte	0x04, 0x11
        /*0aca*/ 	.short	(.L_498 - .L_497)
	.align		4
.L_497:
        /*0acc*/ 	.word	index@($__internal_28_$__cuda_sm20_div_s64)
        /*0ad0*/ 	.word	0x00000000


	//----- nvinfo : EIATTR_FRAME_SIZE
	.align		4
.L_498:
        /*0ad4*/ 	.byte	0x04, 0x11
        /*0ad6*/ 	.short	(.L_500 - .L_499)
	.align		4
.L_499:
        /*0ad8*/ 	.word	index@(_ZN2at6native18elementwise_kernelILi128ELi4EZNS0_15gpu_kernel_implIZZZNS0_67_GLOBAL__N__bb565c37_34_ValidateCompressedIndicesKernel_cu_33a4b88b42_validate_compressed_sparse_indices_kernelILNS3_8CDimNameE1ENS3_18CUDAKernelLauncherENS3_14EmptyVecKernelENS3_8DummyVecELm8EEEvRKNS_6TensorESB_lllENKUlvE1_clEvENKUlvE0_clEvEUllllllE_EEvRNS_18TensorIteratorBaseERKT_EUliE_EEviT1_)
        /*0adc*/ 	.word	0x00000000


	//----- nvinfo : EIATTR_REGCOUNT
	.align		4
.L_500:
        /*0ae0*/ 	.byte	0x04, 0x2f
        /*0ae2*/ 	.short	(.L_502 - .L_501)
	.align		4
.L_501:
        /*0ae4*/ 	.word	index@(_ZN2at6native29vectorized_elementwise_kernelILi8EZZZNS0_67_GLOBAL__N__bb565c37_34_ValidateCompressedIndicesKernel_cu_33a4b88b42_validate_compressed_sparse_indices_kernelILNS2_8CDimNameE1ENS2_18CUDAKernelLauncherENS2_14EmptyVecKernelENS2_8DummyVecELm0EEEvRKNS_6TensorESA_lllENKUlvE0_clEvENKUlvE_clEvEUliE_St5arrayIPcLm2EEEEviT0_T1_)
        /*0ae8*/ 	.word	0x00000020


	//----- nvinfo : EIATTR_FRAME_SIZE
	.align		4
.L_502:
        /*0aec*/ 	.byte	0x04, 0x11
        /*0aee*/ 	.short	(.L_504 - .L_503)
	.align		4
.L_503:
        /*0af0*/ 	.word	index@(_ZN2at6native29vectorized_elementwise_kernelILi8EZZZNS0_67_GLOBAL__N__bb565c37_34_ValidateCompressedIndicesKernel_cu_33a4b88b42_validate_compressed_sparse_indices_kernelILNS2_8CDimNameE1ENS2_18CUDAKernelLauncherENS2_14EmptyVecKernelENS2_8DummyVecELm0EEEvRKNS_6TensorESA_lllENKUlvE0_clEvENKUlvE_clEvEUliE_St5arrayIPcLm2EEEEviT0_T1_)
        /*0af4*/ 	.word	0x00000000


	//----- nvinfo : EIATTR_REGCOUNT
	.align		4
.L_504:
        /*0af8*/ 	.byte	0x04, 0x2f
        /*0afa*/ 	.short	(.L_506 - .L_505)
	.align		4
.L_505:
        /*0afc*/ 	.word	index@(_ZN2at6native29vectorized_elementwise_kernelILi4EZZZNS0_67_GLOBAL__N__bb565c37_34_ValidateCompressedIndicesKernel_cu_33a4b88b42_validate_compressed_sparse_indices_kernelILNS2_8CDimNameE1ENS2_18CUDAKernelLauncherENS2_14EmptyVecKernelENS2_8DummyVecELm0EEEvRKNS_6TensorESA_lllENKUlvE0_clEvENKUlvE_clEvEUliE_St5arrayIPcLm2EEEEviT0_T1_)
        /*0b00*/ 	.word	0x00000020


	//----- nvinfo : EIATTR_FRAME_SIZE
	.align		4
.L_506:
        /*0b04*/ 	.byte	0x04, 0x11
        /*0b06*/ 	.short	(.L_508 - .L_507)
	.align		4
.L_507:
        /*0b08*/ 	.word	index@(_ZN2at6native29vectorized_elementwise_kernelILi4EZZZNS0_67_GLOBAL__N__bb565c37_34_ValidateCompressedIndicesKernel_cu_33a4b88b42_validate_compressed_sparse_indices_kernelILNS2_8CDimNameE1ENS2_18CUDAKernelLauncherENS2_14EmptyVecKernelENS2_8DummyVecELm0EEEvRKNS_6TensorESA_lllENKUlvE0_clEvENKUlvE_clEvEUliE_St5arrayIPcLm2EEEEviT0_T1_)
        /*0b0c*/ 	.word	0x00000000


	//----- nvinfo : EIATTR_REGCOUNT
	.align		4
.L_508:
        /*0b10*/ 	.byte	0x04, 0x2f
        /*0b12*/ 	.short	(.L_510 - .L_509)
	.align		4
.L_509:
        /*0b14*/ 	.word	index@(_ZN2at6native29vectorized_elementwise_kernelILi2EZZZNS0_67_GLOBAL__N__bb565c37_34_ValidateCompressedIndicesKernel_cu_33a4b88b42_validate_compressed_sparse_indices_kernelILNS2_8CDimNameE1ENS2_18CUDAKernelLauncherENS2_14EmptyVecKernelENS2_8DummyVecELm0EEEvRKNS_6TensorESA_lllENKUlvE0_clEvENKUlvE_clEvEUliE_St5arrayIPcLm2EEEEviT0_T1_)
        /*0b18*/ 	.word	0x00000020


	//----- nvinfo : EIATTR_FRAME_SIZE
	.align		4
.L_510:
        /*0b1c*/ 	.byte	0x04, 0x11
        /*0b1e*/ 	.short	(.L_512 - .L_511)
	.align		4
.L_511:
        /*0b20*/ 	.word	index@(_ZN2at6native29vectorized_elementwise_kernelILi2EZZZNS0_67_GLOBAL__N__bb565c37_34_ValidateCompressedIndicesKernel_cu_33a4b88b42_validate_compressed_sparse_indices_kernelILNS2_8CDimNameE1ENS2_18CUDAKernelLauncherENS2_14EmptyVecKernelENS2_8DummyVecELm0EEEvRKNS_6TensorESA_lllENKUlvE0_clEvENKUlvE_clEvEUliE_St5arrayIPcLm2EEEEviT0_T1_)
        /*0b24*/ 	.word	0x00000000


	//----- nvinfo : EIATTR_REGCOUNT
	.align		4
.L_512:
        /*0b28*/ 	.byte	0x04, 0x2f
        /*0b2a*/ 	.short	(.L_514 - .L_513)
	.align		4
.L_513:
        /*0b2c*/ 	.word	index@(_ZN2at6native27unrolled_elementwise_kernelIZZZNS0_67_GLOBAL__N__bb565c37_34_ValidateCompressedIndicesKernel_cu_33a4b88b42_validate_compressed_sparse_indices_kernelILNS2_8CDimNameE1ENS2_18CUDAKernelLauncherENS2_14EmptyVecKernelENS2_8DummyVecELm0EEEvRKNS_6TensorESA_lllENKUlvE0_clEvENKUlvE_clEvEUliE_St5arrayIPcLm2EELi4E23TrivialOffsetCalculatorILi1EjESI_NS0_6memory15LoadWithoutCastENSJ_16StoreWithoutCastEEEviT_T0_T2_T3_T4_T5_)
        /*0b30*/ 	.word	0x0000001b


	//----- nvinfo : EIATTR_FRAME_SIZE
	.align		4
.L_514:
        /*0b34*/ 	.byte	0x04, 0x11
        /*0b36*/ 	.short	(.L_516 - .L_515)
	.align		4
.L_515:
        /*0b38*/ 	.word	index@(_ZN2at6native27unrolled_elementwise_kernelIZZZNS0_67_GLOBAL__N__bb565c37_34_ValidateCompressedIndicesKernel_cu_33a4b88b42_validate_compressed_sparse_indices_kernelILNS2_8CDimNameE1ENS2_18CUDAKernelLauncherENS2_14EmptyVecKernelENS2_8DummyVecELm0EEEvRKNS_6TensorESA_lllENKUlvE0_clEvENKUlvE_clEvEUliE_St5arrayIPcLm2EELi4E23TrivialOffsetCalculatorILi1EjESI_NS0_6memory15LoadWithoutCastENSJ_16StoreWithoutCastEEEviT_T0_T2_T3_T4_T5_)
        /*0b3c*/ 	.word	0x00000000


	//----- nvinfo : EIATTR_REGCOUNT
	.align		4
.L_516:
        /*0b40*/ 	.byte	0x04, 0x2f
        /*0b42*/ 	.short	(.L_518 - .L_517)
	.align		4
.L_517:
        /*0b44*/ 	.word	index@(_ZN2at6native18elementwise_kernelILi128ELi2EZNS0_22gpu_kernel_impl_nocastIZZZNS0_67_GLOBAL__N__bb565c37_34_ValidateCompressedIndicesKernel_cu_33a4b88b42_validate_compressed_sparse_indices_kernelILNS3_8CDimNameE1ENS3_18CUDAKernelLauncherENS3_14EmptyVecKernelENS3_8DummyVecELm0EEEvRKNS_6TensorESB_lllENKUlvE0_clEvENKUlvE_clEvEUliE_EEvRNS_18TensorIteratorBaseERKT_EUliE_EEviT1_)
        /*0b48*/ 	.word	0x00000018


	//----- nvinfo : EIATTR_FRAME_SIZE
	.align		4
.L_518:
        /*0b4c*/ 	.byte	0x04, 0x11
        /*0b4e*/ 	.short	(.L_520 - .L_519)
	.align		4
.L_519:
        /*0b50*/ 	.word	index@(_ZN2at6native18elementwise_kernelILi128ELi2EZNS0_22gpu_kernel_impl_nocastIZZZNS0_67_GLOBAL__N__bb565c37_34_ValidateCompressedIndicesKernel_cu_33a4b88b42_validate_compressed_sparse_indices_kernelILNS3_8CDimNameE1ENS3_18CUDAKernelLauncherENS3_14EmptyVecKernelENS3_8DummyVecELm0EEEvRKNS_6TensorESB_lllENKUlvE0_clEvENKUlvE_clEvEUliE_EEvRNS_18TensorIteratorBaseERKT_EUliE_EEviT1_)
        /*0b54*/ 	.word	0x00000000


	//----- nvinfo : EIATTR_REGCOUNT
	.align		4
.L_520:
        /*0b58*/ 	.byte	0x04, 0x2f
        /*0b5a*/ 	.short	(.L_522 - .L_521)
	.align		4
.L_521:
        /*0b5c*/ 	.word	index@(_ZN2at6native27unrolled_elementwise_kernelIZZZNS0_67_GLOBAL__N__bb565c37_34_ValidateCompressedIndicesKernel_cu_33a4b88b42_validate_compressed_sparse_indices_kernelILNS2_8CDimNameE1ENS2_18CUDAKernelLauncherENS2_14EmptyVecKernelENS2_8DummyVecELm0EEEvRKNS_6TensorESA_lllENKUlvE0_clEvENKUlvE_clEvEUliE_St5arrayIPcLm2EELi4E23TrivialOffsetCalculatorILi1EjESI_NS0_6memory12LoadWithCastILi1EEENSJ_13StoreWithCastILi1EEEEEviT_T0_T2_T3_T4_T5_)
        /*0b60*/ 	.word	0x0000001d


	//----- nvinfo : EIATTR_FRAME_SIZE
	.align		4
.L_522:
        /*0b64*/ 	.byte	0x04, 0x11
        /*0b66*/ 	.short	(.L_524 - .L_523)
	.align		4
.L_523:
        /*0b68*/ 	.word	index@(_ZN2at6native27unrolled_elementwise_kernelIZZZNS0_67_GLOBAL__N__bb565c37_34_ValidateCompressedIndicesKernel_cu_33a4b88b42_validate_compressed_sparse_indices_kernelILNS2_8CDimNameE1ENS2_18CUDAKernelLauncherENS2_14EmptyVecKernelENS2_8DummyVecELm0EEEvRKNS_6TensorESA_lllENKUlvE0_clEvENKUlvE_clEvEUliE_St5arrayIPcLm2EELi4E23TrivialOffsetCalculatorILi1EjESI_NS0_6memory12LoadWithCastILi1EEENSJ_13StoreWithCastILi1EEEEEviT_T0_T2_T3_T4_T5_)
        /*0b6c*/ 	.word	0x00000000


	//----- nvinfo : EIATTR_REGCOUNT
	.align		4
.L_524:
        /*0b70*/ 	.byte	0x04, 0x2f
        /*0b72*/ 	.short	(.L_526 - .L_525)
	.align		4
.L_525:
        /*0b74*/ 	.word	index@(_ZN2at6native18elementwise_kernelILi128ELi4EZNS0_15gpu_kernel_implIZZZNS0_67_GLOBAL__N__bb565c37_34_ValidateCompressedIndicesKernel_cu_33a4b88b42_validate_compressed_sparse_indices_kernelILNS3_8CDimNameE1ENS3_18CUDAKernelLauncherENS3_14EmptyVecKernelENS3_8DummyVecELm0EEEvRKNS_6TensorESB_lllENKUlvE0_clEvENKUlvE_clEvEUliE_EEvRNS_18TensorIteratorBaseERKT_EUliE_EEviT1_)
        /*0b78*/ 	.word	0x00000018


	//----- nvinfo : EIATTR_FRAME_SIZE
	.align		4
.L_526:
        /*0b7c*/ 	.byte	0x04, 0x11
        /*0b7e*/ 	.short	(.L_528 - .L_527)
	.align		4
.L_527:
        /*0b80*/ 	.word	index@(_ZN2at6native18elementwise_kernelILi128ELi4EZNS0_15gpu_kernel_implIZZZNS0_67_GLOBAL__N__bb565c37_34_ValidateCompressedIndicesKernel_cu_33a4b88b42_validate_compressed_sparse_indices_kernelILNS3_8CDimNameE1ENS3_18CUDAKernelLauncherENS3_14EmptyVecKernelENS3_8DummyVecELm0EEEvRKNS_6TensorESB_lllENKUlvE0_clEvENKUlvE_clEvEUliE_EEvRNS_18TensorIteratorBaseERKT_EUliE_EEviT1_)
        /*0b84*/ 	.word	0x00000000


	//----- nvinfo : EIATTR_REGCOUNT
	.align		4
.L_528:
        /*0b88*/ 	.byte	0x04, 0x2f
        /*0b8a*/ 	.short	(.L_530 - .L_529)
	.align		4
.L_529:
        /*0b8c*/ 	.word	index@(_ZN2at6native29vectorized_elementwise_kernelILi8EZZZNS0_67_GLOBAL__N__bb565c37_34_ValidateCompressedIndicesKernel_cu_33a4b88b42_validate_compressed_sparse_indices_kernelILNS2_8CDimNameE1ENS2_18CUDAKernelLauncherENS2_14EmptyVecKernelENS2_8DummyVecELm0EEEvRKNS_6TensorESA_lllENKUlvE0_clEvENKUlvE0_clEvEUllE_St5arrayIPcLm2EEEEviT0_T1_)
        /*0b90*/ 	.word	0x00000026


	//----- nvinfo : EIATTR_FRAME_SIZE
	.align		4
.L_530:
        /*0b94*/ 	.byte	0x04, 0x11
        /*0b96*/ 	.short	(.L_532 - .L_531)
	.align		4
.L_531:
        /*0b98*/ 	.word	index@(_ZN2at6native29vectorized_elementwise_kernelILi8EZZZNS0_67_GLOBAL__N__bb565c37_34_ValidateCompressedIndicesKernel_cu_33a4b88b42_validate_compressed_sparse_indices_kernelILNS2_8CDimNameE1ENS2_18CUDAKernelLauncherENS2_14EmptyVecKernelENS2_8DummyVecELm0EEEvRKNS_6TensorESA_lllENKUlvE0_clEvENKUlvE0_clEvEUllE_St5arrayIPcLm2EEEEviT0_T1_)
        /*0b9c*/ 	.word	0x00000000


	//----- nvinfo : EIATTR_REGCOUNT
	.align		4
.L_532:
        /*0ba0*/ 	.byte	0x04, 0x2f
        /*0ba2*/ 	.short	(.L_534 - .L_533)
	.align		4
.L_533:
        /*0ba4*/ 	.word	index@(_ZN2at6native29vectorized_elementwise_kernelILi4EZZZNS0_67_GLOBAL__N__bb565c37_34_ValidateCompressedIndicesKernel_cu_33a4b88b42_validate_compressed_sparse_indices_kernelILNS2_8CDimNameE1ENS2_18CUDAKernelLauncherENS2_14EmptyVecKernelENS2_8DummyVecELm0EEEvRKNS_6TensorESA_lllENKUlvE0_clEvENKUlvE0_clEvEUllE_St5arrayIPcLm2EEEEviT0_T1_)
        /*0ba8*/ 	.word	0x00000026


	//----- nvinfo : EIATTR_FRAME_SIZE
	.align		4
.L_534:
        /*0bac*/ 	.byte	0x04, 0x11
        /*0bae*/ 	.short	(.L_536 - .L_535)
	.align		4
.L_535:
        /*0bb0*/ 	.word	index@(_ZN2at6native29vectorized_elementwise_kernelILi4EZZZNS0_67_GLOBAL__N__bb565c37_34_ValidateCompressedIndicesKernel_cu_33a4b88b42_validate_compressed_sparse_indices_kernelILNS2_8CDimNameE1ENS2_18CUDAKernelLauncherENS2_14EmptyVecKernelENS2_8DummyVecELm0EEEvRKNS_6TensorESA_lllENKUlvE0_clEvENKUlvE0_clEvEUllE_St5arrayIPcLm2EEEEviT0_T1_)
        /*0bb4*/ 	.word	0x00000000


	//----- nvinfo : EIATTR_REGCOUNT
	.align		4
.L_536:
        /*0bb8*/ 	.byte	0x04, 0x2f
        /*0bba*/ 	.short	(.L_538 - .L_537)
	.align		4
.L_537:
        /*0bbc*/ 	.word	index@(_ZN2at6native29vectorized_elementwise_kernelILi2EZZZNS0_67_GLOBAL__N__bb565c37_34_ValidateCompressedIndicesKernel_cu_33a4b88b42_validate_compressed_sparse_indices_kernelILNS2_8CDimNameE1ENS2_18CUDAKernelLauncherENS2_14EmptyVecKernelENS2_8DummyVecELm0EEEvRKNS_6TensorESA_lllENKUlvE0_clEvENKUlvE0_clEvEUllE_St5arrayIPcLm2EEEEviT0_T1_)
        /*0bc0*/ 	.word	0x00000026


	//----- nvinfo : EIATTR_FRAME_SIZE
	.align		4
.L_538:
        /*0bc4*/ 	.byte	0x04, 0x11
        /*0bc6*/ 	.short	(.L_540 - .L_539)
	.align		4
.L_539:
        /*0bc8*/ 	.word	index@(_ZN2at6native29vectorized_elementwise_kernelILi2EZZZNS0_67_GLOBAL__N__bb565c37_34_ValidateCompressedIndicesKernel_cu_33a4b88b42_validate_compressed_sparse_indices_kernelILNS2_8CDimNameE1ENS2_18CUDAKernelLauncherENS2_14EmptyVecKernelENS2_8DummyVecELm0EEEvRKNS_6TensorESA_lllENKUlvE0_clEvENKUlvE0_clEvEUllE_St5arrayIPcLm2EEEEviT0_T1_)
        /*0bcc*/ 	.word	0x00000000


	//----- nvinfo : EIATTR_REGCOUNT
	.align		4
.L_540:
        /*0bd0*/ 	.byte	0x04, 0x2f
        /*0bd2*/ 	.short	(.L_542 - .L_541)
	.align		4
.L_541:
        /*0bd4*/ 	.word	index@(_ZN2at6native27unrolled_elementwise_kernelIZZZNS0_67_GLOBAL__N__bb565c37_34_ValidateCompressedIndicesKernel_cu_33a4b88b42_validate_compressed_sparse_indices_kernelILNS2_8CDimNameE1ENS2_18CUDAKernelLauncherENS2_14EmptyVecKernelENS2_8DummyVecELm0EEEvRKNS_6TensorESA_lllENKUlvE0_clEvENKUlvE0_clEvEUllE_St5arrayIPcLm2EELi4E23TrivialOffsetCalculatorILi1EjESI_NS0_6memory15LoadWithoutCastENSJ_16StoreWithoutCastEEEviT_T0_T2_T3_T4_T5_)
        /*0bd8*/ 	.word	0x0000001e


	//----- nvinfo : EIATTR_FRAME_SIZE
	.align		4
.L_542:
        /*0bdc*/ 	.byte	0x04, 0x11
        /*0bde*/ 	.short	(.L_544 - .L_543)
	.align		4
.L_543:
        /*0be0*/ 	.word	index@(_ZN2at6native27unrolled_elementwise_kernelIZZZNS0_67_GLOBAL__N__bb565c37_34_ValidateCompressedIndicesKernel_cu_33a4b88b42_validate_compressed_sparse_indices_kernelILNS2_8CDimNameE1ENS2_18CUDAKernelLauncherENS2_14EmptyVecKernelENS2_8DummyVecELm0EEEvRKNS_6TensorESA_lllENKUlvE0_clEvENKUlvE0_clEvEUllE_St5arrayIPcLm2EELi4E23TrivialOffsetCalculatorILi1EjESI_NS0_6memory15LoadWithoutCastENSJ_16StoreWithoutCastEEEviT_T0_T2_T3_T4_T5_)
        /*0be4*/ 	.word	0x00000000


	//----- nvinfo : EIATTR_REGCOUNT
	.align		4
.L_544:
        /*0be8*/ 	.byte	0x04, 0x2f
        /*0bea*/ 	.short	(.L_546 - .L_545)
	.align		4
.L_545:
        /*0bec*/ 	.word	index@(_ZN2at6native18elementwise_kernelILi128ELi2EZNS0_22gpu_kernel_impl_nocastIZZZNS0_67_GLOBAL__N__bb565c37_34_ValidateCompressedIndicesKernel_cu_33a4b88b42_validate_compressed_sparse_indices_kernelILNS3_8CDimNameE1ENS3_18CUDAKernelLauncherENS3_14EmptyVecKernelENS3_8DummyVecELm0EEEvRKNS_6TensorESB_lllENKUlvE0_clEvENKUlvE0_clEvEUllE_EEvRNS_18TensorIteratorBaseERKT_EUliE_EEviT1_)
        /*0bf0*/ 	.word	0x00000018


	//----- nvinfo : EIATTR_FRAME_SIZE
	.align		4
.L_546:
        /*0bf4*/ 	.byte	0x04, 0x11
        /*0bf6*/ 	.short	(.L_548 - .L_547)
	.align		4
.L_547:
        /*0bf8*/ 	.word	index@(_ZN2at6native18elementwise_kernelILi128ELi2EZNS0_22gpu_kernel_impl_nocastIZZZNS0_67_GLOBAL__N__bb565c37_34_ValidateCompressedIndicesKernel_cu_33a4b88b42_validate_compressed_sparse_indices_kernelILNS3_8CDimNameE1ENS3_18CUDAKernelLauncherENS3_14EmptyVecKernelENS3_8DummyVecELm0EEEvRKNS_6TensorESB_lllENKUlvE0_clEvENKUlvE0_clEvEUllE_EEvRNS_18TensorIteratorBaseERKT_EUliE_EEviT1_)
        /*0bfc*/ 	.word	0x00000000


	//----- nvinfo : EIATTR_REGCOUNT
	.align		4
.L_548:
        /*0c00*/ 	.byte	0x04, 0x2f
        /*0c02*/ 	.short	(.L_550 - .L_549)
	.align		4
.L_549:
        /*0c04*/ 	.word	index@(_ZN2at6native27unrolled_elementwise_kernelIZZZNS0_67_GLOBAL__N__bb565c37_34_ValidateCompressedIndicesKernel_cu_33a4b88b42_validate_compressed_sparse_indices_kernelILNS2_8CDimNameE1ENS2_18CUDAKernelLauncherENS2_14EmptyVecKernelENS2_8DummyVecELm0EEEvRKNS_6TensorESA_lllENKUlvE0_clEvENKUlvE0_clEvEUllE_St5arrayIPcLm2EELi4E23TrivialOffsetCalculatorILi1EjESI_NS0_6memory12LoadWithCastILi1EEENSJ_13StoreWithCastILi1EEEEEviT_T0_T2_T3_T4_T5_)
        /*0c08*/ 	.word	0x00000020


	//----- nvinfo : EIATTR_FRAME_SIZE
	.align		4
.L_550:
        /*0c0c*/ 	.byte	0x04, 0x11
        /*0c0e*/ 	.short	(.L_552 - .L_551)
	.align		4
.L_551:
        /*0c10*/ 	.word	index@(_ZN2at6native27unrolled_elementwise_kernelIZZZNS0_67_GLOBAL__N__bb565c37_34_ValidateCompressedIndicesKernel_cu_33a4b88b42_validate_compressed_sparse_indices_kernelILNS2_8CDimNameE1ENS2_18CUDAKernelLauncherENS2_14EmptyVecKernelENS2_8DummyVecELm0EEEvRKNS_6TensorESA_lllENKUlvE0_clEvENKUlvE0_clEvEUllE_St5arrayIPcLm2EELi4E23TrivialOffsetCalculatorILi1EjESI_NS0_6memory12LoadWithCastILi1EEENSJ_13StoreWithCastILi1EEEEEviT_T0_T2_T3_T4_T5_)
        /*0c14*/ 	.word	0x00000000


	//----- nvinfo : EIATTR_REGCOUNT
	.align		4
.L_552:
        /*0c18*/ 	.byte	0x04, 0x2f
        /*0c1a*/ 	.short	(.L_554 - .L_553)
	.align		4
.L_553:
        /*0c1c*/ 	.word	index@(_ZN2at6native18elementwise_kernelILi128ELi4EZNS0_15gpu_kernel_implIZZZNS0_67_GLOBAL__N__bb565c37_34_ValidateCompressedIndicesKernel_cu_33a4b88b42_validate_compressed_sparse_indices_kernelILNS3_8CDimNameE1ENS3_18CUDAKernelLauncherENS3_14EmptyVecKernelENS3_8DummyVecELm0EEEvRKNS_6TensorESB_lllENKUlvE0_clEvENKUlvE0_clEvEUllE_EEvRNS_18TensorIteratorBaseERKT_EUliE_EEviT1_)
        /*0c20*/ 	.word	0x00000018


	//----- nvinfo : EIATTR_FRAME_SIZE
	.align		4
.L_554:
        /*0c24*/ 	.byte	0x04, 0x11
        /*0c26*/ 	.short	(.L_556 - .L_555)
	.align		4
.L_555:
        /*0c28*/ 	.word	index@(_ZN2at6native18elementwise_kernelILi128ELi4EZNS0_15gpu_kernel_implIZZZNS0_67_GLOBAL__N__bb565c37_34_ValidateCompressedIndicesKernel_cu_33a4b88b42_validate_compressed_sparse_indices_kernelILNS3_8CDimNameE1ENS3_18CUDAKernelLauncherENS3_14EmptyVecKernelENS3_8DummyVecELm0EEEvRKNS_6TensorESB_lllENKUlvE0_clEvENKUlvE0_clEvEUllE_EEvRNS_18TensorIteratorBaseERKT_EUliE_EEviT1_)
        /*0c2c*/ 	.word	0x00000000


	//----- nvinfo : EIATTR_REGCOUNT
	.align		4
.L_556:
        /*0c30*/ 	.byte	0x04, 0x2f
        /*0c32*/ 	.short	(.L_558 - .L_557)
	.align		4
.L_557:
        /*0c34*/ 	.word	index@(_ZN2at6native29vectorized_elementwise_kernelILi8EZZZNS0_67_GLOBAL__N__bb565c37_34_ValidateCompressedIndicesKernel_cu_33a4b88b42_validate_compressed_sparse_indices_kernelILNS2_8CDimNameE1ENS2_18CUDAKernelLauncherENS2_14EmptyVecKernelENS2_8DummyVecELm0EEEvRKNS_6TensorESA_lllENKUlvE1_clEvENKUlvE_clEvEUliiiiiE_St5arrayIPcLm6EEEEviT0_T1_)
        /*0c38*/ 	.word	0x00000050


	//----- nvinfo : EIATTR_FRAME_SIZE
	.align		4
.L_558:
        /*0c3c*/ 	.byte	0x04, 0x11
        /*0c3e*/ 	.short	(.L_560 - .L_559)
	.align		4
.L_559:
        /*0c40*/ 	.word	index@($__internal_27_$__cuda_sm20_rem_s64)
        /*0c44*/ 	.word	0x00000000


	//----- nvinfo : EIATTR_FRAME_SIZE
	.align		4
.L_560:
        /*0c48*/ 	.byte	0x04, 0x11
        /*0c4a*/ 	.short	(.L_562 - .L_561)
	.align		4
.L_561:
        /*0c4c*/ 	.word	index@($__internal_26_$__cuda_sm20_div_s64)
        /*0c50*/ 	.word	0x00000000


	//----- nvinfo : EIATTR_FRAME_SIZE
	.align		4
.L_562:
        /*0c54*/ 	.byte	0x04, 0x11
        /*0c56*/ 	.short	(.L_564 - .L_563)
	.align		4
.L_563:
        /*0c58*/ 	.word	index@(_ZN2at6native29vectorized_elementwise_kernelILi8EZZZNS0_67_GLOBAL__N__bb565c37_34_ValidateCompressedIndicesKernel_cu_33a4b88b42_validate_compressed_sparse_indices_kernelILNS2_8CDimNameE1ENS2_18CUDAKernelLauncherENS2_14EmptyVecKernelENS2_8DummyVecELm0EEEvRKNS_6TensorESA_lllENKUlvE1_clEvENKUlvE_clEvEUliiiiiE_St5arrayIPcLm6EEEEviT0_T1_)
        /*0c5c*/ 	.word	0x00000000


	//----- nvinfo : EIATTR_REGCOUNT
	.align		4
.L_564:
        /*0c60*/ 	.byte	0x04, 0x2f
        /*0c62*/ 	.short	(.L_566 - .L_565)
	.align		4
.L_565:
        /*0c64*/ 	.word	index@(_ZN2at6native29vectorized_elementwise_kernelILi4EZZZNS0_67_GLOBAL__N__bb565c37_34_ValidateCompressedIndicesKernel_cu_33a4b88b42_validate_compressed_sparse_indices_kernelILNS2_8CDimNameE1ENS2_18CUDAKernelLauncherENS2_14EmptyVecKernelENS2_8DummyVecELm0EEEvRKNS_6TensorESA_lllENKUlvE1_clEvENKUlvE_clEvEUliiiiiE_St5arrayIPcLm6EEEEviT0_T1_)
        /*0c68*/ 	.word	0x00000050


	//----- nvinfo : EIATTR_FRAME_SIZE
	.align		4
.L_566:
        /*0c6c*/ 	.byte	0x04, 0x11
        /*0c6e*/ 	.short	(.L_568 - .L_567)
	.align		4
.L_567:
        /*0c70*/ 	.word	index@($__internal_25_$__cuda_sm20_rem_s64)
        /*0c74*/ 	.word	0x00000000


	//----- nvinfo : EIATTR_FRAME_SIZE
	.align		4
.L_568:
        /*0c78*/ 	.byte	0x04, 0x11
        /*0c7a*/ 	.short	(.L_570 - .L_569)
	.align		4
.L_569:
        /*0c7c*/ 	.word	index@($__internal_24_$__cuda_sm20_div_s64)
        /*0c80*/ 	.word	0x00000000


	//----- nvinfo : EIATTR_FRAME_SIZE
	.align		4
.L_570:
        /*0c84*/ 	.byte	0x04, 0x11
        /*0c86*/ 	.short	(.L_572 - .L_571)
	.align		4
.L_571:
        /*0c88*/ 	.word	index@(_ZN2at6native29vectorized_elementwise_kernelILi4EZZZNS0_67_GLOBAL__N__bb565c37_34_ValidateCompressedIndicesKernel_cu_33a4b88b42_validate_compressed_sparse_indices_kernelILNS2_8CDimNameE1ENS2_18CUDAKernelLauncherENS2_14EmptyVecKernelENS2_8DummyVecELm0EEEvRKNS_6TensorESA_lllENKUlvE1_clEvENKUlvE_clEvEUliiiiiE_St5arrayIPcLm6EEEEviT0_T1_)
        /*0c8c*/ 	.word	0x00000000


	//----- nvinfo : EIATTR_REGCOUNT
	.align		4
.L_572:
        /*0c90*/ 	.byte	0x04, 0x2f
        /*0c92*/ 	.short	(.L_574 - .L_573)
	.align		4
.L_573:
        /*0c94*/ 	.word	index@(_ZN2at6native29vectorized_elementwise_kernelILi2EZZZNS0_67_GLOBAL__N__bb565c37_34_ValidateCompressedIndicesKernel_cu_33a4b88b42_validate_compressed_sparse_indices_kernelILNS2_8CDimNameE1ENS2_18CUDAKernelLauncherENS2_14EmptyVecKernelENS2_8DummyVecELm0EEEvRKNS_6TensorESA_lllENKUlvE1_clEvENKUlvE_clEvEUliiiiiE_St5arrayIPcLm6EEEEviT0_T1_)
        /*0c98*/ 	.word	0x00000050


	//----- nvinfo : EIATTR_FRAME_SIZE
	.align		4
.L_574:
        /*0c9c*/ 	.byte	0x04, 0x11
        /*0c9e*/ 	.short	(.L_576 - .L_575)
	.align		4
.L_575:
        /*0ca0*/ 	.word	index@($__internal_23_$__cuda_sm20_rem_s64)
        /*0ca4*/ 	.word	0x00000000


	//----- nvinfo : EIATTR_FRAME_SIZE
	.align		4
.L_576:
        /*0ca8*/ 	.byte	0x04, 0x11
        /*0caa*/ 	.short	(.L_578 - .L_577)
	.align		4
.L_577:
        /*0cac*/ 	.word	index@($__internal_22_$__cuda_sm20_div_s64)
        /*0cb0*/ 	.word	0x00000000


	//----- nvinfo : EIATTR_FRAME_SIZE
	.align		4
.L_578:
        /*0cb4*/ 	.byte	0x04, 0x11
        /*0cb6*/ 	.short	(.L_580 - .L_579)
	.align		4
.L_579:
        /*0cb8*/ 	.word	index@(_ZN2at6native29vectorized_elementwise_kernelILi2EZZZNS0_67_GLOBAL__N__bb565c37_34_ValidateCompressedIndicesKernel_cu_33a4b88b42_validate_compressed_sparse_indices_kernelILNS2_8CDimNameE1ENS2_18CUDAKernelLauncherENS2_14EmptyVecKernelENS2_8DummyVecELm0EEEvRKNS_6TensorESA_lllENKUlvE1_clEvENKUlvE_clEvEUliiiiiE_St5arrayIPcLm6EEEEviT0_T1_)
        /*0cbc*/ 	.word	0x00000000


	//----- nvinfo : EIATTR_REGCOUNT
	.align		4
.L_580:
        /*0cc0*/ 	.byte	0x04, 0x2f
        /*0cc2*/ 	.short	(.L_582 - .L_581)
	.align		4
.L_581:
        /*0cc4*/ 	.word	index@(_ZN2at6native27unrolled_elementwise_kernelIZZZNS0_67_GLOBAL__N__bb565c37_34_ValidateCompressedIndicesKernel_cu_33a4b88b42_validate_compressed_sparse_indices_kernelILNS2_8CDimNameE1ENS2_18CUDAKernelLauncherENS2_14EmptyVecKernelENS2_8DummyVecELm0EEEvRKNS_6TensorESA_lllENKUlvE1_clEvENKUlvE_clEvEUliiiiiE_St5arrayIPcLm6EELi4E23TrivialOffsetCalculatorILi5EjESH_ILi1EjENS0_6memory15LoadWithoutCastENSK_16StoreWithoutCastEEEviT_T0_T2_T3_T4_T5_)
        /*0cc8*/ 	.word	0x00000039


	//----- nvinfo : EIATTR_FRAME_SIZE
	.align		4
.L_582:
        /*0ccc*/ 	.byte	0x04, 0x11
        /*0cce*/ 	.short	(.L_584 - .L_583)
	.align		4
.L_583:
        /*0cd0*/ 	.word	index@($__internal_21_$__cuda_sm20_rem_s64)
        /*0cd4*/ 	.word	0x00000000


	//----- nvinfo : EIATTR_FRAME_SIZE
	.align		4
.L_584:
        /*0cd8*/ 	.byte	0x04, 0x11
        /*0cda*/ 	.short	(.L_586 - .L_585)
	.align		4
.L_585:
        /*0cdc*/ 	.word	index@($__internal_20_$__cuda_sm20_div_s64)
        /*0ce0*/ 	.word	0x00000000


	//----- nvinfo : EIATTR_FRAME_SIZE
	.align		4
.L_586:
        /*0ce4*/ 	.byte	0x04, 0x11
        /*0ce6*/ 	.short	(.L_588 - .L_587)
	.align		4
.L_587:
        /*0ce8*/ 	.word	index@(_ZN2at6native27unrolled_elementwise_kernelIZZZNS0_67_GLOBAL__N__bb565c37_34_ValidateCompressedIndicesKernel_cu_33a4b88b42_validate_compressed_sparse_indices_kernelILNS2_8CDimNameE1ENS2_18CUDAKernelLauncherENS2_14EmptyVecKernelENS2_8DummyVecELm0EEEvRKNS_6TensorESA_lllENKUlvE1_clEvENKUlvE_clEvEUliiiiiE_St5arrayIPcLm6EELi4E23TrivialOffsetCalculatorILi5EjESH_ILi1EjENS0_6memory15LoadWithoutCastENSK_16StoreWithoutCastEEEviT_T0_T2_T3_T4_T5_)
        /*0cec*/ 	.word	0x00000000


	//----- nvinfo : EIATTR_REGCOUNT
	.align		4
.L_588:
        /*0cf0*/ 	.byte	0x04, 0x2f
        /*0cf2*/ 	.short	(.L_590 - .L_589)
	.align		4
.L_589:
        /*0cf4*/ 	.word	index@(_ZN2at6native18elementwise_kernelILi128ELi2EZNS0_22gpu_kernel_impl_nocastIZZZNS0_67_GLOBAL__N__bb565c37_34_ValidateCompressedIndicesKernel_cu_33a4b88b42_validate_compressed_sparse_indices_kernelILNS3_8CDimNameE1ENS3_18CUDAKernelLauncherENS3_14EmptyVecKernelENS3_8DummyVecELm0EEEvRKNS_6TensorESB_lllENKUlvE1_clEvENKUlvE_clEvEUliiiiiE_EEvRNS_18TensorIteratorBaseERKT_EUliE_EEviT1_)
        /*0cf8*/ 	.word	0x00000034


	//----- nvinfo : EIATTR_FRAME_SIZE
	.align		4
.L_590:
        /*0cfc*/ 	.byte	0x04, 0x11
        /*0cfe*/ 	.short	(.L_592 - .L_591)
	.align		4
.L_591:
        /*0d00*/ 	.word	index@($__internal_19_$__cuda_sm20_rem_s64)
        /*0d04*/ 	.word	0x00000000


	//----- nvinfo : EIATTR_FRAME_SIZE
	.align		4
.L_592:
        /*0d08*/ 	.byte	0x04, 0x11
        /*0d0a*/ 	.short	(.L_594 - .L_593)
	.align		4
.L_593:
        /*0d0c*/ 	.word	index@($__internal_18_$__cuda_sm20_div_s64)
        /*0d10*/ 	.word	0x00000000


	//----- nvinfo : EIATTR_FRAME_SIZE
	.align		4
.L_594:
        /*0d14*/ 	.byte	0x04, 0x11
        /*0d16*/ 	.short	(.L_596 - .L_595)
	.align		4
.L_595:
        /*0d18*/ 	.word	index@(_ZN2at6native18elementwise_kernelILi128ELi2EZNS0_22gpu_kernel_impl_nocastIZZZNS0_67_GLOBAL__N__bb565c37_34_ValidateCompressedIndicesKernel_cu_33a4b88b42_validate_compressed_sparse_indices_kernelILNS3_8CDimNameE1ENS3_18CUDAKernelLauncherENS3_14EmptyVecKernelENS3_8DummyVecELm0EEEvRKNS_6TensorESB_lllENKUlvE1_clEvENKUlvE_clEvEUliiiiiE_EEvRNS_18TensorIteratorBaseERKT_EUliE_EEviT1_)
        /*0d1c*/ 	.word	0x00000000


	//----- nvinfo : EIATTR_REGCOUNT
	.align		4
.L_596:
        /*0d20*/ 	.byte	0x04, 0x2f
        /*0d22*/ 	.short	(.L_598 - .L_597)
	.align		4
.L_597:
        /*0d24*/ 	.word	index@(_ZN2at6native27unrolled_elementwise_kernelIZZZNS0_67_GLOBAL__N__bb565c37_34_ValidateCompressedIndicesKernel_cu_33a4b88b42_validate_compressed_sparse_indices_kernelILNS2_8CDimNameE1ENS2_18CUDAKernelLauncherENS2_14EmptyVecKernelENS2_8DummyVecELm0EEEvRKNS_6TensorESA_lllENKUlvE1_clEvENKUlvE_clEvEUliiiiiE_St5arrayIPcLm6EELi4E23TrivialOffsetCalculatorILi5EjESH_ILi1EjENS0_6memory12LoadWithCastILi5EEENSK_13StoreWithCastILi1EEEEEviT_T0_T2_T3_T4_T5_)
        /*0d28*/ 	.word	0x0000003d


	//----- nvinfo : EIATTR_FRAME_SIZE
	.align		4
.L_598:
        /*0d2c*/ 	.byte	0x04, 0x11
        /*0d2e*/ 	.short	(.L_600 - .L_599)
	.align		4
.L_599:
        /*0d30*/ 	.word	index@($__internal_17_$__cuda_sm20_rem_s64)
        /*0d34*/ 	.word	0x00000000


	//----- nvinfo : EIATTR_FRAME_SIZE
	.align		4
.L_600:
        /*0d38*/ 	.byte	0x04, 0x11
        /*0d3a*/ 	.short	(.L_602 - .L_601)
	.align		4
.L_601:
        /*0d3c*/ 	.word	index@($__internal_16_$__cuda_sm20_div_s64)
        /*0d40*/ 	.word	0x00000000


	//----- nvinfo : EIATTR_FRAME_SIZE
	.align		4
.L_602:
        /*0d44*/ 	.byte	0x04, 0x11
        /*0d46*/ 	.short	(.L_604 - .L_603)
	.align		4
.L_603:
        /*0d48*/ 	.word	index@(_ZN2at6native27unrolled_elementwise_kernelIZZZNS0_67_GLOBAL__N__bb565c37_34_ValidateCompressedIndicesKernel_cu_33a4b88b42_validate_compressed_sparse_indices_kernelILNS2_8CDimNameE1ENS2_18CUDAKernelLauncherENS2_14EmptyVecKernelENS2_8DummyVecELm0EEEvRKNS_6TensorESA_lllENKUlvE1_clEvENKUlvE_clEvEUliiiiiE_St5arrayIPcLm6EELi4E23TrivialOffsetCalculatorILi5EjESH_ILi1EjENS0_6memory12LoadWithCastILi5EEENSK_13StoreWithCastILi1EEEEEviT_T0_T2_T3_T4_T5_)
        /*0d4c*/ 	.word	0x00000000


	//----- nvinfo : EIATTR_REGCOUNT
	.align		4
.L_604:
        /*0d50*/ 	.byte	0x04, 0x2f
        /*0d52*/ 	.short	(.L_606 - .L_605)
	.align		4
.L_605:
        /*0d54*/ 	.word	index@(_ZN2at6native18elementwise_kernelILi128ELi4EZNS0_15gpu_kernel_implIZZZNS0_67_GLOBAL__N__bb565c37_34_ValidateCompressedIndicesKernel_cu_33a4b88b42_validate_compressed_sparse_indices_kernelILNS3_8CDimNameE1ENS3_18CUDAKernelLauncherENS3_14EmptyVecKernelENS3_8DummyVecELm0EEEvRKNS_6TensorESB_lllENKUlvE1_clEvENKUlvE_clEvEUliiiiiE_EEvRNS_18TensorIteratorBaseERKT_EUliE_EEviT1_)
        /*0d58*/ 	.word	0x00000036


	//----- nvinfo : EIATTR_FRAME_SIZE
	.align		4
.L_606:
        /*0d5c*/ 	.byte	0x04, 0x11
        /*0d5e*/ 	.short	(.L_608 - .L_607)
	.align		4
.L_607:
        /*0d60*/ 	.word	index@($__internal_15_$__cuda_sm20_rem_s64)
        /*0d64*/ 	.word	0x00000000


	//----- nvinfo : EIATTR_FRAME_SIZE
	.align		4
.L_608:
        /*0d68*/ 	.byte	0x04, 0x11
        /*0d6a*/ 	.short	(.L_610 - .L_609)
	.align		4
.L_609:
        /*0d6c*/ 	.word	index@($__internal_14_$__cuda_sm20_div_s64)
        /*0d70*/ 	.word	0x00000000


	//----- nvinfo : EIATTR_FRAME_SIZE
	.align		4
.L_610:
        /*0d74*/ 	.byte	0x04, 0x11
        /*0d76*/ 	.short	(.L_612 - .L_611)
	.align		4
.L_611:
        /*0d78*/ 	.word	index@(_ZN2at6native18elementwise_kernelILi128ELi4EZNS0_15gpu_kernel_implIZZZNS0_67_GLOBAL__N__bb565c37_34_ValidateCompressedIndicesKernel_cu_33a4b88b42_validate_compressed_sparse_indices_kernelILNS3_8CDimNameE1ENS3_18CUDAKernelLauncherENS3_14EmptyVecKernelENS3_8DummyVecELm0EEEvRKNS_6TensorESB_lllENKUlvE1_clEvENKUlvE_clEvEUliiiiiE_EEvRNS_18TensorIteratorBaseERKT_EUliE_EEviT1_)
        /*0d7c*/ 	.word	0x00000000


	//----- nvinfo : EIATTR_REGCOUNT
	.align		4
.L_612:
        /*0d80*/ 	.byte	0x04, 0x2f
        /*0d82*/ 	.short	(.L_614 - .L_613)
	.align		4
.L_613:
        /*0d84*/ 	.word	index@(_ZN2at6native29vectorized_elementwise_kernelILi8EZZZNS0_67_GLOBAL__N__bb565c37_34_ValidateCompressedIndicesKernel_cu_33a4b88b42_validate_compressed_sparse_indices_kernelILNS2_8CDimNameE1ENS2_18CUDAKernelLauncherENS2_14EmptyVecKernelENS2_8DummyVecELm0EEEvRKNS_6TensorESA_lllENKUlvE1_clEvENKUlvE0_clEvEUllllllE_St5arrayIPcLm6EEEEviT0_T1_)
        /*0d88*/ 	.word	0x0000006e


	//----- nvinfo : EIATTR_FRAME_SIZE
	.align		4
.L_614:
        /*0d8c*/ 	.byte	0x04, 0x11
        /*0d8e*/ 	.short	(.L_616 - .L_615)
	.align		4
.L_615:
        /*0d90*/ 	.word	index@($__internal_13_$__cuda_sm20_rem_s64)
        /*0d94*/ 	.word	0x00000000


	//----- nvinfo : EIATTR_FRAME_SIZE
	.align		4
.L_616:
        /*0d98*/ 	.byte	0x04, 0x11
        /*0d9a*/ 	.short	(.L_618 - .L_617)
	.align		4
.L_617:
        /*0d9c*/ 	.word	index@($__internal_12_$__cuda_sm20_div_s64)
        /*0da0*/ 	.word	0x00000000


	//----- nvinfo : EIATTR_FRAME_SIZE
	.align		4
.L_618:
        /*0da4*/ 	.byte	0x04, 0x11
        /*0da6*/ 	.short	(.L_620 - .L_619)
	.align		4
.L_619:
        /*0da8*/ 	.word	index@(_ZN2at6native29vectorized_elementwise_kernelILi8EZZZNS0_67_GLOBAL__N__bb565c37_34_ValidateCompressedIndicesKernel_cu_33a4b88b42_validate_compressed_sparse_indices_kernelILNS2_8CDimNameE1ENS2_18CUDAKernelLauncherENS2_14EmptyVecKernelENS2_8DummyVecELm0EEEvRKNS_6TensorESA_lllENKUlvE1_clEvENKUlvE0_clEvEUllllllE_St5arrayIPcLm6EEEEviT0_T1_)
        /*0dac*/ 	.word	0x00000000


	//----- nvinfo : EIATTR_REGCOUNT
	.align		4
.L_620:
        /*0db0*/ 	.byte	0x04, 0x2f
        /*0db2*/ 	.short	(.L_622 - .L_621)
	.align		4
.L_621:
        /*0db4*/ 	.word	index@(_ZN2at6native29vectorized_elementwise_kernelILi4EZZZNS0_67_GLOBAL__N__bb565c37_34_ValidateCompressedIndicesKernel_cu_33a4b88b42_validate_compressed_sparse_indices_kernelILNS2_8CDimNameE1ENS2_18CUDAKernelLauncherENS2_14EmptyVecKernelENS2_8DummyVecELm0EEEvRKNS_6TensorESA_lllENKUlvE1_clEvENKUlvE0_clEvEUllllllE_St5arrayIPcLm6EEEEviT0_T1_)
        /*0db8*/ 	.word	0x0000006e


	//----- nvinfo : EIATTR_FRAME_SIZE
	.align		4
.L_622:
        /*0dbc*/ 	.byte	0x04, 0x11
        /*0dbe*/ 	.short	(.L_624 - .L_623)
	.align		4
.L_623:
        /*0dc0*/ 	.word	index@($__internal_11_$__cuda_sm20_rem_s64)
        /*0dc4*/ 	.word	0x00000000


	//----- nvinfo : EIATTR_FRAME_SIZE
	.align		4
.L_624:
        /*0dc8*/ 	.byte	0x04, 0x11
        /*0dca*/ 	.short	(.L_626 - .L_625)
	.align		4
.L_625:
        /*0dcc*/ 	.word	index@($__internal_10_$__cuda_sm20_div_s64)
        /*0dd0*/ 	.word	0x00000000


	//----- nvinfo : EIATTR_FRAME_SIZE
	.align		4
.L_626:
        /*0dd4*/ 	.byte	0x04, 0x11
        /*0dd6*/ 	.short	(.L_628 - .L_627)
	.align		4
.L_627:
        /*0dd8*/ 	.word	index@(_ZN2at6native29vectorized_elementwise_kernelILi4EZZZNS0_67_GLOBAL__N__bb565c37_34_ValidateCompressedIndicesKernel_cu_33a4b88b42_validate_compressed_sparse_indices_kernelILNS2_8CDimNameE1ENS2_18CUDAKernelLauncherENS2_14EmptyVecKernelENS2_8DummyVecELm0EEEvRKNS_6TensorESA_lllENKUlvE1_clEvENKUlvE0_clEvEUllllllE_St5arrayIPcLm6EEEEviT0_T1_)
        /*0ddc*/ 	.word	0x00000000


	//----- nvinfo : EIATTR_REGCOUNT
	.align		4
.L_628:
        /*0de0*/ 	.byte	0x04, 0x2f
        /*0de2*/ 	.short	(.L_630 - .L_629)
	.align		4
.L_629:
        /*0de4*/ 	.word	index@(_ZN2at6native29vectorized_elementwise_kernelILi2EZZZNS0_67_GLOBAL__N__bb565c37_34_ValidateCompressedIndicesKernel_cu_33a4b88b42_validate_compressed_sparse_indices_kernelILNS2_8CDimNameE1ENS2_18CUDAKernelLauncherENS2_14EmptyVecKernelENS2_8DummyVecELm0EEEvRKNS_6TensorESA_lllENKUlvE1_clEvENKUlvE0_clEvEUllllllE_St5arrayIPcLm6EEEEviT0_T1_)
        /*0de8*/ 	.word	0x0000006e


	//----- nvinfo : EIATTR_FRAME_SIZE
	.align		4
.L_630:
        /*0dec*/ 	.byte	0x04, 0x11
        /*0dee*/ 	.short	(.L_632 - .L_631)
	.align		4
.L_631:
        /*0df0*/ 	.word	index@($__internal_9_$__cuda_sm20_rem_s64)
        /*0df4*/ 	.word	0x00000000


	//----- nvinfo : EIATTR_FRAME_SIZE
	.align		4
.L_632:
        /*0df8*/ 	.byte	0x04, 0x11
        /*0dfa*/ 	.short	(.L_634 - .L_633)
	.align		4
.L_633:
        /*0dfc*/ 	.word	index@($__internal_8_$__cuda_sm20_div_s64)
        /*0e00*/ 	.word	0x00000000


	//----- nvinfo : EIATTR_FRAME_SIZE
	.align		4
.L_634:
        /*0e04*/ 	.byte	0x04, 0x11
        /*0e06*/ 	.short	(.L_636 - .L_635)
	.align		4
.L_635:
        /*0e08*/ 	.word	index@(_ZN2at6native29vectorized_elementwise_kernelILi2EZZZNS0_67_GLOBAL__N__bb565c37_34_ValidateCompressedIndicesKernel_cu_33a4b88b42_validate_compressed_sparse_indices_kernelILNS2_8CDimNameE1ENS2_18CUDAKernelLauncherENS2_14EmptyVecKernelENS2_8DummyVecELm0EEEvRKNS_6TensorESA_lllENKUlvE1_clEvENKUlvE0_clEvEUllllllE_St5arrayIPcLm6EEEEviT0_T1_)
        /*0e0c*/ 	.word	0x00000000


	//----- nvinfo : EIATTR_REGCOUNT
	.align		4
.L_636:
        /*0e10*/ 	.byte	0x04, 0x2f
        /*0e12*/ 	.short	(.L_638 - .L_637)
	.align		4
.L_637:
        /*0e14*/ 	.word	index@(_ZN2at6native27unrolled_elementwise_kernelIZZZNS0_67_GLOBAL__N__bb565c37_34_ValidateCompressedIndicesKernel_cu_33a4b88b42_validate_compressed_sparse_indices_kernelILNS2_8CDimNameE1ENS2_18CUDAKernelLauncherENS2_14EmptyVecKernelENS2_8DummyVecELm0EEEvRKNS_6TensorESA_lllENKUlvE1_clEvENKUlvE0_clEvEUllllllE_St5arrayIPcLm6EELi4E23TrivialOffsetCalculatorILi5EjESH_ILi1EjENS0_6memory15LoadWithoutCastENSK_16StoreWithoutCastEEEviT_T0_T2_T3_T4_T5_)
        /*0e18*/ 	.word	0x00000048


	//----- nvinfo : EIATTR_FRAME_SIZE
	.align		4
.L_638:
        /*0e1c*/ 	.byte	0x04, 0x11
        /*0e1e*/ 	.short	(.L_640 - .L_639)
	.align		4
.L_639:
        /*0e20*/ 	.word	index@($__internal_7_$__cuda_sm20_rem_s64)
        /*0e24*/ 	.word	0x00000000


	//----- nvinfo : EIATTR_FRAME_SIZE
	.align		4
.L_640:
        /*0e28*/ 	.byte	0x04, 0x11
        /*0e2a*/ 	.short	(.L_642 - .L_641)
	.align		4
.L_641:
        /*0e2c*/ 	.word	index@($__internal_6_$__cuda_sm20_div_s64)
        /*0e30*/ 	.word	0x00000000


	//----- nvinfo : EIATTR_FRAME_SIZE
	.align		4
.L_642:
        /*0e34*/ 	.byte	0x04, 0x11
        /*0e36*/ 	.short	(.L_644 - .L_643)
	.align		4
.L_643:
        /*0e38*/ 	.word	index@(_ZN2at6native27unrolled_elementwise_kernelIZZZNS0_67_GLOBAL__N__bb565c37_34_ValidateCompressedIndicesKernel_cu_33a4b88b42_validate_compressed_sparse_indices_kernelILNS2_8CDimNameE1ENS2_18CUDAKernelLauncherENS2_14EmptyVecKernelENS2_8DummyVecELm0EEEvRKNS_6TensorESA_lllENKUlvE1_clEvENKUlvE0_clEvEUllllllE_St5arrayIPcLm6EELi4E23TrivialOffsetCalculatorILi5EjESH_ILi1EjENS0_6memory15LoadWithoutCastENSK_16StoreWithoutCastEEEviT_T0_T2_T3_T4_T5_)
        /*0e3c*/ 	.word	0x00000000


	//----- nvinfo : EIATTR_REGCOUNT
	.align		4
.L_644:
        /*0e40*/ 	.byte	0x04, 0x2f
        /*0e42*/ 	.short	(.L_646 - .L_645)
	.align		4
.L_645:
        /*0e44*/ 	.word	index@(_ZN2at6native18elementwise_kernelILi128ELi2EZNS0_22gpu_kernel_impl_nocastIZZZNS0_67_GLOBAL__N__bb565c37_34_ValidateCompressedIndicesKernel_cu_33a4b88b42_validate_compressed_sparse_indices_kernelILNS3_8CDimNameE1ENS3_18CUDAKernelLauncherENS3_14EmptyVecKernelENS3_8DummyVecELm0EEEvRKNS_6TensorESB_lllENKUlvE1_clEvENKUlvE0_clEvEUllllllE_EEvRNS_18TensorIteratorBaseERKT_EUliE_EEviT1_)
        /*0e48*/ 	.word	0x00000036


	//----- nvinfo : EIATTR_FRAME_SIZE
	.align		4
.L_646:
        /*0e4c*/ 	.byte	0x04, 0x11
        /*0e4e*/ 	.short	(.L_648 - .L_647)
	.align		4
.L_647:
        /*0e50*/ 	.word	index@($__internal_5_$__cuda_sm20_rem_s64)
        /*0e54*/ 	.word	0x00000000


	//----- nvinfo : EIATTR_FRAME_SIZE
	.align		4
.L_648:
        /*0e58*/ 	.byte	0x04, 0x11
        /*0e5a*/ 	.short	(.L_650 - .L_649)
	.align		4
.L_649:
        /*0e5c*/ 	.word	index@($__internal_4_$__cuda_sm20_div_s64)
        /*0e60*/ 	.word	0x00000000


	//----- nvinfo : EIATTR_FRAME_SIZE
	.align		4
.L_650:
        /*0e64*/ 	.byte	0x04, 0x11
        /*0e66*/ 	.short	(.L_652 - .L_651)
	.align		4
.L_651:
        /*0e68*/ 	.word	index@(_ZN2at6native18elementwise_kernelILi128ELi2EZNS0_22gpu_kernel_impl_nocastIZZZNS0_67_GLOBAL__N__bb565c37_34_ValidateCompressedIndicesKernel_cu_33a4b88b42_validate_compressed_sparse_indices_kernelILNS3_8CDimNameE1ENS3_18CUDAKernelLauncherENS3_14EmptyVecKernelENS3_8DummyVecELm0EEEvRKNS_6TensorESB_lllENKUlvE1_clEvENKUlvE0_clEvEUllllllE_EEvRNS_18TensorIteratorBaseERKT_EUliE_EEviT1_)
        /*0e6c*/ 	.word	0x00000000


	//----- nvinfo : EIATTR_REGCOUNT
	.align		4
.L_652:
        /*0e70*/ 	.byte	0x04, 0x2f
        /*0e72*/ 	.short	(.L_654 - .L_653)
	.align		4
.L_653:
        /*0e74*/ 	.word	index@(_ZN2at6native27unrolled_elementwise_kernelIZZZNS0_67_GLOBAL__N__bb565c37_34_ValidateCompressedIndicesKernel_cu_33a4b88b42_validate_compressed_sparse_indices_kernelILNS2_8CDimNameE1ENS2_18CUDAKernelLauncherENS2_14EmptyVecKernelENS2_8DummyVecELm0EEEvRKNS_6TensorESA_lllENKUlvE1_clEvENKUlvE0_clEvEUllllllE_St5arrayIPcLm6EELi4E23TrivialOffsetCalculatorILi5EjESH_ILi1EjENS0_6memory12LoadWithCastILi5EEENSK_13StoreWithCastILi1EEEEEviT_T0_T2_T3_T4_T5_)
        /*0e78*/ 	.word	0x0000004b


	//----- nvinfo : EIATTR_FRAME_SIZE
	.align		4
.L_654:
        /*0e7c*/ 	.byte	0x04, 0x11
        /*0e7e*/ 	.short	(.L_656 - .L_655)
	.align		4
.L_655:
        /*0e80*/ 	.word	index@($__internal_3_$__cuda_sm20_rem_s64)
        /*0e84*/ 	.word	0x00000000


	//----- nvinfo : EIATTR_FRAME_SIZE
	.align		4
.L_656:
        /*0e88*/ 	.byte	0x04, 0x11
        /*0e8a*/ 	.short	(.L_658 - .L_657)
	.align		4
.L_657:
        /*0e8c*/ 	.word	index@($__internal_2_$__cuda_sm20_div_s64)
        /*0e90*/ 	.word	0x00000000


	//----- nvinfo : EIATTR_FRAME_SIZE
	.align		4
.L_658:
        /*0e94*/ 	.byte	0x04, 0x11
        /*0e96*/ 	.short	(.L_660 - .L_659)
	.align		4
.L_659:
        /*0e98*/ 	.word	index@(_ZN2at6native27unrolled_elementwise_kernelIZZZNS0_67_GLOBAL__N__bb565c37_34_ValidateCompressedIndicesKernel_cu_33a4b88b42_validate_compressed_sparse_indices_kernelILNS2_8CDimNameE1ENS2_18CUDAKernelLauncherENS2_14EmptyVecKernelENS2_8DummyVecELm0EEEvRKNS_6TensorESA_lllENKUlvE1_clEvENKUlvE0_clEvEUllllllE_St5arrayIPcLm6EELi4E23TrivialOffsetCalculatorILi5EjESH_ILi1EjENS0_6memory12LoadWithCastILi5EEENSK_13StoreWithCastILi1EEEEEviT_T0_T2_T3_T4_T5_)
        /*0e9c*/ 	.word	0x00000000


	//----- nvinfo : EIATTR_REGCOUNT
	.align		4
.L_660:
        /*0ea0*/ 	.byte	0x04, 0x2f
        /*0ea2*/ 	.short	(.L_662 - .L_661)
	.align		4
.L_661:
        /*0ea4*/ 	.word	index@(_ZN2at6native18elementwise_kernelILi128ELi4EZNS0_15gpu_kernel_implIZZZNS0_67_GLOBAL__N__bb565c37_34_ValidateCompressedIndicesKernel_cu_33a4b88b42_validate_compressed_sparse_indices_kernelILNS3_8CDimNameE1ENS3_18CUDAKernelLauncherENS3_14EmptyVecKernelENS3_8DummyVecELm0EEEvRKNS_6TensorESB_lllENKUlvE1_clEvENKUlvE0_clEvEUllllllE_EEvRNS_18TensorIteratorBaseERKT_EUliE_EEviT1_)
        /*0ea8*/ 	.word	0x00000037


	//----- nvinfo : EIATTR_FRAME_SIZE
	.align		4
.L_662:
        /*0eac*/ 	.byte	0x04, 0x11
        /*0eae*/ 	.short	(.L_664 - .L_663)
	.align		4
.L_663:
        /*0eb0*/ 	.word	index@($__internal_1_$__cuda_sm20_rem_s64)
        /*0eb4*/ 	.word	0x00000000


	//----- nvinfo : EIATTR_FRAME_SIZE
	.align		4
.L_664:
        /*0eb8*/ 	.byte	0x04, 0x11
        /*0eba*/ 	.short	(.L_666 - .L_665)
	.align		4
.L_665:
        /*0ebc*/ 	.word	index@($__internal_0_$__cuda_sm20_div_s64)
        /*0ec0*/ 	.word	0x00000000


	//----- nvinfo : EIATTR_FRAME_SIZE
	.align		4
.L_666:
        /*0ec4*/ 	.byte	0x04, 0x11
        /*0ec6*/ 	.short	(.L_668 - .L_667)
	.align		4
.L_667:
        /*0ec8*/ 	.word	index@(_ZN2at6native18elementwise_kernelILi128ELi4EZNS0_15gpu_kernel_implIZZZNS0_67_GLOBAL__N__bb565c37_34_ValidateCompressedIndicesKernel_cu_33a4b88b42_validate_compressed_sparse_indices_kernelILNS3_8CDimNameE1ENS3_18CUDAKernelLauncherENS3_14EmptyVecKernelENS3_8DummyVecELm0EEEvRKNS_6TensorESB_lllENKUlvE1_clEvENKUlvE0_clEvEUllllllE_EEvRNS_18TensorIteratorBaseERKT_EUliE_EEviT1_)
        /*0ecc*/ 	.word	0x00000000


	//----- nvinfo : EIATTR_MIN_STACK_SIZE
	.align		4
.L_668:
        /*0ed0*/ 	.byte	0x04, 0x12
        /*0ed2*/ 	.short	(.L_670 - .L_669)
	.align		4
.L_669:
        /*0ed4*/ 	.word	index@(_ZN2at6native18elementwise_kernelILi128ELi4EZNS0_15gpu_kernel_implIZZZNS0_67_GLOBAL__N__bb565c37_34_ValidateCompressedIndicesKernel_cu_33a4b88b42_validate_compressed_sparse_indices_kernelILNS3_8CDimNameE1ENS3_18CUDAKernelLauncherENS3_14EmptyVecKernelENS3_8DummyVecELm0EEEvRKNS_6TensorESB_lllENKUlvE1_clEvENKUlvE0_clEvEUllllllE_EEvRNS_18TensorIteratorBaseERKT_EUliE_EEviT1_)
        /*0ed8*/ 	.word	0x00000000


	//----- nvinfo : EIATTR_MIN_STACK_SIZE
	.align		4
.L_670:
        /*0edc*/ 	.byte	0x04, 0x12
        /*0ede*/ 	.short	(.L_672 - .L_671)
	.align		4
.L_671:
        /*0ee0*/ 	.word	index@(_ZN2at6native27unrolled_elementwise_kernelIZZZNS0_67_GLOBAL__N__bb565c37_34_ValidateCompressedIndicesKernel_cu_33a4b88b42_validate_compressed_sparse_indices_kernelILNS2_8CDimNameE1ENS2_18CUDAKernelLauncherENS2_14EmptyVecKernelENS2_8DummyVecELm0EEEvRKNS_6TensorESA_lllENKUlvE1_clEvENKUlvE0_clEvEUllllllE_St5arrayIPcLm6EELi4E23TrivialOffsetCalculatorILi5EjESH_ILi1EjENS0_6memory12LoadWithCastILi5EEENSK_13StoreWithCastILi1EEEEEviT_T0_T2_T3_T4_T5_)
        /*0ee4*/ 	.word	0x00000000


	//----- nvinfo : EIATTR_MIN_STACK_SIZE
	.align		4
.L_672:
        /*0ee8*/ 	.byte	0x04, 0x12
        /*0eea*/ 	.short	(.L_674 - .L_673)
	.align		4
.L_673:
        /*0eec*/ 	.word	index@(_ZN2at6native18elementwise_kernelILi128ELi2EZNS0_22gpu_kernel_impl_nocastIZZZNS0_67_GLOBAL__N__bb565c37_34_ValidateCompressedIndicesKernel_cu_33a4b88b42_validate_compressed_sparse_indices_kernelILNS3_8CDimNameE1ENS3_18CUDAKernelLauncherENS3_14EmptyVecKernelENS3_8DummyVecELm0EEEvRKNS_6TensorESB_lllENKUlvE1_clEvENKUlvE0_clEvEUllllllE_EEvRNS_18TensorIteratorBaseERKT_EUliE_EEviT1_)
        /*0ef0*/ 	.word	0x00000000


	//----- nvinfo : EIATTR_MIN_STACK_SIZE
	.align		4
.L_674:
        /*0ef4*/ 	.byte	0x04, 0x12
        /*0ef6*/ 	.short	(.L_676 - .L_675)
	.align		4
.L_675:
        /*0ef8*/ 	.word	index@(_ZN2at6native27unrolled_elementwise_kernelIZZZNS0_67_GLOBAL__N__bb565c37_34_ValidateCompressedIndicesKernel_cu_33a4b88b42_validate_compressed_sparse_indices_kernelILNS2_8CDimNameE1ENS2_18CUDAKernelLauncherENS2_14EmptyVecKernelENS2_8DummyVecELm0EEEvRKNS_6TensorESA_lllENKUlvE1_clEvENKUlvE0_clEvEUllllllE_St5arrayIPcLm6EELi4E23TrivialOffsetCalculatorILi5EjESH_ILi1EjENS0_6memory15LoadWithoutCastENSK_16StoreWithoutCastEEEviT_T0_T2_T3_T4_T5_)
        /*0efc*/ 	.word	0x00000000


	//----- nvinfo : EIATTR_MIN_STACK_SIZE
	.align		4
.L_676:
        /*0f00*/ 	.byte	0x04, 0x12
        /*0f02*/ 	.short	(.L_678 - .L_677)
	.align		4
.L_677:
        /*0f04*/ 	.word	index@(_ZN2at6native29vectorized_elementwise_kernelILi2EZZZNS0_67_GLOBAL__N__bb565c37_34_ValidateCompressedIndicesKernel_cu_33a4b88b42_validate_compressed_sparse_indices_kernelILNS2_8CDimNameE1ENS2_18CUDAKernelLauncherENS2_14EmptyVecKernelENS2_8DummyVecELm0EEEvRKNS_6TensorESA_lllENKUlvE1_clEvENKUlvE0_clEvEUllllllE_St5arrayIPcLm6EEEEviT0_T1_)
        /*0f08*/ 	.word	0x00000000


	//----- nvinfo : EIATTR_MIN_STACK_SIZE
	.align		4
.L_678:
        /*0f0c*/ 	.byte	0x04, 0x12
        /*0f0e*/ 	.short	(.L_680 - .L_679)
	.align		4
.L_679:
        /*0f10*/ 	.word	index@(_ZN2at6native29vectorized_elementwise_kernelILi4EZZZNS0_67_GLOBAL__N__bb565c37_34_ValidateCompressedIndicesKernel_cu_33a4b88b42_validate_compressed_sparse_indices_kernelILNS2_8CDimNameE1ENS2_18CUDAKernelLauncherENS2_14EmptyVecKernelENS2_8DummyVecELm0EEEvRKNS_6TensorESA_lllENKUlvE1_clEvENKUlvE0_clEvEUllllllE_St5arrayIPcLm6EEEEviT0_T1_)
        /*0f14*/ 	.word	0x00000000


	//----- nvinfo : EIATTR_MIN_STACK_SIZE
	.align		4
.L_680:
        /*0f18*/ 	.byte	0x04, 0x12
        /*0f1a*/ 	.short	(.L_682 - .L_681)
	.align		4
.L_681:
        /*0f1c*/ 	.word	index@(_ZN2at6native29vectorized_elementwise_kernelILi8EZZZNS0_67_GLOBAL__N__bb565c37_34_ValidateCompressedIndicesKernel_cu_33a4b88b42_validate_compressed_sparse_indices_kernelILNS2_8CDimNameE1ENS2_18CUDAKernelLauncherENS2_14EmptyVecKernelENS2_8DummyVecELm0EEEvRKNS_6TensorESA_lllENKUlvE1_clEvENKUlvE0_clEvEUllllllE_St5arrayIPcLm6EEEEviT0_T1_)
        /*0f20*/ 	.word	0x00000000


	//----- nvinfo : EIATTR_MIN_STACK_SIZE
	.align		4
.L_682:
        /*0f24*/ 	.byte	0x04, 0x12
        /*0f26*/ 	.short	(.L_684 - .L_683)
	.align		4
.L_683:
        /*0f28*/ 	.word	index@(_ZN2at6native18elementwise_kernelILi128ELi4EZNS0_15gpu_kernel_implIZZZNS0_67_GLOBAL__N__bb565c37_34_ValidateCompressedIndicesKernel_cu_33a4b88b42_validate_compressed_sparse_indices_kernelILNS3_8CDimNameE1ENS3_18CUDAKernelLauncherENS3_14EmptyVecKernelENS3_8DummyVecELm0EEEvRKNS_6TensorESB_lllENKUlvE1_clEvENKUlvE_clEvEUliiiiiE_EEvRNS_18TensorIteratorBaseERKT_EUliE_EEviT1_)
        /*0f2c*/ 	.word	0x00000000


	//----- nvinfo : EIATTR_MIN_STACK_SIZE
	.align		4
.L_684:
        /*0f30*/ 	.byte	0x04, 0x12
        /*0f32*/ 	.short	(.L_686 - .L_685)
	.align		4
.L_685:
        /*0f34*/ 	.word	index@(_ZN2at6native27unrolled_elementwise_kernelIZZZNS0_67_GLOBAL__N__bb565c37_34_ValidateCompressedIndicesKernel_cu_33a4b88b42_validate_compressed_sparse_indices_kernelILNS2_8CDimNameE1ENS2_18CUDAKernelLauncherENS2_14EmptyVecKernelENS2_8DummyVecELm0EEEvRKNS_6TensorESA_lllENKUlvE1_clEvENKUlvE_clEvEUliiiiiE_St5arrayIPcLm6EELi4E23TrivialOffsetCalculatorILi5EjESH_ILi1EjENS0_6memory12LoadWithCastILi5EEENSK_13StoreWithCastILi1EEEEEviT_T0_T2_T3_T4_T5_)
        /*0f38*/ 	.word	0x00000000


	//----- nvinfo : EIATTR_MIN_STACK_SIZE
	.align		4
.L_686:
        /*0f3c*/ 	.byte	0x04, 0x12
        /*0f3e*/ 	.short	(.L_688 - .L_687)
	.align		4
.L_687:
        /*0f40*/ 	.word	index@(_ZN2at6native18elementwise_kernelILi128ELi2EZNS0_22gpu_kernel_impl_nocastIZZZNS0_67_GLOBAL__N__bb565c37_34_ValidateCompressedIndicesKernel_cu_33a4b88b42_validate_compressed_sparse_indices_kernelILNS3_8CDimNameE1ENS3_18CUDAKernelLauncherENS3_14EmptyVecKernelENS3_8DummyVecELm0EEEvRKNS_6TensorESB_lllENKUlvE1_clEvENKUlvE_clEvEUliiiiiE_EEvRNS_18TensorIteratorBaseERKT_EUliE_EEviT1_)
        /*0f44*/ 	.word	0x00000000


	//----- nvinfo : EIATTR_MIN_STACK_SIZE
	.align		4
.L_688:
        /*0f48*/ 	.byte	0x04, 0x12
        /*0f4a*/ 	.short	(.L_690 - .L_689)
	.align		4
.L_689:
        /*0f4c*/ 	.word	index@(_ZN2at6native27unrolled_elementwise_kernelIZZZNS0_67_GLOBAL__N__bb565c37_34_ValidateCompressedIndicesKernel_cu_33a4b88b42_validate_compressed_sparse_indices_kernelILNS2_8CDimNameE1ENS2_18CUDAKernelLauncherENS2_14EmptyVecKernelENS2_8DummyVecELm0EEEvRKNS_6TensorESA_lllENKUlvE1_clEvENKUlvE_clEvEUliiiiiE_St5arrayIPcLm6EELi4E23TrivialOffsetCalculatorILi5EjESH_ILi1EjENS0_6memory15LoadWithoutCastENSK_16StoreWithoutCastEEEviT_T0_T2_T3_T4_T5_)
        /*0f50*/ 	.word	0x00000000


	//----- nvinfo : EIATTR_MIN_STACK_SIZE
	.align		4
.L_690:
        /*0f54*/ 	.byte	0x04, 0x12
        /*0f56*/ 	.short	(.L_692 - .L_691)
	.align		4
.L_691:
        /*0f58*/ 	.word	index@(_ZN2at6native29vectorized_elementwise_kernelILi2EZZZNS0_67_GLOBAL__N__bb565c37_34_ValidateCompressedIndicesKernel_cu_33a4b88b42_validate_compressed_sparse_indices_kernelILNS2_8CDimNameE1ENS2_18CUDAKernelLauncherENS2_14EmptyVecKernelENS2_8DummyVecELm0EEEvRKNS_6TensorESA_lllENKUlvE1_clEvENKUlvE_clEvEUliiiiiE_St5arrayIPcLm6EEEEviT0_T1_)
        /*0f5c*/ 	.word	0x00000000


	//----- nvinfo : EIATTR_MIN_STACK_SIZE
	.align		4
.L_692:
        /*0f60*/ 	.byte	0x04, 0x12
        /*0f62*/ 	.short	(.L_694 - .L_693)
	.align		4
.L_693:
        /*0f64*/ 	.word	index@(_ZN2at6native29vectorized_elementwise_kernelILi4EZZZNS0_67_GLOBAL__N__bb565c37_34_ValidateCompressedIndicesKernel_cu_33a4b88b42_validate_compressed_sparse_indices_kernelILNS2_8CDimNameE1ENS2_18CUDAKernelLauncherENS2_14EmptyVecKernelENS2_8DummyVecELm0EEEvRKNS_6TensorESA_lllENKUlvE1_clEvENKUlvE_clEvEUliiiiiE_St5arrayIPcLm6EEEEviT0_T1_)
        /*0f68*/ 	.word	0x00000000


	//----- nvinfo : EIATTR_MIN_STACK_SIZE
	.align		4
.L_694:
        /*0f6c*/ 	.byte	0x04, 0x12
        /*0f6e*/ 	.short	(.L_696 - .L_695)
	.align		4
.L_695:
        /*0f70*/ 	.word	index@(_ZN2at6native29vectorized_elementwise_kernelILi8EZZZNS0_67_GLOBAL__N__bb565c37_34_ValidateCompressedIndicesKernel_cu_33a4b88b42_validate_compressed_sparse_indices_kernelILNS2_8CDimNameE1ENS2_18CUDAKernelLauncherENS2_14EmptyVecKernelENS2_8DummyVecELm0EEEvRKNS_6TensorESA_lllENKUlvE1_clEvENKUlvE_clEvEUliiiiiE_St5arrayIPcLm6EEEEviT0_T1_)
        /*0f74*/ 	.word	0x00000000


	//----- nvinfo : EIATTR_MIN_STACK_SIZE
	.align		4
.L_696:
        /*0f78*/ 	.byte	0x04, 0x12
        /*0f7a*/ 	.short	(.L_698 - .L_697)
	.align		4
.L_697:
        /*0f7c*/ 	.word	index@(_ZN2at6native18elementwise_kernelILi128ELi4EZNS0_15gpu_kernel_implIZZZNS0_67_GLOBAL__N__bb565c37_34_ValidateCompressedIndicesKernel_cu_33a4b88b42_validate_compressed_sparse_indices_kernelILNS3_8CDimNameE1ENS3_18CUDAKernelLauncherENS3_14EmptyVecKernelENS3_8DummyVecELm0EEEvRKNS_6TensorESB_lllENKUlvE0_clEvENKUlvE0_clEvEUllE_EEvRNS_18TensorIteratorBaseERKT_EUliE_EEviT1_)
        /*0f80*/ 	.word	0x00000000


	//----- nvinfo : EIATTR_MIN_STACK_SIZE
	.align		4
.L_698:
        /*0f84*/ 	.byte	0x04, 0x12
        /*0f86*/ 	.short	(.L_700 - .L_699)
	.align		4
.L_699:
        /*0f88*/ 	.word	index@(_ZN2at6native27unrolled_elementwise_kernelIZZZNS0_67_GLOBAL__N__bb565c37_34_ValidateCompressedIndicesKernel_cu_33a4b88b42_validate_compressed_sparse_indices_kernelILNS2_8CDimNameE1ENS2_18CUDAKernelLauncherENS2_14EmptyVecKernelENS2_8DummyVecELm0EEEvRKNS_6TensorESA_lllENKUlvE0_clEvENKUlvE0_clEvEUllE_St5arrayIPcLm2EELi4E23TrivialOffsetCalculatorILi1EjESI_NS0_6memory12LoadWithCastILi1EEENSJ_13StoreWithCastILi1EEEEEviT_T0_T2_T3_T4_T5_)
        /*0f8c*/ 	.word	0x00000000


	//----- nvinfo : EIATTR_MIN_STACK_SIZE
	.align		4
.L_700:
        /*0f90*/ 	.byte	0x04, 0x12
        /*0f92*/ 	.short	(.L_702 - .L_701)
	.align		4
.L_701:
        /*0f94*/ 	.word	index@(_ZN2at6native18elementwise_kernelILi128ELi2EZNS0_22gpu_kernel_impl_nocastIZZZNS0_67_GLOBAL__N__bb565c37_34_ValidateCompressedIndicesKernel_cu_33a4b88b42_validate_compressed_sparse_indices_kernelILNS3_8CDimNameE1ENS3_18CUDAKernelLauncherENS3_14EmptyVecKernelENS3_8DummyVecELm0EEEvRKNS_6TensorESB_lllENKUlvE0_clEvENKUlvE0_clEvEUllE_EEvRNS_18TensorIteratorBaseERKT_EUliE_EEviT1_)
        /*0f98*/ 	.word	0x00000000


	//----- nvinfo : EIATTR_MIN_STACK_SIZE
	.align		4
.L_702:
        /*0f9c*/ 	.byte	0x04, 0x12
        /*0f9e*/ 	.short	(.L_704 - .L_703)
	.align		4
.L_703:
        /*0fa0*/ 	.word	index@(_ZN2at6native27unrolled_elementwise_kernelIZZZNS0_67_GLOBAL__N__bb565c37_34_ValidateCompressedIndicesKernel_cu_33a4b88b42_validate_compressed_sparse_indices_kernelILNS2_8CDimNameE1ENS2_18CUDAKernelLauncherENS2_14EmptyVecKernelENS2_8DummyVecELm0EEEvRKNS_6TensorESA_lllENKUlvE0_clEvENKUlvE0_clEvEUllE_St5arrayIPcLm2EELi4E23TrivialOffsetCalculatorILi1EjESI_NS0_6memory15LoadWithoutCastENSJ_16StoreWithoutCastEEEviT_T0_T2_T3_T4_T5_)
        /*0fa4*/ 	.word	0x00000000


	//----- nvinfo : EIATTR_MIN_STACK_SIZE
	.align		4
.L_704:
        /*0fa8*/ 	.byte	0x04, 0x12
        /*0faa*/ 	.short	(.L_706 - .L_705)
	.align		4
.L_705:
        /*0fac*/ 	.word	index@(_ZN2at6native29vectorized_elementwise_kernelILi2EZZZNS0_67_GLOBAL__N__bb565c37_34_ValidateCompressedIndicesKernel_cu_33a4b88b42_validate_compressed_sparse_indices_kernelILNS2_8CDimNameE1ENS2_18CUDAKernelLauncherENS2_14EmptyVecKernelENS2_8DummyVecELm0EEEvRKNS_6TensorESA_lllENKUlvE0_clEvENKUlvE0_clEvEUllE_St5arrayIPcLm2EEEEviT0_T1_)
        /*0fb0*/ 	.word	0x00000000


	//----- nvinfo : EIATTR_MIN_STACK_SIZE
	.align		4
.L_706:
        /*0fb4*/ 	.byte	0x04, 0x12
        /*0fb6*/ 	.short	(.L_708 - .L_707)
	.align		4
.L_707:
        /*0fb8*/ 	.word	index@(_ZN2at6native29vectorized_elementwise_kernelILi4EZZZNS0_67_GLOBAL__N__bb565c37_34_ValidateCompressedIndicesKernel_cu_33a4b88b42_validate_compressed_sparse_indices_kernelILNS2_8CDimNameE1ENS2_18CUDAKernelLauncherENS2_14EmptyVecKernelENS2_8DummyVecELm0EEEvRKNS_6TensorESA_lllENKUlvE0_clEvENKUlvE0_clEvEUllE_St5arrayIPcLm2EEEEviT0_T1_)
        /*0fbc*/ 	.word	0x00000000


	//----- nvinfo : EIATTR_MIN_STACK_SIZE
	.align		4
.L_708:
        /*0fc0*/ 	.byte	0x04, 0x12
        /*0fc2*/ 	.short	(.L_710 - .L_709)
	.align		4
.L_709:
        /*0fc4*/ 	.word	index@(_ZN2at6native29vectorized_elementwise_kernelILi8EZZZNS0_67_GLOBAL__N__bb565c37_34_ValidateCompressedIndicesKernel_cu_33a4b88b42_validate_compressed_sparse_indices_kernelILNS2_8CDimNameE1ENS2_18CUDAKernelLauncherENS2_14EmptyVecKernelENS2_8DummyVecELm0EEEvRKNS_6TensorESA_lllENKUlvE0_clEvENKUlvE0_clEvEUllE_St5arrayIPcLm2EEEEviT0_T1_)
        /*0fc8*/ 	.word	0x00000000


	//----- nvinfo : EIATTR_MIN_STACK_SIZE
	.align		4
.L_710:
        /*0fcc*/ 	.byte	0x04, 0x12
        /*0fce*/ 	.short	(.L_712 - .L_711)
	.align		4
.L_711:
        /*0fd0*/ 	.word	index@(_ZN2at6native18elementwise_kernelILi128ELi4EZNS0_15gpu_kernel_implIZZZNS0_67_GLOBAL__N__bb565c37_34_ValidateCompressedIndicesKernel_cu_33a4b88b42_validate_compressed_sparse_indices_kernelILNS3_8CDimNameE1ENS3_18CUDAKernelLauncherENS3_14EmptyVecKernelENS3_8DummyVecELm0EEEvRKNS_6TensorESB_lllENKUlvE0_clEvENKUlvE_clEvEUliE_EEvRNS_18TensorIteratorBaseERKT_EUliE_EEviT1_)
        /*0fd4*/ 	.word	0x00000000


	//----- nvinfo : EIATTR_MIN_STACK_SIZE
	.align		4
.L_712:
        /*0fd8*/ 	.byte	0x04, 0x12
        /*0fda*/ 	.short	(.L_714 - .L_713)
	.align		4
.L_713:
        /*0fdc*/ 	.word	index@(_ZN2at6native27unrolled_elementwise_kernelIZZZNS0_67_GLOBAL__N__bb565c37_34_ValidateCompressedIndicesKernel_cu_33a4b88b42_validate_compressed_sparse_indices_kernelILNS2_8CDimNameE1ENS2_18CUDAKernelLauncherENS2_14EmptyVecKernelENS2_8DummyVecELm0EEEvRKNS_6TensorESA_lllENKUlvE0_clEvENKUlvE_clEvEUliE_St5arrayIPcLm2EELi4E23TrivialOffsetCalculatorILi1EjESI_NS0_6memory12LoadWithCastILi1EEENSJ_13StoreWithCastILi1EEEEEviT_T0_T2_T3_T4_T5_)
        /*0fe0*/ 	.word	0x00000000


	//----- nvinfo : EIATTR_MIN_STACK_SIZE
	.align		4
.L_714:
        /*0fe4*/ 	.byte	0x04, 0x12
        /*0fe6*/ 	.short	(.L_716 - .L_715)
	.align		4
.L_715:
        /*0fe8*/ 	.word	index@(_ZN2at6native18elementwise_kernelILi128ELi2EZNS0_22gpu_kernel_impl_nocastIZZZNS0_67_GLOBAL__N__bb565c37_34_ValidateCompressedIndicesKernel_cu_33a4b88b42_validate_compressed_sparse_indices_kernelILNS3_8CDimNameE1ENS3_18CUDAKernelLauncherENS3_14EmptyVecKernelENS3_8DummyVecELm0EEEvRKNS_6TensorESB_lllENKUlvE0_clEvENKUlvE_clEvEUliE_EEvRNS_18TensorIteratorBaseERKT_EUliE_EEviT1_)
        /*0fec*/ 	.word	0x00000000


	//----- nvinfo : EIATTR_MIN_STACK_SIZE
	.align		4
.L_716:
        /*0ff0*/ 	.byte	0x04, 0x12
        /*0ff2*/ 	.short	(.L_718 - .L_717)
	.align		4
.L_717:
        /*0ff4*/ 	.word	index@(_ZN2at6native27unrolled_elementwise_kernelIZZZNS0_67_GLOBAL__N__bb565c37_34_ValidateCompressedIndicesKernel_cu_33a4b88b42_validate_compressed_sparse_indices_kernelILNS2_8CDimNameE1ENS2_18CUDAKernelLauncherENS2_14EmptyVecKernelENS2_8DummyVecELm0EEEvRKNS_6TensorESA_lllENKUlvE0_clEvENKUlvE_clEvEUliE_St5arrayIPcLm2EELi4E23TrivialOffsetCalculatorILi1EjESI_NS0_6memory15LoadWithoutCastENSJ_16StoreWithoutCastEEEviT_T0_T2_T3_T4_T5_)
        /*0ff8*/ 	.word	0x00000000


	//----- nvinfo : EIATTR_MIN_STACK_SIZE
	.align		4
.L_718:
        /*0ffc*/ 	.byte	0x04, 0x12
        /*0ffe*/ 	.short	(.L_720 - .L_719)
	.align		4
.L_719:
        /*1000*/ 	.word	index@(_ZN2at6native29vectorized_elementwise_kernelILi2EZZZNS0_67_GLOBAL__N__bb565c37_34_ValidateCompressedIndicesKernel_cu_33a4b88b42_validate_compressed_sparse_indices_kernelILNS2_8CDimNameE1ENS2_18CUDAKernelLauncherENS2_14EmptyVecKernelENS2_8DummyVecELm0EEEvRKNS_6TensorESA_lllENKUlvE0_clEvENKUlvE_clEvEUliE_St5arrayIPcLm2EEEEviT0_T1_)
        /*1004*/ 	.word	0x00000000


	//----- nvinfo : EIATTR_MIN_STACK_SIZE
	.align		4
.L_720:
        /*1008*/ 	.byte	0x04, 0x12
        /*100a*/ 	.short	(.L_722 - .L_721)
	.align		4
.L_721:
        /*100c*/ 	.word	index@(_ZN2at6native29vectorized_elementwise_kernelILi4EZZZNS0_67_GLOBAL__N__bb565c37_34_ValidateCompressedIndicesKernel_cu_33a4b88b42_validate_compressed_sparse_indices_kernelILNS2_8CDimNameE1ENS2_18CUDAKernelLauncherENS2_14EmptyVecKernelENS2_8DummyVecELm0EEEvRKNS_6TensorESA_lllENKUlvE0_clEvENKUlvE_clEvEUliE_St5arrayIPcLm2EEEEviT0_T1_)
        /*1010*/ 	.word	0x00000000


	//----- nvinfo : EIATTR_MIN_STACK_SIZE
	.align		4
.L_722:
        /*1014*/ 	.byte	0x04, 0x12
        /*1016*/ 	.short	(.L_724 - .L_723)
	.align		4
.L_723:
        /*1018*/ 	.word	index@(_ZN2at6native29vectorized_elementwise_kernelILi8EZZZNS0_67_GLOBAL__N__bb565c37_34_ValidateCompressedIndicesKernel_cu_33a4b88b42_validate_compressed_sparse_indices_kernelILNS2_8CDimNameE1ENS2_18CUDAKernelLauncherENS2_14EmptyVecKernelENS2_8DummyVecELm0EEEvRKNS_6TensorESA_lllENKUlvE0_clEvENKUlvE_clEvEUliE_St5arrayIPcLm2EEEEviT0_T1_)
        /*101c*/ 	.word	0x00000000


	//----- nvinfo : EIATTR_MIN_STACK_SIZE
	.align		4
.L_724:
        /*1020*/ 	.byte	0x04, 0x12
        /*1022*/ 	.short	(.L_726 - .L_725)
	.align		4
.L_725:
        /*1024*/ 	.word	index@(_ZN2at6native18elementwise_kernelILi128ELi4EZNS0_15gpu_kernel_implIZZZNS0_67_GLOBAL__N__bb565c37_34_ValidateCompressedIndicesKernel_cu_33a4b88b42_validate_compressed_sparse_indices_kernelILNS3_8CDimNameE1ENS3_18CUDAKernelLauncherENS3_14EmptyVecKernelENS3_8DummyVecELm8EEEvRKNS_6TensorESB_lllENKUlvE1_clEvENKUlvE0_clEvEUllllllE_EEvRNS_18TensorIteratorBaseERKT_EUliE_EEviT1_)
        /*1028*/ 	.word	0x00000000


	//----- nvinfo : EIATTR_MIN_STACK_SIZE
	.align		4
.L_726:
        /*102c*/ 	.byte	0x04, 0x12
        /*102e*/ 	.short	(.L_728 - .L_727)
	.align		4
.L_727:
        /*1030*/ 	.word	index@(_ZN2at6native27unrolled_elementwise_kernelIZZZNS0_67_GLOBAL__N__bb565c37_34_ValidateCompressedIndicesKernel_cu_33a4b88b42_validate_compressed_sparse_indices_kernelILNS2_8CDimNameE1ENS2_18CUDAKernelLauncherENS2_14EmptyVecKernelENS2_8DummyVecELm8EEEvRKNS_6TensorESA_lllENKUlvE1_clEvENKUlvE0_clEvEUllllllE_St5arrayIPcLm6EELi4E23TrivialOffsetCalculatorILi5EjESH_ILi1EjENS0_6memory12LoadWithCastILi5EEENSK_13StoreWithCastILi1EEEEEviT_T0_T2_T3_T4_T5_)
        /*1034*/ 	.word	0x000000b0


	//----- nvinfo : EIATTR_MIN_STACK_SIZE
	.align		4
.L_728:
        /*1038*/ 	.byte	0x04, 0x12
        /*103a*/ 	.short	(.L_730 - .L_729)
	.align		4
.L_729:
        /*103c*/ 	.word	index@(_ZN2at6native18elementwise_kernelILi128ELi2EZNS0_22gpu_kernel_impl_nocastIZZZNS0_67_GLOBAL__N__bb565c37_34_ValidateCompressedIndicesKernel_cu_33a4b88b42_validate_compressed_sparse_indices_kernelILNS3_8CDimNameE1ENS3_18CUDAKernelLauncherENS3_14EmptyVecKernelENS3_8DummyVecELm8EEEvRKNS_6TensorESB_lllENKUlvE1_clEvENKUlvE0_clEvEUllllllE_EEvRNS_18TensorIteratorBaseERKT_EUliE_EEviT1_)
        /*1040*/ 	.word	0x00000000


	//----- nvinfo : EIATTR_MIN_STACK_SIZE
	.align		4
.L_730:
        /*1044*/ 	.byte	0x04, 0x12
        /*1046*/ 	.short	(.L_732 - .L_731)
	.align		4
.L_731:
        /*1048*/ 	.word	index@(_ZN2at6native27unrolled_elementwise_kernelIZZZNS0_67_GLOBAL__N__bb565c37_34_ValidateCompressedIndicesKernel_cu_33a4b88b42_validate_compressed_sparse_indices_kernelILNS2_8CDimNameE1ENS2_18CUDAKernelLauncherENS2_14EmptyVecKernelENS2_8DummyVecELm8EEEvRKNS_6TensorESA_lllENKUlvE1_clEvENKUlvE0_clEvEUllllllE_St5arrayIPcLm6EELi4E23TrivialOffsetCalculatorILi5EjESH_ILi1EjENS0_6memory15LoadWithoutCastENSK_16StoreWithoutCastEEEviT_T0_T2_T3_T4_T5_)
        /*104c*/ 	.word	0x000000b0


	//----- nvinfo : EIATTR_MIN_STACK_SIZE
	.align		4
.L_732:
        /*1050*/ 	.byte	0x04, 0x12
        /*1052*/ 	.short	(.L_734 - .L_733)
	.align		4
.L_733:
        /*1054*/ 	.word	index@(_ZN2at6native29vectorized_elementwise_kernelILi2EZZZNS0_67_GLOBAL__N__bb565c37_34_ValidateCompressedIndicesKernel_cu_33a4b88b42_validate_compressed_sparse_indices_kernelILNS2_8CDimNameE1ENS2_18CUDAKernelLauncherENS2_14EmptyVecKernelENS2_8DummyVecELm8EEEvRKNS_6TensorESA_lllENKUlvE1_clEvENKUlvE0_clEvEUllllllE_St5arrayIPcLm6EEEEviT0_T1_)
        /*1058*/ 	.word	0x00000160


	//----- nvinfo : EIATTR_MIN_STACK_SIZE
	.align		4
.L_734:
        /*105c*/ 	.byte	0x04, 0x12
        /*105e*/ 	.short	(.L_736 - .L_735)
	.align		4
.L_735:
        /*1060*/ 	.word	index@(_ZN2at6native29vectorized_elementwise_kernelILi4EZZZNS0_67_GLOBAL__N__bb565c37_34_ValidateCompressedIndicesKernel_cu_33a4b88b42_validate_compressed_sparse_indices_kernelILNS2_8CDimNameE1ENS2_18CUDAKernelLauncherENS2_14EmptyVecKernelENS2_8DummyVecELm8EEEvRKNS_6TensorESA_lllENKUlvE1_clEvENKUlvE0_clEvEUllllllE_St5arrayIPcLm6EEEEviT0_T1_)
        /*1064*/ 	.word	0x00000160


	//----- nvinfo : EIATTR_MIN_STACK_SIZE
	.align		4
.L_736:
        /*1068*/ 	.byte	0x04, 0x12
        /*106a*/ 	.short	(.L_738 - .L_737)
	.align		4
.L_737:
        /*106c*/ 	.word	index@(_ZN2at6native29vectorized_elementwise_kernelILi8EZZZNS0_67_GLOBAL__N__bb565c37_34_ValidateCompressedIndicesKernel_cu_33a4b88b42_validate_compressed_sparse_indices_kernelILNS2_8CDimNameE1ENS2_18CUDAKernelLauncherENS2_14EmptyVecKernelENS2_8DummyVecELm8EEEvRKNS_6TensorESA_lllENKUlvE1_clEvENKUlvE0_clEvEUllllllE_St5arrayIPcLm6EEEEviT0_T1_)
        /*1070*/ 	.word	0x00000160


	//----- nvinfo : EIATTR_MIN_STACK_SIZE
	.align		4
.L_738:
        /*1074*/ 	.byte	0x04, 0x12
        /*1076*/ 	.short	(.L_740 - .L_739)
	.align		4
.L_739:
        /*1078*/ 	.word	index@(_ZN2at6native18elementwise_kernelILi128ELi4EZNS0_15gpu_kernel_implIZZZNS0_67_GLOBAL__N__bb565c37_34_ValidateCompressedIndicesKernel_cu_33a4b88b42_validate_compressed_sparse_indices_kernelILNS3_8CDimNameE1ENS3_18CUDAKernelLauncherENS3_14EmptyVecKernelENS3_8DummyVecELm8EEEvRKNS_6TensorESB_lllENKUlvE1_clEvENKUlvE_clEvEUliiiiiE_EEvRNS_18TensorIteratorBaseERKT_EUliE_EEviT1_)
        /*107c*/ 	.word	0x00000000


	//----- nvinfo : EIATTR_MIN_STACK_SIZE
	.align		4
.L_740:
        /*1080*/ 	.byte	0x04, 0x12
        /*1082*/ 	.short	(.L_742 - .L_741)
	.align		4
.L_741:
        /*1084*/ 	.word	index@(_ZN2at6native27unrolled_elementwise_kernelIZZZNS0_67_GLOBAL__N__bb565c37_34_ValidateCompressedIndicesKernel_cu_33a4b88b42_validate_compressed_sparse_indices_kernelILNS2_8CDimNameE1ENS2_18CUDAKernelLauncherENS2_14EmptyVecKernelENS2_8DummyVecELm8EEEvRKNS_6TensorESA_lllENKUlvE1_clEvENKUlvE_clEvEUliiiiiE_St5arrayIPcLm6EELi4E23TrivialOffsetCalculatorILi5EjESH_ILi1EjENS0_6memory12LoadWithCastILi5EEENSK_13StoreWithCastILi1EEEEEviT_T0_T2_T3_T4_T5_)
        /*1088*/ 	.word	0x000000b0


	//----- nvinfo : EIATTR_MIN_STACK_SIZE
	.align		4
.L_742:
        /*108c*/ 	.byte	0x04, 0x12
        /*108e*/ 	.short	(.L_744 - .L_743)
	.align		4
.L_743:
        /*1090*/ 	.word	index@(_ZN2at6native18elementwise_kernelILi128ELi2EZNS0_22gpu_kernel_impl_nocastIZZZNS0_67_GLOBAL__N__bb565c37_34_ValidateCompressedIndicesKernel_cu_33a4b88b42_validate_compressed_sparse_indices_kernelILNS3_8CDimNameE1ENS3_18CUDAKernelLauncherENS3_14EmptyVecKernelENS3_8DummyVecELm8EEEvRKNS_6TensorESB_lllENKUlvE1_clEvENKUlvE_clEvEUliiiiiE_EEvRNS_18TensorIteratorBaseERKT_EUliE_EEviT1_)
        /*1094*/ 	.word	0x00000000


	//----- nvinfo : EIATTR_MIN_STACK_SIZE
	.align		4
.L_744:
        /*1098*/ 	.byte	0x04, 0x12
        /*109a*/ 	.short	(.L_746 - .L_745)
	.align		4
.L_745:
        /*109c*/ 	.word	index@(_ZN2at6native27unrolled_elementwise_kernelIZZZNS0_67_GLOBAL__N__bb565c37_34_ValidateCompressedIndicesKernel_cu_33a4b88b42_validate_compressed_sparse_indices_kernelILNS2_8CDimNameE1ENS2_18CUDAKernelLauncherENS2_14EmptyVecKernelENS2_8DummyVecELm8EEEvRKNS_6TensorESA_lllENKUlvE1_clEvENKUlvE_clEvEUliiiiiE_St5arrayIPcLm6EELi4E23TrivialOffsetCalculatorILi5EjESH_ILi1EjENS0_6memory15LoadWithoutCastENSK_16StoreWithoutCastEEEviT_T0_T2_T3_T4_T5_)
        /*10a0*/ 	.word	0x000000b0


	//----- nvinfo : EIATTR_MIN_STACK_SIZE
	.align		4
.L_746:
        /*10a4*/ 	.byte	0x04, 0x12
        /*10a6*/ 	.short	(.L_748 - .L_747)
	.align		4
.L_747:
        /*10a8*/ 	.word	index@(_ZN2at6native29vectorized_elementwise_kernelILi2EZZZNS0_67_GLOBAL__N__bb565c37_34_ValidateCompressedIndicesKernel_cu_33a4b88b42_validate_compressed_sparse_indices_kernelILNS2_8CDimNameE1ENS2_18CUDAKernelLauncherENS2_14EmptyVecKernelENS2_8DummyVecELm8EEEvRKNS_6TensorESA_lllENKUlvE1_clEvENKUlvE_clEvEUliiiiiE_St5arrayIPcLm6EEEEviT0_T1_)
        /*10ac*/ 	.word	0x00000160


	//----- nvinfo : EIATTR_MIN_STACK_SIZE
	.align		4
.L_748:
        /*10b0*/ 	.byte	0x04, 0x12
        /*10b2*/ 	.short	(.L_750 - .L_749)
	.align		4
.L_749:
        /*10b4*/ 	.word	index@(_ZN2at6native29vectorized_elementwise_kernelILi4EZZZNS0_67_GLOBAL__N__bb565c37_34_ValidateCompressedIndicesKernel_cu_33a4b88b42_validate_compressed_sparse_indices_kernelILNS2_8CDimNameE1ENS2_18CUDAKernelLauncherENS2_14EmptyVecKernelENS2_8DummyVecELm8EEEvRKNS_6TensorESA_lllENKUlvE1_clEvENKUlvE_clEvEUliiiiiE_St5arrayIPcLm6EEEEviT0_T1_)
        /*10b8*/ 	.word	0x00000160


	//----- nvinfo : EIATTR_MIN_STACK_SIZE
	.align		4
.L_750:
        /*10bc*/ 	.byte	0x04, 0x12
        /*10be*/ 	.short	(.L_752 - .L_751)
	.align		4
.L_751:
        /*10c0*/ 	.word	index@(_ZN2at6native29vectorized_elementwise_kernelILi8EZZZNS0_67_GLOBAL__N__bb565c37_34_ValidateCompressedIndicesKernel_cu_33a4b88b42_validate_compressed_sparse_indices_kernelILNS2_8CDimNameE1ENS2_18CUDAKernelLauncherENS2_14EmptyVecKernelENS2_8DummyVecELm8EEEvRKNS_6TensorESA_lllENKUlvE1_clEvENKUlvE_clEvEUliiiiiE_St5arrayIPcLm6EEEEviT0_T1_)
        /*10c4*/ 	.word	0x00000160


	//----- nvinfo : EIATTR_MIN_STACK_SIZE
	.align		4
.L_752:
        /*10c8*/ 	.byte	0x04, 0x12
        /*10ca*/ 	.short	(.L_754 - .L_753)
	.align		4
.L_753:
        /*10cc*/ 	.word	index@(_ZN2at6native18elementwise_kernelILi128ELi4EZNS0_15gpu_kernel_implIZZZNS0_67_GLOBAL__N__bb565c37_34_ValidateCompressedIndicesKernel_cu_33a4b88b42_validate_compressed_sparse_indices_kernelILNS3_8CDimNameE1ENS3_18CUDAKernelLauncherENS3_14EmptyVecKernelENS3_8DummyVecELm8EEEvRKNS_6TensorESB_lllENKUlvE0_clEvENKUlvE0_clEvEUllE_EEvRNS_18TensorIteratorBaseERKT_EUliE_EEviT1_)
        /*10d0*/ 	.word	0x00000000


	//----- nvinfo : EIATTR_MIN_STACK_SIZE
	.align		4
.L_754:
        /*10d4*/ 	.byte	0x04, 0x12
        /*10d6*/ 	.short	(.L_756 - .L_755)
	.align		4
.L_755:
        /*10d8*/ 	.word	index@(_ZN2at6native27unrolled_elementwise_kernelIZZZNS0_67_GLOBAL__N__bb565c37_34_ValidateCompressedIndicesKernel_cu_33a4b88b42_validate_compressed_sparse_indices_kernelILNS2_8CDimNameE1ENS2_18CUDAKernelLauncherENS2_14EmptyVecKernelENS2_8DummyVecELm8EEEvRKNS_6TensorESA_lllENKUlvE0_clEvENKUlvE0_clEvEUllE_St5arrayIPcLm2EELi4E23TrivialOffsetCalculatorILi1EjESI_NS0_6memory12LoadWithCastILi1EEENSJ_13StoreWithCastILi1EEEEEviT_T0_T2_T3_T4_T5_)
        /*10dc*/ 	.word	0x00000000


	//----- nvinfo : EIATTR_MIN_STACK_SIZE
	.align		4
.L_756:
        /*10e0*/ 	.byte	0x04, 0x12
        /*10e2*/ 	.short	(.L_758 - .L_757)
	.align		4
.L_757:
        /*10e4*/ 	.word	index@(_ZN2at6native18elementwise_kernelILi128ELi2EZNS0_22gpu_kernel_impl_nocastIZZZNS0_67_GLOBAL__N__bb565c37_34_ValidateCompressedIndicesKernel_cu_33a4b88b42_validate_compressed_sparse_indices_kernelILNS3_8CDimNameE1ENS3_18CUDAKernelLauncherENS3_14EmptyVecKernelENS3_8DummyVecELm8EEEvRKNS_6TensorESB_lllENKUlvE0_clEvENKUlvE0_clEvEUllE_EEvRNS_18TensorIteratorBaseERKT_EUliE_EEviT1_)
        /*10e8*/ 	.word	0x00000000


	//----- nvinfo : EIATTR_MIN_STACK_SIZE
	.align		4
.L_758:
        /*10ec*/ 	.byte	0x04, 0x12
        /*10ee*/ 	.short	(.L_760 - .L_759)
	.align		4
.L_759:
        /*10f0*/ 	.word	index@(_ZN2at6native27unrolled_elementwise_kernelIZZZNS0_67_GLOBAL__N__bb565c37_34_ValidateCompressedIndicesKernel_cu_33a4b88b42_validate_compressed_sparse_indices_kernelILNS2_8CDimNameE1ENS2_18CUDAKernelLauncherENS2_14EmptyVecKernelENS2_8DummyVecELm8EEEvRKNS_6TensorESA_lllENKUlvE0_clEvENKUlvE0_clEvEUllE_St5arrayIPcLm2EELi4E23TrivialOffsetCalculatorILi1EjESI_NS0_6memory15LoadWithoutCastENSJ_16StoreWithoutCastEEEviT_T0_T2_T3_T4_T5_)
        /*10f4*/ 	.word	0x00000000


	//----- nvinfo : EIATTR_MIN_STACK_SIZE
	.align		4
.L_760:
        /*10f8*/ 	.byte	0x04, 0x12
        /*10fa*/ 	.short	(.L_762 - .L_761)
	.align		4
.L_761:
        /*10fc*/ 	.word	index@(_ZN2at6native29vectorized_elementwise_kernelILi2EZZZNS0_67_GLOBAL__N__bb565c37_34_ValidateCompressedIndicesKernel_cu_33a4b88b42_validate_compressed_sparse_indices_kernelILNS2_8CDimNameE1ENS2_18CUDAKernelLauncherENS2_14EmptyVecKernelENS2_8DummyVecELm8EEEvRKNS_6TensorESA_lllENKUlvE0_clEvENKUlvE0_clEvEUllE_St5arrayIPcLm2EEEEviT0_T1_)
        /*1100*/ 	.word	0x00000000


	//----- nvinfo : EIATTR_MIN_STACK_SIZE
	.align		4
.L_762:
        /*1104*/ 	.byte	0x04, 0x12
        /*1106*/ 	.short	(.L_764 - .L_763)
	.align		4
.L_763:
        /*1108*/ 	.word	index@(_ZN2at6native29vectorized_elementwise_kernelILi4EZZZNS0_67_GLOBAL__N__bb565c37_34_ValidateCompressedIndicesKernel_cu_33a4b88b42_validate_compressed_sparse_indices_kernelILNS2_8CDimNameE1ENS2_18CUDAKernelLauncherENS2_14EmptyVecKernelENS2_8DummyVecELm8EEEvRKNS_6TensorESA_lllENKUlvE0_clEvENKUlvE0_clEvEUllE_St5arrayIPcLm2EEEEviT0_T1_)
        /*110c*/ 	.word	0x00000000


	//----- nvinfo : EIATTR_MIN_STACK_SIZE
	.align		4
.L_764:
        /*1110*/ 	.byte	0x04, 0x12
        /*1112*/ 	.short	(.L_766 - .L_765)
	.align		4
.L_765:
        /*1114*/ 	.word	index@(_ZN2at6native29vectorized_elementwise_kernelILi8EZZZNS0_67_GLOBAL__N__bb565c37_34_ValidateCompressedIndicesKernel_cu_33a4b88b42_validate_compressed_sparse_indices_kernelILNS2_8CDimNameE1ENS2_18CUDAKernelLauncherENS2_14EmptyVecKernelENS2_8DummyVecELm8EEEvRKNS_6TensorESA_lllENKUlvE0_clEvENKUlvE0_clEvEUllE_St5arrayIPcLm2EEEEviT0_T1_)
        /*1118*/ 	.word	0x00000000


	//----- nvinfo : EIATTR_MIN_STACK_SIZE
	.align		4
.L_766:
        /*111c*/ 	.byte	0x04, 0x12
        /*111e*/ 	.short	(.L_768 - .L_767)
	.align		4
.L_767:
        /*1120*/ 	.word	index@(_ZN2at6native18elementwise_kernelILi128ELi4EZNS0_15gpu_kernel_implIZZZNS0_67_GLOBAL__N__bb565c37_34_ValidateCompressedIndicesKernel_cu_33a4b88b42_validate_compressed_sparse_indices_kernelILNS3_8CDimNameE1ENS3_18CUDAKernelLauncherENS3_14EmptyVecKernelENS3_8DummyVecELm8EEEvRKNS_6TensorESB_lllENKUlvE0_clEvENKUlvE_clEvEUliE_EEvRNS_18TensorIteratorBaseERKT_EUliE_EEviT1_)
        /*1124*/ 	.word	0x00000000


	//----- nvinfo : EIATTR_MIN_STACK_SIZE
	.align		4
.L_768:
        /*1128*/ 	.byte	0x04, 0x12
        /*112a*/ 	.short	(.L_770 - .L_769)
	.align		4
.L_769:
        /*112c*/ 	.word	index@(_ZN2at6native27unrolled_elementwise_kernelIZZZNS0_67_GLOBAL__N__bb565c37_34_ValidateCompressedIndicesKernel_cu_33a4b88b42_validate_compressed_sparse_indices_kernelILNS2_8CDimNameE1ENS2_18CUDAKernelLauncherENS2_14EmptyVecKernelENS2_8DummyVecELm8EEEvRKNS_6TensorESA_lllENKUlvE0_clEvENKUlvE_clEvEUliE_St5arrayIPcLm2EELi4E23TrivialOffsetCalculatorILi1EjESI_NS0_6memory12LoadWithCastILi1EEENSJ_13StoreWithCastILi1EEEEEviT_T0_T2_T3_T4_T5_)
        /*1130*/ 	.word	0x00000000


	//----- nvinfo : EIATTR_MIN_STACK_SIZE
	.align		4
.L_770:
        /*1134*/ 	.byte	0x04, 0x12
        /*1136*/ 	.short	(.L_772 - .L_771)
	.align		4
.L_771:
        /*1138*/ 	.word	index@(_ZN2at6native18elementwise_kernelILi128ELi2EZNS0_22gpu_kernel_impl_nocastIZZZNS0_67_GLOBAL__N__bb565c37_34_ValidateCompressedIndicesKernel_cu_33a4b88b42_validate_compressed_sparse_indices_kernelILNS3_8CDimNameE1ENS3_18CUDAKernelLauncherENS3_14EmptyVecKernelENS3_8DummyVecELm8EEEvRKNS_6TensorESB_lllENKUlvE0_clEvENKUlvE_clEvEUliE_EEvRNS_18TensorIteratorBaseERKT_EUliE_EEviT1_)
        /*113c*/ 	.word	0x00000000


	//----- nvinfo : EIATTR_MIN_STACK_SIZE
	.align		4
.L_772:
        /*1140*/ 	.byte	0x04, 0x12
        /*1142*/ 	.short	(.L_774 - .L_773)
	.align		4
.L_773:
        /*1144*/ 	.word	index@(_ZN2at6native27unrolled_elementwise_kernelIZZZNS0_67_GLOBAL__N__bb565c37_34_ValidateCompressedIndicesKernel_cu_33a4b88b42_validate_compressed_sparse_indices_kernelILNS2_8CDimNameE1ENS2_18CUDAKernelLauncherENS2_14EmptyVecKernelENS2_8DummyVecELm8EEEvRKNS_6TensorESA_lllENKUlvE0_clEvENKUlvE_clEvEUliE_St5arrayIPcLm2EELi4E23TrivialOffsetCalculatorILi1EjESI_NS0_6memory15LoadWithoutCastENSJ_16StoreWithoutCastEEEviT_T0_T2_T3_T4_T5_)
        /*1148*/ 	.word	0x00000000


	//----- nvinfo : EIATTR_MIN_STACK_SIZE
	.align		4
.L_774:
        /*114c*/ 	.byte	0x04, 0x12
        /*114e*/ 	.short	(.L_776 - .L_775)
	.align		4
.L_775:
        /*1150*/ 	.word	index@(_ZN2at6native29vectorized_elementwise_kernelILi2EZZZNS0_67_GLOBAL__N__bb565c37_34_ValidateCompressedIndicesKernel_cu_33a4b88b42_validate_compressed_sparse_indices_kernelILNS2_8CDimNameE1ENS2_18CUDAKernelLauncherENS2_14EmptyVecKernelENS2_8DummyVecELm8EEEvRKNS_6TensorESA_lllENKUlvE0_clEvENKUlvE_clEvEUliE_St5arrayIPcLm2EEEEviT0_T1_)
        /*1154*/ 	.word	0x00000000


	//----- nvinfo : EIATTR_MIN_STACK_SIZE
	.align		4
.L_776:
        /*1158*/ 	.byte	0x04, 0x12
        /*115a*/ 	.short	(.L_778 - .L_777)
	.align		4
.L_777:
        /*115c*/ 	.word	index@(_ZN2at6native29vectorized_elementwise_kernelILi4EZZZNS0_67_GLOBAL__N__bb565c37_34_ValidateCompressedIndicesKernel_cu_33a4b88b42_validate_compressed_sparse_indices_kernelILNS2_8CDimNameE1ENS2_18CUDAKernelLauncherENS2_14EmptyVecKernelENS2_8DummyVecELm8EEEvRKNS_6TensorESA_lllENKUlvE0_clEvENKUlvE_clEvEUliE_St5arrayIPcLm2EEEEviT0_T1_)
        /*1160*/ 	.word	0x00000000


	//----- nvinfo : EIATTR_MIN_STACK_SIZE
	.align		4
.L_778:
        /*1164*/ 	.byte	0x04, 0x12
        /*1166*/ 	.short	(.L_780 - .L_779)
	.align		4
.L_779:
        /*1168*/ 	.word	index@(_ZN2at6native29vectorized_elementwise_kernelILi8EZZZNS0_67_GLOBAL__N__bb565c37_34_ValidateCompressedIndicesKernel_cu_33a4b88b42_validate_compressed_sparse_indices_kernelILNS2_8CDimNameE1ENS2_18CUDAKernelLauncherENS2_14EmptyVecKernelENS2_8DummyVecELm8EEEvRKNS_6TensorESA_lllENKUlvE0_clEvENKUlvE_clEvEUliE_St5arrayIPcLm2EEEEviT0_T1_)
        /*116c*/ 	.word	0x00000000


	//----- nvinfo : EIATTR_MIN_STACK_SIZE
	.align		4
.L_780:
        /*1170*/ 	.byte	0x04, 0x12
        /*1172*/ 	.short	(.L_782 - .L_781)
	.align		4
.L_781:
        /*1174*/ 	.word	index@(_ZN2at6native18elementwise_kernelILi128ELi4EZNS0_15gpu_kernel_implIZZZNS0_67_GLOBAL__N__bb565c37_34_ValidateCompressedIndicesKernel_cu_33a4b88b42_validate_compressed_sparse_indices_kernelILNS3_8CDimNameE0ENS3_18CUDAKernelLauncherENS3_14EmptyVecKernelENS3_8DummyVecELm0EEEvRKNS_6TensorESB_lllENKUlvE1_clEvENKUlvE0_clEvEUllllllE_EEvRNS_18TensorIteratorBaseERKT_EUliE_EEviT1_)
        /*1178*/ 	.word	0x00000000


	//----- nvinfo : EIATTR_MIN_STACK_SIZE
	.align		4
.L_782:
        /*117c*/ 	.byte	0x04, 0x12
        /*117e*/ 	.short	(.L_784 - .L_783)
	.align		4
.L_783:
        /*1180*/ 	.word	index@(_ZN2at6native27unrolled_elementwise_kernelIZZZNS0_67_GLOBAL__N__bb565c37_34_ValidateCompressedIndicesKernel_cu_33a4b88b42_validate_compressed_sparse_indices_kernelILNS2_8CDimNameE0ENS2_18CUDAKernelLauncherENS2_14EmptyVecKernelENS2_8DummyVecELm0EEEvRKNS_6TensorESA_lllENKUlvE1_clEvENKUlvE0_clEvEUllllllE_St5arrayIPcLm6EELi4E23TrivialOffsetCalculatorILi5EjESH_ILi1EjENS0_6memory12LoadWithCastILi5EEENSK_13StoreWithCastILi1EEEEEviT_T0_T2_T3_T4_T5_)
        /*1184*/ 	.word	0x00000000


	//----- nvinfo : EIATTR_MIN_STACK_SIZE
	.align		4
.L_784:
        /*1188*/ 	.byte	0x04, 0x12
        /*118a*/ 	.short	(.L_786 - .L_785)
	.align		4
.L_785:
        /*118c*/ 	.word	index@(_ZN2at6native18elementwise_kernelILi128ELi2EZNS0_22gpu_kernel_impl_nocastIZZZNS0_67_GLOBAL__N__bb565c37_34_ValidateCompressedIndicesKernel_cu_33a4b88b42_validate_compressed_sparse_indices_kernelILNS3_8CDimNameE0ENS3_18CUDAKernelLauncherENS3_14EmptyVecKernelENS3_8DummyVecELm0EEEvRKNS_6TensorESB_lllENKUlvE1_clEvENKUlvE0_clEvEUllllllE_EEvRNS_18TensorIteratorBaseERKT_EUliE_EEviT1_)
        /*1190*/ 	.word	0x00000000


	//----- nvinfo : EIATTR_MIN_STACK_SIZE
	.align		4
.L_786:
        /*1194*/ 	.byte	0x04, 0x12
        /*1196*/ 	.short	(.L_788 - .L_787)
	.align		4
.L_787:
        /*1198*/ 	.word	index@(_ZN2at6native27unrolled_elementwise_kernelIZZZNS0_67_GLOBAL__N__bb565c37_34_ValidateCompressedIndicesKernel_cu_33a4b88b42_validate_compressed_sparse_indices_kernelILNS2_8CDimNameE0ENS2_18CUDAKernelLauncherENS2_14EmptyVecKernelENS2_8DummyVecELm0EEEvRKNS_6TensorESA_lllENKUlvE1_clEvENKUlvE0_clEvEUllllllE_St5arrayIPcLm6EELi4E23TrivialOffsetCalculatorILi5EjESH_ILi1EjENS0_6memory15LoadWithoutCastENSK_16StoreWithoutCastEEEviT_T0_T2_T3_T4_T5_)
        /*119c*/ 	.word	0x00000000


	//----- nvinfo : EIATTR_MIN_STACK_SIZE
	.align		4
.L_788:
        /*11a0*/ 	.byte	0x04, 0x12
        /*11a2*/ 	.short	(.L_790 - .L_789)
	.align		4
.L_789:
        /*11a4*/ 	.word	index@(_ZN2at6native29vectorized_elementwise_kernelILi2EZZZNS0_67_GLOBAL__N__bb565c37_34_ValidateCompressedIndicesKernel_cu_33a4b88b42_validate_compressed_sparse_indices_kernelILNS2_8CDimNameE0ENS2_18CUDAKernelLauncherENS2_14EmptyVecKernelENS2_8DummyVecELm0EEEvRKNS_6TensorESA_lllENKUlvE1_clEvENKUlvE0_clEvEUllllllE_St5arrayIPcLm6EEEEviT0_T1_)
        /*11a8*/ 	.word	0x00000000


	//----- nvinfo : EIATTR_MIN_STACK_SIZE
	.align		4
.L_790:
        /*11ac*/ 	.byte	0x04, 0x12
        /*11ae*/ 	.short	(.L_792 - .L_791)
	.align		4
.L_791:
        /*11b0*/ 	.word	index@(_ZN2at6native29vectorized_elementwise_kernelILi4EZZZNS0_67_GLOBAL__N__bb565c37_34_ValidateCompressedIndicesKernel_cu_33a4b88b42_validate_compressed_sparse_indices_kernelILNS2_8CDimNameE0ENS2_18CUDAKernelLauncherENS2_14EmptyVecKernelENS2_8DummyVecELm0EEEvRKNS_6TensorESA_lllENKUlvE1_clEvENKUlvE0_clEvEUllllllE_St5arrayIPcLm6EEEEviT0_T1_)
        /*11b4*/ 	.word	0x00000000


	//----- nvinfo : EIATTR_MIN_STACK_SIZE
	.align		4
.L_792:
        /*11b8*/ 	.byte	0x04, 0x12
        /*11ba*/ 	.short	(.L_794 - .L_793)
	.align		4
.L_793:
        /*11bc*/ 	.word	index@(_ZN2at6native29vectorized_elementwise_kernelILi8EZZZNS0_67_GLOBAL__N__bb565c37_34_ValidateCompressedIndicesKernel_cu_33a4b88b42_validate_compressed_sparse_indices_kernelILNS2_8CDimNameE0ENS2_18CUDAKernelLauncherENS2_14EmptyVecKernelENS2_8DummyVecELm0EEEvRKNS_6TensorESA_lllENKUlvE1_clEvENKUlvE0_clEvEUllllllE_St5arrayIPcLm6EEEEviT0_T1_)
        /*11c0*/ 	.word	0x00000000


	//----- nvinfo : EIATTR_MIN_STACK_SIZE
	.align		4
.L_794:
        /*11c4*/ 	.byte	0x04, 0x12
        /*11c6*/ 	.short	(.L_796 - .L_795)
	.align		4
.L_795:
        /*11c8*/ 	.word	index@(_ZN2at6native18elementwise_kernelILi128ELi4EZNS0_15gpu_kernel_implIZZZNS0_67_GLOBAL__N__bb565c37_34_ValidateCompressedIndicesKernel_cu_33a4b88b42_validate_compressed_sparse_indices_kernelILNS3_8CDimNameE0ENS3_18CUDAKernelLauncherENS3_14EmptyVecKernelENS3_8DummyVecELm0EEEvRKNS_6TensorESB_lllENKUlvE1_clEvENKUlvE_clEvEUliiiiiE_EEvRNS_18TensorIteratorBaseERKT_EUliE_EEviT1_)
        /*11cc*/ 	.word	0x00000000


	//----- nvinfo : EIATTR_MIN_STACK_SIZE
	.align		4
.L_796:
        /*11d0*/ 	.byte	0x04, 0x12
        /*11d2*/ 	.short	(.L_798 - .L_797)
	.align		4
.L_797:
        /*11d4*/ 	.word	index@(_ZN2at6native27unrolled_elementwise_kernelIZZZNS0_67_GLOBAL__N__bb565c37_34_ValidateCompressedIndicesKernel_cu_33a4b88b42_validate_compressed_sparse_indices_kernelILNS2_8CDimNameE0ENS2_18CUDAKernelLauncherENS2_14EmptyVecKernelENS2_8DummyVecELm0EEEvRKNS_6TensorESA_lllENKUlvE1_clEvENKUlvE_clEvEUliiiiiE_St5arrayIPcLm6EELi4E23TrivialOffsetCalculatorILi5EjESH_ILi1EjENS0_6memory12LoadWithCastILi5EEENSK_13StoreWithCastILi1EEEEEviT_T0_T2_T3_T4_T5_)
        /*11d8*/ 	.word	0x00000000


	//----- nvinfo : EIATTR_MIN_STACK_SIZE
	.align		4
.L_798:
        /*11dc*/ 	.byte	0x04, 0x12
        /*11de*/ 	.short	(.L_800 - .L_799)
	.align		4
.L_799:
        /*11e0*/ 	.word	index@(_ZN2at6native18elementwise_kernelILi128ELi2EZNS0_22gpu_kernel_impl_nocastIZZZNS0_67_GLOBAL__N__bb565c37_34_ValidateCompressedIndicesKernel_cu_33a4b88b42_validate_compressed_sparse_indices_kernelILNS3_8CDimNameE0ENS3_18CUDAKernelLauncherENS3_14EmptyVecKernelENS3_8DummyVecELm0EEEvRKNS_6TensorESB_lllENKUlvE1_clEvENKUlvE_clEvEUliiiiiE_EEvRNS_18TensorIteratorBaseERKT_EUliE_EEviT1_)
        /*11e4*/ 	.word	0x00000000


	//----- nvinfo : EIATTR_MIN_STACK_SIZE
	.align		4
.L_800:
        /*11e8*/ 	.byte	0x04, 0x12
        /*11ea*/ 	.short	(.L_802 - .L_801)
	.align		4
.L_801:
        /*11ec*/ 	.word	index@(_ZN2at6native27unrolled_elementwise_kernelIZZZNS0_67_GLOBAL__N__bb565c37_34_ValidateCompressedIndicesKernel_cu_33a4b88b42_validate_compressed_sparse_indices_kernelILNS2_8CDimNameE0ENS2_18CUDAKernelLauncherENS2_14EmptyVecKernelENS2_8DummyVecELm0EEEvRKNS_6TensorESA_lllENKUlvE1_clEvENKUlvE_clEvEUliiiiiE_St5arrayIPcLm6EELi4E23TrivialOffsetCalculatorILi5EjESH_ILi1EjENS0_6memory15LoadWithoutCastENSK_16StoreWithoutCastEEEviT_T0_T2_T3_T4_T5_)
        /*11f0*/ 	.word	0x00000000


	//----- nvinfo : EIATTR_MIN_STACK_SIZE
	.align		4
.L_802:
        /*11f4*/ 	.byte	0x04, 0x12
        /*11f6*/ 	.short	(.L_804 - .L_803)
	.align		4
.L_803:
        /*11f8*/ 	.word	index@(_ZN2at6native29vectorized_elementwise_kernelILi2EZZZNS0_67_GLOBAL__N__bb565c37_34_ValidateCompressedIndicesKernel_cu_33a4b88b42_validate_compressed_sparse_indices_kernelILNS2_8CDimNameE0ENS2_18CUDAKernelLauncherENS2_14EmptyVecKernelENS2_8DummyVecELm0EEEvRKNS_6TensorESA_lllENKUlvE1_clEvENKUlvE_clEvEUliiiiiE_St5arrayIPcLm6EEEEviT0_T1_)
        /*11fc*/ 	.word	0x00000000


	//----- nvinfo : EIATTR_MIN_STACK_SIZE
	.align		4
.L_804:
        /*1200*/ 	.byte	0x04, 0x12
        /*1202*/ 	.short	(.L_806 - .L_805)
	.align		4
.L_805:
        /*1204*/ 	.word	index@(_ZN2at6native29vectorized_elementwise_kernelILi4EZZZNS0_67_GLOBAL__N__bb565c37_34_ValidateCompressedIndicesKernel_cu_33a4b88b42_validate_compressed_sparse_indices_kernelILNS2_8CDimNameE0ENS2_18CUDAKernelLauncherENS2_14EmptyVecKernelENS2_8DummyVecELm0EEEvRKNS_6TensorESA_lllENKUlvE1_clEvENKUlvE_clEvEUliiiiiE_St5arrayIPcLm6EEEEviT0_T1_)
        /*1208*/ 	.word	0x00000000


	//----- nvinfo : EIATTR_MIN_STACK_SIZE
	.align		4
.L_806:
        /*120c*/ 	.byte	0x04, 0x12
        /*120e*/ 	.short	(.L_808 - .L_807)
	.align		4
.L_807:
        /*1210*/ 	.word	index@(_ZN2at6native29vectorized_elementwise_kernelILi8EZZZNS0_67_GLOBAL__N__bb565c37_34_ValidateCompressedIndicesKernel_cu_33a4b88b42_validate_compressed_sparse_indices_kernelILNS2_8CDimNameE0ENS2_18CUDAKernelLauncherENS2_14EmptyVecKernelENS2_8DummyVecELm0EEEvRKNS_6TensorESA_lllENKUlvE1_clEvENKUlvE_clEvEUliiiiiE_St5arrayIPcLm6EEEEviT0_T1_)
        /*1214*/ 	.word	0x00000000


	//----- nvinfo : EIATTR_MIN_STACK_SIZE
	.align		4
.L_808:
        /*1218*/ 	.byte	0x04, 0x12
        /*121a*/ 	.short	(.L_810 - .L_809)
	.align		4
.L_809:
        /*121c*/ 	.word	index@(_ZN2at6native18elementwise_kernelILi128ELi4EZNS0_15gpu_kernel_implIZZZNS0_67_GLOBAL__N__bb565c37_34_ValidateCompressedIndicesKernel_cu_33a4b88b42_validate_compressed_sparse_indices_kernelILNS3_8CDimNameE0ENS3_18CUDAKernelLauncherENS3_14EmptyVecKernelENS3_8DummyVecELm0EEEvRKNS_6TensorESB_lllENKUlvE0_clEvENKUlvE0_clEvEUllE_EEvRNS_18TensorIteratorBaseERKT_EUliE_EEviT1_)
        /*1220*/ 	.word	0x00000000


	//----- nvinfo : EIATTR_MIN_STACK_SIZE
	.align		4
.L_810:
        /*1224*/ 	.byte	0x04, 0x12
        /*1226*/ 	.short	(.L_812 - .L_811)
	.align		4
.L_811:
        /*1228*/ 	.word	index@(_ZN2at6native27unrolled_elementwise_kernelIZZZNS0_67_GLOBAL__N__bb565c37_34_ValidateCompressedIndicesKernel_cu_33a4b88b42_validate_compressed_sparse_indices_kernelILNS2_8CDimNameE0ENS2_18CUDAKernelLauncherENS2_14EmptyVecKernelENS2_8DummyVecELm0EEEvRKNS_6TensorESA_lllENKUlvE0_clEvENKUlvE0_clEvEUllE_St5arrayIPcLm2EELi4E23TrivialOffsetCalculatorILi1EjESI_NS0_6memory12LoadWithCastILi1EEENSJ_13StoreWithCastILi1EEEEEviT_T0_T2_T3_T4_T5_)
        /*122c*/ 	.word	0x00000000


	//----- nvinfo : EIATTR_MIN_STACK_SIZE
	.align		4
.L_812:
        /*1230*/ 	.byte	0x04, 0x12
        /*1232*/ 	.short	(.L_814 - .L_813)
	.align		4
.L_813:
        /*1234*/ 	.word	index@(_ZN2at6native18elementwise_kernelILi128ELi2EZNS0_22gpu_kernel_impl_nocastIZZZNS0_67_GLOBAL__N__bb565c37_34_ValidateCompressedIndicesKernel_cu_33a4b88b42_validate_compressed_sparse_indices_kernelILNS3_8CDimNameE0ENS3_18CUDAKernelLauncherENS3_14EmptyVecKernelENS3_8DummyVecELm0EEEvRKNS_6TensorESB_lllENKUlvE0_clEvENKUlvE0_clEvEUllE_EEvRNS_18TensorIteratorBaseERKT_EUliE_EEviT1_)
        /*1238*/ 	.word	0x00000000


	//----- nvinfo : EIATTR_MIN_STACK_SIZE
	.align		4
.L_814:
        /*123c*/ 	.byte	0x04, 0x12
        /*123e*/ 	.short	(.L_816 - .L_815)
	.align		4
.L_815:
        /*1240*/ 	.word	index@(_ZN2at6native27unrolled_elementwise_kernelIZZZNS0_67_GLOBAL__N__bb565c37_34_ValidateCompressedIndicesKernel_cu_33a4b88b42_validate_compressed_sparse_indices_kernelILNS2_8CDimNameE0ENS2_18CUDAKernelLauncherENS2_14EmptyVecKernelENS2_8DummyVecELm0EEEvRKNS_6TensorESA_lllENKUlvE0_clEvENKUlvE0_clEvEUllE_St5arrayIPcLm2EELi4E23TrivialOffsetCalculatorILi1EjESI_NS0_6memory15LoadWithoutCastENSJ_16StoreWithoutCastEEEviT_T0_T2_T3_T4_T5_)
        /*1244*/ 	.word	0x00000000


	//----- nvinfo : EIATTR_MIN_STACK_SIZE
	.align		4
.L_816:
        /*1248*/ 	.byte	0x04, 0x12
        /*124a*/ 	.short	(.L_818 - .L_817)
	.align		4
.L_817:
        /*124c*/ 	.word	index@(_ZN2at6native29vectorized_elementwise_kernelILi2EZZZNS0_67_GLOBAL__N__bb565c37_34_ValidateCompressedIndicesKernel_cu_33a4b88b42_validate_compressed_sparse_indices_kernelILNS2_8CDimNameE0ENS2_18CUDAKernelLauncherENS2_14EmptyVecKernelENS2_8DummyVecELm0EEEvRKNS_6TensorESA_lllENKUlvE0_clEvENKUlvE0_clEvEUllE_St5arrayIPcLm2EEEEviT0_T1_)
        /*1250*/ 	.word	0x00000000


	//----- nvinfo : EIATTR_MIN_STACK_SIZE
	.align		4
.L_818:
        /*1254*/ 	.byte	0x04, 0x12
        /*1256*/ 	.short	(.L_820 - .L_819)
	.align		4
.L_819:
        /*1258*/ 	.word	index@(_ZN2at6native29vectorized_elementwise_kernelILi4EZZZNS0_67_GLOBAL__N__bb565c37_34_ValidateCompressedIndicesKernel_cu_33a4b88b42_validate_compressed_sparse_indices_kernelILNS2_8CDimNameE0ENS2_18CUDAKernelLauncherENS2_14EmptyVecKernelENS2_8DummyVecELm0EEEvRKNS_6TensorESA_lllENKUlvE0_clEvENKUlvE0_clEvEUllE_St5arrayIPcLm2EEEEviT0_T1_)
        /*125c*/ 	.word	0x00000000


	//----- nvinfo : EIATTR_MIN_STACK_SIZE
	.align		4
.L_820:
        /*1260*/ 	.byte	0x04, 0x12
        /*1262*/ 	.short	(.L_822 - .L_821)
	.align		4
.L_821:
        /*1264*/ 	.word	index@(_ZN2at6native29vectorized_elementwise_kernelILi8EZZZNS0_67_GLOBAL__N__bb565c37_34_ValidateCompressedIndicesKernel_cu_33a4b88b42_validate_compressed_sparse_indices_kernelILNS2_8CDimNameE0ENS2_18CUDAKernelLauncherENS2_14EmptyVecKernelENS2_8DummyVecELm0EEEvRKNS_6TensorESA_lllENKUlvE0_clEvENKUlvE0_clEvEUllE_St5arrayIPcLm2EEEEviT0_T1_)
        /*1268*/ 	.word	0x00000000


	//----- nvinfo : EIATTR_MIN_STACK_SIZE
	.align		4
.L_822:
        /*126c*/ 	.byte	0x04, 0x12
        /*126e*/ 	.short	(.L_824 - .L_823)
	.align		4
.L_823:
        /*1270*/ 	.word	index@(_ZN2at6native18elementwise_kernelILi128ELi4EZNS0_15gpu_kernel_implIZZZNS0_67_GLOBAL__N__bb565c37_34_ValidateCompressedIndicesKernel_cu_33a4b88b42_validate_compressed_sparse_indices_kernelILNS3_8CDimNameE0ENS3_18CUDAKernelLauncherENS3_14EmptyVecKernelENS3_8DummyVecELm0EEEvRKNS_6TensorESB_lllENKUlvE0_clEvENKUlvE_clEvEUliE_EEvRNS_18TensorIteratorBaseERKT_EUliE_EEviT1_)
        /*1274*/ 	.word	0x00000000


	//----- nvinfo : EIATTR_MIN_STACK_SIZE
	.align		4
.L_824:
        /*1278*/ 	.byte	0x04, 0x12
        /*127a*/ 	.short	(.L_826 - .L_825)
	.align		4
.L_825:
        /*127c*/ 	.word	index@(_ZN2at6native27unrolled_elementwise_kernelIZZZNS0_67_GLOBAL__N__bb565c37_34_ValidateCompressedIndicesKernel_cu_33a4b88b42_validate_compressed_sparse_indices_kernelILNS2_8CDimNameE0ENS2_18CUDAKernelLauncherENS2_14EmptyVecKernelENS2_8DummyVecELm0EEEvRKNS_6TensorESA_lllENKUlvE0_clEvENKUlvE_clEvEUliE_St5arrayIPcLm2EELi4E23TrivialOffsetCalculatorILi1EjESI_NS0_6memory12LoadWithCastILi1EEENSJ_13StoreWithCastILi1EEEEEviT_T0_T2_T3_T4_T5_)
        /*1280*/ 	.word	0x00000000


	//----- nvinfo : EIATTR_MIN_STACK_SIZE
	.align		4
.L_826:
        /*1284*/ 	.byte	0x04, 0x12
        /*1286*/ 	.short	(.L_828 - .L_827)
	.align		4
.L_827:
        /*1288*/ 	.word	index@(_ZN2at6native18elementwise_kernelILi128ELi2EZNS0_22gpu_kernel_impl_nocastIZZZNS0_67_GLOBAL__N__bb565c37_34_ValidateCompressedIndicesKernel_cu_33a4b88b42_validate_compressed_sparse_indices_kernelILNS3_8CDimNameE0ENS3_18CUDAKernelLauncherENS3_14EmptyVecKernelENS3_8DummyVecELm0EEEvRKNS_6TensorESB_lllENKUlvE0_clEvENKUlvE_clEvEUliE_EEvRNS_18TensorIteratorBaseERKT_EUliE_EEviT1_)
        /*128c*/ 	.word	0x00000000


	//----- nvinfo : EIATTR_MIN_STACK_SIZE
	.align		4
.L_828:
        /*1290*/ 	.byte	0x04, 0x12
        /*1292*/ 	.short	(.L_830 - .L_829)
	.align		4
.L_829:
        /*1294*/ 	.word	index@(_ZN2at6native27unrolled_elementwise_kernelIZZZNS0_67_GLOBAL__N__bb565c37_34_ValidateCompressedIndicesKernel_cu_33a4b88b42_validate_compressed_sparse_indices_kernelILNS2_8CDimNameE0ENS2_18CUDAKernelLauncherENS2_14EmptyVecKernelENS2_8DummyVecELm0EEEvRKNS_6TensorESA_lllENKUlvE0_clEvENKUlvE_clEvEUliE_St5arrayIPcLm2EELi4E23TrivialOffsetCalculatorILi1EjESI_NS0_6memory15LoadWithoutCastENSJ_16StoreWithoutCastEEEviT_T0_T2_T3_T4_T5_)
        /*1298*/ 	.word	0x00000000


	//----- nvinfo : EIATTR_MIN_STACK_SIZE
	.align		4
.L_830:
        /*129c*/ 	.byte	0x04, 0x12
        /*129e*/ 	.short	(.L_832 - .L_831)
	.align		4
.L_831:
        /*12a0*/ 	.word	index@(_ZN2at6native29vectorized_elementwise_kernelILi2EZZZNS0_67_GLOBAL__N__bb565c37_34_ValidateCompressedIndicesKernel_cu_33a4b88b42_validate_compressed_sparse_indices_kernelILNS2_8CDimNameE0ENS2_18CUDAKernelLauncherENS2_14EmptyVecKernelENS2_8DummyVecELm0EEEvRKNS_6TensorESA_lllENKUlvE0_clEvENKUlvE_clEvEUliE_St5arrayIPcLm2EEEEviT0_T1_)
        /*12a4*/ 	.word	0x00000000


	//----- nvinfo : EIATTR_MIN_STACK_SIZE
	.align		4
.L_832:
        /*12a8*/ 	.byte	0x04, 0x12
        /*12aa*/ 	.short	(.L_834 - .L_833)
	.align		4
.L_833:
        /*12ac*/ 	.word	index@(_ZN2at6native29vectorized_elementwise_kernelILi4EZZZNS0_67_GLOBAL__N__bb565c37_34_ValidateCompressedIndicesKernel_cu_33a4b88b42_validate_compressed_sparse_indices_kernelILNS2_8CDimNameE0ENS2_18CUDAKernelLauncherENS2_14EmptyVecKernelENS2_8DummyVecELm0EEEvRKNS_6TensorESA_lllENKUlvE0_clEvENKUlvE_clEvEUliE_St5arrayIPcLm2EEEEviT0_T1_)
        /*12b0*/ 	.word	0x00000000


	//----- nvinfo : EIATTR_MIN_STACK_SIZE
	.align		4
.L_834:
        /*12b4*/ 	.byte	0x04, 0x12
        /*12b6*/ 	.short	(.L_836 - .L_835)
	.align		4
.L_835:
        /*12b8*/ 	.word	index@(_ZN2at6native29vectorized_elementwise_kernelILi8EZZZNS0_67_GLOBAL__N__bb565c37_34_ValidateCompressedIndicesKernel_cu_33a4b88b42_validate_compressed_sparse_indices_kernelILNS2_8CDimNameE0ENS2_18CUDAKernelLauncherENS2_14EmptyVecKernelENS2_8DummyVecELm0EEEvRKNS_6TensorESA_lllENKUlvE0_clEvENKUlvE_clEvEUliE_St5arrayIPcLm2EEEEviT0_T1_)
        /*12bc*/ 	.word	0x00000000


	//----- nvinfo : EIATTR_MIN_STACK_SIZE
	.align		4
.L_836:
        /*12c0*/ 	.byte	0x04, 0x12
        /*12c2*/ 	.short	(.L_838 - .L_837)
	.align		4
.L_837:
        /*12c4*/ 	.word	index@(_ZN2at6native18elementwise_kernelILi128ELi4EZNS0_15gpu_kernel_implIZZZNS0_67_GLOBAL__N__bb565c37_34_ValidateCompressedIndicesKernel_cu_33a4b88b42_validate_compressed_sparse_indices_kernelILNS3_8CDimNameE0ENS3_18CUDAKernelLauncherENS3_14EmptyVecKernelENS3_8DummyVecELm8EEEvRKNS_6TensorESB_lllENKUlvE1_clEvENKUlvE0_clEvEUllllllE_EEvRNS_18TensorIteratorBaseERKT_EUliE_EEviT1_)
        /*12c8*/ 	.word	0x00000000


	//----- nvinfo : EIATTR_MIN_STACK_SIZE
	.align		4
.L_838:
        /*12cc*/ 	.byte	0x04, 0x12
        /*12ce*/ 	.short	(.L_840 - .L_839)
	.align		4
.L_839:
        /*12d0*/ 	.word	index@(_ZN2at6native27unrolled_elementwise_kernelIZZZNS0_67_GLOBAL__N__bb565c37_34_ValidateCompressedIndicesKernel_cu_33a4b88b42_validate_compressed_sparse_indices_kernelILNS2_8CDimNameE0ENS2_18CUDAKernelLauncherENS2_14EmptyVecKernelENS2_8DummyVecELm8EEEvRKNS_6TensorESA_lllENKUlvE1_clEvENKUlvE0_clEvEUllllllE_St5arrayIPcLm6EELi4E23TrivialOffsetCalculatorILi5EjESH_ILi1EjENS0_6memory12LoadWithCastILi5EEENSK_13StoreWithCastILi1EEEEEviT_T0_T2_T3_T4_T5_)
        /*12d4*/ 	.word	0x000000b0


	//----- nvinfo : EIATTR_MIN_STACK_SIZE
	.align		4
.L_840:
        /*12d8*/ 	.byte	0x04, 0x12
        /*12da*/ 	.short	(.L_842 - .L_841)
	.align		4
.L_841:
        /*12dc*/ 	.word	index@(_ZN2at6native18elementwise_kernelILi128ELi2EZNS0_22gpu_kernel_impl_nocastIZZZNS0_67_GLOBAL__N__bb565c37_34_ValidateCompressedIndicesKernel_cu_33a4b88b42_validate_compressed_sparse_indices_kernelILNS3_8CDimNameE0ENS3_18CUDAKernelLauncherENS3_14EmptyVecKernelENS3_8DummyVecELm8EEEvRKNS_6TensorESB_lllENKUlvE1_clEvENKUlvE0_clEvEUllllllE_EEvRNS_18TensorIteratorBaseERKT_EUliE_EEviT1_)
        /*12e0*/ 	.word	0x00000000


	//----- nvinfo : EIATTR_MIN_STACK_SIZE
	.align		4
.L_842:
        /*12e4*/ 	.byte	0x04, 0x12
        /*12e6*/ 	.short	(.L_844 - .L_843)
	.align		4
.L_843:
        /*12e8*/ 	.word	index@(_ZN2at6native27unrolled_elementwise_kernelIZZZNS0_67_GLOBAL__N__bb565c37_34_ValidateCompressedIndicesKernel_cu_33a4b88b42_validate_compressed_sparse_indices_kernelILNS2_8CDimNameE0ENS2_18CUDAKernelLauncherENS2_14EmptyVecKernelENS2_8DummyVecELm8EEEvRKNS_6TensorESA_lllENKUlvE1_clEvENKUlvE0_clEvEUllllllE_St5arrayIPcLm6EELi4E23TrivialOffsetCalculatorILi5EjESH_ILi1EjENS0_6memory15LoadWithoutCastENSK_16StoreWithoutCastEEEviT_T0_T2_T3_T4_T5_)
        /*12ec*/ 	.word	0x000000b0


	//----- nvinfo : EIATTR_MIN_STACK_SIZE
	.align		4
.L_844:
        /*12f0*/ 	.byte	0x04, 0x12
        /*12f2*/ 	.short	(.L_846 - .L_845)
	.align		4
.L_845:
        /*12f4*/ 	.word	index@(_ZN2at6native29vectorized_elementwise_kernelILi2EZZZNS0_67_GLOBAL__N__bb565c37_34_ValidateCompressedIndicesKernel_cu_33a4b88b42_validate_compressed_sparse_indices_kernelILNS2_8CDimNameE0ENS2_18CUDAKernelLauncherENS2_14EmptyVecKernelENS2_8DummyVecELm8EEEvRKNS_6TensorESA_lllENKUlvE1_clEvENKUlvE0_clEvEUllllllE_St5arrayIPcLm6EEEEviT0_T1_)
        /*12f8*/ 	.word	0x00000160


	//----- nvinfo : EIATTR_MIN_STACK_SIZE
	.align		4
.L_846:
        /*12fc*/ 	.byte	0x04, 0x12
        /*12fe*/ 	.short	(.L_848 - .L_847)
	.align		4
.L_847:
        /*1300*/ 	.word	index@(_ZN2at6native29vectorized_elementwise_kernelILi4EZZZNS0_67_GLOBAL__N__bb565c37_34_ValidateCompressedIndicesKernel_cu_33a4b88b42_validate_compressed_sparse_indices_kernelILNS2_8CDimNameE0ENS2_18CUDAKernelLauncherENS2_14EmptyVecKernelENS2_8DummyVecELm8EEEvRKNS_6TensorESA_lllENKUlvE1_clEvENKUlvE0_clEvEUllllllE_St5arrayIPcLm6EEEEviT0_T1_)
        /*1304*/ 	.word	0x00000160


	//----- nvinfo : EIATTR_MIN_STACK_SIZE
	.align		4
.L_848:
        /*1308*/ 	.byte	0x04, 0x12
        /*130a*/ 	.short	(.L_850 - .L_849)
	.align		4
.L_849:
        /*130c*/ 	.word	index@(_ZN2at6native29vectorized_elementwise_kernelILi8EZZZNS0_67_GLOBAL__N__bb565c37_34_ValidateCompressedIndicesKernel_cu_33a4b88b42_validate_compressed_sparse_indices_kernelILNS2_8CDimNameE0ENS2_18CUDAKernelLauncherENS2_14EmptyVecKernelENS2_8DummyVecELm8EEEvRKNS_6TensorESA_lllENKUlvE1_clEvENKUlvE0_clEvEUllllllE_St5arrayIPcLm6EEEEviT0_T1_)
        /*1310*/ 	.word	0x00000160


	//----- nvinfo : EIATTR_MIN_STACK_SIZE
	.align		4
.L_850:
        /*1314*/ 	.byte	0x04, 0x12
        /*1316*/ 	.short	(.L_852 - .L_851)
	.align		4
.L_851:
        /*1318*/ 	.word	index@(_ZN2at6native18elementwise_kernelILi128ELi4EZNS0_15gpu_kernel_implIZZZNS0_67_GLOBAL__N__bb565c37_34_ValidateCompressedIndicesKernel_cu_33a4b88b42_validate_compressed_sparse_indices_kernelILNS3_8CDimNameE0ENS3_18CUDAKernelLauncherENS3_14EmptyVecKernelENS3_8DummyVecELm8EEEvRKNS_6TensorESB_lllENKUlvE1_clEvENKUlvE_clEvEUliiiiiE_EEvRNS_18TensorIteratorBaseERKT_EUliE_EEviT1_)
        /*131c*/ 	.word	0x00000000


	//----- nvinfo : EIATTR_MIN_STACK_SIZE
	.align		4
.L_852:
        /*1320*/ 	.byte	0x04, 0x12
        /*1322*/ 	.short	(.L_854 - .L_853)
	.align		4
.L_853:
        /*1324*/ 	.word	index@(_ZN2at6native27unrolled_elementwise_kernelIZZZNS0_67_GLOBAL__N__bb565c37_34_ValidateCompressedIndicesKernel_cu_33a4b88b42_validate_compressed_sparse_indices_kernelILNS2_8CDimNameE0ENS2_18CUDAKernelLauncherENS2_14EmptyVecKernelENS2_8DummyVecELm8EEEvRKNS_6TensorESA_lllENKUlvE1_clEvENKUlvE_clEvEUliiiiiE_St5arrayIPcLm6EELi4E23TrivialOffsetCalculatorILi5EjESH_ILi1EjENS0_6memory12LoadWithCastILi5EEENSK_13StoreWithCastILi1EEEEEviT_T0_T2_T3_T4_T5_)
        /*1328*/ 	.word	0x000000b0


	//----- nvinfo : EIATTR_MIN_STACK_SIZE
	.align		4
.L_854:
        /*132c*/ 	.byte	0x04, 0x12
        /*132e*/ 	.short	(.L_856 - .L_855)
	.align		4
.L_855:
        /*1330*/ 	.word	index@(_ZN2at6native18elementwise_kernelILi128ELi2EZNS0_22gpu_kernel_impl_nocastIZZZNS0_67_GLOBAL__N__bb565c37_34_ValidateCompressedIndicesKernel_cu_33a4b88b42_validate_compressed_sparse_indices_kernelILNS3_8CDimNameE0ENS3_18CUDAKernelLauncherENS3_14EmptyVecKernelENS3_8DummyVecELm8EEEvRKNS_6TensorESB_lllENKUlvE1_clEvENKUlvE_clEvEUliiiiiE_EEvRNS_18TensorIteratorBaseERKT_EUliE_EEviT1_)
        /*1334*/ 	.word	0x00000000


	//----- nvinfo : EIATTR_MIN_STACK_SIZE
	.align		4
.L_856:
        /*1338*/ 	.byte	0x04, 0x12
        /*133a*/ 	.short	(.L_858 - .L_857)
	.align		4
.L_857:
        /*133c*/ 	.word	index@(_ZN2at6native27unrolled_elementwise_kernelIZZZNS0_67_GLOBAL__N__bb565c37_34_ValidateCompressedIndicesKernel_cu_33a4b88b42_validate_compressed_sparse_indices_kernelILNS2_8CDimNameE0ENS2_18CUDAKernelLauncherENS2_14EmptyVecKernelENS2_8DummyVecELm8EEEvRKNS_6TensorESA_lllENKUlvE1_clEvENKUlvE_clEvEUliiiiiE_St5arrayIPcLm6EELi4E23TrivialOffsetCalculatorILi5EjESH_ILi1EjENS0_6memory15LoadWithoutCastENSK_16StoreWithoutCastEEEviT_T0_T2_T3_T4_T5_)
        /*1340*/ 	.word	0x000000b0


	//----- nvinfo : EIATTR_MIN_STACK_SIZE
	.align		4
.L_858:
        /*1344*/ 	.byte	0x04, 0x12
        /*1346*/ 	.short	(.L_860 - .L_859)
	.align		4
.L_859:
        /*1348*/ 	.word	index@(_ZN2at6native29vectorized_elementwise_kernelILi2EZZZNS0_67_GLOBAL__N__bb565c37_34_ValidateCompressedIndicesKernel_cu_33a4b88b42_validate_compressed_sparse_indices_kernelILNS2_8CDimNameE0ENS2_18CUDAKernelLauncherENS2_14EmptyVecKernelENS2_8DummyVecELm8EEEvRKNS_6TensorESA_lllENKUlvE1_clEvENKUlvE_clEvEUliiiiiE_St5arrayIPcLm6EEEEviT0_T1_)
        /*134c*/ 	.word	0x00000160


	//----- nvinfo : EIATTR_MIN_STACK_SIZE
	.align		4
.L_860:
        /*1350*/ 	.byte	0x04, 0x12
        /*1352*/ 	.short	(.L_862 - .L_861)
	.align		4
.L_861:
        /*1354*/ 	.word	index@(_ZN2at6native29vectorized_elementwise_kernelILi4EZZZNS0_67_GLOBAL__N__bb565c37_34_ValidateCompressedIndicesKernel_cu_33a4b88b42_validate_compressed_sparse_indices_kernelILNS2_8CDimNameE0ENS2_18CUDAKernelLauncherENS2_14EmptyVecKernelENS2_8DummyVecELm8EEEvRKNS_6TensorESA_lllENKUlvE1_clEvENKUlvE_clEvEUliiiiiE_St5arrayIPcLm6EEEEviT0_T1_)
        /*1358*/ 	.word	0x00000160


	//----- nvinfo : EIATTR_MIN_STACK_SIZE
	.align		4
.L_862:
        /*135c*/ 	.byte	0x04, 0x12
        /*135e*/ 	.short	(.L_864 - .L_863)
	.align		4
.L_863:
        /*1360*/ 	.word	index@(_ZN2at6native29vectorized_elementwise_kernelILi8EZZZNS0_67_GLOBAL__N__bb565c37_34_ValidateCompressedIndicesKernel_cu_33a4b88b42_validate_compressed_sparse_indices_kernelILNS2_8CDimNameE0ENS2_18CUDAKernelLauncherENS2_14EmptyVecKernelENS2_8DummyVecELm8EEEvRKNS_6TensorESA_lllENKUlvE1_clEvENKUlvE_clEvEUliiiiiE_St5arrayIPcLm6EEEEviT0_T1_)
        /*1364*/ 	.word	0x00000160


	//----- nvinfo : EIATTR_MIN_STACK_SIZE
	.align		4
.L_864:
        /*1368*/ 	.byte	0x04, 0x12
        /*136a*/ 	.short	(.L_866 - .L_865)
	.align		4
.L_865:
        /*136c*/ 	.word	index@(_ZN2at6native18elementwise_kernelILi128ELi4EZNS0_15gpu_kernel_implIZZZNS0_67_GLOBAL__N__bb565c37_34_ValidateCompressedIndicesKernel_cu_33a4b88b42_validate_compressed_sparse_indices_kernelILNS3_8CDimNameE0ENS3_18CUDAKernelLauncherENS3_14EmptyVecKernelENS3_8DummyVecELm8EEEvRKNS_6TensorESB_lllENKUlvE0_clEvENKUlvE0_clEvEUllE_EEvRNS_18TensorIteratorBaseERKT_EUliE_EEviT1_)
        /*1370*/ 	.word	0x00000000


	//----- nvinfo : EIATTR_MIN_STACK_SIZE
	.align		4
.L_866:
        /*1374*/ 	.byte	0x04, 0x12
        /*1376*/ 	.short	(.L_868 - .L_867)
	.align		4
.L_867:
        /*1378*/ 	.word	index@(_ZN2at6native27unrolled_elementwise_kernelIZZZNS0_67_GLOBAL__N__bb565c37_34_ValidateCompressedIndicesKernel_cu_33a4b88b42_validate_compressed_sparse_indices_kernelILNS2_8CDimNameE0ENS2_18CUDAKernelLauncherENS2_14EmptyVecKernelENS2_8DummyVecELm8EEEvRKNS_6TensorESA_lllENKUlvE0_clEvENKUlvE0_clEvEUllE_St5arrayIPcLm2EELi4E23TrivialOffsetCalculatorILi1EjESI_NS0_6memory12LoadWithCastILi1EEENSJ_13StoreWithCastILi1EEEEEviT_T0_T2_T3_T4_T5_)
        /*137c*/ 	.word	0x00000000


	//----- nvinfo : EIATTR_MIN_STACK_SIZE
	.align		4
.L_868:
        /*1380*/ 	.byte	0x04, 0x12
        /*1382*/ 	.short	(.L_870 - .L_869)
	.align		4
.L_869:
        /*1384*/ 	.word	index@(_ZN2at6native18elementwise_kernelILi128ELi2EZNS0_22gpu_kernel_impl_nocastIZZZNS0_67_GLOBAL__N__bb565c37_34_ValidateCompressedIndicesKernel_cu_33a4b88b42_validate_compressed_sparse_indices_kernelILNS3_8CDimNameE0ENS3_18CUDAKernelLauncherENS3_14EmptyVecKernelENS3_8DummyVecELm8EEEvRKNS_6TensorESB_lllENKUlvE0_clEvENKUlvE0_clEvEUllE_EEvRNS_18TensorIteratorBaseERKT_EUliE_EEviT1_)
        /*1388*/ 	.word	0x00000000


	//----- nvinfo : EIATTR_MIN_STACK_SIZE
	.align		4
.L_870:
        /*138c*/ 	.byte	0x04, 0x12
        /*138e*/ 	.short	(.L_872 - .L_871)
	.align		4
.L_871:
        /*1390*/ 	.word	index@(_ZN2at6native27unrolled_elementwise_kernelIZZZNS0_67_GLOBAL__N__bb565c37_34_ValidateCompressedIndicesKernel_cu_33a4b88b42_validate_compressed_sparse_indices_kernelILNS2_8CDimNameE0ENS2_18CUDAKernelLauncherENS2_14EmptyVecKernelENS2_8DummyVecELm8EEEvRKNS_6TensorESA_lllENKUlvE0_clEvENKUlvE0_clEvEUllE_St5arrayIPcLm2EELi4E23TrivialOffsetCalculatorILi1EjESI_NS0_6memory15LoadWithoutCastENSJ_16StoreWithoutCastEEEviT_T0_T2_T3_T4_T5_)
        /*1394*/ 	.word	0x00000000


	//----- nvinfo : EIATTR_MIN_STACK_SIZE
	.align		4
.L_872:
        /*1398*/ 	.byte	0x04, 0x12
        /*139a*/ 	.short	(.L_874 - .L_873)
	.align		4
.L_873:
        /*139c*/ 	.word	index@(_ZN2at6native29vectorized_elementwise_kernelILi2EZZZNS0_67_GLOBAL__N__bb565c37_34_ValidateCompressedIndicesKernel_cu_33a4b88b42_validate_compressed_sparse_indices_kernelILNS2_8CDimNameE0ENS2_18CUDAKernelLauncherENS2_14EmptyVecKernelENS2_8DummyVecELm8EEEvRKNS_6TensorESA_lllENKUlvE0_clEvENKUlvE0_clEvEUllE_St5arrayIPcLm2EEEEviT0_T1_)
        /*13a0*/ 	.word	0x00000000


	//----- nvinfo : EIATTR_MIN_STACK_SIZE
	.align		4
.L_874:
        /*13a4*/ 	.byte	0x04, 0x12
        /*13a6*/ 	.short	(.L_876 - .L_875)
	.align		4
.L_875:
        /*13a8*/ 	.word	index@(_ZN2at6native29vectorized_elementwise_kernelILi4EZZZNS0_67_GLOBAL__N__bb565c37_34_ValidateCompressedIndicesKernel_cu_33a4b88b42_validate_compressed_sparse_indices_kernelILNS2_8CDimNameE0ENS2_18CUDAKernelLauncherENS2_14EmptyVecKernelENS2_8DummyVecELm8EEEvRKNS_6TensorESA_lllENKUlvE0_clEvENKUlvE0_clEvEUllE_St5arrayIPcLm2EEEEviT0_T1_)
        /*13ac*/ 	.word	0x00000000


	//----- nvinfo : EIATTR_MIN_STACK_SIZE
	.align		4
.L_876:
        /*13b0*/ 	.byte	0x04, 0x12
        /*13b2*/ 	.short	(.L_878 - .L_877)
	.align		4
.L_877:
        /*13b4*/ 	.word	index@(_ZN2at6native29vectorized_elementwise_kernelILi8EZZZNS0_67_GLOBAL__N__bb565c37_34_ValidateCompressedIndicesKernel_cu_33a4b88b42_validate_compressed_sparse_indices_kernelILNS2_8CDimNameE0ENS2_18CUDAKernelLauncherENS2_14EmptyVecKernelENS2_8DummyVecELm8EEEvRKNS_6TensorESA_lllENKUlvE0_clEvENKUlvE0_clEvEUllE_St5arrayIPcLm2EEEEviT0_T1_)
        /*13b8*/ 	.word	0x00000000


	//----- nvinfo : EIATTR_MIN_STACK_SIZE
	.align		4
.L_878:
        /*13bc*/ 	.byte	0x04, 0x12
        /*13be*/ 	.short	(.L_880 - .L_879)
	.align		4
.L_879:
        /*13c0*/ 	.word	index@(_ZN2at6native18elementwise_kernelILi128ELi4EZNS0_15gpu_kernel_implIZZZNS0_67_GLOBAL__N__bb565c37_34_ValidateCompressedIndicesKernel_cu_33a4b88b42_validate_compressed_sparse_indices_kernelILNS3_8CDimNameE0ENS3_18CUDAKernelLauncherENS3_14EmptyVecKernelENS3_8DummyVecELm8EEEvRKNS_6TensorESB_lllENKUlvE0_clEvENKUlvE_clEvEUliE_EEvRNS_18TensorIteratorBaseERKT_EUliE_EEviT1_)
        /*13c4*/ 	.word	0x00000000


	//----- nvinfo : EIATTR_MIN_STACK_SIZE
	.align		4
.L_880:
        /*13c8*/ 	.byte	0x04, 0x12
        /*13ca*/ 	.short	(.L_882 - .L_881)
	.align		4
.L_881:
        /*13cc*/ 	.word	index@(_ZN2at6native27unrolled_elementwise_kernelIZZZNS0_67_GLOBAL__N__bb565c37_34_ValidateCompressedIndicesKernel_cu_33a4b88b42_validate_compressed_sparse_indices_kernelILNS2_8CDimNameE0ENS2_18CUDAKernelLauncherENS2_14EmptyVecKernelENS2_8DummyVecELm8EEEvRKNS_6TensorESA_lllENKUlvE0_clEvENKUlvE_clEvEUliE_St5arrayIPcLm2EELi4E23TrivialOffsetCalculatorILi1EjESI_NS0_6memory12LoadWithCastILi1EEENSJ_13StoreWithCastILi1EEEEEviT_T0_T2_T3_T4_T5_)
        /*13d0*/ 	.word	0x00000000


	//----- nvinfo : EIATTR_MIN_STACK_SIZE
	.align		4
.L_882:
        /*13d4*/ 	.byte	0x04, 0x12
        /*13d6*/ 	.short	(.L_884 - .L_883)
	.align		4
.L_883:
        /*13d8*/ 	.word	index@(_ZN2at6native18elementwise_kernelILi128ELi2EZNS0_22gpu_kernel_impl_nocastIZZZNS0_67_GLOBAL__N__bb565c37_34_ValidateCompressedIndicesKernel_cu_33a4b88b42_validate_compressed_sparse_indices_kernelILNS3_8CDimNameE0ENS3_18CUDAKernelLauncherENS3_14EmptyVecKernelENS3_8DummyVecELm8EEEvRKNS_6TensorESB_lllENKUlvE0_clEvENKUlvE_clEvEUliE_EEvRNS_18TensorIteratorBaseERKT_EUliE_EEviT1_)
        /*13dc*/ 	.word	0x00000000


	//----- nvinfo : EIATTR_MIN_STACK_SIZE
	.align		4
.L_884:
        /*13e0*/ 	.byte	0x04, 0x12
        /*13e2*/ 	.short	(.L_886 - .L_885)
	.align		4
.L_885:
        /*13e4*/ 	.word	index@(_ZN2at6native27unrolled_elementwise_kernelIZZZNS0_67_GLOBAL__N__bb565c37_34_ValidateCompressedIndicesKernel_cu_33a4b88b42_validate_compressed_sparse_indices_kernelILNS2_8CDimNameE0ENS2_18CUDAKernelLauncherENS2_14EmptyVecKernelENS2_8DummyVecELm8EEEvRKNS_6TensorESA_lllENKUlvE0_clEvENKUlvE_clEvEUliE_St5arrayIPcLm2EELi4E23TrivialOffsetCalculatorILi1EjESI_NS0_6memory15LoadWithoutCastENSJ_16StoreWithoutCastEEEviT_T0_T2_T3_T4_T5_)
        /*13e8*/ 	.word	0x00000000


	//----- nvinfo : EIATTR_MIN_STACK_SIZE
	.align		4
.L_886:
        /*13ec*/ 	.byte	0x04, 0x12
        /*13ee*/ 	.short	(.L_888 - .L_887)
	.align		4
.L_887:
        /*13f0*/ 	.word	index@(_ZN2at6native29vectorized_elementwise_kernelILi2EZZZNS0_67_GLOBAL__N__bb565c37_34_ValidateCompressedIndicesKernel_cu_33a4b88b42_validate_compressed_sparse_indices_kernelILNS2_8CDimNameE0ENS2_18CUDAKernelLauncherENS2_14EmptyVecKernelENS2_8DummyVecELm8EEEvRKNS_6TensorESA_lllENKUlvE0_clEvENKUlvE_clEvEUliE_St5arrayIPcLm2EEEEviT0_T1_)
        /*13f4*/ 	.word	0x00000000


	//----- nvinfo : EIATTR_MIN_STACK_SIZE
	.align		4
.L_888:
        /*13f8*/ 	.byte	0x04, 0x12
        /*13fa*/ 	.short	(.L_890 - .L_889)
	.align		4
.L_889:
        /*13fc*/ 	.word	index@(_ZN2at6native29vectorized_elementwise_kernelILi4EZZZNS0_67_GLOBAL__N__bb565c37_34_ValidateCompressedIndicesKernel_cu_33a4b88b42_validate_compressed_sparse_indices_kernelILNS2_8CDimNameE0ENS2_18CUDAKernelLauncherENS2_14EmptyVecKernelENS2_8DummyVecELm8EEEvRKNS_6TensorESA_lllENKUlvE0_clEvENKUlvE_clEvEUliE_St5arrayIPcLm2EEEEviT0_T1_)
        /*1400*/ 	.word	0x00000000


	//----- nvinfo : EIATTR_MIN_STACK_SIZE
	.align		4
.L_890:
        /*1404*/ 	.byte	0x04, 0x12
        /*1406*/ 	.short	(.L_892 - .L_891)
	.align		4
.L_891:
        /*1408*/ 	.word	index@(_ZN2at6native29vectorized_elementwise_kernelILi8EZZZNS0_67_GLOBAL__N__bb565c37_34_ValidateCompressedIndicesKernel_cu_33a4b88b42_validate_compressed_sparse_indices_kernelILNS2_8CDimNameE0ENS2_18CUDAKernelLauncherENS2_14EmptyVecKernelENS2_8DummyVecELm8EEEvRKNS_6TensorESA_lllENKUlvE0_clEvENKUlvE_clEvEUliE_St5arrayIPcLm2EEEEviT0_T1_)
        /*140c*/ 	.word	0x00000000
.L_892:


//--------------------- .nv.compat                --------------------------
	.section	.nv.compat,"",@"SHT_CUDA_COMPAT_INFO"
	.align	4
        /*0000*/ 	.byte	0x02, 0x09, 0x01, 0x00, 0x02, 0x02, 0x01, 0x00, 0x02, 0x05, 0x05, 0x00, 0x03, 0x07, 0x01, 0x01
        /*0010*/ 	.byte	0x02, 0x03, 0x00, 0x00, 0x02, 0x06, 0x01, 0x00, 0x04, 0x0b, 0x08, 0x00, 0x09, 0x00, 0x00, 0x00
        /*0020*/ 	.byte	0x00, 0x00, 0x00, 0x00


//--------------------- .nv.info._ZN2at6native18elementwise_kernelILi128ELi4EZNS0_15gpu_kernel_implIZZZNS0_67_GLOBAL__N__bb565c37_34_ValidateCompressedIndicesKernel_cu_33a4b88b42_validate_compressed_sparse_indices_kernelILNS3_8CDimNameE1ENS3_18CUDAKernelLauncherENS3_14EmptyVecKernelENS3_8DummyVecELm0EEEvRKNS_6TensorESB_lllENKUlvE1_clEvENKUlvE0_clEvEUllllllE_EEvRNS_18TensorIteratorBaseERKT_EUliE_EEviT1_ --------------------------
	.section	.nv.info._ZN2at6native18elementwise_kernelILi128ELi4EZNS0_15gpu_kernel_implIZZZNS0_67_GLOBAL__N__bb565c37_34_ValidateCompressedIndicesKernel_cu_33a4b88b42_validate_compressed_sparse_indices_kernelILNS3_8CDimNameE1ENS3_18CUDAKernelLauncherENS3_14EmptyVecKernelENS3_8DummyVecELm0EEEvRKNS_6TensorESB_lllENKUlvE1_clEvENKUlvE0_clEvEUllllllE_EEvRNS_18TensorIteratorBaseERKT_EUliE_EEviT1_,"",@"SHT_CUDA_INFO"
	.sectionflags	@""
	.align	4


	//----- nvinfo : EIATTR_CUDA_API_VERSION
	.align		4
        /*0000*/ 	.byte	0x04, 0x37
        /*0002*/ 	.short	(.L_894 - .L_893)
.L_893:
        /*0004*/ 	.word	0x00000082


	//----- nvinfo : EIATTR_KPARAM_INFO
	.align		4
.L_894:
        /*0008*/ 	.byte	0x04, 0x17
        /*000a*/ 	.short	(.L_896 - .L_895)
.L_895:
        /*000c*/ 	.word	0x00000000
        /*0010*/ 	.short	0x0001
        /*0012*/ 	.short	0x0008
        /*0014*/ 	.byte	0x00, 0xf0, 0x21, 0x10


	//----- nvinfo : EIATTR_KPARAM_INFO
	.align		4
.L_896:
        /*0018*/ 	.byte	0x04, 0x17
        /*001a*/ 	.short	(.L_898 - .L_897)
.L_897:
        /*001c*/ 	.word	0x00000000
        /*0020*/ 	.short	0x0000
        /*0022*/ 	.short	0x0000
        /*0024*/ 	.byte	0x00, 0xf0, 0x11, 0x00


	//----- nvinfo : EIATTR_SPARSE_MMA_MASK
	.align		4
.L_898:
        /*0028*/ 	.byte	0x03, 0x50
        /*002a*/ 	.short	0x0000


	//----- nvinfo : EIATTR_MAXREG_COUNT
	.align		4
        /*002c*/ 	.byte	0x03, 0x1b
        /*002e*/ 	.short	0x0080


	//----- nvinfo : EIATTR_EXTERNS
	.align		4
        /*0030*/ 	.byte	0x04, 0x0f
        /*0032*/ 	.short	(.L_900 - .L_899)


	//   ....[0]....
	.align		4
.L_899:
        /*0034*/ 	.word	index@(__assertfail)


	//----- nvinfo : EIATTR_MERCURY_ISA_VERSION
	.align		4
.L_900:
        /*0038*/ 	.byte	0x03, 0x5f
        /*003a*/ 	.short	0x0101


	//----- nvinfo : EIATTR_VRC_CTA_INIT_COUNT
	.align		4
        /*003c*/ 	.byte	0x02, 0x4a
	.zero		1
	.zero		1


	//----- nvinfo : EIATTR_SYSCALL_OFFSETS
	.align		4
        /*0040*/ 	.byte	0x04, 0x46
        /*0042*/ 	.short	(.L_902 - .L_901)


	//   ....[0]....
.L_901:
        /*0044*/ 	.word	0x00002a30


	//   ....[1]....
        /*0048*/ 	.word	0x00003880


	//   ....[2]....
        /*004c*/ 	.word	0x000046d0


	//   ....[3]....
        /*0050*/ 	.word	0x00005520


	//   ....[4]....
        /*0054*/ 	.word	0x00006370


	//   ....[5]....
        /*0058*/ 	.word	0x000065d0


	//   ....[6]....
        /*005c*/ 	.word	0x00006730


	//   ....[7]....
        /*0060*/ 	.word	0x000068d0


	//   ....[8]....
        /*0064*/ 	.word	0x0000a150


	//   ....[9]....
        /*0068*/ 	.word	0x0000a8c0


	//   ....[10]....
        /*006c*/ 	.word	0x0000d270


	//   ....[11]....
        /*0070*/ 	.word	0x0000e0c0


	//   ....[12]....
        /*0074*/ 	.word	0x0000ef10


	//   ....[13]....
        /*0078*/ 	.word	0x0000fd60


	//   ....[14]....
        /*007c*/ 	.word	0x00010bb0


	//   ....[15]....
        /*0080*/ 	.word	0x00010d60


	//   ....[16]....
        /*0084*/ 	.word	0x00010ec0


	//   ....[17]....
        /*0088*/ 	.word	0x00011060


	//   ....[18]....
        /*008c*/ 	.word	0x000148e0


	//   ....[19]....
        /*0090*/ 	.word	0x00015060


	//   ....[20]....
        /*0094*/ 	.word	0x000179f0


	//   ....[21]....
        /*0098*/ 	.word	0x00018840


	//   ....[22]....
        /*009c*/ 	.word	0x00019690


	//   ....[23]....
        /*00a0*/ 	.word	0x0001a4e0


	//   ....[24]....
        /*00a4*/ 	.word	0x0001b330


	//   ....[25]....
        /*00a8*/ 	.word	0x0001b4e0


	//   ....[26]....
        /*00ac*/ 	.word	0x0001b640


	//   ....[27]....
        /*00b0*/ 	.word	0x0001b7e0


	//   ....[28]....
        /*00b4*/ 	.word	0x0001f070


	//   ....[29]....
        /*00b8*/ 	.word	0x0001f7f0


	//   ....[30]....
        /*00bc*/ 	.word	0x00022180


	//   ....[31]....
        /*00c0*/ 	.word	0x00022fc0


	//   ....[32]....
        /*00c4*/ 	.word	0x00023e00


	//   ....[33]....
        /*00c8*/ 	.word	0x00024c40


	//   ....[34]....
        /*00cc*/ 	.word	0x00025a80


	//   ....[35]....
        /*00d0*/ 	.word	0x00025c30


	//   ....[36]....
        /*00d4*/ 	.word	0x00025d90


	//   ....[37]....
        /*00d8*/ 	.word	0x00025f30


	//   ....[38]....
        /*00dc*/ 	.word	0x00029770


	//   ....[39]....
        /*00e0*/ 	.word	0x00029ec0


	//----- nvinfo : EIATTR_EXIT_INSTR_OFFSETS
	.align		4
.L_902:
        /*00e4*/ 	.byte	0x04, 0x1c
        /*00e6*/ 	.short	(.L_904 - .L_903)


	//   ....[0]....
.L_903:
        /*00e8*/ 	.word	0x0001f880


	//   ....[1]....
        /*00ec*/ 	.word	0x000298b0


	//   ....[2]....
        /*00f0*/ 	.word	0x000298d0


	//   ....[3]....
        /*00f4*/ 	.word	0x00029950


	//   ....[4]....
        /*00f8*/ 	.word	0x00029970


	//   ....[5]....
        /*00fc*/ 	.word	0x00029990


	//   ....[6]....
        /*0100*/ 	.word	0x00029a10


	//   ....[7]....
        /*0104*/ 	.word	0x00029a30


	//   ....[8]....
        /*0108*/ 	.word	0x00029ab0


	//   ....[9]....
        /*010c*/ 	.word	0x00029ad0


	//   ....[10]....
        /*0110*/ 	.word	0x00029af0


	//   ....[11]....
        /*0114*/ 	.word	0x00029b90


	//   ....[12]....
        /*0118*/ 	.word	0x00029bb0


	//   ....[13]....
        /*011c*/ 	.word	0x00029c30


	//   ....[14]....
        /*0120*/ 	.word	0x00029c50


	//   ....[15]....
        /*0124*/ 	.word	0x00029c70


	//   ....[16]....
        /*0128*/ 	.word	0x00029d10


	//   ....[17]....
        /*012c*/ 	.word	0x00029d30


	//   ....[18]....
        /*0130*/ 	.word	0x00029d50


	//   ....[19]....
        /*0134*/ 	.word	0x00029dc0


	//   ....[20]....
        /*0138*/ 	.word	0x00029ed0


	//   ....[21]....
        /*013c*/ 	.word	0x00029ef0


	//   ....[22]....
        /*0140*/ 	.word	0x00029f10


	//----- nvinfo : EIATTR_MAX_THREADS
	.align		4
.L_904:
        /*0144*/ 	.byte	0x04, 0x05
        /*0146*/ 	.short	(.L_906 - .L_905)
.L_905:
        /*0148*/ 	.word	0x00000080
        /*014c*/ 	.word	0x00000001
        /*0150*/ 	.word	0x00000001


	//----- nvinfo : EIATTR_CRS_STACK_SIZE
	.align		4
.L_906:
        /*0154*/ 	.byte	0x04, 0x1e
        /*0156*/ 	.short	(.L_908 - .L_907)
.L_907:
        /*0158*/ 	.word	0x00000000


	//----- nvinfo : EIATTR_CBANK_PARAM_SIZE
	.align		4
.L_908:
        /*015c*/ 	.byte	0x03, 0x19
        /*015e*/ 	.short	0x0410


	//----- nvinfo : EIATTR_PARAM_CBANK
	.align		4
        /*0160*/ 	.byte	0x04, 0x0a
        /*0162*/ 	.short	(.L_910 - .L_909)
	.align		4
.L_909:
        /*0164*/ 	.word	index@(.nv.constant0._ZN2at6native18elementwise_kernelILi128ELi4EZNS0_15gpu_kernel_implIZZZNS0_67_GLOBAL__N__bb565c37_34_ValidateCompressedIndicesKernel_cu_33a4b88b42_validate_compressed_sparse_indices_kernelILNS3_8CDimNameE1ENS3_18CUDAKernelLauncherENS3_14EmptyVecKernelENS3_8DummyVecELm0EEEvRKNS_6TensorESB_lllENKUlvE1_clEvENKUlvE0_clEvEUllllllE_EEvRNS_18TensorIteratorBaseERKT_EUliE_EEviT1_)
        /*0168*/ 	.short	0x0380
        /*016a*/ 	.short	0x0410


	//----- nvinfo : EIATTR_SW_WAR
	.align		4
.L_910:
        /*016c*/ 	.byte	0x04, 0x36
        /*016e*/ 	.short	(.L_912 - .L_911)
.L_911:
        /*0170*/ 	.word	0x00000008
.L_912:


//--------------------- .nv.info._ZN2at6native27unrolled_elementwise_kernelIZZZNS0_67_GLOBAL__N__bb565c37_34_ValidateCompressedIndicesKernel_cu_33a4b88b42_validate_compressed_sparse_indices_kernelILNS2_8CDimNameE1ENS2_18CUDAKernelLauncherENS2_14EmptyVecKernelENS2_8DummyVecELm0EEEvRKNS_6TensorESA_lllENKUlvE1_clEvENKUlvE0_clEvEUllllllE_St5arrayIPcLm6EELi4E23TrivialOffsetCalculatorILi5EjESH_ILi1EjENS0_6memory12LoadWithCastILi5EEENSK_13StoreWithCastILi1EEEEEviT_T0_T2_T3_T4_T5_ --------------------------
	.section	.nv.info._ZN2at6native27unrolled_elementwise_kernelIZZZNS0_67_GLOBAL__N__bb565c37_34_ValidateCompressedIndicesKernel_cu_33a4b88b42_validate_compressed_sparse_indices_kernelILNS2_8CDimNameE1ENS2_18CUDAKernelLauncherENS2_14EmptyVecKernelENS2_8DummyVecELm0EEEvRKNS_6TensorESA_lllENKUlvE1_clEvENKUlvE0_clEvEUllllllE_St5arrayIPcLm6EELi4E23TrivialOffsetCalculatorILi5EjESH_ILi1EjENS0_6memory12LoadWithCastILi5EEENSK_13StoreWithCastILi1EEEEEviT_T0_T2_T3_T4_T5_,"",@"SHT_CUDA_INFO"
	.sectionflags	@""
	.align	4


	//----- nvinfo : EIATTR_CUDA_API_VERSION
	.align		4
        /*0000*/ 	.byte	0x04, 0x37
        /*0002*/ 	.short	(.L_914 - .L_913)
.L_913:
        /*0004*/ 	.word	0x00000082


	//----- nvinfo : EIATTR_KPARAM_INFO
	.align		4
.L_914:
        /*0008*/ 	.byte	0x04, 0x17
        /*000a*/ 	.short	(.L_916 - .L_915)
.L_915:
        /*000c*/ 	.word	0x00000000
        /*0010*/ 	.short	0x0006
        /*0012*/ 	.short	0x0098
        /*0014*/ 	.byte	0x00, 0xf0, 0x21, 0x00


	//----- nvinfo : EIATTR_KPARAM_INFO
	.align		4
.L_916:
        /*0018*/ 	.byte	0x04, 0x17
        /*001a*/ 	.short	(.L_918 - .L_917)
.L_917:
        /*001c*/ 	.word	0x00000000
        /*0020*/ 	.short	0x0005
        /*0022*/ 	.short	0x007c
        /*0024*/ 	.byte	0x00, 0xf0, 0x71, 0x00


	//----- nvinfo : EIATTR_KPARAM_INFO
	.align		4
.L_918:
        /*0028*/ 	.byte	0x04, 0x17
        /*002a*/ 	.short	(.L_920 - .L_919)
.L_919:
        /*002c*/ 	.word	0x00000000
        /*0030*/ 	.short	0x0004
        /*0032*/ 	.short	0x0079
        /*0034*/ 	.byte	0x00, 0xf0, 0x05, 0x00


	//----- nvinfo : EIATTR_KPARAM_INFO
	.align		4
.L_920:
        /*0038*/ 	.byte	0x04, 0x17
        /*003a*/ 	.short	(.L_922 - .L_921)
.L_921:
        /*003c*/ 	.word	0x00000000
        /*0040*/ 	.short	0x0003
        /*0042*/ 	.short	0x0078
        /*0044*/ 	.byte	0x00, 0xf0, 0x05, 0x00


	//----- nvinfo : EIATTR_KPARAM_INFO
	.align		4
.L_922:
        /*0048*/ 	.byte	0x04, 0x17
        /*004a*/ 	.short	(.L_924 - .L_923)
.L_923:
        /*004c*/ 	.word	0x00000000
        /*0050*/ 	.short	0x0002
        /*0052*/ 	.short	0x0048
        /*0054*/ 	.byte	0x00, 0xf0, 0xc1, 0x00


	//----- nvinfo : EIATTR_KPARAM_INFO
	.align		4
.L_924:
        /*0058*/ 	.byte	0x04, 0x17
        /*005a*/ 	.short	(.L_926 - .L_925)
.L_925:
        /*005c*/ 	.word	0x00000000
        /*0060*/ 	.short	0x0001
        /*0062*/ 	.short	0x0008
        /*0064*/ 	.byte	0x00, 0xf0, 0x01, 0x01


	//----- nvinfo : EIATTR_KPARAM_INFO
	.align		4
.L_926:
        /*0068*/ 	.byte	0x04, 0x17
        /*006a*/ 	.short	(.L_928 - .L_927)
.L_927:
        /*006c*/ 	.word	0x00000000
        /*0070*/ 	.short	0x0000
        /*0072*/ 	.short	0x0000
        /*0074*/ 	.byte	0x00, 0xf0, 0x11, 0x00


	//----- nvinfo : EIATTR_SPARSE_MMA_MASK
	.align		4
.L_928:
        /*0078*/ 	.byte	0x03, 0x50
        /*007a*/ 	.short	0x0000


	//----- nvinfo : EIATTR_MAXREG_COUNT
	.align		4
        /*007c*/ 	.byte	0x03, 0x1b
        /*007e*/ 	.short	0x00ff


	//----- nvinfo : EIATTR_EXTERNS
	.align		4
        /*0080*/ 	.byte	0x04, 0x0f
        /*0082*/ 	.short	(.L_930 - .L_929)


	//   ....[0]....
	.align		4
.L_929:
        /*0084*/ 	.word	index@(__assertfail)


	//----- nvinfo : EIATTR_MERCURY_ISA_VERSION
	.align		4
.L_930:
        /*0088*/ 	.byte	0x03, 0x5f
        /*008a*/ 	.short	0x0101


	//----- nvinfo : EIATTR_VRC_CTA_INIT_COUNT
	.align		4
        /*008c*/ 	.byte	0x02, 0x4a
	.zero		1
	.zero		1


	//----- nvinfo : EIATTR_SYSCALL_OFFSETS
	.align		4
        /*0090*/ 	.byte	0x04, 0x46
        /*0092*/ 	.short	(.L_932 - .L_931)


	//   ....[0]....
.L_931:
        /*0094*/ 	.word	0x00000ea0


	//   ....[1]....
        /*0098*/ 	.word	0x00001d00


	//   ....[2]....
        /*009c*/ 	.word	0x00002b60


	//   ....[3]....
        /*00a0*/ 	.word	0x000039c0


	//   ....[4]....
        /*00a4*/ 	.word	0x00004820


	//   ....[5]....
        /*00a8*/ 	.word	0x000057e0


	//   ....[6]....
        /*00ac*/ 	.word	0x00006640


	//   ....[7]....
        /*00b0*/ 	.word	0x000074a0


	//   ....[8]....
        /*00b4*/ 	.word	0x00008300


	//   ....[9]....
        /*00b8*/ 	.word	0x00009160


	//   ....[10]....
        /*00bc*/ 	.word	0x0000a070


	//   ....[11]....
        /*00c0*/ 	.word	0x0000aed0


	//   ....[12]....
        /*00c4*/ 	.word	0x0000bd30


	//   ....[13]....
        /*00c8*/ 	.word	0x0000cb90


	//   ....[14]....
        /*00cc*/ 	.word	0x0000d9f0


	//   ....[15]....
        /*00d0*/ 	.word	0x0000e900


	//   ....[16]....
        /*00d4*/ 	.word	0x0000f760


	//   ....[17]....
        /*00d8*/ 	.word	0x000105c0


	//   ....[18]....
        /*00dc*/ 	.word	0x00011420


	//   ....[19]....
        /*00e0*/ 	.word	0x00012280


	//   ....[20]....
        /*00e4*/ 	.word	0x00012510


	//   ....[21]....
        /*00e8*/ 	.word	0x00012670


	//   ....[22]....
        /*00ec*/ 	.word	0x00012820


	//   ....[23]....
        /*00f0*/ 	.word	0x00015e30


	//   ....[24]....
        /*00f4*/ 	.word	0x00016030


	//   ....[25]....
        /*00f8*/ 	.word	0x00016190


	//   ....[26]....
        /*00fc*/ 	.word	0x00016340


	//   ....[27]....
        /*0100*/ 	.word	0x000198d0


	//   ....[28]....
        /*0104*/ 	.word	0x00019ad0


	//   ....[29]....
        /*0108*/ 	.word	0x00019c30


	//   ....[30]....
        /*010c*/ 	.word	0x00019de0


	//   ....[31]....
        /*0110*/ 	.word	0x0001d3b0


	//   ....[32]....
        /*0114*/ 	.word	0x0001d5b0


	//   ....[33]....
        /*0118*/ 	.word	0x0001d710


	//   ....[34]....
        /*011c*/ 	.word	0x0001d8c0


	//   ....[35]....
        /*0120*/ 	.word	0x00020ec0


	//   ....[36]....
        /*0124*/ 	.word	0x000210c0


	//   ....[37]....
        /*0128*/ 	.word	0x00021220


	//   ....[38]....
        /*012c*/ 	.word	0x000213d0


	//   ....[39]....
        /*0130*/ 	.word	0x00021600


	//   ....[40]....
        /*0134*/ 	.word	0x00021800


	//   ....[41]....
        /*0138*/ 	.word	0x00021960


	//   ....[42]....
        /*013c*/ 	.word	0x00021b10


	//   ....[43]....
        /*0140*/ 	.word	0x00021d40


	//   ....[44]....
        /*0144*/ 	.word	0x00021f40


	//   ....[45]....
        /*0148*/ 	.word	0x000220a0


	//   ....[46]....
        /*014c*/ 	.word	0x00022250


	//   ....[47]....
        /*0150*/ 	.word	0x00022480


	//   ....[48]....
        /*0154*/ 	.word	0x00022670


	//   ....[49]....
        /*0158*/ 	.word	0x000227d0


	//   ....[50]....
        /*015c*/ 	.word	0x00022980


	//   ....[51]....
        /*0160*/ 	.word	0x00022bd0


	//   ....[52]....
        /*0164*/ 	.word	0x000233d0


	//   ....[53]....
        /*0168*/ 	.word	0x00023bc0


	//   ....[54]....
        /*016c*/ 	.word	0x000243a0


	//   ....[55]....
        /*0170*/ 	.word	0x00024b60


	//----- nvinfo : EIATTR_EXIT_INSTR_OFFSETS
	.align		4
.L_932:
        /*0174*/ 	.byte	0x04, 0x1c
        /*0176*/ 	.short	(.L_934 - .L_933)


	//   ....[0]....
.L_933:
        /*0178*/ 	.word	0x00024420


	//   ....[1]....
        /*017c*/ 	.word	0x00024550


	//   ....[2]....
        /*0180*/ 	.word	0x00024570


	//   ....[3]....
        /*0184*/ 	.word	0x000245f0


	//   ....[4]....
        /*0188*/ 	.word	0x00024610


	//   ....[5]....
        /*018c*/ 	.word	0x00024630


	//   ....[6]....
        /*0190*/ 	.word	0x000246b0


	//   ....[7]....
        /*0194*/ 	.word	0x000246d0


	//   ....[8]....
        /*0198*/ 	.word	0x00024750


	//   ....[9]....
        /*019c*/ 	.word	0x00024770


	//   ....[10]....
        /*01a0*/ 	.word	0x00024790


	//   ....[11]....
        /*01a4*/ 	.word	0x00024830


	//   ....[12]....
        /*01a8*/ 	.word	0x00024850


	//   ....[13]....
        /*01ac*/ 	.word	0x000248d0


	//   ....[14]....
        /*01b0*/ 	.word	0x000248f0


	//   ....[15]....
        /*01b4*/ 	.word	0x00024910


	//   ....[16]....
        /*01b8*/ 	.word	0x000249b0


	//   ....[17]....
        /*01bc*/ 	.word	0x000249d0


	//   ....[18]....
        /*01c0*/ 	.word	0x000249f0


	//   ....[19]....
        /*01c4*/ 	.word	0x00024a60


	//   ....[20]....
        /*01c8*/ 	.word	0x00024b70


	//   ....[21]....
        /*01cc*/ 	.word	0x00024b90


	//   ....[22]....
        /*01d0*/ 	.word	0x00024bb0


	//----- nvinfo : EIATTR_MAX_THREADS
	.align		4
.L_934:
        /*01d4*/ 	.byte	0x04, 0x05
        /*01d6*/ 	.short	(.L_936 - .L_935)
.L_935:
        /*01d8*/ 	.word	0x00000080
        /*01dc*/ 	.word	0x00000001
        /*01e0*/ 	.word	0x00000001


	//----- nvinfo : EIATTR_CRS_STACK_SIZE
	.align		4
.L_936:
        /*01e4*/ 	.byte	0x04, 0x1e
        /*01e6*/ 	.short	(.L_938 - .L_937)
.L_937:
        /*01e8*/ 	.word	0x00000000


	//----- nvinfo : EIATTR_CBANK_PARAM_SIZE
	.align		4
.L_938:
        /*01ec*/ 	.byte	0x03, 0x19
        /*01ee*/ 	.short	0x00a0


	//----- nvinfo : EIATTR_PARAM_CBANK
	.align		4
        /*01f0*/ 	.byte	0x04, 0x0a
        /*01f2*/ 	.short	(.L_940 - .L_939)
	.align		4
.L_939:
        /*01f4*/ 	.word	index@(.nv.constant0._ZN2at6native27unrolled_elementwise_kernelIZZZNS0_67_GLOBAL__N__bb565c37_34_ValidateCompressedIndicesKernel_cu_33a4b88b42_validate_compressed_sparse_indices_kernelILNS2_8CDimNameE1ENS2_18CUDAKernelLauncherENS2_14EmptyVecKernelENS2_8DummyVecELm0EEEvRKNS_6TensorESA_lllENKUlvE1_clEvENKUlvE0_clEvEUllllllE_St5arrayIPcLm6EELi4E23TrivialOffsetCalculatorILi5EjESH_ILi1EjENS0_6memory12LoadWithCastILi5EEENSK_13StoreWithCastILi1EEEEEviT_T0_T2_T3_T4_T5_)
        /*01f8*/ 	.short	0x0380
        /*01fa*/ 	.short	0x00a0


	//----- nvinfo : EIATTR_SW_WAR
	.align		4
.L_940:
        /*01fc*/ 	.byte	0x04, 0x36
        /*01fe*/ 	.short	(.L_942 - .L_941)
.L_941:
        /*0200*/ 	.word	0x00000008
.L_942:


//--------------------- .nv.info._ZN2at6native18elementwise_kernelILi128ELi2EZNS0_22gpu_kernel_impl_nocastIZZZNS0_67_GLOBAL__N__bb565c37_34_ValidateCompressedIndicesKernel_cu_33a4b88b42_validate_compressed_sparse_indices_kernelILNS3_8CDimNameE1ENS3_18CUDAKernelLauncherENS3_14EmptyVecKernelENS3_8DummyVecELm0EEEvRKNS_6TensorESB_lllENKUlvE1_clEvENKUlvE0_clEvEUllllllE_EEvRNS_18TensorIteratorBaseERKT_EUliE_EEviT1_ --------------------------
	.section	.nv.info._ZN2at6native18elementwise_kernelILi128ELi2EZNS0_22gpu_kernel_impl_nocastIZZZNS0_67_GLOBAL__N__bb565c37_34_ValidateCompressedIndicesKernel_cu_33a4b88b42_validate_compressed_sparse_indices_kernelILNS3_8CDimNameE1ENS3_18CUDAKernelLauncherENS3_14EmptyVecKernelENS3_8DummyVecELm0EEEvRKNS_6TensorESB_lllENKUlvE1_clEvENKUlvE0_clEvEUllllllE_EEvRNS_18TensorIteratorBaseERKT_EUliE_EEviT1_,"",@"SHT_CUDA_INFO"
	.sectionflags	@""
	.align	4


	//----- nvinfo : EIATTR_CUDA_API_VERSION
	.align		4
        /*0000*/ 	.byte	0x04, 0x37
        /*0002*/ 	.short	(.L_944 - .L_943)
.L_943:
        /*0004*/ 	.word	0x00000082


	//----- nvinfo : EIATTR_KPARAM_INFO
	.align		4
.L_944:
        /*0008*/ 	.byte	0x04, 0x17
        /*000a*/ 	.short	(.L_946 - .L_945)
.L_945:
        /*000c*/ 	.word	0x00000000
        /*0010*/ 	.short	0x0001
        /*0012*/ 	.short	0x0008
        /*0014*/ 	.byte	0x00, 0xf0, 0x01, 0x10


	//----- nvinfo : EIATTR_KPARAM_INFO
	.align		4
.L_946:
        /*0018*/ 	.byte	0x04, 0x17
        /*001a*/ 	.short	(.L_948 - .L_947)
.L_947:
        /*001c*/ 	.word	0x00000000
        /*0020*/ 	.short	0x0000
        /*0022*/ 	.short	0x0000
        /*0024*/ 	.byte	0x00, 0xf0, 0x11, 0x00


	//----- nvinfo : EIATTR_SPARSE_MMA_MASK
	.align		4
.L_948:
        /*0028*/ 	.byte	0x03, 0x50
        /*002a*/ 	.short	0x0000


	//----- nvinfo : EIATTR_MAXREG_COUNT
	.align		4
        /*002c*/ 	.byte	0x03, 0x1b
        /*002e*/ 	.short	0x0080


	//----- nvinfo : EIATTR_EXTERNS
	.align		4
        /*0030*/ 	.byte	0x04, 0x0f
        /*0032*/ 	.short	(.L_950 - .L_949)


	//   ....[0]....
	.align		4
.L_949:
        /*0034*/ 	.word	index@(__assertfail)


	//----- nvinfo : EIATTR_MERCURY_ISA_VERSION
	.align		4
.L_950:
        /*0038*/ 	.byte	0x03, 0x5f
        /*003a*/ 	.short	0x0101


	//----- nvinfo : EIATTR_VRC_CTA_INIT_COUNT
	.align		4
        /*003c*/ 	.byte	0x02, 0x4a
	.zero		1
	.zero		1


	//----- nvinfo : EIATTR_SYSCALL_OFFSETS
	.align		4
        /*0040*/ 	.byte	0x04, 0x46
        /*0042*/ 	.short	(.L_952 - .L_951)


	//   ....[0]....
.L_951:
        /*0044*/ 	.word	0x000003b0


	//   ....[1]....
        /*0048*/ 	.word	0x000004f0


	//   ....[2]....
        /*004c*/ 	.word	0x00000670


	//   ....[3]....
        /*0050*/ 	.word	0x00003e60


	//   ....[4]....
        /*0054*/ 	.word	0x00004120


	//   ....[5]....
        /*0058*/ 	.word	0x00004260


	//   ....[6]....
        /*005c*/ 	.word	0x000043e0


	//   ....[7]....
        /*0060*/ 	.word	0x00007b30


	//   ....[8]....
        /*0064*/ 	.word	0x000099c0


	//   ....[9]....
        /*0068*/ 	.word	0x00009b20


	//   ....[10]....
        /*006c*/ 	.word	0x00009cc0


	//   ....[11]....
        /*0070*/ 	.word	0x0000d4d0


	//   ....[12]....
        /*0074*/ 	.word	0x0000f2e0


	//   ....[13]....
        /*0078*/ 	.word	0x0000f440


	//   ....[14]....
        /*007c*/ 	.word	0x0000f5e0


	//   ....[15]....
        /*0080*/ 	.word	0x00012e40


	//   ....[16]....
        /*0084*/ 	.word	0x00013100


	//   ....[17]....
        /*0088*/ 	.word	0x00013240


	//   ....[18]....
        /*008c*/ 	.word	0x000133c0


	//   ....[19]....
        /*0090*/ 	.word	0x000135f0


	//   ....[20]....
        /*0094*/ 	.word	0x00013890


	//   ....[21]....
        /*0098*/ 	.word	0x000139d0


	//   ....[22]....
        /*009c*/ 	.word	0x00013b50


	//   ....[23]....
        /*00a0*/ 	.word	0x00013d80


	//   ....[24]....
        /*00a4*/ 	.word	0x00015a80


	//   ....[25]....
        /*00a8*/ 	.word	0x00015be0


	//   ....[26]....
        /*00ac*/ 	.word	0x00015d80


	//   ....[27]....
        /*00b0*/ 	.word	0x00015fc0


	//   ....[28]....
        /*00b4*/ 	.word	0x00017cd0


	//   ....[29]....
        /*00b8*/ 	.word	0x00017e30


	//   ....[30]....
        /*00bc*/ 	.word	0x00017fd0


	//   ....[31]....
        /*00c0*/ 	.word	0x00018210


	//----- nvinfo : EIATTR_EXIT_INSTR_OFFSETS
	.align		4
.L_952:
        /*00c4*/ 	.byte	0x04, 0x1c
        /*00c6*/ 	.short	(.L_954 - .L_953)


	//   ....[0]....
.L_953:
        /*00c8*/ 	.word	0x00003f40


	//   ....[1]....
        /*00cc*/ 	.word	0x00007bd0


	//   ....[2]....
        /*00d0*/ 	.word	0x0000d5d0


	//   ....[3]....
        /*00d4*/ 	.word	0x00012ed0


	//   ....[4]....
        /*00d8*/ 	.word	0x000136d0


	//   ....[5]....
        /*00dc*/ 	.word	0x00013e20


	//   ....[6]....
        /*00e0*/ 	.word	0x000160c0


	//   ....[7]....
        /*00e4*/ 	.word	0x000182a0


	//----- nvinfo : EIATTR_MAX_THREADS
	.align		4
.L_954:
        /*00e8*/ 	.byte	0x04, 0x05
        /*00ea*/ 	.short	(.L_956 - .L_955)
.L_955:
        /*00ec*/ 	.word	0x00000080
        /*00f0*/ 	.word	0x00000001
        /*00f4*/ 	.word	0x00000001


	//----- nvinfo : EIATTR_CRS_STACK_SIZE
	.align		4
.L_956:
        /*00f8*/ 	.byte	0x04, 0x1e
        /*00fa*/ 	.short	(.L_958 - .L_957)
.L_957:
        /*00fc*/ 	.word	0x00000000


	//----- nvinfo : EIATTR_CBANK_PARAM_SIZE
	.align		4
.L_958:
        /*0100*/ 	.byte	0x03, 0x19
        /*0102*/ 	.short	0x0408


	//----- nvinfo : EIATTR_PARAM_CBANK
	.align		4
        /*0104*/ 	.byte	0x04, 0x0a
        /*0106*/ 	.short	(.L_960 - .L_959)
	.align		4
.L_959:
        /*0108*/ 	.word	index@(.nv.constant0._ZN2at6native18elementwise_kernelILi128ELi2EZNS0_22gpu_kernel_impl_nocastIZZZNS0_67_GLOBAL__N__bb565c37_34_ValidateCompressedIndicesKernel_cu_33a4b88b42_validate_compressed_sparse_indices_kernelILNS3_8CDimNameE1ENS3_18CUDAKernelLauncherENS3_14EmptyVecKernelENS3_8DummyVecELm0EEEvRKNS_6TensorESB_lllENKUlvE1_clEvENKUlvE0_clEvEUllllllE_EEvRNS_18TensorIteratorBaseERKT_EUliE_EEviT1_)
        /*010c*/ 	.short	0x0380
        /*010e*/ 	.short	0x0408


	//----- nvinfo : EIATTR_SW_WAR
	.align		4
.L_960:
        /*0110*/ 	.byte	0x04, 0x36
        /*0112*/ 	.short	(.L_962 - .L_961)
.L_961:
        /*0114*/ 	.word	0x00000008
.L_962:


//--------------------- .nv.info._ZN2at6native27unrolled_elementwise_kernelIZZZNS0_67_GLOBAL__N__bb565c37_34_ValidateCompressedIndicesKernel_cu_33a4b88b42_validate_compressed_sparse_indices_kernelILNS2_8CDimNameE1ENS2_18CUDAKernelLauncherENS2_14EmptyVecKernelENS2_8DummyVecELm0EEEvRKNS_6TensorESA_lllENKUlvE1_clEvENKUlvE0_clEvEUllllllE_St5arrayIPcLm6EELi4E23TrivialOffsetCalculatorILi5EjESH_ILi1EjENS0_6memory15LoadWithoutCastENSK_16StoreWithoutCastEEEviT_T0_T2_T3_T4_T5_ --------------------------
	.section	.nv.info._ZN2at6native27unrolled_elementwise_kernelIZZZNS0_67_GLOBAL__N__bb565c37_34_ValidateCompressedIndicesKernel_cu_33a4b88b42_validate_compressed_sparse_indices_kernelILNS2_8CDimNameE1ENS2_18CUDAKernelLauncherENS2_14EmptyVecKernelENS2_8DummyVecELm0EEEvRKNS_6TensorESA_lllENKUlvE1_clEvENKUlvE0_clEvEUllllllE_St5arrayIPcLm6EELi4E23TrivialOffsetCalculatorILi5EjESH_ILi1EjENS0_6memory15LoadWithoutCastENSK_16StoreWithoutCastEEEviT_T0_T2_T3_T4_T5_,"",@"SHT_CUDA_INFO"
	.sectionflags	@""
	.align	4


	//----- nvinfo : EIATTR_CUDA_API_VERSION
	.align		4
        /*0000*/ 	.byte	0x04, 0x37
        /*0002*/ 	.short	(.L_964 - .L_963)
.L_963:
        /*0004*/ 	.word	0x00000082


	//----- nvinfo : EIATTR_KPARAM_INFO
	.align		4
.L_964:
        /*0008*/ 	.byte	0x04, 0x17
        /*000a*/ 	.short	(.L_966 - .L_965)
.L_965:
        /*000c*/ 	.word	0x00000000
        /*0010*/ 	.short	0x0006
        /*0012*/ 	.short	0x007b
        /*0014*/ 	.byte	0x00, 0xf0, 0x05, 0x00


	//----- nvinfo : EIATTR_KPARAM_INFO
	.align		4
.L_966:
        /*0018*/ 	.byte	0x04, 0x17
        /*001a*/ 	.short	(.L_968 - .L_967)
.L_967:
        /*001c*/ 	.word	0x00000000
        /*0020*/ 	.short	0x0005
        /*0022*/ 	.short	0x007a
        /*0024*/ 	.byte	0x00, 0xf0, 0x05, 0x00


	//----- nvinfo : EIATTR_KPARAM_INFO
	.align		4
.L_968:
        /*0028*/ 	.byte	0x04, 0x17
        /*002a*/ 	.short	(.L_970 - .L_969)
.L_969:
        /*002c*/ 	.word	0x00000000
        /*0030*/ 	.short	0x0004
        /*0032*/ 	.short	0x0079
        /*0034*/ 	.byte	0x00, 0xf0, 0x05, 0x00


	//----- nvinfo : EIATTR_KPARAM_INFO
	.align		4
.L_970:
        /*0038*/ 	.byte	0x04, 0x17
        /*003a*/ 	.short	(.L_972 - .L_971)
.L_971:
        /*003c*/ 	.word	0x00000000
        /*0040*/ 	.short	0x0003
        /*0042*/ 	.short	0x0078
        /*0044*/ 	.byte	0x00, 0xf0, 0x05, 0x00


	//----- nvinfo : EIATTR_KPARAM_INFO
	.align		4
.L_972:
        /*0048*/ 	.byte	0x04, 0x17
        /*004a*/ 	.short	(.L_974 - .L_973)
.L_973:
        /*004c*/ 	.word	0x00000000
        /*0050*/ 	.short	0x0002
        /*0052*/ 	.short	0x0048
        /*0054*/ 	.byte	0x00, 0xf0, 0xc1, 0x00


	//----- nvinfo : EIATTR_KPARAM_INFO
	.align		4
.L_974:
        /*0058*/ 	.byte	0x04, 0x17
        /*005a*/ 	.short	(.L_976 - .L_975)
.L_975:
        /*005c*/ 	.word	0x00000000
        /*0060*/ 	.short	0x0001
        /*0062*/ 	.short	0x0008
        /*0064*/ 	.byte	0x00, 0xf0, 0x01, 0x01


	//----- nvinfo : EIATTR_KPARAM_INFO
	.align		4
.L_976:
        /*0068*/ 	.byte	0x04, 0x17
        /*006a*/ 	.short	(.L_978 - .L_977)
.L_977:
        /*006c*/ 	.word	0x00000000
        /*0070*/ 	.short	0x0000
        /*0072*/ 	.short	0x0000
        /*0074*/ 	.byte	0x00, 0xf0, 0x11, 0x00


	//----- nvinfo : EIATTR_SPARSE_MMA_MASK
	.align		4
.L_978:
        /*0078*/ 	.byte	0x03, 0x50
        /*007a*/ 	.short	0x0000


	//----- nvinfo : EIATTR_MAXREG_COUNT
	.align		4
        /*007c*/ 	.byte	0x03, 0x1b
        /*007e*/ 	.short	0x00ff


	//----- nvinfo : EIATTR_EXTERNS
	.align		4
        /*0080*/ 	.byte	0x04, 0x0f
        /*0082*/ 	.short	(.L_980 - .L_979)


	//   ....[0]....
	.align		4
.L_979:
        /*0084*/ 	.word	index@(__assertfail)


	//----- nvinfo : EIATTR_MERCURY_ISA_VERSION
	.align		4
.L_980:
        /*0088*/ 	.byte	0x03, 0x5f
        /*008a*/ 	.short	0x0101


	//----- nvinfo : EIATTR_VRC_CTA_INIT_COUNT
	.align		4
        /*008c*/ 	.byte	0x02, 0x4a
	.zero		1
	.zero		1


	//----- nvinfo : EIATTR_SYSCALL_OFFSETS
	.align		4
        /*0090*/ 	.byte	0x04, 0x46
        /*0092*/ 	.short	(.L_982 - .L_981)


	//   ....[0]....
.L_981:
        /*0094*/ 	.word	0x00000830


	//   ....[1]....
        /*0098*/ 	.word	0x00000990


	//   ....[2]....
        /*009c*/ 	.word	0x00000b40


	//   ....[3]....
        /*00a0*/ 	.word	0x00004090


	//   ....[4]....
        /*00a4*/ 	.word	0x000042a0


	//   ....[5]....
        /*00a8*/ 	.word	0x00004400


	//   ....[6]....
        /*00ac*/ 	.word	0x000045b0


	//   ....[7]....
        /*00b0*/ 	.word	0x00007b00


	//   ....[8]....
        /*00b4*/ 	.word	0x00007d00


	//   ....[9]....
        /*00b8*/ 	.word	0x00007e60


	//   ....[10]....
        /*00bc*/ 	.word	0x00008010


	//   ....[11]....
        /*00c0*/ 	.word	0x0000b580


	//   ....[12]....
        /*00c4*/ 	.word	0x0000b780


	//   ....[13]....
        /*00c8*/ 	.word	0x0000b8e0


	//   ....[14]....
        /*00cc*/ 	.word	0x0000ba90


	//   ....[15]....
        /*00d0*/ 	.word	0x0000eff0


	//   ....[16]....
        /*00d4*/ 	.word	0x0000f1f0


	//   ....[17]....
        /*00d8*/ 	.word	0x0000f350


	//   ....[18]....
        /*00dc*/ 	.word	0x0000f500


	//   ....[19]....
        /*00e0*/ 	.word	0x0000f730


	//   ....[20]....
        /*00e4*/ 	.word	0x0000f930


	//   ....[21]....
        /*00e8*/ 	.word	0x0000fa90


	//   ....[22]....
        /*00ec*/ 	.word	0x0000fc40


	//   ....[23]....
        /*00f0*/ 	.word	0x0000fe70


	//   ....[24]....
        /*00f4*/ 	.word	0x00010070


	//   ....[25]....
        /*00f8*/ 	.word	0x000101d0


	//   ....[26]....
        /*00fc*/ 	.word	0x00010380


	//   ....[27]....
        /*0100*/ 	.word	0x000105b0


	//   ....[28]....
        /*0104*/ 	.word	0x000107a0


	//   ....[29]....
        /*0108*/ 	.word	0x00010900


	//   ....[30]....
        /*010c*/ 	.word	0x00010ab0


	//   ....[31]....
        /*0110*/ 	.word	0x00010ce0


	//----- nvinfo : EIATTR_EXIT_INSTR_OFFSETS
	.align		4
.L_982:
        /*0114*/ 	.byte	0x04, 0x1c
        /*0116*/ 	.short	(.L_984 - .L_983)


	//   ....[0]....
.L_983:
        /*0118*/ 	.word	0x00010f00


	//   ....[1]....
        /*011c*/ 	.word	0x00010f50


	//----- nvinfo : EIATTR_MAX_THREADS
	.align		4
.L_984:
        /*0120*/ 	.byte	0x04, 0x05
        /*0122*/ 	.short	(.L_986 - .L_985)
.L_985:
        /*0124*/ 	.word	0x00000080
        /*0128*/ 	.word	0x00000001
        /*012c*/ 	.word	0x00000001


	//----- nvinfo : EIATTR_CRS_STACK_SIZE
	.align		4
.L_986:
        /*0130*/ 	.byte	0x04, 0x1e
        /*0132*/ 	.short	(.L_988 - .L_987)
.L_987:
        /*0134*/ 	.word	0x00000000


	//----- nvinfo : EIATTR_CBANK_PARAM_SIZE
	.align		4
.L_988:
        /*0138*/ 	.byte	0x03, 0x19
        /*013a*/ 	.short	0x007c


	//----- nvinfo : EIATTR_PARAM_CBANK
	.align		4
        /*013c*/ 	.byte	0x04, 0x0a
        /*013e*/ 	.short	(.L_990 - .L_989)
	.align		4
.L_989:
        /*0140*/ 	.word	index@(.nv.constant0._ZN2at6native27unrolled_elementwise_kernelIZZZNS0_67_GLOBAL__N__bb565c37_34_ValidateCompressedIndicesKernel_cu_33a4b88b42_validate_compressed_sparse_indices_kernelILNS2_8CDimNameE1ENS2_18CUDAKernelLauncherENS2_14EmptyVecKernelENS2_8DummyVecELm0EEEvRKNS_6TensorESA_lllENKUlvE1_clEvENKUlvE0_clEvEUllllllE_St5arrayIPcLm6EELi4E23TrivialOffsetCalculatorILi5EjESH_ILi1EjENS0_6memory15LoadWithoutCastENSK_16StoreWithoutCastEEEviT_T0_T2_T3_T4_T5_)
        /*0144*/ 	.short	0x0380
        /*0146*/ 	.short	0x007c


	//----- nvinfo : EIATTR_SW_WAR
	.align		4
.L_990:
        /*0148*/ 	.byte	0x04, 0x36
        /*014a*/ 	.short	(.L_992 - .L_991)
.L_991:
        /*014c*/ 	.word	0x00000008
.L_992:


//--------------------- .nv.info._ZN2at6native29vectorized_elementwise_kernelILi2EZZZNS0_67_GLOBAL__N__bb565c37_34_ValidateCompressedIndicesKernel_cu_33a4b88b42_validate_compressed_sparse_indices_kernelILNS2_8CDimNameE1ENS2_18CUDAKernelLauncherENS2_14EmptyVecKernelENS2_8DummyVecELm0EEEvRKNS_6TensorESA_lllENKUlvE1_clEvENKUlvE0_clEvEUllllllE_St5arrayIPcLm6EEEEviT0_T1_ --------------------------
	.section	.nv.info._ZN2at6native29vectorized_elementwise_kernelILi2EZZZNS0_67_GLOBAL__N__bb565c37_34_ValidateCompressedIndicesKernel_cu_33a4b88b42_validate_compressed_sparse_indices_kernelILNS2_8CDimNameE1ENS2_18CUDAKernelLauncherENS2_14EmptyVecKernelENS2_8DummyVecELm0EEEvRKNS_6TensorESA_lllENKUlvE1_clEvENKUlvE0_clEvEUllllllE_St5arrayIPcLm6EEEEviT0_T1_,"",@"SHT_CUDA_INFO"
	.sectionflags	@""
	.align	4


	//----- nvinfo : EIATTR_CUDA_API_VERSION
	.align		4
        /*0000*/ 	.byte	0x04, 0x37
        /*0002*/ 	.short	(.L_994 - .L_993)
.L_993:
        /*0004*/ 	.word	0x00000082


	//----- nvinfo : EIATTR_KPARAM_INFO
	.align		4
.L_994:
        /*0008*/ 	.byte	0x04, 0x17
        /*000a*/ 	.short	(.L_996 - .L_995)
.L_995:
        /*000c*/ 	.word	0x00000000
        /*0010*/ 	.short	0x0002
        /*0012*/ 	.short	0x0048
        /*0014*/ 	.byte	0x00, 0xf0, 0xc1, 0x00


	//----- nvinfo : EIATTR_KPARAM_INFO
	.align		4
.L_996:
        /*0018*/ 	.byte	0x04, 0x17
        /*001a*/ 	.short	(.L_998 - .L_997)
.L_997:
        /*001c*/ 	.word	0x00000000
        /*0020*/ 	.short	0x0001
        /*0022*/ 	.short	0x0008
        /*0024*/ 	.byte	0x00, 0xf0, 0x01, 0x01


	//----- nvinfo : EIATTR_KPARAM_INFO
	.align		4
.L_998:
        /*0028*/ 	.byte	0x04, 0x17
        /*002a*/ 	.short	(.L_1000 - .L_999)
.L_999:
        /*002c*/ 	.word	0x00000000
        /*0030*/ 	.short	0x0000
        /*0032*/ 	.short	0x0000
        /*0034*/ 	.byte	0x00, 0xf0, 0x11, 0x00


	//----- nvinfo : EIATTR_SPARSE_MMA_MASK
	.align		4
.L_1000:
        /*0038*/ 	.byte	0x03, 0x50
        /*003a*/ 	.short	0x0000


	//----- nvinfo : EIATTR_MAXREG_COUNT
	.align		4
        /*003c*/ 	.byte	0x03, 0x1b
        /*003e*/ 	.short	0x00ff


	//----- nvinfo : EIATTR_EXTERNS
	.align		4
        /*0040*/ 	.byte	0x04, 0x0f
        /*0042*/ 	.short	(.L_1002 - .L_1001)


	//   ....[0]....
	.align		4
.L_1001:
        /*0044*/ 	.word	index@(__assertfail)


	//----- nvinfo : EIATTR_MERCURY_ISA_VERSION
	.align		4
.L_1002:
        /*0048*/ 	.byte	0x03, 0x5f
        /*004a*/ 	.short	0x0101


	//----- nvinfo : EIATTR_VRC_CTA_INIT_COUNT
	.align		4
        /*004c*/ 	.byte	0x02, 0x4a
	.zero		1
	.zero		1


	//----- nvinfo : EIATTR_SYSCALL_OFFSETS
	.align		4
        /*0050*/ 	.byte	0x04, 0x46
        /*0052*/ 	.short	(.L_1004 - .L_1003)


	//   ....[0]....
.L_1003:
        /*0054*/ 	.word	0x00000dc0


	//   ....[1]....
        /*0058*/ 	.word	0x00000f20


	//   ....[2]....
        /*005c*/ 	.word	0x000010d0


	//   ....[3]....
        /*0060*/ 	.word	0x00004710


	//   ....[4]....
        /*0064*/ 	.word	0x00004950


	//   ....[5]....
        /*0068*/ 	.word	0x00004ab0


	//   ....[6]....
        /*006c*/ 	.word	0x00004c60


	//   ....[7]....
        /*0070*/ 	.word	0x00008250


	//   ....[8]....
        /*0074*/ 	.word	0x000084a0


	//   ....[9]....
        /*0078*/ 	.word	0x00008600


	//   ....[10]....
        /*007c*/ 	.word	0x000087b0


	//   ....[11]....
        /*0080*/ 	.word	0x0000be20


	//   ....[12]....
        /*0084*/ 	.word	0x0000c020


	//   ....[13]....
        /*0088*/ 	.word	0x0000c180


	//   ....[14]....
        /*008c*/ 	.word	0x0000c330


	//   ....[15]....
        /*0090*/ 	.word	0x0000f910


	//   ....[16]....
        /*0094*/ 	.word	0x0000fb10


	//   ....[17]....
        /*0098*/ 	.word	0x0000fc70


	//   ....[18]....
        /*009c*/ 	.word	0x0000fe20


	//   ....[19]....
        /*00a0*/ 	.word	0x00013470


	//   ....[20]....
        /*00a4*/ 	.word	0x00013670


	//   ....[21]....
        /*00a8*/ 	.word	0x000137d0


	//   ....[22]....
        /*00ac*/ 	.word	0x00013980


	//   ....[23]....
        /*00b0*/ 	.word	0x00016fd0


	//   ....[24]....
        /*00b4*/ 	.word	0x000171d0


	//   ....[25]....
        /*00b8*/ 	.word	0x00017330


	//   ....[26]....
        /*00bc*/ 	.word	0x000174e0


	//   ....[27]....
        /*00c0*/ 	.word	0x0001ab40


	//   ....[28]....
        /*00c4*/ 	.word	0x0001ad40


	//   ....[29]....
        /*00c8*/ 	.word	0x0001aea0


	//   ....[30]....
        /*00cc*/ 	.word	0x0001b050


	//   ....[31]....
        /*00d0*/ 	.word	0x0001e6b0


	//   ....[32]....
        /*00d4*/ 	.word	0x0001ef00


	//   ....[33]....
        /*00d8*/ 	.word	0x0001f060


	//   ....[34]....
        /*00dc*/ 	.word	0x0001f210


	//   ....[35]....
        /*00e0*/ 	.word	0x00022930


	//   ....[36]....
        /*00e4*/ 	.word	0x00022af0


	//   ....[37]....
        /*00e8*/ 	.word	0x00022c50


	//   ....[38]....
        /*00ec*/ 	.word	0x00022e00


	//   ....[39]....
        /*00f0*/ 	.word	0x000263d0


	//   ....[40]....
        /*00f4*/ 	.word	0x00026590


	//   ....[41]....
        /*00f8*/ 	.word	0x000266f0


	//   ....[42]....
        /*00fc*/ 	.word	0x000268a0


	//   ....[43]....
        /*0100*/ 	.word	0x00029f10


	//   ....[44]....
        /*0104*/ 	.word	0x0002a0d0


	//   ....[45]....
        /*0108*/ 	.word	0x0002a230


	//   ....[46]....
        /*010c*/ 	.word	0x0002a3e0


	//   ....[47]....
        /*0110*/ 	.word	0x0002da30


	//   ....[48]....
        /*0114*/ 	.word	0x0002dbf0


	//   ....[49]....
        /*0118*/ 	.word	0x0002dd50


	//   ....[50]....
        /*011c*/ 	.word	0x0002df00


	//   ....[51]....
        /*0120*/ 	.word	0x00031590


	//   ....[52]....
        /*0124*/ 	.word	0x00031750


	//   ....[53]....
        /*0128*/ 	.word	0x000318b0


	//   ....[54]....
        /*012c*/ 	.word	0x00031a60


	//   ....[55]....
        /*0130*/ 	.word	0x00035100


	//   ....[56]....
        /*0134*/ 	.word	0x000352c0


	//   ....[57]....
        /*0138*/ 	.word	0x00035420


	//   ....[58]....
        /*013c*/ 	.word	0x000355d0


	//   ....[59]....
        /*0140*/ 	.word	0x00038c40


	//   ....[60]....
        /*0144*/ 	.word	0x00038e00


	//   ....[61]....
        /*0148*/ 	.word	0x00038f60


	//   ....[62]....
        /*014c*/ 	.word	0x00039110


	//   ....[63]....
        /*0150*/ 	.word	0x0003c690


	//----- nvinfo : EIATTR_EXIT_INSTR_OFFSETS
	.align		4
.L_1004:
        /*0154*/ 	.byte	0x04, 0x1c
        /*0156*/ 	.short	(.L_1006 - .L_1005)


	//   ....[0]....
.L_1005:
        /*0158*/ 	.word	0x0001ea90


	//   ....[1]....
        /*015c*/ 	.word	0x0001eae0


	//   ....[2]....
        /*0160*/ 	.word	0x0003c7b0


	//----- nvinfo : EIATTR_MAX_THREADS
	.align		4
.L_1006:
        /*0164*/ 	.byte	0x04, 0x05
        /*0166*/ 	.short	(.L_1008 - .L_1007)
.L_1007:
        /*0168*/ 	.word	0x00000080
        /*016c*/ 	.word	0x00000001
        /*0170*/ 	.word	0x00000001


	//----- nvinfo : EIATTR_CRS_STACK_SIZE
	.align		4
.L_1008:
        /*0174*/ 	.byte	0x04, 0x1e
        /*0176*/ 	.short	(.L_1010 - .L_1009)
.L_1009:
        /*0178*/ 	.word	0x00000000


	//----- nvinfo : EIATTR_CBANK_PARAM_SIZE
	.align		4
.L_1010:
        /*017c*/ 	.byte	0x03, 0x19
        /*017e*/ 	.short	0x0078


	//----- nvinfo : EIATTR_PARAM_CBANK
	.align		4
        /*0180*/ 	.byte	0x04, 0x0a
        /*0182*/ 	.short	(.L_1012 - .L_1011)
	.align		4
.L_1011:
        /*0184*/ 	.word	index@(.nv.constant0._ZN2at6native29vectorized_elementwise_kernelILi2EZZZNS0_67_GLOBAL__N__bb565c37_34_ValidateCompressedIndicesKernel_cu_33a4b88b42_validate_compressed_sparse_indices_kernelILNS2_8CDimNameE1ENS2_18CUDAKernelLauncherENS2_14EmptyVecKernelENS2_8DummyVecELm0EEEvRKNS_6TensorESA_lllENKUlvE1_clEvENKUlvE0_clEvEUllllllE_St5arrayIPcLm6EEEEviT0_T1_)
        /*0188*/ 	.short	0x0380
        /*018a*/ 	.short	0x0078


	//----- nvinfo : EIATTR_SW_WAR
	.align		4
.L_1012:
        /*018c*/ 	.byte	0x04, 0x36
        /*018e*/ 	.short	(.L_1014 - .L_1013)
.L_1013:
        /*0190*/ 	.word	0x00000008
.L_1014:


//--------------------- .nv.info._ZN2at6native29vectorized_elementwise_kernelILi4EZZZNS0_67_GLOBAL__N__bb565c37_34_ValidateCompressedIndicesKernel_cu_33a4b88b42_validate_compressed_sparse_indices_kernelILNS2_8CDimNameE1ENS2_18CUDAKernelLauncherENS2_14EmptyVecKernelENS2_8DummyVecELm0EEEvRKNS_6TensorESA_lllENKUlvE1_clEvENKUlvE0_clEvEUllllllE_St5arrayIPcLm6EEEEviT0_T1_ --------------------------
	.section	.nv.info._ZN2at6native29vectorized_elementwise_kernelILi4EZZZNS0_67_GLOBAL__N__bb565c37_34_ValidateCompressedIndicesKernel_cu_33a4b88b42_validate_compressed_sparse_indices_kernelILNS2_8CDimNameE1ENS2_18CUDAKernelLauncherENS2_14EmptyVecKernelENS2_8DummyVecELm0EEEvRKNS_6TensorESA_lllENKUlvE1_clEvENKUlvE0_clEvEUllllllE_St5arrayIPcLm6EEEEviT0_T1_,"",@"SHT_CUDA_INFO"
	.sectionflags	@""
	.align	4


	//----- nvinfo : EIATTR_CUDA_API_VERSION
	.align		4
        /*0000*/ 	.byte	0x04, 0x37
        /*0002*/ 	.short	(.L_1016 - .L_1015)
.L_1015:
        /*0004*/ 	.word	0x00000082


	//----- nvinfo : EIATTR_KPARAM_INFO
	.align		4
.L_1016:
        /*0008*/ 	.byte	0x04, 0x17
        /*000a*/ 	.short	(.L_1018 - .L_1017)
.L_1017:
        /*000c*/ 	.word	0x00000000
        /*0010*/ 	.short	0x0002
        /*0012*/ 	.short	0x0048
        /*0014*/ 	.byte	0x00, 0xf0, 0xc1, 0x00


	//----- nvinfo : EIATTR_KPARAM_INFO
	.align		4
.L_1018:
        /*0018*/ 	.byte	0x04, 0x17
        /*001a*/ 	.short	(.L_1020 - .L_1019)
.L_1019:
        /*001c*/ 	.word	0x00000000
        /*0020*/ 	.short	0x0001
        /*0022*/ 	.short	0x0008
        /*0024*/ 	.byte	0x00, 0xf0, 0x01, 0x01


	//----- nvinfo : EIATTR_KPARAM_INFO
	.align		4
.L_1020:
        /*0028*/ 	.byte	0x04, 0x17
        /*002a*/ 	.short	(.L_1022 - .L_1021)
.L_1021:
        /*002c*/ 	.word	0x00000000
        /*0030*/ 	.short	0x0000
        /*0032*/ 	.short	0x0000
        /*0034*/ 	.byte	0x00, 0xf0, 0x11, 0x00


	//----- nvinfo : EIATTR_SPARSE_MMA_MASK
	.align		4
.L_1022:
        /*0038*/ 	.byte	0x03, 0x50
        /*003a*/ 	.short	0x0000


	//----- nvinfo : EIATTR_MAXREG_COUNT
	.align		4
        /*003c*/ 	.byte	0x03, 0x1b
        /*003e*/ 	.short	0x00ff


	//----- nvinfo : EIATTR_EXTERNS
	.align		4
        /*0040*/ 	.byte	0x04, 0x0f
        /*0042*/ 	.short	(.L_1024 - .L_1023)


	//   ....[0]....
	.align		4
.L_1023:
        /*0044*/ 	.word	index@(__assertfail)


	//----- nvinfo : EIATTR_MERCURY_ISA_VERSION
	.align		4
.L_1024:
        /*0048*/ 	.byte	0x03, 0x5f
        /*004a*/ 	.short	0x0101


	//----- nvinfo : EIATTR_VRC_CTA_INIT_COUNT
	.align		4
        /*004c*/ 	.byte	0x02, 0x4a
	.zero		1
	.zero		1


	//----- nvinfo : EIATTR_SYSCALL_OFFSETS
	.align		4
        /*0050*/ 	.byte	0x04, 0x46
        /*0052*/ 	.short	(.L_1026 - .L_1025)


	//   ....[0]....
.L_1025:
        /*0054*/ 	.word	0x00000dc0


	//   ....[1]....
        /*0058*/ 	.word	0x00000f20


	//   ....[2]....
        /*005c*/ 	.word	0x000010d0


	//   ....[3]....
        /*0060*/ 	.word	0x00004710


	//   ....[4]....
        /*0064*/ 	.word	0x00004950


	//   ....[5]....
        /*0068*/ 	.word	0x00004ab0


	//   ....[6]....
        /*006c*/ 	.word	0x00004c60


	//   ....[7]....
        /*0070*/ 	.word	0x00008250


	//   ....[8]....
        /*0074*/ 	.word	0x000084a0


	//   ....[9]....
        /*0078*/ 	.word	0x00008600


	//   ....[10]....
        /*007c*/ 	.word	0x000087b0


	//   ....[11]....
        /*0080*/ 	.word	0x0000be20


	//   ....[12]....
        /*0084*/ 	.word	0x0000c020


	//   ....[13]....
        /*0088*/ 	.word	0x0000c180


	//   ....[14]....
        /*008c*/ 	.word	0x0000c330


	//   ....[15]....
        /*0090*/ 	.word	0x0000f910


	//   ....[16]....
        /*0094*/ 	.word	0x0000fb10


	//   ....[17]....
        /*0098*/ 	.word	0x0000fc70


	//   ....[18]....
        /*009c*/ 	.word	0x0000fe20


	//   ....[19]....
        /*00a0*/ 	.word	0x00013470


	//   ....[20]....
        /*00a4*/ 	.word	0x00013670


	//   ....[21]....
        /*00a8*/ 	.word	0x000137d0


	//   ....[22]....
        /*00ac*/ 	.word	0x00013980


	//   ....[23]....
        /*00b0*/ 	.word	0x00016fd0


	//   ....[24]....
        /*00b4*/ 	.word	0x000171d0


	//   ....[25]....
        /*00b8*/ 	.word	0x00017330


	//   ....[26]....
        /*00bc*/ 	.word	0x000174e0


	//   ....[27]....
        /*00c0*/ 	.word	0x0001ab40


	//   ....[28]....
        /*00c4*/ 	.word	0x0001ad40


	//   ....[29]....
        /*00c8*/ 	.word	0x0001aea0


	//   ....[30]....
        /*00cc*/ 	.word	0x0001b050


	//   ....[31]....
        /*00d0*/ 	.word	0x0001e6b0


	//   ....[32]....
        /*00d4*/ 	.word	0x0001ee60


	//   ....[33]....
        /*00d8*/ 	.word	0x0001efc0


	//   ....[34]....
        /*00dc*/ 	.word	0x0001f170


	//   ....[35]....
        /*00e0*/ 	.word	0x00022890


	//   ....[36]....
        /*00e4*/ 	.word	0x00022a50


	//   ....[37]....
        /*00e8*/ 	.word	0x00022bb0


	//   ....[38]....
        /*00ec*/ 	.word	0x00022d60


	//   ....[39]....
        /*00f0*/ 	.word	0x00026330


	//   ....[40]....
        /*00f4*/ 	.word	0x000264f0


	//   ....[41]....
        /*00f8*/ 	.word	0x00026650


	//   ....[42]....
        /*00fc*/ 	.word	0x00026800


	//   ....[43]....
        /*0100*/ 	.word	0x00029e70


	//   ....[44]....
        /*0104*/ 	.word	0x0002a030


	//   ....[45]....
        /*0108*/ 	.word	0x0002a190


	//   ....[46]....
        /*010c*/ 	.word	0x0002a340


	//   ....[47]....
        /*0110*/ 	.word	0x0002d990


	//   ....[48]....
        /*0114*/ 	.word	0x0002db50


	//   ....[49]....
        /*0118*/ 	.word	0x0002dcb0


	//   ....[50]....
        /*011c*/ 	.word	0x0002de60


	//   ....[51]....
        /*0120*/ 	.word	0x000314f0


	//   ....[52]....
        /*0124*/ 	.word	0x000316b0


	//   ....[53]....
        /*0128*/ 	.word	0x00031810


	//   ....[54]....
        /*012c*/ 	.word	0x000319c0


	//   ....[55]....
        /*0130*/ 	.word	0x00035060


	//   ....[56]....
        /*0134*/ 	.word	0x00035220


	//   ....[57]....
        /*0138*/ 	.word	0x00035380


	//   ....[58]....
        /*013c*/ 	.word	0x00035530


	//   ....[59]....
        /*0140*/ 	.word	0x00038ba0


	//   ....[60]....
        /*0144*/ 	.word	0x00038d60


	//   ....[61]....
        /*0148*/ 	.word	0x00038ec0


	//   ....[62]....
        /*014c*/ 	.word	0x00039070


	//   ....[63]....
        /*0150*/ 	.word	0x0003c5f0


	//----- nvinfo : EIATTR_EXIT_INSTR_OFFSETS
	.align		4
.L_1026:
        /*0154*/ 	.byte	0x04, 0x1c
        /*0156*/ 	.short	(.L_1028 - .L_1027)


	//   ....[0]....
.L_1027:
        /*0158*/ 	.word	0x0001ea90


	//   ....[1]....
        /*015c*/ 	.word	0x0001eae0


	//   ....[2]....
        /*0160*/ 	.word	0x0003c6f0


	//----- nvinfo : EIATTR_MAX_THREADS
	.align		4
.L_1028:
        /*0164*/ 	.byte	0x04, 0x05
        /*0166*/ 	.short	(.L_1030 - .L_1029)
.L_1029:
        /*0168*/ 	.word	0x00000080
        /*016c*/ 	.word	0x00000001
        /*0170*/ 	.word	0x00000001


	//----- nvinfo : EIATTR_CRS_STACK_SIZE
	.align		4
.L_1030:
        /*0174*/ 	.byte	0x04, 0x1e
        /*0176*/ 	.short	(.L_1032 - .L_1031)
.L_1031:
        /*0178*/ 	.word	0x00000000


	//----- nvinfo : EIATTR_CBANK_PARAM_SIZE
	.align		4
.L_1032:
        /*017c*/ 	.byte	0x03, 0x19
        /*017e*/ 	.short	0x0078


	//----- nvinfo : EIATTR_PARAM_CBANK
	.align		4
        /*0180*/ 	.byte	0x04, 0x0a
        /*0182*/ 	.short	(.L_1034 - .L_1033)
	.align		4
.L_1033:
        /*0184*/ 	.word	index@(.nv.constant0._ZN2at6native29vectorized_elementwise_kernelILi4EZZZNS0_67_GLOBAL__N__bb565c37_34_ValidateCompressedIndicesKernel_cu_33a4b88b42_validate_compressed_sparse_indices_kernelILNS2_8CDimNameE1ENS2_18CUDAKernelLauncherENS2_14EmptyVecKernelENS2_8DummyVecELm0EEEvRKNS_6TensorESA_lllENKUlvE1_clEvENKUlvE0_clEvEUllllllE_St5arrayIPcLm6EEEEviT0_T1_)
        /*0188*/ 	.short	0x0380
        /*018a*/ 	.short	0x0078


	//----- nvinfo : EIATTR_SW_WAR
	.align		4
.L_1034:
        /*018c*/ 	.byte	0x04, 0x36
        /*018e*/ 	.short	(.L_1036 - .L_1035)
.L_1035:
        /*0190*/ 	.word	0x00000008
.L_1036:


//--------------------- .nv.info._ZN2at6native29vectorized_elementwise_kernelILi8EZZZNS0_67_GLOBAL__N__bb565c37_34_ValidateCompressedIndicesKernel_cu_33a4b88b42_validate_compressed_sparse_indices_kernelILNS2_8CDimNameE1ENS2_18CUDAKernelLauncherENS2_14EmptyVecKernelENS2_8DummyVecELm0EEEvRKNS_6TensorESA_lllENKUlvE1_clEvENKUlvE0_clEvEUllllllE_St5arrayIPcLm6EEEEviT0_T1_ --------------------------
	.section	.nv.info._ZN2at6native29vectorized_elementwise_kernelILi8EZZZNS0_67_GLOBAL__N__bb565c37_34_ValidateCompressedIndicesKernel_cu_33a4b88b42_validate_compressed_sparse_indices_kernelILNS2_8CDimNameE1ENS2_18CUDAKernelLauncherENS2_14EmptyVecKernelENS2_8DummyVecELm0EEEvRKNS_6TensorESA_lllENKUlvE1_clEvENKUlvE0_clEvEUllllllE_St5arrayIPcLm6EEEEviT0_T1_,"",@"SHT_CUDA_INFO"
	.sectionflags	@""
	.align	4


	//----- nvinfo : EIATTR_CUDA_API_VERSION
	.align		4
        /*0000*/ 	.byte	0x04, 0x37
        /*0002*/ 	.short	(.L_1038 - .L_1037)
.L_1037:
        /*0004*/ 	.word	0x00000082


	//----- nvinfo : EIATTR_KPARAM_INFO
	.align		4
.L_1038:
        /*0008*/ 	.byte	0x04, 0x17
        /*000a*/ 	.short	(.L_1040 - .L_1039)
.L_1039:
        /*000c*/ 	.word	0x00000000
        /*0010*/ 	.short	0x0002
        /*0012*/ 	.short	0x0048
        /*0014*/ 	.byte	0x00, 0xf0, 0xc1, 0x00


	//----- nvinfo : EIATTR_KPARAM_INFO
	.align		4
.L_1040:
        /*0018*/ 	.byte	0x04, 0x17
        /*001a*/ 	.short	(.L_1042 - .L_1041)
.L_1041:
        /*001c*/ 	.word	0x00000000
        /*0020*/ 	.short	0x0001
        /*0022*/ 	.short	0x0008
        /*0024*/ 	.byte	0x00, 0xf0, 0x01, 0x01


	//----- nvinfo : EIATTR_KPARAM_INFO
	.align		4
.L_1042:
        /*0028*/ 	.byte	0x04, 0x17
        /*002a*/ 	.short	(.L_1044 - .L_1043)
.L_1043:
        /*002c*/ 	.word	0x00000000
        /*0030*/ 	.short	0x0000
        /*0032*/ 	.short	0x0000
        /*0034*/ 	.byte	0x00, 0xf0, 0x11, 0x00


	//----- nvinfo : EIATTR_SPARSE_MMA_MASK
	.align		4
.L_1044:
        /*0038*/ 	.byte	0x03, 0x50
        /*003a*/ 	.short	0x0000


	//----- nvinfo : EIATTR_MAXREG_COUNT
	.align		4
        /*003c*/ 	.byte	0x03, 0x1b
        /*003e*/ 	.short	0x00ff


	//----- nvinfo : EIATTR_EXTERNS
	.align		4
        /*0040*/ 	.byte	0x04, 0x0f
        /*0042*/ 	.short	(.L_1046 - .L_1045)


	//   ....[0]....
	.align		4
.L_1045:
        /*0044*/ 	.word	index@(__assertfail)


	//----- nvinfo : EIATTR_MERCURY_ISA_VERSION
	.align		4
.L_1046:
        /*0048*/ 	.byte	0x03, 0x5f
        /*004a*/ 	.short	0x0101


	//----- nvinfo : EIATTR_VRC_CTA_INIT_COUNT
	.align		4
        /*004c*/ 	.byte	0x02, 0x4a
	.zero		1
	.zero		1


	//----- nvinfo : EIATTR_SYSCALL_OFFSETS
	.align		4
        /*0050*/ 	.byte	0x04, 0x46
        /*0052*/ 	.short	(.L_1048 - .L_1047)


	//   ....[0]....
.L_1047:
        /*0054*/ 	.word	0x00000dc0


	//   ....[1]....
        /*0058*/ 	.word	0x00000f20


	//   ....[2]....
        /*005c*/ 	.word	0x000010d0


	//   ....[3]....
        /*0060*/ 	.word	0x00004710


	//   ....[4]....
        /*0064*/ 	.word	0x00004950


	//   ....[5]....
        /*0068*/ 	.word	0x00004ab0


	//   ....[6]....
        /*006c*/ 	.word	0x00004c60


	//   ....[7]....
        /*0070*/ 	.word	0x00008250


	//   ....[8]....
        /*0074*/ 	.word	0x000084a0


	//   ....[9]....
        /*0078*/ 	.word	0x00008600


	//   ....[10]....
        /*007c*/ 	.word	0x000087b0


	//   ....[11]....
        /*0080*/ 	.word	0x0000be20


	//   ....[12]....
        /*0084*/ 	.word	0x0000c020


	//   ....[13]....
        /*0088*/ 	.word	0x0000c180


	//   ....[14]....
        /*008c*/ 	.word	0x0000c330


	//   ....[15]....
        /*0090*/ 	.word	0x0000f910


	//   ....[16]....
        /*0094*/ 	.word	0x0000fb10


	//   ....[17]....
        /*0098*/ 	.word	0x0000fc70


	//   ....[18]....
        /*009c*/ 	.word	0x0000fe20


	//   ....[19]....
        /*00a0*/ 	.word	0x00013470


	//   ....[20]....
        /*00a4*/ 	.word	0x00013670


	//   ....[21]....
        /*00a8*/ 	.word	0x000137d0


	//   ....[22]....
        /*00ac*/ 	.word	0x00013980


	//   ....[23]....
        /*00b0*/ 	.word	0x00016fd0


	//   ....[24]....
        /*00b4*/ 	.word	0x000171d0


	//   ....[25]....
        /*00b8*/ 	.word	0x00017330


	//   ....[26]....
        /*00bc*/ 	.word	0x000174e0


	//   ....[27]....
        /*00c0*/ 	.word	0x0001ab40


	//   ....[28]....
        /*00c4*/ 	.word	0x0001ad40


	//   ....[29]....
        /*00c8*/ 	.word	0x0001aea0


	//   ....[30]....
        /*00cc*/ 	.word	0x0001b050


	//   ....[31]....
        /*00d0*/ 	.word	0x0001e6b0


	//   ....[32]....
        /*00d4*/ 	.word	0x0001ee60


	//   ....[33]....
        /*00d8*/ 	.word	0x0001efc0


	//   ....[34]....
        /*00dc*/ 	.word	0x0001f170


	//   ....[35]....
        /*00e0*/ 	.word	0x00022890


	//   ....[36]....
        /*00e4*/ 	.word	0x00022a50


	//   ....[37]....
        /*00e8*/ 	.word	0x00022bb0


	//   ....[38]....
        /*00ec*/ 	.word	0x00022d60


	//   ....[39]....
        /*00f0*/ 	.word	0x00026330


	//   ....[40]....
        /*00f4*/ 	.word	0x000264f0


	//   ....[41]....
        /*00f8*/ 	.word	0x00026650


	//   ....[42]....
        /*00fc*/ 	.word	0x00026800


	//   ....[43]....
        /*0100*/ 	.word	0x00029e70


	//   ....[44]....
        /*0104*/ 	.word	0x0002a030


	//   ....[45]....
        /*0108*/ 	.word	0x0002a190


	//   ....[46]....
        /*010c*/ 	.word	0x0002a340


	//   ....[47]....
        /*0110*/ 	.word	0x0002d990


	//   ....[48]....
        /*0114*/ 	.word	0x0002db50


	//   ....[49]....
        /*0118*/ 	.word	0x0002dcb0


	//   ....[50]....
        /*011c*/ 	.word	0x0002de60


	//   ....[51]....
        /*0120*/ 	.word	0x000314f0


	//   ....[52]....
        /*0124*/ 	.word	0x000316b0


	//   ....[53]....
        /*0128*/ 	.word	0x00031810


	//   ....[54]....
        /*012c*/ 	.word	0x000319c0


	//   ....[55]....
        /*0130*/ 	.word	0x00035060


	//   ....[56]....
        /*0134*/ 	.word	0x00035220


	//   ....[57]....
        /*0138*/ 	.word	0x00035380


	//   ....[58]....
        /*013c*/ 	.word	0x00035530


	//   ....[59]....
        /*0140*/ 	.word	0x00038ba0


	//   ....[60]....
        /*0144*/ 	.word	0x00038d60


	//   ....[61]....
        /*0148*/ 	.word	0x00038ec0


	//   ....[62]....
        /*014c*/ 	.word	0x00039070


	//   ....[63]....
        /*0150*/ 	.word	0x0003c5f0


	//----- nvinfo : EIATTR_EXIT_INSTR_OFFSETS
	.align		4
.L_1048:
        /*0154*/ 	.byte	0x04, 0x1c
        /*0156*/ 	.short	(.L_1050 - .L_1049)


	//   ....[0]....
.L_1049:
        /*0158*/ 	.word	0x0001ea90


	//   ....[1]....
        /*015c*/ 	.word	0x0001eae0


	//   ....[2]....
        /*0160*/ 	.word	0x0003c6f0


	//----- nvinfo : EIATTR_MAX_THREADS
	.align		4
.L_1050:
        /*0164*/ 	.byte	0x04, 0x05
        /*0166*/ 	.short	(.L_1052 - .L_1051)
.L_1051:
        /*0168*/ 	.word	0x00000080
        /*016c*/ 	.word	0x00000001
        /*0170*/ 	.word	0x00000001


	//----- nvinfo : EIATTR_CRS_STACK_SIZE
	.align		4
.L_1052:
        /*0174*/ 	.byte	0x04, 0x1e
        /*0176*/ 	.short	(.L_1054 - .L_1053)
.L_1053:
        /*0178*/ 	.word	0x00000000


	//----- nvinfo : EIATTR_CBANK_PARAM_SIZE
	.align		4
.L_1054:
        /*017c*/ 	.byte	0x03, 0x19
        /*017e*/ 	.short	0x0078


	//----- nvinfo : EIATTR_PARAM_CBANK
	.align		4
        /*0180*/ 	.byte	0x04, 0x0a
        /*0182*/ 	.short	(.L_1056 - .L_1055)
	.align		4
.L_1055:
        /*0184*/ 	.word	index@(.nv.constant0._ZN2at6native29vectorized_elementwise_kernelILi8EZZZNS0_67_GLOBAL__N__bb565c37_34_ValidateCompressedIndicesKernel_cu_33a4b88b42_validate_compressed_sparse_indices_kernelILNS2_8CDimNameE1ENS2_18CUDAKernelLauncherENS2_14EmptyVecKernelENS2_8DummyVecELm0EEEvRKNS_6TensorESA_lllENKUlvE1_clEvENKUlvE0_clEvEUllllllE_St5arrayIPcLm6EEEEviT0_T1_)
        /*0188*/ 	.short	0x0380
        /*018a*/ 	.short	0x0078


	//----- nvinfo : EIATTR_SW_WAR
	.align		4
.L_1056:
        /*018c*/ 	.byte	0x04, 0x36
        /*018e*/ 	.short	(.L_1058 - .L_1057)
.L_1057:
        /*0190*/ 	.word	0x00000008
.L_1058:


//--------------------- .nv.info._ZN2at6native18elementwise_kernelILi128ELi4EZNS0_15gpu_kernel_implIZZZNS0_67_GLOBAL__N__bb565c37_34_ValidateCompressedIndicesKernel_cu_33a4b88b42_validate_compressed_sparse_indices_kernelILNS3_8CDimNameE1ENS3_18CUDAKernelLauncherENS3_14EmptyVecKernelENS3_8DummyVecELm0EEEvRKNS_6TensorESB_lllENKUlvE1_clEvENKUlvE_clEvEUliiiiiE_EEvRNS_18TensorIteratorBaseERKT_EUliE_EEviT1_ --------------------------
	.section	.nv.info._ZN2at6native18elementwise_kernelILi128ELi4EZNS0_15gpu_kernel_implIZZZNS0_67_GLOBAL__N__bb565c37_34_ValidateCompressedIndicesKernel_cu_33a4b88b42_validate_compressed_sparse_indices_kernelILNS3_8CDimNameE1ENS3_18CUDAKernelLauncherENS3_14EmptyVecKernelENS3_8DummyVecELm0EEEvRKNS_6TensorESB_lllENKUlvE1_clEvENKUlvE_clEvEUliiiiiE_EEvRNS_18TensorIteratorBaseERKT_EUliE_EEviT1_,"",@"SHT_CUDA_INFO"
	.sectionflags	@""
	.align	4


	//----- nvinfo : EIATTR_CUDA_API_VERSION
	.align		4
        /*0000*/ 	.byte	0x04, 0x37
        /*0002*/ 	.short	(.L_1060 - .L_1059)
.L_1059:
        /*0004*/ 	.word	0x00000082


	//----- nvinfo : EIATTR_KPARAM_INFO
	.align		4
.L_1060:
        /*0008*/ 	.byte	0x04, 0x17
        /*000a*/ 	.short	(.L_1062 - .L_1061)
.L_1061:
        /*000c*/ 	.word	0x00000000
        /*0010*/ 	.short	0x0001
        /*0012*/ 	.short	0x0008
        /*0014*/ 	.byte	0x00, 0xf0, 0x21, 0x10


	//----- nvinfo : EIATTR_KPARAM_INFO
	.align		4
.L_1062:
        /*0018*/ 	.byte	0x04, 0x17
        /*001a*/ 	.short	(.L_1064 - .L_1063)
.L_1063:
        /*001c*/ 	.word	0x00000000
        /*0020*/ 	.short	0x0000
        /*0022*/ 	.short	0x0000
        /*0024*/ 	.byte	0x00, 0xf0, 0x11, 0x00


	//----- nvinfo : EIATTR_SPARSE_MMA_MASK
	.align		4
.L_1064:
        /*0028*/ 	.byte	0x03, 0x50
        /*002a*/ 	.short	0x0000


	//----- nvinfo : EIATTR_MAXREG_COUNT
	.align		4
        /*002c*/ 	.byte	0x03, 0x1b
        /*002e*/ 	.short	0x0080


	//----- nvinfo : EIATTR_EXTERNS
	.align		4
        /*0030*/ 	.byte	0x04, 0x0f
        /*0032*/ 	.short	(.L_1066 - .L_1065)


	//   ....[0]....
	.align		4
.L_1065:
        /*0034*/ 	.word	index@(__assertfail)


	//----- nvinfo : EIATTR_MERCURY_ISA_VERSION
	.align		4
.L_1066:
        /*0038*/ 	.byte	0x03, 0x5f
        /*003a*/ 	.short	0x0101


	//----- nvinfo : EIATTR_VRC_CTA_INIT_COUNT
	.align		4
        /*003c*/ 	.byte	0x02, 0x4a
	.zero		1
	.zero		1


	//----- nvinfo : EIATTR_SYSCALL_OFFSETS
	.align		4
        /*0040*/ 	.byte	0x04, 0x46
        /*0042*/ 	.short	(.L_1068 - .L_1067)


	//   ....[0]....
.L_1067:
        /*0044*/ 	.word	0x000029c0


	//   ....[1]....
        /*0048*/ 	.word	0x000037a0


	//   ....[2]....
        /*004c*/ 	.word	0x00004580


	//   ....[3]....
        /*0050*/ 	.word	0x00005360


	//   ....[4]....
        /*0054*/ 	.word	0x00006140


	//   ....[5]....
        /*0058*/ 	.word	0x00006380


	//   ....[6]....
        /*005c*/ 	.word	0x000064d0


	//   ....[7]....
        /*0060*/ 	.word	0x00006650


	//   ....[8]....
        /*0064*/ 	.word	0x00009db0


	//   ....[9]....
        /*0068*/ 	.word	0x0000a520


	//   ....[10]....
        /*006c*/ 	.word	0x0000ce60


	//   ....[11]....
        /*0070*/ 	.word	0x0000dc40


	//   ....[12]....
        /*0074*/ 	.word	0x0000ea20


	//   ....[13]....
        /*0078*/ 	.word	0x0000f800


	//   ....[14]....
        /*007c*/ 	.word	0x000105e0


	//   ....[15]....
        /*0080*/ 	.word	0x00010770


	//   ....[16]....
        /*0084*/ 	.word	0x000108c0


	//   ....[17]....
        /*0088*/ 	.word	0x00010a40


	//   ....[18]....
        /*008c*/ 	.word	0x000141a0


	//   ....[19]....
        /*0090*/ 	.word	0x00014920


	//   ....[20]....
        /*0094*/ 	.word	0x00017230


	//   ....[21]....
        /*0098*/ 	.word	0x00018000


	//   ....[22]....
        /*009c*/ 	.word	0x00018dd0


	//   ....[23]....
        /*00a0*/ 	.word	0x00019ba0


	//   ....[24]....
        /*00a4*/ 	.word	0x0001a980


	//   ....[25]....
        /*00a8*/ 	.word	0x0001ab10


	//   ....[26]....
        /*00ac*/ 	.word	0x0001ac60


	//   ....[27]....
        /*00b0*/ 	.word	0x0001ade0


	//   ....[28]....
        /*00b4*/ 	.word	0x0001e530


	//   ....[29]....
        /*00b8*/ 	.word	0x0001ecb0


	//   ....[30]....
        /*00bc*/ 	.word	0x000215d0


	//   ....[31]....
        /*00c0*/ 	.word	0x000223a0


	//   ....[32]....
        /*00c4*/ 	.word	0x00023170


	//   ....[33]....
        /*00c8*/ 	.word	0x00023f50


	//   ....[34]....
        /*00cc*/ 	.word	0x00024d30


	//   ....[35]....
        /*00d0*/ 	.word	0x00024ec0


	//   ....[36]....
        /*00d4*/ 	.word	0x00025010


	//   ....[37]....
        /*00d8*/ 	.word	0x00025190


	//   ....[38]....
        /*00dc*/ 	.word	0x000289c0


	//   ....[39]....
        /*00e0*/ 	.word	0x00029110


	//----- nvinfo : EIATTR_EXIT_INSTR_OFFSETS
	.align		4
.L_1068:
        /*00e4*/ 	.byte	0x04, 0x1c
        /*00e6*/ 	.short	(.L_1070 - .L_1069)


	//   ....[0]....
.L_1069:
        /*00e8*/ 	.word	0x0001ed40


	//   ....[1]....
        /*00ec*/ 	.word	0x00028b00


	//   ....[2]....
        /*00f0*/ 	.word	0x00028b20


	//   ....[3]....
        /*00f4*/ 	.word	0x00028ba0


	//   ....[4]....
        /*00f8*/ 	.word	0x00028bc0


	//   ....[5]....
        /*00fc*/ 	.word	0x00028be0


	//   ....[6]....
        /*0100*/ 	.word	0x00028c60


	//   ....[7]....
        /*0104*/ 	.word	0x00028c80


	//   ....[8]....
        /*0108*/ 	.word	0x00028d00


	//   ....[9]....
        /*010c*/ 	.word	0x00028d20


	//   ....[10]....
        /*0110*/ 	.word	0x00028d40


	//   ....[11]....
        /*0114*/ 	.word	0x00028de0


	//   ....[12]....
        /*0118*/ 	.word	0x00028e00


	//   ....[13]....
        /*011c*/ 	.word	0x00028e80


	//   ....[14]....
        /*0120*/ 	.word	0x00028ea0


	//   ....[15]....
        /*0124*/ 	.word	0x00028ec0


	//   ....[16]....
        /*0128*/ 	.word	0x00028f60


	//   ....[17]....
        /*012c*/ 	.word	0x00028f80


	//   ....[18]....
        /*0130*/ 	.word	0x00028fa0


	//   ....[19]....
        /*0134*/ 	.word	0x00029010


	//   ....[20]....
        /*0138*/ 	.word	0x00029120


	//   ....[21]....
        /*013c*/ 	.word	0x00029140


	//   ....[22]....
        /*0140*/ 	.word	0x00029160


	//----- nvinfo : EIATTR_MAX_THREADS
	.align		4
.L_1070:
        /*0144*/ 	.byte	0x04, 0x05
        /*0146*/ 	.short	(.L_1072 - .L_1071)
.L_1071:
        /*0148*/ 	.word	0x00000080
        /*014c*/ 	.word	0x00000001
        /*0150*/ 	.word	0x00000001


	//----- nvinfo : EIATTR_CRS_STACK_SIZE
	.align		4
.L_1072:
        /*0154*/ 	.byte	0x04, 0x1e
        /*0156*/ 	.short	(.L_1074 - .L_1073)
.L_1073:
        /*0158*/ 	.word	0x00000000


	//----- nvinfo : EIATTR_CBANK_PARAM_SIZE
	.align		4
.L_1074:
        /*015c*/ 	.byte	0x03, 0x19
        /*015e*/ 	.short	0x0410


	//----- nvinfo : EIATTR_PARAM_CBANK
	.align		4
        /*0160*/ 	.byte	0x04, 0x0a
        /*0162*/ 	.short	(.L_1076 - .L_1075)
	.align		4
.L_1075:
        /*0164*/ 	.word	index@(.nv.constant0._ZN2at6native18elementwise_kernelILi128ELi4EZNS0_15gpu_kernel_implIZZZNS0_67_GLOBAL__N__bb565c37_34_ValidateCompressedIndicesKernel_cu_33a4b88b42_validate_compressed_sparse_indices_kernelILNS3_8CDimNameE1ENS3_18CUDAKernelLauncherENS3_14EmptyVecKernelENS3_8DummyVecELm0EEEvRKNS_6TensorESB_lllENKUlvE1_clEvENKUlvE_clEvEUliiiiiE_EEvRNS_18TensorIteratorBaseERKT_EUliE_EEviT1_)
        /*0168*/ 	.short	0x0380
        /*016a*/ 	.short	0x0410


	//----- nvinfo : EIATTR_SW_WAR
	.align		4
.L_1076:
        /*016c*/ 	.byte	0x04, 0x36
        /*016e*/ 	.short	(.L_1078 - .L_1077)
.L_1077:
        /*0170*/ 	.word	0x00000008
.L_1078:


//--------------------- .nv.info._ZN2at6native27unrolled_elementwise_kernelIZZZNS0_67_GLOBAL__N__bb565c37_34_ValidateCompressedIndicesKernel_cu_33a4b88b42_validate_compressed_sparse_indices_kernelILNS2_8CDimNameE1ENS2_18CUDAKernelLauncherENS2_14EmptyVecKernelENS2_8DummyVecELm0EEEvRKNS_6TensorESA_lllENKUlvE1_clEvENKUlvE_clEvEUliiiiiE_St5arrayIPcLm6EELi4E23TrivialOffsetCalculatorILi5EjESH_ILi1EjENS0_6memory12LoadWithCastILi5EEENSK_13StoreWithCastILi1EEEEEviT_T0_T2_T3_T4_T5_ --------------------------
	.section	.nv.info._ZN2at6native27unrolled_elementwise_kernelIZZZNS0_67_GLOBAL__N__bb565c37_34_ValidateCompressedIndicesKernel_cu_33a4b88b42_validate_compressed_sparse_indices_kernelILNS2_8CDimNameE1ENS2_18CUDAKernelLauncherENS2_14EmptyVecKernelENS2_8DummyVecELm0EEEvRKNS_6TensorESA_lllENKUlvE1_clEvENKUlvE_clEvEUliiiiiE_St5arrayIPcLm6EELi4E23TrivialOffsetCalculatorILi5EjESH_ILi1EjENS0_6memory12LoadWithCastILi5EEENSK_13StoreWithCastILi1EEEEEviT_T0_T2_T3_T4_T5_,"",@"SHT_CUDA_INFO"
	.sectionflags	@""
	.align	4


	//----- nvinfo : EIATTR_CUDA_API_VERSION
	.align		4
        /*0000*/ 	.byte	0x04, 0x37
        /*0002*/ 	.short	(.L_1080 - .L_1079)
.L_1079:
        /*0004*/ 	.word	0x00000082


	//----- nvinfo : EIATTR_KPARAM_INFO
	.align		4
.L_1080:
        /*0008*/ 	.byte	0x04, 0x17
        /*000a*/ 	.short	(.L_1082 - .L_1081)
.L_1081:
        /*000c*/ 	.word	0x00000000
        /*0010*/ 	.short	0x0006
        /*0012*/ 	.short	0x0098
        /*0014*/ 	.byte	0x00, 0xf0, 0x21, 0x00


	//----- nvinfo : EIATTR_KPARAM_INFO
	.align		4
.L_1082:
        /*0018*/ 	.byte	0x04, 0x17
        /*001a*/ 	.short	(.L_1084 - .L_1083)
.L_1083:
        /*001c*/ 	.word	0x00000000
        /*0020*/ 	.short	0x0005
        /*0022*/ 	.short	0x007c
        /*0024*/ 	.byte	0x00, 0xf0, 0x71, 0x00


	//----- nvinfo : EIATTR_KPARAM_INFO
	.align		4
.L_1084:
        /*0028*/ 	.byte	0x04, 0x17
        /*002a*/ 	.short	(.L_1086 - .L_1085)
.L_1085:
        /*002c*/ 	.word	0x00000000
        /*0030*/ 	.short	0x0004
        /*0032*/ 	.short	0x0079
        /*0034*/ 	.byte	0x00, 0xf0, 0x05, 0x00


	//----- nvinfo : EIATTR_KPARAM_INFO
	.align		4
.L_1086:
        /*0038*/ 	.byte	0x04, 0x17
        /*003a*/ 	.short	(.L_1088 - .L_1087)
.L_1087:
        /*003c*/ 	.word	0x00000000
        /*0040*/ 	.short	0x0003
        /*0042*/ 	.short	0x0078
        /*0044*/ 	.byte	0x00, 0xf0, 0x05, 0x00


	//----- nvinfo : EIATTR_KPARAM_INFO
	.align		4
.L_1088:
        /*0048*/ 	.byte	0x04, 0x17
        /*004a*/ 	.short	(.L_1090 - .L_1089)
.L_1089:
        /*004c*/ 	.word	0x00000000
        /*0050*/ 	.short	0x0002
        /*0052*/ 	.short	0x0048
        /*0054*/ 	.byte	0x00, 0xf0, 0xc1, 0x00


	//----- nvinfo : EIATTR_KPARAM_INFO
	.align		4
.L_1090:
        /*0058*/ 	.byte	0x04, 0x17
        /*005a*/ 	.short	(.L_1092 - .L_1091)
.L_1091:
        /*005c*/ 	.word	0x00000000
        /*0060*/ 	.short	0x0001
        /*0062*/ 	.short	0x0008
        /*0064*/ 	.byte	0x00, 0xf0, 0x01, 0x01


	//----- nvinfo : EIATTR_KPARAM_INFO
	.align		4
.L_1092:
        /*0068*/ 	.byte	0x04, 0x17
        /*006a*/ 	.short	(.L_1094 - .L_1093)
.L_1093:
        /*006c*/ 	.word	0x00000000
        /*0070*/ 	.short	0x0000
        /*0072*/ 	.short	0x0000
        /*0074*/ 	.byte	0x00, 0xf0, 0x11, 0x00


	//----- nvinfo : EIATTR_SPARSE_MMA_MASK
	.align		4
.L_1094:
        /*0078*/ 	.byte	0x03, 0x50
        /*007a*/ 	.short	0x0000


	//----- nvinfo : EIATTR_MAXREG_COUNT
	.align		4
        /*007c*/ 	.byte	0x03, 0x1b
        /*007e*/ 	.short	0x00ff


	//----- nvinfo : EIATTR_EXTERNS
	.align		4
        /*0080*/ 	.byte	0x04, 0x0f
        /*0082*/ 	.short	(.L_1096 - .L_1095)


	//   ....[0]....
	.align		4
.L_1095:
        /*0084*/ 	.word	index@(__assertfail)


	//----- nvinfo : EIATTR_MERCURY_ISA_VERSION
	.align		4
.L_1096:
        /*0088*/ 	.byte	0x03, 0x5f
        /*008a*/ 	.short	0x0101


	//----- nvinfo : EIATTR_VRC_CTA_INIT_COUNT
	.align		4
        /*008c*/ 	.byte	0x02, 0x4a
	.zero		1
	.zero		1


	//----- nvinfo : EIATTR_SYSCALL_OFFSETS
	.align		4
        /*0090*/ 	.byte	0x04, 0x46
        /*0092*/ 	.short	(.L_1098 - .L_1097)


	//   ....[0]....
.L_1097:
        /*0094*/ 	.word	0x00000e30


	//   ....[1]....
        /*0098*/ 	.word	0x00001c20


	//   ....[2]....
        /*009c*/ 	.word	0x00002a10


	//   ....[3]....
        /*00a0*/ 	.word	0x00003810


	//   ....[4]....
        /*00a4*/ 	.word	0x00004610


	//   ....[5]....
        /*00a8*/ 	.word	0x00005570


	//   ....[6]....
        /*00ac*/ 	.word	0x00006370


	//   ....[7]....
        /*00b0*/ 	.word	0x00007170


	//   ....[8]....
        /*00b4*/ 	.word	0x00007f70


	//   ....[9]....
        /*00b8*/ 	.word	0x00008d70


	//   ....[10]....
        /*00bc*/ 	.word	0x00009c20


	//   ....[11]....
        /*00c0*/ 	.word	0x0000aa20


	//   ....[12]....
        /*00c4*/ 	.word	0x0000b820


	//   ....[13]....
        /*00c8*/ 	.word	0x0000c620


	//   ....[14]....
        /*00cc*/ 	.word	0x0000d420


	//   ....[15]....
        /*00d0*/ 	.word	0x0000e2c0


	//   ....[16]....
        /*00d4*/ 	.word	0x0000f0c0


	//   ....[17]....
        /*00d8*/ 	.word	0x0000fec0


	//   ....[18]....
        /*00dc*/ 	.word	0x00010cc0


	//   ....[19]....
        /*00e0*/ 	.word	0x00011ac0


	//   ....[20]....
        /*00e4*/ 	.word	0x00011d50


	//   ....[21]....
        /*00e8*/ 	.word	0x00011ea0


	//   ....[22]....
        /*00ec*/ 	.word	0x00012020


	//   ....[23]....
        /*00f0*/ 	.word	0x00015550


	//   ....[24]....
        /*00f4*/ 	.word	0x00015740


	//   ....[25]....
        /*00f8*/ 	.word	0x00015890


	//   ....[26]....
        /*00fc*/ 	.word	0x00015a10


	//   ....[27]....
        /*0100*/ 	.word	0x00018f80


	//   ....[28]....
        /*0104*/ 	.word	0x00019170


	//   ....[29]....
        /*0108*/ 	.word	0x000192c0


	//   ....[30]....
        /*010c*/ 	.word	0x00019440


	//   ....[31]....
        /*0110*/ 	.word	0x0001c8b0


	//   ....[32]....
        /*0114*/ 	.word	0x0001caa0


	//   ....[33]....
        /*0118*/ 	.word	0x0001cbf0


	//   ....[34]....
        /*011c*/ 	.word	0x0001cd70


	//   ....[35]....
        /*0120*/ 	.word	0x00020200


	//   ....[36]....
        /*0124*/ 	.word	0x000203f0


	//   ....[37]....
        /*0128*/ 	.word	0x00020540


	//   ....[38]....
        /*012c*/ 	.word	0x000206c0


	//   ....[39]....
        /*0130*/ 	.word	0x000208b0


	//   ....[40]....
        /*0134*/ 	.word	0x00020aa0


	//   ....[41]....
        /*0138*/ 	.word	0x00020bf0


	//   ....[42]....
        /*013c*/ 	.word	0x00020d70


	//   ....[43]....
        /*0140*/ 	.word	0x00020f60


	//   ....[44]....
        /*0144*/ 	.word	0x00021150


	//   ....[45]....
        /*0148*/ 	.word	0x000212a0


	//   ....[46]....
        /*014c*/ 	.word	0x00021420


	//   ....[47]....
        /*0150*/ 	.word	0x00021610


	//   ....[48]....
        /*0154*/ 	.word	0x000217f0


	//   ....[49]....
        /*0158*/ 	.word	0x00021940


	//   ....[50]....
        /*015c*/ 	.word	0x00021ac0


	//   ....[51]....
        /*0160*/ 	.word	0x00021cb0


	//   ....[52]....
        /*0164*/ 	.word	0x000224b0


	//   ....[53]....
        /*0168*/ 	.word	0x00022ca0


	//   ....[54]....
        /*016c*/ 	.word	0x00023480


	//   ....[55]....
        /*0170*/ 	.word	0x00023c40


	//----- nvinfo : EIATTR_EXIT_INSTR_OFFSETS
	.align		4
.L_1098:
        /*0174*/ 	.byte	0x04, 0x1c
        /*0176*/ 	.short	(.L_1100 - .L_1099)


	//   ....[0]....
.L_1099:
        /*0178*/ 	.word	0x00023500


	//   ....[1]....
        /*017c*/ 	.word	0x00023630


	//   ....[2]....
        /*0180*/ 	.word	0x00023650


	//   ....[3]....
        /*0184*/ 	.word	0x000236d0


	//   ....[4]....
        /*0188*/ 	.word	0x000236f0


	//   ....[5]....
        /*018c*/ 	.word	0x00023710


	//   ....[6]....
        /*0190*/ 	.word	0x00023790


	//   ....[7]....
        /*0194*/ 	.word	0x000237b0


	//   ....[8]....
        /*0198*/ 	.word	0x00023830


	//   ....[9]....
        /*019c*/ 	.word	0x00023850


	//   ....[10]....
        /*01a0*/ 	.word	0x00023870


	//   ....[11]....
        /*01a4*/ 	.word	0x00023910


	//   ....[12]....
        /*01a8*/ 	.word	0x00023930


	//   ....[13]....
        /*01ac*/ 	.word	0x000239b0


	//   ....[14]....
        /*01b0*/ 	.word	0x000239d0


	//   ....[15]....
        /*01b4*/ 	.word	0x000239f0


	//   ....[16]....
        /*01b8*/ 	.word	0x00023a90


	//   ....[17]....
        /*01bc*/ 	.word	0x00023ab0


	//   ....[18]....
        /*01c0*/ 	.word	0x00023ad0


	//   ....[19]....
        /*01c4*/ 	.word	0x00023b40


	//   ....[20]....
        /*01c8*/ 	.word	0x00023c50


	//   ....[21]....
        /*01cc*/ 	.word	0x00023c70


	//   ....[22]....
        /*01d0*/ 	.word	0x00023c90


	//----- nvinfo : EIATTR_MAX_THREADS
	.align		4
.L_1100:
        /*01d4*/ 	.byte	0x04, 0x05
        /*01d6*/ 	.short	(.L_1102 - .L_1101)
.L_1101:
        /*01d8*/ 	.word	0x00000080
        /*01dc*/ 	.word	0x00000001
        /*01e0*/ 	.word	0x00000001


	//----- nvinfo : EIATTR_CRS_STACK_SIZE
	.align		4
.L_1102:
        /*01e4*/ 	.byte	0x04, 0x1e
        /*01e6*/ 	.short	(.L_1104 - .L_1103)
.L_1103:
        /*01e8*/ 	.word	0x00000000


	//----- nvinfo : EIATTR_CBANK_PARAM_SIZE
	.align		4
.L_1104:
        /*01ec*/ 	.byte	0x03, 0x19
        /*01ee*/ 	.short	0x00a0


	//----- nvinfo : EIATTR_PARAM_CBANK
	.align		4
        /*01f0*/ 	.byte	0x04, 0x0a
        /*01f2*/ 	.short	(.L_1106 - .L_1105)
	.align		4
.L_1105:
        /*01f4*/ 	.word	index@(.nv.constant0._ZN2at6native27unrolled_elementwise_kernelIZZZNS0_67_GLOBAL__N__bb565c37_34_ValidateCompressedIndicesKernel_cu_33a4b88b42_validate_compressed_sparse_indices_kernelILNS2_8CDimNameE1ENS2_18CUDAKernelLauncherENS2_14EmptyVecKernelENS2_8DummyVecELm0EEEvRKNS_6TensorESA_lllENKUlvE1_clEvENKUlvE_clEvEUliiiiiE_St5arrayIPcLm6EELi4E23TrivialOffsetCalculatorILi5EjESH_ILi1EjENS0_6memory12LoadWithCastILi5EEENSK_13StoreWithCastILi1EEEEEviT_T0_T2_T3_T4_T5_)
        /*01f8*/ 	.short	0x0380
        /*01fa*/ 	.short	0x00a0


	//----- nvinfo : EIATTR_SW_WAR
	.align		4
.L_1106:
        /*01fc*/ 	.byte	0x04, 0x36
        /*01fe*/ 	.short	(.L_1108 - .L_1107)
.L_1107:
        /*0200*/ 	.word	0x00000008
.L_1108:


//--------------------- .nv.info._ZN2at6native18elementwise_kernelILi128ELi2EZNS0_22gpu_kernel_impl_nocastIZZZNS0_67_GLOBAL__N__bb565c37_34_ValidateCompressedIndicesKernel_cu_33a4b88b42_validate_compressed_sparse_indices_kernelILNS3_8CDimNameE1ENS3_18CUDAKernelLauncherENS3_14EmptyVecKernelENS3_8DummyVecELm0EEEvRKNS_6TensorESB_lllENKUlvE1_clEvENKUlvE_clEvEUliiiiiE_EEvRNS_18TensorIteratorBaseERKT_EUliE_EEviT1_ --------------------------
	.section	.nv.info._ZN2at6native18elementwise_kernelILi128ELi2EZNS0_22gpu_kernel_impl_nocastIZZZNS0_67_GLOBAL__N__bb565c37_34_ValidateCompressedIndicesKernel_cu_33a4b88b42_validate_compressed_sparse_indices_kernelILNS3_8CDimNameE1ENS3_18CUDAKernelLauncherENS3_14EmptyVecKernelENS3_8DummyVecELm0EEEvRKNS_6TensorESB_lllENKUlvE1_clEvENKUlvE_clEvEUliiiiiE_EEvRNS_18TensorIteratorBaseERKT_EUliE_EEviT1_,"",@"SHT_CUDA_INFO"
	.sectionflags	@""
	.align	4


	//----- nvinfo : EIATTR_CUDA_API_VERSION
	.align		4
        /*0000*/ 	.byte	0x04, 0x37
        /*0002*/ 	.short	(.L_1110 - .L_1109)
.L_1109:
        /*0004*/ 	.word	0x00000082


	//----- nvinfo : EIATTR_KPARAM_INFO
	.align		4
.L_1110:
        /*0008*/ 	.byte	0x04, 0x17
        /*000a*/ 	.short	(.L_1112 - .L_1111)
.L_1111:
        /*000c*/ 	.word	0x00000000
        /*0010*/ 	.short	0x0001
        /*0012*/ 	.short	0x0008
        /*0014*/ 	.byte	0x00, 0xf0, 0x01, 0x10


	//----- nvinfo : EIATTR_KPARAM_INFO
	.align		4
.L_1112:
        /*0018*/ 	.byte	0x04, 0x17
        /*001a*/ 	.short	(.L_1114 - .L_1113)
.L_1113:
        /*001c*/ 	.word	0x00000000
        /*0020*/ 	.short	0x0000
        /*0022*/ 	.short	0x0000
        /*0024*/ 	.byte	0x00, 0xf0, 0x11, 0x00


	//----- nvinfo : EIATTR_SPARSE_MMA_MASK
	.align		4
.L_1114:
        /*0028*/ 	.byte	0x03, 0x50
        /*002a*/ 	.short	0x0000


	//----- nvinfo : EIATTR_MAXREG_COUNT
	.align		4
        /*002c*/ 	.byte	0x03, 0x1b
        /*002e*/ 	.short	0x0080


	//----- nvinfo : EIATTR_EXTERNS
	.align		4
        /*0030*/ 	.byte	0x04, 0x0f
        /*0032*/ 	.short	(.L_1116 - .L_1115)


	//   ....[0]....
	.align		4
.L_1115:
        /*0034*/ 	.word	index@(__assertfail)


	//----- nvinfo : EIATTR_MERCURY_ISA_VERSION
	.align		4
.L_1116:
        /*0038*/ 	.byte	0x03, 0x5f
        /*003a*/ 	.short	0x0101


	//----- nvinfo : EIATTR_VRC_CTA_INIT_COUNT
	.align		4
        /*003c*/ 	.byte	0x02, 0x4a
	.zero		1
	.zero		1


	//----- nvinfo : EIATTR_SYSCALL_OFFSETS
	.align		4
        /*0040*/ 	.byte	0x04, 0x46
        /*0042*/ 	.short	(.L_1118 - .L_1117)


	//   ....[0]....
.L_1117:
        /*0044*/ 	.word	0x000003a0


	//   ....[1]....
        /*0048*/ 	.word	0x000004d0


	//   ....[2]....
        /*004c*/ 	.word	0x00000630


	//   ....[3]....
        /*0050*/ 	.word	0x00003d40


	//   ....[4]....
        /*0054*/ 	.word	0x00003ff0


	//   ....[5]....
        /*0058*/ 	.word	0x00004120


	//   ....[6]....
        /*005c*/ 	.word	0x00004280


	//   ....[7]....
        /*0060*/ 	.word	0x00007980


	//   ....[8]....
        /*0064*/ 	.word	0x00009800


	//   ....[9]....
        /*0068*/ 	.word	0x00009950


	//   ....[10]....
        /*006c*/ 	.word	0x00009ad0


	//   ....[11]....
        /*0070*/ 	.word	0x0000d300


	//   ....[12]....
        /*0074*/ 	.word	0x0000f100


	//   ....[13]....
        /*0078*/ 	.word	0x0000f250


	//   ....[14]....
        /*007c*/ 	.word	0x0000f3d0


	//   ....[15]....
        /*0080*/ 	.word	0x00012b10


	//   ....[16]....
        /*0084*/ 	.word	0x00012dc0


	//   ....[17]....
        /*0088*/ 	.word	0x00012ef0


	//   ....[18]....
        /*008c*/ 	.word	0x00013050


	//   ....[19]....
        /*0090*/ 	.word	0x00013260


	//   ....[20]....
        /*0094*/ 	.word	0x000134f0


	//   ....[21]....
        /*0098*/ 	.word	0x00013620


	//   ....[22]....
        /*009c*/ 	.word	0x00013780


	//   ....[23]....
        /*00a0*/ 	.word	0x00013990


	//   ....[24]....
        /*00a4*/ 	.word	0x00015680


	//   ....[25]....
        /*00a8*/ 	.word	0x000157d0


	//   ....[26]....
        /*00ac*/ 	.word	0x00015950


	//   ....[27]....
        /*00b0*/ 	.word	0x00015b50


	//   ....[28]....
        /*00b4*/ 	.word	0x00017850


	//   ....[29]....
        /*00b8*/ 	.word	0x000179a0


	//   ....[30]....
        /*00bc*/ 	.word	0x00017b20


	//   ....[31]....
        /*00c0*/ 	.word	0x00017d20


	//----- nvinfo : EIATTR_EXIT_INSTR_OFFSETS
	.align		4
.L_1118:
        /*00c4*/ 	.byte	0x04, 0x1c
        /*00c6*/ 	.short	(.L_1120 - .L_1119)


	//   ....[0]....
.L_1119:
        /*00c8*/ 	.word	0x00003e20


	//   ....[1]....
        /*00cc*/ 	.word	0x00007a20


	//   ....[2]....
        /*00d0*/ 	.word	0x0000d400


	//   ....[3]....
        /*00d4*/ 	.word	0x00012ba0


	//   ....[4]....
        /*00d8*/ 	.word	0x00013340


	//   ....[5]....
        /*00dc*/ 	.word	0x00013a30


	//   ....[6]....
        /*00e0*/ 	.word	0x00015c50


	//   ....[7]....
        /*00e4*/ 	.word	0x00017db0


	//----- nvinfo : EIATTR_MAX_THREADS
	.align		4
.L_1120:
        /*00e8*/ 	.byte	0x04, 0x05
        /*00ea*/ 	.short	(.L_1122 - .L_1121)
.L_1121:
        /*00ec*/ 	.word	0x00000080
        /*00f0*/ 	.word	0x00000001
        /*00f4*/ 	.word	0x00000001


	//----- nvinfo : EIATTR_CRS_STACK_SIZE
	.align		4
.L_1122:
        /*00f8*/ 	.byte	0x04, 0x1e
        /*00fa*/ 	.short	(.L_1124 - .L_1123)
.L_1123:
        /*00fc*/ 	.word	0x00000000


	//----- nvinfo : EIATTR_CBANK_PARAM_SIZE
	.align		4
.L_1124:
        /*0100*/ 	.byte	0x03, 0x19
        /*0102*/ 	.short	0x0408


	//----- nvinfo : EIATTR_PARAM_CBANK
	.align		4
        /*0104*/ 	.byte	0x04, 0x0a
        /*0106*/ 	.short	(.L_1126 - .L_1125)
	.align		4
.L_1125:
        /*0108*/ 	.word	index@(.nv.constant0._ZN2at6native18elementwise_kernelILi128ELi2EZNS0_22gpu_kernel_impl_nocastIZZZNS0_67_GLOBAL__N__bb565c37_34_ValidateCompressedIndicesKernel_cu_33a4b88b42_validate_compressed_sparse_indices_kernelILNS3_8CDimNameE1ENS3_18CUDAKernelLauncherENS3_14EmptyVecKernelENS3_8DummyVecELm0EEEvRKNS_6TensorESB_lllENKUlvE1_clEvENKUlvE_clEvEUliiiiiE_EEvRNS_18TensorIteratorBaseERKT_EUliE_EEviT1_)
        /*010c*/ 	.short	0x0380
        /*010e*/ 	.short	0x0408


	//----- nvinfo : EIATTR_SW_WAR
	.align		4
.L_1126:
        /*0110*/ 	.byte	0x04, 0x36
        /*0112*/ 	.short	(.L_1128 - .L_1127)
.L_1127:
        /*0114*/ 	.word	0x00000008
.L_1128:


//--------------------- .nv.info._ZN2at6native27unrolled_elementwise_kernelIZZZNS0_67_GLOBAL__N__bb565c37_34_ValidateCompressedIndicesKernel_cu_33a4b88b42_validate_compressed_sparse_indices_kernelILNS2_8CDimNameE1ENS2_18CUDAKernelLauncherENS2_14EmptyVecKernelENS2_8DummyVecELm0EEEvRKNS_6TensorESA_lllENKUlvE1_clEvENKUlvE_clEvEUliiiiiE_St5arrayIPcLm6EELi4E23TrivialOffsetCalculatorILi5EjESH_ILi1EjENS0_6memory15LoadWithoutCastENSK_16StoreWithoutCastEEEviT_T0_T2_T3_T4_T5_ --------------------------
	.section	.nv.info._ZN2at6native27unrolled_elementwise_kernelIZZZNS0_67_GLOBAL__N__bb565c37_34_ValidateCompressedIndicesKernel_cu_33a4b88b42_validate_compressed_sparse_indices_kernelILNS2_8CDimNameE1ENS2_18CUDAKernelLauncherENS2_14EmptyVecKernelENS2_8DummyVecELm0EEEvRKNS_6TensorESA_lllENKUlvE1_clEvENKUlvE_clEvEUliiiiiE_St5arrayIPcLm6EELi4E23TrivialOffsetCalculatorILi5EjESH_ILi1EjENS0_6memory15LoadWithoutCastENSK_16StoreWithoutCastEEEviT_T0_T2_T3_T4_T5_,"",@"SHT_CUDA_INFO"
	.sectionflags	@""
	.align	4


	//----- nvinfo : EIATTR_CUDA_API_VERSION
	.align		4
        /*0000*/ 	.byte	0x04, 0x37
        /*0002*/ 	.short	(.L_1130 - .L_1129)
.L_1129:
        /*0004*/ 	.word	0x00000082


	//----- nvinfo : EIATTR_KPARAM_INFO
	.align		4
.L_1130:
        /*0008*/ 	.byte	0x04, 0x17
        /*000a*/ 	.short	(.L_1132 - .L_1131)
.L_1131:
        /*000c*/ 	.word	0x00000000
        /*0010*/ 	.short	0x0006
        /*0012*/ 	.short	0x007b
        /*0014*/ 	.byte	0x00, 0xf0, 0x05, 0x00


	//----- nvinfo : EIATTR_KPARAM_INFO
	.align		4
.L_1132:
        /*0018*/ 	.byte	0x04, 0x17
        /*001a*/ 	.short	(.L_1134 - .L_1133)
.L_1133:
        /*001c*/ 	.word	0x00000000
        /*0020*/ 	.short	0x0005
        /*0022*/ 	.short	0x007a
        /*0024*/ 	.byte	0x00, 0xf0, 0x05, 0x00


	//----- nvinfo : EIATTR_KPARAM_INFO
	.align		4
.L_1134:
        /*0028*/ 	.byte	0x04, 0x17
        /*002a*/ 	.short	(.L_1136 - .L_1135)
.L_1135:
        /*002c*/ 	.word	0x00000000
        /*0030*/ 	.short	0x0004
        /*0032*/ 	.short	0x0079
        /*0034*/ 	.byte	0x00, 0xf0, 0x05, 0x00


	//----- nvinfo : EIATTR_KPARAM_INFO
	.align		4
.L_1136:
        /*0038*/ 	.byte	0x04, 0x17
        /*003a*/ 	.short	(.L_1138 - .L_1137)
.L_1137:
        /*003c*/ 	.word	0x00000000
        /*0040*/ 	.short	0x0003
        /*0042*/ 	.short	0x0078
        /*0044*/ 	.byte	0x00, 0xf0, 0x05, 0x00


	//----- nvinfo : EIATTR_KPARAM_INFO
	.align		4
.L_1138:
        /*0048*/ 	.byte	0x04, 0x17
        /*004a*/ 	.short	(.L_1140 - .L_1139)
.L_1139:
        /*004c*/ 	.word	0x00000000
        /*0050*/ 	.short	0x0002
        /*0052*/ 	.short	0x0048
        /*0054*/ 	.byte	0x00, 0xf0, 0xc1, 0x00


	//----- nvinfo : EIATTR_KPARAM_INFO
	.align		4
.L_1140:
        /*0058*/ 	.byte	0x04, 0x17
        /*005a*/ 	.short	(.L_1142 - .L_1141)
.L_1141:
        /*005c*/ 	.word	0x00000000
        /*0060*/ 	.short	0x0001
        /*0062*/ 	.short	0x0008
        /*0064*/ 	.byte	0x00, 0xf0, 0x01, 0x01


	//----- nvinfo : EIATTR_KPARAM_INFO
	.align		4
.L_1142:
        /*0068*/ 	.byte	0x04, 0x17
        /*006a*/ 	.short	(.L_1144 - .L_1143)
.L_1143:
        /*006c*/ 	.word	0x00000000
        /*0070*/ 	.short	0x0000
        /*0072*/ 	.short	0x0000
        /*0074*/ 	.byte	0x00, 0xf0, 0x11, 0x00


	//----- nvinfo : EIATTR_SPARSE_MMA_MASK
	.align		4
.L_1144:
        /*0078*/ 	.byte	0x03, 0x50
        /*007a*/ 	.short	0x0000


	//----- nvinfo : EIATTR_MAXREG_COUNT
	.align		4
        /*007c*/ 	.byte	0x03, 0x1b
        /*007e*/ 	.short	0x00ff


	//----- nvinfo : EIATTR_EXTERNS
	.align		4
        /*0080*/ 	.byte	0x04, 0x0f
        /*0082*/ 	.short	(.L_1146 - .L_1145)


	//   ....[0]....
	.align		4
.L_1145:
        /*0084*/ 	.word	index@(__assertfail)


	//----- nvinfo : EIATTR_MERCURY_ISA_VERSION
	.align		4
.L_1146:
        /*0088*/ 	.byte	0x03, 0x5f
        /*008a*/ 	.short	0x0101


	//----- nvinfo : EIATTR_VRC_CTA_INIT_COUNT
	.align		4
        /*008c*/ 	.byte	0x02, 0x4a
	.zero		1
	.zero		1


	//----- nvinfo : EIATTR_SYSCALL_OFFSETS
	.align		4
        /*0090*/ 	.byte	0x04, 0x46
        /*0092*/ 	.short	(.L_1148 - .L_1147)


	//   ....[0]....
.L_1147:
        /*0094*/ 	.word	0x00000850


	//   ....[1]....
        /*0098*/ 	.word	0x000009a0


	//   ....[2]....
        /*009c*/ 	.word	0x00000b20


	//   ....[3]....
        /*00a0*/ 	.word	0x00004100


	//   ....[4]....
        /*00a4*/ 	.word	0x000042f0


	//   ....[5]....
        /*00a8*/ 	.word	0x00004440


	//   ....[6]....
        /*00ac*/ 	.word	0x000045c0


	//   ....[7]....
        /*00b0*/ 	.word	0x00007bd0


	//   ....[8]....
        /*00b4*/ 	.word	0x00007dd0


	//   ....[9]....
        /*00b8*/ 	.word	0x00007f20


	//   ....[10]....
        /*00bc*/ 	.word	0x000080a0


	//   ....[11]....
        /*00c0*/ 	.word	0x0000b5f0


	//   ....[12]....
        /*00c4*/ 	.word	0x0000b7e0


	//   ....[13]....
        /*00c8*/ 	.word	0x0000b930


	//   ....[14]....
        /*00cc*/ 	.word	0x0000bab0


	//   ....[15]....
        /*00d0*/ 	.word	0x0000ef30


	//   ....[16]....
        /*00d4*/ 	.word	0x0000f120


	//   ....[17]....
        /*00d8*/ 	.word	0x0000f270


	//   ....[18]....
        /*00dc*/ 	.word	0x0000f3f0


	//   ....[19]....
        /*00e0*/ 	.word	0x0000f5e0


	//   ....[20]....
        /*00e4*/ 	.word	0x0000f7d0


	//   ....[21]....
        /*00e8*/ 	.word	0x0000f920


	//   ....[22]....
        /*00ec*/ 	.word	0x0000faa0


	//   ....[23]....
        /*00f0*/ 	.word	0x0000fc90


	//   ....[24]....
        /*00f4*/ 	.word	0x0000fe80


	//   ....[25]....
        /*00f8*/ 	.word	0x0000ffd0


	//   ....[26]....
        /*00fc*/ 	.word	0x00010150


	//   ....[27]....
        /*0100*/ 	.word	0x00010340


	//   ....[28]....
        /*0104*/ 	.word	0x00010520


	//   ....[29]....
        /*0108*/ 	.word	0x00010670


	//   ....[30]....
        /*010c*/ 	.word	0x000107f0


	//   ....[31]....
        /*0110*/ 	.word	0x000109e0


	//----- nvinfo : EIATTR_EXIT_INSTR_OFFSETS
	.align		4
.L_1148:
        /*0114*/ 	.byte	0x04, 0x1c
        /*0116*/ 	.short	(.L_1150 - .L_1149)


	//   ....[0]....
.L_1149:
        /*0118*/ 	.word	0x00010c00


	//   ....[1]....
        /*011c*/ 	.word	0x00010c50


	//----- nvinfo : EIATTR_MAX_THREADS
	.align		4
.L_1150:
        /*0120*/ 	.byte	0x04, 0x05
        /*0122*/ 	.short	(.L_1152 - .L_1151)
.L_1151:
        /*0124*/ 	.word	0x00000080
        /*0128*/ 	.word	0x00000001
        /*012c*/ 	.word	0x00000001


	//----- nvinfo : EIATTR_CRS_STACK_SIZE
	.align		4
.L_1152:
        /*0130*/ 	.byte	0x04, 0x1e
        /*0132*/ 	.short	(.L_1154 - .L_1153)
.L_1153:
        /*0134*/ 	.word	0x00000000


	//----- nvinfo : EIATTR_CBANK_PARAM_SIZE
	.align		4
.L_1154:
        /*0138*/ 	.byte	0x03, 0x19
        /*013a*/ 	.short	0x007c


	//----- nvinfo : EIATTR_PARAM_CBANK
	.align		4
        /*013c*/ 	.byte	0x04, 0x0a
        /*013e*/ 	.short	(.L_1156 - .L_1155)
	.align		4
.L_1155:
        /*0140*/ 	.word	index@(.nv.constant0._ZN2at6native27unrolled_elementwise_kernelIZZZNS0_67_GLOBAL__N__bb565c37_34_ValidateCompressedIndicesKernel_cu_33a4b88b42_validate_compressed_sparse_indices_kernelILNS2_8CDimNameE1ENS2_18CUDAKernelLauncherENS2_14EmptyVecKernelENS2_8DummyVecELm0EEEvRKNS_6TensorESA_lllENKUlvE1_clEvENKUlvE_clEvEUliiiiiE_St5arrayIPcLm6EELi4E23TrivialOffsetCalculatorILi5EjESH_ILi1EjENS0_6memory15LoadWithoutCastENSK_16StoreWithoutCastEEEviT_T0_T2_T3_T4_T5_)
        /*0144*/ 	.short	0x0380
        /*0146*/ 	.short	0x007c


	//----- nvinfo : EIATTR_SW_WAR
	.align		4
.L_1156:
        /*0148*/ 	.byte	0x04, 0x36
        /*014a*/ 	.short	(.L_1158 - .L_1157)
.L_1157:
        /*014c*/ 	.word	0x00000008
.L_1158:


//--------------------- .nv.info._ZN2at6native29vectorized_elementwise_kernelILi2EZZZNS0_67_GLOBAL__N__bb565c37_34_ValidateCompressedIndicesKernel_cu_33a4b88b42_validate_compressed_sparse_indices_kernelILNS2_8CDimNameE1ENS2_18CUDAKernelLauncherENS2_14EmptyVecKernelENS2_8DummyVecELm0EEEvRKNS_6TensorESA_lllENKUlvE1_clEvENKUlvE_clEvEUliiiiiE_St5arrayIPcLm6EEEEviT0_T1_ --------------------------
	.section	.nv.info._ZN2at6native29vectorized_elementwise_kernelILi2EZZZNS0_67_GLOBAL__N__bb565c37_34_ValidateCompressedIndicesKernel_cu_33a4b88b42_validate_compressed_sparse_indices_kernelILNS2_8CDimNameE1ENS2_18CUDAKernelLauncherENS2_14EmptyVecKernelENS2_8DummyVecELm0EEEvRKNS_6TensorESA_lllENKUlvE1_clEvENKUlvE_clEvEUliiiiiE_St5arrayIPcLm6EEEEviT0_T1_,"",@"SHT_CUDA_INFO"
	.sectionflags	@""
	.align	4


	//----- nvinfo : EIATTR_CUDA_API_VERSION
	.align		4
        /*0000*/ 	.byte	0x04, 0x37
        /*0002*/ 	.short	(.L_1160 - .L_1159)
.L_1159:
        /*0004*/ 	.word	0x00000082


	//----- nvinfo : EIATTR_KPARAM_INFO
	.align		4
.L_1160:
        /*0008*/ 	.byte	0x04, 0x17
        /*000a*/ 	.short	(.L_1162 - .L_1161)
.L_1161:
        /*000c*/ 	.word	0x00000000
        /*0010*/ 	.short	0x0002
        /*0012*/ 	.short	0x0048
        /*0014*/ 	.byte	0x00, 0xf0, 0xc1, 0x00


	//----- nvinfo : EIATTR_KPARAM_INFO
	.align		4
.L_1162:
        /*0018*/ 	.byte	0x04, 0x17
        /*001a*/ 	.short	(.L_1164 - .L_1163)
.L_1163:
        /*001c*/ 	.word	0x00000000
        /*0020*/ 	.short	0x0001
        /*0022*/ 	.short	0x0008
        /*0024*/ 	.byte	0x00, 0xf0, 0x01, 0x01


	//----- nvinfo : EIATTR_KPARAM_INFO
	.align		4
.L_1164:
        /*0028*/ 	.byte	0x04, 0x17
        /*002a*/ 	.short	(.L_1166 - .L_1165)
.L_1165:
        /*002c*/ 	.word	0x00000000
        /*0030*/ 	.short	0x0000
        /*0032*/ 	.short	0x0000
        /*0034*/ 	.byte	0x00, 0xf0, 0x11, 0x00


	//----- nvinfo : EIATTR_SPARSE_MMA_MASK
	.align		4
.L_1166:
        /*0038*/ 	.byte	0x03, 0x50
        /*003a*/ 	.short	0x0000


	//----- nvinfo : EIATTR_MAXREG_COUNT
	.align		4
        /*003c*/ 	.byte	0x03, 0x1b
        /*003e*/ 	.short	0x00ff


	//----- nvinfo : EIATTR_EXTERNS
	.align		4
        /*0040*/ 	.byte	0x04, 0x0f
        /*0042*/ 	.short	(.L_1168 - .L_1167)


	//   ....[0]....
	.align		4
.L_1167:
        /*0044*/ 	.word	index@(__assertfail)


	//----- nvinfo : EIATTR_MERCURY_ISA_VERSION
	.align		4
.L_1168:
        /*0048*/ 	.byte	0x03, 0x5f
        /*004a*/ 	.short	0x0101


	//----- nvinfo : EIATTR_VRC_CTA_INIT_COUNT
	.align		4
        /*004c*/ 	.byte	0x02, 0x4a
	.zero		1
	.zero		1


	//----- nvinfo : EIATTR_SYSCALL_OFFSETS
	.align		4
        /*0050*/ 	.byte	0x04, 0x46
        /*0052*/ 	.short	(.L_1170 - .L_1169)


	//   ....[0]....
.L_1169:
        /*0054*/ 	.word	0x00000e40


	//   ....[1]....
        /*0058*/ 	.word	0x00000f90


	//   ....[2]....
        /*005c*/ 	.word	0x00001110


	//   ....[3]....
        /*0060*/ 	.word	0x000046c0


	//   ....[4]....
        /*0064*/ 	.word	0x000048b0


	//   ....[5]....
        /*0068*/ 	.word	0x00004a00


	//   ....[6]....
        /*006c*/ 	.word	0x00004b80


	//   ....[7]....
        /*0070*/ 	.word	0x00008130


	//   ....[8]....
        /*0074*/ 	.word	0x00008320


	//   ....[9]....
        /*0078*/ 	.word	0x00008470


	//   ....[10]....
        /*007c*/ 	.word	0x000085f0


	//   ....[11]....
        /*0080*/ 	.word	0x0000bbc0


	//   ....[12]....
        /*0084*/ 	.word	0x0000bdb0


	//   ....[13]....
        /*0088*/ 	.word	0x0000bf00


	//   ....[14]....
        /*008c*/ 	.word	0x0000c080


	//   ....[15]....
        /*0090*/ 	.word	0x0000f6b0


	//   ....[16]....
        /*0094*/ 	.word	0x0000f8a0


	//   ....[17]....
        /*0098*/ 	.word	0x0000f9f0


	//   ....[18]....
        /*009c*/ 	.word	0x0000fb70


	//   ....[19]....
        /*00a0*/ 	.word	0x000131a0


	//   ....[20]....
        /*00a4*/ 	.word	0x00013390


	//   ....[21]....
        /*00a8*/ 	.word	0x000134e0


	//   ....[22]....
        /*00ac*/ 	.word	0x00013660


	//   ....[23]....
        /*00b0*/ 	.word	0x00016c90


	//   ....[24]....
        /*00b4*/ 	.word	0x00016e80


	//   ....[25]....
        /*00b8*/ 	.word	0x00016fd0


	//   ....[26]....
        /*00bc*/ 	.word	0x00017150


	//   ....[27]....
        /*00c0*/ 	.word	0x0001a780


	//   ....[28]....
        /*00c4*/ 	.word	0x0001a970


	//   ....[29]....
        /*00c8*/ 	.word	0x0001aac0


	//   ....[30]....
        /*00cc*/ 	.word	0x0001ac40


	//   ....[31]....
        /*00d0*/ 	.word	0x0001e160


	//   ....[32]....
        /*00d4*/ 	.word	0x0001e990


	//   ....[33]....
        /*00d8*/ 	.word	0x0001eae0


	//   ....[34]....
        /*00dc*/ 	.word	0x0001ec60


	//   ....[35]....
        /*00e0*/ 	.word	0x000222c0


	//   ....[36]....
        /*00e4*/ 	.word	0x00022470


	//   ....[37]....
        /*00e8*/ 	.word	0x000225c0


	//   ....[38]....
        /*00ec*/ 	.word	0x00022740


	//   ....[39]....
        /*00f0*/ 	.word	0x00025d90


	//   ....[40]....
        /*00f4*/ 	.word	0x00025f40


	//   ....[41]....
        /*00f8*/ 	.word	0x00026090


	//   ....[42]....
        /*00fc*/ 	.word	0x00026210


	//   ....[43]....
        /*0100*/ 	.word	0x00029830


	//   ....[44]....
        /*0104*/ 	.word	0x000299e0


	//   ....[45]....
        /*0108*/ 	.word	0x00029b30


	//   ....[46]....
        /*010c*/ 	.word	0x00029cb0


	//   ....[47]....
        /*0110*/ 	.word	0x0002d2d0


	//   ....[48]....
        /*0114*/ 	.word	0x0002d480


	//   ....[49]....
        /*0118*/ 	.word	0x0002d5d0


	//   ....[50]....
        /*011c*/ 	.word	0x0002d750


	//   ....[51]....
        /*0120*/ 	.word	0x00030d40


	//   ....[52]....
        /*0124*/ 	.word	0x00030ef0


	//   ....[53]....
        /*0128*/ 	.word	0x00031040


	//   ....[54]....
        /*012c*/ 	.word	0x000311c0


	//   ....[55]....
        /*0130*/ 	.word	0x000347b0


	//   ....[56]....
        /*0134*/ 	.word	0x00034960


	//   ....[57]....
        /*0138*/ 	.word	0x00034ab0


	//   ....[58]....
        /*013c*/ 	.word	0x00034c30


	//   ....[59]....
        /*0140*/ 	.word	0x00038220


	//   ....[60]....
        /*0144*/ 	.word	0x000383d0


	//   ....[61]....
        /*0148*/ 	.word	0x00038520


	//   ....[62]....
        /*014c*/ 	.word	0x000386a0


	//   ....[63]....
        /*0150*/ 	.word	0x0003bb90


	//----- nvinfo : EIATTR_EXIT_INSTR_OFFSETS
	.align		4
.L_1170:
        /*0154*/ 	.byte	0x04, 0x1c
        /*0156*/ 	.short	(.L_1172 - .L_1171)


	//   ....[0]....
.L_1171:
        /*0158*/ 	.word	0x0001e540


	//   ....[1]....
        /*015c*/ 	.word	0x0001e590


	//   ....[2]....
        /*0160*/ 	.word	0x0003bc80


	//----- nvinfo : EIATTR_MAX_THREADS
	.align		4
.L_1172:
        /*0164*/ 	.byte	0x04, 0x05
        /*0166*/ 	.short	(.L_1174 - .L_1173)
.L_1173:
        /*0168*/ 	.word	0x00000080
        /*016c*/ 	.word	0x00000001
        /*0170*/ 	.word	0x00000001


	//----- nvinfo : EIATTR_CRS_STACK_SIZE
	.align		4
.L_1174:
        /*0174*/ 	.byte	0x04, 0x1e
        /*0176*/ 	.short	(.L_1176 - .L_1175)
.L_1175:
        /*0178*/ 	.word	0x00000000


	//----- nvinfo : EIATTR_CBANK_PARAM_SIZE
	.align		4
.L_1176:
        /*017c*/ 	.byte	0x03, 0x19
        /*017e*/ 	.short	0x0078


	//----- nvinfo : EIATTR_PARAM_CBANK
	.align		4
        /*0180*/ 	.byte	0x04, 0x0a
        /*0182*/ 	.short	(.L_1178 - .L_1177)
	.align		4
.L_1177:
        /*0184*/ 	.word	index@(.nv.constant0._ZN2at6native29vectorized_elementwise_kernelILi2EZZZNS0_67_GLOBAL__N__bb565c37_34_ValidateCompressedIndicesKernel_cu_33a4b88b42_validate_compressed_sparse_indices_kernelILNS2_8CDimNameE1ENS2_18CUDAKernelLauncherENS2_14EmptyVecKernelENS2_8DummyVecELm0EEEvRKNS_6TensorESA_lllENKUlvE1_clEvENKUlvE_clEvEUliiiiiE_St5arrayIPcLm6EEEEviT0_T1_)
        /*0188*/ 	.short	0x0380
        /*018a*/ 	.short	0x0078


	//----- nvinfo : EIATTR_SW_WAR
	.align		4
.L_1178:
        /*018c*/ 	.byte	0x04, 0x36
        /*018e*/ 	.short	(.L_1180 - .L_1179)
.L_1179:
        /*0190*/ 	.word	0x00000008
.L_1180:


//--------------------- .nv.info._ZN2at6native29vectorized_elementwise_kernelILi4EZZZNS0_67_GLOBAL__N__bb565c37_34_ValidateCompressedIndicesKernel_cu_33a4b88b42_validate_compressed_sparse_indices_kernelILNS2_8CDimNameE1ENS2_18CUDAKernelLauncherENS2_14EmptyVecKernelENS2_8DummyVecELm0EEEvRKNS_6TensorESA_lllENKUlvE1_clEvENKUlvE_clEvEUliiiiiE_St5arrayIPcLm6EEEEviT0_T1_ --------------------------
	.section	.nv.info._ZN2at6native29vectorized_elementwise_kernelILi4EZZZNS0_67_GLOBAL__N__bb565c37_34_ValidateCompressedIndicesKernel_cu_33a4b88b42_validate_compressed_sparse_indices_kernelILNS2_8CDimNameE1ENS2_18CUDAKernelLauncherENS2_14EmptyVecKernelENS2_8DummyVecELm0EEEvRKNS_6TensorESA_lllENKUlvE1_clEvENKUlvE_clEvEUliiiiiE_St5arrayIPcLm6EEEEviT0_T1_,"",@"SHT_CUDA_INFO"
	.sectionflags	@""
	.align	4


	//----- nvinfo : EIATTR_CUDA_API_VERSION
	.align		4
        /*0000*/ 	.byte	0x04, 0x37
        /*0002*/ 	.short	(.L_1182 - .L_1181)
.L_1181:
        /*0004*/ 	.word	0x00000082


	//----- nvinfo : EIATTR_KPARAM_INFO
	.align		4
.L_1182:
        /*0008*/ 	.byte	0x04, 0x17
        /*000a*/ 	.short	(.L_1184 - .L_1183)
.L_1183:
        /*000c*/ 	.word	0x00000000
        /*0010*/ 	.short	0x0002
        /*0012*/ 	.short	0x0048
        /*0014*/ 	.byte	0x00, 0xf0, 0xc1, 0x00


	//----- nvinfo : EIATTR_KPARAM_INFO
	.align		4
.L_1184:
        /*0018*/ 	.byte	0x04, 0x17
        /*001a*/ 	.short	(.L_1186 - .L_1185)
.L_1185:
        /*001c*/ 	.word	0x00000000
        /*0020*/ 	.short	0x0001
        /*0022*/ 	.short	0x0008
        /*0024*/ 	.byte	0x00, 0xf0, 0x01, 0x01


	//----- nvinfo : EIATTR_KPARAM_INFO
	.align		4
.L_1186:
        /*0028*/ 	.byte	0x04, 0x17
        /*002a*/ 	.short	(.L_1188 - .L_1187)
.L_1187:
        /*002c*/ 	.word	0x00000000
        /*0030*/ 	.short	0x0000
        /*0032*/ 	.short	0x0000
        /*0034*/ 	.byte	0x00, 0xf0, 0x11, 0x00


	//----- nvinfo : EIATTR_SPARSE_MMA_MASK
	.align		4
.L_1188:
        /*0038*/ 	.byte	0x03, 0x50
        /*003a*/ 	.short	0x0000


	//----- nvinfo : EIATTR_MAXREG_COUNT
	.align		4
        /*003c*/ 	.byte	0x03, 0x1b
        /*003e*/ 	.short	0x00ff


	//----- nvinfo : EIATTR_EXTERNS
	.align		4
        /*0040*/ 	.byte	0x04, 0x0f
        /*0042*/ 	.short	(.L_1190 - .L_1189)


	//   ....[0]....
	.align		4
.L_1189:
        /*0044*/ 	.word	index@(__assertfail)


	//----- nvinfo : EIATTR_MERCURY_ISA_VERSION
	.align		4
.L_1190:
        /*0048*/ 	.byte	0x03, 0x5f
        /*004a*/ 	.short	0x0101


	//----- nvinfo : EIATTR_VRC_CTA_INIT_COUNT
	.align		4
        /*004c*/ 	.byte	0x02, 0x4a
	.zero		1
	.zero		1


	//----- nvinfo : EIATTR_SYSCALL_OFFSETS
	.align		4
        /*0050*/ 	.byte	0x04, 0x46
        /*0052*/ 	.short	(.L_1192 - .L_1191)


	//   ....[0]....
.L_1191:
        /*0054*/ 	.word	0x00000e40


	//   ....[1]....
        /*0058*/ 	.word	0x00000f90


	//   ....[2]....
        /*005c*/ 	.word	0x00001110


	//   ....[3]....
        /*0060*/ 	.word	0x000046d0


	//   ....[4]....
        /*0064*/ 	.word	0x000048c0


	//   ....[5]....
        /*0068*/ 	.word	0x00004a10


	//   ....[6]....
        /*006c*/ 	.word	0x00004b90


	//   ....[7]....
        /*0070*/ 	.word	0x000081b0


	//   ....[8]....
        /*0074*/ 	.word	0x000083a0


	//   ....[9]....
        /*0078*/ 	.word	0x000084f0


	//   ....[10]....
        /*007c*/ 	.word	0x00008670


	//   ....[11]....
        /*0080*/ 	.word	0x0000bc70


	//   ....[12]....
        /*0084*/ 	.word	0x0000be60


	//   ....[13]....
        /*0088*/ 	.word	0x0000bfb0


	//   ....[14]....
        /*008c*/ 	.word	0x0000c130


	//   ....[15]....
        /*0090*/ 	.word	0x0000f710


	//   ....[16]....
        /*0094*/ 	.word	0x0000f900


	//   ....[17]....
        /*0098*/ 	.word	0x0000fa50


	//   ....[18]....
        /*009c*/ 	.word	0x0000fbd0


	//   ....[19]....
        /*00a0*/ 	.word	0x000130d0


	//   ....[20]....
        /*00a4*/ 	.word	0x000132c0


	//   ....[21]....
        /*00a8*/ 	.word	0x00013410


	//   ....[22]....
        /*00ac*/ 	.word	0x00013590


	//   ....[23]....
        /*00b0*/ 	.word	0x00016a90


	//   ....[24]....
        /*00b4*/ 	.word	0x00016c80


	//   ....[25]....
        /*00b8*/ 	.word	0x00016dd0


	//   ....[26]....
        /*00bc*/ 	.word	0x00016f50


	//   ....[27]....
        /*00c0*/ 	.word	0x0001a450


	//   ....[28]....
        /*00c4*/ 	.word	0x0001a640


	//   ....[29]....
        /*00c8*/ 	.word	0x0001a790


	//   ....[30]....
        /*00cc*/ 	.word	0x0001a910


	//   ....[31]....
        /*00d0*/ 	.word	0x0001de20


	//   ....[32]....
        /*00d4*/ 	.word	0x0001e5b0


	//   ....[33]....
        /*00d8*/ 	.word	0x0001e700


	//   ....[34]....
        /*00dc*/ 	.word	0x0001e880


	//   ....[35]....
        /*00e0*/ 	.word	0x00021eb0


	//   ....[36]....
        /*00e4*/ 	.word	0x00022060


	//   ....[37]....
        /*00e8*/ 	.word	0x000221b0


	//   ....[38]....
        /*00ec*/ 	.word	0x00022330


	//   ....[39]....
        /*00f0*/ 	.word	0x00025950


	//   ....[40]....
        /*00f4*/ 	.word	0x00025b00


	//   ....[41]....
        /*00f8*/ 	.word	0x00025c50


	//   ....[42]....
        /*00fc*/ 	.word	0x00025dd0


	//   ....[43]....
        /*0100*/ 	.word	0x00029400


	//   ....[44]....
        /*0104*/ 	.word	0x000295b0


	//   ....[45]....
        /*0108*/ 	.word	0x00029700


	//   ....[46]....
        /*010c*/ 	.word	0x00029880


	//   ....[47]....
        /*0110*/ 	.word	0x0002ceb0


	//   ....[48]....
        /*0114*/ 	.word	0x0002d060


	//   ....[49]....
        /*0118*/ 	.word	0x0002d1b0


	//   ....[50]....
        /*011c*/ 	.word	0x0002d330


	//   ....[51]....
        /*0120*/ 	.word	0x00030960


	//   ....[52]....
        /*0124*/ 	.word	0x00030b10


	//   ....[53]....
        /*0128*/ 	.word	0x00030c60


	//   ....[54]....
        /*012c*/ 	.word	0x00030de0


	//   ....[55]....
        /*0130*/ 	.word	0x000342f0


	//   ....[56]....
        /*0134*/ 	.word	0x000344a0


	//   ....[57]....
        /*0138*/ 	.word	0x000345f0


	//   ....[58]....
        /*013c*/ 	.word	0x00034770


	//   ....[59]....
        /*0140*/ 	.word	0x00037c80


	//   ....[60]....
        /*0144*/ 	.word	0x00037e30


	//   ....[61]....
        /*0148*/ 	.word	0x00037f80


	//   ....[62]....
        /*014c*/ 	.word	0x00038100


	//   ....[63]....
        /*0150*/ 	.word	0x0003b520


	//----- nvinfo : EIATTR_EXIT_INSTR_OFFSETS
	.align		4
.L_1192:
        /*0154*/ 	.byte	0x04, 0x1c
        /*0156*/ 	.short	(.L_1194 - .L_1193)


	//   ....[0]....
.L_1193:
        /*0158*/ 	.word	0x0001e200


	//   ....[1]....
        /*015c*/ 	.word	0x0001e250


	//   ....[2]....
        /*0160*/ 	.word	0x0003b5f0


	//----- nvinfo : EIATTR_MAX_THREADS
	.align		4
.L_1194:
        /*0164*/ 	.byte	0x04, 0x05
        /*0166*/ 	.short	(.L_1196 - .L_1195)
.L_1195:
        /*0168*/ 	.word	0x00000080
        /*016c*/ 	.word	0x00000001
        /*0170*/ 	.word	0x00000001


	//----- nvinfo : EIATTR_CRS_STACK_SIZE
	.align		4
.L_1196:
        /*0174*/ 	.byte	0x04, 0x1e
        /*0176*/ 	.short	(.L_1198 - .L_1197)
.L_1197:
        /*0178*/ 	.word	0x00000000


	//----- nvinfo : EIATTR_CBANK_PARAM_SIZE
	.align		4
.L_1198:
        /*017c*/ 	.byte	0x03, 0x19
        /*017e*/ 	.short	0x0078


	//----- nvinfo : EIATTR_PARAM_CBANK
	.align		4
        /*0180*/ 	.byte	0x04, 0x0a
        /*0182*/ 	.short	(.L_1200 - .L_1199)
	.align		4
.L_1199:
        /*0184*/ 	.word	index@(.nv.constant0._ZN2at6native29vectorized_elementwise_kernelILi4EZZZNS0_67_GLOBAL__N__bb565c37_34_ValidateCompressedIndicesKernel_cu_33a4b88b42_validate_compressed_sparse_indices_kernelILNS2_8CDimNameE1ENS2_18CUDAKernelLauncherENS2_14EmptyVecKernelENS2_8DummyVecELm0EEEvRKNS_6TensorESA_lllENKUlvE1_clEvENKUlvE_clEvEUliiiiiE_St5arrayIPcLm6EEEEviT0_T1_)
        /*0188*/ 	.short	0x0380
        /*018a*/ 	.short	0x0078


	//----- nvinfo : EIATTR_SW_WAR
	.align		4
.L_1200:
        /*018c*/ 	.byte	0x04, 0x36
        /*018e*/ 	.short	(.L_1202 - .L_1201)
.L_1201:
        /*0190*/ 	.word	0x00000008
.L_1202:


//--------------------- .nv.info._ZN2at6native29vectorized_elementwise_kernelILi8EZZZNS0_67_GLOBAL__N__bb565c37_34_ValidateCompressedIndicesKernel_cu_33a4b88b42_validate_compressed_sparse_indices_kernelILNS2_8CDimNameE1ENS2_18CUDAKernelLauncherENS2_14EmptyVecKernelENS2_8DummyVecELm0EEEvRKNS_6TensorESA_lllENKUlvE1_clEvENKUlvE_clEvEUliiiiiE_St5arrayIPcLm6EEEEviT0_T1_ --------------------------
	.section	.nv.info._ZN2at6native29vectorized_elementwise_kernelILi8EZZZNS0_67_GLOBAL__N__bb565c37_34_ValidateCompressedIndicesKernel_cu_33a4b88b42_validate_compressed_sparse_indices_kernelILNS2_8CDimNameE1ENS2_18CUDAKernelLauncherENS2_14EmptyVecKernelENS2_8DummyVecELm0EEEvRKNS_6TensorESA_lllENKUlvE1_clEvENKUlvE_clEvEUliiiiiE_St5arrayIPcLm6EEEEviT0_T1_,"",@"SHT_CUDA_INFO"
	.sectionflags	@""
	.align	4


	//----- nvinfo : EIATTR_CUDA_API_VERSION
	.align		4
        /*0000*/ 	.byte	0x04, 0x37
        /*0002*/ 	.short	(.L_1204 - .L_1203)
.L_1203:
        /*0004*/ 	.word	0x00000082


	//----- nvinfo : EIATTR_KPARAM_INFO
	.align		4
.L_1204:
        /*0008*/ 	.byte	0x04, 0x17
        /*000a*/ 	.short	(.L_1206 - .L_1205)
.L_1205:
        /*000c*/ 	.word	0x00000000
        /*0010*/ 	.short	0x0002
        /*0012*/ 	.short	0x0048
        /*0014*/ 	.byte	0x00, 0xf0, 0xc1, 0x00


	//----- nvinfo : EIATTR_KPARAM_INFO
	.align		4
.L_1206:
        /*0018*/ 	.byte	0x04, 0x17
        /*001a*/ 	.short	(.L_1208 - .L_1207)
.L_1207:
        /*001c*/ 	.word	0x00000000
        /*0020*/ 	.short	0x0001
        /*0022*/ 	.short	0x0008
        /*0024*/ 	.byte	0x00, 0xf0, 0x01, 0x01


	//----- nvinfo : EIATTR_KPARAM_INFO
	.align		4
.L_1208:
        /*0028*/ 	.byte	0x04, 0x17
        /*002a*/ 	.short	(.L_1210 - .L_1209)
.L_1209:
        /*002c*/ 	.word	0x00000000
        /*0030*/ 	.short	0x0000
        /*0032*/ 	.short	0x0000
        /*0034*/ 	.byte	0x00, 0xf0, 0x11, 0x00


	//----- nvinfo : EIATTR_SPARSE_MMA_MASK
	.align		4
.L_1210:
        /*0038*/ 	.byte	0x03, 0x50
        /*003a*/ 	.short	0x0000


	//----- nvinfo : EIATTR_MAXREG_COUNT
	.align		4
        /*003c*/ 	.byte	0x03, 0x1b
        /*003e*/ 	.short	0x00ff


	//----- nvinfo : EIATTR_EXTERNS
	.align		4
        /*0040*/ 	.byte	0x04, 0x0f
        /*0042*/ 	.short	(.L_1212 - .L_1211)


	//   ....[0]....
	.align		4
.L_1211:
        /*0044*/ 	.word	index@(__assertfail)


	//----- nvinfo : EIATTR_MERCURY_ISA_VERSION
	.align		4
.L_1212:
        /*0048*/ 	.byte	0x03, 0x5f
        /*004a*/ 	.short	0x0101


	//----- nvinfo : EIATTR_VRC_CTA_INIT_COUNT
	.align		4
        /*004c*/ 	.byte	0x02, 0x4a
	.zero		1
	.zero		1


	//----- nvinfo : EIATTR_SYSCALL_OFFSETS
	.align		4
        /*0050*/ 	.byte	0x04, 0x46
        /*0052*/ 	.short	(.L_1214 - .L_1213)


	//   ....[0]....
.L_1213:
        /*0054*/ 	.word	0x00000e40


	//   ....[1]....
        /*0058*/ 	.word	0x00000f90


	//   ....[2]....
        /*005c*/ 	.word	0x00001110


	//   ....[3]....
        /*0060*/ 	.word	0x000046d0


	//   ....[4]....
        /*0064*/ 	.word	0x000048c0


	//   ....[5]....
        /*0068*/ 	.word	0x00004a10


	//   ....[6]....
        /*006c*/ 	.word	0x00004b90


	//   ....[7]....
        /*0070*/ 	.word	0x000081b0


	//   ....[8]....
        /*0074*/ 	.word	0x000083a0


	//   ....[9]....
        /*0078*/ 	.word	0x000084f0


	//   ....[10]....
        /*007c*/ 	.word	0x00008670


	//   ....[11]....
        /*0080*/ 	.word	0x0000bc70


	//   ....[12]....
        /*0084*/ 	.word	0x0000be60


	//   ....[13]....
        /*0088*/ 	.word	0x0000bfb0


	//   ....[14]....
        /*008c*/ 	.word	0x0000c130


	//   ....[15]....
        /*0090*/ 	.word	0x0000f710


	//   ....[16]....
        /*0094*/ 	.word	0x0000f900


	//   ....[17]....
        /*0098*/ 	.word	0x0000fa50


	//   ....[18]....
        /*009c*/ 	.word	0x0000fbd0


	//   ....[19]....
        /*00a0*/ 	.word	0x000130d0


	//   ....[20]....
        /*00a4*/ 	.word	0x000132c0


	//   ....[21]....
        /*00a8*/ 	.word	0x00013410


	//   ....[22]....
        /*00ac*/ 	.word	0x00013590


	//   ....[23]....
        /*00b0*/ 	.word	0x00016a90


	//   ....[24]....
        /*00b4*/ 	.word	0x00016c80


	//   ....[25]....
        /*00b8*/ 	.word	0x00016dd0


	//   ....[26]....
        /*00bc*/ 	.word	0x00016f50


	//   ....[27]....
        /*00c0*/ 	.word	0x0001a450


	//   ....[28]....
        /*00c4*/ 	.word	0x0001a640


	//   ....[29]....
        /*00c8*/ 	.word	0x0001a790


	//   ....[30]....
        /*00cc*/ 	.word	0x0001a910


	//   ....[31]....
        /*00d0*/ 	.word	0x0001de20


	//   ....[32]....
        /*00d4*/ 	.word	0x0001e560


	//   ....[33]....
        /*00d8*/ 	.word	0x0001e6b0


	//   ....[34]....
        /*00dc*/ 	.word	0x0001e830


	//   ....[35]....
        /*00e0*/ 	.word	0x00021e60


	//   ....[36]....
        /*00e4*/ 	.word	0x00022010


	//   ....[37]....
        /*00e8*/ 	.word	0x00022160


	//   ....[38]....
        /*00ec*/ 	.word	0x000222e0


	//   ....[39]....
        /*00f0*/ 	.word	0x00025900


	//   ....[40]....
        /*00f4*/ 	.word	0x00025ab0


	//   ....[41]....
        /*00f8*/ 	.word	0x00025c00


	//   ....[42]....
        /*00fc*/ 	.word	0x00025d80


	//   ....[43]....
        /*0100*/ 	.word	0x000293b0


	//   ....[44]....
        /*0104*/ 	.word	0x00029560


	//   ....[45]....
        /*0108*/ 	.word	0x000296b0


	//   ....[46]....
        /*010c*/ 	.word	0x00029830


	//   ....[47]....
        /*0110*/ 	.word	0x0002ce60


	//   ....[48]....
        /*0114*/ 	.word	0x0002d010


	//   ....[49]....
        /*0118*/ 	.word	0x0002d160


	//   ....[50]....
        /*011c*/ 	.word	0x0002d2e0


	//   ....[51]....
        /*0120*/ 	.word	0x00030910


	//   ....[52]....
        /*0124*/ 	.word	0x00030ac0


	//   ....[53]....
        /*0128*/ 	.word	0x00030c10


	//   ....[54]....
        /*012c*/ 	.word	0x00030d90


	//   ....[55]....
        /*0130*/ 	.word	0x000342a0


	//   ....[56]....
        /*0134*/ 	.word	0x00034450


	//   ....[57]....
        /*0138*/ 	.word	0x000345a0


	//   ....[58]....
        /*013c*/ 	.word	0x00034720


	//   ....[59]....
        /*0140*/ 	.word	0x00037c30


	//   ....[60]....
        /*0144*/ 	.word	0x00037de0


	//   ....[61]....
        /*0148*/ 	.word	0x00037f30


	//   ....[62]....
        /*014c*/ 	.word	0x000380b0


	//   ....[63]....
        /*0150*/ 	.word	0x0003b4d0


	//----- nvinfo : EIATTR_EXIT_INSTR_OFFSETS
	.align		4
.L_1214:
        /*0154*/ 	.byte	0x04, 0x1c
        /*0156*/ 	.short	(.L_1216 - .L_1215)


	//   ....[0]....
.L_1215:
        /*0158*/ 	.word	0x0001e200


	//   ....[1]....
        /*015c*/ 	.word	0x0001e250


	//   ....[2]....
        /*0160*/ 	.word	0x0003b590


	//----- nvinfo : EIATTR_MAX_THREADS
	.align		4
.L_1216:
        /*0164*/ 	.byte	0x04, 0x05
        /*0166*/ 	.short	(.L_1218 - .L_1217)
.L_1217:
        /*0168*/ 	.word	0x00000080
        /*016c*/ 	.word	0x00000001
        /*0170*/ 	.word	0x00000001


	//----- nvinfo : EIATTR_CRS_STACK_SIZE
	.align		4
.L_1218:
        /*0174*/ 	.byte	0x04, 0x1e
        /*0176*/ 	.short	(.L_1220 - .L_1219)
.L_1219:
        /*0178*/ 	.word	0x00000000


	//----- nvinfo : EIATTR_CBANK_PARAM_SIZE
	.align		4
.L_1220:
        /*017c*/ 	.byte	0x03, 0x19
        /*017e*/ 	.short	0x0078


	//----- nvinfo : EIATTR_PARAM_CBANK
	.align		4
        /*0180*/ 	.byte	0x04, 0x0a
        /*0182*/ 	.short	(.L_1222 - .L_1221)
	.align		4
.L_1221:
        /*0184*/ 	.word	index@(.nv.constant0._ZN2at6native29vectorized_elementwise_kernelILi8EZZZNS0_67_GLOBAL__N__bb565c37_34_ValidateCompressedIndicesKernel_cu_33a4b88b42_validate_compressed_sparse_indices_kernelILNS2_8CDimNameE1ENS2_18CUDAKernelLauncherENS2_14EmptyVecKernelENS2_8DummyVecELm0EEEvRKNS_6TensorESA_lllENKUlvE1_clEvENKUlvE_clEvEUliiiiiE_St5arrayIPcLm6EEEEviT0_T1_)
        /*0188*/ 	.short	0x0380
        /*018a*/ 	.short	0x0078


	//----- nvinfo : EIATTR_SW_WAR
	.align		4
.L_1222:
        /*018c*/ 	.byte	0x04, 0x36
        /*018e*/ 	.short	(.L_1224 - .L_1223)
.L_1223:
        /*0190*/ 	.word	0x00000008
.L_1224:


//--------------------- .nv.info._ZN2at6native18elementwise_kernelILi128ELi4EZNS0_15gpu_kernel_implIZZZNS0_67_GLOBAL__N__bb565c37_34_ValidateCompressedIndicesKernel_cu_33a4b88b42_validate_compressed_sparse_indices_kernelILNS3_8CDimNameE1ENS3_18CUDAKernelLauncherENS3_14EmptyVecKernelENS3_8DummyVecELm0EEEvRKNS_6TensorESB_lllENKUlvE0_clEvENKUlvE0_clEvEUllE_EEvRNS_18TensorIteratorBaseERKT_EUliE_EEviT1_ --------------------------
	.section	.nv.info._ZN2at6native18elementwise_kernelILi128ELi4EZNS0_15gpu_kernel_implIZZZNS0_67_GLOBAL__N__bb565c37_34_ValidateCompressedIndicesKernel_cu_33a4b88b42_validate_compressed_sparse_indices_kernelILNS3_8CDimNameE1ENS3_18CUDAKernelLauncherENS3_14EmptyVecKernelENS3_8DummyVecELm0EEEvRKNS_6TensorESB_lllENKUlvE0_clEvENKUlvE0_clEvEUllE_EEvRNS_18TensorIteratorBaseERKT_EUliE_EEviT1_,"",@"SHT_CUDA_INFO"
	.sectionflags	@""
	.align	4


	//----- nvinfo : EIATTR_CUDA_API_VERSION
	.align		4
        /*0000*/ 	.byte	0x04, 0x37
        /*0002*/ 	.short	(.L_1226 - .L_1225)
.L_1225:
        /*0004*/ 	.word	0x00000082


	//----- nvinfo : EIATTR_KPARAM_INFO
	.align		4
.L_1226:
        /*0008*/ 	.byte	0x04, 0x17
        /*000a*/ 	.short	(.L_1228 - .L_1227)
.L_1227:
        /*000c*/ 	.word	0x00000000
        /*0010*/ 	.short	0x0001
        /*0012*/ 	.short	0x0008
        /*0014*/ 	.byte	0x00, 0xf0, 0xc1, 0x08


	//----- nvinfo : EIATTR_KPARAM_INFO
	.align		4
.L_1228:
        /*0018*/ 	.byte	0x04, 0x17
        /*001a*/ 	.short	(.L_1230 - .L_1229)
.L_1229:
        /*001c*/ 	.word	0x00000000
        /*0020*/ 	.short	0x0000
        /*0022*/ 	.short	0x0000
        /*0024*/ 	.byte	0x00, 0xf0, 0x11, 0x00


	//----- nvinfo : EIATTR_SPARSE_MMA_MASK
	.align		4
.L_1230:
        /*0028*/ 	.byte	0x03, 0x50
        /*002a*/ 	.short	0x0000


	//----- nvinfo : EIATTR_MAXREG_COUNT
	.align		4
        /*002c*/ 	.byte	0x03, 0x1b
        /*002e*/ 	.short	0x0080


	//----- nvinfo : EIATTR_EXTERNS
	.align		4
        /*0030*/ 	.byte	0x04, 0x0f
        /*0032*/ 	.short	(.L_1232 - .L_1231)


	//   ....[0]....
	.align		4
.L_1231:
        /*0034*/ 	.word	index@(__assertfail)


	//----- nvinfo : EIATTR_MERCURY_ISA_VERSION
	.align		4
.L_1232:
        /*0038*/ 	.byte	0x03, 0x5f
        /*003a*/ 	.short	0x0101


	//----- nvinfo : EIATTR_VRC_CTA_INIT_COUNT
	.align		4
        /*003c*/ 	.byte	0x02, 0x4a
	.zero		1
	.zero		1


	//----- nvinfo : EIATTR_SYSCALL_OFFSETS
	.align		4
        /*0040*/ 	.byte	0x04, 0x46
        /*0042*/ 	.short	(.L_1234 - .L_1233)


	//   ....[0]....
.L_1233:
        /*0044*/ 	.word	0x00002110


	//   ....[1]....
        /*0048*/ 	.word	0x00002390


	//   ....[2]....
        /*004c*/ 	.word	0x00002aa0


	//   ....[3]....
        /*0050*/ 	.word	0x00004c30


	//   ....[4]....
        /*0054*/ 	.word	0x00004e00


	//   ....[5]....
        /*0058*/ 	.word	0x00005520


	//   ....[6]....
        /*005c*/ 	.word	0x00007690


	//   ....[7]....
        /*0060*/ 	.word	0x00007860


	//   ....[8]....
        /*0064*/ 	.word	0x00007f80


	//   ....[9]....
        /*0068*/ 	.word	0x0000a100


	//   ....[10]....
        /*006c*/ 	.word	0x0000a2d0


	//   ....[11]....
        /*0070*/ 	.word	0x0000a9c0


	//----- nvinfo : EIATTR_EXIT_INSTR_OFFSETS
	.align		4
.L_1234:
        /*0074*/ 	.byte	0x04, 0x1c
        /*0076*/ 	.short	(.L_1236 - .L_1235)


	//   ....[0]....
.L_1235:
        /*0078*/ 	.word	0x00008010


	//   ....[1]....
        /*007c*/ 	.word	0x0000a3b0


	//   ....[2]....
        /*0080*/ 	.word	0x0000a3d0


	//   ....[3]....
        /*0084*/ 	.word	0x0000a450


	//   ....[4]....
        /*0088*/ 	.word	0x0000a470


	//   ....[5]....
        /*008c*/ 	.word	0x0000a490


	//   ....[6]....
        /*0090*/ 	.word	0x0000a510


	//   ....[7]....
        /*0094*/ 	.word	0x0000a530


	//   ....[8]....
        /*0098*/ 	.word	0x0000a5b0


	//   ....[9]....
        /*009c*/ 	.word	0x0000a5d0


	//   ....[10]....
        /*00a0*/ 	.word	0x0000a5f0


	//   ....[11]....
        /*00a4*/ 	.word	0x0000a690


	//   ....[12]....
        /*00a8*/ 	.word	0x0000a6b0


	//   ....[13]....
        /*00ac*/ 	.word	0x0000a730


	//   ....[14]....
        /*00b0*/ 	.word	0x0000a750


	//   ....[15]....
        /*00b4*/ 	.word	0x0000a770


	//   ....[16]....
        /*00b8*/ 	.word	0x0000a810


	//   ....[17]....
        /*00bc*/ 	.word	0x0000a830


	//   ....[18]....
        /*00c0*/ 	.word	0x0000a850


	//   ....[19]....
        /*00c4*/ 	.word	0x0000a8c0


	//   ....[20]....
        /*00c8*/ 	.word	0x0000a9d0


	//   ....[21]....
        /*00cc*/ 	.word	0x0000a9f0


	//   ....[22]....
        /*00d0*/ 	.word	0x0000aa10


	//----- nvinfo : EIATTR_MAX_THREADS
	.align		4
.L_1236:
        /*00d4*/ 	.byte	0x04, 0x05
        /*00d6*/ 	.short	(.L_1238 - .L_1237)
.L_1237:
        /*00d8*/ 	.word	0x00000080
        /*00dc*/ 	.word	0x00000001
        /*00e0*/ 	.word	0x00000001


	//----- nvinfo : EIATTR_CRS_STACK_SIZE
	.align		4
.L_1238:
        /*00e4*/ 	.byte	0x04, 0x1e
        /*00e6*/ 	.short	(.L_1240 - .L_1239)
.L_1239:
        /*00e8*/ 	.word	0x00000000


	//----- nvinfo : EIATTR_CBANK_PARAM_SIZE
	.align		4
.L_1240:
        /*00ec*/ 	.byte	0x03, 0x19
        /*00ee*/ 	.short	0x0238


	//----- nvinfo : EIATTR_PARAM_CBANK
	.align		4
        /*00f0*/ 	.byte	0x04, 0x0a
        /*00f2*/ 	.short	(.L_1242 - .L_1241)
	.align		4
.L_1241:
        /*00f4*/ 	.word	index@(.nv.constant0._ZN2at6native18elementwise_kernelILi128ELi4EZNS0_15gpu_kernel_implIZZZNS0_67_GLOBAL__N__bb565c37_34_ValidateCompressedIndicesKernel_cu_33a4b88b42_validate_compressed_sparse_indices_kernelILNS3_8CDimNameE1ENS3_18CUDAKernelLauncherENS3_14EmptyVecKernelENS3_8DummyVecELm0EEEvRKNS_6TensorESB_lllENKUlvE0_clEvENKUlvE0_clEvEUllE_EEvRNS_18TensorIteratorBaseERKT_EUliE_EEviT1_)
        /*00f8*/ 	.short	0x0380
        /*00fa*/ 	.short	0x0238


	//----- nvinfo : EIATTR_SW_WAR
	.align		4
.L_1242:
        /*00fc*/ 	.byte	0x04, 0x36
        /*00fe*/ 	.short	(.L_1244 - .L_1243)
.L_1243:
        /*0100*/ 	.word	0x00000008
.L_1244:


//--------------------- .nv.info._ZN2at6native27unrolled_elementwise_kernelIZZZNS0_67_GLOBAL__N__bb565c37_34_ValidateCompressedIndicesKernel_cu_33a4b88b42_validate_compressed_sparse_indices_kernelILNS2_8CDimNameE1ENS2_18CUDAKernelLauncherENS2_14EmptyVecKernelENS2_8DummyVecELm0EEEvRKNS_6TensorESA_lllENKUlvE0_clEvENKUlvE0_clEvEUllE_St5arrayIPcLm2EELi4E23TrivialOffsetCalculatorILi1EjESI_NS0_6memory12LoadWithCastILi1EEENSJ_13StoreWithCastILi1EEEEEviT_T0_T2_T3_T4_T5_ --------------------------
	.section	.nv.info._ZN2at6native27unrolled_elementwise_kernelIZZZNS0_67_GLOBAL__N__bb565c37_34_ValidateCompressedIndicesKernel_cu_33a4b88b42_validate_compressed_sparse_indices_kernelILNS2_8CDimNameE1ENS2_18CUDAKernelLauncherENS2_14EmptyVecKernelENS2_8DummyVecELm0EEEvRKNS_6TensorESA_lllENKUlvE0_clEvENKUlvE0_clEvEUllE_St5arrayIPcLm2EELi4E23TrivialOffsetCalculatorILi1EjESI_NS0_6memory12LoadWithCastILi1EEENSJ_13StoreWithCastILi1EEEEEviT_T0_T2_T3_T4_T5_,"",@"SHT_CUDA_INFO"
	.sectionflags	@""
	.align	4


	//----- nvinfo : EIATTR_CUDA_API_VERSION
	.align		4
        /*0000*/ 	.byte	0x04, 0x37
        /*0002*/ 	.short	(.L_1246 - .L_1245)
.L_1245:
        /*0004*/ 	.word	0x00000082


	//----- nvinfo : EIATTR_KPARAM_INFO
	.align		4
.L_1246:
        /*0008*/ 	.byte	0x04, 0x17
        /*000a*/ 	.short	(.L_1248 - .L_1247)
.L_1247:
        /*000c*/ 	.word	0x00000000
        /*0010*/ 	.short	0x0006
        /*0012*/ 	.short	0x003c
        /*0014*/ 	.byte	0x00, 0xf0, 0x21, 0x00


	//----- nvinfo : EIATTR_KPARAM_INFO
	.align		4
.L_1248:
        /*0018*/ 	.byte	0x04, 0x17
        /*001a*/ 	.short	(.L_1250 - .L_1249)
.L_1249:
        /*001c*/ 	.word	0x00000000
        /*0020*/ 	.short	0x0005
        /*0022*/ 	.short	0x0034
        /*0024*/ 	.byte	0x00, 0xf0, 0x21, 0x00


	//----- nvinfo : EIATTR_KPARAM_INFO
	.align		4
.L_1250:
        /*0028*/ 	.byte	0x04, 0x17
        /*002a*/ 	.short	(.L_1252 - .L_1251)
.L_1251:
        /*002c*/ 	.word	0x00000000
        /*0030*/ 	.short	0x0004
        /*0032*/ 	.short	0x0031
        /*0034*/ 	.byte	0x00, 0xf0, 0x05, 0x00


	//----- nvinfo : EIATTR_KPARAM_INFO
	.align		4
.L_1252:
        /*0038*/ 	.byte	0x04, 0x17
        /*003a*/ 	.short	(.L_1254 - .L_1253)
.L_1253:
        /*003c*/ 	.word	0x00000000
        /*0040*/ 	.short	0x0003
        /*0042*/ 	.short	0x0030
        /*0044*/ 	.byte	0x00, 0xf0, 0x05, 0x00


	//----- nvinfo : EIATTR_KPARAM_INFO
	.align		4
.L_1254:
        /*0048*/ 	.byte	0x04, 0x17
        /*004a*/ 	.short	(.L_1256 - .L_1255)
.L_1255:
        /*004c*/ 	.word	0x00000000
        /*0050*/ 	.short	0x0002
        /*0052*/ 	.short	0x0020
        /*0054*/ 	.byte	0x00, 0xf0, 0x41, 0x00


	//----- nvinfo : EIATTR_KPARAM_INFO
	.align		4
.L_1256:
        /*0058*/ 	.byte	0x04, 0x17
        /*005a*/ 	.short	(.L_1258 - .L_1257)
.L_1257:
        /*005c*/ 	.word	0x00000000
        /*0060*/ 	.short	0x0001
        /*0062*/ 	.short	0x0008
        /*0064*/ 	.byte	0x00, 0xf0, 0x61, 0x00


	//----- nvinfo : EIATTR_KPARAM_INFO
	.align		4
.L_1258:
        /*0068*/ 	.byte	0x04, 0x17
        /*006a*/ 	.short	(.L_1260 - .L_1259)
.L_1259:
        /*006c*/ 	.word	0x00000000
        /*0070*/ 	.short	0x0000
        /*0072*/ 	.short	0x0000
        /*0074*/ 	.byte	0x00, 0xf0, 0x11, 0x00


	//----- nvinfo : EIATTR_SPARSE_MMA_MASK
	.align		4
.L_1260:
        /*0078*/ 	.byte	0x03, 0x50
        /*007a*/ 	.short	0x0000


	//----- nvinfo : EIATTR_MAXREG_COUNT
	.align		4
        /*007c*/ 	.byte	0x03, 0x1b
        /*007e*/ 	.short	0x00ff


	//----- nvinfo : EIATTR_EXTERNS
	.align		4
        /*0080*/ 	.byte	0x04, 0x0f
        /*0082*/ 	.short	(.L_1262 - .L_1261)


	//   ....[0]....
	.align		4
.L_1261:
        /*0084*/ 	.word	index@(__assertfail)


	//----- nvinfo : EIATTR_MERCURY_ISA_VERSION
	.align		4
.L_1262:
        /*0088*/ 	.byte	0x03, 0x5f
        /*008a*/ 	.short	0x0101


	//----- nvinfo : EIATTR_VRC_CTA_INIT_COUNT
	.align		4
        /*008c*/ 	.byte	0x02, 0x4a
	.zero		1
	.zero		1


	//----- nvinfo : EIATTR_SYSCALL_OFFSETS
	.align		4
        /*0090*/ 	.byte	0x04, 0x46
        /*0092*/ 	.short	(.L_1264 - .L_1263)


	//   ....[0]....
.L_1263:
        /*0094*/ 	.word	0x00000e20


	//   ....[1]....
        /*0098*/ 	.word	0x00001db0


	//   ....[2]....
        /*009c*/ 	.word	0x00002c90


	//   ....[3]....
        /*00a0*/ 	.word	0x00003b70


	//   ....[4]....
        /*00a4*/ 	.word	0x00003d60


	//   ....[5]....
        /*00a8*/ 	.word	0x00003f10


	//   ....[6]....
        /*00ac*/ 	.word	0x000040c0


	//   ....[7]....
        /*00b0*/ 	.word	0x00004270


	//   ....[8]....
        /*00b4*/ 	.word	0x00004b30


	//   ....[9]....
        /*00b8*/ 	.word	0x00005350


	//   ....[10]....
        /*00bc*/ 	.word	0x00005b30


	//   ....[11]....
        /*00c0*/ 	.word	0x000062f0


	//----- nvinfo : EIATTR_EXIT_INSTR_OFFSETS
	.align		4
.L_1264:
        /*00c4*/ 	.byte	0x04, 0x1c
        /*00c6*/ 	.short	(.L_1266 - .L_1265)


	//   ....[0]....
.L_1265:
        /*00c8*/ 	.word	0x00005bb0


	//   ....[1]....
        /*00cc*/ 	.word	0x00005ce0


	//   ....[2]....
        /*00d0*/ 	.word	0x00005d00


	//   ....[3]....
        /*00d4*/ 	.word	0x00005d80


	//   ....[4]....
        /*00d8*/ 	.word	0x00005da0


	//   ....[5]....
        /*00dc*/ 	.word	0x00005dc0


	//   ....[6]....
        /*00e0*/ 	.word	0x00005e40


	//   ....[7]....
        /*00e4*/ 	.word	0x00005e60


	//   ....[8]....
        /*00e8*/ 	.word	0x00005ee0


	//   ....[9]....
        /*00ec*/ 	.word	0x00005f00


	//   ....[10]....
        /*00f0*/ 	.word	0x00005f20


	//   ....[11]....
        /*00f4*/ 	.word	0x00005fc0


	//   ....[12]....
        /*00f8*/ 	.word	0x00005fe0


	//   ....[13]....
        /*00fc*/ 	.word	0x00006060


	//   ....[14]....
        /*0100*/ 	.word	0x00006080


	//   ....[15]....
        /*0104*/ 	.word	0x000060a0


	//   ....[16]....
        /*0108*/ 	.word	0x00006140


	//   ....[17]....
        /*010c*/ 	.word	0x00006160


	//   ....[18]....
        /*0110*/ 	.word	0x00006180


	//   ....[19]....
        /*0114*/ 	.word	0x000061f0


	//   ....[20]....
        /*0118*/ 	.word	0x00006300


	//   ....[21]....
        /*011c*/ 	.word	0x00006320


	//   ....[22]....
        /*0120*/ 	.word	0x00006340


	//----- nvinfo : EIATTR_MAX_THREADS
	.align		4
.L_1266:
        /*0124*/ 	.byte	0x04, 0x05
        /*0126*/ 	.short	(.L_1268 - .L_1267)
.L_1267:
        /*0128*/ 	.word	0x00000080
        /*012c*/ 	.word	0x00000001
        /*0130*/ 	.word	0x00000001


	//----- nvinfo : EIATTR_CRS_STACK_SIZE
	.align		4
.L_1268:
        /*0134*/ 	.byte	0x04, 0x1e
        /*0136*/ 	.short	(.L_1270 - .L_1269)
.L_1269:
        /*0138*/ 	.word	0x00000000


	//----- nvinfo : EIATTR_CBANK_PARAM_SIZE
	.align		4
.L_1270:
        /*013c*/ 	.byte	0x03, 0x19
        /*013e*/ 	.short	0x0044


	//----- nvinfo : EIATTR_PARAM_CBANK
	.align		4
        /*0140*/ 	.byte	0x04, 0x0a
        /*0142*/ 	.short	(.L_1272 - .L_1271)
	.align		4
.L_1271:
        /*0144*/ 	.word	index@(.nv.constant0._ZN2at6native27unrolled_elementwise_kernelIZZZNS0_67_GLOBAL__N__bb565c37_34_ValidateCompressedIndicesKernel_cu_33a4b88b42_validate_compressed_sparse_indices_kernelILNS2_8CDimNameE1ENS2_18CUDAKernelLauncherENS2_14EmptyVecKernelENS2_8DummyVecELm0EEEvRKNS_6TensorESA_lllENKUlvE0_clEvENKUlvE0_clEvEUllE_St5arrayIPcLm2EELi4E23TrivialOffsetCalculatorILi1EjESI_NS0_6memory12LoadWithCastILi1EEENSJ_13StoreWithCastILi1EEEEEviT_T0_T2_T3_T4_T5_)
        /*0148*/ 	.short	0x0380
        /*014a*/ 	.short	0x0044


	//----- nvinfo : EIATTR_SW_WAR
	.align		4
.L_1272:
        /*014c*/ 	.byte	0x04, 0x36
        /*014e*/ 	.short	(.L_1274 - .L_1273)
.L_1273:
        /*0150*/ 	.word	0x00000008
.L_1274:


//--------------------- .nv.info._ZN2at6native18elementwise_kernelILi128ELi2EZNS0_22gpu_kernel_impl_nocastIZZZNS0_67_GLOBAL__N__bb565c37_34_ValidateCompressedIndicesKernel_cu_33a4b88b42_validate_compressed_sparse_indices_kernelILNS3_8CDimNameE1ENS3_18CUDAKernelLauncherENS3_14EmptyVecKernelENS3_8DummyVecELm0EEEvRKNS_6TensorESB_lllENKUlvE0_clEvENKUlvE0_clEvEUllE_EEvRNS_18TensorIteratorBaseERKT_EUliE_EEviT1_ --------------------------
	.section	.nv.info._ZN2at6native18elementwise_kernelILi128ELi2EZNS0_22gpu_kernel_impl_nocastIZZZNS0_67_GLOBAL__N__bb565c37_34_ValidateCompressedIndicesKernel_cu_33a4b88b42_validate_compressed_sparse_indices_kernelILNS3_8CDimNameE1ENS3_18CUDAKernelLauncherENS3_14EmptyVecKernelENS3_8DummyVecELm0EEEvRKNS_6TensorESB_lllENKUlvE0_clEvENKUlvE0_clEvEUllE_EEvRNS_18TensorIteratorBaseERKT_EUliE_EEviT1_,"",@"SHT_CUDA_INFO"
	.sectionflags	@""
	.align	4


	//----- nvinfo : EIATTR_CUDA_API_VERSION
	.align		4
        /*0000*/ 	.byte	0x04, 0x37
        /*0002*/ 	.short	(.L_1276 - .L_1275)
.L_1275:
        /*0004*/ 	.word	0x00000082


	//----- nvinfo : EIATTR_KPARAM_INFO
	.align		4
.L_1276:
        /*0008*/ 	.byte	0x04, 0x17
        /*000a*/ 	.short	(.L_1278 - .L_1277)
.L_1277:
        /*000c*/ 	.word	0x00000000
        /*0010*/ 	.short	0x0001
        /*0012*/ 	.short	0x0008
        /*0014*/ 	.byte	0x00, 0xf0, 0xa1, 0x08


	//----- nvinfo : EIATTR_KPARAM_INFO
	.align		4
.L_1278:
        /*0018*/ 	.byte	0x04, 0x17
        /*001a*/ 	.short	(.L_1280 - .L_1279)
.L_1279:
        /*001c*/ 	.word	0x00000000
        /*0020*/ 	.short	0x0000
        /*0022*/ 	.short	0x0000
        /*0024*/ 	.byte	0x00, 0xf0, 0x11, 0x00


	//----- nvinfo : EIATTR_SPARSE_MMA_MASK
	.align		4
.L_1280:
        /*0028*/ 	.byte	0x03, 0x50
        /*002a*/ 	.short	0x0000


	//----- nvinfo : EIATTR_MAXREG_COUNT
	.align		4
        /*002c*/ 	.byte	0x03, 0x1b
        /*002e*/ 	.short	0x0080


	//----- nvinfo : EIATTR_EXTERNS
	.align		4
        /*0030*/ 	.byte	0x04, 0x0f
        /*0032*/ 	.short	(.L_1282 - .L_1281)


	//   ....[0]....
	.align		4
.L_1281:
        /*0034*/ 	.word	index@(__assertfail)


	//----- nvinfo : EIATTR_MERCURY_ISA_VERSION
	.align		4
.L_1282:
        /*0038*/ 	.byte	0x03, 0x5f
        /*003a*/ 	.short	0x0101


	//----- nvinfo : EIATTR_VRC_CTA_INIT_COUNT
	.align		4
        /*003c*/ 	.byte	0x02, 0x4a
	.zero		1
	.zero		1


	//----- nvinfo : EIATTR_SYSCALL_OFFSETS
	.align		4
        /*0040*/ 	.byte	0x04, 0x46
        /*0042*/ 	.short	(.L_1284 - .L_1283)


	//   ....[0]....
.L_1283:
        /*0044*/ 	.word	0x00000240


	//   ....[1]....
        /*0048*/ 	.word	0x00000430


	//   ....[2]....
        /*004c*/ 	.word	0x00001920


	//   ....[3]....
        /*0050*/ 	.word	0x00002e30


	//----- nvinfo : EIATTR_EXIT_INSTR_OFFSETS
	.align		4
.L_1284:
        /*0054*/ 	.byte	0x04, 0x1c
        /*0056*/ 	.short	(.L_1286 - .L_1285)


	//   ....[0]....
.L_1285:
        /*0058*/ 	.word	0x000002b0


	//   ....[1]....
        /*005c*/ 	.word	0x00000460


	//   ....[2]....
        /*0060*/ 	.word	0x000019c0


	//   ....[3]....
        /*0064*/ 	.word	0x00002e60


	//----- nvinfo : EIATTR_MAX_THREADS
	.align		4
.L_1286:
        /*0068*/ 	.byte	0x04, 0x05
        /*006a*/ 	.short	(.L_1288 - .L_1287)
.L_1287:
        /*006c*/ 	.word	0x00000080
        /*0070*/ 	.word	0x00000001
        /*0074*/ 	.word	0x00000001


	//----- nvinfo : EIATTR_CRS_STACK_SIZE
	.align		4
.L_1288:
        /*0078*/ 	.byte	0x04, 0x1e
        /*007a*/ 	.short	(.L_1290 - .L_1289)
.L_1289:
        /*007c*/ 	.word	0x00000000


	//----- nvinfo : EIATTR_CBANK_PARAM_SIZE
	.align		4
.L_1290:
        /*0080*/ 	.byte	0x03, 0x19
        /*0082*/ 	.short	0x0230


	//----- nvinfo : EIATTR_PARAM_CBANK
	.align		4
        /*0084*/ 	.byte	0x04, 0x0a
        /*0086*/ 	.short	(.L_1292 - .L_1291)
	.align		4
.L_1291:
        /*0088*/ 	.word	index@(.nv.constant0._ZN2at6native18elementwise_kernelILi128ELi2EZNS0_22gpu_kernel_impl_nocastIZZZNS0_67_GLOBAL__N__bb565c37_34_ValidateCompressedIndicesKernel_cu_33a4b88b42_validate_compressed_sparse_indices_kernelILNS3_8CDimNameE1ENS3_18CUDAKernelLauncherENS3_14EmptyVecKernelENS3_8DummyVecELm0EEEvRKNS_6TensorESB_lllENKUlvE0_clEvENKUlvE0_clEvEUllE_EEvRNS_18TensorIteratorBaseERKT_EUliE_EEviT1_)
        /*008c*/ 	.short	0x0380
        /*008e*/ 	.short	0x0230


	//----- nvinfo : EIATTR_SW_WAR
	.align		4
.L_1292:
        /*0090*/ 	.byte	0x04, 0x36
        /*0092*/ 	.short	(.L_1294 - .L_1293)
.L_1293:
        /*0094*/ 	.word	0x00000008
.L_1294:


//--------------------- .nv.info._ZN2at6native27unrolled_elementwise_kernelIZZZNS0_67_GLOBAL__N__bb565c37_34_ValidateCompressedIndicesKernel_cu_33a4b88b42_validate_compressed_sparse_indices_kernelILNS2_8CDimNameE1ENS2_18CUDAKernelLauncherENS2_14EmptyVecKernelENS2_8DummyVecELm0EEEvRKNS_6TensorESA_lllENKUlvE0_clEvENKUlvE0_clEvEUllE_St5arrayIPcLm2EELi4E23TrivialOffsetCalculatorILi1EjESI_NS0_6memory15LoadWithoutCastENSJ_16StoreWithoutCastEEEviT_T0_T2_T3_T4_T5_ --------------------------
	.section	.nv.info._ZN2at6native27unrolled_elementwise_kernelIZZZNS0_67_GLOBAL__N__bb565c37_34_ValidateCompressedIndicesKernel_cu_33a4b88b42_validate_compressed_sparse_indices_kernelILNS2_8CDimNameE1ENS2_18CUDAKernelLauncherENS2_14EmptyVecKernelENS2_8DummyVecELm0EEEvRKNS_6TensorESA_lllENKUlvE0_clEvENKUlvE0_clEvEUllE_St5arrayIPcLm2EELi4E23TrivialOffsetCalculatorILi1EjESI_NS0_6memory15LoadWithoutCastENSJ_16StoreWithoutCastEEEviT_T0_T2_T3_T4_T5_,"",@"SHT_CUDA_INFO"
	.sectionflags	@""
	.align	4


	//----- nvinfo : EIATTR_CUDA_API_VERSION
	.align		4
        /*0000*/ 	.byte	0x04, 0x37
        /*0002*/ 	.short	(.L_1296 - .L_1295)
.L_1295:
        /*0004*/ 	.word	0x00000082


	//----- nvinfo : EIATTR_KPARAM_INFO
	.align		4
.L_1296:
        /*0008*/ 	.byte	0x04, 0x17
        /*000a*/ 	.short	(.L_1298 - .L_1297)
.L_1297:
        /*000c*/ 	.word	0x00000000
        /*0010*/ 	.short	0x0006
        /*0012*/ 	.short	0x0033
        /*0014*/ 	.byte	0x00, 0xf0, 0x05, 0x00


	//----- nvinfo : EIATTR_KPARAM_INFO
	.align		4
.L_1298:
        /*0018*/ 	.byte	0x04, 0x17
        /*001a*/ 	.short	(.L_1300 - .L_1299)
.L_1299:
        /*001c*/ 	.word	0x00000000
        /*0020*/ 	.short	0x0005
        /*0022*/ 	.short	0x0032
        /*0024*/ 	.byte	0x00, 0xf0, 0x05, 0x00


	//----- nvinfo : EIATTR_KPARAM_INFO
	.align		4
.L_1300:
        /*0028*/ 	.byte	0x04, 0x17
        /*002a*/ 	.short	(.L_1302 - .L_1301)
.L_1301:
        /*002c*/ 	.word	0x00000000
        /*0030*/ 	.short	0x0004
        /*0032*/ 	.short	0x0031
        /*0034*/ 	.byte	0x00, 0xf0, 0x05, 0x00


	//----- nvinfo : EIATTR_KPARAM_INFO
	.align		4
.L_1302:
        /*0038*/ 	.byte	0x04, 0x17
        /*003a*/ 	.short	(.L_1304 - .L_1303)
.L_1303:
        /*003c*/ 	.word	0x00000000
        /*0040*/ 	.short	0x0003
        /*0042*/ 	.short	0x0030
        /*0044*/ 	.byte	0x00, 0xf0, 0x05, 0x00


	//----- nvinfo : EIATTR_KPARAM_INFO
	.align		4
.L_1304:
        /*0048*/ 	.byte	0x04, 0x17
        /*004a*/ 	.short	(.L_1306 - .L_1305)
.L_1305:
        /*004c*/ 	.word	0x00000000
        /*0050*/ 	.short	0x0002
        /*0052*/ 	.short	0x0020
        /*0054*/ 	.byte	0x00, 0xf0, 0x41, 0x00


	//----- nvinfo : EIATTR_KPARAM_INFO
	.align		4
.L_1306:
        /*0058*/ 	.byte	0x04, 0x17
        /*005a*/ 	.short	(.L_1308 - .L_1307)
.L_1307:
        /*005c*/ 	.word	0x00000000
        /*0060*/ 	.short	0x0001
        /*0062*/ 	.short	0x0008
        /*0064*/ 	.byte	0x00, 0xf0, 0x61, 0x00


	//----- nvinfo : EIATTR_KPARAM_INFO
	.align		4
.L_1308:
        /*0068*/ 	.byte	0x04, 0x17
        /*006a*/ 	.short	(.L_1310 - .L_1309)
.L_1309:
        /*006c*/ 	.word	0x00000000
        /*0070*/ 	.short	0x0000
        /*0072*/ 	.short	0x0000
        /*0074*/ 	.byte	0x00, 0xf0, 0x11, 0x00


	//----- nvinfo : EIATTR_SPARSE_MMA_MASK
	.align		4
.L_1310:
        /*0078*/ 	.byte	0x03, 0x50
        /*007a*/ 	.short	0x0000


	//----- nvinfo : EIATTR_MAXREG_COUNT
	.align		4
        /*007c*/ 	.byte	0x03, 0x1b
        /*007e*/ 	.short	0x00ff


	//----- nvinfo : EIATTR_EXTERNS
	.align		4
        /*0080*/ 	.byte	0x04, 0x0f
        /*0082*/ 	.short	(.L_1312 - .L_1311)


	//   ....[0]....
	.align		4
.L_1311:
        /*0084*/ 	.word	index@(__assertfail)


	//----- nvinfo : EIATTR_MERCURY_ISA_VERSION
	.align		4
.L_1312:
        /*0088*/ 	.byte	0x03, 0x5f
        /*008a*/ 	.short	0x0101


	//----- nvinfo : EIATTR_VRC_CTA_INIT_COUNT
	.align		4
        /*008c*/ 	.byte	0x02, 0x4a
	.zero		1
	.zero		1


	//----- nvinfo : EIATTR_SYSCALL_OFFSETS
	.align		4
        /*0090*/ 	.byte	0x04, 0x46
        /*0092*/ 	.short	(.L_1314 - .L_1313)


	//   ....[0]....
.L_1313:
        /*0094*/ 	.word	0x000003a0


	//   ....[1]....
        /*0098*/ 	.word	0x00000550


	//   ....[2]....
        /*009c*/ 	.word	0x00000700


	//   ....[3]....
        /*00a0*/ 	.word	0x000008b0


	//----- nvinfo : EIATTR_EXIT_INSTR_OFFSETS
	.align		4
.L_1314:
        /*00a4*/ 	.byte	0x04, 0x1c
        /*00a6*/ 	.short	(.L_1316 - .L_1315)


	//   ....[0]....
.L_1315:
        /*00a8*/ 	.word	0x00000a70


	//   ....[1]....
        /*00ac*/ 	.word	0x00000ac0


	//----- nvinfo : EIATTR_MAX_THREADS
	.align		4
.L_1316:
        /*00b0*/ 	.byte	0x04, 0x05
        /*00b2*/ 	.short	(.L_1318 - .L_1317)
.L_1317:
        /*00b4*/ 	.word	0x00000080
        /*00b8*/ 	.word	0x00000001
        /*00bc*/ 	.word	0x00000001


	//----- nvinfo : EIATTR_CRS_STACK_SIZE
	.align		4
.L_1318:
        /*00c0*/ 	.byte	0x04, 0x1e
        /*00c2*/ 	.short	(.L_1320 - .L_1319)
.L_1319:
        /*00c4*/ 	.word	0x00000000


	//----- nvinfo : EIATTR_CBANK_PARAM_SIZE
	.align		4
.L_1320:
        /*00c8*/ 	.byte	0x03, 0x19
        /*00ca*/ 	.short	0x0034


	//----- nvinfo : EIATTR_PARAM_CBANK
	.align		4
        /*00cc*/ 	.byte	0x04, 0x0a
        /*00ce*/ 	.short	(.L_1322 - .L_1321)
	.align		4
.L_1321:
        /*00d0*/ 	.word	index@(.nv.constant0._ZN2at6native27unrolled_elementwise_kernelIZZZNS0_67_GLOBAL__N__bb565c37_34_ValidateCompressedIndicesKernel_cu_33a4b88b42_validate_compressed_sparse_indices_kernelILNS2_8CDimNameE1ENS2_18CUDAKernelLauncherENS2_14EmptyVecKernelENS2_8DummyVecELm0EEEvRKNS_6TensorESA_lllENKUlvE0_clEvENKUlvE0_clEvEUllE_St5arrayIPcLm2EELi4E23TrivialOffsetCalculatorILi1EjESI_NS0_6memory15LoadWithoutCastENSJ_16StoreWithoutCastEEEviT_T0_T2_T3_T4_T5_)
        /*00d4*/ 	.short	0x0380
        /*00d6*/ 	.short	0x0034


	//----- nvinfo : EIATTR_SW_WAR
	.align		4
.L_1322:
        /*00d8*/ 	.byte	0x04, 0x36
        /*00da*/ 	.short	(.L_1324 - .L_1323)
.L_1323:
        /*00dc*/ 	.word	0x00000008
.L_1324:


//--------------------- .nv.info._ZN2at6native29vectorized_elementwise_kernelILi2EZZZNS0_67_GLOBAL__N__bb565c37_34_ValidateCompressedIndicesKernel_cu_33a4b88b42_validate_compressed_sparse_indices_kernelILNS2_8CDimNameE1ENS2_18CUDAKernelLauncherENS2_14EmptyVecKernelENS2_8DummyVecELm0EEEvRKNS_6TensorESA_lllENKUlvE0_clEvENKUlvE0_clEvEUllE_St5arrayIPcLm2EEEEviT0_T1_ --------------------------
	.section	.nv.info._ZN2at6native29vectorized_elementwise_kernelILi2EZZZNS0_67_GLOBAL__N__bb565c37_34_ValidateCompressedIndicesKernel_cu_33a4b88b42_validate_compressed_sparse_indices_kernelILNS2_8CDimNameE1ENS2_18CUDAKernelLauncherENS2_14EmptyVecKernelENS2_8DummyVecELm0EEEvRKNS_6TensorESA_lllENKUlvE0_clEvENKUlvE0_clEvEUllE_St5arrayIPcLm2EEEEviT0_T1_,"",@"SHT_CUDA_INFO"
	.sectionflags	@""
	.align	4


	//----- nvinfo : EIATTR_CUDA_API_VERSION
	.align		4
        /*0000*/ 	.byte	0x04, 0x37
        /*0002*/ 	.short	(.L_1326 - .L_1325)
.L_1325:
        /*0004*/ 	.word	0x00000082


	//----- nvinfo : EIATTR_KPARAM_INFO
	.align		4
.L_1326:
        /*0008*/ 	.byte	0x04, 0x17
        /*000a*/ 	.short	(.L_1328 - .L_1327)
.L_1327:
        /*000c*/ 	.word	0x00000000
        /*0010*/ 	.short	0x0002
        /*0012*/ 	.short	0x0020
        /*0014*/ 	.byte	0x00, 0xf0, 0x41, 0x00


	//----- nvinfo : EIATTR_KPARAM_INFO
	.align		4
.L_1328:
        /*0018*/ 	.byte	0x04, 0x17
        /*001a*/ 	.short	(.L_1330 - .L_1329)
.L_1329:
        /*001c*/ 	.word	0x00000000
        /*0020*/ 	.short	0x0001
        /*0022*/ 	.short	0x0008
        /*0024*/ 	.byte	0x00, 0xf0, 0x61, 0x00


	//----- nvinfo : EIATTR_KPARAM_INFO
	.align		4
.L_1330:
        /*0028*/ 	.byte	0x04, 0x17
        /*002a*/ 	.short	(.L_1332 - .L_1331)
.L_1331:
        /*002c*/ 	.word	0x00000000
        /*0030*/ 	.short	0x0000
        /*0032*/ 	.short	0x0000
        /*0034*/ 	.byte	0x00, 0xf0, 0x11, 0x00


	//----- nvinfo : EIATTR_SPARSE_MMA_MASK
	.align		4
.L_1332:
        /*0038*/ 	.byte	0x03, 0x50
        /*003a*/ 	.short	0x0000


	//----- nvinfo : EIATTR_MAXREG_COUNT
	.align		4
        /*003c*/ 	.byte	0x03, 0x1b
        /*003e*/ 	.short	0x00ff


	//----- nvinfo : EIATTR_EXTERNS
	.align		4
        /*0040*/ 	.byte	0x04, 0x0f
        /*0042*/ 	.short	(.L_1334 - .L_1333)


	//   ....[0]....
	.align		4
.L_1333:
        /*0044*/ 	.word	index@(__assertfail)


	//----- nvinfo : EIATTR_MERCURY_ISA_VERSION
	.align		4
.L_1334:
        /*0048*/ 	.byte	0x03, 0x5f
        /*004a*/ 	.short	0x0101


	//----- nvinfo : EIATTR_VRC_CTA_INIT_COUNT
	.align		4
        /*004c*/ 	.byte	0x02, 0x4a
	.zero		1
	.zero		1


	//----- nvinfo : EIATTR_SYSCALL_OFFSETS
	.align		4
        /*0050*/ 	.byte	0x04, 0x46
        /*0052*/ 	.short	(.L_1336 - .L_1335)


	//   ....[0]....
.L_1335:
        /*0054*/ 	.word	0x00000590


	//   ....[1]....
        /*0058*/ 	.word	0x00000740


	//   ....[2]....
        /*005c*/ 	.word	0x000008f0


	//   ....[3]....
        /*0060*/ 	.word	0x00000aa0


	//   ....[4]....
        /*0064*/ 	.word	0x00000c50


	//   ....[5]....
        /*0068*/ 	.word	0x00000e00


	//   ....[6]....
        /*006c*/ 	.word	0x00000fb0


	//   ....[7]....
        /*0070*/ 	.word	0x00001160


	//   ....[8]....
        /*0074*/ 	.word	0x00001730


	//   ....[9]....
        /*0078*/ 	.word	0x000018c0


	//   ....[10]....
        /*007c*/ 	.word	0x00001a50


	//   ....[11]....
        /*0080*/ 	.word	0x00001be0


	//   ....[12]....
        /*0084*/ 	.word	0x00001d70


	//   ....[13]....
        /*0088*/ 	.word	0x00001f00


	//   ....[14]....
        /*008c*/ 	.word	0x00002090


	//   ....[15]....
        /*0090*/ 	.word	0x00002220


	//----- nvinfo : EIATTR_EXIT_INSTR_OFFSETS
	.align		4
.L_1336:
        /*0094*/ 	.byte	0x04, 0x1c
        /*0096*/ 	.short	(.L_1338 - .L_1337)


	//   ....[0]....
.L_1337:
        /*0098*/ 	.word	0x000014e0


	//   ....[1]....
        /*009c*/ 	.word	0x00001530


	//   ....[2]....
        /*00a0*/ 	.word	0x000022b0


	//----- nvinfo : EIATTR_MAX_THREADS
	.align		4
.L_1338:
        /*00a4*/ 	.byte	0x04, 0x05
        /*00a6*/ 	.short	(.L_1340 - .L_1339)
.L_1339:
        /*00a8*/ 	.word	0x00000080
        /*00ac*/ 	.word	0x00000001
        /*00b0*/ 	.word	0x00000001


	//----- nvinfo : EIATTR_CRS_STACK_SIZE
	.align		4
.L_1340:
        /*00b4*/ 	.byte	0x04, 0x1e
        /*00b6*/ 	.short	(.L_1342 - .L_1341)
.L_1341:
        /*00b8*/ 	.word	0x00000000


	//----- nvinfo : EIATTR_CBANK_PARAM_SIZE
	.align		4
.L_1342:
        /*00bc*/ 	.byte	0x03, 0x19
        /*00be*/ 	.short	0x0030


	//----- nvinfo : EIATTR_PARAM_CBANK
	.align		4
        /*00c0*/ 	.byte	0x04, 0x0a
        /*00c2*/ 	.short	(.L_1344 - .L_1343)
	.align		4
.L_1343:
        /*00c4*/ 	.word	index@(.nv.constant0._ZN2at6native29vectorized_elementwise_kernelILi2EZZZNS0_67_GLOBAL__N__bb565c37_34_ValidateCompressedIndicesKernel_cu_33a4b88b42_validate_compressed_sparse_indices_kernelILNS2_8CDimNameE1ENS2_18CUDAKernelLauncherENS2_14EmptyVecKernelENS2_8DummyVecELm0EEEvRKNS_6TensorESA_lllENKUlvE0_clEvENKUlvE0_clEvEUllE_St5arrayIPcLm2EEEEviT0_T1_)
        /*00c8*/ 	.short	0x0380
        /*00ca*/ 	.short	0x0030


	//----- nvinfo : EIATTR_SW_WAR
	.align		4
.L_1344:
        /*00cc*/ 	.byte	0x04, 0x36
        /*00ce*/ 	.short	(.L_1346 - .L_1345)
.L_1345:
        /*00d0*/ 	.word	0x00000008
.L_1346:


//--------------------- .nv.info._ZN2at6native29vectorized_elementwise_kernelILi4EZZZNS0_67_GLOBAL__N__bb565c37_34_ValidateCompressedIndicesKernel_cu_33a4b88b42_validate_compressed_sparse_indices_kernelILNS2_8CDimNameE1ENS2_18CUDAKernelLauncherENS2_14EmptyVecKernelENS2_8DummyVecELm0EEEvRKNS_6TensorESA_lllENKUlvE0_clEvENKUlvE0_clEvEUllE_St5arrayIPcLm2EEEEviT0_T1_ --------------------------
	.section	.nv.info._ZN2at6native29vectorized_elementwise_kernelILi4EZZZNS0_67_GLOBAL__N__bb565c37_34_ValidateCompressedIndicesKernel_cu_33a4b88b42_validate_compressed_sparse_indices_kernelILNS2_8CDimNameE1ENS2_18CUDAKernelLauncherENS2_14EmptyVecKernelENS2_8DummyVecELm0EEEvRKNS_6TensorESA_lllENKUlvE0_clEvENKUlvE0_clEvEUllE_St5arrayIPcLm2EEEEviT0_T1_,"",@"SHT_CUDA_INFO"
	.sectionflags	@""
	.align	4


	//----- nvinfo : EIATTR_CUDA_API_VERSION
	.align		4
        /*0000*/ 	.byte	0x04, 0x37
        /*0002*/ 	.short	(.L_1348 - .L_1347)
.L_1347:
        /*0004*/ 	.word	0x00000082


	//----- nvinfo : EIATTR_KPARAM_INFO
	.align		4
.L_1348:
        /*0008*/ 	.byte	0x04, 0x17
        /*000a*/ 	.short	(.L_1350 - .L_1349)
.L_1349:
        /*000c*/ 	.word	0x00000000
        /*0010*/ 	.short	0x0002
        /*0012*/ 	.short	0x0020
        /*0014*/ 	.byte	0x00, 0xf0, 0x41, 0x00


	//----- nvinfo : EIATTR_KPARAM_INFO
	.align		4
.L_1350:
        /*0018*/ 	.byte	0x04, 0x17
        /*001a*/ 	.short	(.L_1352 - .L_1351)
.L_1351:
        /*001c*/ 	.word	0x00000000
        /*0020*/ 	.short	0x0001
        /*0022*/ 	.short	0x0008
        /*0024*/ 	.byte	0x00, 0xf0, 0x61, 0x00


	//----- nvinfo : EIATTR_KPARAM_INFO
	.align		4
.L_1352:
        /*0028*/ 	.byte	0x04, 0x17
        /*002a*/ 	.short	(.L_1354 - .L_1353)
.L_1353:
        /*002c*/ 	.word	0x00000000
        /*0030*/ 	.short	0x0000
        /*0032*/ 	.short	0x0000
        /*0034*/ 	.byte	0x00, 0xf0, 0x11, 0x00


	//----- nvinfo : EIATTR_SPARSE_MMA_MASK
	.align		4
.L_1354:
        /*0038*/ 	.byte	0x03, 0x50
        /*003a*/ 	.short	0x0000


	//----- nvinfo : EIATTR_MAXREG_COUNT
	.align		4
        /*003c*/ 	.byte	0x03, 0x1b
        /*003e*/ 	.short	0x00ff


	//----- nvinfo : EIATTR_EXTERNS
	.align		4
        /*0040*/ 	.byte	0x04, 0x0f
        /*0042*/ 	.short	(.L_1356 - .L_1355)


	//   ....[0]....
	.align		4
.L_1355:
        /*0044*/ 	.word	index@(__assertfail)


	//----- nvinfo : EIATTR_MERCURY_ISA_VERSION
	.align		4
.L_1356:
        /*0048*/ 	.byte	0x03, 0x5f
        /*004a*/ 	.short	0x0101


	//----- nvinfo : EIATTR_VRC_CTA_INIT_COUNT
	.align		4
        /*004c*/ 	.byte	0x02, 0x4a
	.zero		1
	.zero		1


	//----- nvinfo : EIATTR_SYSCALL_OFFSETS
	.align		4
        /*0050*/ 	.byte	0x04, 0x46
        /*0052*/ 	.short	(.L_1358 - .L_1357)


	//   ....[0]....
.L_1357:
        /*0054*/ 	.word	0x00000590


	//   ....[1]....
        /*0058*/ 	.word	0x00000740


	//   ....[2]....
        /*005c*/ 	.word	0x000008f0


	//   ....[3]....
        /*0060*/ 	.word	0x00000aa0


	//   ....[4]....
        /*0064*/ 	.word	0x00000c50


	//   ....[5]....
        /*0068*/ 	.word	0x00000e00


	//   ....[6]....
        /*006c*/ 	.word	0x00000fb0


	//   ....[7]....
        /*0070*/ 	.word	0x00001160


	//   ....[8]....
        /*0074*/ 	.word	0x00001710


	//   ....[9]....
        /*0078*/ 	.word	0x000018a0


	//   ....[10]....
        /*007c*/ 	.word	0x00001a30


	//   ....[11]....
        /*0080*/ 	.word	0x00001bc0


	//   ....[12]....
        /*0084*/ 	.word	0x00001d50


	//   ....[13]....
        /*0088*/ 	.word	0x00001ee0


	//   ....[14]....
        /*008c*/ 	.word	0x00002070


	//   ....[15]....
        /*0090*/ 	.word	0x00002200


	//----- nvinfo : EIATTR_EXIT_INSTR_OFFSETS
	.align		4
.L_1358:
        /*0094*/ 	.byte	0x04, 0x1c
        /*0096*/ 	.short	(.L_1360 - .L_1359)


	//   ....[0]....
.L_1359:
        /*0098*/ 	.word	0x000014e0


	//   ....[1]....
        /*009c*/ 	.word	0x00001530


	//   ....[2]....
        /*00a0*/ 	.word	0x00002270


	//----- nvinfo : EIATTR_MAX_THREADS
	.align		4
.L_1360:
        /*00a4*/ 	.byte	0x04, 0x05
        /*00a6*/ 	.short	(.L_1362 - .L_1361)
.L_1361:
        /*00a8*/ 	.word	0x00000080
        /*00ac*/ 	.word	0x00000001
        /*00b0*/ 	.word	0x00000001


	//----- nvinfo : EIATTR_CRS_STACK_SIZE
	.align		4
.L_1362:
        /*00b4*/ 	.byte	0x04, 0x1e
        /*00b6*/ 	.short	(.L_1364 - .L_1363)
.L_1363:
        /*00b8*/ 	.word	0x00000000


	//----- nvinfo : EIATTR_CBANK_PARAM_SIZE
	.align		4
.L_1364:
        /*00bc*/ 	.byte	0x03, 0x19
        /*00be*/ 	.short	0x0030


	//----- nvinfo : EIATTR_PARAM_CBANK
	.align		4
        /*00c0*/ 	.byte	0x04, 0x0a
        /*00c2*/ 	.short	(.L_1366 - .L_1365)
	.align		4
.L_1365:
        /*00c4*/ 	.word	index@(.nv.constant0._ZN2at6native29vectorized_elementwise_kernelILi4EZZZNS0_67_GLOBAL__N__bb565c37_34_ValidateCompressedIndicesKernel_cu_33a4b88b42_validate_compressed_sparse_indices_kernelILNS2_8CDimNameE1ENS2_18CUDAKernelLauncherENS2_14EmptyVecKernelENS2_8DummyVecELm0EEEvRKNS_6TensorESA_lllENKUlvE0_clEvENKUlvE0_clEvEUllE_St5arrayIPcLm2EEEEviT0_T1_)
        /*00c8*/ 	.short	0x0380
        /*00ca*/ 	.short	0x0030


	//----- nvinfo : EIATTR_SW_WAR
	.align		4
.L_1366:
        /*00cc*/ 	.byte	0x04, 0x36
        /*00ce*/ 	.short	(.L_1368 - .L_1367)
.L_1367:
        /*00d0*/ 	.word	0x00000008
.L_1368:


//--------------------- .nv.info._ZN2at6native29vectorized_elementwise_kernelILi8EZZZNS0_67_GLOBAL__N__bb565c37_34_ValidateCompressedIndicesKernel_cu_33a4b88b42_validate_compressed_sparse_indices_kernelILNS2_8CDimNameE1ENS2_18CUDAKernelLauncherENS2_14EmptyVecKernelENS2_8DummyVecELm0EEEvRKNS_6TensorESA_lllENKUlvE0_clEvENKUlvE0_clEvEUllE_St5arrayIPcLm2EEEEviT0_T1_ --------------------------
	.section	.nv.info._ZN2at6native29vectorized_elementwise_kernelILi8EZZZNS0_67_GLOBAL__N__bb565c37_34_ValidateCompressedIndicesKernel_cu_33a4b88b42_validate_compressed_sparse_indices_kernelILNS2_8CDimNameE1ENS2_18CUDAKernelLauncherENS2_14EmptyVecKernelENS2_8DummyVecELm0EEEvRKNS_6TensorESA_lllENKUlvE0_clEvENKUlvE0_clEvEUllE_St5arrayIPcLm2EEEEviT0_T1_,"",@"SHT_CUDA_INFO"
	.sectionflags	@""
	.align	4


	//----- nvinfo : EIATTR_CUDA_API_VERSION
	.align		4
        /*0000*/ 	.byte	0x04, 0x37
        /*0002*/ 	.short	(.L_1370 - .L_1369)
.L_1369:
        /*0004*/ 	.word	0x00000082


	//----- nvinfo : EIATTR_KPARAM_INFO
	.align		4
.L_1370:
        /*0008*/ 	.byte	0x04, 0x17
        /*000a*/ 	.short	(.L_1372 - .L_1371)
.L_1371:
        /*000c*/ 	.word	0x00000000
        /*0010*/ 	.short	0x0002
        /*0012*/ 	.short	0x0020
        /*0014*/ 	.byte	0x00, 0xf0, 0x41, 0x00


	//----- nvinfo : EIATTR_KPARAM_INFO
	.align		4
.L_1372:
        /*0018*/ 	.byte	0x04, 0x17
        /*001a*/ 	.short	(.L_1374 - .L_1373)
.L_1373:
        /*001c*/ 	.word	0x00000000
        /*0020*/ 	.short	0x0001
        /*0022*/ 	.short	0x0008
        /*0024*/ 	.byte	0x00, 0xf0, 0x61, 0x00


	//----- nvinfo : EIATTR_KPARAM_INFO
	.align		4
.L_1374:
        /*0028*/ 	.byte	0x04, 0x17
        /*002a*/ 	.short	(.L_1376 - .L_1375)
.L_1375:
        /*002c*/ 	.word	0x00000000
        /*0030*/ 	.short	0x0000
        /*0032*/ 	.short	0x0000
        /*0034*/ 	.byte	0x00, 0xf0, 0x11, 0x00


	//----- nvinfo : EIATTR_SPARSE_MMA_MASK
	.align		4
.L_1376:
        /*0038*/ 	.byte	0x03, 0x50
        /*003a*/ 	.short	0x0000


	//----- nvinfo : EIATTR_MAXREG_COUNT
	.align		4
        /*003c*/ 	.byte	0x03, 0x1b
        /*003e*/ 	.short	0x00ff


	//----- nvinfo : EIATTR_EXTERNS
	.align		4
        /*0040*/ 	.byte	0x04, 0x0f
        /*0042*/ 	.short	(.L_1378 - .L_1377)


	//   ....[0]....
	.align		4
.L_1377:
        /*0044*/ 	.word	index@(__assertfail)


	//----- nvinfo : EIATTR_MERCURY_ISA_VERSION
	.align		4
.L_1378:
        /*0048*/ 	.byte	0x03, 0x5f
        /*004a*/ 	.short	0x0101


	//----- nvinfo : EIATTR_VRC_CTA_INIT_COUNT
	.align		4
        /*004c*/ 	.byte	0x02, 0x4a
	.zero		1
	.zero		1


	//----- nvinfo : EIATTR_SYSCALL_OFFSETS
	.align		4
        /*0050*/ 	.byte	0x04, 0x46
        /*0052*/ 	.short	(.L_1380 - .L_1379)


	//   ....[0]....
.L_1379:
        /*0054*/ 	.word	0x00000590


	//   ....[1]....
        /*0058*/ 	.word	0x00000740


	//   ....[2]....
        /*005c*/ 	.word	0x000008f0


	//   ....[3]....
        /*0060*/ 	.word	0x00000aa0


	//   ....[4]....
        /*0064*/ 	.word	0x00000c50


	//   ....[5]....
        /*0068*/ 	.word	0x00000e00


	//   ....[6]....
        /*006c*/ 	.word	0x00000fb0


	//   ....[7]....
        /*0070*/ 	.word	0x00001160


	//   ....[8]....
        /*0074*/ 	.word	0x00001710


	//   ....[9]....
        /*0078*/ 	.word	0x000018a0


	//   ....[10]....
        /*007c*/ 	.word	0x00001a30


	//   ....[11]....
        /*0080*/ 	.word	0x00001bc0


	//   ....[12]....
        /*0084*/ 	.word	0x00001d50


	//   ....[13]....
        /*0088*/ 	.word	0x00001ee0


	//   ....[14]....
        /*008c*/ 	.word	0x00002070


	//   ....[15]....
        /*0090*/ 	.word	0x00002200


	//----- nvinfo : EIATTR_EXIT_INSTR_OFFSETS
	.align		4
.L_1380:
        /*0094*/ 	.byte	0x04, 0x1c
        /*0096*/ 	.short	(.L_1382 - .L_1381)


	//   ....[0]....
.L_1381:
        /*0098*/ 	.word	0x000014e0


	//   ....[1]....
        /*009c*/ 	.word	0x00001530


	//   ....[2]....
        /*00a0*/ 	.word	0x00002270


	//----- nvinfo : EIATTR_MAX_THREADS
	.align		4
.L_1382:
        /*00a4*/ 	.byte	0x04, 0x05
        /*00a6*/ 	.short	(.L_1384 - .L_1383)
.L_1383:
        /*00a8*/ 	.word	0x00000080
        /*00ac*/ 	.word	0x00000001
        /*00b0*/ 	.word	0x00000001


	//----- nvinfo : EIATTR_CRS_STACK_SIZE
	.align		4
.L_1384:
        /*00b4*/ 	.byte	0x04, 0x1e
        /*00b6*/ 	.short	(.L_1386 - .L_1385)
.L_1385:
        /*00b8*/ 	.word	0x00000000


	//----- nvinfo : EIATTR_CBANK_PARAM_SIZE
	.align		4
.L_1386:
        /*00bc*/ 	.byte	0x03, 0x19
        /*00be*/ 	.short	0x0030


	//----- nvinfo : EIATTR_PARAM_CBANK
	.align		4
        /*00c0*/ 	.byte	0x04, 0x0a
        /*00c2*/ 	.short	(.L_1388 - .L_1387)
	.align		4
.L_1387:
        /*00c4*/ 	.word	index@(.nv.constant0._ZN2at6native29vectorized_elementwise_kernelILi8EZZZNS0_67_GLOBAL__N__bb565c37_34_ValidateCompressedIndicesKernel_cu_33a4b88b42_validate_compressed_sparse_indices_kernelILNS2_8CDimNameE1ENS2_18CUDAKernelLauncherENS2_14EmptyVecKernelENS2_8DummyVecELm0EEEvRKNS_6TensorESA_lllENKUlvE0_clEvENKUlvE0_clEvEUllE_St5arrayIPcLm2EEEEviT0_T1_)
        /*00c8*/ 	.short	0x0380
        /*00ca*/ 	.short	0x0030


	//----- nvinfo : EIATTR_SW_WAR
	.align		4
.L_1388:
        /*00cc*/ 	.byte	0x04, 0x36
        /*00ce*/ 	.short	(.L_1390 - .L_1389)
.L_1389:
        /*00d0*/ 	.word	0x00000008
.L_1390:


//--------------------- .nv.info._ZN2at6native18elementwise_kernelILi128ELi4EZNS0_15gpu_kernel_implIZZZNS0_67_GLOBAL__N__bb565c37_34_ValidateCompressedIndicesKernel_cu_33a4b88b42_validate_compressed_sparse_indices_kernelILNS3_8CDimNameE1ENS3_18CUDAKernelLauncherENS3_14EmptyVecKernelENS3_8DummyVecELm0EEEvRKNS_6TensorESB_lllENKUlvE0_clEvENKUlvE_clEvEUliE_EEvRNS_18TensorIteratorBaseERKT_EUliE_EEviT1_ --------------------------
	.section	.nv.info._ZN2at6native18elementwise_kernelILi128ELi4EZNS0_15gpu_kernel_implIZZZNS0_67_GLOBAL__N__bb565c37_34_ValidateCompressedIndicesKernel_cu_33a4b88b42_validate_compressed_sparse_indices_kernelILNS3_8CDimNameE1ENS3_18CUDAKernelLauncherENS3_14EmptyVecKernelENS3_8DummyVecELm0EEEvRKNS_6TensorESB_lllENKUlvE0_clEvENKUlvE_clEvEUliE_EEvRNS_18TensorIteratorBaseERKT_EUliE_EEviT1_,"",@"SHT_CUDA_INFO"
	.sectionflags	@""
	.align	4


	//----- nvinfo : EIATTR_CUDA_API_VERSION
	.align		4
        /*0000*/ 	.byte	0x04, 0x37
        /*0002*/ 	.short	(.L_1392 - .L_1391)
.L_1391:
        /*0004*/ 	.word	0x00000082


	//----- nvinfo : EIATTR_KPARAM_INFO
	.align		4
.L_1392:
        /*0008*/ 	.byte	0x04, 0x17
        /*000a*/ 	.short	(.L_1394 - .L_1393)
.L_1393:
        /*000c*/ 	.word	0x00000000
        /*0010*/ 	.short	0x0001
        /*0012*/ 	.short	0x0008
        /*0014*/ 	.byte	0x00, 0xf0, 0xc1, 0x08


	//----- nvinfo : EIATTR_KPARAM_INFO
	.align		4
.L_1394:
        /*0018*/ 	.byte	0x04, 0x17
        /*001a*/ 	.short	(.L_1396 - .L_1395)
.L_1395:
        /*001c*/ 	.word	0x00000000
        /*0020*/ 	.short	0x0000
        /*0022*/ 	.short	0x0000
        /*0024*/ 	.byte	0x00, 0xf0, 0x11, 0x00


	//----- nvinfo : EIATTR_SPARSE_MMA_MASK
	.align		4
.L_1396:
        /*0028*/ 	.byte	0x03, 0x50
        /*002a*/ 	.short	0x0000


	//----- nvinfo : EIATTR_MAXREG_COUNT
	.align		4
        /*002c*/ 	.byte	0x03, 0x1b
        /*002e*/ 	.short	0x0080


	//----- nvinfo : EIATTR_EXTERNS
	.align		4
        /*0030*/ 	.byte	0x04, 0x0f
        /*0032*/ 	.short	(.L_1398 - .L_1397)


	//   ....[0]....
	.align		4
.L_1397:
        /*0034*/ 	.word	index@(__assertfail)


	//----- nvinfo : EIATTR_MERCURY_ISA_VERSION
	.align		4
.L_1398:
        /*0038*/ 	.byte	0x03, 0x5f
        /*003a*/ 	.short	0x0101


	//----- nvinfo : EIATTR_VRC_CTA_INIT_COUNT
	.align		4
        /*003c*/ 	.byte	0x02, 0x4a
	.zero		1
	.zero		1


	//----- nvinfo : EIATTR_SYSCALL_OFFSETS
	.align		4
        /*0040*/ 	.byte	0x04, 0x46
        /*0042*/ 	.short	(.L_1400 - .L_1399)


	//   ....[0]....
.L_1399:
        /*0044*/ 	.word	0x000020b0


	//   ....[1]....
        /*0048*/ 	.word	0x00002310


	//   ....[2]....
        /*004c*/ 	.word	0x00002a20


	//   ....[3]....
        /*0050*/ 	.word	0x00004b50


	//   ....[4]....
        /*0054*/ 	.word	0x00004d00


	//   ....[5]....
        /*0058*/ 	.word	0x00005420


	//   ....[6]....
        /*005c*/ 	.word	0x00007530


	//   ....[7]....
        /*0060*/ 	.word	0x000076e0


	//   ....[8]....
        /*0064*/ 	.word	0x00007e00


	//   ....[9]....
        /*0068*/ 	.word	0x00009f20


	//   ....[10]....
        /*006c*/ 	.word	0x0000a0d0


	//   ....[11]....
        /*0070*/ 	.word	0x0000a7c0


	//----- nvinfo : EIATTR_EXIT_INSTR_OFFSETS
	.align		4
.L_1400:
        /*0074*/ 	.byte	0x04, 0x1c
        /*0076*/ 	.short	(.L_1402 - .L_1401)


	//   ....[0]....
.L_1401:
        /*0078*/ 	.word	0x00007e90


	//   ....[1]....
        /*007c*/ 	.word	0x0000a1b0


	//   ....[2]....
        /*0080*/ 	.word	0x0000a1d0


	//   ....[3]....
        /*0084*/ 	.word	0x0000a250


	//   ....[4]....
        /*0088*/ 	.word	0x0000a270


	//   ....[5]....
        /*008c*/ 	.word	0x0000a290


	//   ....[6]....
        /*0090*/ 	.word	0x0000a310


	//   ....[7]....
        /*0094*/ 	.word	0x0000a330


	//   ....[8]....
        /*0098*/ 	.word	0x0000a3b0


	//   ....[9]....
        /*009c*/ 	.word	0x0000a3d0


	//   ....[10]....
        /*00a0*/ 	.word	0x0000a3f0


	//   ....[11]....
        /*00a4*/ 	.word	0x0000a490


	//   ....[12]....
        /*00a8*/ 	.word	0x0000a4b0


	//   ....[13]....
        /*00ac*/ 	.word	0x0000a530


	//   ....[14]....
        /*00b0*/ 	.word	0x0000a550


	//   ....[15]....
        /*00b4*/ 	.word	0x0000a570


	//   ....[16]....
        /*00b8*/ 	.word	0x0000a610


	//   ....[17]....
        /*00bc*/ 	.word	0x0000a630


	//   ....[18]....
        /*00c0*/ 	.word	0x0000a650


	//   ....[19]....
        /*00c4*/ 	.word	0x0000a6c0


	//   ....[20]....
        /*00c8*/ 	.word	0x0000a7d0


	//   ....[21]....
        /*00cc*/ 	.word	0x0000a7f0


	//   ....[22]....
        /*00d0*/ 	.word	0x0000a810


	//----- nvinfo : EIATTR_MAX_THREADS
	.align		4
.L_1402:
        /*00d4*/ 	.byte	0x04, 0x05
        /*00d6*/ 	.short	(.L_1404 - .L_1403)
.L_1403:
        /*00d8*/ 	.word	0x00000080
        /*00dc*/ 	.word	0x00000001
        /*00e0*/ 	.word	0x00000001


	//----- nvinfo : EIATTR_CRS_STACK_SIZE
	.align		4
.L_1404:
        /*00e4*/ 	.byte	0x04, 0x1e
        /*00e6*/ 	.short	(.L_1406 - .L_1405)
.L_1405:
        /*00e8*/ 	.word	0x00000000


	//----- nvinfo : EIATTR_CBANK_PARAM_SIZE
	.align		4
.L_1406:
        /*00ec*/ 	.byte	0x03, 0x19
        /*00ee*/ 	.short	0x0238


	//----- nvinfo : EIATTR_PARAM_CBANK
	.align		4
        /*00f0*/ 	.byte	0x04, 0x0a
        /*00f2*/ 	.short	(.L_1408 - .L_1407)
	.align		4
.L_1407:
        /*00f4*/ 	.word	index@(.nv.constant0._ZN2at6native18elementwise_kernelILi128ELi4EZNS0_15gpu_kernel_implIZZZNS0_67_GLOBAL__N__bb565c37_34_ValidateCompressedIndicesKernel_cu_33a4b88b42_validate_compressed_sparse_indices_kernelILNS3_8CDimNameE1ENS3_18CUDAKernelLauncherENS3_14EmptyVecKernelENS3_8DummyVecELm0EEEvRKNS_6TensorESB_lllENKUlvE0_clEvENKUlvE_clEvEUliE_EEvRNS_18TensorIteratorBaseERKT_EUliE_EEviT1_)
        /*00f8*/ 	.short	0x0380
        /*00fa*/ 	.short	0x0238


	//----- nvinfo : EIATTR_SW_WAR
	.align		4
.L_1408:
        /*00fc*/ 	.byte	0x04, 0x36
        /*00fe*/ 	.short	(.L_1410 - .L_1409)
.L_1409:
        /*0100*/ 	.word	0x00000008
.L_1410:


//--------------------- .nv.info._ZN2at6native27unrolled_elementwise_kernelIZZZNS0_67_GLOBAL__N__bb565c37_34_ValidateCompressedIndicesKernel_cu_33a4b88b42_validate_compressed_sparse_indices_kernelILNS2_8CDimNameE1ENS2_18CUDAKernelLauncherENS2_14EmptyVecKernelENS2_8DummyVecELm0EEEvRKNS_6TensorESA_lllENKUlvE0_clEvENKUlvE_clEvEUliE_St5arrayIPcLm2EELi4E23TrivialOffsetCalculatorILi1EjESI_NS0_6memory12LoadWithCastILi1EEENSJ_13StoreWithCastILi1EEEEEviT_T0_T2_T3_T4_T5_ --------------------------
	.section	.nv.info._ZN2at6native27unrolled_elementwise_kernelIZZZNS0_67_GLOBAL__N__bb565c37_34_ValidateCompressedIndicesKernel_cu_33a4b88b42_validate_compressed_sparse_indices_kernelILNS2_8CDimNameE1ENS2_18CUDAKernelLauncherENS2_14EmptyVecKernelENS2_8DummyVecELm0EEEvRKNS_6TensorESA_lllENKUlvE0_clEvENKUlvE_clEvEUliE_St5arrayIPcLm2EELi4E23TrivialOffsetCalculatorILi1EjESI_NS0_6memory12LoadWithCastILi1EEENSJ_13StoreWithCastILi1EEEEEviT_T0_T2_T3_T4_T5_,"",@"SHT_CUDA_INFO"
	.sectionflags	@""
	.align	4


	//----- nvinfo : EIATTR_CUDA_API_VERSION
	.align		4
        /*0000*/ 	.byte	0x04, 0x37
        /*0002*/ 	.short	(.L_1412 - .L_1411)
.L_1411:
        /*0004*/ 	.word	0x00000082


	//----- nvinfo : EIATTR_KPARAM_INFO
	.align		4
.L_1412:
        /*0008*/ 	.byte	0x04, 0x17
        /*000a*/ 	.short	(.L_1414 - .L_1413)
.L_1413:
        /*000c*/ 	.word	0x00000000
        /*0010*/ 	.short	0x0006
        /*0012*/ 	.short	0x003c
        /*0014*/ 	.byte	0x00, 0xf0, 0x21, 0x00


	//----- nvinfo : EIATTR_KPARAM_INFO
	.align		4
.L_1414:
        /*0018*/ 	.byte	0x04, 0x17
        /*001a*/ 	.short	(.L_1416 - .L_1415)
.L_1415:
        /*001c*/ 	.word	0x00000000
        /*0020*/ 	.short	0x0005
        /*0022*/ 	.short	0x0034
        /*0024*/ 	.byte	0x00, 0xf0, 0x21, 0x00


	//----- nvinfo : EIATTR_KPARAM_INFO
	.align		4
.L_1416:
        /*0028*/ 	.byte	0x04, 0x17
        /*002a*/ 	.short	(.L_1418 - .L_1417)
.L_1417:
        /*002c*/ 	.word	0x00000000
        /*0030*/ 	.short	0x0004
        /*0032*/ 	.short	0x0031
        /*0034*/ 	.byte	0x00, 0xf0, 0x05, 0x00


	//----- nvinfo : EIATTR_KPARAM_INFO
	.align		4
.L_1418:
        /*0038*/ 	.byte	0x04, 0x17
        /*003a*/ 	.short	(.L_1420 - .L_1419)
.L_1419:
        /*003c*/ 	.word	0x00000000
        /*0040*/ 	.short	0x0003
        /*0042*/ 	.short	0x0030
        /*0044*/ 	.byte	0x00, 0xf0, 0x05, 0x00


	//----- nvinfo : EIATTR_KPARAM_INFO
	.align		4
.L_1420:
        /*0048*/ 	.byte	0x04, 0x17
        /*004a*/ 	.short	(.L_1422 - .L_1421)
.L_1421:
        /*004c*/ 	.word	0x00000000
        /*0050*/ 	.short	0x0002
        /*0052*/ 	.short	0x0020
        /*0054*/ 	.byte	0x00, 0xf0, 0x41, 0x00


	//----- nvinfo : EIATTR_KPARAM_INFO
	.align		4
.L_1422:
        /*0058*/ 	.byte	0x04, 0x17
        /*005a*/ 	.short	(.L_1424 - .L_1423)
.L_1423:
        /*005c*/ 	.word	0x00000000
        /*0060*/ 	.short	0x0001
        /*0062*/ 	.short	0x0008
        /*0064*/ 	.byte	0x00, 0xf0, 0x61, 0x00


	//----- nvinfo : EIATTR_KPARAM_INFO
	.align		4
.L_1424:
        /*0068*/ 	.byte	0x04, 0x17
        /*006a*/ 	.short	(.L_1426 - .L_1425)
.L_1425:
        /*006c*/ 	.word	0x00000000
        /*0070*/ 	.short	0x0000
        /*0072*/ 	.short	0x0000
        /*0074*/ 	.byte	0x00, 0xf0, 0x11, 0x00


	//----- nvinfo : EIATTR_SPARSE_MMA_MASK
	.align		4
.L_1426:
        /*0078*/ 	.byte	0x03, 0x50
        /*007a*/ 	.short	0x0000


	//----- nvinfo : EIATTR_MAXREG_COUNT
	.align		4
        /*007c*/ 	.byte	0x03, 0x1b
        /*007e*/ 	.short	0x00ff


	//----- nvinfo : EIATTR_EXTERNS
	.align		4
        /*0080*/ 	.byte	0x04, 0x0f
        /*0082*/ 	.short	(.L_1428 - .L_1427)


	//   ....[0]....
	.align		4
.L_1427:
        /*0084*/ 	.word	index@(__assertfail)


	//----- nvinfo : EIATTR_MERCURY_ISA_VERSION
	.align		4
.L_1428:
        /*0088*/ 	.byte	0x03, 0x5f
        /*008a*/ 	.short	0x0101


	//----- nvinfo : EIATTR_VRC_CTA_INIT_COUNT
	.align		4
        /*008c*/ 	.byte	0x02, 0x4a
	.zero		1
	.zero		1


	//----- nvinfo : EIATTR_SYSCALL_OFFSETS
	.align		4
        /*0090*/ 	.byte	0x04, 0x46
        /*0092*/ 	.short	(.L_1430 - .L_1429)


	//   ....[0]....
.L_1429:
        /*0094*/ 	.word	0x00000db0


	//   ....[1]....
        /*0098*/ 	.word	0x00001cc0


	//   ....[2]....
        /*009c*/ 	.word	0x00002b20


	//   ....[3]....
        /*00a0*/ 	.word	0x00003980


	//   ....[4]....
        /*00a4*/ 	.word	0x00003b40


	//   ....[5]....
        /*00a8*/ 	.word	0x00003cd0


	//   ....[6]....
        /*00ac*/ 	.word	0x00003e60


	//   ....[7]....
        /*00b0*/ 	.word	0x00003ff0


	//   ....[8]....
        /*00b4*/ 	.word	0x000048b0


	//   ....[9]....
        /*00b8*/ 	.word	0x000050d0


	//   ....[10]....
        /*00bc*/ 	.word	0x000058b0


	//   ....[11]....
        /*00c0*/ 	.word	0x00006070


	//----- nvinfo : EIATTR_EXIT_INSTR_OFFSETS
	.align		4
.L_1430:
        /*00c4*/ 	.byte	0x04, 0x1c
        /*00c6*/ 	.short	(.L_1432 - .L_1431)


	//   ....[0]....
.L_1431:
        /*00c8*/ 	.word	0x00005930


	//   ....[1]....
        /*00cc*/ 	.word	0x00005a60


	//   ....[2]....
        /*00d0*/ 	.word	0x00005a80


	//   ....[3]....
        /*00d4*/ 	.word	0x00005b00


	//   ....[4]....
        /*00d8*/ 	.word	0x00005b20


	//   ....[5]....
        /*00dc*/ 	.word	0x00005b40


	//   ....[6]....
        /*00e0*/ 	.word	0x00005bc0


	//   ....[7]....
        /*00e4*/ 	.word	0x00005be0


	//   ....[8]....
        /*00e8*/ 	.word	0x00005c60


	//   ....[9]....
        /*00ec*/ 	.word	0x00005c80


	//   ....[10]....
        /*00f0*/ 	.word	0x00005ca0


	//   ....[11]....
        /*00f4*/ 	.word	0x00005d40


	//   ....[12]....
        /*00f8*/ 	.word	0x00005d60


	//   ....[13]....
        /*00fc*/ 	.word	0x00005de0


	//   ....[14]....
        /*0100*/ 	.word	0x00005e00


	//   ....[15]....
        /*0104*/ 	.word	0x00005e20


	//   ....[16]....
        /*0108*/ 	.word	0x00005ec0


	//   ....[17]....
        /*010c*/ 	.word	0x00005ee0


	//   ....[18]....
        /*0110*/ 	.word	0x00005f00


	//   ....[19]....
        /*0114*/ 	.word	0x00005f70


	//   ....[20]....
        /*0118*/ 	.word	0x00006080


	//   ....[21]....
        /*011c*/ 	.word	0x000060a0


	//   ....[22]....
        /*0120*/ 	.word	0x000060c0


	//----- nvinfo : EIATTR_MAX_THREADS
	.align		4
.L_1432:
        /*0124*/ 	.byte	0x04, 0x05
        /*0126*/ 	.short	(.L_1434 - .L_1433)
.L_1433:
        /*0128*/ 	.word	0x00000080
        /*012c*/ 	.word	0x00000001
        /*0130*/ 	.word	0x00000001


	//----- nvinfo : EIATTR_CRS_STACK_SIZE
	.align		4
.L_1434:
        /*0134*/ 	.byte	0x04, 0x1e
        /*0136*/ 	.short	(.L_1436 - .L_1435)
.L_1435:
        /*0138*/ 	.word	0x00000000


	//----- nvinfo : EIATTR_CBANK_PARAM_SIZE
	.align		4
.L_1436:
        /*013c*/ 	.byte	0x03, 0x19
        /*013e*/ 	.short	0x0044


	//----- nvinfo : EIATTR_PARAM_CBANK
	.align		4
        /*0140*/ 	.byte	0x04, 0x0a
        /*0142*/ 	.short	(.L_1438 - .L_1437)
	.align		4
.L_1437:
        /*0144*/ 	.word	index@(.nv.constant0._ZN2at6native27unrolled_elementwise_kernelIZZZNS0_67_GLOBAL__N__bb565c37_34_ValidateCompressedIndicesKernel_cu_33a4b88b42_validate_compressed_sparse_indices_kernelILNS2_8CDimNameE1ENS2_18CUDAKernelLauncherENS2_14EmptyVecKernelENS2_8DummyVecELm0EEEvRKNS_6TensorESA_lllENKUlvE0_clEvENKUlvE_clEvEUliE_St5arrayIPcLm2EELi4E23TrivialOffsetCalculatorILi1EjESI_NS0_6memory12LoadWithCastILi1EEENSJ_13StoreWithCastILi1EEEEEviT_T0_T2_T3_T4_T5_)
        /*0148*/ 	.short	0x0380
        /*014a*/ 	.short	0x0044


	//----- nvinfo : EIATTR_SW_WAR
	.align		4
.L_1438:
        /*014c*/ 	.byte	0x04, 0x36
        /*014e*/ 	.short	(.L_1440 - .L_1439)
.L_1439:
        /*0150*/ 	.word	0x00000008
.L_1440:


//--------------------- .nv.info._ZN2at6native18elementwise_kernelILi128ELi2EZNS0_22gpu_kernel_impl_nocastIZZZNS0_67_GLOBAL__N__bb565c37_34_ValidateCompressedIndicesKernel_cu_33a4b88b42_validate_compressed_sparse_indices_kernelILNS3_8CDimNameE1ENS3_18CUDAKernelLauncherENS3_14EmptyVecKernelENS3_8DummyVecELm0EEEvRKNS_6TensorESB_lllENKUlvE0_clEvENKUlvE_clEvEUliE_EEvRNS_18TensorIteratorBaseERKT_EUliE_EEviT1_ --------------------------
	.section	.nv.info._ZN2at6native18elementwise_kernelILi128ELi2EZNS0_22gpu_kernel_impl_nocastIZZZNS0_67_GLOBAL__N__bb565c37_34_ValidateCompressedIndicesKernel_cu_33a4b88b42_validate_compressed_sparse_indices_kernelILNS3_8CDimNameE1ENS3_18CUDAKernelLauncherENS3_14EmptyVecKernelENS3_8DummyVecELm0EEEvRKNS_6TensorESB_lllENKUlvE0_clEvENKUlvE_clEvEUliE_EEvRNS_18TensorIteratorBaseERKT_EUliE_EEviT1_,"",@"SHT_CUDA_INFO"
	.sectionflags	@""
	.align	4


	//----- nvinfo : EIATTR_CUDA_API_VERSION
	.align		4
        /*0000*/ 	.byte	0x04, 0x37
        /*0002*/ 	.short	(.L_1442 - .L_1441)
.L_1441:
        /*0004*/ 	.word	0x00000082


	//----- nvinfo : EIATTR_KPARAM_INFO
	.align		4
.L_1442:
        /*0008*/ 	.byte	0x04, 0x17
        /*000a*/ 	.short	(.L_1444 - .L_1443)
.L_1443:
        /*000c*/ 	.word	0x00000000
        /*0010*/ 	.short	0x0001
        /*0012*/ 	.short	0x0008
        /*0014*/ 	.byte	0x00, 0xf0, 0xa1, 0x08


	//----- nvinfo : EIATTR_KPARAM_INFO
	.align		4
.L_1444:
        /*0018*/ 	.byte	0x04, 0x17
        /*001a*/ 	.short	(.L_1446 - .L_1445)
.L_1445:
        /*001c*/ 	.word	0x00000000
        /*0020*/ 	.short	0x0000
        /*0022*/ 	.short	0x0000
        /*0024*/ 	.byte	0x00, 0xf0, 0x11, 0x00


	//----- nvinfo : EIATTR_SPARSE_MMA_MASK
	.align		4
.L_1446:
        /*0028*/ 	.byte	0x03, 0x50
        /*002a*/ 	.short	0x0000


	//----- nvinfo : EIATTR_MAXREG_COUNT
	.align		4
        /*002c*/ 	.byte	0x03, 0x1b
        /*002e*/ 	.short	0x0080


	//----- nvinfo : EIATTR_EXTERNS
	.align		4
        /*0030*/ 	.byte	0x04, 0x0f
        /*0032*/ 	.short	(.L_1448 - .L_1447)


	//   ....[0]....
	.align		4
.L_1447:
        /*0034*/ 	.word	index@(__assertfail)


	//----- nvinfo : EIATTR_MERCURY_ISA_VERSION
	.align		4
.L_1448:
        /*0038*/ 	.byte	0x03, 0x5f
        /*003a*/ 	.short	0x0101


	//----- nvinfo : EIATTR_VRC_CTA_INIT_COUNT
	.align		4
        /*003c*/ 	.byte	0x02, 0x4a
	.zero		1
	.zero		1


	//----- nvinfo : EIATTR_SYSCALL_OFFSETS
	.align		4
        /*0040*/ 	.byte	0x04, 0x46
        /*0042*/ 	.short	(.L_1450 - .L_1449)


	//   ....[0]....
.L_1449:
        /*0044*/ 	.word	0x00000230


	//   ....[1]....
        /*0048*/ 	.word	0x00000410


	//   ....[2]....
        /*004c*/ 	.word	0x000018f0


	//   ....[3]....
        /*0050*/ 	.word	0x00002df0


	//----- nvinfo : EIATTR_EXIT_INSTR_OFFSETS
	.align		4
.L_1450:
        /*0054*/ 	.byte	0x04, 0x1c
        /*0056*/ 	.short	(.L_1452 - .L_1451)


	//   ....[0]....
.L_1451:
        /*0058*/ 	.word	0x000002a0


	//   ....[1]....
        /*005c*/ 	.word	0x00000440


	//   ....[2]....
        /*0060*/ 	.word	0x00001990


	//   ....[3]....
        /*0064*/ 	.word	0x00002e20


	//----- nvinfo : EIATTR_MAX_THREADS
	.align		4
.L_1452:
        /*0068*/ 	.byte	0x04, 0x05
        /*006a*/ 	.short	(.L_1454 - .L_1453)
.L_1453:
        /*006c*/ 	.word	0x00000080
        /*0070*/ 	.word	0x00000001
        /*0074*/ 	.word	0x00000001


	//----- nvinfo : EIATTR_CRS_STACK_SIZE
	.align		4
.L_1454:
        /*0078*/ 	.byte	0x04, 0x1e
        /*007a*/ 	.short	(.L_1456 - .L_1455)
.L_1455:
        /*007c*/ 	.word	0x00000000


	//----- nvinfo : EIATTR_CBANK_PARAM_SIZE
	.align		4
.L_1456:
        /*0080*/ 	.byte	0x03, 0x19
        /*0082*/ 	.short	0x0230


	//----- nvinfo : EIATTR_PARAM_CBANK
	.align		4
        /*0084*/ 	.byte	0x04, 0x0a
        /*0086*/ 	.short	(.L_1458 - .L_1457)
	.align		4
.L_1457:
        /*0088*/ 	.word	index@(.nv.constant0._ZN2at6native18elementwise_kernelILi128ELi2EZNS0_22gpu_kernel_impl_nocastIZZZNS0_67_GLOBAL__N__bb565c37_34_ValidateCompressedIndicesKernel_cu_33a4b88b42_validate_compressed_sparse_indices_kernelILNS3_8CDimNameE1ENS3_18CUDAKernelLauncherENS3_14EmptyVecKernelENS3_8DummyVecELm0EEEvRKNS_6TensorESB_lllENKUlvE0_clEvENKUlvE_clEvEUliE_EEvRNS_18TensorIteratorBaseERKT_EUliE_EEviT1_)
        /*008c*/ 	.short	0x0380
        /*008e*/ 	.short	0x0230


	//----- nvinfo : EIATTR_SW_WAR
	.align		4
.L_1458:
        /*0090*/ 	.byte	0x04, 0x36
        /*0092*/ 	.short	(.L_1460 - .L_1459)
.L_1459:
        /*0094*/ 	.word	0x00000008
.L_1460:


//--------------------- .nv.info._ZN2at6native27unrolled_elementwise_kernelIZZZNS0_67_GLOBAL__N__bb565c37_34_ValidateCompressedIndicesKernel_cu_33a4b88b42_validate_compressed_sparse_indices_kernelILNS2_8CDimNameE1ENS2_18CUDAKernelLauncherENS2_14EmptyVecKernelENS2_8DummyVecELm0EEEvRKNS_6TensorESA_lllENKUlvE0_clEvENKUlvE_clEvEUliE_St5arrayIPcLm2EELi4E23TrivialOffsetCalculatorILi1EjESI_NS0_6memory15LoadWithoutCastENSJ_16StoreWithoutCastEEEviT_T0_T2_T3_T4_T5_ --------------------------
	.section	.nv.info._ZN2at6native27unrolled_elementwise_kernelIZZZNS0_67_GLOBAL__N__bb565c37_34_ValidateCompressedIndicesKernel_cu_33a4b88b42_validate_compressed_sparse_indices_kernelILNS2_8CDimNameE1ENS2_18CUDAKernelLauncherENS2_14EmptyVecKernelENS2_8DummyVecELm0EEEvRKNS_6TensorESA_lllENKUlvE0_clEvENKUlvE_clEvEUliE_St5arrayIPcLm2EELi4E23TrivialOffsetCalculatorILi1EjESI_NS0_6memory15LoadWithoutCastENSJ_16StoreWithoutCastEEEviT_T0_T2_T3_T4_T5_,"",@"SHT_CUDA_INFO"
	.sectionflags	@""
	.align	4


	//----- nvinfo : EIATTR_CUDA_API_VERSION
	.align		4
        /*0000*/ 	.byte	0x04, 0x37
        /*0002*/ 	.short	(.L_1462 - .L_1461)
.L_1461:
        /*0004*/ 	.word	0x00000082


	//----- nvinfo : EIATTR_KPARAM_INFO
	.align		4
.L_1462:
        /*0008*/ 	.byte	0x04, 0x17
        /*000a*/ 	.short	(.L_1464 - .L_1463)
.L_1463:
        /*000c*/ 	.word	0x00000000
        /*0010*/ 	.short	0x0006
        /*0012*/ 	.short	0x0033
        /*0014*/ 	.byte	0x00, 0xf0, 0x05, 0x00


	//----- nvinfo : EIATTR_KPARAM_INFO
	.align		4
.L_1464:
        /*0018*/ 	.byte	0x04, 0x17
        /*001a*/ 	.short	(.L_1466 - .L_1465)
.L_1465:
        /*001c*/ 	.word	0x00000000
        /*0020*/ 	.short	0x0005
        /*0022*/ 	.short	0x0032
        /*0024*/ 	.byte	0x00, 0xf0, 0x05, 0x00


	//----- nvinfo : EIATTR_KPARAM_INFO
	.align		4
.L_1466:
        /*0028*/ 	.byte	0x04, 0x17
        /*002a*/ 	.short	(.L_1468 - .L_1467)
.L_1467:
        /*002c*/ 	.word	0x00000000
        /*0030*/ 	.short	0x0004
        /*0032*/ 	.short	0x0031
        /*0034*/ 	.byte	0x00, 0xf0, 0x05, 0x00


	//----- nvinfo : EIATTR_KPARAM_INFO
	.align		4
.L_1468:
        /*0038*/ 	.byte	0x04, 0x17
        /*003a*/ 	.short	(.L_1470 - .L_1469)
.L_1469:
        /*003c*/ 	.word	0x00000000
        /*0040*/ 	.short	0x0003
        /*0042*/ 	.short	0x0030
        /*0044*/ 	.byte	0x00, 0xf0, 0x05, 0x00


	//----- nvinfo : EIATTR_KPARAM_INFO
	.align		4
.L_1470:
        /*0048*/ 	.byte	0x04, 0x17
        /*004a*/ 	.short	(.L_1472 - .L_1471)
.L_1471:
        /*004c*/ 	.word	0x00000000
        /*0050*/ 	.short	0x0002
        /*0052*/ 	.short	0x0020
        /*0054*/ 	.byte	0x00, 0xf0, 0x41, 0x00


	//----- nvinfo : EIATTR_KPARAM_INFO
	.align		4
.L_1472:
        /*0058*/ 	.byte	0x04, 0x17
        /*005a*/ 	.short	(.L_1474 - .L_1473)
.L_1473:
        /*005c*/ 	.word	0x00000000
        /*0060*/ 	.short	0x0001
        /*0062*/ 	.short	0x0008
        /*0064*/ 	.byte	0x00, 0xf0, 0x61, 0x00


	//----- nvinfo : EIATTR_KPARAM_INFO
	.align		4
.L_1474:
        /*0068*/ 	.byte	0x04, 0x17
        /*006a*/ 	.short	(.L_1476 - .L_1475)
.L_1475:
        /*006c*/ 	.word	0x00000000
        /*0070*/ 	.short	0x0000
        /*0072*/ 	.short	0x0000
        /*0074*/ 	.byte	0x00, 0xf0, 0x11, 0x00


	//----- nvinfo : EIATTR_SPARSE_MMA_MASK
	.align		4
.L_1476:
        /*0078*/ 	.byte	0x03, 0x50
        /*007a*/ 	.short	0x0000


	//----- nvinfo : EIATTR_MAXREG_COUNT
	.align		4
        /*007c*/ 	.byte	0x03, 0x1b
        /*007e*/ 	.short	0x00ff


	//----- nvinfo : EIATTR_EXTERNS
	.align		4
        /*0080*/ 	.byte	0x04, 0x0f
        /*0082*/ 	.short	(.L_1478 - .L_1477)


	//   ....[0]....
	.align		4
.L_1477:
        /*0084*/ 	.word	index@(__assertfail)


	//----- nvinfo : EIATTR_MERCURY_ISA_VERSION
	.align		4
.L_1478:
        /*0088*/ 	.byte	0x03, 0x5f
        /*008a*/ 	.short	0x0101


	//----- nvinfo : EIATTR_VRC_CTA_INIT_COUNT
	.align		4
        /*008c*/ 	.byte	0x02, 0x4a
	.zero		1
	.zero		1


	//----- nvinfo : EIATTR_SYSCALL_OFFSETS
	.align		4
        /*0090*/ 	.byte	0x04, 0x46
        /*0092*/ 	.short	(.L_1480 - .L_1479)


	//   ....[0]....
.L_1479:
        /*0094*/ 	.word	0x00000380


	//   ....[1]....
        /*0098*/ 	.word	0x00000510


	//   ....[2]....
        /*009c*/ 	.word	0x000006a0


	//   ....[3]....
        /*00a0*/ 	.word	0x00000830


	//----- nvinfo : EIATTR_EXIT_INSTR_OFFSETS
	.align		4
.L_1480:
        /*00a4*/ 	.byte	0x04, 0x1c
        /*00a6*/ 	.short	(.L_1482 - .L_1481)


	//   ....[0]....
.L_1481:
        /*00a8*/ 	.word	0x000009f0


	//   ....[1]....
        /*00ac*/ 	.word	0x00000a40


	//----- nvinfo : EIATTR_MAX_THREADS
	.align		4
.L_1482:
        /*00b0*/ 	.byte	0x04, 0x05
        /*00b2*/ 	.short	(.L_1484 - .L_1483)
.L_1483:
        /*00b4*/ 	.word	0x00000080
        /*00b8*/ 	.word	0x00000001
        /*00bc*/ 	.word	0x00000001


	//----- nvinfo : EIATTR_CRS_STACK_SIZE
	.align		4
.L_1484:
        /*00c0*/ 	.byte	0x04, 0x1e
        /*00c2*/ 	.short	(.L_1486 - .L_1485)
.L_1485:
        /*00c4*/ 	.word	0x00000000


	//----- nvinfo : EIATTR_CBANK_PARAM_SIZE
	.align		4
.L_1486:
        /*00c8*/ 	.byte	0x03, 0x19
        /*00ca*/ 	.short	0x0034


	//----- nvinfo : EIATTR_PARAM_CBANK
	.align		4
        /*00cc*/ 	.byte	0x04, 0x0a
        /*00ce*/ 	.short	(.L_1488 - .L_1487)
	.align		4
.L_1487:
        /*00d0*/ 	.word	index@(.nv.constant0._ZN2at6native27unrolled_elementwise_kernelIZZZNS0_67_GLOBAL__N__bb565c37_34_ValidateCompressedIndicesKernel_cu_33a4b88b42_validate_compressed_sparse_indices_kernelILNS2_8CDimNameE1ENS2_18CUDAKernelLauncherENS2_14EmptyVecKernelENS2_8DummyVecELm0EEEvRKNS_6TensorESA_lllENKUlvE0_clEvENKUlvE_clEvEUliE_St5arrayIPcLm2EELi4E23TrivialOffsetCalculatorILi1EjESI_NS0_6memory15LoadWithoutCastENSJ_16StoreWithoutCastEEEviT_T0_T2_T3_T4_T5_)
        /*00d4*/ 	.short	0x0380
        /*00d6*/ 	.short	0x0034


	//----- nvinfo : EIATTR_SW_WAR
	.align		4
.L_1488:
        /*00d8*/ 	.byte	0x04, 0x36
        /*00da*/ 	.short	(.L_1490 - .L_1489)
.L_1489:
        /*00dc*/ 	.word	0x00000008
.L_1490:


//--------------------- .nv.info._ZN2at6native29vectorized_elementwise_kernelILi2EZZZNS0_67_GLOBAL__N__bb565c37_34_ValidateCompressedIndicesKernel_cu_33a4b88b42_validate_compressed_sparse_indices_kernelILNS2_8CDimNameE1ENS2_18CUDAKernelLauncherENS2_14EmptyVecKernelENS2_8DummyVecELm0EEEvRKNS_6TensorESA_lllENKUlvE0_clEvENKUlvE_clEvEUliE_St5arrayIPcLm2EEEEviT0_T1_ --------------------------
	.section	.nv.info._ZN2at6native29vectorized_elementwise_kernelILi2EZZZNS0_67_GLOBAL__N__bb565c37_34_ValidateCompressedIndicesKernel_cu_33a4b88b42_validate_compressed_sparse_indices_kernelILNS2_8CDimNameE1ENS2_18CUDAKernelLauncherENS2_14EmptyVecKernelENS2_8DummyVecELm0EEEvRKNS_6TensorESA_lllENKUlvE0_clEvENKUlvE_clEvEUliE_St5arrayIPcLm2EEEEviT0_T1_,"",@"SHT_CUDA_INFO"
	.sectionflags	@""
	.align	4


	//----- nvinfo : EIATTR_CUDA_API_VERSION
	.align		4
        /*0000*/ 	.byte	0x04, 0x37
        /*0002*/ 	.short	(.L_1492 - .L_1491)
.L_1491:
        /*0004*/ 	.word	0x00000082


	//----- nvinfo : EIATTR_KPARAM_INFO
	.align		4
.L_1492:
        /*0008*/ 	.byte	0x04, 0x17
        /*000a*/ 	.short	(.L_1494 - .L_1493)
.L_1493:
        /*000c*/ 	.word	0x00000000
        /*0010*/ 	.short	0x0002
        /*0012*/ 	.short	0x0020
        /*0014*/ 	.byte	0x00, 0xf0, 0x41, 0x00


	//----- nvinfo : EIATTR_KPARAM_INFO
	.align		4
.L_1494:
        /*0018*/ 	.byte	0x04, 0x17
        /*001a*/ 	.short	(.L_1496 - .L_1495)
.L_1495:
        /*001c*/ 	.word	0x00000000
        /*0020*/ 	.short	0x0001
        /*0022*/ 	.short	0x0008
        /*0024*/ 	.byte	0x00, 0xf0, 0x61, 0x00


	//----- nvinfo : EIATTR_KPARAM_INFO
	.align		4
.L_1496:
        /*0028*/ 	.byte	0x04, 0x17
        /*002a*/ 	.short	(.L_1498 - .L_1497)
.L_1497:
        /*002c*/ 	.word	0x00000000
        /*0030*/ 	.short	0x0000
        /*0032*/ 	.short	0x0000
        /*0034*/ 	.byte	0x00, 0xf0, 0x11, 0x00


	//----- nvinfo : EIATTR_SPARSE_MMA_MASK
	.align		4
.L_1498:
        /*0038*/ 	.byte	0x03, 0x50
        /*003a*/ 	.short	0x0000


	//----- nvinfo : EIATTR_MAXREG_COUNT
	.align		4
        /*003c*/ 	.byte	0x03, 0x1b
        /*003e*/ 	.short	0x00ff


	//----- nvinfo : EIATTR_EXTERNS
	.align		4
        /*0040*/ 	.byte	0x04, 0x0f
        /*0042*/ 	.short	(.L_1500 - .L_1499)


	//   ....[0]....
	.align		4
.L_1499:
        /*0044*/ 	.word	index@(__assertfail)


	//----- nvinfo : EIATTR_MERCURY_ISA_VERSION
	.align		4
.L_1500:
        /*0048*/ 	.byte	0x03, 0x5f
        /*004a*/ 	.short	0x0101


	//----- nvinfo : EIATTR_VRC_CTA_INIT_COUNT
	.align		4
        /*004c*/ 	.byte	0x02, 0x4a
	.zero		1
	.zero		1


	//----- nvinfo : EIATTR_SYSCALL_OFFSETS
	.align		4
        /*0050*/ 	.byte	0x04, 0x46
        /*0052*/ 	.short	(.L_1502 - .L_1501)


	//   ....[0]....
.L_1501:
        /*0054*/ 	.word	0x00000540


	//   ....[1]....
        /*0058*/ 	.word	0x000006d0


	//   ....[2]....
        /*005c*/ 	.word	0x00000860


	//   ....[3]....
        /*0060*/ 	.word	0x000009f0


	//   ....[4]....
        /*0064*/ 	.word	0x00000b80


	//   ....[5]....
        /*0068*/ 	.word	0x00000d10


	//   ....[6]....
        /*006c*/ 	.word	0x00000ea0


	//   ....[7]....
        /*0070*/ 	.word	0x00001030


	//   ....[8]....
        /*0074*/ 	.word	0x000015e0


	//   ....[9]....
        /*0078*/ 	.word	0x00001750


	//   ....[10]....
        /*007c*/ 	.word	0x000018c0


	//   ....[11]....
        /*0080*/ 	.word	0x00001a30


	//   ....[12]....
        /*0084*/ 	.word	0x00001ba0


	//   ....[13]....
        /*0088*/ 	.word	0x00001d10


	//   ....[14]....
        /*008c*/ 	.word	0x00001e80


	//   ....[15]....
        /*0090*/ 	.word	0x00001ff0


	//----- nvinfo : EIATTR_EXIT_INSTR_OFFSETS
	.align		4
.L_1502:
        /*0094*/ 	.byte	0x04, 0x1c
        /*0096*/ 	.short	(.L_1504 - .L_1503)


	//   ....[0]....
.L_1503:
        /*0098*/ 	.word	0x000013b0


	//   ....[1]....
        /*009c*/ 	.word	0x00001400


	//   ....[2]....
        /*00a0*/ 	.word	0x00002080


	//----- nvinfo : EIATTR_MAX_THREADS
	.align		4
.L_1504:
        /*00a4*/ 	.byte	0x04, 0x05
        /*00a6*/ 	.short	(.L_1506 - .L_1505)
.L_1505:
        /*00a8*/ 	.word	0x00000080
        /*00ac*/ 	.word	0x00000001
        /*00b0*/ 	.word	0x00000001


	//----- nvinfo : EIATTR_CRS_STACK_SIZE
	.align		4
.L_1506:
        /*00b4*/ 	.byte	0x04, 0x1e
        /*00b6*/ 	.short	(.L_1508 - .L_1507)
.L_1507:
        /*00b8*/ 	.word	0x00000000


	//----- nvinfo : EIATTR_CBANK_PARAM_SIZE
	.align		4
.L_1508:
        /*00bc*/ 	.byte	0x03, 0x19
        /*00be*/ 	.short	0x0030


	//----- nvinfo : EIATTR_PARAM_CBANK
	.align		4
        /*00c0*/ 	.byte	0x04, 0x0a
        /*00c2*/ 	.short	(.L_1510 - .L_1509)
	.align		4
.L_1509:
        /*00c4*/ 	.word	index@(.nv.constant0._ZN2at6native29vectorized_elementwise_kernelILi2EZZZNS0_67_GLOBAL__N__bb565c37_34_ValidateCompressedIndicesKernel_cu_33a4b88b42_validate_compressed_sparse_indices_kernelILNS2_8CDimNameE1ENS2_18CUDAKernelLauncherENS2_14EmptyVecKernelENS2_8DummyVecELm0EEEvRKNS_6TensorESA_lllENKUlvE0_clEvENKUlvE_clEvEUliE_St5arrayIPcLm2EEEEviT0_T1_)
        /*00c8*/ 	.short	0x0380
        /*00ca*/ 	.short	0x0030


	//----- nvinfo : EIATTR_SW_WAR
	.align		4
.L_1510:
        /*00cc*/ 	.byte	0x04, 0x36
        /*00ce*/ 	.short	(.L_1512 - .L_1511)
.L_1511:
        /*00d0*/ 	.word	0x00000008
.L_1512:


//--------------------- .nv.info._ZN2at6native29vectorized_elementwise_kernelILi4EZZZNS0_67_GLOBAL__N__bb565c37_34_ValidateCompressedIndicesKernel_cu_33a4b88b42_validate_compressed_sparse_indices_kernelILNS2_8CDimNameE1ENS2_18CUDAKernelLauncherENS2_14EmptyVecKernelENS2_8DummyVecELm0EEEvRKNS_6TensorESA_lllENKUlvE0_clEvENKUlvE_clEvEUliE_St5arrayIPcLm2EEEEviT0_T1_ --------------------------
	.section	.nv.info._ZN2at6native29vectorized_elementwise_kernelILi4EZZZNS0_67_GLOBAL__N__bb565c37_34_ValidateCompressedIndicesKernel_cu_33a4b88b42_validate_compressed_sparse_indices_kernelILNS2_8CDimNameE1ENS2_18CUDAKernelLauncherENS2_14EmptyVecKernelENS2_8DummyVecELm0EEEvRKNS_6TensorESA_lllENKUlvE0_clEvENKUlvE_clEvEUliE_St5arrayIPcLm2EEEEviT0_T1_,"",@"SHT_CUDA_INFO"
	.sectionflags	@""
	.align	4


	//----- nvinfo : EIATTR_CUDA_API_VERSION
	.align		4
        /*0000*/ 	.byte	0x04, 0x37
        /*0002*/ 	.short	(.L_1514 - .L_1513)
.L_1513:
        /*0004*/ 	.word	0x00000082


	//----- nvinfo : EIATTR_KPARAM_INFO
	.align		4
.L_1514:
        /*0008*/ 	.byte	0x04, 0x17
        /*000a*/ 	.short	(.L_1516 - .L_1515)
.L_1515:
        /*000c*/ 	.word	0x00000000
        /*0010*/ 	.short	0x0002
        /*0012*/ 	.short	0x0020
        /*0014*/ 	.byte	0x00, 0xf0, 0x41, 0x00


	//----- nvinfo : EIATTR_KPARAM_INFO
	.align		4
.L_1516:
        /*0018*/ 	.byte	0x04, 0x17
        /*001a*/ 	.short	(.L_1518 - .L_1517)
.L_1517:
        /*001c*/ 	.word	0x00000000
        /*0020*/ 	.short	0x0001
        /*0022*/ 	.short	0x0008
        /*0024*/ 	.byte	0x00, 0xf0, 0x61, 0x00


	//----- nvinfo : EIATTR_KPARAM_INFO
	.align		4
.L_1518:
        /*0028*/ 	.byte	0x04, 0x17
        /*002a*/ 	.short	(.L_1520 - .L_1519)
.L_1519:
        /*002c*/ 	.word	0x00000000
        /*0030*/ 	.short	0x0000
        /*0032*/ 	.short	0x0000
        /*0034*/ 	.byte	0x00, 0xf0, 0x11, 0x00


	//----- nvinfo : EIATTR_SPARSE_MMA_MASK
	.align		4
.L_1520:
        /*0038*/ 	.byte	0x03, 0x50
        /*003a*/ 	.short	0x0000


	//----- nvinfo : EIATTR_MAXREG_COUNT
	.align		4
        /*003c*/ 	.byte	0x03, 0x1b
        /*003e*/ 	.short	0x00ff


	//----- nvinfo : EIATTR_EXTERNS
	.align		4
        /*0040*/ 	.byte	0x04, 0x0f
        /*0042*/ 	.short	(.L_1522 - .L_1521)


	//   ....[0]....
	.align		4
.L_1521:
        /*0044*/ 	.word	index@(__assertfail)


	//----- nvinfo : EIATTR_MERCURY_ISA_VERSION
	.align		4
.L_1522:
        /*0048*/ 	.byte	0x03, 0x5f
        /*004a*/ 	.short	0x0101


	//----- nvinfo : EIATTR_VRC_CTA_INIT_COUNT
	.align		4
        /*004c*/ 	.byte	0x02, 0x4a
	.zero		1
	.zero		1


	//----- nvinfo : EIATTR_SYSCALL_OFFSETS
	.align		4
        /*0050*/ 	.byte	0x04, 0x46
        /*0052*/ 	.short	(.L_1524 - .L_1523)


	//   ....[0]....
.L_1523:
        /*0054*/ 	.word	0x00000550


	//   ....[1]....
        /*0058*/ 	.word	0x000006e0


	//   ....[2]....
        /*005c*/ 	.word	0x00000870


	//   ....[3]....
        /*0060*/ 	.word	0x00000a00


	//   ....[4]....
        /*0064*/ 	.word	0x00000b90


	//   ....[5]....
        /*0068*/ 	.word	0x00000d20


	//   ....[6]....
        /*006c*/ 	.word	0x00000eb0


	//   ....[7]....
        /*0070*/ 	.word	0x00001040


	//   ....[8]....
        /*0074*/ 	.word	0x000015d0


	//   ....[9]....
        /*0078*/ 	.word	0x00001740


	//   ....[10]....
        /*007c*/ 	.word	0x000018b0


	//   ....[11]....
        /*0080*/ 	.word	0x00001a20


	//   ....[12]....
        /*0084*/ 	.word	0x00001b90


	//   ....[13]....
        /*0088*/ 	.word	0x00001d00


	//   ....[14]....
        /*008c*/ 	.word	0x00001e70


	//   ....[15]....
        /*0090*/ 	.word	0x00001fe0


	//----- nvinfo : EIATTR_EXIT_INSTR_OFFSETS
	.align		4
.L_1524:
        /*0094*/ 	.byte	0x04, 0x1c
        /*0096*/ 	.short	(.L_1526 - .L_1525)


	//   ....[0]....
.L_1525:
        /*0098*/ 	.word	0x000013c0


	//   ....[1]....
        /*009c*/ 	.word	0x00001410


	//   ....[2]....
        /*00a0*/ 	.word	0x00002050


	//----- nvinfo : EIATTR_MAX_THREADS
	.align		4
.L_1526:
        /*00a4*/ 	.byte	0x04, 0x05
        /*00a6*/ 	.short	(.L_1528 - .L_1527)
.L_1527:
        /*00a8*/ 	.word	0x00000080
        /*00ac*/ 	.word	0x00000001
        /*00b0*/ 	.word	0x00000001


	//----- nvinfo : EIATTR_CRS_STACK_SIZE
	.align		4
.L_1528:
        /*00b4*/ 	.byte	0x04, 0x1e
        /*00b6*/ 	.short	(.L_1530 - .L_1529)
.L_1529:
        /*00b8*/ 	.word	0x00000000


	//----- nvinfo : EIATTR_CBANK_PARAM_SIZE
	.align		4
.L_1530:
        /*00bc*/ 	.byte	0x03, 0x19
        /*00be*/ 	.short	0x0030


	//----- nvinfo : EIATTR_PARAM_CBANK
	.align		4
        /*00c0*/ 	.byte	0x04, 0x0a
        /*00c2*/ 	.short	(.L_1532 - .L_1531)
	.align		4
.L_1531:
        /*00c4*/ 	.word	index@(.nv.constant0._ZN2at6native29vectorized_elementwise_kernelILi4EZZZNS0_67_GLOBAL__N__bb565c37_34_ValidateCompressedIndicesKernel_cu_33a4b88b42_validate_compressed_sparse_indices_kernelILNS2_8CDimNameE1ENS2_18CUDAKernelLauncherENS2_14EmptyVecKernelENS2_8DummyVecELm0EEEvRKNS_6TensorESA_lllENKUlvE0_clEvENKUlvE_clEvEUliE_St5arrayIPcLm2EEEEviT0_T1_)
        /*00c8*/ 	.short	0x0380
        /*00ca*/ 	.short	0x0030


	//----- nvinfo : EIATTR_SW_WAR
	.align		4
.L_1532:
        /*00cc*/ 	.byte	0x04, 0x36
        /*00ce*/ 	.short	(.L_1534 - .L_1533)
.L_1533:
        /*00d0*/ 	.word	0x00000008
.L_1534:


//--------------------- .nv.info._ZN2at6native29vectorized_elementwise_kernelILi8EZZZNS0_67_GLOBAL__N__bb565c37_34_ValidateCompressedIndicesKernel_cu_33a4b88b42_validate_compressed_sparse_indices_kernelILNS2_8CDimNameE1ENS2_18CUDAKernelLauncherENS2_14EmptyVecKernelENS2_8DummyVecELm0EEEvRKNS_6TensorESA_lllENKUlvE0_clEvENKUlvE_clEvEUliE_St5arrayIPcLm2EEEEviT0_T1_ --------------------------
	.section	.nv.info._ZN2at6native29vectorized_elementwise_kernelILi8EZZZNS0_67_GLOBAL__N__bb565c37_34_ValidateCompressedIndicesKernel_cu_33a4b88b42_validate_compressed_sparse_indices_kernelILNS2_8CDimNameE1ENS2_18CUDAKernelLauncherENS2_14EmptyVecKernelENS2_8DummyVecELm0EEEvRKNS_6TensorESA_lllENKUlvE0_clEvENKUlvE_clEvEUliE_St5arrayIPcLm2EEEEviT0_T1_,"",@"SHT_CUDA_INFO"
	.sectionflags	@""
	.align	4


	//----- nvinfo : EIATTR_CUDA_API_VERSION
	.align		4
        /*0000*/ 	.byte	0x04, 0x37
        /*0002*/ 	.short	(.L_1536 - .L_1535)
.L_1535:
        /*0004*/ 	.word	0x00000082


	//----- nvinfo : EIATTR_KPARAM_INFO
	.align		4
.L_1536:
        /*0008*/ 	.byte	0x04, 0x17
        /*000a*/ 	.short	(.L_1538 - .L_1537)
.L_1537:
        /*000c*/ 	.word	0x00000000
        /*0010*/ 	.short	0x0002
        /*0012*/ 	.short	0x0020
        /*0014*/ 	.byte	0x00, 0xf0, 0x41, 0x00


	//----- nvinfo : EIATTR_KPARAM_INFO
	.align		4
.L_1538:
        /*0018*/ 	.byte	0x04, 0x17
        /*001a*/ 	.short	(.L_1540 - .L_1539)
.L_1539:
        /*001c*/ 	.word	0x00000000
        /*0020*/ 	.short	0x0001
        /*0022*/ 	.short	0x0008
        /*0024*/ 	.byte	0x00, 0xf0, 0x61, 0x00


	//----- nvinfo : EIATTR_KPARAM_INFO
	.align		4
.L_1540:
        /*0028*/ 	.byte	0x04, 0x17
        /*002a*/ 	.short	(.L_1542 - .L_1541)
.L_1541:
        /*002c*/ 	.word	0x00000000
        /*0030*/ 	.short	0x0000
        /*0032*/ 	.short	0x0000
        /*0034*/ 	.byte	0x00, 0xf0, 0x11, 0x00


	//----- nvinfo : EIATTR_SPARSE_MMA_MASK
	.align		4
.L_1542:
        /*0038*/ 	.byte	0x03, 0x50
        /*003a*/ 	.short	0x0000


	//----- nvinfo : EIATTR_MAXREG_COUNT
	.align		4
        /*003c*/ 	.byte	0x03, 0x1b
        /*003e*/ 	.short	0x00ff


	//----- nvinfo : EIATTR_EXTERNS
	.align		4
        /*0040*/ 	.byte	0x04, 0x0f
        /*0042*/ 	.short	(.L_1544 - .L_1543)


	//   ....[0]....
	.align		4
.L_1543:
        /*0044*/ 	.word	index@(__assertfail)


	//----- nvinfo : EIATTR_MERCURY_ISA_VERSION
	.align		4
.L_1544:
        /*0048*/ 	.byte	0x03, 0x5f
        /*004a*/ 	.short	0x0101


	//----- nvinfo : EIATTR_VRC_CTA_INIT_COUNT
	.align		4
        /*004c*/ 	.byte	0x02, 0x4a
	.zero		1
	.zero		1


	//----- nvinfo : EIATTR_SYSCALL_OFFSETS
	.align		4
        /*0050*/ 	.byte	0x04, 0x46
        /*0052*/ 	.short	(.L_1546 - .L_1545)


	//   ....[0]....
.L_1545:
        /*0054*/ 	.word	0x00000550


	//   ....[1]....
        /*0058*/ 	.word	0x000006e0


	//   ....[2]....
        /*005c*/ 	.word	0x00000870


	//   ....[3]....
        /*0060*/ 	.word	0x00000a00


	//   ....[4]....
        /*0064*/ 	.word	0x00000b90


	//   ....[5]....
        /*0068*/ 	.word	0x00000d20


	//   ....[6]....
        /*006c*/ 	.word	0x00000eb0


	//   ....[7]....
        /*0070*/ 	.word	0x00001040


	//   ....[8]....
        /*0074*/ 	.word	0x000015c0


	//   ....[9]....
        /*0078*/ 	.word	0x00001730


	//   ....[10]....
        /*007c*/ 	.word	0x000018a0


	//   ....[11]....
        /*0080*/ 	.word	0x00001a10


	//   ....[12]....
        /*0084*/ 	.word	0x00001b80


	//   ....[13]....
        /*0088*/ 	.word	0x00001cf0


	//   ....[14]....
        /*008c*/ 	.word	0x00001e60


	//   ....[15]....
        /*0090*/ 	.word	0x00001fd0


	//----- nvinfo : EIATTR_EXIT_INSTR_OFFSETS
	.align		4
.L_1546:
        /*0094*/ 	.byte	0x04, 0x1c
        /*0096*/ 	.short	(.L_1548 - .L_1547)


	//   ....[0]....
.L_1547:
        /*0098*/ 	.word	0x000013c0


	//   ....[1]....
        /*009c*/ 	.word	0x00001410


	//   ....[2]....
        /*00a0*/ 	.word	0x00002030


	//----- nvinfo : EIATTR_MAX_THREADS
	.align		4
.L_1548:
        /*00a4*/ 	.byte	0x04, 0x05
        /*00a6*/ 	.short	(.L_1550 - .L_1549)
.L_1549:
        /*00a8*/ 	.word	0x00000080
        /*00ac*/ 	.word	0x00000001
        /*00b0*/ 	.word	0x00000001


	//----- nvinfo : EIATTR_CRS_STACK_SIZE
	.align		4
.L_1550:
        /*00b4*/ 	.byte	0x04, 0x1e
        /*00b6*/ 	.short	(.L_1552 - .L_1551)
.L_1551:
        /*00b8*/ 	.word	0x00000000


	//----- nvinfo : EIATTR_CBANK_PARAM_SIZE
	.align		4
.L_1552:
        /*00bc*/ 	.byte	0x03, 0x19
        /*00be*/ 	.short	0x0030


	//----- nvinfo : EIATTR_PARAM_CBANK
	.align		4
        /*00c0*/ 	.byte	0x04, 0x0a
        /*00c2*/ 	.short	(.L_1554 - .L_1553)
	.align		4
.L_1553:
        /*00c4*/ 	.word	index@(.nv.constant0._ZN2at6native29vectorized_elementwise_kernelILi8EZZZNS0_67_GLOBAL__N__bb565c37_34_ValidateCompressedIndicesKernel_cu_33a4b88b42_validate_compressed_sparse_indices_kernelILNS2_8CDimNameE1ENS2_18CUDAKernelLauncherENS2_14EmptyVecKernelENS2_8DummyVecELm0EEEvRKNS_6TensorESA_lllENKUlvE0_clEvENKUlvE_clEvEUliE_St5arrayIPcLm2EEEEviT0_T1_)
        /*00c8*/ 	.short	0x0380
        /*00ca*/ 	.short	0x0030


	//----- nvinfo : EIATTR_SW_WAR
	.align		4
.L_1554:
        /*00cc*/ 	.byte	0x04, 0x36
        /*00ce*/ 	.short	(.L_1556 - .L_1555)
.L_1555:
        /*00d0*/ 	.word	0x00000008
.L_1556:


//--------------------- .nv.info._ZN2at6native18elementwise_kernelILi128ELi4EZNS0_15gpu_kernel_implIZZZNS0_67_GLOBAL__N__bb565c37_34_ValidateCompressedIndicesKernel_cu_33a4b88b42_validate_compressed_sparse_indices_kernelILNS3_8CDimNameE1ENS3_18CUDAKernelLauncherENS3_14EmptyVecKernelENS3_8DummyVecELm8EEEvRKNS_6TensorESB_lllENKUlvE1_clEvENKUlvE0_clEvEUllllllE_EEvRNS_18TensorIteratorBaseERKT_EUliE_EEviT1_ --------------------------
	.section	.nv.info._ZN2at6native18elementwise_kernelILi128ELi4EZNS0_15gpu_kernel_implIZZZNS0_67_GLOBAL__N__bb565c37_34_ValidateCompressedIndicesKernel_cu_33a4b88b42_validate_compressed_sparse_indices_kernelILNS3_8CDimNameE1ENS3_18CUDAKernelLauncherENS3_14EmptyVecKernelENS3_8DummyVecELm8EEEvRKNS_6TensorESB_lllENKUlvE1_clEvENKUlvE0_clEvEUllllllE_EEvRNS_18TensorIteratorBaseERKT_EUliE_EEviT1_,"",@"SHT_CUDA_INFO"
	.sectionflags	@""
	.align	4


	//----- nvinfo : EIATTR_CUDA_API_VERSION
	.align		4
        /*0000*/ 	.byte	0x04, 0x37
        /*0002*/ 	.short	(.L_1558 - .L_1557)
.L_1557:
        /*0004*/ 	.word	0x00000082


	//----- nvinfo : EIATTR_KPARAM_INFO
	.align		4
.L_1558:
        /*0008*/ 	.byte	0x04, 0x17
        /*000a*/ 	.short	(.L_1560 - .L_1559)
.L_1559:
        /*000c*/ 	.word	0x00000000
        /*0010*/ 	.short	0x0001
        /*0012*/ 	.short	0x0008
        /*0014*/ 	.byte	0x00, 0xf0, 0xe1, 0x11


	//----- nvinfo : EIATTR_KPARAM_INFO
	.align		4
.L_1560:
        /*0018*/ 	.byte	0x04, 0x17
        /*001a*/ 	.short	(.L_1562 - .L_1561)
.L_1561:
        /*001c*/ 	.word	0x00000000
        /*0020*/ 	.short	0x0000
        /*0022*/ 	.short	0x0000
        /*0024*/ 	.byte	0x00, 0xf0, 0x11, 0x00


	//----- nvinfo : EIATTR_SPARSE_MMA_MASK
	.align		4
.L_1562:
        /*0028*/ 	.byte	0x03, 0x50
        /*002a*/ 	.short	0x0000


	//----- nvinfo : EIATTR_MAXREG_COUNT
	.align		4
        /*002c*/ 	.byte	0x03, 0x1b
        /*002e*/ 	.short	0x0080


	//----- nvinfo : EIATTR_EXTERNS
	.align		4
        /*0030*/ 	.byte	0x04, 0x0f
        /*0032*/ 	.short	(.L_1564 - .L_1563)


	//   ....[0]....
	.align		4
.L_1563:
        /*0034*/ 	.word	index@(__assertfail)


	//----- nvinfo : EIATTR_MERCURY_ISA_VERSION
	.align		4
.L_1564:
        /*0038*/ 	.byte	0x03, 0x5f
        /*003a*/ 	.short	0x0101


	//----- nvinfo : EIATTR_VRC_CTA_INIT_COUNT
	.align		4
        /*003c*/ 	.byte	0x02, 0x4a
	.zero		1
	.zero		1


	//----- nvinfo : EIATTR_SYSCALL_OFFSETS
	.align		4
        /*0040*/ 	.byte	0x04, 0x46
        /*0042*/ 	.short	(.L_1566 - .L_1565)


	//   ....[0]....
.L_1565:
        /*0044*/ 	.word	0x00002a30


	//   ....[1]....
        /*0048*/ 	.word	0x00003880


	//   ....[2]....
        /*004c*/ 	.word	0x000046d0


	//   ....[3]....
        /*0050*/ 	.word	0x00005520


	//   ....[4]....
        /*0054*/ 	.word	0x00006370


	//   ....[5]....
        /*0058*/ 	.word	0x000065d0


	//   ....[6]....
        /*005c*/ 	.word	0x00006730


	//   ....[7]....
        /*0060*/ 	.word	0x000068d0


	//   ....[8]....
        /*0064*/ 	.word	0x00009cb0


	//   ....[9]....
        /*0068*/ 	.word	0x0000a420


	//   ....[10]....
        /*006c*/ 	.word	0x0000cdd0


	//   ....[11]....
        /*0070*/ 	.word	0x0000dc20


	//   ....[12]....
        /*0074*/ 	.word	0x0000ea70


	//   ....[13]....
        /*0078*/ 	.word	0x0000f8c0


	//   ....[14]....
        /*007c*/ 	.word	0x00010710


	//   ....[15]....
        /*0080*/ 	.word	0x000108c0


	//   ....[16]....
        /*0084*/ 	.word	0x00010a20


	//   ....[17]....
        /*0088*/ 	.word	0x00010bc0


	//   ....[18]....
        /*008c*/ 	.word	0x00013fa0


	//   ....[19]....
        /*0090*/ 	.word	0x00014720


	//   ....[20]....
        /*0094*/ 	.word	0x000170b0


	//   ....[21]....
        /*0098*/ 	.word	0x00017f00


	//   ....[22]....
        /*009c*/ 	.word	0x00018d50


	//   ....[23]....
        /*00a0*/ 	.word	0x00019ba0


	//   ....[24]....
        /*00a4*/ 	.word	0x0001a9f0


	//   ....[25]....
        /*00a8*/ 	.word	0x0001aba0


	//   ....[26]....
        /*00ac*/ 	.word	0x0001ad00


	//   ....[27]....
        /*00b0*/ 	.word	0x0001aea0


	//   ....[28]....
        /*00b4*/ 	.word	0x0001e280


	//   ....[29]....
        /*00b8*/ 	.word	0x0001ea00


	//   ....[30]....
        /*00bc*/ 	.word	0x00021390


	//   ....[31]....
        /*00c0*/ 	.word	0x000221d0


	//   ....[32]....
        /*00c4*/ 	.word	0x00023010


	//   ....[33]....
        /*00c8*/ 	.word	0x00023e50


	//   ....[34]....
        /*00cc*/ 	.word	0x00024c90


	//   ....[35]....
        /*00d0*/ 	.word	0x00024e40


	//   ....[36]....
        /*00d4*/ 	.word	0x00024fa0


	//   ....[37]....
        /*00d8*/ 	.word	0x00025140


	//   ....[38]....
        /*00dc*/ 	.word	0x000284f0


	//   ....[39]....
        /*00e0*/ 	.word	0x00028c40


	//----- nvinfo : EIATTR_EXIT_INSTR_OFFSETS
	.align		4
.L_1566:
        /*00e4*/ 	.byte	0x04, 0x1c
        /*00e6*/ 	.short	(.L_1568 - .L_1567)


	//   ....[0]....
.L_1567:
        /*00e8*/ 	.word	0x0001ea90


	//   ....[1]....
        /*00ec*/ 	.word	0x00028630


	//   ....[2]....
        /*00f0*/ 	.word	0x00028650


	//   ....[3]....
        /*00f4*/ 	.word	0x000286d0


	//   ....[4]....
        /*00f8*/ 	.word	0x000286f0


	//   ....[5]....
        /*00fc*/ 	.word	0x00028710


	//   ....[6]....
        /*0100*/ 	.word	0x00028790


	//   ....[7]....
        /*0104*/ 	.word	0x000287b0


	//   ....[8]....
        /*0108*/ 	.word	0x00028830


	//   ....[9]....
        /*010c*/ 	.word	0x00028850


	//   ....[10]....
        /*0110*/ 	.word	0x00028870


	//   ....[11]....
        /*0114*/ 	.word	0x00028910


	//   ....[12]....
        /*0118*/ 	.word	0x00028930


	//   ....[13]....
        /*011c*/ 	.word	0x000289b0


	//   ....[14]....
        /*0120*/ 	.word	0x000289d0


	//   ....[15]....
        /*0124*/ 	.word	0x000289f0


	//   ....[16]....
        /*0128*/ 	.word	0x00028a90


	//   ....[17]....
        /*012c*/ 	.word	0x00028ab0


	//   ....[18]....
        /*0130*/ 	.word	0x00028ad0


	//   ....[19]....
        /*0134*/ 	.word	0x00028b40


	//   ....[20]....
        /*0138*/ 	.word	0x00028c50


	//   ....[21]....
        /*013c*/ 	.word	0x00028c70


	//   ....[22]....
        /*0140*/ 	.word	0x00028c90


	//----- nvinfo : EIATTR_MAX_THREADS
	.align		4
.L_1568:
        /*0144*/ 	.byte	0x04, 0x05
        /*0146*/ 	.short	(.L_1570 - .L_1569)
.L_1569:
        /*0148*/ 	.word	0x00000080
        /*014c*/ 	.word	0x00000001
        /*0150*/ 	.word	0x00000001


	//----- nvinfo : EIATTR_CRS_STACK_SIZE
	.align		4
.L_1570:
        /*0154*/ 	.byte	0x04, 0x1e
        /*0156*/ 	.short	(.L_1572 - .L_1571)
.L_1571:
        /*0158*/ 	.word	0x00000000


	//----- nvinfo : EIATTR_CBANK_PARAM_SIZE
	.align		4
.L_1572:
        /*015c*/ 	.byte	0x03, 0x19
        /*015e*/ 	.short	0x0480


	//----- nvinfo : EIATTR_PARAM_CBANK
	.align		4
        /*0160*/ 	.byte	0x04, 0x0a
        /*0162*/ 	.short	(.L_1574 - .L_1573)
	.align		4
.L_1573:
        /*0164*/ 	.word	index@(.nv.constant0._ZN2at6native18elementwise_kernelILi128ELi4EZNS0_15gpu_kernel_implIZZZNS0_67_GLOBAL__N__bb565c37_34_ValidateCompressedIndicesKernel_cu_33a4b88b42_validate_compressed_sparse_indices_kernelILNS3_8CDimNameE1ENS3_18CUDAKernelLauncherENS3_14EmptyVecKernelENS3_8DummyVecELm8EEEvRKNS_6TensorESB_lllENKUlvE1_clEvENKUlvE0_clEvEUllllllE_EEvRNS_18TensorIteratorBaseERKT_EUliE_EEviT1_)
        /*0168*/ 	.short	0x0380
        /*016a*/ 	.short	0x0480


	//----- nvinfo : EIATTR_SW_WAR
	.align		4
.L_1574:
        /*016c*/ 	.byte	0x04, 0x36
        /*016e*/ 	.short	(.L_1576 - .L_1575)
.L_1575:
        /*0170*/ 	.word	0x00000008
.L_1576:


//--------------------- .nv.info._ZN2at6native27unrolled_elementwise_kernelIZZZNS0_67_GLOBAL__N__bb565c37_34_ValidateCompressedIndicesKernel_cu_33a4b88b42_validate_compressed_sparse_indices_kernelILNS2_8CDimNameE1ENS2_18CUDAKernelLauncherENS2_14EmptyVecKernelENS2_8DummyVecELm8EEEvRKNS_6TensorESA_lllENKUlvE1_clEvENKUlvE0_clEvEUllllllE_St5arrayIPcLm6EELi4E23TrivialOffsetCalculatorILi5EjESH_ILi1EjENS0_6memory12LoadWithCastILi5EEENSK_13StoreWithCastILi1EEEEEviT_T0_T2_T3_T4_T5_ --------------------------
	.section	.nv.info._ZN2at6native27unrolled_elementwise_kernelIZZZNS0_67_GLOBAL__N__bb565c37_34_ValidateCompressedIndicesKernel_cu_33a4b88b42_validate_compressed_sparse_indices_kernelILNS2_8CDimNameE1ENS2_18CUDAKernelLauncherENS2_14EmptyVecKernelENS2_8DummyVecELm8EEEvRKNS_6TensorESA_lllENKUlvE1_clEvENKUlvE0_clEvEUllllllE_St5arrayIPcLm6EELi4E23TrivialOffsetCalculatorILi5EjESH_ILi1EjENS0_6memory12LoadWithCastILi5EEENSK_13StoreWithCastILi1EEEEEviT_T0_T2_T3_T4_T5_,"",@"SHT_CUDA_INFO"
	.sectionflags	@""
	.align	4


	//----- nvinfo : EIATTR_CUDA_API_VERSION
	.align		4
        /*0000*/ 	.byte	0x04, 0x37
        /*0002*/ 	.short	(.L_1578 - .L_1577)
.L_1577:
        /*0004*/ 	.word	0x00000082


	//----- nvinfo : EIATTR_KPARAM_INFO
	.align		4
.L_1578:
        /*0008*/ 	.byte	0x04, 0x17
        /*000a*/ 	.short	(.L_1580 - .L_1579)
.L_1579:
        /*000c*/ 	.word	0x00000000
        /*0010*/ 	.short	0x0006
        /*0012*/ 	.short	0x0108
        /*0014*/ 	.byte	0x00, 0xf0, 0x21, 0x00


	//----- nvinfo : EIATTR_KPARAM_INFO
	.align		4
.L_1580:
        /*0018*/ 	.byte	0x04, 0x17
        /*001a*/ 	.short	(.L_1582 - .L_1581)
.L_1581:
        /*001c*/ 	.word	0x00000000
        /*0020*/ 	.short	0x0005
        /*0022*/ 	.short	0x00ec
        /*0024*/ 	.byte	0x00, 0xf0, 0x71, 0x00


	//----- nvinfo : EIATTR_KPARAM_INFO
	.align		4
.L_1582:
        /*0028*/ 	.byte	0x04, 0x17
        /*002a*/ 	.short	(.L_1584 - .L_1583)
.L_1583:
        /*002c*/ 	.word	0x00000000
        /*0030*/ 	.short	0x0004
        /*0032*/ 	.short	0x00e9
        /*0034*/ 	.byte	0x00, 0xf0, 0x05, 0x00


	//----- nvinfo : EIATTR_KPARAM_INFO
	.align		4
.L_1584:
        /*0038*/ 	.byte	0x04, 0x17
        /*003a*/ 	.short	(.L_1586 - .L_1585)
.L_1585:
        /*003c*/ 	.word	0x00000000
        /*0040*/ 	.short	0x0003
        /*0042*/ 	.short	0x00e8
        /*0044*/ 	.byte	0x00, 0xf0, 0x05, 0x00


	//----- nvinfo : EIATTR_KPARAM_INFO
	.align		4
.L_1586:
        /*0048*/ 	.byte	0x04, 0x17
        /*004a*/ 	.short	(.L_1588 - .L_1587)
.L_1587:
        /*004c*/ 	.word	0x00000000
        /*0050*/ 	.short	0x0002
        /*0052*/ 	.short	0x00b8
        /*0054*/ 	.byte	0x00, 0xf0, 0xc1, 0x00


	//----- nvinfo : EIATTR_KPARAM_INFO
	.align		4
.L_1588:
        /*0058*/ 	.byte	0x04, 0x17
        /*005a*/ 	.short	(.L_1590 - .L_1589)
.L_1589:
        /*005c*/ 	.word	0x00000000
        /*0060*/ 	.short	0x0001
        /*0062*/ 	.short	0x0008
        /*0064*/ 	.byte	0x00, 0xf0, 0xc1, 0x02


	//----- nvinfo : EIATTR_KPARAM_INFO
	.align		4
.L_1590:
        /*0068*/ 	.byte	0x04, 0x17
        /*006a*/ 	.short	(.L_1592 - .L_1591)
.L_1591:
        /*006c*/ 	.word	0x00000000
        /*0070*/ 	.short	0x0000
        /*0072*/ 	.short	0x0000
        /*0074*/ 	.byte	0x00, 0xf0, 0x11, 0x00


	//----- nvinfo : EIATTR_SPARSE_MMA_MASK
	.align		4
.L_1592:
        /*0078*/ 	.byte	0x03, 0x50
        /*007a*/ 	.short	0x0000


	//----- nvinfo : EIATTR_MAXREG_COUNT
	.align		4
        /*007c*/ 	.byte	0x03, 0x1b
        /*007e*/ 	.short	0x00ff


	//----- nvinfo : EIATTR_EXTERNS
	.align		4
        /*0080*/ 	.byte	0x04, 0x0f
        /*0082*/ 	.short	(.L_1594 - .L_1593)


	//   ....[0]....
	.align		4
.L_1593:
        /*0084*/ 	.word	index@(__assertfail)


	//----- nvinfo : EIATTR_MERCURY_ISA_VERSION
	.align		4
.L_1594:
        /*0088*/ 	.byte	0x03, 0x5f
        /*008a*/ 	.short	0x0101


	//----- nvinfo : EIATTR_VRC_CTA_INIT_COUNT
	.align		4
        /*008c*/ 	.byte	0x02, 0x4a
	.zero		1
	.zero		1


	//----- nvinfo : EIATTR_SYSCALL_OFFSETS
	.align		4
        /*0090*/ 	.byte	0x04, 0x46
        /*0092*/ 	.short	(.L_1596 - .L_1595)


	//   ....[0]....
.L_1595:
        /*0094*/ 	.word	0x00001170


	//   ....[1]....
        /*0098*/ 	.word	0x00001fd0


	//   ....[2]....
        /*009c*/ 	.word	0x00002e30


	//   ....[3]....
        /*00a0*/ 	.word	0x00003c90


	//   ....[4]....
        /*00a4*/ 	.word	0x00004af0


	//   ....[5]....
        /*00a8*/ 	.word	0x00005ac0


	//   ....[6]....
        /*00ac*/ 	.word	0x00006930


	//   ....[7]....
        /*00b0*/ 	.word	0x000077a0


	//   ....[8]....
        /*00b4*/ 	.word	0x00008610


	//   ....[9]....
        /*00b8*/ 	.word	0x00009480


	//   ....[10]....
        /*00bc*/ 	.word	0x0000a3a0


	//   ....[11]....
        /*00c0*/ 	.word	0x0000b210


	//   ....[12]....
        /*00c4*/ 	.word	0x0000c080


	//   ....[13]....
        /*00c8*/ 	.word	0x0000cef0


	//   ....[14]....
        /*00cc*/ 	.word	0x0000dd60


	//   ....[15]....
        /*00d0*/ 	.word	0x0000ec70


	//   ....[16]....
        /*00d4*/ 	.word	0x0000fad0


	//   ....[17]....
        /*00d8*/ 	.word	0x00010930


	//   ....[18]....
        /*00dc*/ 	.word	0x00011790


	//   ....[19]....
        /*00e0*/ 	.word	0x000125f0


	//   ....[20]....
        /*00e4*/ 	.word	0x00012860


	//   ....[21]....
        /*00e8*/ 	.word	0x000129b0


	//   ....[22]....
        /*00ec*/ 	.word	0x00012b40


	//   ....[23]....
        /*00f0*/ 	.word	0x000131c0


	//   ....[24]....
        /*00f4*/ 	.word	0x000133e0


	//   ....[25]....
        /*00f8*/ 	.word	0x00013530


	//   ....[26]....
        /*00fc*/ 	.word	0x000136c0


	//   ....[27]....
        /*0100*/ 	.word	0x00013d40


	//   ....[28]....
        /*0104*/ 	.word	0x00013f60


	//   ....[29]....
        /*0108*/ 	.word	0x000140b0


	//   ....[30]....
        /*010c*/ 	.word	0x00014240


	//   ....[31]....
        /*0110*/ 	.word	0x000148c0


	//   ....[32]....
        /*0114*/ 	.word	0x00014ae0


	//   ....[33]....
        /*0118*/ 	.word	0x00014c30


	//   ....[34]....
        /*011c*/ 	.word	0x00014dc0


	//   ....[35]....
        /*0120*/ 	.word	0x00015430


	//   ....[36]....
        /*0124*/ 	.word	0x00015d80


	//   ....[37]....
        /*0128*/ 	.word	0x000165a0


	//   ....[38]....
        /*012c*/ 	.word	0x00016d80


	//   ....[39]....
        /*0130*/ 	.word	0x00017550


	//----- nvinfo : EIATTR_EXIT_INSTR_OFFSETS
	.align		4
.L_1596:
        /*0134*/ 	.byte	0x04, 0x1c
        /*0136*/ 	.short	(.L_1598 - .L_1597)


	//   ....[0]....
.L_1597:
        /*0138*/ 	.word	0x00016e00


	//   ....[1]....
        /*013c*/ 	.word	0x00016f40


	//   ....[2]....
        /*0140*/ 	.word	0x00016f60


	//   ....[3]....
        /*0144*/ 	.word	0x00016fe0


	//   ....[4]....
        /*0148*/ 	.word	0x00017000


	//   ....[5]....
        /*014c*/ 	.word	0x00017020


	//   ....[6]....
        /*0150*/ 	.word	0x000170a0


	//   ....[7]....
        /*0154*/ 	.word	0x000170c0


	//   ....[8]....
        /*0158*/ 	.word	0x00017140


	//   ....[9]....
        /*015c*/ 	.word	0x00017160


	//   ....[10]....
        /*0160*/ 	.word	0x00017180


	//   ....[11]....
        /*0164*/ 	.word	0x00017220


	//   ....[12]....
        /*0168*/ 	.word	0x00017240


	//   ....[13]....
        /*016c*/ 	.word	0x000172c0


	//   ....[14]....
        /*0170*/ 	.word	0x000172e0


	//   ....[15]....
        /*0174*/ 	.word	0x00017300


	//   ....[16]....
        /*0178*/ 	.word	0x000173a0


	//   ....[17]....
        /*017c*/ 	.word	0x000173c0


	//   ....[18]....
        /*0180*/ 	.word	0x000173e0


	//   ....[19]....
        /*0184*/ 	.word	0x00017450


	//   ....[20]....
        /*0188*/ 	.word	0x00017560


	//   ....[21]....
        /*018c*/ 	.word	0x00017580


	//   ....[22]....
        /*0190*/ 	.word	0x000175a0


	//----- nvinfo : EIATTR_MAX_THREADS
	.align		4
.L_1598:
        /*0194*/ 	.byte	0x04, 0x05
        /*0196*/ 	.short	(.L_1600 - .L_1599)
.L_1599:
        /*0198*/ 	.word	0x00000080
        /*019c*/ 	.word	0x00000001
        /*01a0*/ 	.word	0x00000001


	//----- nvinfo : EIATTR_CRS_STACK_SIZE
	.align		4
.L_1600:
        /*01a4*/ 	.byte	0x04, 0x1e
        /*01a6*/ 	.short	(.L_1602 - .L_1601)
.L_1601:
        /*01a8*/ 	.word	0x00000000


	//----- nvinfo : EIATTR_CBANK_PARAM_SIZE
	.align		4
.L_1602:
        /*01ac*/ 	.byte	0x03, 0x19
        /*01ae*/ 	.short	0x0110


	//----- nvinfo : EIATTR_PARAM_CBANK
	.align		4
        /*01b0*/ 	.byte	0x04, 0x0a
        /*01b2*/ 	.short	(.L_1604 - .L_1603)
	.align		4
.L_1603:
        /*01b4*/ 	.word	index@(.nv.constant0._ZN2at6native27unrolled_elementwise_kernelIZZZNS0_67_GLOBAL__N__bb565c37_34_ValidateCompressedIndicesKernel_cu_33a4b88b42_validate_compressed_sparse_indices_kernelILNS2_8CDimNameE1ENS2_18CUDAKernelLauncherENS2_14EmptyVecKernelENS2_8DummyVecELm8EEEvRKNS_6TensorESA_lllENKUlvE1_clEvENKUlvE0_clEvEUllllllE_St5arrayIPcLm6EELi4E23TrivialOffsetCalculatorILi5EjESH_ILi1EjENS0_6memory12LoadWithCastILi5EEENSK_13StoreWithCastILi1EEEEEviT_T0_T2_T3_T4_T5_)
        /*01b8*/ 	.short	0x0380
        /*01ba*/ 	.short	0x0110


	//----- nvinfo : EIATTR_SW_WAR
	.align		4
.L_1604:
        /*01bc*/ 	.byte	0x04, 0x36
        /*01be*/ 	.short	(.L_1606 - .L_1605)
.L_1605:
        /*01c0*/ 	.word	0x00000008
.L_1606:


//--------------------- .nv.info._ZN2at6native18elementwise_kernelILi128ELi2EZNS0_22gpu_kernel_impl_nocastIZZZNS0_67_GLOBAL__N__bb565c37_34_ValidateCompressedIndicesKernel_cu_33a4b88b42_validate_compressed_sparse_indices_kernelILNS3_8CDimNameE1ENS3_18CUDAKernelLauncherENS3_14EmptyVecKernelENS3_8DummyVecELm8EEEvRKNS_6TensorESB_lllENKUlvE1_clEvENKUlvE0_clEvEUllllllE_EEvRNS_18TensorIteratorBaseERKT_EUliE_EEviT1_ --------------------------
	.section	.nv.info._ZN2at6native18elementwise_kernelILi128ELi2EZNS0_22gpu_kernel_impl_nocastIZZZNS0_67_GLOBAL__N__bb565c37_34_ValidateCompressedIndicesKernel_cu_33a4b88b42_validate_compressed_sparse_indices_kernelILNS3_8CDimNameE1ENS3_18CUDAKernelLauncherENS3_14EmptyVecKernelENS3_8DummyVecELm8EEEvRKNS_6TensorESB_lllENKUlvE1_clEvENKUlvE0_clEvEUllllllE_EEvRNS_18TensorIteratorBaseERKT_EUliE_EEviT1_,"",@"SHT_CUDA_INFO"
	.sectionflags	@""
	.align	4


	//----- nvinfo : EIATTR_CUDA_API_VERSION
	.align		4
        /*0000*/ 	.byte	0x04, 0x37
        /*0002*/ 	.short	(.L_1608 - .L_1607)
.L_1607:
        /*0004*/ 	.word	0x00000082


	//----- nvinfo : EIATTR_KPARAM_INFO
	.align		4
.L_1608:
        /*0008*/ 	.byte	0x04, 0x17
        /*000a*/ 	.short	(.L_1610 - .L_1609)
.L_1609:
        /*000c*/ 	.word	0x00000000
        /*0010*/ 	.short	0x0001
        /*0012*/ 	.short	0x0008
        /*0014*/ 	.byte	0x00, 0xf0, 0xc1, 0x11


	//----- nvinfo : EIATTR_KPARAM_INFO
	.align		4
.L_1610:
        /*0018*/ 	.byte	0x04, 0x17
        /*001a*/ 	.short	(.L_1612 - .L_1611)
.L_1611:
        /*001c*/ 	.word	0x00000000
        /*0020*/ 	.short	0x0000
        /*0022*/ 	.short	0x0000
        /*0024*/ 	.byte	0x00, 0xf0, 0x11, 0x00


	//----- nvinfo : EIATTR_SPARSE_MMA_MASK
	.align		4
.L_1612:
        /*0028*/ 	.byte	0x03, 0x50
        /*002a*/ 	.short	0x0000


	//----- nvinfo : EIATTR_MAXREG_COUNT
	.align		4
        /*002c*/ 	.byte	0x03, 0x1b
        /*002e*/ 	.short	0x0080


	//----- nvinfo : EIATTR_EXTERNS
	.align		4
        /*0030*/ 	.byte	0x04, 0x0f
        /*0032*/ 	.short	(.L_1614 - .L_1613)


	//   ....[0]....
	.align		4
.L_1613:
        /*0034*/ 	.word	index@(__assertfail)


	//----- nvinfo : EIATTR_MERCURY_ISA_VERSION
	.align		4
.L_1614:
        /*0038*/ 	.byte	0x03, 0x5f
        /*003a*/ 	.short	0x0101


	//----- nvinfo : EIATTR_VRC_CTA_INIT_COUNT
	.align		4
        /*003c*/ 	.byte	0x02, 0x4a
	.zero		1
	.zero		1


	//----- nvinfo : EIATTR_SYSCALL_OFFSETS
	.align		4
        /*0040*/ 	.byte	0x04, 0x46
        /*0042*/ 	.short	(.L_1616 - .L_1615)


	//   ....[0]....
.L_1615:
        /*0044*/ 	.word	0x00000350


	//   ....[1]....
        /*0048*/ 	.word	0x00000490


	//   ....[2]....
        /*004c*/ 	.word	0x00000610


	//   ....[3]....
        /*0050*/ 	.word	0x00003960


	//   ....[4]....
        /*0054*/ 	.word	0x00003c20


	//   ....[5]....
        /*0058*/ 	.word	0x00003d60


	//   ....[6]....
        /*005c*/ 	.word	0x00003ee0


	//   ....[7]....
        /*0060*/ 	.word	0x00007210


	//   ....[8]....
        /*0064*/ 	.word	0x00009040


	//   ....[9]....
        /*0068*/ 	.word	0x000091a0


	//   ....[10]....
        /*006c*/ 	.word	0x00009340


	//   ....[11]....
        /*0070*/ 	.word	0x0000c660


	//   ....[12]....
        /*0074*/ 	.word	0x0000e470


	//   ....[13]....
        /*0078*/ 	.word	0x0000e5d0


	//   ....[14]....
        /*007c*/ 	.word	0x0000e770


	//   ....[15]....
        /*0080*/ 	.word	0x00011ab0


	//   ....[16]....
        /*0084*/ 	.word	0x00011d70


	//   ....[17]....
        /*0088*/ 	.word	0x00011eb0


	//   ....[18]....
        /*008c*/ 	.word	0x00012030


	//   ....[19]....
        /*0090*/ 	.word	0x00012260


	//   ....[20]....
        /*0094*/ 	.word	0x00012500


	//   ....[21]....
        /*0098*/ 	.word	0x00012640


	//   ....[22]....
        /*009c*/ 	.word	0x000127c0


	//   ....[23]....
        /*00a0*/ 	.word	0x000129f0


	//   ....[24]....
        /*00a4*/ 	.word	0x000146f0


	//   ....[25]....
        /*00a8*/ 	.word	0x00014850


	//   ....[26]....
        /*00ac*/ 	.word	0x000149f0


	//   ....[27]....
        /*00b0*/ 	.word	0x00014c30


	//   ....[28]....
        /*00b4*/ 	.word	0x00016940


	//   ....[29]....
        /*00b8*/ 	.word	0x00016aa0


	//   ....[30]....
        /*00bc*/ 	.word	0x00016c40


	//   ....[31]....
        /*00c0*/ 	.word	0x00016e80


	//----- nvinfo : EIATTR_EXIT_INSTR_OFFSETS
	.align		4
.L_1616:
        /*00c4*/ 	.byte	0x04, 0x1c
        /*00c6*/ 	.short	(.L_1618 - .L_1617)


	//   ....[0]....
.L_1617:
        /*00c8*/ 	.word	0x00003a40


	//   ....[1]....
        /*00cc*/ 	.word	0x000072b0


	//   ....[2]....
        /*00d0*/ 	.word	0x0000c760


	//   ....[3]....
        /*00d4*/ 	.word	0x00011b40


	//   ....[4]....
        /*00d8*/ 	.word	0x00012340


	//   ....[5]....
        /*00dc*/ 	.word	0x00012a90


	//   ....[6]....
        /*00e0*/ 	.word	0x00014d30


	//   ....[7]....
        /*00e4*/ 	.word	0x00016f10


	//----- nvinfo : EIATTR_MAX_THREADS
	.align		4
.L_1618:
        /*00e8*/ 	.byte	0x04, 0x05
        /*00ea*/ 	.short	(.L_1620 - .L_1619)
.L_1619:
        /*00ec*/ 	.word	0x00000080
        /*00f0*/ 	.word	0x00000001
        /*00f4*/ 	.word	0x00000001


	//----- nvinfo : EIATTR_CRS_STACK_SIZE
	.align		4
.L_1620:
        /*00f8*/ 	.byte	0x04, 0x1e
        /*00fa*/ 	.short	(.L_1622 - .L_1621)
.L_1621:
        /*00fc*/ 	.word	0x00000000


	//----- nvinfo : EIATTR_CBANK_PARAM_SIZE
	.align		4
.L_1622:
        /*0100*/ 	.byte	0x03, 0x19
        /*0102*/ 	.short	0x0478


	//----- nvinfo : EIATTR_PARAM_CBANK
	.align		4
        /*0104*/ 	.byte	0x04, 0x0a
        /*0106*/ 	.short	(.L_1624 - .L_1623)
	.align		4
.L_1623:
        /*0108*/ 	.word	index@(.nv.constant0._ZN2at6native18elementwise_kernelILi128ELi2EZNS0_22gpu_kernel_impl_nocastIZZZNS0_67_GLOBAL__N__bb565c37_34_ValidateCompressedIndicesKernel_cu_33a4b88b42_validate_compressed_sparse_indices_kernelILNS3_8CDimNameE1ENS3_18CUDAKernelLauncherENS3_14EmptyVecKernelENS3_8DummyVecELm8EEEvRKNS_6TensorESB_lllENKUlvE1_clEvENKUlvE0_clEvEUllllllE_EEvRNS_18TensorIteratorBaseERKT_EUliE_EEviT1_)
        /*010c*/ 	.short	0x0380
        /*010e*/ 	.short	0x0478


	//----- nvinfo : EIATTR_SW_WAR
	.align		4
.L_1624:
        /*0110*/ 	.byte	0x04, 0x36
        /*0112*/ 	.short	(.L_1626 - .L_1625)
.L_1625:
        /*0114*/ 	.word	0x00000008
.L_1626:


//--------------------- .nv.info._ZN2at6native27unrolled_elementwise_kernelIZZZNS0_67_GLOBAL__N__bb565c37_34_ValidateCompressedIndicesKernel_cu_33a4b88b42_validate_compressed_sparse_indices_kernelILNS2_8CDimNameE1ENS2_18CUDAKernelLauncherENS2_14EmptyVecKernelENS2_8DummyVecELm8EEEvRKNS_6TensorESA_lllENKUlvE1_clEvENKUlvE0_clEvEUllllllE_St5arrayIPcLm6EELi4E23TrivialOffsetCalculatorILi5EjESH_ILi1EjENS0_6memory15LoadWithoutCastENSK_16StoreWithoutCastEEEviT_T0_T2_T3_T4_T5_ --------------------------
	.section	.nv.info._ZN2at6native27unrolled_elementwise_kernelIZZZNS0_67_GLOBAL__N__bb565c37_34_ValidateCompressedIndicesKernel_cu_33a4b88b42_validate_compressed_sparse_indices_kernelILNS2_8CDimNameE1ENS2_18CUDAKernelLauncherENS2_14EmptyVecKernelENS2_8DummyVecELm8EEEvRKNS_6TensorESA_lllENKUlvE1_clEvENKUlvE0_clEvEUllllllE_St5arrayIPcLm6EELi4E23TrivialOffsetCalculatorILi5EjESH_ILi1EjENS0_6memory15LoadWithoutCastENSK_16StoreWithoutCastEEEviT_T0_T2_T3_T4_T5_,"",@"SHT_CUDA_INFO"
	.sectionflags	@""
	.align	4


	//----- nvinfo : EIATTR_CUDA_API_VERSION
	.align		4
        /*0000*/ 	.byte	0x04, 0x37
        /*0002*/ 	.short	(.L_1628 - .L_1627)
.L_1627:
        /*0004*/ 	.word	0x00000082


	//----- nvinfo : EIATTR_KPARAM_INFO
	.align		4
.L_1628:
        /*0008*/ 	.byte	0x04, 0x17
        /*000a*/ 	.short	(.L_1630 - .L_1629)
.L_1629:
        /*000c*/ 	.word	0x00000000
        /*0010*/ 	.short	0x0006
        /*0012*/ 	.short	0x00eb
        /*0014*/ 	.byte	0x00, 0xf0, 0x05, 0x00


	//----- nvinfo : EIATTR_KPARAM_INFO
	.align		4
.L_1630:
        /*0018*/ 	.byte	0x04, 0x17
        /*001a*/ 	.short	(.L_1632 - .L_1631)
.L_1631:
        /*001c*/ 	.word	0x00000000
        /*0020*/ 	.short	0x0005
        /*0022*/ 	.short	0x00ea
        /*0024*/ 	.byte	0x00, 0xf0, 0x05, 0x00


	//----- nvinfo : EIATTR_KPARAM_INFO
	.align		4
.L_1632:
        /*0028*/ 	.byte	0x04, 0x17
        /*002a*/ 	.short	(.L_1634 - .L_1633)
.L_1633:
        /*002c*/ 	.word	0x00000000
        /*0030*/ 	.short	0x0004
        /*0032*/ 	.short	0x00e9
        /*0034*/ 	.byte	0x00, 0xf0, 0x05, 0x00


	//----- nvinfo : EIATTR_KPARAM_INFO
	.align		4
.L_1634:
        /*0038*/ 	.byte	0x04, 0x17
        /*003a*/ 	.short	(.L_1636 - .L_1635)
.L_1635:
        /*003c*/ 	.word	0x00000000
        /*0040*/ 	.short	0x0003
        /*0042*/ 	.short	0x00e8
        /*0044*/ 	.byte	0x00, 0xf0, 0x05, 0x00


	//----- nvinfo : EIATTR_KPARAM_INFO
	.align		4
.L_1636:
        /*0048*/ 	.byte	0x04, 0x17
        /*004a*/ 	.short	(.L_1638 - .L_1637)
.L_1637:
        /*004c*/ 	.word	0x00000000
        /*0050*/ 	.short	0x0002
        /*0052*/ 	.short	0x00b8
        /*0054*/ 	.byte	0x00, 0xf0, 0xc1, 0x00


	//----- nvinfo : EIATTR_KPARAM_INFO
	.align		4
.L_1638:
        /*0058*/ 	.byte	0x04, 0x17
        /*005a*/ 	.short	(.L_1640 - .L_1639)
.L_1639:
        /*005c*/ 	.word	0x00000000
        /*0060*/ 	.short	0x0001
        /*0062*/ 	.short	0x0008
        /*0064*/ 	.byte	0x00, 0xf0, 0xc1, 0x02


	//----- nvinfo : EIATTR_KPARAM_INFO
	.align		4
.L_1640:
        /*0068*/ 	.byte	0x04, 0x17
        /*006a*/ 	.short	(.L_1642 - .L_1641)
.L_1641:
        /*006c*/ 	.word	0x00000000
        /*0070*/ 	.short	0x0000
        /*0072*/ 	.short	0x0000
        /*0074*/ 	.byte	0x00, 0xf0, 0x11, 0x00


	//----- nvinfo : EIATTR_SPARSE_MMA_MASK
	.align		4
.L_1642:
        /*0078*/ 	.byte	0x03, 0x50
        /*007a*/ 	.short	0x0000


	//----- nvinfo : EIATTR_MAXREG_COUNT
	.align		4
        /*007c*/ 	.byte	0x03, 0x1b
        /*007e*/ 	.short	0x00ff


	//----- nvinfo : EIATTR_EXTERNS
	.align		4
        /*0080*/ 	.byte	0x04, 0x0f
        /*0082*/ 	.short	(.L_1644 - .L_1643)


	//   ....[0]....
	.align		4
.L_1643:
        /*0084*/ 	.word	index@(__assertfail)


	//----- nvinfo : EIATTR_MERCURY_ISA_VERSION
	.align		4
.L_1644:
        /*0088*/ 	.byte	0x03, 0x5f
        /*008a*/ 	.short	0x0101


	//----- nvinfo : EIATTR_VRC_CTA_INIT_COUNT
	.align		4
        /*008c*/ 	.byte	0x02, 0x4a
	.zero		1
	.zero		1


	//----- nvinfo : EIATTR_SYSCALL_OFFSETS
	.align		4
        /*0090*/ 	.byte	0x04, 0x46
        /*0092*/ 	.short	(.L_1646 - .L_1645)


	//   ....[0]....
.L_1645:
        /*0094*/ 	.word	0x00000aa0


	//   ....[1]....
        /*0098*/ 	.word	0x00000c00


	//   ....[2]....
        /*009c*/ 	.word	0x00000db0


	//   ....[3]....
        /*00a0*/ 	.word	0x00001420


	//   ....[4]....
        /*00a4*/ 	.word	0x00001670


	//   ....[5]....
        /*00a8*/ 	.word	0x000017d0


	//   ....[6]....
        /*00ac*/ 	.word	0x00001980


	//   ....[7]....
        /*00b0*/ 	.word	0x00002070


	//   ....[8]....
        /*00b4*/ 	.word	0x00002270


	//   ....[9]....
        /*00b8*/ 	.word	0x000023d0


	//   ....[10]....
        /*00bc*/ 	.word	0x00002580


	//   ....[11]....
        /*00c0*/ 	.word	0x00002c20


	//   ....[12]....
        /*00c4*/ 	.word	0x00002e20


	//   ....[13]....
        /*00c8*/ 	.word	0x00002f80


	//   ....[14]....
        /*00cc*/ 	.word	0x00003130


	//   ....[15]....
        /*00d0*/ 	.word	0x00003770


	//----- nvinfo : EIATTR_EXIT_INSTR_OFFSETS
	.align		4
.L_1646:
        /*00d4*/ 	.byte	0x04, 0x1c
        /*00d6*/ 	.short	(.L_1648 - .L_1647)


	//   ....[0]....
.L_1647:
        /*00d8*/ 	.word	0x000039c0


	//   ....[1]....
        /*00dc*/ 	.word	0x00003a20


	//----- nvinfo : EIATTR_MAX_THREADS
	.align		4
.L_1648:
        /*00e0*/ 	.byte	0x04, 0x05
        /*00e2*/ 	.short	(.L_1650 - .L_1649)
.L_1649:
        /*00e4*/ 	.word	0x00000080
        /*00e8*/ 	.word	0x00000001
        /*00ec*/ 	.word	0x00000001


	//----- nvinfo : EIATTR_CRS_STACK_SIZE
	.align		4
.L_1650:
        /*00f0*/ 	.byte	0x04, 0x1e
        /*00f2*/ 	.short	(.L_1652 - .L_1651)
.L_1651:
        /*00f4*/ 	.word	0x00000000


	//----- nvinfo : EIATTR_CBANK_PARAM_SIZE
	.align		4
.L_1652:
        /*00f8*/ 	.byte	0x03, 0x19
        /*00fa*/ 	.short	0x00ec


	//----- nvinfo : EIATTR_PARAM_CBANK
	.align		4
        /*00fc*/ 	.byte	0x04, 0x0a
        /*00fe*/ 	.short	(.L_1654 - .L_1653)
	.align		4
.L_1653:
        /*0100*/ 	.word	index@(.nv.constant0._ZN2at6native27unrolled_elementwise_kernelIZZZNS0_67_GLOBAL__N__bb565c37_34_ValidateCompressedIndicesKernel_cu_33a4b88b42_validate_compressed_sparse_indices_kernelILNS2_8CDimNameE1ENS2_18CUDAKernelLauncherENS2_14EmptyVecKernelENS2_8DummyVecELm8EEEvRKNS_6TensorESA_lllENKUlvE1_clEvENKUlvE0_clEvEUllllllE_St5arrayIPcLm6EELi4E23TrivialOffsetCalculatorILi5EjESH_ILi1EjENS0_6memory15LoadWithoutCastENSK_16StoreWithoutCastEEEviT_T0_T2_T3_T4_T5_)
        /*0104*/ 	.short	0x0380
        /*0106*/ 	.short	0x00ec


	//----- nvinfo : EIATTR_SW_WAR
	.align		4
.L_1654:
        /*0108*/ 	.byte	0x04, 0x36
        /*010a*/ 	.short	(.L_1656 - .L_1655)
.L_1655:
        /*010c*/ 	.word	0x00000008
.L_1656:


//--------------------- .nv.info._ZN2at6native29vectorized_elementwise_kernelILi2EZZZNS0_67_GLOBAL__N__bb565c37_34_ValidateCompressedIndicesKernel_cu_33a4b88b42_validate_compressed_sparse_indices_kernelILNS2_8CDimNameE1ENS2_18CUDAKernelLauncherENS2_14EmptyVecKernelENS2_8DummyVecELm8EEEvRKNS_6TensorESA_lllENKUlvE1_clEvENKUlvE0_clEvEUllllllE_St5arrayIPcLm6EEEEviT0_T1_ --------------------------
	.section	.nv.info._ZN2at6native29vectorized_elementwise_kernelILi2EZZZNS0_67_GLOBAL__N__bb565c37_34_ValidateCompressedIndicesKernel_cu_33a4b88b42_validate_compressed_sparse_indices_kernelILNS2_8CDimNameE1ENS2_18CUDAKernelLauncherENS2_14EmptyVecKernelENS2_8DummyVecELm8EEEvRKNS_6TensorESA_lllENKUlvE1_clEvENKUlvE0_clEvEUllllllE_St5arrayIPcLm6EEEEviT0_T1_,"",@"SHT_CUDA_INFO"
	.sectionflags	@""
	.align	4


	//----- nvinfo : EIATTR_CUDA_API_VERSION
	.align		4
        /*0000*/ 	.byte	0x04, 0x37
        /*0002*/ 	.short	(.L_1658 - .L_1657)
.L_1657:
        /*0004*/ 	.word	0x00000082


	//----- nvinfo : EIATTR_KPARAM_INFO
	.align		4
.L_1658:
        /*0008*/ 	.byte	0x04, 0x17
        /*000a*/ 	.short	(.L_1660 - .L_1659)
.L_1659:
        /*000c*/ 	.word	0x00000000
        /*0010*/ 	.short	0x0002
        /*0012*/ 	.short	0x00b8
        /*0014*/ 	.byte	0x00, 0xf0, 0xc1, 0x00


	//----- nvinfo : EIATTR_KPARAM_INFO
	.align		4
.L_1660:
        /*0018*/ 	.byte	0x04, 0x17
        /*001a*/ 	.short	(.L_1662 - .L_1661)
.L_1661:
        /*001c*/ 	.word	0x00000000
        /*0020*/ 	.short	0x0001
        /*0022*/ 	.short	0x0008
        /*0024*/ 	.byte	0x00, 0xf0, 0xc1, 0x02


	//----- nvinfo : EIATTR_KPARAM_INFO
	.align		4
.L_1662:
        /*0028*/ 	.byte	0x04, 0x17
        /*002a*/ 	.short	(.L_1664 - .L_1663)
.L_1663:
        /*002c*/ 	.word	0x00000000
        /*0030*/ 	.short	0x0000
        /*0032*/ 	.short	0x0000
        /*0034*/ 	.byte	0x00, 0xf0, 0x11, 0x00


	//----- nvinfo : EIATTR_SPARSE_MMA_MASK
	.align		4
.L_1664:
        /*0038*/ 	.byte	0x03, 0x50
        /*003a*/ 	.short	0x0000


	//----- nvinfo : EIATTR_MAXREG_COUNT
	.align		4
        /*003c*/ 	.byte	0x03, 0x1b
        /*003e*/ 	.short	0x00ff


	//----- nvinfo : EIATTR_EXTERNS
	.align		4
        /*0040*/ 	.byte	0x04, 0x0f
        /*0042*/ 	.short	(.L_1666 - .L_1665)


	//   ....[0]....
	.align		4
.L_1665:
        /*0044*/ 	.word	index@(__assertfail)


	//----- nvinfo : EIATTR_MERCURY_ISA_VERSION
	.align		4
.L_1666:
        /*0048*/ 	.byte	0x03, 0x5f
        /*004a*/ 	.short	0x0101


	//----- nvinfo : EIATTR_VRC_CTA_INIT_COUNT
	.align		4
        /*004c*/ 	.byte	0x02, 0x4a
	.zero		1
	.zero		1


	//----- nvinfo : EIATTR_SYSCALL_OFFSETS
	.align		4
        /*0050*/ 	.byte	0x04, 0x46
        /*0052*/ 	.short	(.L_1668 - .L_1667)


	//   ....[0]....
.L_1667:
        /*0054*/ 	.word	0x000010c0


	//   ....[1]....
        /*0058*/ 	.word	0x00001220


	//   ....[2]....
        /*005c*/ 	.word	0x000013d0


	//   ....[3]....
        /*0060*/ 	.word	0x00001af0


	//   ....[4]....
        /*0064*/ 	.word	0x00001d00


	//   ....[5]....
        /*0068*/ 	.word	0x00001e60


	//   ....[6]....
        /*006c*/ 	.word	0x00002010


	//   ....[7]....
        /*0070*/ 	.word	0x00002720


	//   ....[8]....
        /*0074*/ 	.word	0x00002940


	//   ....[9]....
        /*0078*/ 	.word	0x00002aa0


	//   ....[10]....
        /*007c*/ 	.word	0x00002c50


	//   ....[11]....
        /*0080*/ 	.word	0x00003320


	//   ....[12]....
        /*0084*/ 	.word	0x00003520


	//   ....[13]....
        /*0088*/ 	.word	0x00003680


	//   ....[14]....
        /*008c*/ 	.word	0x00003830


	//   ....[15]....
        /*0090*/ 	.word	0x00003f00


	//   ....[16]....
        /*0094*/ 	.word	0x00004100


	//   ....[17]....
        /*0098*/ 	.word	0x00004260


	//   ....[18]....
        /*009c*/ 	.word	0x00004410


	//   ....[19]....
        /*00a0*/ 	.word	0x00004ae0


	//   ....[20]....
        /*00a4*/ 	.word	0x00004ce0


	//   ....[21]....
        /*00a8*/ 	.word	0x00004e40


	//   ....[22]....
        /*00ac*/ 	.word	0x00004ff0


	//   ....[23]....
        /*00b0*/ 	.word	0x000056c0


	//   ....[24]....
        /*00b4*/ 	.word	0x000058c0


	//   ....[25]....
        /*00b8*/ 	.word	0x00005a20


	//   ....[26]....
        /*00bc*/ 	.word	0x00005bd0


	//   ....[27]....
        /*00c0*/ 	.word	0x00006280


	//   ....[28]....
        /*00c4*/ 	.word	0x00006480


	//   ....[29]....
        /*00c8*/ 	.word	0x000065e0


	//   ....[30]....
        /*00cc*/ 	.word	0x00006790


	//   ....[31]....
        /*00d0*/ 	.word	0x00006de0


	//   ....[32]....
        /*00d4*/ 	.word	0x00007900


	//   ....[33]....
        /*00d8*/ 	.word	0x00007a60


	//   ....[34]....
        /*00dc*/ 	.word	0x00007c10


	//   ....[35]....
        /*00e0*/ 	.word	0x00008320


	//   ....[36]....
        /*00e4*/ 	.word	0x000084e0


	//   ....[37]....
        /*00e8*/ 	.word	0x00008640


	//   ....[38]....
        /*00ec*/ 	.word	0x000087f0


	//   ....[39]....
        /*00f0*/ 	.word	0x00008ee0


	//   ....[40]....
        /*00f4*/ 	.word	0x000090a0


	//   ....[41]....
        /*00f8*/ 	.word	0x00009200


	//   ....[42]....
        /*00fc*/ 	.word	0x000093b0


	//   ....[43]....
        /*0100*/ 	.word	0x00009aa0


	//   ....[44]....
        /*0104*/ 	.word	0x00009c60


	//   ....[45]....
        /*0108*/ 	.word	0x00009dc0


	//   ....[46]....
        /*010c*/ 	.word	0x00009f70


	//   ....[47]....
        /*0110*/ 	.word	0x0000a640


	//   ....[48]....
        /*0114*/ 	.word	0x0000a800


	//   ....[49]....
        /*0118*/ 	.word	0x0000a960


	//   ....[50]....
        /*011c*/ 	.word	0x0000ab10


	//   ....[51]....
        /*0120*/ 	.word	0x0000b1e0


	//   ....[52]....
        /*0124*/ 	.word	0x0000b3a0


	//   ....[53]....
        /*0128*/ 	.word	0x0000b500


	//   ....[54]....
        /*012c*/ 	.word	0x0000b6b0


	//   ....[55]....
        /*0130*/ 	.word	0x0000bd60


	//   ....[56]....
        /*0134*/ 	.word	0x0000bf20


	//   ....[57]....
        /*0138*/ 	.word	0x0000c080


	//   ....[58]....
        /*013c*/ 	.word	0x0000c230


	//   ....[59]....
        /*0140*/ 	.word	0x0000c8f0


	//   ....[60]....
        /*0144*/ 	.word	0x0000cab0


	//   ....[61]....
        /*0148*/ 	.word	0x0000cc10


	//   ....[62]....
        /*014c*/ 	.word	0x0000cdc0


	//   ....[63]....
        /*0150*/ 	.word	0x0000d440


	//----- nvinfo : EIATTR_EXIT_INSTR_OFFSETS
	.align		4
.L_1668:
        /*0154*/ 	.byte	0x04, 0x1c
        /*0156*/ 	.short	(.L_1670 - .L_1669)


	//   ....[0]....
.L_1669:
        /*0158*/ 	.word	0x000071c0


	//   ....[1]....
        /*015c*/ 	.word	0x00007210


	//   ....[2]....
        /*0160*/ 	.word	0x0000d540


	//----- nvinfo : EIATTR_MAX_THREADS
	.align		4
.L_1670:
        /*0164*/ 	.byte	0x04, 0x05
        /*0166*/ 	.short	(.L_1672 - .L_1671)
.L_1671:
        /*0168*/ 	.word	0x00000080
        /*016c*/ 	.word	0x00000001
        /*0170*/ 	.word	0x00000001


	//----- nvinfo : EIATTR_CRS_STACK_SIZE
	.align		4
.L_1672:
        /*0174*/ 	.byte	0x04, 0x1e
        /*0176*/ 	.short	(.L_1674 - .L_1673)
.L_1673:
        /*0178*/ 	.word	0x00000000


	//----- nvinfo : EIATTR_CBANK_PARAM_SIZE
	.align		4
.L_1674:
        /*017c*/ 	.byte	0x03, 0x19
        /*017e*/ 	.short	0x00e8


	//----- nvinfo : EIATTR_PARAM_CBANK
	.align		4
        /*0180*/ 	.byte	0x04, 0x0a
        /*0182*/ 	.short	(.L_1676 - .L_1675)
	.align		4
.L_1675:
        /*0184*/ 	.word	index@(.nv.constant0._ZN2at6native29vectorized_elementwise_kernelILi2EZZZNS0_67_GLOBAL__N__bb565c37_34_ValidateCompressedIndicesKernel_cu_33a4b88b42_validate_compressed_sparse_indices_kernelILNS2_8CDimNameE1ENS2_18CUDAKernelLauncherENS2_14EmptyVecKernelENS2_8DummyVecELm8EEEvRKNS_6TensorESA_lllENKUlvE1_clEvENKUlvE0_clEvEUllllllE_St5arrayIPcLm6EEEEviT0_T1_)
        /*0188*/ 	.short	0x0380
        /*018a*/ 	.short	0x00e8


	//----- nvinfo : EIATTR_SW_WAR
	.align		4
.L_1676:
        /*018c*/ 	.byte	0x04, 0x36
        /*018e*/ 	.short	(.L_1678 - .L_1677)
.L_1677:
        /*0190*/ 	.word	0x00000008
.L_1678:


//--------------------- .nv.info._ZN2at6native29vectorized_elementwise_kernelILi4EZZZNS0_67_GLOBAL__N__bb565c37_34_ValidateCompressedIndicesKernel_cu_33a4b88b42_validate_compressed_sparse_indices_kernelILNS2_8CDimNameE1ENS2_18CUDAKernelLauncherENS2_14EmptyVecKernelENS2_8DummyVecELm8EEEvRKNS_6TensorESA_lllENKUlvE1_clEvENKUlvE0_clEvEUllllllE_St5arrayIPcLm6EEEEviT0_T1_ --------------------------
	.section	.nv.info._ZN2at6native29vectorized_elementwise_kernelILi4EZZZNS0_67_GLOBAL__N__bb565c37_34_ValidateCompressedIndicesKernel_cu_33a4b88b42_validate_compressed_sparse_indices_kernelILNS2_8CDimNameE1ENS2_18CUDAKernelLauncherENS2_14EmptyVecKernelENS2_8DummyVecELm8EEEvRKNS_6TensorESA_lllENKUlvE1_clEvENKUlvE0_clEvEUllllllE_St5arrayIPcLm6EEEEviT0_T1_,"",@"SHT_CUDA_INFO"
	.sectionflags	@""
	.align	4


	//----- nvinfo : EIATTR_CUDA_API_VERSION
	.align		4
        /*0000*/ 	.byte	0x04, 0x37
        /*0002*/ 	.short	(.L_1680 - .L_1679)
.L_1679:
        /*0004*/ 	.word	0x00000082


	//----- nvinfo : EIATTR_KPARAM_INFO
	.align		4
.L_1680:
        /*0008*/ 	.byte	0x04, 0x17
        /*000a*/ 	.short	(.L_1682 - .L_1681)
.L_1681:
        /*000c*/ 	.word	0x00000000
        /*0010*/ 	.short	0x0002
        /*0012*/ 	.short	0x00b8
        /*0014*/ 	.byte	0x00, 0xf0, 0xc1, 0x00


	//----- nvinfo : EIATTR_KPARAM_INFO
	.align		4
.L_1682:
        /*0018*/ 	.byte	0x04, 0x17
        /*001a*/ 	.short	(.L_1684 - .L_1683)
.L_1683:
        /*001c*/ 	.word	0x00000000
        /*0020*/ 	.short	0x0001
        /*0022*/ 	.short	0x0008
        /*0024*/ 	.byte	0x00, 0xf0, 0xc1, 0x02


	//----- nvinfo : EIATTR_KPARAM_INFO
	.align		4
.L_1684:
        /*0028*/ 	.byte	0x04, 0x17
        /*002a*/ 	.short	(.L_1686 - .L_1685)
.L_1685:
        /*002c*/ 	.word	0x00000000
        /*0030*/ 	.short	0x0000
        /*0032*/ 	.short	0x0000
        /*0034*/ 	.byte	0x00, 0xf0, 0x11, 0x00


	//----- nvinfo : EIATTR_SPARSE_MMA_MASK
	.align		4
.L_1686:
        /*0038*/ 	.byte	0x03, 0x50
        /*003a*/ 	.short	0x0000


	//----- nvinfo : EIATTR_MAXREG_COUNT
	.align		4
        /*003c*/ 	.byte	0x03, 0x1b
        /*003e*/ 	.short	0x00ff


	//----- nvinfo : EIATTR_EXTERNS
	.align		4
        /*0040*/ 	.byte	0x04, 0x0f
        /*0042*/ 	.short	(.L_1688 - .L_1687)


	//   ....[0]....
	.align		4
.L_1687:
        /*0044*/ 	.word	index@(__assertfail)


	//----- nvinfo : EIATTR_MERCURY_ISA_VERSION
	.align		4
.L_1688:
        /*0048*/ 	.byte	0x03, 0x5f
        /*004a*/ 	.short	0x0101


	//----- nvinfo : EIATTR_VRC_CTA_INIT_COUNT
	.align		4
        /*004c*/ 	.byte	0x02, 0x4a
	.zero		1
	.zero		1


	//----- nvinfo : EIATTR_SYSCALL_OFFSETS
	.align		4
        /*0050*/ 	.byte	0x04, 0x46
        /*0052*/ 	.short	(.L_1690 - .L_1689)


	//   ....[0]....
.L_1689:
        /*0054*/ 	.word	0x000010c0


	//   ....[1]....
        /*0058*/ 	.word	0x00001220


	//   ....[2]....
        /*005c*/ 	.word	0x000013d0


	//   ....[3]....
        /*0060*/ 	.word	0x00001af0


	//   ....[4]....
        /*0064*/ 	.word	0x00001d00


	//   ....[5]....
        /*0068*/ 	.word	0x00001e60


	//   ....[6]....
        /*006c*/ 	.word	0x00002010


	//   ....[7]....
        /*0070*/ 	.word	0x00002720


	//   ....[8]....
        /*0074*/ 	.word	0x00002940


	//   ....[9]....
        /*0078*/ 	.word	0x00002aa0


	//   ....[10]....
        /*007c*/ 	.word	0x00002c50


	//   ....[11]....
        /*0080*/ 	.word	0x00003320


	//   ....[12]....
        /*0084*/ 	.word	0x00003520


	//   ....[13]....
        /*0088*/ 	.word	0x00003680


	//   ....[14]....
        /*008c*/ 	.word	0x00003830


	//   ....[15]....
        /*0090*/ 	.word	0x00003f00


	//   ....[16]....
        /*0094*/ 	.word	0x00004100


	//   ....[17]....
        /*0098*/ 	.word	0x00004260


	//   ....[18]....
        /*009c*/ 	.word	0x00004410


	//   ....[19]....
        /*00a0*/ 	.word	0x00004ae0


	//   ....[20]....
        /*00a4*/ 	.word	0x00004ce0


	//   ....[21]....
        /*00a8*/ 	.word	0x00004e40


	//   ....[22]....
        /*00ac*/ 	.word	0x00004ff0


	//   ....[23]....
        /*00b0*/ 	.word	0x000056c0


	//   ....[24]....
        /*00b4*/ 	.word	0x000058c0


	//   ....[25]....
        /*00b8*/ 	.word	0x00005a20


	//   ....[26]....
        /*00bc*/ 	.word	0x00005bd0


	//   ....[27]....
        /*00c0*/ 	.word	0x00006280


	//   ....[28]....
        /*00c4*/ 	.word	0x00006480


	//   ....[29]....
        /*00c8*/ 	.word	0x000065e0


	//   ....[30]....
        /*00cc*/ 	.word	0x00006790


	//   ....[31]....
        /*00d0*/ 	.word	0x00006de0


	//   ....[32]....
        /*00d4*/ 	.word	0x00007860


	//   ....[33]....
        /*00d8*/ 	.word	0x000079c0


	//   ....[34]....
        /*00dc*/ 	.word	0x00007b70


	//   ....[35]....
        /*00e0*/ 	.word	0x00008280


	//   ....[36]....
        /*00e4*/ 	.word	0x00008440


	//   ....[37]....
        /*00e8*/ 	.word	0x000085a0


	//   ....[38]....
        /*00ec*/ 	.word	0x00008750


	//   ....[39]....
        /*00f0*/ 	.word	0x00008e40


	//   ....[40]....
        /*00f4*/ 	.word	0x00009000


	//   ....[41]....
        /*00f8*/ 	.word	0x00009160


	//   ....[42]....
        /*00fc*/ 	.word	0x00009310


	//   ....[43]....
        /*0100*/ 	.word	0x00009a00


	//   ....[44]....
        /*0104*/ 	.word	0x00009bc0


	//   ....[45]....
        /*0108*/ 	.word	0x00009d20


	//   ....[46]....
        /*010c*/ 	.word	0x00009ed0


	//   ....[47]....
        /*0110*/ 	.word	0x0000a5a0


	//   ....[48]....
        /*0114*/ 	.word	0x0000a760


	//   ....[49]....
        /*0118*/ 	.word	0x0000a8c0


	//   ....[50]....
        /*011c*/ 	.word	0x0000aa70


	//   ....[51]....
        /*0120*/ 	.word	0x0000b140


	//   ....[52]....
        /*0124*/ 	.word	0x0000b300


	//   ....[53]....
        /*0128*/ 	.word	0x0000b460


	//   ....[54]....
        /*012c*/ 	.word	0x0000b610


	//   ....[55]....
        /*0130*/ 	.word	0x0000bcc0


	//   ....[56]....
        /*0134*/ 	.word	0x0000be80


	//   ....[57]....
        /*0138*/ 	.word	0x0000bfe0


	//   ....[58]....
        /*013c*/ 	.word	0x0000c190


	//   ....[59]....
        /*0140*/ 	.word	0x0000c850


	//   ....[60]....
        /*0144*/ 	.word	0x0000ca10


	//   ....[61]....
        /*0148*/ 	.word	0x0000cb70


	//   ....[62]....
        /*014c*/ 	.word	0x0000cd20


	//   ....[63]....
        /*0150*/ 	.word	0x0000d3a0


	//----- nvinfo : EIATTR_EXIT_INSTR_OFFSETS
	.align		4
.L_1690:
        /*0154*/ 	.byte	0x04, 0x1c
        /*0156*/ 	.short	(.L_1692 - .L_1691)


	//   ....[0]....
.L_1691:
        /*0158*/ 	.word	0x000071c0


	//   ....[1]....
        /*015c*/ 	.word	0x00007210


	//   ....[2]....
        /*0160*/ 	.word	0x0000d480


	//----- nvinfo : EIATTR_MAX_THREADS
	.align		4
.L_1692:
        /*0164*/ 	.byte	0x04, 0x05
        /*0166*/ 	.short	(.L_1694 - .L_1693)
.L_1693:
        /*0168*/ 	.word	0x00000080
        /*016c*/ 	.word	0x00000001
        /*0170*/ 	.word	0x00000001


	//----- nvinfo : EIATTR_CRS_STACK_SIZE
	.align		4
.L_1694:
        /*0174*/ 	.byte	0x04, 0x1e
        /*0176*/ 	.short	(.L_1696 - .L_1695)
.L_1695:
        /*0178*/ 	.word	0x00000000


	//----- nvinfo : EIATTR_CBANK_PARAM_SIZE
	.align		4
.L_1696:
        /*017c*/ 	.byte	0x03, 0x19
        /*017e*/ 	.short	0x00e8


	//----- nvinfo : EIATTR_PARAM_CBANK
	.align		4
        /*0180*/ 	.byte	0x04, 0x0a
        /*0182*/ 	.short	(.L_1698 - .L_1697)
	.align		4
.L_1697:
        /*0184*/ 	.word	index@(.nv.constant0._ZN2at6native29vectorized_elementwise_kernelILi4EZZZNS0_67_GLOBAL__N__bb565c37_34_ValidateCompressedIndicesKernel_cu_33a4b88b42_validate_compressed_sparse_indices_kernelILNS2_8CDimNameE1ENS2_18CUDAKernelLauncherENS2_14EmptyVecKernelENS2_8DummyVecELm8EEEvRKNS_6TensorESA_lllENKUlvE1_clEvENKUlvE0_clEvEUllllllE_St5arrayIPcLm6EEEEviT0_T1_)
        /*0188*/ 	.short	0x0380
        /*018a*/ 	.short	0x00e8


	//----- nvinfo : EIATTR_SW_WAR
	.align		4
.L_1698:
        /*018c*/ 	.byte	0x04, 0x36
        /*018e*/ 	.short	(.L_1700 - .L_1699)
.L_1699:
        /*0190*/ 	.word	0x00000008
.L_1700:


//--------------------- .nv.info._ZN2at6native29vectorized_elementwise_kernelILi8EZZZNS0_67_GLOBAL__N__bb565c37_34_ValidateCompressedIndicesKernel_cu_33a4b88b42_validate_compressed_sparse_indices_kernelILNS2_8CDimNameE1ENS2_18CUDAKernelLauncherENS2_14EmptyVecKernelENS2_8DummyVecELm8EEEvRKNS_6TensorESA_lllENKUlvE1_clEvENKUlvE0_clEvEUllllllE_St5arrayIPcLm6EEEEviT0_T1_ --------------------------
	.section	.nv.info._ZN2at6native29vectorized_elementwise_kernelILi8EZZZNS0_67_GLOBAL__N__bb565c37_34_ValidateCompressedIndicesKernel_cu_33a4b88b42_validate_compressed_sparse_indices_kernelILNS2_8CDimNameE1ENS2_18CUDAKernelLauncherENS2_14EmptyVecKernelENS2_8DummyVecELm8EEEvRKNS_6TensorESA_lllENKUlvE1_clEvENKUlvE0_clEvEUllllllE_St5arrayIPcLm6EEEEviT0_T1_,"",@"SHT_CUDA_INFO"
	.sectionflags	@""
	.align	4


	//----- nvinfo : EIATTR_CUDA_API_VERSION
	.align		4
        /*0000*/ 	.byte	0x04, 0x37
        /*0002*/ 	.short	(.L_1702 - .L_1701)
.L_1701:
        /*0004*/ 	.word	0x00000082


	//----- nvinfo : EIATTR_KPARAM_INFO
	.align		4
.L_1702:
        /*0008*/ 	.byte	0x04, 0x17
        /*000a*/ 	.short	(.L_1704 - .L_1703)
.L_1703:
        /*000c*/ 	.word	0x00000000
        /*0010*/ 	.short	0x0002
        /*0012*/ 	.short	0x00b8
        /*0014*/ 	.byte	0x00, 0xf0, 0xc1, 0x00


	//----- nvinfo : EIATTR_KPARAM_INFO
	.align		4
.L_1704:
        /*0018*/ 	.byte	0x04, 0x17
        /*001a*/ 	.short	(.L_1706 - .L_1705)
.L_1705:
        /*001c*/ 	.word	0x00000000
        /*0020*/ 	.short	0x0001
        /*0022*/ 	.short	0x0008
        /*0024*/ 	.byte	0x00, 0xf0, 0xc1, 0x02


	//----- nvinfo : EIATTR_KPARAM_INFO
	.align		4
.L_1706:
        /*0028*/ 	.byte	0x04, 0x17
        /*002a*/ 	.short	(.L_1708 - .L_1707)
.L_1707:
        /*002c*/ 	.word	0x00000000
        /*0030*/ 	.short	0x0000
        /*0032*/ 	.short	0x0000
        /*0034*/ 	.byte	0x00, 0xf0, 0x11, 0x00


	//----- nvinfo : EIATTR_SPARSE_MMA_MASK
	.align		4
.L_1708:
        /*0038*/ 	.byte	0x03, 0x50
        /*003a*/ 	.short	0x0000


	//----- nvinfo : EIATTR_MAXREG_COUNT
	.align		4
        /*003c*/ 	.byte	0x03, 0x1b
        /*003e*/ 	.short	0x00ff


	//----- nvinfo : EIATTR_EXTERNS
	.align		4
        /*0040*/ 	.byte	0x04, 0x0f
        /*0042*/ 	.short	(.L_1710 - .L_1709)


	//   ....[0]....
	.align		4
.L_1709:
        /*0044*/ 	.word	index@(__assertfail)


	//----- nvinfo : EIATTR_MERCURY_ISA_VERSION
	.align		4
.L_1710:
        /*0048*/ 	.byte	0x03, 0x5f
        /*004a*/ 	.short	0x0101


	//----- nvinfo : EIATTR_VRC_CTA_INIT_COUNT
	.align		4
        /*004c*/ 	.byte	0x02, 0x4a
	.zero		1
	.zero		1


	//----- nvinfo : EIATTR_SYSCALL_OFFSETS
	.align		4
        /*0050*/ 	.byte	0x04, 0x46
        /*0052*/ 	.short	(.L_1712 - .L_1711)


	//   ....[0]....
.L_1711:
        /*0054*/ 	.word	0x000010c0


	//   ....[1]....
        /*0058*/ 	.word	0x00001220


	//   ....[2]....
        /*005c*/ 	.word	0x000013d0


	//   ....[3]....
        /*0060*/ 	.word	0x00001af0


	//   ....[4]....
        /*0064*/ 	.word	0x00001d00


	//   ....[5]....
        /*0068*/ 	.word	0x00001e60


	//   ....[6]....
        /*006c*/ 	.word	0x00002010


	//   ....[7]....
        /*0070*/ 	.word	0x00002720


	//   ....[8]....
        /*0074*/ 	.word	0x00002940


	//   ....[9]....
        /*0078*/ 	.word	0x00002aa0


	//   ....[10]....
        /*007c*/ 	.word	0x00002c50


	//   ....[11]....
        /*0080*/ 	.word	0x00003320


	//   ....[12]....
        /*0084*/ 	.word	0x00003520


	//   ....[13]....
        /*0088*/ 	.word	0x00003680


	//   ....[14]....
        /*008c*/ 	.word	0x00003830


	//   ....[15]....
        /*0090*/ 	.word	0x00003f00


	//   ....[16]....
        /*0094*/ 	.word	0x00004100


	//   ....[17]....
        /*0098*/ 	.word	0x00004260


	//   ....[18]....
        /*009c*/ 	.word	0x00004410


	//   ....[19]....
        /*00a0*/ 	.word	0x00004ae0


	//   ....[20]....
        /*00a4*/ 	.word	0x00004ce0


	//   ....[21]....
        /*00a8*/ 	.word	0x00004e40


	//   ....[22]....
        /*00ac*/ 	.word	0x00004ff0


	//   ....[23]....
        /*00b0*/ 	.word	0x000056c0


	//   ....[24]....
        /*00b4*/ 	.word	0x000058c0


	//   ....[25]....
        /*00b8*/ 	.word	0x00005a20


	//   ....[26]....
        /*00bc*/ 	.word	0x00005bd0


	//   ....[27]....
        /*00c0*/ 	.word	0x00006280


	//   ....[28]....
        /*00c4*/ 	.word	0x00006480


	//   ....[29]....
        /*00c8*/ 	.word	0x000065e0


	//   ....[30]....
        /*00cc*/ 	.word	0x00006790


	//   ....[31]....
        /*00d0*/ 	.word	0x00006de0


	//   ....[32]....
        /*00d4*/ 	.word	0x00007860


	//   ....[33]....
        /*00d8*/ 	.word	0x000079c0


	//   ....[34]....
        /*00dc*/ 	.word	0x00007b70


	//   ....[35]....
        /*00e0*/ 	.word	0x00008280


	//   ....[36]....
        /*00e4*/ 	.word	0x00008440


	//   ....[37]....
        /*00e8*/ 	.word	0x000085a0


	//   ....[38]....
        /*00ec*/ 	.word	0x00008750


	//   ....[39]....
        /*00f0*/ 	.word	0x00008e40


	//   ....[40]....
        /*00f4*/ 	.word	0x00009000


	//   ....[41]....
        /*00f8*/ 	.word	0x00009160


	//   ....[42]....
        /*00fc*/ 	.word	0x00009310


	//   ....[43]....
        /*0100*/ 	.word	0x00009a00


	//   ....[44]....
        /*0104*/ 	.word	0x00009bc0


	//   ....[45]....
        /*0108*/ 	.word	0x00009d20


	//   ....[46]....
        /*010c*/ 	.word	0x00009ed0


	//   ....[47]....
        /*0110*/ 	.word	0x0000a5a0


	//   ....[48]....
        /*0114*/ 	.word	0x0000a760


	//   ....[49]....
        /*0118*/ 	.word	0x0000a8c0


	//   ....[50]....
        /*011c*/ 	.word	0x0000aa70


	//   ....[51]....
        /*0120*/ 	.word	0x0000b140


	//   ....[52]....
        /*0124*/ 	.word	0x0000b300


	//   ....[53]....
        /*0128*/ 	.word	0x0000b460


	//   ....[54]....
        /*012c*/ 	.word	0x0000b610


	//   ....[55]....
        /*0130*/ 	.word	0x0000bcc0


	//   ....[56]....
        /*0134*/ 	.word	0x0000be80


	//   ....[57]....
        /*0138*/ 	.word	0x0000bfe0


	//   ....[58]....
        /*013c*/ 	.word	0x0000c190


	//   ....[59]....
        /*0140*/ 	.word	0x0000c850


	//   ....[60]....
        /*0144*/ 	.word	0x0000ca10


	//   ....[61]....
        /*0148*/ 	.word	0x0000cb70


	//   ....[62]....
        /*014c*/ 	.word	0x0000cd20


	//   ....[63]....
        /*0150*/ 	.word	0x0000d3a0


	//----- nvinfo : EIATTR_EXIT_INSTR_OFFSETS
	.align		4
.L_1712:
        /*0154*/ 	.byte	0x04, 0x1c
        /*0156*/ 	.short	(.L_1714 - .L_1713)


	//   ....[0]....
.L_1713:
        /*0158*/ 	.word	0x000071c0


	//   ....[1]....
        /*015c*/ 	.word	0x00007210


	//   ....[2]....
        /*0160*/ 	.word	0x0000d480


	//----- nvinfo : EIATTR_MAX_THREADS
	.align		4
.L_1714:
        /*0164*/ 	.byte	0x04, 0x05
        /*0166*/ 	.short	(.L_1716 - .L_1715)
.L_1715:
        /*0168*/ 	.word	0x00000080
        /*016c*/ 	.word	0x00000001
        /*0170*/ 	.word	0x00000001


	//----- nvinfo : EIATTR_CRS_STACK_SIZE
	.align		4
.L_1716:
        /*0174*/ 	.byte	0x04, 0x1e
        /*0176*/ 	.short	(.L_1718 - .L_1717)
.L_1717:
        /*0178*/ 	.word	0x00000000


	//----- nvinfo : EIATTR_CBANK_PARAM_SIZE
	.align		4
.L_1718:
        /*017c*/ 	.byte	0x03, 0x19
        /*017e*/ 	.short	0x00e8


	//----- nvinfo : EIATTR_PARAM_CBANK
	.align		4
        /*0180*/ 	.byte	0x04, 0x0a
        /*0182*/ 	.short	(.L_1720 - .L_1719)
	.align		4
.L_1719:
        /*0184*/ 	.word	index@(.nv.constant0._ZN2at6native29vectorized_elementwise_kernelILi8EZZZNS0_67_GLOBAL__N__bb565c37_34_ValidateCompressedIndicesKernel_cu_33a4b88b42_validate_compressed_sparse_indices_kernelILNS2_8CDimNameE1ENS2_18CUDAKernelLauncherENS2_14EmptyVecKernelENS2_8DummyVecELm8EEEvRKNS_6TensorESA_lllENKUlvE1_clEvENKUlvE0_clEvEUllllllE_St5arrayIPcLm6EEEEviT0_T1_)
        /*0188*/ 	.short	0x0380
        /*018a*/ 	.short	0x00e8


	//----- nvinfo : EIATTR_SW_WAR
	.align		4
.L_1720:
        /*018c*/ 	.byte	0x04, 0x36
        /*018e*/ 	.short	(.L_1722 - .L_1721)
.L_1721:
        /*0190*/ 	.word	0x00000008
.L_1722:


//--------------------- .nv.info._ZN2at6native18elementwise_kernelILi128ELi4EZNS0_15gpu_kernel_implIZZZNS0_67_GLOBAL__N__bb565c37_34_ValidateCompressedIndicesKernel_cu_33a4b88b42_validate_compressed_sparse_indices_kernelILNS3_8CDimNameE1ENS3_18CUDAKernelLauncherENS3_14EmptyVecKernelENS3_8DummyVecELm8EEEvRKNS_6TensorESB_lllENKUlvE1_clEvENKUlvE_clEvEUliiiiiE_EEvRNS_18TensorIteratorBaseERKT_EUliE_EEviT1_ --------------------------
	.section	.nv.info._ZN2at6native18elementwise_kernelILi128ELi4EZNS0_15gpu_kernel_implIZZZNS0_67_GLOBAL__N__bb565c37_34_ValidateCompressedIndicesKernel_cu_33a4b88b42_validate_compressed_sparse_indices_kernelILNS3_8CDimNameE1ENS3_18CUDAKernelLauncherENS3_14EmptyVecKernelENS3_8DummyVecELm8EEEvRKNS_6TensorESB_lllENKUlvE1_clEvENKUlvE_clEvEUliiiiiE_EEvRNS_18TensorIteratorBaseERKT_EUliE_EEviT1_,"",@"SHT_CUDA_INFO"
	.sectionflags	@""
	.align	4


	//----- nvinfo : EIATTR_CUDA_API_VERSION
	.align		4
        /*0000*/ 	.byte	0x04, 0x37
        /*0002*/ 	.short	(.L_1724 - .L_1723)
.L_1723:
        /*0004*/ 	.word	0x00000082


	//----- nvinfo : EIATTR_KPARAM_INFO
	.align		4
.L_1724:
        /*0008*/ 	.byte	0x04, 0x17
        /*000a*/ 	.short	(.L_1726 - .L_1725)
.L_1725:
        /*000c*/ 	.word	0x00000000
        /*0010*/ 	.short	0x0001
        /*0012*/ 	.short	0x0008
        /*0014*/ 	.byte	0x00, 0xf0, 0xe1, 0x11


	//----- nvinfo : EIATTR_KPARAM_INFO
	.align		4
.L_1726:
        /*0018*/ 	.byte	0x04, 0x17
        /*001a*/ 	.short	(.L_1728 - .L_1727)
.L_1727:
        /*001c*/ 	.word	0x00000000
        /*0020*/ 	.short	0x0000
        /*0022*/ 	.short	0x0000
        /*0024*/ 	.byte	0x00, 0xf0, 0x11, 0x00


	//----- nvinfo : EIATTR_SPARSE_MMA_MASK
	.align		4
.L_1728:
        /*0028*/ 	.byte	0x03, 0x50
        /*002a*/ 	.short	0x0000


	//----- nvinfo : EIATTR_MAXREG_COUNT
	.align		4
        /*002c*/ 	.byte	0x03, 0x1b
        /*002e*/ 	.short	0x0080


	//----- nvinfo : EIATTR_EXTERNS
	.align		4
        /*0030*/ 	.byte	0x04, 0x0f
        /*0032*/ 	.short	(.L_1730 - .L_1729)


	//   ....[0]....
	.align		4
.L_1729:
        /*0034*/ 	.word	index@(__assertfail)


	//----- nvinfo : EIATTR_MERCURY_ISA_VERSION
	.align		4
.L_1730:
        /*0038*/ 	.byte	0x03, 0x5f
        /*003a*/ 	.short	0x0101


	//----- nvinfo : EIATTR_VRC_CTA_INIT_COUNT
	.align		4
        /*003c*/ 	.byte	0x02, 0x4a
	.zero		1
	.zero		1


	//----- nvinfo : EIATTR_SYSCALL_OFFSETS
	.align		4
        /*0040*/ 	.byte	0x04, 0x46
        /*0042*/ 	.short	(.L_1732 - .L_1731)


	//   ....[0]....
.L_1731:
        /*0044*/ 	.word	0x000029c0


	//   ....[1]....
        /*0048*/ 	.word	0x000037a0


	//   ....[2]....
        /*004c*/ 	.word	0x00004580


	//   ....[3]....
        /*0050*/ 	.word	0x00005360


	//   ....[4]....
        /*0054*/ 	.word	0x00006140


	//   ....[5]....
        /*0058*/ 	.word	0x00006380


	//   ....[6]....
        /*005c*/ 	.word	0x000064d0


	//   ....[7]....
        /*0060*/ 	.word	0x00006650


	//   ....[8]....
        /*0064*/ 	.word	0x000099e0


	//   ....[9]....
        /*0068*/ 	.word	0x0000a150


	//   ....[10]....
        /*006c*/ 	.word	0x0000ca90


	//   ....[11]....
        /*0070*/ 	.word	0x0000d870


	//   ....[12]....
        /*0074*/ 	.word	0x0000e650


	//   ....[13]....
        /*0078*/ 	.word	0x0000f430


	//   ....[14]....
        /*007c*/ 	.word	0x00010210


	//   ....[15]....
        /*0080*/ 	.word	0x000103a0


	//   ....[16]....
        /*0084*/ 	.word	0x000104f0


	//   ....[17]....
        /*0088*/ 	.word	0x00010670


	//   ....[18]....
        /*008c*/ 	.word	0x00013a00


	//   ....[19]....
        /*0090*/ 	.word	0x00014180


	//   ....[20]....
        /*0094*/ 	.word	0x00016a90


	//   ....[21]....
        /*0098*/ 	.word	0x00017860


	//   ....[22]....
        /*009c*/ 	.word	0x00018630


	//   ....[23]....
        /*00a0*/ 	.word	0x00019400


	//   ....[24]....
        /*00a4*/ 	.word	0x0001a1e0


	//   ....[25]....
        /*00a8*/ 	.word	0x0001a370


	//   ....[26]....
        /*00ac*/ 	.word	0x0001a4c0


	//   ....[27]....
        /*00b0*/ 	.word	0x0001a640


	//   ....[28]....
        /*00b4*/ 	.word	0x0001d9b0


	//   ....[29]....
        /*00b8*/ 	.word	0x0001e130


	//   ....[30]....
        /*00bc*/ 	.word	0x00020a50


	//   ....[31]....
        /*00c0*/ 	.word	0x00021820


	//   ....[32]....
        /*00c4*/ 	.word	0x000225f0


	//   ....[33]....
        /*00c8*/ 	.word	0x000233d0


	//   ....[34]....
        /*00cc*/ 	.word	0x000241b0


	//   ....[35]....
        /*00d0*/ 	.word	0x00024340


	//   ....[36]....
        /*00d4*/ 	.word	0x00024490


	//   ....[37]....
        /*00d8*/ 	.word	0x00024610


	//   ....[38]....
        /*00dc*/ 	.word	0x00027920


	//   ....[39]....
        /*00e0*/ 	.word	0x00028070


	//----- nvinfo : EIATTR_EXIT_INSTR_OFFSETS
	.align		4
.L_1732:
        /*00e4*/ 	.byte	0x04, 0x1c
        /*00e6*/ 	.short	(.L_1734 - .L_1733)


	//   ....[0]....
.L_1733:
        /*00e8*/ 	.word	0x0001e1c0


	//   ....[1]....
        /*00ec*/ 	.word	0x00027a60


	//   ....[2]....
        /*00f0*/ 	.word	0x00027a80


	//   ....[3]....
        /*00f4*/ 	.word	0x00027b00


	//   ....[4]....
        /*00f8*/ 	.word	0x00027b20


	//   ....[5]....
        /*00fc*/ 	.word	0x00027b40


	//   ....[6]....
        /*0100*/ 	.word	0x00027bc0


	//   ....[7]....
        /*0104*/ 	.word	0x00027be0


	//   ....[8]....
        /*0108*/ 	.word	0x00027c60


	//   ....[9]....
        /*010c*/ 	.word	0x00027c80


	//   ....[10]....
        /*0110*/ 	.word	0x00027ca0


	//   ....[11]....
        /*0114*/ 	.word	0x00027d40


	//   ....[12]....
        /*0118*/ 	.word	0x00027d60


	//   ....[13]....
        /*011c*/ 	.word	0x00027de0


	//   ....[14]....
        /*0120*/ 	.word	0x00027e00


	//   ....[15]....
        /*0124*/ 	.word	0x00027e20


	//   ....[16]....
        /*0128*/ 	.word	0x00027ec0


	//   ....[17]....
        /*012c*/ 	.word	0x00027ee0


	//   ....[18]....
        /*0130*/ 	.word	0x00027f00


	//   ....[19]....
        /*0134*/ 	.word	0x00027f70


	//   ....[20]....
        /*0138*/ 	.word	0x00028080


	//   ....[21]....
        /*013c*/ 	.word	0x000280a0


	//   ....[22]....
        /*0140*/ 	.word	0x000280c0


	//----- nvinfo : EIATTR_MAX_THREADS
	.align		4
.L_1734:
        /*0144*/ 	.byte	0x04, 0x05
        /*0146*/ 	.short	(.L_1736 - .L_1735)
.L_1735:
        /*0148*/ 	.word	0x00000080
        /*014c*/ 	.word	0x00000001
        /*0150*/ 	.word	0x00000001


	//----- nvinfo : EIATTR_CRS_STACK_SIZE
	.align		4
.L_1736:
        /*0154*/ 	.byte	0x04, 0x1e
        /*0156*/ 	.short	(.L_1738 - .L_1737)
.L_1737:
        /*0158*/ 	.word	0x00000000


	//----- nvinfo : EIATTR_CBANK_PARAM_SIZE
	.align		4
.L_1738:
        /*015c*/ 	.byte	0x03, 0x19
        /*015e*/ 	.short	0x0480


	//----- nvinfo : EIATTR_PARAM_CBANK
	.align		4
        /*0160*/ 	.byte	0x04, 0x0a
        /*0162*/ 	.short	(.L_1740 - .L_1739)
	.align		4
.L_1739:
        /*0164*/ 	.word	index@(.nv.constant0._ZN2at6native18elementwise_kernelILi128ELi4EZNS0_15gpu_kernel_implIZZZNS0_67_GLOBAL__N__bb565c37_34_ValidateCompressedIndicesKernel_cu_33a4b88b42_validate_compressed_sparse_indices_kernelILNS3_8CDimNameE1ENS3_18CUDAKernelLauncherENS3_14EmptyVecKernelENS3_8DummyVecELm8EEEvRKNS_6TensorESB_lllENKUlvE1_clEvENKUlvE_clEvEUliiiiiE_EEvRNS_18TensorIteratorBaseERKT_EUliE_EEviT1_)
        /*0168*/ 	.short	0x0380
        /*016a*/ 	.short	0x0480


	//----- nvinfo : EIATTR_SW_WAR
	.align		4
.L_1740:
        /*016c*/ 	.byte	0x04, 0x36
        /*016e*/ 	.short	(.L_1742 - .L_1741)
.L_1741:
        /*0170*/ 	.word	0x00000008
.L_1742:


//--------------------- .nv.info._ZN2at6native27unrolled_elementwise_kernelIZZZNS0_67_GLOBAL__N__bb565c37_34_ValidateCompressedIndicesKernel_cu_33a4b88b42_validate_compressed_sparse_indices_kernelILNS2_8CDimNameE1ENS2_18CUDAKernelLauncherENS2_14EmptyVecKernelENS2_8DummyVecELm8EEEvRKNS_6TensorESA_lllENKUlvE1_clEvENKUlvE_clEvEUliiiiiE_St5arrayIPcLm6EELi4E23TrivialOffsetCalculatorILi5EjESH_ILi1EjENS0_6memory12LoadWithCastILi5EEENSK_13StoreWithCastILi1EEEEEviT_T0_T2_T3_T4_T5_ --------------------------
	.section	.nv.info._ZN2at6native27unrolled_elementwise_kernelIZZZNS0_67_GLOBAL__N__bb565c37_34_ValidateCompressedIndicesKernel_cu_33a4b88b42_validate_compressed_sparse_indices_kernelILNS2_8CDimNameE1ENS2_18CUDAKernelLauncherENS2_14EmptyVecKernelENS2_8DummyVecELm8EEEvRKNS_6TensorESA_lllENKUlvE1_clEvENKUlvE_clEvEUliiiiiE_St5arrayIPcLm6EELi4E23TrivialOffsetCalculatorILi5EjESH_ILi1EjENS0_6memory12LoadWithCastILi5EEENSK_13StoreWithCastILi1EEEEEviT_T0_T2_T3_T4_T5_,"",@"SHT_CUDA_INFO"
	.sectionflags	@""
	.align	4


	//----- nvinfo : EIATTR_CUDA_API_VERSION
	.align		4
        /*0000*/ 	.byte	0x04, 0x37
        /*0002*/ 	.short	(.L_1744 - .L_1743)
.L_1743:
        /*0004*/ 	.word	0x00000082


	//----- nvinfo : EIATTR_KPARAM_INFO
	.align		4
.L_1744:
        /*0008*/ 	.byte	0x04, 0x17
        /*000a*/ 	.short	(.L_1746 - .L_1745)
.L_1745:
        /*000c*/ 	.word	0x00000000
        /*0010*/ 	.short	0x0006
        /*0012*/ 	.short	0x0108
        /*0014*/ 	.byte	0x00, 0xf0, 0x21, 0x00


	//----- nvinfo : EIATTR_KPARAM_INFO
	.align		4
.L_1746:
        /*0018*/ 	.byte	0x04, 0x17
        /*001a*/ 	.short	(.L_1748 - .L_1747)
.L_1747:
        /*001c*/ 	.word	0x00000000
        /*0020*/ 	.short	0x0005
        /*0022*/ 	.short	0x00ec
        /*0024*/ 	.byte	0x00, 0xf0, 0x71, 0x00


	//----- nvinfo : EIATTR_KPARAM_INFO
	.align		4
.L_1748:
        /*0028*/ 	.byte	0x04, 0x17
        /*002a*/ 	.short	(.L_1750 - .L_1749)
.L_1749:
        /*002c*/ 	.word	0x00000000
        /*0030*/ 	.short	0x0004
        /*0032*/ 	.short	0x00e9
        /*0034*/ 	.byte	0x00, 0xf0, 0x05, 0x00


	//----- nvinfo : EIATTR_KPARAM_INFO
	.align		4
.L_1750:
        /*0038*/ 	.byte	0x04, 0x17
        /*003a*/ 	.short	(.L_1752 - .L_1751)
.L_1751:
        /*003c*/ 	.word	0x00000000
        /*0040*/ 	.short	0x0003
        /*0042*/ 	.short	0x00e8
        /*0044*/ 	.byte	0x00, 0xf0, 0x05, 0x00


	//----- nvinfo : EIATTR_KPARAM_INFO
	.align		4
.L_1752:
        /*0048*/ 	.byte	0x04, 0x17
        /*004a*/ 	.short	(.L_1754 - .L_1753)
.L_1753:
        /*004c*/ 	.word	0x00000000
        /*0050*/ 	.short	0x0002
        /*0052*/ 	.short	0x00b8
        /*0054*/ 	.byte	0x00, 0xf0, 0xc1, 0x00


	//----- nvinfo : EIATTR_KPARAM_INFO
	.align		4
.L_1754:
        /*0058*/ 	.byte	0x04, 0x17
        /*005a*/ 	.short	(.L_1756 - .L_1755)
.L_1755:
        /*005c*/ 	.word	0x00000000
        /*0060*/ 	.short	0x0001
        /*0062*/ 	.short	0x0008
        /*0064*/ 	.byte	0x00, 0xf0, 0xc1, 0x02


	//----- nvinfo : EIATTR_KPARAM_INFO
	.align		4
.L_1756:
        /*0068*/ 	.byte	0x04, 0x17
        /*006a*/ 	.short	(.L_1758 - .L_1757)
.L_1757:
        /*006c*/ 	.word	0x00000000
        /*0070*/ 	.short	0x0000
        /*0072*/ 	.short	0x0000
        /*0074*/ 	.byte	0x00, 0xf0, 0x11, 0x00


	//----- nvinfo : EIATTR_SPARSE_MMA_MASK
	.align		4
.L_1758:
        /*0078*/ 	.byte	0x03, 0x50
        /*007a*/ 	.short	0x0000


	//----- nvinfo : EIATTR_MAXREG_COUNT
	.align		4
        /*007c*/ 	.byte	0x03, 0x1b
        /*007e*/ 	.short	0x00ff


	//----- nvinfo : EIATTR_EXTERNS
	.align		4
        /*0080*/ 	.byte	0x04, 0x0f
        /*0082*/ 	.short	(.L_1760 - .L_1759)


	//   ....[0]....
	.align		4
.L_1759:
        /*0084*/ 	.word	index@(__assertfail)


	//----- nvinfo : EIATTR_MERCURY_ISA_VERSION
	.align		4
.L_1760:
        /*0088*/ 	.byte	0x03, 0x5f
        /*008a*/ 	.short	0x0101


	//----- nvinfo : EIATTR_VRC_CTA_INIT_COUNT
	.align		4
        /*008c*/ 	.byte	0x02, 0x4a
	.zero		1
	.zero		1


	//----- nvinfo : EIATTR_SYSCALL_OFFSETS
	.align		4
        /*0090*/ 	.byte	0x04, 0x46
        /*0092*/ 	.short	(.L_1762 - .L_1761)


	//   ....[0]....
.L_1761:
        /*0094*/ 	.word	0x00001110


	//   ....[1]....
        /*0098*/ 	.word	0x00001f00


	//   ....[2]....
        /*009c*/ 	.word	0x00002cf0


	//   ....[3]....
        /*00a0*/ 	.word	0x00003ae0


	//   ....[4]....
        /*00a4*/ 	.word	0x000048d0


	//   ....[5]....
        /*00a8*/ 	.word	0x00005820


	//   ....[6]....
        /*00ac*/ 	.word	0x00006610


	//   ....[7]....
        /*00b0*/ 	.word	0x00007400


	//   ....[8]....
        /*00b4*/ 	.word	0x000081f0


	//   ....[9]....
        /*00b8*/ 	.word	0x00008fe0


	//   ....[10]....
        /*00bc*/ 	.word	0x00009e80


	//   ....[11]....
        /*00c0*/ 	.word	0x0000ac70


	//   ....[12]....
        /*00c4*/ 	.word	0x0000ba60


	//   ....[13]....
        /*00c8*/ 	.word	0x0000c850


	//   ....[14]....
        /*00cc*/ 	.word	0x0000d640


	//   ....[15]....
        /*00d0*/ 	.word	0x0000e4d0


	//   ....[16]....
        /*00d4*/ 	.word	0x0000f2c0


	//   ....[17]....
        /*00d8*/ 	.word	0x000100b0


	//   ....[18]....
        /*00dc*/ 	.word	0x00010ea0


	//   ....[19]....
        /*00e0*/ 	.word	0x00011c90


	//   ....[20]....
        /*00e4*/ 	.word	0x00011f00


	//   ....[21]....
        /*00e8*/ 	.word	0x00012040


	//   ....[22]....
        /*00ec*/ 	.word	0x000121a0


	//   ....[23]....
        /*00f0*/ 	.word	0x000127c0


	//   ....[24]....
        /*00f4*/ 	.word	0x000129a0


	//   ....[25]....
        /*00f8*/ 	.word	0x00012ae0


	//   ....[26]....
        /*00fc*/ 	.word	0x00012c40


	//   ....[27]....
        /*0100*/ 	.word	0x00013250


	//   ....[28]....
        /*0104*/ 	.word	0x00013430


	//   ....[29]....
        /*0108*/ 	.word	0x00013570


	//   ....[30]....
        /*010c*/ 	.word	0x000136d0


	//   ....[31]....
        /*0110*/ 	.word	0x00013ce0


	//   ....[32]....
        /*0114*/ 	.word	0x00013ec0


	//   ....[33]....
        /*0118*/ 	.word	0x00014000


	//   ....[34]....
        /*011c*/ 	.word	0x00014160


	//   ....[35]....
        /*0120*/ 	.word	0x00014740


	//   ....[36]....
        /*0124*/ 	.word	0x00015060


	//   ....[37]....
        /*0128*/ 	.word	0x00015880


	//   ....[38]....
        /*012c*/ 	.word	0x00016060


	//   ....[39]....
        /*0130*/ 	.word	0x00016820


	//----- nvinfo : EIATTR_EXIT_INSTR_OFFSETS
	.align		4
.L_1762:
        /*0134*/ 	.byte	0x04, 0x1c
        /*0136*/ 	.short	(.L_1764 - .L_1763)


	//   ....[0]....
.L_1763:
        /*0138*/ 	.word	0x000160e0


	//   ....[1]....
        /*013c*/ 	.word	0x00016210


	//   ....[2]....
        /*0140*/ 	.word	0x00016230


	//   ....[3]....
        /*0144*/ 	.word	0x000162b0


	//   ....[4]....
        /*0148*/ 	.word	0x000162d0


	//   ....[5]....
        /*014c*/ 	.word	0x000162f0


	//   ....[6]....
        /*0150*/ 	.word	0x00016370


	//   ....[7]....
        /*0154*/ 	.word	0x00016390


	//   ....[8]....
        /*0158*/ 	.word	0x00016410


	//   ....[9]....
        /*015c*/ 	.word	0x00016430


	//   ....[10]....
        /*0160*/ 	.word	0x00016450


	//   ....[11]....
        /*0164*/ 	.word	0x000164f0


	//   ....[12]....
        /*0168*/ 	.word	0x00016510


	//   ....[13]....
        /*016c*/ 	.word	0x00016590


	//   ....[14]....
        /*0170*/ 	.word	0x000165b0


	//   ....[15]....
        /*0174*/ 	.word	0x000165d0


	//   ....[16]....
        /*0178*/ 	.word	0x00016670


	//   ....[17]....
        /*017c*/ 	.word	0x00016690


	//   ....[18]....
        /*0180*/ 	.word	0x000166b0


	//   ....[19]....
        /*0184*/ 	.word	0x00016720


	//   ....[20]....
        /*0188*/ 	.word	0x00016830


	//   ....[21]....
        /*018c*/ 	.word	0x00016850


	//   ....[22]....
        /*0190*/ 	.word	0x00016870


	//----- nvinfo : EIATTR_MAX_THREADS
	.align		4
.L_1764:
        /*0194*/ 	.byte	0x04, 0x05
        /*0196*/ 	.short	(.L_1766 - .L_1765)
.L_1765:
        /*0198*/ 	.word	0x00000080
        /*019c*/ 	.word	0x00000001
        /*01a0*/ 	.word	0x00000001


	//----- nvinfo : EIATTR_CRS_STACK_SIZE
	.align		4
.L_1766:
        /*01a4*/ 	.byte	0x04, 0x1e
        /*01a6*/ 	.short	(.L_1768 - .L_1767)
.L_1767:
        /*01a8*/ 	.word	0x00000000


	//----- nvinfo : EIATTR_CBANK_PARAM_SIZE
	.align		4
.L_1768:
        /*01ac*/ 	.byte	0x03, 0x19
        /*01ae*/ 	.short	0x0110


	//----- nvinfo : EIATTR_PARAM_CBANK
	.align		4
        /*01b0*/ 	.byte	0x04, 0x0a
        /*01b2*/ 	.short	(.L_1770 - .L_1769)
	.align		4
.L_1769:
        /*01b4*/ 	.word	index@(.nv.constant0._ZN2at6native27unrolled_elementwise_kernelIZZZNS0_67_GLOBAL__N__bb565c37_34_ValidateCompressedIndicesKernel_cu_33a4b88b42_validate_compressed_sparse_indices_kernelILNS2_8CDimNameE1ENS2_18CUDAKernelLauncherENS2_14EmptyVecKernelENS2_8DummyVecELm8EEEvRKNS_6TensorESA_lllENKUlvE1_clEvENKUlvE_clEvEUliiiiiE_St5arrayIPcLm6EELi4E23TrivialOffsetCalculatorILi5EjESH_ILi1EjENS0_6memory12LoadWithCastILi5EEENSK_13StoreWithCastILi1EEEEEviT_T0_T2_T3_T4_T5_)
        /*01b8*/ 	.short	0x0380
        /*01ba*/ 	.short	0x0110


	//----- nvinfo : EIATTR_SW_WAR
	.align		4
.L_1770:
        /*01bc*/ 	.byte	0x04, 0x36
        /*01be*/ 	.short	(.L_1772 - .L_1771)
.L_1771:
        /*01c0*/ 	.word	0x00000008
.L_1772:


//--------------------- .nv.info._ZN2at6native18elementwise_kernelILi128ELi2EZNS0_22gpu_kernel_impl_nocastIZZZNS0_67_GLOBAL__N__bb565c37_34_ValidateCompressedIndicesKernel_cu_33a4b88b42_validate_compressed_sparse_indices_kernelILNS3_8CDimNameE1ENS3_18CUDAKernelLauncherENS3_14EmptyVecKernelENS3_8DummyVecELm8EEEvRKNS_6TensorESB_lllENKUlvE1_clEvENKUlvE_clEvEUliiiiiE_EEvRNS_18TensorIteratorBaseERKT_EUliE_EEviT1_ --------------------------
	.section	.nv.info._ZN2at6native18elementwise_kernelILi128ELi2EZNS0_22gpu_kernel_impl_nocastIZZZNS0_67_GLOBAL__N__bb565c37_34_ValidateCompressedIndicesKernel_cu_33a4b88b42_validate_compressed_sparse_indices_kernelILNS3_8CDimNameE1ENS3_18CUDAKernelLauncherENS3_14EmptyVecKernelENS3_8DummyVecELm8EEEvRKNS_6TensorESB_lllENKUlvE1_clEvENKUlvE_clEvEUliiiiiE_EEvRNS_18TensorIteratorBaseERKT_EUliE_EEviT1_,"",@"SHT_CUDA_INFO"
	.sectionflags	@""
	.align	4


	//----- nvinfo : EIATTR_CUDA_API_VERSION
	.align		4
        /*0000*/ 	.byte	0x04, 0x37
        /*0002*/ 	.short	(.L_1774 - .L_1773)
.L_1773:
        /*0004*/ 	.word	0x00000082


	//----- nvinfo : EIATTR_KPARAM_INFO
	.align		4
.L_1774:
        /*0008*/ 	.byte	0x04, 0x17
        /*000a*/ 	.short	(.L_1776 - .L_1775)
.L_1775:
        /*000c*/ 	.word	0x00000000
        /*0010*/ 	.short	0x0001
        /*0012*/ 	.short	0x0008
        /*0014*/ 	.byte	0x00, 0xf0, 0xc1, 0x11


	//----- nvinfo : EIATTR_KPARAM_INFO
	.align		4
.L_1776:
        /*0018*/ 	.byte	0x04, 0x17
        /*001a*/ 	.short	(.L_1778 - .L_1777)
.L_1777:
        /*001c*/ 	.word	0x00000000
        /*0020*/ 	.short	0x0000
        /*0022*/ 	.short	0x0000
        /*0024*/ 	.byte	0x00, 0xf0, 0x11, 0x00


	//----- nvinfo : EIATTR_SPARSE_MMA_MASK
	.align		4
.L_1778:
        /*0028*/ 	.byte	0x03, 0x50
        /*002a*/ 	.short	0x0000


	//----- nvinfo : EIATTR_MAXREG_COUNT
	.align		4
        /*002c*/ 	.byte	0x03, 0x1b
        /*002e*/ 	.short	0x0080


	//----- nvinfo : EIATTR_EXTERNS
	.align		4
        /*0030*/ 	.byte	0x04, 0x0f
        /*0032*/ 	.short	(.L_1780 - .L_1779)


	//   ....[0]....
	.align		4
.L_1779:
        /*0034*/ 	.word	index@(__assertfail)


	//----- nvinfo : EIATTR_MERCURY_ISA_VERSION
	.align		4
.L_1780:
        /*0038*/ 	.byte	0x03, 0x5f
        /*003a*/ 	.short	0x0101


	//----- nvinfo : EIATTR_VRC_CTA_INIT_COUNT
	.align		4
        /*003c*/ 	.byte	0x02, 0x4a
	.zero		1
	.zero		1


	//----- nvinfo : EIATTR_SYSCALL_OFFSETS
	.align		4
        /*0040*/ 	.byte	0x04, 0x46
        /*0042*/ 	.short	(.L_1782 - .L_1781)


	//   ....[0]....
.L_1781:
        /*0044*/ 	.word	0x00000340


	//   ....[1]....
        /*0048*/ 	.word	0x00000470


	//   ....[2]....
        /*004c*/ 	.word	0x000005d0


	//   ....[3]....
        /*0050*/ 	.word	0x00003930


	//   ....[4]....
        /*0054*/ 	.word	0x00003be0


	//   ....[5]....
        /*0058*/ 	.word	0x00003d10


	//   ....[6]....
        /*005c*/ 	.word	0x00003e70


	//   ....[7]....
        /*0060*/ 	.word	0x000071b0


	//   ....[8]....
        /*0064*/ 	.word	0x00008fd0


	//   ....[9]....
        /*0068*/ 	.word	0x00009120


	//   ....[10]....
        /*006c*/ 	.word	0x000092a0


	//   ....[11]....
        /*0070*/ 	.word	0x0000c5f0


	//   ....[12]....
        /*0074*/ 	.word	0x0000e3f0


	//   ....[13]....
        /*0078*/ 	.word	0x0000e540


	//   ....[14]....
        /*007c*/ 	.word	0x0000e6c0


	//   ....[15]....
        /*0080*/ 	.word	0x00011a10


	//   ....[16]....
        /*0084*/ 	.word	0x00011cc0


	//   ....[17]....
        /*0088*/ 	.word	0x00011df0


	//   ....[18]....
        /*008c*/ 	.word	0x00011f50


	//   ....[19]....
        /*0090*/ 	.word	0x00012160


	//   ....[20]....
        /*0094*/ 	.word	0x000123f0


	//   ....[21]....
        /*0098*/ 	.word	0x00012520


	//   ....[22]....
        /*009c*/ 	.word	0x00012680


	//   ....[23]....
        /*00a0*/ 	.word	0x00012890


	//   ....[24]....
        /*00a4*/ 	.word	0x00014580


	//   ....[25]....
        /*00a8*/ 	.word	0x000146d0


	//   ....[26]....
        /*00ac*/ 	.word	0x00014850


	//   ....[27]....
        /*00b0*/ 	.word	0x00014a50


	//   ....[28]....
        /*00b4*/ 	.word	0x00016750


	//   ....[29]....
        /*00b8*/ 	.word	0x000168a0


	//   ....[30]....
        /*00bc*/ 	.word	0x00016a20


	//   ....[31]....
        /*00c0*/ 	.word	0x00016c20


	//----- nvinfo : EIATTR_EXIT_INSTR_OFFSETS
	.align		4
.L_1782:
        /*00c4*/ 	.byte	0x04, 0x1c
        /*00c6*/ 	.short	(.L_1784 - .L_1783)


	//   ....[0]....
.L_1783:
        /*00c8*/ 	.word	0x00003a10


	//   ....[1]....
        /*00cc*/ 	.word	0x00007250


	//   ....[2]....
        /*00d0*/ 	.word	0x0000c6f0


	//   ....[3]....
        /*00d4*/ 	.word	0x00011aa0


	//   ....[4]....
        /*00d8*/ 	.word	0x00012240


	//   ....[5]....
        /*00dc*/ 	.word	0x00012930


	//   ....[6]....
        /*00e0*/ 	.word	0x00014b50


	//   ....[7]....
        /*00e4*/ 	.word	0x00016cb0


	//----- nvinfo : EIATTR_MAX_THREADS
	.align		4
.L_1784:
        /*00e8*/ 	.byte	0x04, 0x05
        /*00ea*/ 	.short	(.L_1786 - .L_1785)
.L_1785:
        /*00ec*/ 	.word	0x00000080
        /*00f0*/ 	.word	0x00000001
        /*00f4*/ 	.word	0x00000001


	//----- nvinfo : EIATTR_CRS_STACK_SIZE
	.align		4
.L_1786:
        /*00f8*/ 	.byte	0x04, 0x1e
        /*00fa*/ 	.short	(.L_1788 - .L_1787)
.L_1787:
        /*00fc*/ 	.word	0x00000000


	//----- nvinfo : EIATTR_CBANK_PARAM_SIZE
	.align		4
.L_1788:
        /*0100*/ 	.byte	0x03, 0x19
        /*0102*/ 	.short	0x0478


	//----- nvinfo : EIATTR_PARAM_CBANK
	.align		4
        /*0104*/ 	.byte	0x04, 0x0a
        /*0106*/ 	.short	(.L_1790 - .L_1789)
	.align		4
.L_1789:
        /*0108*/ 	.word	index@(.nv.constant0._ZN2at6native18elementwise_kernelILi128ELi2EZNS0_22gpu_kernel_impl_nocastIZZZNS0_67_GLOBAL__N__bb565c37_34_ValidateCompressedIndicesKernel_cu_33a4b88b42_validate_compressed_sparse_indices_kernelILNS3_8CDimNameE1ENS3_18CUDAKernelLauncherENS3_14EmptyVecKernelENS3_8DummyVecELm8EEEvRKNS_6TensorESB_lllENKUlvE1_clEvENKUlvE_clEvEUliiiiiE_EEvRNS_18TensorIteratorBaseERKT_EUliE_EEviT1_)
        /*010c*/ 	.short	0x0380
        /*010e*/ 	.short	0x0478


	//----- nvinfo : EIATTR_SW_WAR
	.align		4
.L_1790:
        /*0110*/ 	.byte	0x04, 0x36
        /*0112*/ 	.short	(.L_1792 - .L_1791)
.L_1791:
        /*0114*/ 	.word	0x00000008
.L_1792:


//--------------------- .nv.info._ZN2at6native27unrolled_elementwise_kernelIZZZNS0_67_GLOBAL__N__bb565c37_34_ValidateCompressedIndicesKernel_cu_33a4b88b42_validate_compressed_sparse_indices_kernelILNS2_8CDimNameE1ENS2_18CUDAKernelLauncherENS2_14EmptyVecKernelENS2_8DummyVecELm8EEEvRKNS_6TensorESA_lllENKUlvE1_clEvENKUlvE_clEvEUliiiiiE_St5arrayIPcLm6EELi4E23TrivialOffsetCalculatorILi5EjESH_ILi1EjENS0_6memory15LoadWithoutCastENSK_16StoreWithoutCastEEEviT_T0_T2_T3_T4_T5_ --------------------------
	.section	.nv.info._ZN2at6native27unrolled_elementwise_kernelIZZZNS0_67_GLOBAL__N__bb565c37_34_ValidateCompressedIndicesKernel_cu_33a4b88b42_validate_compressed_sparse_indices_kernelILNS2_8CDimNameE1ENS2_18CUDAKernelLauncherENS2_14EmptyVecKernelENS2_8DummyVecELm8EEEvRKNS_6TensorESA_lllENKUlvE1_clEvENKUlvE_clEvEUliiiiiE_St5arrayIPcLm6EELi4E23TrivialOffsetCalculatorILi5EjESH_ILi1EjENS0_6memory15LoadWithoutCastENSK_16StoreWithoutCastEEEviT_T0_T2_T3_T4_T5_,"",@"SHT_CUDA_INFO"
	.sectionflags	@""
	.align	4


	//----- nvinfo : EIATTR_CUDA_API_VERSION
	.align		4
        /*0000*/ 	.byte	0x04, 0x37
        /*0002*/ 	.short	(.L_1794 - .L_1793)
.L_1793:
        /*0004*/ 	.word	0x00000082


	//----- nvinfo : EIATTR_KPARAM_INFO
	.align		4
.L_1794:
        /*0008*/ 	.byte	0x04, 0x17
        /*000a*/ 	.short	(.L_1796 - .L_1795)
.L_1795:
        /*000c*/ 	.word	0x00000000
        /*0010*/ 	.short	0x0006
        /*0012*/ 	.short	0x00eb
        /*0014*/ 	.byte	0x00, 0xf0, 0x05, 0x00


	//----- nvinfo : EIATTR_KPARAM_INFO
	.align		4
.L_1796:
        /*0018*/ 	.byte	0x04, 0x17
        /*001a*/ 	.short	(.L_1798 - .L_1797)
.L_1797:
        /*001c*/ 	.word	0x00000000
        /*0020*/ 	.short	0x0005
        /*0022*/ 	.short	0x00ea
        /*0024*/ 	.byte	0x00, 0xf0, 0x05, 0x00


	//----- nvinfo : EIATTR_KPARAM_INFO
	.align		4
.L_1798:
        /*0028*/ 	.byte	0x04, 0x17
        /*002a*/ 	.short	(.L_1800 - .L_1799)
.L_1799:
        /*002c*/ 	.word	0x00000000
        /*0030*/ 	.short	0x0004
        /*0032*/ 	.short	0x00e9
        /*0034*/ 	.byte	0x00, 0xf0, 0x05, 0x00


	//----- nvinfo : EIATTR_KPARAM_INFO
	.align		4
.L_1800:
        /*0038*/ 	.byte	0x04, 0x17
        /*003a*/ 	.short	(.L_1802 - .L_1801)
.L_1801:
        /*003c*/ 	.word	0x00000000
        /*0040*/ 	.short	0x0003
        /*0042*/ 	.short	0x00e8
        /*0044*/ 	.byte	0x00, 0xf0, 0x05, 0x00


	//----- nvinfo : EIATTR_KPARAM_INFO
	.align		4
.L_1802:
        /*0048*/ 	.byte	0x04, 0x17
        /*004a*/ 	.short	(.L_1804 - .L_1803)
.L_1803:
        /*004c*/ 	.word	0x00000000
        /*0050*/ 	.short	0x0002
        /*0052*/ 	.short	0x00b8
        /*0054*/ 	.byte	0x00, 0xf0, 0xc1, 0x00


	//----- nvinfo : EIATTR_KPARAM_INFO
	.align		4
.L_1804:
        /*0058*/ 	.byte	0x04, 0x17
        /*005a*/ 	.short	(.L_1806 - .L_1805)
.L_1805:
        /*005c*/ 	.word	0x00000000
        /*0060*/ 	.short	0x0001
        /*0062*/ 	.short	0x0008
        /*0064*/ 	.byte	0x00, 0xf0, 0xc1, 0x02


	//----- nvinfo : EIATTR_KPARAM_INFO
	.align		4
.L_1806:
        /*0068*/ 	.byte	0x04, 0x17
        /*006a*/ 	.short	(.L_1808 - .L_1807)
.L_1807:
        /*006c*/ 	.word	0x00000000
        /*0070*/ 	.short	0x0000
        /*0072*/ 	.short	0x0000
        /*0074*/ 	.byte	0x00, 0xf0, 0x11, 0x00


	//----- nvinfo : EIATTR_SPARSE_MMA_MASK
	.align		4
.L_1808:
        /*0078*/ 	.byte	0x03, 0x50
        /*007a*/ 	.short	0x0000


	//----- nvinfo : EIATTR_MAXREG_COUNT
	.align		4
        /*007c*/ 	.byte	0x03, 0x1b
        /*007e*/ 	.short	0x00ff


	//----- nvinfo : EIATTR_EXTERNS
	.align		4
        /*0080*/ 	.byte	0x04, 0x0f
        /*0082*/ 	.short	(.L_1810 - .L_1809)


	//   ....[0]....
	.align		4
.L_1809:
        /*0084*/ 	.word	index@(__assertfail)


	//----- nvinfo : EIATTR_MERCURY_ISA_VERSION
	.align		4
.L_1810:
        /*0088*/ 	.byte	0x03, 0x5f
        /*008a*/ 	.short	0x0101


	//----- nvinfo : EIATTR_VRC_CTA_INIT_COUNT
	.align		4
        /*008c*/ 	.byte	0x02, 0x4a
	.zero		1
	.zero		1


	//----- nvinfo : EIATTR_SYSCALL_OFFSETS
	.align		4
        /*0090*/ 	.byte	0x04, 0x46
        /*0092*/ 	.short	(.L_1812 - .L_1811)


	//   ....[0]....
.L_1811:
        /*0094*/ 	.word	0x00000ac0


	//   ....[1]....
        /*0098*/ 	.word	0x00000c10


	//   ....[2]....
        /*009c*/ 	.word	0x00000d90


	//   ....[3]....
        /*00a0*/ 	.word	0x00001440


	//   ....[4]....
        /*00a4*/ 	.word	0x00001630


	//   ....[5]....
        /*00a8*/ 	.word	0x00001780


	//   ....[6]....
        /*00ac*/ 	.word	0x00001900


	//   ....[7]....
        /*00b0*/ 	.word	0x00001fa0


	//   ....[8]....
        /*00b4*/ 	.word	0x00002190


	//   ....[9]....
        /*00b8*/ 	.word	0x000022e0


	//   ....[10]....
        /*00bc*/ 	.word	0x00002460


	//   ....[11]....
        /*00c0*/ 	.word	0x00002ac0


	//   ....[12]....
        /*00c4*/ 	.word	0x00002cb0


	//   ....[13]....
        /*00c8*/ 	.word	0x00002e00


	//   ....[14]....
        /*00cc*/ 	.word	0x00002f80


	//   ....[15]....
        /*00d0*/ 	.word	0x00003580


	//----- nvinfo : EIATTR_EXIT_INSTR_OFFSETS
	.align		4
.L_1812:
        /*00d4*/ 	.byte	0x04, 0x1c
        /*00d6*/ 	.short	(.L_1814 - .L_1813)


	//   ....[0]....
.L_1813:
        /*00d8*/ 	.word	0x000037d0


	//   ....[1]....
        /*00dc*/ 	.word	0x00003830


	//----- nvinfo : EIATTR_MAX_THREADS
	.align		4
.L_1814:
        /*00e0*/ 	.byte	0x04, 0x05
        /*00e2*/ 	.short	(.L_1816 - .L_1815)
.L_1815:
        /*00e4*/ 	.word	0x00000080
        /*00e8*/ 	.word	0x00000001
        /*00ec*/ 	.word	0x00000001


	//----- nvinfo : EIATTR_CRS_STACK_SIZE
	.align		4
.L_1816:
        /*00f0*/ 	.byte	0x04, 0x1e
        /*00f2*/ 	.short	(.L_1818 - .L_1817)
.L_1817:
        /*00f4*/ 	.word	0x00000000


	//----- nvinfo : EIATTR_CBANK_PARAM_SIZE
	.align		4
.L_1818:
        /*00f8*/ 	.byte	0x03, 0x19
        /*00fa*/ 	.short	0x00ec


	//----- nvinfo : EIATTR_PARAM_CBANK
	.align		4
        /*00fc*/ 	.byte	0x04, 0x0a
        /*00fe*/ 	.short	(.L_1820 - .L_1819)
	.align		4
.L_1819:
        /*0100*/ 	.word	index@(.nv.constant0._ZN2at6native27unrolled_elementwise_kernelIZZZNS0_67_GLOBAL__N__bb565c37_34_ValidateCompressedIndicesKernel_cu_33a4b88b42_validate_compressed_sparse_indices_kernelILNS2_8CDimNameE1ENS2_18CUDAKernelLauncherENS2_14EmptyVecKernelENS2_8DummyVecELm8EEEvRKNS_6TensorESA_lllENKUlvE1_clEvENKUlvE_clEvEUliiiiiE_St5arrayIPcLm6EELi4E23TrivialOffsetCalculatorILi5EjESH_ILi1EjENS0_6memory15LoadWithoutCastENSK_16StoreWithoutCastEEEviT_T0_T2_T3_T4_T5_)
        /*0104*/ 	.short	0x0380
        /*0106*/ 	.short	0x00ec


	//----- nvinfo : EIATTR_SW_WAR
	.align		4
.L_1820:
        /*0108*/ 	.byte	0x04, 0x36
        /*010a*/ 	.short	(.L_1822 - .L_1821)
.L_1821:
        /*010c*/ 	.word	0x00000008
.L_1822:


//--------------------- .nv.info._ZN2at6native29vectorized_elementwise_kernelILi2EZZZNS0_67_GLOBAL__N__bb565c37_34_ValidateCompressedIndicesKernel_cu_33a4b88b42_validate_compressed_sparse_indices_kernelILNS2_8CDimNameE1ENS2_18CUDAKernelLauncherENS2_14EmptyVecKernelENS2_8DummyVecELm8EEEvRKNS_6TensorESA_lllENKUlvE1_clEvENKUlvE_clEvEUliiiiiE_St5arrayIPcLm6EEEEviT0_T1_ --------------------------
	.section	.nv.info._ZN2at6native29vectorized_elementwise_kernelILi2EZZZNS0_67_GLOBAL__N__bb565c37_34_ValidateCompressedIndicesKernel_cu_33a4b88b42_validate_compressed_sparse_indices_kernelILNS2_8CDimNameE1ENS2_18CUDAKernelLauncherENS2_14EmptyVecKernelENS2_8DummyVecELm8EEEvRKNS_6TensorESA_lllENKUlvE1_clEvENKUlvE_clEvEUliiiiiE_St5arrayIPcLm6EEEEviT0_T1_,"",@"SHT_CUDA_INFO"
	.sectionflags	@""
	.align	4


	//----- nvinfo : EIATTR_CUDA_API_VERSION
	.align		4
        /*0000*/ 	.byte	0x04, 0x37
        /*0002*/ 	.short	(.L_1824 - .L_1823)
.L_1823:
        /*0004*/ 	.word	0x00000082


	//----- nvinfo : EIATTR_KPARAM_INFO
	.align		4
.L_1824:
        /*0008*/ 	.byte	0x04, 0x17
        /*000a*/ 	.short	(.L_1826 - .L_1825)
.L_1825:
        /*000c*/ 	.word	0x00000000
        /*0010*/ 	.short	0x0002
        /*0012*/ 	.short	0x00b8
        /*0014*/ 	.byte	0x00, 0xf0, 0xc1, 0x00


	//----- nvinfo : EIATTR_KPARAM_INFO
	.align		4
.L_1826:
        /*0018*/ 	.byte	0x04, 0x17
        /*001a*/ 	.short	(.L_1828 - .L_1827)
.L_1827:
        /*001c*/ 	.word	0x00000000
        /*0020*/ 	.short	0x0001
        /*0022*/ 	.short	0x0008
        /*0024*/ 	.byte	0x00, 0xf0, 0xc1, 0x02


	//----- nvinfo : EIATTR_KPARAM_INFO
	.align		4
.L_1828:
        /*0028*/ 	.byte	0x04, 0x17
        /*002a*/ 	.short	(.L_1830 - .L_1829)
.L_1829:
        /*002c*/ 	.word	0x00000000
        /*0030*/ 	.short	0x0000
        /*0032*/ 	.short	0x0000
        /*0034*/ 	.byte	0x00, 0xf0, 0x11, 0x00


	//----- nvinfo : EIATTR_SPARSE_MMA_MASK
	.align		4
.L_1830:
        /*0038*/ 	.byte	0x03, 0x50
        /*003a*/ 	.short	0x0000


	//----- nvinfo : EIATTR_MAXREG_COUNT
	.align		4
        /*003c*/ 	.byte	0x03, 0x1b
        /*003e*/ 	.short	0x00ff


	//----- nvinfo : EIATTR_EXTERNS
	.align		4
        /*0040*/ 	.byte	0x04, 0x0f
        /*0042*/ 	.short	(.L_1832 - .L_1831)


	//   ....[0]....
	.align		4
.L_1831:
        /*0044*/ 	.word	index@(__assertfail)


	//----- nvinfo : EIATTR_MERCURY_ISA_VERSION
	.align		4
.L_1832:
        /*0048*/ 	.byte	0x03, 0x5f
        /*004a*/ 	.short	0x0101


	//----- nvinfo : EIATTR_VRC_CTA_INIT_COUNT
	.align		4
        /*004c*/ 	.byte	0x02, 0x4a
	.zero		1
	.zero		1


	//----- nvinfo : EIATTR_SYSCALL_OFFSETS
	.align		4
        /*0050*/ 	.byte	0x04, 0x46
        /*0052*/ 	.short	(.L_1834 - .L_1833)


	//   ....[0]....
.L_1833:
        /*0054*/ 	.word	0x00001170


	//   ....[1]....
        /*0058*/ 	.word	0x000012c0


	//   ....[2]....
        /*005c*/ 	.word	0x00001440


	//   ....[3]....
        /*0060*/ 	.word	0x00001ab0


	//   ....[4]....
        /*0064*/ 	.word	0x00001d00


	//   ....[5]....
        /*0068*/ 	.word	0x00001e50


	//   ....[6]....
        /*006c*/ 	.word	0x00001fd0


	//   ....[7]....
        /*0070*/ 	.word	0x00002630


	//   ....[8]....
        /*0074*/ 	.word	0x00002840


	//   ....[9]....
        /*0078*/ 	.word	0x00002990


	//   ....[10]....
        /*007c*/ 	.word	0x00002b10


	//   ....[11]....
        /*0080*/ 	.word	0x00003140


	//   ....[12]....
        /*0084*/ 	.word	0x00003330


	//   ....[13]....
        /*0088*/ 	.word	0x00003480


	//   ....[14]....
        /*008c*/ 	.word	0x00003600


	//   ....[15]....
        /*0090*/ 	.word	0x00003c30


	//   ....[16]....
        /*0094*/ 	.word	0x00003e20


	//   ....[17]....
        /*0098*/ 	.word	0x00003f70


	//   ....[18]....
        /*009c*/ 	.word	0x000040f0


	//   ....[19]....
        /*00a0*/ 	.word	0x00004720


	//   ....[20]....
        /*00a4*/ 	.word	0x00004910


	//   ....[21]....
        /*00a8*/ 	.word	0x00004a60


	//   ....[22]....
        /*00ac*/ 	.word	0x00004be0


	//   ....[23]....
        /*00b0*/ 	.word	0x00005210


	//   ....[24]....
        /*00b4*/ 	.word	0x00005400


	//   ....[25]....
        /*00b8*/ 	.word	0x00005550


	//   ....[26]....
        /*00bc*/ 	.word	0x000056d0


	//   ....[27]....
        /*00c0*/ 	.word	0x00005d00


	//   ....[28]....
        /*00c4*/ 	.word	0x00005ef0


	//   ....[29]....
        /*00c8*/ 	.word	0x00006040


	//   ....[30]....
        /*00cc*/ 	.word	0x000061c0


	//   ....[31]....
        /*00d0*/ 	.word	0x00006800


	//   ....[32]....
        /*00d4*/ 	.word	0x00007380


	//   ....[33]....
        /*00d8*/ 	.word	0x000074d0


	//   ....[34]....
        /*00dc*/ 	.word	0x00007650


	//   ....[35]....
        /*00e0*/ 	.word	0x00007cc0


	//   ....[36]....
        /*00e4*/ 	.word	0x00007e70


	//   ....[37]....
        /*00e8*/ 	.word	0x00007fc0


	//   ....[38]....
        /*00ec*/ 	.word	0x00008140


	//   ....[39]....
        /*00f0*/ 	.word	0x000087b0


	//   ....[40]....
        /*00f4*/ 	.word	0x00008960


	//   ....[41]....
        /*00f8*/ 	.word	0x00008ab0


	//   ....[42]....
        /*00fc*/ 	.word	0x00008c30


	//   ....[43]....
        /*0100*/ 	.word	0x000092a0


	//   ....[44]....
        /*0104*/ 	.word	0x00009450


	//   ....[45]....
        /*0108*/ 	.word	0x000095a0


	//   ....[46]....
        /*010c*/ 	.word	0x00009720


	//   ....[47]....
        /*0110*/ 	.word	0x00009d90


	//   ....[48]....
        /*0114*/ 	.word	0x00009f40


	//   ....[49]....
        /*0118*/ 	.word	0x0000a090


	//   ....[50]....
        /*011c*/ 	.word	0x0000a210


	//   ....[51]....
        /*0120*/ 	.word	0x0000a880


	//   ....[52]....
        /*0124*/ 	.word	0x0000aa30


	//   ....[53]....
        /*0128*/ 	.word	0x0000ab80


	//   ....[54]....
        /*012c*/ 	.word	0x0000ad00


	//   ....[55]....
        /*0130*/ 	.word	0x0000b370


	//   ....[56]....
        /*0134*/ 	.word	0x0000b520


	//   ....[57]....
        /*0138*/ 	.word	0x0000b670


	//   ....[58]....
        /*013c*/ 	.word	0x0000b7f0


	//   ....[59]....
        /*0140*/ 	.word	0x0000be60


	//   ....[60]....
        /*0144*/ 	.word	0x0000c010


	//   ....[61]....
        /*0148*/ 	.word	0x0000c160


	//   ....[62]....
        /*014c*/ 	.word	0x0000c2e0


	//   ....[63]....
        /*0150*/ 	.word	0x0000c940


	//----- nvinfo : EIATTR_EXIT_INSTR_OFFSETS
	.align		4
.L_1834:
        /*0154*/ 	.byte	0x04, 0x1c
        /*0156*/ 	.short	(.L_1836 - .L_1835)


	//   ....[0]....
.L_1835:
        /*0158*/ 	.word	0x00006be0


	//   ....[1]....
        /*015c*/ 	.word	0x00006c30


	//   ....[2]....
        /*0160*/ 	.word	0x0000ca50


	//----- nvinfo : EIATTR_MAX_THREADS
	.align		4
.L_1836:
        /*0164*/ 	.byte	0x04, 0x05
        /*0166*/ 	.short	(.L_1838 - .L_1837)
.L_1837:
        /*0168*/ 	.word	0x00000080
        /*016c*/ 	.word	0x00000001
        /*0170*/ 	.word	0x00000001


	//----- nvinfo : EIATTR_CRS_STACK_SIZE
	.align		4
.L_1838:
        /*0174*/ 	.byte	0x04, 0x1e
        /*0176*/ 	.short	(.L_1840 - .L_1839)
.L_1839:
        /*0178*/ 	.word	0x00000000


	//----- nvinfo : EIATTR_CBANK_PARAM_SIZE
	.align		4
.L_1840:
        /*017c*/ 	.byte	0x03, 0x19
        /*017e*/ 	.short	0x00e8


	//----- nvinfo : EIATTR_PARAM_CBANK
	.align		4
        /*0180*/ 	.byte	0x04, 0x0a
        /*0182*/ 	.short	(.L_1842 - .L_1841)
	.align		4
.L_1841:
        /*0184*/ 	.word	index@(.nv.constant0._ZN2at6native29vectorized_elementwise_kernelILi2EZZZNS0_67_GLOBAL__N__bb565c37_34_ValidateCompressedIndicesKernel_cu_33a4b88b42_validate_compressed_sparse_indices_kernelILNS2_8CDimNameE1ENS2_18CUDAKernelLauncherENS2_14EmptyVecKernelENS2_8DummyVecELm8EEEvRKNS_6TensorESA_lllENKUlvE1_clEvENKUlvE_clEvEUliiiiiE_St5arrayIPcLm6EEEEviT0_T1_)
        /*0188*/ 	.short	0x0380
        /*018a*/ 	.short	0x00e8


	//----- nvinfo : EIATTR_SW_WAR
	.align		4
.L_1842:
        /*018c*/ 	.byte	0x04, 0x36
        /*018e*/ 	.short	(.L_1844 - .L_1843)
.L_1843:
        /*0190*/ 	.word	0x00000008
.L_1844:


//--------------------- .nv.info._ZN2at6native29vectorized_elementwise_kernelILi4EZZZNS0_67_GLOBAL__N__bb565c37_34_ValidateCompressedIndicesKernel_cu_33a4b88b42_validate_compressed_sparse_indices_kernelILNS2_8CDimNameE1ENS2_18CUDAKernelLauncherENS2_14EmptyVecKernelENS2_8DummyVecELm8EEEvRKNS_6TensorESA_lllENKUlvE1_clEvENKUlvE_clEvEUliiiiiE_St5arrayIPcLm6EEEEviT0_T1_ --------------------------
	.section	.nv.info._ZN2at6native29vectorized_elementwise_kernelILi4EZZZNS0_67_GLOBAL__N__bb565c37_34_ValidateCompressedIndicesKernel_cu_33a4b88b42_validate_compressed_sparse_indices_kernelILNS2_8CDimNameE1ENS2_18CUDAKernelLauncherENS2_14EmptyVecKernelENS2_8DummyVecELm8EEEvRKNS_6TensorESA_lllENKUlvE1_clEvENKUlvE_clEvEUliiiiiE_St5arrayIPcLm6EEEEviT0_T1_,"",@"SHT_CUDA_INFO"
	.sectionflags	@""
	.align	4


	//----- nvinfo : EIATTR_CUDA_API_VERSION
	.align		4
        /*0000*/ 	.byte	0x04, 0x37
        /*0002*/ 	.short	(.L_1846 - .L_1845)
.L_1845:
        /*0004*/ 	.word	0x00000082


	//----- nvinfo : EIATTR_KPARAM_INFO
	.align		4
.L_1846:
        /*0008*/ 	.byte	0x04, 0x17
        /*000a*/ 	.short	(.L_1848 - .L_1847)
.L_1847:
        /*000c*/ 	.word	0x00000000
        /*0010*/ 	.short	0x0002
        /*0012*/ 	.short	0x00b8
        /*0014*/ 	.byte	0x00, 0xf0, 0xc1, 0x00


	//----- nvinfo : EIATTR_KPARAM_INFO
	.align		4
.L_1848:
        /*0018*/ 	.byte	0x04, 0x17
        /*001a*/ 	.short	(.L_1850 - .L_1849)
.L_1849:
        /*001c*/ 	.word	0x00000000
        /*0020*/ 	.short	0x0001
        /*0022*/ 	.short	0x0008
        /*0024*/ 	.byte	0x00, 0xf0, 0xc1, 0x02


	//----- nvinfo : EIATTR_KPARAM_INFO
	.align		4
.L_1850:
        /*0028*/ 	.byte	0x04, 0x17
        /*002a*/ 	.short	(.L_1852 - .L_1851)
.L_1851:
        /*002c*/ 	.word	0x00000000
        /*0030*/ 	.short	0x0000
        /*0032*/ 	.short	0x0000
        /*0034*/ 	.byte	0x00, 0xf0, 0x11, 0x00


	//----- nvinfo : EIATTR_SPARSE_MMA_MASK
	.align		4
.L_1852:
        /*0038*/ 	.byte	0x03, 0x50
        /*003a*/ 	.short	0x0000


	//----- nvinfo : EIATTR_MAXREG_COUNT
	.align		4
        /*003c*/ 	.byte	0x03, 0x1b
        /*003e*/ 	.short	0x00ff


	//----- nvinfo : EIATTR_EXTERNS
	.align		4
        /*0040*/ 	.byte	0x04, 0x0f
        /*0042*/ 	.short	(.L_1854 - .L_1853)


	//   ....[0]....
	.align		4
.L_1853:
        /*0044*/ 	.word	index@(__assertfail)


	//----- nvinfo : EIATTR_MERCURY_ISA_VERSION
	.align		4
.L_1854:
        /*0048*/ 	.byte	0x03, 0x5f
        /*004a*/ 	.short	0x0101


	//----- nvinfo : EIATTR_VRC_CTA_INIT_COUNT
	.align		4
        /*004c*/ 	.byte	0x02, 0x4a
	.zero		1
	.zero		1


	//----- nvinfo : EIATTR_SYSCALL_OFFSETS
	.align		4
        /*0050*/ 	.byte	0x04, 0x46
        /*0052*/ 	.short	(.L_1856 - .L_1855)


	//   ....[0]....
.L_1855:
        /*0054*/ 	.word	0x00001170


	//   ....[1]....
        /*0058*/ 	.word	0x000012c0


	//   ....[2]....
        /*005c*/ 	.word	0x00001440


	//   ....[3]....
        /*0060*/ 	.word	0x00001ab0


	//   ....[4]....
        /*0064*/ 	.word	0x00001d00


	//   ....[5]....
        /*0068*/ 	.word	0x00001e50


	//   ....[6]....
        /*006c*/ 	.word	0x00001fd0


	//   ....[7]....
        /*0070*/ 	.word	0x00002630


	//   ....[8]....
        /*0074*/ 	.word	0x00002840


	//   ....[9]....
        /*0078*/ 	.word	0x00002990


	//   ....[10]....
        /*007c*/ 	.word	0x00002b10


	//   ....[11]....
        /*0080*/ 	.word	0x00003140


	//   ....[12]....
        /*0084*/ 	.word	0x00003330


	//   ....[13]....
        /*0088*/ 	.word	0x00003480


	//   ....[14]....
        /*008c*/ 	.word	0x00003600


	//   ....[15]....
        /*0090*/ 	.word	0x00003c30


	//   ....[16]....
        /*0094*/ 	.word	0x00003e20


	//   ....[17]....
        /*0098*/ 	.word	0x00003f70


	//   ....[18]....
        /*009c*/ 	.word	0x000040f0


	//   ....[19]....
        /*00a0*/ 	.word	0x00004720


	//   ....[20]....
        /*00a4*/ 	.word	0x00004910


	//   ....[21]....
        /*00a8*/ 	.word	0x00004a60


	//   ....[22]....
        /*00ac*/ 	.word	0x00004be0


	//   ....[23]....
        /*00b0*/ 	.word	0x00005210


	//   ....[24]....
        /*00b4*/ 	.word	0x00005400


	//   ....[25]....
        /*00b8*/ 	.word	0x00005550


	//   ....[26]....
        /*00bc*/ 	.word	0x000056d0


	//   ....[27]....
        /*00c0*/ 	.word	0x00005d00


	//   ....[28]....
        /*00c4*/ 	.word	0x00005ef0


	//   ....[29]....
        /*00c8*/ 	.word	0x00006040


	//   ....[30]....
        /*00cc*/ 	.word	0x000061c0


	//   ....[31]....
        /*00d0*/ 	.word	0x00006800


	//   ....[32]....
        /*00d4*/ 	.word	0x000072e0


	//   ....[33]....
        /*00d8*/ 	.word	0x00007430


	//   ....[34]....
        /*00dc*/ 	.word	0x000075b0


	//   ....[35]....
        /*00e0*/ 	.word	0x00007c20


	//   ....[36]....
        /*00e4*/ 	.word	0x00007dd0


	//   ....[37]....
        /*00e8*/ 	.word	0x00007f20


	//   ....[38]....
        /*00ec*/ 	.word	0x000080a0


	//   ....[39]....
        /*00f0*/ 	.word	0x00008710


	//   ....[40]....
        /*00f4*/ 	.word	0x000088c0


	//   ....[41]....
        /*00f8*/ 	.word	0x00008a10


	//   ....[42]....
        /*00fc*/ 	.word	0x00008b90


	//   ....[43]....
        /*0100*/ 	.word	0x00009200


	//   ....[44]....
        /*0104*/ 	.word	0x000093b0


	//   ....[45]....
        /*0108*/ 	.word	0x00009500


	//   ....[46]....
        /*010c*/ 	.word	0x00009680


	//   ....[47]....
        /*0110*/ 	.word	0x00009cf0


	//   ....[48]....
        /*0114*/ 	.word	0x00009ea0


	//   ....[49]....
        /*0118*/ 	.word	0x00009ff0


	//   ....[50]....
        /*011c*/ 	.word	0x0000a170


	//   ....[51]....
        /*0120*/ 	.word	0x0000a7e0


	//   ....[52]....
        /*0124*/ 	.word	0x0000a990


	//   ....[53]....
        /*0128*/ 	.word	0x0000aae0


	//   ....[54]....
        /*012c*/ 	.word	0x0000ac60


	//   ....[55]....
        /*0130*/ 	.word	0x0000b2d0


	//   ....[56]....
        /*0134*/ 	.word	0x0000b480


	//   ....[57]....
        /*0138*/ 	.word	0x0000b5d0


	//   ....[58]....
        /*013c*/ 	.word	0x0000b750


	//   ....[59]....
        /*0140*/ 	.word	0x0000bdc0


	//   ....[60]....
        /*0144*/ 	.word	0x0000bf70


	//   ....[61]....
        /*0148*/ 	.word	0x0000c0c0


	//   ....[62]....
        /*014c*/ 	.word	0x0000c240


	//   ....[63]....
        /*0150*/ 	.word	0x0000c8a0


	//----- nvinfo : EIATTR_EXIT_INSTR_OFFSETS
	.align		4
.L_1856:
        /*0154*/ 	.byte	0x04, 0x1c
        /*0156*/ 	.short	(.L_1858 - .L_1857)


	//   ....[0]....
.L_1857:
        /*0158*/ 	.word	0x00006be0


	//   ....[1]....
        /*015c*/ 	.word	0x00006c30


	//   ....[2]....
        /*0160*/ 	.word	0x0000c990


	//----- nvinfo : EIATTR_MAX_THREADS
	.align		4
.L_1858:
        /*0164*/ 	.byte	0x04, 0x05
        /*0166*/ 	.short	(.L_1860 - .L_1859)
.L_1859:
        /*0168*/ 	.word	0x00000080
        /*016c*/ 	.word	0x00000001
        /*0170*/ 	.word	0x00000001


	//----- nvinfo : EIATTR_CRS_STACK_SIZE
	.align		4
.L_1860:
        /*0174*/ 	.byte	0x04, 0x1e
        /*0176*/ 	.short	(.L_1862 - .L_1861)
.L_1861:
        /*0178*/ 	.word	0x00000000


	//----- nvinfo : EIATTR_CBANK_PARAM_SIZE
	.align		4
.L_1862:
        /*017c*/ 	.byte	0x03, 0x19
        /*017e*/ 	.short	0x00e8


	//----- nvinfo : EIATTR_PARAM_CBANK
	.align		4
        /*0180*/ 	.byte	0x04, 0x0a
        /*0182*/ 	.short	(.L_1864 - .L_1863)
	.align		4
.L_1863:
        /*0184*/ 	.word	index@(.nv.constant0._ZN2at6native29vectorized_elementwise_kernelILi4EZZZNS0_67_GLOBAL__N__bb565c37_34_ValidateCompressedIndicesKernel_cu_33a4b88b42_validate_compressed_sparse_indices_kernelILNS2_8CDimNameE1ENS2_18CUDAKernelLauncherENS2_14EmptyVecKernelENS2_8DummyVecELm8EEEvRKNS_6TensorESA_lllENKUlvE1_clEvENKUlvE_clEvEUliiiiiE_St5arrayIPcLm6EEEEviT0_T1_)
        /*0188*/ 	.short	0x0380
        /*018a*/ 	.short	0x00e8


	//----- nvinfo : EIATTR_SW_WAR
	.align		4
.L_1864:
        /*018c*/ 	.byte	0x04, 0x36
        /*018e*/ 	.short	(.L_1866 - .L_1865)
.L_1865:
        /*0190*/ 	.word	0x00000008
.L_1866:


//--------------------- .nv.info._ZN2at6native29vectorized_elementwise_kernelILi8EZZZNS0_67_GLOBAL__N__bb565c37_34_ValidateCompressedIndicesKernel_cu_33a4b88b42_validate_compressed_sparse_indices_kernelILNS2_8CDimNameE1ENS2_18CUDAKernelLauncherENS2_14EmptyVecKernelENS2_8DummyVecELm8EEEvRKNS_6TensorESA_lllENKUlvE1_clEvENKUlvE_clEvEUliiiiiE_St5arrayIPcLm6EEEEviT0_T1_ --------------------------
	.section	.nv.info._ZN2at6native29vectorized_elementwise_kernelILi8EZZZNS0_67_GLOBAL__N__bb565c37_34_ValidateCompressedIndicesKernel_cu_33a4b88b42_validate_compressed_sparse_indices_kernelILNS2_8CDimNameE1ENS2_18CUDAKernelLauncherENS2_14EmptyVecKernelENS2_8DummyVecELm8EEEvRKNS_6TensorESA_lllENKUlvE1_clEvENKUlvE_clEvEUliiiiiE_St5arrayIPcLm6EEEEviT0_T1_,"",@"SHT_CUDA_INFO"
	.sectionflags	@""
	.align	4


	//----- nvinfo : EIATTR_CUDA_API_VERSION
	.align		4
        /*0000*/ 	.byte	0x04, 0x37
        /*0002*/ 	.short	(.L_1868 - .L_1867)
.L_1867:
        /*0004*/ 	.word	0x00000082


	//----- nvinfo : EIATTR_KPARAM_INFO
	.align		4
.L_1868:
        /*0008*/ 	.byte	0x04, 0x17
        /*000a*/ 	.short	(.L_1870 - .L_1869)
.L_1869:
        /*000c*/ 	.word	0x00000000
        /*0010*/ 	.short	0x0002
        /*0012*/ 	.short	0x00b8
        /*0014*/ 	.byte	0x00, 0xf0, 0xc1, 0x00


	//----- nvinfo : EIATTR_KPARAM_INFO
	.align		4
.L_1870:
        /*0018*/ 	.byte	0x04, 0x17
        /*001a*/ 	.short	(.L_1872 - .L_1871)
.L_1871:
        /*001c*/ 	.word	0x00000000
        /*0020*/ 	.short	0x0001
        /*0022*/ 	.short	0x0008
        /*0024*/ 	.byte	0x00, 0xf0, 0xc1, 0x02


	//----- nvinfo : EIATTR_KPARAM_INFO
	.align		4
.L_1872:
        /*0028*/ 	.byte	0x04, 0x17
        /*002a*/ 	.short	(.L_1874 - .L_1873)
.L_1873:
        /*002c*/ 	.word	0x00000000
        /*0030*/ 	.short	0x0000
        /*0032*/ 	.short	0x0000
        /*0034*/ 	.byte	0x00, 0xf0, 0x11, 0x00


	//----- nvinfo : EIATTR_SPARSE_MMA_MASK
	.align		4
.L_1874:
        /*0038*/ 	.byte	0x03, 0x50
        /*003a*/ 	.short	0x0000


	//----- nvinfo : EIATTR_MAXREG_COUNT
	.align		4
        /*003c*/ 	.byte	0x03, 0x1b
        /*003e*/ 	.short	0x00ff


	//----- nvinfo : EIATTR_EXTERNS
	.align		4
        /*0040*/ 	.byte	0x04, 0x0f
        /*0042*/ 	.short	(.L_1876 - .L_1875)


	//   ....[0]....
	.align		4
.L_1875:
        /*0044*/ 	.word	index@(__assertfail)


	//----- nvinfo : EIATTR_MERCURY_ISA_VERSION
	.align		4
.L_1876:
        /*0048*/ 	.byte	0x03, 0x5f
        /*004a*/ 	.short	0x0101


	//----- nvinfo : EIATTR_VRC_CTA_INIT_COUNT
	.align		4
        /*004c*/ 	.byte	0x02, 0x4a
	.zero		1
	.zero		1


	//----- nvinfo : EIATTR_SYSCALL_OFFSETS
	.align		4
        /*0050*/ 	.byte	0x04, 0x46
        /*0052*/ 	.short	(.L_1878 - .L_1877)


	//   ....[0]....
.L_1877:
        /*0054*/ 	.word	0x00001170


	//   ....[1]....
        /*0058*/ 	.word	0x000012c0


	//   ....[2]....
        /*005c*/ 	.word	0x00001440


	//   ....[3]....
        /*0060*/ 	.word	0x00001ab0


	//   ....[4]....
        /*0064*/ 	.word	0x00001d00


	//   ....[5]....
        /*0068*/ 	.word	0x00001e50


	//   ....[6]....
        /*006c*/ 	.word	0x00001fd0


	//   ....[7]....
        /*0070*/ 	.word	0x00002630


	//   ....[8]....
        /*0074*/ 	.word	0x00002840


	//   ....[9]....
        /*0078*/ 	.word	0x00002990


	//   ....[10]....
        /*007c*/ 	.word	0x00002b10


	//   ....[11]....
        /*0080*/ 	.word	0x00003140


	//   ....[12]....
        /*0084*/ 	.word	0x00003330


	//   ....[13]....
        /*0088*/ 	.word	0x00003480


	//   ....[14]....
        /*008c*/ 	.word	0x00003600


	//   ....[15]....
        /*0090*/ 	.word	0x00003c30


	//   ....[16]....
        /*0094*/ 	.word	0x00003e20


	//   ....[17]....
        /*0098*/ 	.word	0x00003f70


	//   ....[18]....
        /*009c*/ 	.word	0x000040f0


	//   ....[19]....
        /*00a0*/ 	.word	0x00004720


	//   ....[20]....
        /*00a4*/ 	.word	0x00004910


	//   ....[21]....
        /*00a8*/ 	.word	0x00004a60


	//   ....[22]....
        /*00ac*/ 	.word	0x00004be0


	//   ....[23]....
        /*00b0*/ 	.word	0x00005210


	//   ....[24]....
        /*00b4*/ 	.word	0x00005400


	//   ....[25]....
        /*00b8*/ 	.word	0x00005550


	//   ....[26]....
        /*00bc*/ 	.word	0x000056d0


	//   ....[27]....
        /*00c0*/ 	.word	0x00005d00


	//   ....[28]....
        /*00c4*/ 	.word	0x00005ef0


	//   ....[29]....
        /*00c8*/ 	.word	0x00006040


	//   ....[30]....
        /*00cc*/ 	.word	0x000061c0


	//   ....[31]....
        /*00d0*/ 	.word	0x00006800


	//   ....[32]....
        /*00d4*/ 	.word	0x00007290


	//   ....[33]....
        /*00d8*/ 	.word	0x000073e0


	//   ....[34]....
        /*00dc*/ 	.word	0x00007560


	//   ....[35]....
        /*00e0*/ 	.word	0x00007bd0


	//   ....[36]....
        /*00e4*/ 	.word	0x00007d80


	//   ....[37]....
        /*00e8*/ 	.word	0x00007ed0


	//   ....[38]....
        /*00ec*/ 	.word	0x00008050


	//   ....[39]....
        /*00f0*/ 	.word	0x000086c0


	//   ....[40]....
        /*00f4*/ 	.word	0x00008870


	//   ....[41]....
        /*00f8*/ 	.word	0x000089c0


	//   ....[42]....
        /*00fc*/ 	.word	0x00008b40


	//   ....[43]....
        /*0100*/ 	.word	0x000091b0


	//   ....[44]....
        /*0104*/ 	.word	0x00009360


	//   ....[45]....
        /*0108*/ 	.word	0x000094b0


	//   ....[46]....
        /*010c*/ 	.word	0x00009630


	//   ....[47]....
        /*0110*/ 	.word	0x00009ca0


	//   ....[48]....
        /*0114*/ 	.word	0x00009e50


	//   ....[49]....
        /*0118*/ 	.word	0x00009fa0


	//   ....[50]....
        /*011c*/ 	.word	0x0000a120


	//   ....[51]....
        /*0120*/ 	.word	0x0000a790


	//   ....[52]....
        /*0124*/ 	.word	0x0000a940


	//   ....[53]....
        /*0128*/ 	.word	0x0000aa90


	//   ....[54]....
        /*012c*/ 	.word	0x0000ac10


	//   ....[55]....
        /*0130*/ 	.word	0x0000b280


	//   ....[56]....
        /*0134*/ 	.word	0x0000b430


	//   ....[57]....
        /*0138*/ 	.word	0x0000b580


	//   ....[58]....
        /*013c*/ 	.word	0x0000b700


	//   ....[59]....
        /*0140*/ 	.word	0x0000bd70


	//   ....[60]....
        /*0144*/ 	.word	0x0000bf20


	//   ....[61]....
        /*0148*/ 	.word	0x0000c070


	//   ....[62]....
        /*014c*/ 	.word	0x0000c1f0


	//   ....[63]....
        /*0150*/ 	.word	0x0000c850


	//----- nvinfo : EIATTR_EXIT_INSTR_OFFSETS
	.align		4
.L_1878:
        /*0154*/ 	.byte	0x04, 0x1c
        /*0156*/ 	.short	(.L_1880 - .L_1879)


	//   ....[0]....
.L_1879:
        /*0158*/ 	.word	0x00006be0


	//   ....[1]....
        /*015c*/ 	.word	0x00006c30


	//   ....[2]....
        /*0160*/ 	.word	0x0000c930


	//----- nvinfo : EIATTR_MAX_THREADS
	.align		4
.L_1880:
        /*0164*/ 	.byte	0x04, 0x05
        /*0166*/ 	.short	(.L_1882 - .L_1881)
.L_1881:
        /*0168*/ 	.word	0x00000080
        /*016c*/ 	.word	0x00000001
        /*0170*/ 	.word	0x00000001


	//----- nvinfo : EIATTR_CRS_STACK_SIZE
	.align		4
.L_1882:
        /*0174*/ 	.byte	0x04, 0x1e
        /*0176*/ 	.short	(.L_1884 - .L_1883)
.L_1883:
        /*0178*/ 	.word	0x00000000


	//----- nvinfo : EIATTR_CBANK_PARAM_SIZE
	.align		4
.L_1884:
        /*017c*/ 	.byte	0x03, 0x19
        /*017e*/ 	.short	0x00e8


	//----- nvinfo : EIATTR_PARAM_CBANK
	.align		4
        /*0180*/ 	.byte	0x04, 0x0a
        /*0182*/ 	.short	(.L_1886 - .L_1885)
	.align		4
.L_1885:
        /*0184*/ 	.word	index@(.nv.constant0._ZN2at6native29vectorized_elementwise_kernelILi8EZZZNS0_67_GLOBAL__N__bb565c37_34_ValidateCompressedIndicesKernel_cu_33a4b88b42_validate_compressed_sparse_indices_kernelILNS2_8CDimNameE1ENS2_18CUDAKernelLauncherENS2_14EmptyVecKernelENS2_8DummyVecELm8EEEvRKNS_6TensorESA_lllENKUlvE1_clEvENKUlvE_clEvEUliiiiiE_St5arrayIPcLm6EEEEviT0_T1_)
        /*0188*/ 	.short	0x0380
        /*018a*/ 	.short	0x00e8


	//----- nvinfo : EIATTR_SW_WAR
	.align		4
.L_1886:
        /*018c*/ 	.byte	0x04, 0x36
        /*018e*/ 	.short	(.L_1888 - .L_1887)
.L_1887:
        /*0190*/ 	.word	0x00000008
.L_1888:


//--------------------- .nv.info._ZN2at6native18elementwise_kernelILi128ELi4EZNS0_15gpu_kernel_implIZZZNS0_67_GLOBAL__N__bb565c37_34_ValidateCompressedIndicesKernel_cu_33a4b88b42_validate_compressed_sparse_indices_kernelILNS3_8CDimNameE1ENS3_18CUDAKernelLauncherENS3_14EmptyVecKernelENS3_8DummyVecELm8EEEvRKNS_6TensorESB_lllENKUlvE0_clEvENKUlvE0_clEvEUllE_EEvRNS_18TensorIteratorBaseERKT_EUliE_EEviT1_ --------------------------
	.section	.nv.info._ZN2at6native18elementwise_kernelILi128ELi4EZNS0_15gpu_kernel_implIZZZNS0_67_GLOBAL__N__bb565c37_34_ValidateCompressedIndicesKernel_cu_33a4b88b42_validate_compressed_sparse_indices_kernelILNS3_8CDimNameE1ENS3_18CUDAKernelLauncherENS3_14EmptyVecKernelENS3_8DummyVecELm8EEEvRKNS_6TensorESB_lllENKUlvE0_clEvENKUlvE0_clEvEUllE_EEvRNS_18TensorIteratorBaseERKT_EUliE_EEviT1_,"",@"SHT_CUDA_INFO"
	.sectionflags	@""
	.align	4


	//----- nvinfo : EIATTR_CUDA_API_VERSION
	.align		4
        /*0000*/ 	.byte	0x04, 0x37
        /*0002*/ 	.short	(.L_1890 - .L_1889)
.L_1889:
        /*0004*/ 	.word	0x00000082


	//----- nvinfo : EIATTR_KPARAM_INFO
	.align		4
.L_1890:
        /*0008*/ 	.byte	0x04, 0x17
        /*000a*/ 	.short	(.L_1892 - .L_1891)
.L_1891:
        /*000c*/ 	.word	0x00000000
        /*0010*/ 	.short	0x0001
        /*0012*/ 	.short	0x0008
        /*0014*/ 	.byte	0x00, 0xf0, 0xc1, 0x08


	//----- nvinfo : EIATTR_KPARAM_INFO
	.align		4
.L_1892:
        /*0018*/ 	.byte	0x04, 0x17
        /*001a*/ 	.short	(.L_1894 - .L_1893)
.L_1893:
        /*001c*/ 	.word	0x00000000
        /*0020*/ 	.short	0x0000
        /*0022*/ 	.short	0x0000
        /*0024*/ 	.byte	0x00, 0xf0, 0x11, 0x00


	//----- nvinfo : EIATTR_SPARSE_MMA_MASK
	.align		4
.L_1894:
        /*0028*/ 	.byte	0x03, 0x50
        /*002a*/ 	.short	0x0000


	//----- nvinfo : EIATTR_MAXREG_COUNT
	.align		4
        /*002c*/ 	.byte	0x03, 0x1b
        /*002e*/ 	.short	0x0080


	//----- nvinfo : EIATTR_EXTERNS
	.align		4
        /*0030*/ 	.byte	0x04, 0x0f
        /*0032*/ 	.short	(.L_1896 - .L_1895)


	//   ....[0]....
	.align		4
.L_1895:
        /*0034*/ 	.word	index@(__assertfail)


	//----- nvinfo : EIATTR_MERCURY_ISA_VERSION
	.align		4
.L_1896:
        /*0038*/ 	.byte	0x03, 0x5f
        /*003a*/ 	.short	0x0101


	//----- nvinfo : EIATTR_VRC_CTA_INIT_COUNT
	.align		4
        /*003c*/ 	.byte	0x02, 0x4a
	.zero		1
	.zero		1


	//----- nvinfo : EIATTR_SYSCALL_OFFSETS
	.align		4
        /*0040*/ 	.byte	0x04, 0x46
        /*0042*/ 	.short	(.L_1898 - .L_1897)


	//   ....[0]....
.L_1897:
        /*0044*/ 	.word	0x00002110


	//   ....[1]....
        /*0048*/ 	.word	0x00002390


	//   ....[2]....
        /*004c*/ 	.word	0x00002aa0


	//   ....[3]....
        /*0050*/ 	.word	0x00004c30


	//   ....[4]....
        /*0054*/ 	.word	0x00004e00


	//   ....[5]....
        /*0058*/ 	.word	0x00005520


	//   ....[6]....
        /*005c*/ 	.word	0x00007690


	//   ....[7]....
        /*0060*/ 	.word	0x00007860


	//   ....[8]....
        /*0064*/ 	.word	0x00007f80


	//   ....[9]....
        /*0068*/ 	.word	0x0000a100


	//   ....[10]....
        /*006c*/ 	.word	0x0000a2d0


	//   ....[11]....
        /*0070*/ 	.word	0x0000a9c0


	//----- nvinfo : EIATTR_EXIT_INSTR_OFFSETS
	.align		4
.L_1898:
        /*0074*/ 	.byte	0x04, 0x1c
        /*0076*/ 	.short	(.L_1900 - .L_1899)


	//   ....[0]....
.L_1899:
        /*0078*/ 	.word	0x00008010


	//   ....[1]....
        /*007c*/ 	.word	0x0000a3b0


	//   ....[2]....
        /*0080*/ 	.word	0x0000a3d0


	//   ....[3]....
        /*0084*/ 	.word	0x0000a450


	//   ....[4]....
        /*0088*/ 	.word	0x0000a470


	//   ....[5]....
        /*008c*/ 	.word	0x0000a490


	//   ....[6]....
        /*0090*/ 	.word	0x0000a510


	//   ....[7]....
        /*0094*/ 	.word	0x0000a530


	//   ....[8]....
        /*0098*/ 	.word	0x0000a5b0


	//   ....[9]....
        /*009c*/ 	.word	0x0000a5d0


	//   ....[10]....
        /*00a0*/ 	.word	0x0000a5f0


	//   ....[11]....
        /*00a4*/ 	.word	0x0000a690


	//   ....[12]....
        /*00a8*/ 	.word	0x0000a6b0


	//   ....[13]....
        /*00ac*/ 	.word	0x0000a730


	//   ....[14]....
        /*00b0*/ 	.word	0x0000a750


	//   ....[15]....
        /*00b4*/ 	.word	0x0000a770


	//   ....[16]....
        /*00b8*/ 	.word	0x0000a810


	//   ....[17]....
        /*00bc*/ 	.word	0x0000a830


	//   ....[18]....
        /*00c0*/ 	.word	0x0000a850


	//   ....[19]....
        /*00c4*/ 	.word	0x0000a8c0


	//   ....[20]....
        /*00c8*/ 	.word	0x0000a9d0


	//   ....[21]....
        /*00cc*/ 	.word	0x0000a9f0


	//   ....[22]....
        /*00d0*/ 	.word	0x0000aa10


	//----- nvinfo : EIATTR_MAX_THREADS
	.align		4
.L_1900:
        /*00d4*/ 	.byte	0x04, 0x05
        /*00d6*/ 	.short	(.L_1902 - .L_1901)
.L_1901:
        /*00d8*/ 	.word	0x00000080
        /*00dc*/ 	.word	0x00000001
        /*00e0*/ 	.word	0x00000001


	//----- nvinfo : EIATTR_CRS_STACK_SIZE
	.align		4
.L_1902:
        /*00e4*/ 	.byte	0x04, 0x1e
        /*00e6*/ 	.short	(.L_1904 - .L_1903)
.L_1903:
        /*00e8*/ 	.word	0x00000000


	//----- nvinfo : EIATTR_CBANK_PARAM_SIZE
	.align		4
.L_1904:
        /*00ec*/ 	.byte	0x03, 0x19
        /*00ee*/ 	.short	0x0238


	//----- nvinfo : EIATTR_PARAM_CBANK
	.align		4
        /*00f0*/ 	.byte	0x04, 0x0a
        /*00f2*/ 	.short	(.L_1906 - .L_1905)
	.align		4
.L_1905:
        /*00f4*/ 	.word	index@(.nv.constant0._ZN2at6native18elementwise_kernelILi128ELi4EZNS0_15gpu_kernel_implIZZZNS0_67_GLOBAL__N__bb565c37_34_ValidateCompressedIndicesKernel_cu_33a4b88b42_validate_compressed_sparse_indices_kernelILNS3_8CDimNameE1ENS3_18CUDAKernelLauncherENS3_14EmptyVecKernelENS3_8DummyVecELm8EEEvRKNS_6TensorESB_lllENKUlvE0_clEvENKUlvE0_clEvEUllE_EEvRNS_18TensorIteratorBaseERKT_EUliE_EEviT1_)
        /*00f8*/ 	.short	0x0380
        /*00fa*/ 	.short	0x0238


	//----- nvinfo : EIATTR_SW_WAR
	.align		4
.L_1906:
        /*00fc*/ 	.byte	0x04, 0x36
        /*00fe*/ 	.short	(.L_1908 - .L_1907)
.L_1907:
        /*0100*/ 	.word	0x00000008
.L_1908:


//--------------------- .nv.info._ZN2at6native27unrolled_elementwise_kernelIZZZNS0_67_GLOBAL__N__bb565c37_34_ValidateCompressedIndicesKernel_cu_33a4b88b42_validate_compressed_sparse_indices_kernelILNS2_8CDimNameE1ENS2_18CUDAKernelLauncherENS2_14EmptyVecKernelENS2_8DummyVecELm8EEEvRKNS_6TensorESA_lllENKUlvE0_clEvENKUlvE0_clEvEUllE_St5arrayIPcLm2EELi4E23TrivialOffsetCalculatorILi1EjESI_NS0_6memory12LoadWithCastILi1EEENSJ_13StoreWithCastILi1EEEEEviT_T0_T2_T3_T4_T5_ --------------------------
	.section	.nv.info._ZN2at6native27unrolled_elementwise_kernelIZZZNS0_67_GLOBAL__N__bb565c37_34_ValidateCompressedIndicesKernel_cu_33a4b88b42_validate_compressed_sparse_indices_kernelILNS2_8CDimNameE1ENS2_18CUDAKernelLauncherENS2_14EmptyVecKernelENS2_8DummyVecELm8EEEvRKNS_6TensorESA_lllENKUlvE0_clEvENKUlvE0_clEvEUllE_St5arrayIPcLm2EELi4E23TrivialOffsetCalculatorILi1EjESI_NS0_6memory12LoadWithCastILi1EEENSJ_13StoreWithCastILi1EEEEEviT_T0_T2_T3_T4_T5_,"",@"SHT_CUDA_INFO"
	.sectionflags	@""
	.align	4


	//----- nvinfo : EIATTR_CUDA_API_VERSION
	.align		4
        /*0000*/ 	.byte	0x04, 0x37
        /*0002*/ 	.short	(.L_1910 - .L_1909)
.L_1909:
        /*0004*/ 	.word	0x00000082


	//----- nvinfo : EIATTR_KPARAM_INFO
	.align		4
.L_1910:
        /*0008*/ 	.byte	0x04, 0x17
        /*000a*/ 	.short	(.L_1912 - .L_1911)
.L_1911:
        /*000c*/ 	.word	0x00000000
        /*0010*/ 	.short	0x0006
        /*0012*/ 	.short	0x003c
        /*0014*/ 	.byte	0x00, 0xf0, 0x21, 0x00


	//----- nvinfo : EIATTR_KPARAM_INFO
	.align		4
.L_1912:
        /*0018*/ 	.byte	0x04, 0x17
        /*001a*/ 	.short	(.L_1914 - .L_1913)
.L_1913:
        /*001c*/ 	.word	0x00000000
        /*0020*/ 	.short	0x0005
        /*0022*/ 	.short	0x0034
        /*0024*/ 	.byte	0x00, 0xf0, 0x21, 0x00


	//----- nvinfo : EIATTR_KPARAM_INFO
	.align		4
.L_1914:
        /*0028*/ 	.byte	0x04, 0x17
        /*002a*/ 	.short	(.L_1916 - .L_1915)
.L_1915:
        /*002c*/ 	.word	0x00000000
        /*0030*/ 	.short	0x0004
        /*0032*/ 	.short	0x0031
        /*0034*/ 	.byte	0x00, 0xf0, 0x05, 0x00


	//----- nvinfo : EIATTR_KPARAM_INFO
	.align		4
.L_1916:
        /*0038*/ 	.byte	0x04, 0x17
        /*003a*/ 	.short	(.L_1918 - .L_1917)
.L_1917:
        /*003c*/ 	.word	0x00000000
        /*0040*/ 	.short	0x0003
        /*0042*/ 	.short	0x0030
        /*0044*/ 	.byte	0x00, 0xf0, 0x05, 0x00


	//----- nvinfo : EIATTR_KPARAM_INFO
	.align		4
.L_1918:
        /*0048*/ 	.byte	0x04, 0x17
        /*004a*/ 	.short	(.L_1920 - .L_1919)
.L_1919:
        /*004c*/ 	.word	0x00000000
        /*0050*/ 	.short	0x0002
        /*0052*/ 	.short	0x0020
        /*0054*/ 	.byte	0x00, 0xf0, 0x41, 0x00


	//----- nvinfo : EIATTR_KPARAM_INFO
	.align		4
.L_1920:
        /*0058*/ 	.byte	0x04, 0x17
        /*005a*/ 	.short	(.L_1922 - .L_1921)
.L_1921:
        /*005c*/ 	.word	0x00000000
        /*0060*/ 	.short	0x0001
        /*0062*/ 	.short	0x0008
        /*0064*/ 	.byte	0x00, 0xf0, 0x61, 0x00


	//----- nvinfo : EIATTR_KPARAM_INFO
	.align		4
.L_1922:
        /*0068*/ 	.byte	0x04, 0x17
        /*006a*/ 	.short	(.L_1924 - .L_1923)
.L_1923:
        /*006c*/ 	.word	0x00000000
        /*0070*/ 	.short	0x0000
        /*0072*/ 	.short	0x0000
        /*0074*/ 	.byte	0x00, 0xf0, 0x11, 0x00


	//----- nvinfo : EIATTR_SPARSE_MMA_MASK
	.align		4
.L_1924:
        /*0078*/ 	.byte	0x03, 0x50
        /*007a*/ 	.short	0x0000


	//----- nvinfo : EIATTR_MAXREG_COUNT
	.align		4
        /*007c*/ 	.byte	0x03, 0x1b
        /*007e*/ 	.short	0x00ff


	//----- nvinfo : EIATTR_EXTERNS
	.align		4
        /*0080*/ 	.byte	0x04, 0x0f
        /*0082*/ 	.short	(.L_1926 - .L_1925)


	//   ....[0]....
	.align		4
.L_1925:
        /*0084*/ 	.word	index@(__assertfail)


	//----- nvinfo : EIATTR_MERCURY_ISA_VERSION
	.align		4
.L_1926:
        /*0088*/ 	.byte	0x03, 0x5f
        /*008a*/ 	.short	0x0101


	//----- nvinfo : EIATTR_VRC_CTA_INIT_COUNT
	.align		4
        /*008c*/ 	.byte	0x02, 0x4a
	.zero		1
	.zero		1


	//----- nvinfo : EIATTR_SYSCALL_OFFSETS
	.align		4
        /*0090*/ 	.byte	0x04, 0x46
        /*0092*/ 	.short	(.L_1928 - .L_1927)


	//   ....[0]....
.L_1927:
        /*0094*/ 	.word	0x00000e20


	//   ....[1]....
        /*0098*/ 	.word	0x00001db0


	//   ....[2]....
        /*009c*/ 	.word	0x00002c90


	//   ....[3]....
        /*00a0*/ 	.word	0x00003b70


	//   ....[4]....
        /*00a4*/ 	.word	0x00003d60


	//   ....[5]....
        /*00a8*/ 	.word	0x00003f10


	//   ....[6]....
        /*00ac*/ 	.word	0x000040c0


	//   ....[7]....
        /*00b0*/ 	.word	0x00004270


	//   ....[8]....
        /*00b4*/ 	.word	0x00004b30


	//   ....[9]....
        /*00b8*/ 	.word	0x00005350


	//   ....[10]....
        /*00bc*/ 	.word	0x00005b30


	//   ....[11]....
        /*00c0*/ 	.word	0x000062f0


	//----- nvinfo : EIATTR_EXIT_INSTR_OFFSETS
	.align		4
.L_1928:
        /*00c4*/ 	.byte	0x04, 0x1c
        /*00c6*/ 	.short	(.L_1930 - .L_1929)


	//   ....[0]....
.L_1929:
        /*00c8*/ 	.word	0x00005bb0


	//   ....[1]....
        /*00cc*/ 	.word	0x00005ce0


	//   ....[2]....
        /*00d0*/ 	.word	0x00005d00


	//   ....[3]....
        /*00d4*/ 	.word	0x00005d80


	//   ....[4]....
        /*00d8*/ 	.word	0x00005da0


	//   ....[5]....
        /*00dc*/ 	.word	0x00005dc0


	//   ....[6]....
        /*00e0*/ 	.word	0x00005e40


	//   ....[7]....
        /*00e4*/ 	.word	0x00005e60


	//   ....[8]....
        /*00e8*/ 	.word	0x00005ee0


	//   ....[9]....
        /*00ec*/ 	.word	0x00005f00


	//   ....[10]....
        /*00f0*/ 	.word	0x00005f20


	//   ....[11]....
        /*00f4*/ 	.word	0x00005fc0


	//   ....[12]....
        /*00f8*/ 	.word	0x00005fe0


	//   ....[13]....
        /*00fc*/ 	.word	0x00006060


	//   ....[14]....
        /*0100*/ 	.word	0x00006080


	//   ....[15]....
        /*0104*/ 	.word	0x000060a0


	//   ....[16]....
        /*0108*/ 	.word	0x00006140


	//   ....[17]....
        /*010c*/ 	.word	0x00006160


	//   ....[18]....
        /*0110*/ 	.word	0x00006180


	//   ....[19]....
        /*0114*/ 	.word	0x000061f0


	//   ....[20]....
        /*0118*/ 	.word	0x00006300


	//   ....[21]....
        /*011c*/ 	.word	0x00006320


	//   ....[22]....
        /*0120*/ 	.word	0x00006340


	//----- nvinfo : EIATTR_MAX_THREADS
	.align		4
.L_1930:
        /*0124*/ 	.byte	0x04, 0x05
        /*0126*/ 	.short	(.L_1932 - .L_1931)
.L_1931:
        /*0128*/ 	.word	0x00000080
        /*012c*/ 	.word	0x00000001
        /*0130*/ 	.word	0x00000001


	//----- nvinfo : EIATTR_CRS_STACK_SIZE
	.align		4
.L_1932:
        /*0134*/ 	.byte	0x04, 0x1e
        /*0136*/ 	.short	(.L_1934 - .L_1933)
.L_1933:
        /*0138*/ 	.word	0x00000000


	//----- nvinfo : EIATTR_CBANK_PARAM_SIZE
	.align		4
.L_1934:
        /*013c*/ 	.byte	0x03, 0x19
        /*013e*/ 	.short	0x0044


	//----- nvinfo : EIATTR_PARAM_CBANK
	.align		4
        /*0140*/ 	.byte	0x04, 0x0a
        /*0142*/ 	.short	(.L_1936 - .L_1935)
	.align		4
.L_1935:
        /*0144*/ 	.word	index@(.nv.constant0._ZN2at6native27unrolled_elementwise_kernelIZZZNS0_67_GLOBAL__N__bb565c37_34_ValidateCompressedIndicesKernel_cu_33a4b88b42_validate_compressed_sparse_indices_kernelILNS2_8CDimNameE1ENS2_18CUDAKernelLauncherENS2_14EmptyVecKernelENS2_8DummyVecELm8EEEvRKNS_6TensorESA_lllENKUlvE0_clEvENKUlvE0_clEvEUllE_St5arrayIPcLm2EELi4E23TrivialOffsetCalculatorILi1EjESI_NS0_6memory12LoadWithCastILi1EEENSJ_13StoreWithCastILi1EEEEEviT_T0_T2_T3_T4_T5_)
        /*0148*/ 	.short	0x0380
        /*014a*/ 	.short	0x0044


	//----- nvinfo : EIATTR_SW_WAR
	.align		4
.L_1936:
        /*014c*/ 	.byte	0x04, 0x36
        /*014e*/ 	.short	(.L_1938 - .L_1937)
.L_1937:
        /*0150*/ 	.word	0x00000008
.L_1938:


//--------------------- .nv.info._ZN2at6native18elementwise_kernelILi128ELi2EZNS0_22gpu_kernel_impl_nocastIZZZNS0_67_GLOBAL__N__bb565c37_34_ValidateCompressedIndicesKernel_cu_33a4b88b42_validate_compressed_sparse_indices_kernelILNS3_8CDimNameE1ENS3_18CUDAKernelLauncherENS3_14EmptyVecKernelENS3_8DummyVecELm8EEEvRKNS_6TensorESB_lllENKUlvE0_clEvENKUlvE0_clEvEUllE_EEvRNS_18TensorIteratorBaseERKT_EUliE_EEviT1_ --------------------------
	.section	.nv.info._ZN2at6native18elementwise_kernelILi128ELi2EZNS0_22gpu_kernel_impl_nocastIZZZNS0_67_GLOBAL__N__bb565c37_34_ValidateCompressedIndicesKernel_cu_33a4b88b42_validate_compressed_sparse_indices_kernelILNS3_8CDimNameE1ENS3_18CUDAKernelLauncherENS3_14EmptyVecKernelENS3_8DummyVecELm8EEEvRKNS_6TensorESB_lllENKUlvE0_clEvENKUlvE0_clEvEUllE_EEvRNS_18TensorIteratorBaseERKT_EUliE_EEviT1_,"",@"SHT_CUDA_INFO"
	.sectionflags	@""
	.align	4


	//----- nvinfo : EIATTR_CUDA_API_VERSION
	.align		4
        /*0000*/ 	.byte	0x04, 0x37
        /*0002*/ 	.short	(.L_1940 - .L_1939)
.L_1939:
        /*0004*/ 	.word	0x00000082


	//----- nvinfo : EIATTR_KPARAM_INFO
	.align		4
.L_1940:
        /*0008*/ 	.byte	0x04, 0x17
        /*000a*/ 	.short	(.L_1942 - .L_1941)
.L_1941:
        /*000c*/ 	.word	0x00000000
        /*0010*/ 	.short	0x0001
        /*0012*/ 	.short	0x0008
        /*0014*/ 	.byte	0x00, 0xf0, 0xa1, 0x08


	//----- nvinfo : EIATTR_KPARAM_INFO
	.align		4
.L_1942:
        /*0018*/ 	.byte	0x04, 0x17
        /*001a*/ 	.short	(.L_1944 - .L_1943)
.L_1943:
        /*001c*/ 	.word	0x00000000
        /*0020*/ 	.short	0x0000
        /*0022*/ 	.short	0x0000
        /*0024*/ 	.byte	0x00, 0xf0, 0x11, 0x00


	//----- nvinfo : EIATTR_SPARSE_MMA_MASK
	.align		4
.L_1944:
        /*0028*/ 	.byte	0x03, 0x50
        /*002a*/ 	.short	0x0000


	//----- nvinfo : EIATTR_MAXREG_COUNT
	.align		4
        /*002c*/ 	.byte	0x03, 0x1b
        /*002e*/ 	.short	0x0080


	//----- nvinfo : EIATTR_EXTERNS
	.align		4
        /*0030*/ 	.byte	0x04, 0x0f
        /*0032*/ 	.short	(.L_1946 - .L_1945)


	//   ....[0]....
	.align		4
.L_1945:
        /*0034*/ 	.word	index@(__assertfail)


	//----- nvinfo : EIATTR_MERCURY_ISA_VERSION
	.align		4
.L_1946:
        /*0038*/ 	.byte	0x03, 0x5f
        /*003a*/ 	.short	0x0101


	//----- nvinfo : EIATTR_VRC_CTA_INIT_COUNT
	.align		4
        /*003c*/ 	.byte	0x02, 0x4a
	.zero		1
	.zero		1


	//----- nvinfo : EIATTR_SYSCALL_OFFSETS
	.align		4
        /*0040*/ 	.byte	0x04, 0x46
        /*0042*/ 	.short	(.L_1948 - .L_1947)


	//   ....[0]....
.L_1947:
        /*0044*/ 	.word	0x00000240


	//   ....[1]....
        /*0048*/ 	.word	0x00000430


	//   ....[2]....
        /*004c*/ 	.word	0x00001920


	//   ....[3]....
        /*0050*/ 	.word	0x00002e30


	//----- nvinfo : EIATTR_EXIT_INSTR_OFFSETS
	.align		4
.L_1948:
        /*0054*/ 	.byte	0x04, 0x1c
        /*0056*/ 	.short	(.L_1950 - .L_1949)


	//   ....[0]....
.L_1949:
        /*0058*/ 	.word	0x000002b0


	//   ....[1]....
        /*005c*/ 	.word	0x00000460


	//   ....[2]....
        /*0060*/ 	.word	0x000019c0


	//   ....[3]....
        /*0064*/ 	.word	0x00002e60


	//----- nvinfo : EIATTR_MAX_THREADS
	.align		4
.L_1950:
        /*0068*/ 	.byte	0x04, 0x05
        /*006a*/ 	.short	(.L_1952 - .L_1951)
.L_1951:
        /*006c*/ 	.word	0x00000080
        /*0070*/ 	.word	0x00000001
        /*0074*/ 	.word	0x00000001


	//----- nvinfo : EIATTR_CRS_STACK_SIZE
	.align		4
.L_1952:
        /*0078*/ 	.byte	0x04, 0x1e
        /*007a*/ 	.short	(.L_1954 - .L_1953)
.L_1953:
        /*007c*/ 	.word	0x00000000


	//----- nvinfo : EIATTR_CBANK_PARAM_SIZE
	.align		4
.L_1954:
        /*0080*/ 	.byte	0x03, 0x19
        /*0082*/ 	.short	0x0230


	//----- nvinfo : EIATTR_PARAM_CBANK
	.align		4
        /*0084*/ 	.byte	0x04, 0x0a
        /*0086*/ 	.short	(.L_1956 - .L_1955)
	.align		4
.L_1955:
        /*0088*/ 	.word	index@(.nv.constant0._ZN2at6native18elementwise_kernelILi128ELi2EZNS0_22gpu_kernel_impl_nocastIZZZNS0_67_GLOBAL__N__bb565c37_34_ValidateCompressedIndicesKernel_cu_33a4b88b42_validate_compressed_sparse_indices_kernelILNS3_8CDimNameE1ENS3_18CUDAKernelLauncherENS3_14EmptyVecKernelENS3_8DummyVecELm8EEEvRKNS_6TensorESB_lllENKUlvE0_clEvENKUlvE0_clEvEUllE_EEvRNS_18TensorIteratorBaseERKT_EUliE_EEviT1_)
        /*008c*/ 	.short	0x0380
        /*008e*/ 	.short	0x0230


	//----- nvinfo : EIATTR_SW_WAR
	.align		4
.L_1956:
        /*0090*/ 	.byte	0x04, 0x36
        /*0092*/ 	.short	(.L_1958 - .L_1957)
.L_1957:
        /*0094*/ 	.word	0x00000008
.L_1958:


//--------------------- .nv.info._ZN2at6native27unrolled_elementwise_kernelIZZZNS0_67_GLOBAL__N__bb565c37_34_ValidateCompressedIndicesKernel_cu_33a4b88b42_validate_compressed_sparse_indices_kernelILNS2_8CDimNameE1ENS2_18CUDAKernelLauncherENS2_14EmptyVecKernelENS2_8DummyVecELm8EEEvRKNS_6TensorESA_lllENKUlvE0_clEvENKUlvE0_clEvEUllE_St5arrayIPcLm2EELi4E23TrivialOffsetCalculatorILi1EjESI_NS0_6memory15LoadWithoutCastENSJ_16StoreWithoutCastEEEviT_T0_T2_T3_T4_T5_ --------------------------
	.section	.nv.info._ZN2at6native27unrolled_elementwise_kernelIZZZNS0_67_GLOBAL__N__bb565c37_34_ValidateCompressedIndicesKernel_cu_33a4b88b42_validate_compressed_sparse_indices_kernelILNS2_8CDimNameE1ENS2_18CUDAKernelLauncherENS2_14EmptyVecKernelENS2_8DummyVecELm8EEEvRKNS_6TensorESA_lllENKUlvE0_clEvENKUlvE0_clEvEUllE_St5arrayIPcLm2EELi4E23TrivialOffsetCalculatorILi1EjESI_NS0_6memory15LoadWithoutCastENSJ_16StoreWithoutCastEEEviT_T0_T2_T3_T4_T5_,"",@"SHT_CUDA_INFO"
	.sectionflags	@""
	.align	4


	//----- nvinfo : EIATTR_CUDA_API_VERSION
	.align		4
        /*0000*/ 	.byte	0x04, 0x37
        /*0002*/ 	.short	(.L_1960 - .L_1959)
.L_1959:
        /*0004*/ 	.word	0x00000082


	//----- nvinfo : EIATTR_KPARAM_INFO
	.align		4
.L_1960:
        /*0008*/ 	.byte	0x04, 0x17
        /*000a*/ 	.short	(.L_1962 - .L_1961)
.L_1961:
        /*000c*/ 	.word	0x00000000
        /*0010*/ 	.short	0x0006
        /*0012*/ 	.short	0x0033
        /*0014*/ 	.byte	0x00, 0xf0, 0x05, 0x00


	//----- nvinfo : EIATTR_KPARAM_INFO
	.align		4
.L_1962:
        /*0018*/ 	.byte	0x04, 0x17
        /*001a*/ 	.short	(.L_1964 - .L_1963)
.L_1963:
        /*001c*/ 	.word	0x00000000
        /*0020*/ 	.short	0x0005
        /*0022*/ 	.short	0x0032
        /*0024*/ 	.byte	0x00, 0xf0, 0x05, 0x00


	//----- nvinfo : EIATTR_KPARAM_INFO
	.align		4
.L_1964:
        /*0028*/ 	.byte	0x04, 0x17
        /*002a*/ 	.short	(.L_1966 - .L_1965)
.L_1965:
        /*002c*/ 	.word	0x00000000
        /*0030*/ 	.short	0x0004
        /*0032*/ 	.short	0x0031
        /*0034*/ 	.byte	0x00, 0xf0, 0x05, 0x00


	//----- nvinfo : EIATTR_KPARAM_INFO
	.align		4
.L_1966:
        /*0038*/ 	.byte	0x04, 0x17
        /*003a*/ 	.short	(.L_1968 - .L_1967)
.L_1967:
        /*003c*/ 	.word	0x00000000
        /*0040*/ 	.short	0x0003
        /*0042*/ 	.short	0x0030
        /*0044*/ 	.byte	0x00, 0xf0, 0x05, 0x00


	//----- nvinfo : EIATTR_KPARAM_INFO
	.align		4
.L_1968:
        /*0048*/ 	.byte	0x04, 0x17
        /*004a*/ 	.short	(.L_1970 - .L_1969)
.L_1969:
        /*004c*/ 	.word	0x00000000
        /*0050*/ 	.short	0x0002
        /*0052*/ 	.short	0x0020
        /*0054*/ 	.byte	0x00, 0xf0, 0x41, 0x00


	//----- nvinfo : EIATTR_KPARAM_INFO
	.align		4
.L_1970:
        /*0058*/ 	.byte	0x04, 0x17
        /*005a*/ 	.short	(.L_1972 - .L_1971)
.L_1971:
        /*005c*/ 	.word	0x00000000
        /*0060*/ 	.short	0x0001
        /*0062*/ 	.short	0x0008
        /*0064*/ 	.byte	0x00, 0xf0, 0x61, 0x00


	//----- nvinfo : EIATTR_KPARAM_INFO
	.align		4
.L_1972:
        /*0068*/ 	.byte	0x04, 0x17
        /*006a*/ 	.short	(.L_1974 - .L_1973)
.L_1973:
        /*006c*/ 	.word	0x00000000
        /*0070*/ 	.short	0x0000
        /*0072*/ 	.short	0x0000
        /*0074*/ 	.byte	0x00, 0xf0, 0x11, 0x00


	//----- nvinfo : EIATTR_SPARSE_MMA_MASK
	.align		4
.L_1974:
        /*0078*/ 	.byte	0x03, 0x50
        /*007a*/ 	.short	0x0000


	//----- nvinfo : EIATTR_MAXREG_COUNT
	.align		4
        /*007c*/ 	.byte	0x03, 0x1b
        /*007e*/ 	.short	0x00ff


	//----- nvinfo : EIATTR_EXTERNS
	.align		4
        /*0080*/ 	.byte	0x04, 0x0f
        /*0082*/ 	.short	(.L_1976 - .L_1975)


	//   ....[0]....
	.align		4
.L_1975:
        /*0084*/ 	.word	index@(__assertfail)


	//----- nvinfo : EIATTR_MERCURY_ISA_VERSION
	.align		4
.L_1976:
        /*0088*/ 	.byte	0x03, 0x5f
        /*008a*/ 	.short	0x0101


	//----- nvinfo : EIATTR_VRC_CTA_INIT_COUNT
	.align		4
        /*008c*/ 	.byte	0x02, 0x4a
	.zero		1
	.zero		1


	//----- nvinfo : EIATTR_SYSCALL_OFFSETS
	.align		4
        /*0090*/ 	.byte	0x04, 0x46
        /*0092*/ 	.short	(.L_1978 - .L_1977)


	//   ....[0]....
.L_1977:
        /*0094*/ 	.word	0x000003a0


	//   ....[1]....
        /*0098*/ 	.word	0x00000550


	//   ....[2]....
        /*009c*/ 	.word	0x00000700


	//   ....[3]....
        /*00a0*/ 	.word	0x000008b0


	//----- nvinfo : EIATTR_EXIT_INSTR_OFFSETS
	.align		4
.L_1978:
        /*00a4*/ 	.byte	0x04, 0x1c
        /*00a6*/ 	.short	(.L_1980 - .L_1979)


	//   ....[0]....
.L_1979:
        /*00a8*/ 	.word	0x00000a70


	//   ....[1]....
        /*00ac*/ 	.word	0x00000ac0


	//----- nvinfo : EIATTR_MAX_THREADS
	.align		4
.L_1980:
        /*00b0*/ 	.byte	0x04, 0x05
        /*00b2*/ 	.short	(.L_1982 - .L_1981)
.L_1981:
        /*00b4*/ 	.word	0x00000080
        /*00b8*/ 	.word	0x00000001
        /*00bc*/ 	.word	0x00000001


	//----- nvinfo : EIATTR_CRS_STACK_SIZE
	.align		4
.L_1982:
        /*00c0*/ 	.byte	0x04, 0x1e
        /*00c2*/ 	.short	(.L_1984 - .L_1983)
.L_1983:
        /*00c4*/ 	.word	0x00000000


	//----- nvinfo : EIATTR_CBANK_PARAM_SIZE
	.align		4
.L_1984:
        /*00c8*/ 	.byte	0x03, 0x19
        /*00ca*/ 	.short	0x0034


	//----- nvinfo : EIATTR_PARAM_CBANK
	.align		4
        /*00cc*/ 	.byte	0x04, 0x0a
        /*00ce*/ 	.short	(.L_1986 - .L_1985)
	.align		4
.L_1985:
        /*00d0*/ 	.word	index@(.nv.constant0._ZN2at6native27unrolled_elementwise_kernelIZZZNS0_67_GLOBAL__N__bb565c37_34_ValidateCompressedIndicesKernel_cu_33a4b88b42_validate_compressed_sparse_indices_kernelILNS2_8CDimNameE1ENS2_18CUDAKernelLauncherENS2_14EmptyVecKernelENS2_8DummyVecELm8EEEvRKNS_6TensorESA_lllENKUlvE0_clEvENKUlvE0_clEvEUllE_St5arrayIPcLm2EELi4E23TrivialOffsetCalculatorILi1EjESI_NS0_6memory15LoadWithoutCastENSJ_16StoreWithoutCastEEEviT_T0_T2_T3_T4_T5_)
        /*00d4*/ 	.short	0x0380
        /*00d6*/ 	.short	0x0034


	//----- nvinfo : EIATTR_SW_WAR
	.align		4
.L_1986:
        /*00d8*/ 	.byte	0x04, 0x36
        /*00da*/ 	.short	(.L_1988 - .L_1987)
.L_1987:
        /*00dc*/ 	.word	0x00000008
.L_1988:


//--------------------- .nv.info._ZN2at6native29vectorized_elementwise_kernelILi2EZZZNS0_67_GLOBAL__N__bb565c37_34_ValidateCompressedIndicesKernel_cu_33a4b88b42_validate_compressed_sparse_indices_kernelILNS2_8CDimNameE1ENS2_18CUDAKernelLauncherENS2_14EmptyVecKernelENS2_8DummyVecELm8EEEvRKNS_6TensorESA_lllENKUlvE0_clEvENKUlvE0_clEvEUllE_St5arrayIPcLm2EEEEviT0_T1_ --------------------------
	.section	.nv.info._ZN2at6native29vectorized_elementwise_kernelILi2EZZZNS0_67_GLOBAL__N__bb565c37_34_ValidateCompressedIndicesKernel_cu_33a4b88b42_validate_compressed_sparse_indices_kernelILNS2_8CDimNameE1ENS2_18CUDAKernelLauncherENS2_14EmptyVecKernelENS2_8DummyVecELm8EEEvRKNS_6TensorESA_lllENKUlvE0_clEvENKUlvE0_clEvEUllE_St5arrayIPcLm2EEEEviT0_T1_,"",@"SHT_CUDA_INFO"
	.sectionflags	@""
	.align	4


	//----- nvinfo : EIATTR_CUDA_API_VERSION
	.align		4
        /*0000*/ 	.byte	0x04, 0x37
        /*0002*/ 	.short	(.L_1990 - .L_1989)
.L_1989:
        /*0004*/ 	.word	0x00000082


	//----- nvinfo : EIATTR_KPARAM_INFO
	.align		4
.L_1990:
        /*0008*/ 	.byte	0x04, 0x17
        /*000a*/ 	.short	(.L_1992 - .L_1991)
.L_1991:
        /*000c*/ 	.word	0x00000000
        /*0010*/ 	.short	0x0002
        /*0012*/ 	.short	0x0020
        /*0014*/ 	.byte	0x00, 0xf0, 0x41, 0x00


	//----- nvinfo : EIATTR_KPARAM_INFO
	.align		4
.L_1992:
        /*0018*/ 	.byte	0x04, 0x17
        /*001a*/ 	.short	(.L_1994 - .L_1993)
.L_1993:
        /*001c*/ 	.word	0x00000000
        /*0020*/ 	.short	0x0001
        /*0022*/ 	.short	0x0008
        /*0024*/ 	.byte	0x00, 0xf0, 0x61, 0x00


	//----- nvinfo : EIATTR_KPARAM_INFO
	.align		4
.L_1994:
        /*0028*/ 	.byte	0x04, 0x17
        /*002a*/ 	.short	(.L_1996 - .L_1995)
.L_1995:
        /*002c*/ 	.word	0x00000000
        /*0030*/ 	.short	0x0000
        /*0032*/ 	.short	0x0000
        /*0034*/ 	.byte	0x00, 0xf0, 0x11, 0x00


	//----- nvinfo : EIATTR_SPARSE_MMA_MASK
	.align		4
.L_1996:
        /*0038*/ 	.byte	0x03, 0x50
        /*003a*/ 	.short	0x0000


	//----- nvinfo : EIATTR_MAXREG_COUNT
	.align		4
        /*003c*/ 	.byte	0x03, 0x1b
        /*003e*/ 	.short	0x00ff


	//----- nvinfo : EIATTR_EXTERNS
	.align		4
        /*0040*/ 	.byte	0x04, 0x0f
        /*0042*/ 	.short	(.L_1998 - .L_1997)


	//   ....[0]....
	.align		4
.L_1997:
        /*0044*/ 	.word	index@(__assertfail)


	//----- nvinfo : EIATTR_MERCURY_ISA_VERSION
	.align		4
.L_1998:
        /*0048*/ 	.byte	0x03, 0x5f
        /*004a*/ 	.short	0x0101


	//----- nvinfo : EIATTR_VRC_CTA_INIT_COUNT
	.align		4
        /*004c*/ 	.byte	0x02, 0x4a
	.zero		1
	.zero		1


	//----- nvinfo : EIATTR_SYSCALL_OFFSETS
	.align		4
        /*0050*/ 	.byte	0x04, 0x46
        /*0052*/ 	.short	(.L_2000 - .L_1999)


	//   ....[0]....
.L_1999:
        /*0054*/ 	.word	0x00000590


	//   ....[1]....
        /*0058*/ 	.word	0x00000740


	//   ....[2]....
        /*005c*/ 	.word	0x000008f0


	//   ....[3]....
        /*0060*/ 	.word	0x00000aa0


	//   ....[4]....
        /*0064*/ 	.word	0x00000c50


	//   ....[5]....
        /*0068*/ 	.word	0x00000e00


	//   ....[6]....
        /*006c*/ 	.word	0x00000fb0


	//   ....[7]....
        /*0070*/ 	.word	0x00001160


	//   ....[8]....
        /*0074*/ 	.word	0x00001730


	//   ....[9]....
        /*0078*/ 	.word	0x000018c0


	//   ....[10]....
        /*007c*/ 	.word	0x00001a50


	//   ....[11]....
        /*0080*/ 	.word	0x00001be0


	//   ....[12]....
        /*0084*/ 	.word	0x00001d70


	//   ....[13]....
        /*0088*/ 	.word	0x00001f00


	//   ....[14]....
        /*008c*/ 	.word	0x00002090


	//   ....[15]....
        /*0090*/ 	.word	0x00002220


	//----- nvinfo : EIATTR_EXIT_INSTR_OFFSETS
	.align		4
.L_2000:
        /*0094*/ 	.byte	0x04, 0x1c
        /*0096*/ 	.short	(.L_2002 - .L_2001)


	//   ....[0]....
.L_2001:
        /*0098*/ 	.word	0x000014e0


	//   ....[1]....
        /*009c*/ 	.word	0x00001530


	//   ....[2]....
        /*00a0*/ 	.word	0x000022b0


	//----- nvinfo : EIATTR_MAX_THREADS
	.align		4
.L_2002:
        /*00a4*/ 	.byte	0x04, 0x05
        /*00a6*/ 	.short	(.L_2004 - .L_2003)
.L_2003:
        /*00a8*/ 	.word	0x00000080
        /*00ac*/ 	.word	0x00000001
        /*00b0*/ 	.word	0x00000001


	//----- nvinfo : EIATTR_CRS_STACK_SIZE
	.align		4
.L_2004:
        /*00b4*/ 	.byte	0x04, 0x1e
        /*00b6*/ 	.short	(.L_2006 - .L_2005)
.L_2005:
        /*00b8*/ 	.word	0x00000000


	//----- nvinfo : EIATTR_CBANK_PARAM_SIZE
	.align		4
.L_2006:
        /*00bc*/ 	.byte	0x03, 0x19
        /*00be*/ 	.short	0x0030


	//----- nvinfo : EIATTR_PARAM_CBANK
	.align		4
        /*00c0*/ 	.byte	0x04, 0x0a
        /*00c2*/ 	.short	(.L_2008 - .L_2007)
	.align		4
.L_2007:
        /*00c4*/ 	.word	index@(.nv.constant0._ZN2at6native29vectorized_elementwise_kernelILi2EZZZNS0_67_GLOBAL__N__bb565c37_34_ValidateCompressedIndicesKernel_cu_33a4b88b42_validate_compressed_sparse_indices_kernelILNS2_8CDimNameE1ENS2_18CUDAKernelLauncherENS2_14EmptyVecKernelENS2_8DummyVecELm8EEEvRKNS_6TensorESA_lllENKUlvE0_clEvENKUlvE0_clEvEUllE_St5arrayIPcLm2EEEEviT0_T1_)
        /*00c8*/ 	.short	0x0380
        /*00ca*/ 	.short	0x0030


	//----- nvinfo : EIATTR_SW_WAR
	.align		4
.L_2008:
        /*00cc*/ 	.byte	0x04, 0x36
        /*00ce*/ 	.short	(.L_2010 - .L_2009)
.L_2009:
        /*00d0*/ 	.word	0x00000008
.L_2010:


//--------------------- .nv.info._ZN2at6native29vectorized_elementwise_kernelILi4EZZZNS0_67_GLOBAL__N__bb565c37_34_ValidateCompressedIndicesKernel_cu_33a4b88b42_validate_compressed_sparse_indices_kernelILNS2_8CDimNameE1ENS2_18CUDAKernelLauncherENS2_14EmptyVecKernelENS2_8DummyVecELm8EEEvRKNS_6TensorESA_lllENKUlvE0_clEvENKUlvE0_clEvEUllE_St5arrayIPcLm2EEEEviT0_T1_ --------------------------
	.section	.nv.info._ZN2at6native29vectorized_elementwise_kernelILi4EZZZNS0_67_GLOBAL__N__bb565c37_34_ValidateCompressedIndicesKernel_cu_33a4b88b42_validate_compressed_sparse_indices_kernelILNS2_8CDimNameE1ENS2_18CUDAKernelLauncherENS2_14EmptyVecKernelENS2_8DummyVecELm8EEEvRKNS_6TensorESA_lllENKUlvE0_clEvENKUlvE0_clEvEUllE_St5arrayIPcLm2EEEEviT0_T1_,"",@"SHT_CUDA_INFO"
	.sectionflags	@""
	.align	4


	//----- nvinfo : EIATTR_CUDA_API_VERSION
	.align		4
        /*0000*/ 	.byte	0x04, 0x37
        /*0002*/ 	.short	(.L_2012 - .L_2011)
.L_2011:
        /*0004*/ 	.word	0x00000082


	//----- nvinfo : EIATTR_KPARAM_INFO
	.align		4
.L_2012:
        /*0008*/ 	.byte	0x04, 0x17
        /*000a*/ 	.short	(.L_2014 - .L_2013)
.L_2013:
        /*000c*/ 	.word	0x00000000
        /*0010*/ 	.short	0x0002
        /*0012*/ 	.short	0x0020
        /*0014*/ 	.byte	0x00, 0xf0, 0x41, 0x00


	//----- nvinfo : EIATTR_KPARAM_INFO
	.align		4
.L_2014:
        /*0018*/ 	.byte	0x04, 0x17
        /*001a*/ 	.short	(.L_2016 - .L_2015)
.L_2015:
        /*001c*/ 	.word	0x00000000
        /*0020*/ 	.short	0x0001
        /*0022*/ 	.short	0x0008
        /*0024*/ 	.byte	0x00, 0xf0, 0x61, 0x00


	//----- nvinfo : EIATTR_KPARAM_INFO
	.align		4
.L_2016:
        /*0028*/ 	.byte	0x04, 0x17
        /*002a*/ 	.short	(.L_2018 - .L_2017)
.L_2017:
        /*002c*/ 	.word	0x00000000
        /*0030*/ 	.short	0x0000
        /*0032*/ 	.short	0x0000
        /*0034*/ 	.byte	0x00, 0xf0, 0x11, 0x00


	//----- nvinfo : EIATTR_SPARSE_MMA_MASK
	.align		4
.L_2018:
        /*0038*/ 	.byte	0x03, 0x50
        /*003a*/ 	.short	0x0000


	//----- nvinfo : EIATTR_MAXREG_COUNT
	.align		4
        /*003c*/ 	.byte	0x03, 0x1b
        /*003e*/ 	.short	0x00ff


	//----- nvinfo : EIATTR_EXTERNS
	.align		4
        /*0040*/ 	.byte	0x04, 0x0f
        /*0042*/ 	.short	(.L_2020 - .L_2019)


	//   ....[0]....
	.align		4
.L_2019:
        /*0044*/ 	.word	index@(__assertfail)


	//----- nvinfo : EIATTR_MERCURY_ISA_VERSION
	.align		4
.L_2020:
        /*0048*/ 	.byte	0x03, 0x5f
        /*004a*/ 	.short	0x0101


	//----- nvinfo : EIATTR_VRC_CTA_INIT_COUNT
	.align		4
        /*004c*/ 	.byte	0x02, 0x4a
	.zero		1
	.zero		1


	//----- nvinfo : EIATTR_SYSCALL_OFFSETS
	.align		4
        /*0050*/ 	.byte	0x04, 0x46
        /*0052*/ 	.short	(.L_2022 - .L_2021)


	//   ....[0]....
.L_2021:
        /*0054*/ 	.word	0x00000590


	//   ....[1]....
        /*0058*/ 	.word	0x00000740


	//   ....[2]....
        /*005c*/ 	.word	0x000008f0


	//   ....[3]....
        /*0060*/ 	.word	0x00000aa0


	//   ....[4]....
        /*0064*/ 	.word	0x00000c50


	//   ....[5]....
        /*0068*/ 	.word	0x00000e00


	//   ....[6]....
        /*006c*/ 	.word	0x00000fb0


	//   ....[7]....
        /*0070*/ 	.word	0x00001160


	//   ....[8]....
        /*0074*/ 	.word	0x00001710


	//   ....[9]....
        /*0078*/ 	.word	0x000018a0


	//   ....[10]....
        /*007c*/ 	.word	0x00001a30


	//   ....[11]....
        /*0080*/ 	.word	0x00001bc0


	//   ....[12]....
        /*0084*/ 	.word	0x00001d50


	//   ....[13]....
        /*0088*/ 	.word	0x00001ee0


	//   ....[14]....
        /*008c*/ 	.word	0x00002070


	//   ....[15]....
        /*0090*/ 	.word	0x00002200


	//----- nvinfo : EIATTR_EXIT_INSTR_OFFSETS
	.align		4
.L_2022:
        /*0094*/ 	.byte	0x04, 0x1c
        /*0096*/ 	.short	(.L_2024 - .L_2023)


	//   ....[0]....
.L_2023:
        /*0098*/ 	.word	0x000014e0


	//   ....[1]....
        /*009c*/ 	.word	0x00001530


	//   ....[2]....
        /*00a0*/ 	.word	0x00002270


	//----- nvinfo : EIATTR_MAX_THREADS
	.align		4
.L_2024:
        /*00a4*/ 	.byte	0x04, 0x05
        /*00a6*/ 	.short	(.L_2026 - .L_2025)
.L_2025:
        /*00a8*/ 	.word	0x00000080
        /*00ac*/ 	.word	0x00000001
        /*00b0*/ 	.word	0x00000001


	//----- nvinfo : EIATTR_CRS_STACK_SIZE
	.align		4
.L_2026:
        /*00b4*/ 	.byte	0x04, 0x1e
        /*00b6*/ 	.short	(.L_2028 - .L_2027)
.L_2027:
        /*00b8*/ 	.word	0x00000000


	//----- nvinfo : EIATTR_CBANK_PARAM_SIZE
	.align		4
.L_2028:
        /*00bc*/ 	.byte	0x03, 0x19
        /*00be*/ 	.short	0x0030


	//----- nvinfo : EIATTR_PARAM_CBANK
	.align		4
        /*00c0*/ 	.byte	0x04, 0x0a
        /*00c2*/ 	.short	(.L_2030 - .L_2029)
	.align		4
.L_2029:
        /*00c4*/ 	.word	index@(.nv.constant0._ZN2at6native29vectorized_elementwise_kernelILi4EZZZNS0_67_GLOBAL__N__bb565c37_34_ValidateCompressedIndicesKernel_cu_33a4b88b42_validate_compressed_sparse_indices_kernelILNS2_8CDimNameE1ENS2_18CUDAKernelLauncherENS2_14EmptyVecKernelENS2_8DummyVecELm8EEEvRKNS_6TensorESA_lllENKUlvE0_clEvENKUlvE0_clEvEUllE_St5arrayIPcLm2EEEEviT0_T1_)
        /*00c8*/ 	.short	0x0380
        /*00ca*/ 	.short	0x0030


	//----- nvinfo : EIATTR_SW_WAR
	.align		4
.L_2030:
        /*00cc*/ 	.byte	0x04, 0x36
        /*00ce*/ 	.short	(.L_2032 - .L_2031)
.L_2031:
        /*00d0*/ 	.word	0x00000008
.L_2032:


//--------------------- .nv.info._ZN2at6native29vectorized_elementwise_kernelILi8EZZZNS0_67_GLOBAL__N__bb565c37_34_ValidateCompressedIndicesKernel_cu_33a4b88b42_validate_compressed_sparse_indices_kernelILNS2_8CDimNameE1ENS2_18CUDAKernelLauncherENS2_14EmptyVecKernelENS2_8DummyVecELm8EEEvRKNS_6TensorESA_lllENKUlvE0_clEvENKUlvE0_clEvEUllE_St5arrayIPcLm2EEEEviT0_T1_ --------------------------
	.section	.nv.info._ZN2at6native29vectorized_elementwise_kernelILi8EZZZNS0_67_GLOBAL__N__bb565c37_34_ValidateCompressedIndicesKernel_cu_33a4b88b42_validate_compressed_sparse_indices_kernelILNS2_8CDimNameE1ENS2_18CUDAKernelLauncherENS2_14EmptyVecKernelENS2_8DummyVecELm8EEEvRKNS_6TensorESA_lllENKUlvE0_clEvENKUlvE0_clEvEUllE_St5arrayIPcLm2EEEEviT0_T1_,"",@"SHT_CUDA_INFO"
	.sectionflags	@""
	.align	4


	//----- nvinfo : EIATTR_CUDA_API_VERSION
	.align		4
        /*0000*/ 	.byte	0x04, 0x37
        /*0002*/ 	.short	(.L_2034 - .L_2033)
.L_2033:
        /*0004*/ 	.word	0x00000082


	//----- nvinfo : EIATTR_KPARAM_INFO
	.align		4
.L_2034:
        /*0008*/ 	.byte	0x04, 0x17
        /*000a*/ 	.short	(.L_2036 - .L_2035)
.L_2035:
        /*000c*/ 	.word	0x00000000
        /*0010*/ 	.short	0x0002
        /*0012*/ 	.short	0x0020
        /*0014*/ 	.byte	0x00, 0xf0, 0x41, 0x00


	//----- nvinfo : EIATTR_KPARAM_INFO
	.align		4
.L_2036:
        /*0018*/ 	.byte	0x04, 0x17
        /*001a*/ 	.short	(.L_2038 - .L_2037)
.L_2037:
        /*001c*/ 	.word	0x00000000
        /*0020*/ 	.short	0x0001
        /*0022*/ 	.short	0x0008
        /*0024*/ 	.byte	0x00, 0xf0, 0x61, 0x00


	//----- nvinfo : EIATTR_KPARAM_INFO
	.align		4
.L_2038:
        /*0028*/ 	.byte	0x04, 0x17
        /*002a*/ 	.short	(.L_2040 - .L_2039)
.L_2039:
        /*002c*/ 	.word	0x00000000
        /*0030*/ 	.short	0x0000
        /*0032*/ 	.short	0x0000
        /*0034*/ 	.byte	0x00, 0xf0, 0x11, 0x00


	//----- nvinfo : EIATTR_SPARSE_MMA_MASK
	.align		4
.L_2040:
        /*0038*/ 	.byte	0x03, 0x50
        /*003a*/ 	.short	0x0000


	//----- nvinfo : EIATTR_MAXREG_COUNT
	.align		4
        /*003c*/ 	.byte	0x03, 0x1b
        /*003e*/ 	.short	0x00ff


	//----- nvinfo : EIATTR_EXTERNS
	.align		4
        /*0040*/ 	.byte	0x04, 0x0f
        /*0042*/ 	.short	(.L_2042 - .L_2041)


	//   ....[0]....
	.align		4
.L_2041:
        /*0044*/ 	.word	index@(__assertfail)


	//----- nvinfo : EIATTR_MERCURY_ISA_VERSION
	.align		4
.L_2042:
        /*0048*/ 	.byte	0x03, 0x5f
        /*004a*/ 	.short	0x0101


	//----- nvinfo : EIATTR_VRC_CTA_INIT_COUNT
	.align		4
        /*004c*/ 	.byte	0x02, 0x4a
	.zero		1
	.zero		1


	//----- nvinfo : EIATTR_SYSCALL_OFFSETS
	.align		4
        /*0050*/ 	.byte	0x04, 0x46
        /*0052*/ 	.short	(.L_2044 - .L_2043)


	//   ....[0]....
.L_2043:
        /*0054*/ 	.word	0x00000590


	//   ....[1]....
        /*0058*/ 	.word	0x00000740


	//   ....[2]....
        /*005c*/ 	.word	0x000008f0


	//   ....[3]....
        /*0060*/ 	.word	0x00000aa0


	//   ....[4]....
        /*0064*/ 	.word	0x00000c50


	//   ....[5]....
        /*0068*/ 	.word	0x00000e00


	//   ....[6]....
        /*006c*/ 	.word	0x00000fb0


	//   ....[7]....
        /*0070*/ 	.word	0x00001160


	//   ....[8]....
        /*0074*/ 	.word	0x00001710


	//   ....[9]....
        /*0078*/ 	.word	0x000018a0


	//   ....[10]....
        /*007c*/ 	.word	0x00001a30


	//   ....[11]....
        /*0080*/ 	.word	0x00001bc0


	//   ....[12]....
        /*0084*/ 	.word	0x00001d50


	//   ....[13]....
        /*0088*/ 	.word	0x00001ee0


	//   ....[14]....
        /*008c*/ 	.word	0x00002070


	//   ....[15]....
        /*0090*/ 	.word	0x00002200


	//----- nvinfo : EIATTR_EXIT_INSTR_OFFSETS
	.align		4
.L_2044:
        /*0094*/ 	.byte	0x04, 0x1c
        /*0096*/ 	.short	(.L_2046 - .L_2045)


	//   ....[0]....
.L_2045:
        /*0098*/ 	.word	0x000014e0


	//   ....[1]....
        /*009c*/ 	.word	0x00001530


	//   ....[2]....
        /*00a0*/ 	.word	0x00002270


	//----- nvinfo : EIATTR_MAX_THREADS
	.align		4
.L_2046:
        /*00a4*/ 	.byte	0x04, 0x05
        /*00a6*/ 	.short	(.L_2048 - .L_2047)
.L_2047:
        /*00a8*/ 	.word	0x00000080
        /*00ac*/ 	.word	0x00000001
        /*00b0*/ 	.word	0x00000001


	//----- nvinfo : EIATTR_CRS_STACK_SIZE
	.align		4
.L_2048:
        /*00b4*/ 	.byte	0x04, 0x1e
        /*00b6*/ 	.short	(.L_2050 - .L_2049)
.L_2049:
        /*00b8*/ 	.word	0x00000000


	//----- nvinfo : EIATTR_CBANK_PARAM_SIZE
	.align		4
.L_2050:
        /*00bc*/ 	.byte	0x03, 0x19
        /*00be*/ 	.short	0x0030


	//----- nvinfo : EIATTR_PARAM_CBANK
	.align		4
        /*00c0*/ 	.byte	0x04, 0x0a
        /*00c2*/ 	.short	(.L_2052 - .L_2051)
	.align		4
.L_2051:
        /*00c4*/ 	.word	index@(.nv.constant0._ZN2at6native29vectorized_elementwise_kernelILi8EZZZNS0_67_GLOBAL__N__bb565c37_34_ValidateCompressedIndicesKernel_cu_33a4b88b42_validate_compressed_sparse_indices_kernelILNS2_8CDimNameE1ENS2_18CUDAKernelLauncherENS2_14EmptyVecKernelENS2_8DummyVecELm8EEEvRKNS_6TensorESA_lllENKUlvE0_clEvENKUlvE0_clEvEUllE_St5arrayIPcLm2EEEEviT0_T1_)
        /*00c8*/ 	.short	0x0380
        /*00ca*/ 	.short	0x0030


	//----- nvinfo : EIATTR_SW_WAR
	.align		4
.L_2052:
        /*00cc*/ 	.byte	0x04, 0x36
        /*00ce*/ 	.short	(.L_2054 - .L_2053)
.L_2053:
        /*00d0*/ 	.word	0x00000008
.L_2054:


//--------------------- .nv.info._ZN2at6native18elementwise_kernelILi128ELi4EZNS0_15gpu_kernel_implIZZZNS0_67_GLOBAL__N__bb565c37_34_ValidateCompressedIndicesKernel_cu_33a4b88b42_validate_compressed_sparse_indices_kernelILNS3_8CDimNameE1ENS3_18CUDAKernelLauncherENS3_14EmptyVecKernelENS3_8DummyVecELm8EEEvRKNS_6TensorESB_lllENKUlvE0_clEvENKUlvE_clEvEUliE_EEvRNS_18TensorIteratorBaseERKT_EUliE_EEviT1_ --------------------------
	.section	.nv.info._ZN2at6native18elementwise_kernelILi128ELi4EZNS0_15gpu_kernel_implIZZZNS0_67_GLOBAL__N__bb565c37_34_ValidateCompressedIndicesKernel_cu_33a4b88b42_validate_compressed_sparse_indices_kernelILNS3_8CDimNameE1ENS3_18CUDAKernelLauncherENS3_14EmptyVecKernelENS3_8DummyVecELm8EEEvRKNS_6TensorESB_lllENKUlvE0_clEvENKUlvE_clEvEUliE_EEvRNS_18TensorIteratorBaseERKT_EUliE_EEviT1_,"",@"SHT_CUDA_INFO"
	.sectionflags	@""
	.align	4


	//----- nvinfo : EIATTR_CUDA_API_VERSION
	.align		4
        /*0000*/ 	.byte	0x04, 0x37
        /*0002*/ 	.short	(.L_2056 - .L_2055)
.L_2055:
        /*0004*/ 	.word	0x00000082


	//----- nvinfo : EIATTR_KPARAM_INFO
	.align		4
.L_2056:
        /*0008*/ 	.byte	0x04, 0x17
        /*000a*/ 	.short	(.L_2058 - .L_2057)
.L_2057:
        /*000c*/ 	.word	0x00000000
        /*0010*/ 	.short	0x0001
        /*0012*/ 	.short	0x0008
        /*0014*/ 	.byte	0x00, 0xf0, 0xc1, 0x08


	//----- nvinfo : EIATTR_KPARAM_INFO
	.align		4
.L_2058:
        /*0018*/ 	.byte	0x04, 0x17
        /*001a*/ 	.short	(.L_2060 - .L_2059)
.L_2059:
        /*001c*/ 	.word	0x00000000
        /*0020*/ 	.short	0x0000
        /*0022*/ 	.short	0x0000
        /*0024*/ 	.byte	0x00, 0xf0, 0x11, 0x00


	//----- nvinfo : EIATTR_SPARSE_MMA_MASK
	.align		4
.L_2060:
        /*0028*/ 	.byte	0x03, 0x50
        /*002a*/ 	.short	0x0000


	//----- nvinfo : EIATTR_MAXREG_COUNT
	.align		4
        /*002c*/ 	.byte	0x03, 0x1b
        /*002e*/ 	.short	0x0080


	//----- nvinfo : EIATTR_EXTERNS
	.align		4
        /*0030*/ 	.byte	0x04, 0x0f
        /*0032*/ 	.short	(.L_2062 - .L_2061)


	//   ....[0]....
	.align		4
.L_2061:
        /*0034*/ 	.word	index@(__assertfail)


	//----- nvinfo : EIATTR_MERCURY_ISA_VERSION
	.align		4
.L_2062:
        /*0038*/ 	.byte	0x03, 0x5f
        /*003a*/ 	.short	0x0101


	//----- nvinfo : EIATTR_VRC_CTA_INIT_COUNT
	.align		4
        /*003c*/ 	.byte	0x02, 0x4a
	.zero		1
	.zero		1


	//----- nvinfo : EIATTR_SYSCALL_OFFSETS
	.align		4
        /*0040*/ 	.byte	0x04, 0x46
        /*0042*/ 	.short	(.L_2064 - .L_2063)


	//   ....[0]....
.L_2063:
        /*0044*/ 	.word	0x000020b0


	//   ....[1]....
        /*0048*/ 	.word	0x00002310


	//   ....[2]....
        /*004c*/ 	.word	0x00002a20


	//   ....[3]....
        /*0050*/ 	.word	0x00004b50


	//   ....[4]....
        /*0054*/ 	.word	0x00004d00


	//   ....[5]....
        /*0058*/ 	.word	0x00005420


	//   ....[6]....
        /*005c*/ 	.word	0x00007530


	//   ....[7]....
        /*0060*/ 	.word	0x000076e0


	//   ....[8]....
        /*0064*/ 	.word	0x00007e00


	//   ....[9]....
        /*0068*/ 	.word	0x00009f20


	//   ....[10]....
        /*006c*/ 	.word	0x0000a0d0


	//   ....[11]....
        /*0070*/ 	.word	0x0000a7c0


	//----- nvinfo : EIATTR_EXIT_INSTR_OFFSETS
	.align		4
.L_2064:
        /*0074*/ 	.byte	0x04, 0x1c
        /*0076*/ 	.short	(.L_2066 - .L_2065)


	//   ....[0]....
.L_2065:
        /*0078*/ 	.word	0x00007e90


	//   ....[1]....
        /*007c*/ 	.word	0x0000a1b0


	//   ....[2]....
        /*0080*/ 	.word	0x0000a1d0


	//   ....[3]....
        /*0084*/ 	.word	0x0000a250


	//   ....[4]....
        /*0088*/ 	.word	0x0000a270


	//   ....[5]....
        /*008c*/ 	.word	0x0000a290


	//   ....[6]....
        /*0090*/ 	.word	0x0000a310


	//   ....[7]....
        /*0094*/ 	.word	0x0000a330


	//   ....[8]....
        /*0098*/ 	.word	0x0000a3b0


	//   ....[9]....
        /*009c*/ 	.word	0x0000a3d0


	//   ....[10]....
        /*00a0*/ 	.word	0x0000a3f0


	//   ....[11]....
        /*00a4*/ 	.word	0x0000a490


	//   ....[12]....
        /*00a8*/ 	.word	0x0000a4b0


	//   ....[13]....
        /*00ac*/ 	.word	0x0000a530


	//   ....[14]....
        /*00b0*/ 	.word	0x0000a550


	//   ....[15]....
        /*00b4*/ 	.word	0x0000a570


	//   ....[16]....
        /*00b8*/ 	.word	0x0000a610


	//   ....[17]....
        /*00bc*/ 	.word	0x0000a630


	//   ....[18]....
        /*00c0*/ 	.word	0x0000a650


	//   ....[19]....
        /*00c4*/ 	.word	0x0000a6c0


	//   ....[20]....
        /*00c8*/ 	.word	0x0000a7d0


	//   ....[21]....
        /*00cc*/ 	.word	0x0000a7f0


	//   ....[22]....
        /*00d0*/ 	.word	0x0000a810


	//----- nvinfo : EIATTR_MAX_THREADS
	.align		4
.L_2066:
        /*00d4*/ 	.byte	0x04, 0x05
        /*00d6*/ 	.short	(.L_2068 - .L_2067)
.L_2067:
        /*00d8*/ 	.word	0x00000080
        /*00dc*/ 	.word	0x00000001
        /*00e0*/ 	.word	0x00000001


	//----- nvinfo : EIATTR_CRS_STACK_SIZE
	.align		4
.L_2068:
        /*00e4*/ 	.byte	0x04, 0x1e
        /*00e6*/ 	.short	(.L_2070 - .L_2069)
.L_2069:
        /*00e8*/ 	.word	0x00000000


	//----- nvinfo : EIATTR_CBANK_PARAM_SIZE
	.align		4
.L_2070:
        /*00ec*/ 	.byte	0x03, 0x19
        /*00ee*/ 	.short	0x0238


	//----- nvinfo : EIATTR_PARAM_CBANK
	.align		4
        /*00f0*/ 	.byte	0x04, 0x0a
        /*00f2*/ 	.short	(.L_2072 - .L_2071)
	.align		4
.L_2071:
        /*00f4*/ 	.word	index@(.nv.constant0._ZN2at6native18elementwise_kernelILi128ELi4EZNS0_15gpu_kernel_implIZZZNS0_67_GLOBAL__N__bb565c37_34_ValidateCompressedIndicesKernel_cu_33a4b88b42_validate_compressed_sparse_indices_kernelILNS3_8CDimNameE1ENS3_18CUDAKernelLauncherENS3_14EmptyVecKernelENS3_8DummyVecELm8EEEvRKNS_6TensorESB_lllENKUlvE0_clEvENKUlvE_clEvEUliE_EEvRNS_18TensorIteratorBaseERKT_EUliE_EEviT1_)
        /*00f8*/ 	.short	0x0380
        /*00fa*/ 	.short	0x0238


	//----- nvinfo : EIATTR_SW_WAR
	.align		4
.L_2072:
        /*00fc*/ 	.byte	0x04, 0x36
        /*00fe*/ 	.short	(.L_2074 - .L_2073)
.L_2073:
        /*0100*/ 	.word	0x00000008
.L_2074:


//--------------------- .nv.info._ZN2at6native27unrolled_elementwise_kernelIZZZNS0_67_GLOBAL__N__bb565c37_34_ValidateCompressedIndicesKernel_cu_33a4b88b42_validate_compressed_sparse_indices_kernelILNS2_8CDimNameE1ENS2_18CUDAKernelLauncherENS2_14EmptyVecKernelENS2_8DummyVecELm8EEEvRKNS_6TensorESA_lllENKUlvE0_clEvENKUlvE_clEvEUliE_St5arrayIPcLm2EELi4E23TrivialOffsetCalculatorILi1EjESI_NS0_6memory12LoadWithCastILi1EEENSJ_13StoreWithCastILi1EEEEEviT_T0_T2_T3_T4_T5_ --------------------------
	.section	.nv.info._ZN2at6native27unrolled_elementwise_kernelIZZZNS0_67_GLOBAL__N__bb565c37_34_ValidateCompressedIndicesKernel_cu_33a4b88b42_validate_compressed_sparse_indices_kernelILNS2_8CDimNameE1ENS2_18CUDAKernelLauncherENS2_14EmptyVecKernelENS2_8DummyVecELm8EEEvRKNS_6TensorESA_lllENKUlvE0_clEvENKUlvE_clEvEUliE_St5arrayIPcLm2EELi4E23TrivialOffsetCalculatorILi1EjESI_NS0_6memory12LoadWithCastILi1EEENSJ_13StoreWithCastILi1EEEEEviT_T0_T2_T3_T4_T5_,"",@"SHT_CUDA_INFO"
	.sectionflags	@""
	.align	4


	//----- nvinfo : EIATTR_CUDA_API_VERSION
	.align		4
        /*0000*/ 	.byte	0x04, 0x37
        /*0002*/ 	.short	(.L_2076 - .L_2075)
.L_2075:
        /*0004*/ 	.word	0x00000082


	//----- nvinfo : EIATTR_KPARAM_INFO
	.align		4
.L_2076:
        /*0008*/ 	.byte	0x04, 0x17
        /*000a*/ 	.short	(.L_2078 - .L_2077)
.L_2077:
        /*000c*/ 	.word	0x00000000
        /*0010*/ 	.short	0x0006
        /*0012*/ 	.short	0x003c
        /*0014*/ 	.byte	0x00, 0xf0, 0x21, 0x00


	//----- nvinfo : EIATTR_KPARAM_INFO
	.align		4
.L_2078:
        /*0018*/ 	.byte	0x04, 0x17
        /*001a*/ 	.short	(.L_2080 - .L_2079)
.L_2079:
        /*001c*/ 	.word	0x00000000
        /*0020*/ 	.short	0x0005
        /*0022*/ 	.short	0x0034
        /*0024*/ 	.byte	0x00, 0xf0, 0x21, 0x00


	//----- nvinfo : EIATTR_KPARAM_INFO
	.align		4
.L_2080:
        /*0028*/ 	.byte	0x04, 0x17
        /*002a*/ 	.short	(.L_2082 - .L_2081)
.L_2081:
        /*002c*/ 	.word	0x00000000
        /*0030*/ 	.short	0x0004
        /*0032*/ 	.short	0x0031
        /*0034*/ 	.byte	0x00, 0xf0, 0x05, 0x00


	//----- nvinfo : EIATTR_KPARAM_INFO
	.align		4
.L_2082:
        /*0038*/ 	.byte	0x04, 0x17
        /*003a*/ 	.short	(.L_2084 - .L_2083)
.L_2083:
        /*003c*/ 	.word	0x00000000
        /*0040*/ 	.short	0x0003
        /*0042*/ 	.short	0x0030
        /*0044*/ 	.byte	0x00, 0xf0, 0x05, 0x00


	//----- nvinfo : EIATTR_KPARAM_INFO
	.align		4
.L_2084:
        /*0048*/ 	.byte	0x04, 0x17
        /*004a*/ 	.short	(.L_2086 - .L_2085)
.L_2085:
        /*004c*/ 	.word	0x00000000
        /*0050*/ 	.short	0x0002
        /*0052*/ 	.short	0x0020
        /*0054*/ 	.byte	0x00, 0xf0, 0x41, 0x00


	//----- nvinfo : EIATTR_KPARAM_INFO
	.align		4
.L_2086:
        /*0058*/ 	.byte	0x04, 0x17
        /*005a*/ 	.short	(.L_2088 - .L_2087)
.L_2087:
        /*005c*/ 	.word	0x00000000
        /*0060*/ 	.short	0x0001
        /*0062*/ 	.short	0x0008
        /*0064*/ 	.byte	0x00, 0xf0, 0x61, 0x00


	//----- nvinfo : EIATTR_KPARAM_INFO
	.align		4
.L_2088:
        /*0068*/ 	.byte	0x04, 0x17
        /*006a*/ 	.short	(.L_2090 - .L_2089)
.L_2089:
        /*006c*/ 	.word	0x00000000
        /*0070*/ 	.short	0x0000
        /*0072*/ 	.short	0x0000
        /*0074*/ 	.byte	0x00, 0xf0, 0x11, 0x00


	//----- nvinfo : EIATTR_SPARSE_MMA_MASK
	.align		4
.L_2090:
        /*0078*/ 	.byte	0x03, 0x50
        /*007a*/ 	.short	0x0000


	//----- nvinfo : EIATTR_MAXREG_COUNT
	.align		4
        /*007c*/ 	.byte	0x03, 0x1b
        /*007e*/ 	.short	0x00ff


	//----- nvinfo : EIATTR_EXTERNS
	.align		4
        /*0080*/ 	.byte	0x04, 0x0f
        /*0082*/ 	.short	(.L_2092 - .L_2091)


	//   ....[0]....
	.align		4
.L_2091:
        /*0084*/ 	.word	index@(__assertfail)


	//----- nvinfo : EIATTR_MERCURY_ISA_VERSION
	.align		4
.L_2092:
        /*0088*/ 	.byte	0x03, 0x5f
        /*008a*/ 	.short	0x0101


	//----- nvinfo : EIATTR_VRC_CTA_INIT_COUNT
	.align		4
        /*008c*/ 	.byte	0x02, 0x4a
	.zero		1
	.zero		1


	//----- nvinfo : EIATTR_SYSCALL_OFFSETS
	.align		4
        /*0090*/ 	.byte	0x04, 0x46
        /*0092*/ 	.short	(.L_2094 - .L_2093)


	//   ....[0]....
.L_2093:
        /*0094*/ 	.word	0x00000db0


	//   ....[1]....
        /*0098*/ 	.word	0x00001cc0


	//   ....[2]....
        /*009c*/ 	.word	0x00002b20


	//   ....[3]....
        /*00a0*/ 	.word	0x00003980


	//   ....[4]....
        /*00a4*/ 	.word	0x00003b40


	//   ....[5]....
        /*00a8*/ 	.word	0x00003cd0


	//   ....[6]....
        /*00ac*/ 	.word	0x00003e60


	//   ....[7]....
        /*00b0*/ 	.word	0x00003ff0


	//   ....[8]....
        /*00b4*/ 	.word	0x000048b0


	//   ....[9]....
        /*00b8*/ 	.word	0x000050d0


	//   ....[10]....
        /*00bc*/ 	.word	0x000058b0


	//   ....[11]....
        /*00c0*/ 	.word	0x00006070


	//----- nvinfo : EIATTR_EXIT_INSTR_OFFSETS
	.align		4
.L_2094:
        /*00c4*/ 	.byte	0x04, 0x1c
        /*00c6*/ 	.short	(.L_2096 - .L_2095)


	//   ....[0]....
.L_2095:
        /*00c8*/ 	.word	0x00005930


	//   ....[1]....
        /*00cc*/ 	.word	0x00005a60


	//   ....[2]....
        /*00d0*/ 	.word	0x00005a80


	//   ....[3]....
        /*00d4*/ 	.word	0x00005b00


	//   ....[4]....
        /*00d8*/ 	.word	0x00005b20


	//   ....[5]....
        /*00dc*/ 	.word	0x00005b40


	//   ....[6]....
        /*00e0*/ 	.word	0x00005bc0


	//   ....[7]....
        /*00e4*/ 	.word	0x00005be0


	//   ....[8]....
        /*00e8*/ 	.word	0x00005c60


	//   ....[9]....
        /*00ec*/ 	.word	0x00005c80


	//   ....[10]....
        /*00f0*/ 	.word	0x00005ca0


	//   ....[11]....
        /*00f4*/ 	.word	0x00005d40


	//   ....[12]....
        /*00f8*/ 	.word	0x00005d60


	//   ....[13]....
        /*00fc*/ 	.word	0x00005de0


	//   ....[14]....
        /*0100*/ 	.word	0x00005e00


	//   ....[15]....
        /*0104*/ 	.word	0x00005e20


	//   ....[16]....
        /*0108*/ 	.word	0x00005ec0


	//   ....[17]....
        /*010c*/ 	.word	0x00005ee0


	//   ....[18]....
        /*0110*/ 	.word	0x00005f00


	//   ....[19]....
        /*0114*/ 	.word	0x00005f70


	//   ....[20]....
        /*0118*/ 	.word	0x00006080


	//   ....[21]....
        /*011c*/ 	.word	0x000060a0


	//   ....[22]....
        /*0120*/ 	.word	0x000060c0


	//----- nvinfo : EIATTR_MAX_THREADS
	.align		4
.L_2096:
        /*0124*/ 	.byte	0x04, 0x05
        /*0126*/ 	.short	(.L_2098 - .L_2097)
.L_2097:
        /*0128*/ 	.word	0x00000080
        /*012c*/ 	.word	0x00000001
        /*0130*/ 	.word	0x00000001


	//----- nvinfo : EIATTR_CRS_STACK_SIZE
	.align		4
.L_2098:
        /*0134*/ 	.byte	0x04, 0x1e
        /*0136*/ 	.short	(.L_2100 - .L_2099)
.L_2099:
        /*0138*/ 	.word	0x00000000


	//----- nvinfo : EIATTR_CBANK_PARAM_SIZE
	.align		4
.L_2100:
        /*013c*/ 	.byte	0x03, 0x19
        /*013e*/ 	.short	0x0044


	//----- nvinfo : EIATTR_PARAM_CBANK
	.align		4
        /*0140*/ 	.byte	0x04, 0x0a
        /*0142*/ 	.short	(.L_2102 - .L_2101)
	.align		4
.L_2101:
        /*0144*/ 	.word	index@(.nv.constant0._ZN2at6native27unrolled_elementwise_kernelIZZZNS0_67_GLOBAL__N__bb565c37_34_ValidateCompressedIndicesKernel_cu_33a4b88b42_validate_compressed_sparse_indices_kernelILNS2_8CDimNameE1ENS2_18CUDAKernelLauncherENS2_14EmptyVecKernelENS2_8DummyVecELm8EEEvRKNS_6TensorESA_lllENKUlvE0_clEvENKUlvE_clEvEUliE_St5arrayIPcLm2EELi4E23TrivialOffsetCalculatorILi1EjESI_NS0_6memory12LoadWithCastILi1EEENSJ_13StoreWithCastILi1EEEEEviT_T0_T2_T3_T4_T5_)
        /*0148*/ 	.short	0x0380
        /*014a*/ 	.short	0x0044


	//----- nvinfo : EIATTR_SW_WAR
	.align		4
.L_2102:
        /*014c*/ 	.byte	0x04, 0x36
        /*014e*/ 	.short	(.L_2104 - .L_2103)
.L_2103:
        /*0150*/ 	.word	0x00000008
.L_2104:


//--------------------- .nv.info._ZN2at6native18elementwise_kernelILi128ELi2EZNS0_22gpu_kernel_impl_nocastIZZZNS0_67_GLOBAL__N__bb565c37_34_ValidateCompressedIndicesKernel_cu_33a4b88b42_validate_compressed_sparse_indices_kernelILNS3_8CDimNameE1ENS3_18CUDAKernelLauncherENS3_14EmptyVecKernelENS3_8DummyVecELm8EEEvRKNS_6TensorESB_lllENKUlvE0_clEvENKUlvE_clEvEUliE_EEvRNS_18TensorIteratorBaseERKT_EUliE_EEviT1_ --------------------------
	.section	.nv.info._ZN2at6native18elementwise_kernelILi128ELi2EZNS0_22gpu_kernel_impl_nocastIZZZNS0_67_GLOBAL__N__bb565c37_34_ValidateCompressedIndicesKernel_cu_33a4b88b42_validate_compressed_sparse_indices_kernelILNS3_8CDimNameE1ENS3_18CUDAKernelLauncherENS3_14EmptyVecKernelENS3_8DummyVecELm8EEEvRKNS_6TensorESB_lllENKUlvE0_clEvENKUlvE_clEvEUliE_EEvRNS_18TensorIteratorBaseERKT_EUliE_EEviT1_,"",@"SHT_CUDA_INFO"
	.sectionflags	@""
	.align	4


	//----- nvinfo : EIATTR_CUDA_API_VERSION
	.align		4
        /*0000*/ 	.byte	0x04, 0x37
        /*0002*/ 	.short	(.L_2106 - .L_2105)
.L_2105:
        /*0004*/ 	.word	0x00000082


	//----- nvinfo : EIATTR_KPARAM_INFO
	.align		4
.L_2106:
        /*0008*/ 	.byte	0x04, 0x17
        /*000a*/ 	.short	(.L_2108 - .L_2107)
.L_2107:
        /*000c*/ 	.word	0x00000000
        /*0010*/ 	.short	0x0001
        /*0012*/ 	.short	0x0008
        /*0014*/ 	.byte	0x00, 0xf0, 0xa1, 0x08


	//----- nvinfo : EIATTR_KPARAM_INFO
	.align		4
.L_2108:
        /*0018*/ 	.byte	0x04, 0x17
        /*001a*/ 	.short	(.L_2110 - .L_2109)
.L_2109:
        /*001c*/ 	.word	0x00000000
        /*0020*/ 	.short	0x0000
        /*0022*/ 	.short	0x0000
        /*0024*/ 	.byte	0x00, 0xf0, 0x11, 0x00


	//----- nvinfo : EIATTR_SPARSE_MMA_MASK
	.align		4
.L_2110:
        /*0028*/ 	.byte	0x03, 0x50
        /*002a*/ 	.short	0x0000


	//----- nvinfo : EIATTR_MAXREG_COUNT
	.align		4
        /*002c*/ 	.byte	0x03, 0x1b
        /*002e*/ 	.short	0x0080


	//----- nvinfo : EIATTR_EXTERNS
	.align		4
        /*0030*/ 	.byte	0x04, 0x0f
        /*0032*/ 	.short	(.L_2112 - .L_2111)


	//   ....[0]....
	.align		4
.L_2111:
        /*0034*/ 	.word	index@(__assertfail)


	//----- nvinfo : EIATTR_MERCURY_ISA_VERSION
	.align		4
.L_2112:
        /*0038*/ 	.byte	0x03, 0x5f
        /*003a*/ 	.short	0x0101


	//----- nvinfo : EIATTR_VRC_CTA_INIT_COUNT
	.align		4
        /*003c*/ 	.byte	0x02, 0x4a
	.zero		1
	.zero		1


	//----- nvinfo : EIATTR_SYSCALL_OFFSETS
	.align		4
        /*0040*/ 	.byte	0x04, 0x46
        /*0042*/ 	.short	(.L_2114 - .L_2113)


	//   ....[0]....
.L_2113:
        /*0044*/ 	.word	0x00000230


	//   ....[1]....
        /*0048*/ 	.word	0x00000410


	//   ....[2]....
        /*004c*/ 	.word	0x000018f0


	//   ....[3]....
        /*0050*/ 	.word	0x00002df0


	//----- nvinfo : EIATTR_EXIT_INSTR_OFFSETS
	.align		4
.L_2114:
        /*0054*/ 	.byte	0x04, 0x1c
        /*0056*/ 	.short	(.L_2116 - .L_2115)


	//   ....[0]....
.L_2115:
        /*0058*/ 	.word	0x000002a0


	//   ....[1]....
        /*005c*/ 	.word	0x00000440


	//   ....[2]....
        /*0060*/ 	.word	0x00001990


	//   ....[3]....
        /*0064*/ 	.word	0x00002e20


	//----- nvinfo : EIATTR_MAX_THREADS
	.align		4
.L_2116:
        /*0068*/ 	.byte	0x04, 0x05
        /*006a*/ 	.short	(.L_2118 - .L_2117)
.L_2117:
        /*006c*/ 	.word	0x00000080
        /*0070*/ 	.word	0x00000001
        /*0074*/ 	.word	0x00000001


	//----- nvinfo : EIATTR_CRS_STACK_SIZE
	.align		4
.L_2118:
        /*0078*/ 	.byte	0x04, 0x1e
        /*007a*/ 	.short	(.L_2120 - .L_2119)
.L_2119:
        /*007c*/ 	.word	0x00000000


	//----- nvinfo : EIATTR_CBANK_PARAM_SIZE
	.align		4
.L_2120:
        /*0080*/ 	.byte	0x03, 0x19
        /*0082*/ 	.short	0x0230


	//----- nvinfo : EIATTR_PARAM_CBANK
	.align		4
        /*0084*/ 	.byte	0x04, 0x0a
        /*0086*/ 	.short	(.L_2122 - .L_2121)
	.align		4
.L_2121:
        /*0088*/ 	.word	index@(.nv.constant0._ZN2at6native18elementwise_kernelILi128ELi2EZNS0_22gpu_kernel_impl_nocastIZZZNS0_67_GLOBAL__N__bb565c37_34_ValidateCompressedIndicesKernel_cu_33a4b88b42_validate_compressed_sparse_indices_kernelILNS3_8CDimNameE1ENS3_18CUDAKernelLauncherENS3_14EmptyVecKernelENS3_8DummyVecELm8EEEvRKNS_6TensorESB_lllENKUlvE0_clEvENKUlvE_clEvEUliE_EEvRNS_18TensorIteratorBaseERKT_EUliE_EEviT1_)
        /*008c*/ 	.short	0x0380
        /*008e*/ 	.short	0x0230


	//----- nvinfo : EIATTR_SW_WAR
	.align		4
.L_2122:
        /*0090*/ 	.byte	0x04, 0x36
        /*0092*/ 	.short	(.L_2124 - .L_2123)
.L_2123:
        /*0094*/ 	.word	0x00000008
.L_2124:


//--------------------- .nv.info._ZN2at6native27unrolled_elementwise_kernelIZZZNS0_67_GLOBAL__N__bb565c37_34_ValidateCompressedIndicesKernel_cu_33a4b88b42_validate_compressed_sparse_indices_kernelILNS2_8CDimNameE1ENS2_18CUDAKernelLauncherENS2_14EmptyVecKernelENS2_8DummyVecELm8EEEvRKNS_6TensorESA_lllENKUlvE0_clEvENKUlvE_clEvEUliE_St5arrayIPcLm2EELi4E23TrivialOffsetCalculatorILi1EjESI_NS0_6memory15LoadWithoutCastENSJ_16StoreWithoutCastEEEviT_T0_T2_T3_T4_T5_ --------------------------
	.section	.nv.info._ZN2at6native27unrolled_elementwise_kernelIZZZNS0_67_GLOBAL__N__bb565c37_34_ValidateCompressedIndicesKernel_cu_33a4b88b42_validate_compressed_sparse_indices_kernelILNS2_8CDimNameE1ENS2_18CUDAKernelLauncherENS2_14EmptyVecKernelENS2_8DummyVecELm8EEEvRKNS_6TensorESA_lllENKUlvE0_clEvENKUlvE_clEvEUliE_St5arrayIPcLm2EELi4E23TrivialOffsetCalculatorILi1EjESI_NS0_6memory15LoadWithoutCastENSJ_16StoreWithoutCastEEEviT_T0_T2_T3_T4_T5_,"",@"SHT_CUDA_INFO"
	.sectionflags	@""
	.align	4


	//----- nvinfo : EIATTR_CUDA_API_VERSION
	.align		4
        /*0000*/ 	.byte	0x04, 0x37
        /*0002*/ 	.short	(.L_2126 - .L_2125)
.L_2125:
        /*0004*/ 	.word	0x00000082


	//----- nvinfo : EIATTR_KPARAM_INFO
	.align		4
.L_2126:
        /*0008*/ 	.byte	0x04, 0x17
        /*000a*/ 	.short	(.L_2128 - .L_2127)
.L_2127:
        /*000c*/ 	.word	0x00000000
        /*0010*/ 	.short	0x0006
        /*0012*/ 	.short	0x0033
        /*0014*/ 	.byte	0x00, 0xf0, 0x05, 0x00


	//----- nvinfo : EIATTR_KPARAM_INFO
	.align		4
.L_2128:
        /*0018*/ 	.byte	0x04, 0x17
        /*001a*/ 	.short	(.L_2130 - .L_2129)
.L_2129:
        /*001c*/ 	.word	0x00000000
        /*0020*/ 	.short	0x0005
        /*0022*/ 	.short	0x0032
        /*0024*/ 	.byte	0x00, 0xf0, 0x05, 0x00


	//----- nvinfo : EIATTR_KPARAM_INFO
	.align		4
.L_2130:
        /*0028*/ 	.byte	0x04, 0x17
        /*002a*/ 	.short	(.L_2132 - .L_2131)
.L_2131:
        /*002c*/ 	.word	0x00000000
        /*0030*/ 	.short	0x0004
        /*0032*/ 	.short	0x0031
        /*0034*/ 	.byte	0x00, 0xf0, 0x05, 0x00


	//----- nvinfo : EIATTR_KPARAM_INFO
	.align		4
.L_2132:
        /*0038*/ 	.byte	0x04, 0x17
        /*003a*/ 	.short	(.L_2134 - .L_2133)
.L_2133:
        /*003c*/ 	.word	0x00000000
        /*0040*/ 	.short	0x0003
        /*0042*/ 	.short	0x0030
        /*0044*/ 	.byte	0x00, 0xf0, 0x05, 0x00


	//----- nvinfo : EIATTR_KPARAM_INFO
	.align		4
.L_2134:
        /*0048*/ 	.byte	0x04, 0x17
        /*004a*/ 	.short	(.L_2136 - .L_2135)
.L_2135:
        /*004c*/ 	.word	0x00000000
        /*0050*/ 	.short	0x0002
        /*0052*/ 	.short	0x0020
        /*0054*/ 	.byte	0x00, 0xf0, 0x41, 0x00


	//----- nvinfo : EIATTR_KPARAM_INFO
	.align		4
.L_2136:
        /*0058*/ 	.byte	0x04, 0x17
        /*005a*/ 	.short	(.L_2138 - .L_2137)
.L_2137:
        /*005c*/ 	.word	0x00000000
        /*0060*/ 	.short	0x0001
        /*0062*/ 	.short	0x0008
        /*0064*/ 	.byte	0x00, 0xf0, 0x61, 0x00


	//----- nvinfo : EIATTR_KPARAM_INFO
	.align		4
.L_2138:
        /*0068*/ 	.byte	0x04, 0x17
        /*006a*/ 	.short	(.L_2140 - .L_2139)
.L_2139:
        /*006c*/ 	.word	0x00000000
        /*0070*/ 	.short	0x0000
        /*0072*/ 	.short	0x0000
        /*0074*/ 	.byte	0x00, 0xf0, 0x11, 0x00


	//----- nvinfo : EIATTR_SPARSE_MMA_MASK
	.align		4
.L_2140:
        /*0078*/ 	.byte	0x03, 0x50
        /*007a*/ 	.short	0x0000


	//----- nvinfo : EIATTR_MAXREG_COUNT
	.align		4
        /*007c*/ 	.byte	0x03, 0x1b
        /*007e*/ 	.short	0x00ff


	//----- nvinfo : EIATTR_EXTERNS
	.align		4
        /*0080*/ 	.byte	0x04, 0x0f
        /*0082*/ 	.short	(.L_2142 - .L_2141)


	//   ....[0]....
	.align		4
.L_2141:
        /*0084*/ 	.word	index@(__assertfail)


	//----- nvinfo : EIATTR_MERCURY_ISA_VERSION
	.align		4
.L_2142:
        /*0088*/ 	.byte	0x03, 0x5f
        /*008a*/ 	.short	0x0101


	//----- nvinfo : EIATTR_VRC_CTA_INIT_COUNT
	.align		4
        /*008c*/ 	.byte	0x02, 0x4a
	.zero		1
	.zero		1


	//----- nvinfo : EIATTR_SYSCALL_OFFSETS
	.align		4
        /*0090*/ 	.byte	0x04, 0x46
        /*0092*/ 	.short	(.L_2144 - .L_2143)


	//   ....[0]....
.L_2143:
        /*0094*/ 	.word	0x00000380


	//   ....[1]....
        /*0098*/ 	.word	0x00000510


	//   ....[2]....
        /*009c*/ 	.word	0x000006a0


	//   ....[3]....
        /*00a0*/ 	.word	0x00000830


	//----- nvinfo : EIATTR_EXIT_INSTR_OFFSETS
	.align		4
.L_2144:
        /*00a4*/ 	.byte	0x04, 0x1c
        /*00a6*/ 	.short	(.L_2146 - .L_2145)


	//   ....[0]....
.L_2145:
        /*00a8*/ 	.word	0x000009f0


	//   ....[1]....
        /*00ac*/ 	.word	0x00000a40


	//----- nvinfo : EIATTR_MAX_THREADS
	.align		4
.L_2146:
        /*00b0*/ 	.byte	0x04, 0x05
        /*00b2*/ 	.short	(.L_2148 - .L_2147)
.L_2147:
        /*00b4*/ 	.word	0x00000080
        /*00b8*/ 	.word	0x00000001
        /*00bc*/ 	.word	0x00000001


	//----- nvinfo : EIATTR_CRS_STACK_SIZE
	.align		4
.L_2148:
        /*00c0*/ 	.byte	0x04, 0x1e
        /*00c2*/ 	.short	(.L_2150 - .L_2149)
.L_2149:
        /*00c4*/ 	.word	0x00000000


	//----- nvinfo : EIATTR_CBANK_PARAM_SIZE
	.align		4
.L_2150:
        /*00c8*/ 	.byte	0x03, 0x19
        /*00ca*/ 	.short	0x0034


	//----- nvinfo : EIATTR_PARAM_CBANK
	.align		4
        /*00cc*/ 	.byte	0x04, 0x0a
        /*00ce*/ 	.short	(.L_2152 - .L_2151)
	.align		4
.L_2151:
        /*00d0*/ 	.word	index@(.nv.constant0._ZN2at6native27unrolled_elementwise_kernelIZZZNS0_67_GLOBAL__N__bb565c37_34_ValidateCompressedIndicesKernel_cu_33a4b88b42_validate_compressed_sparse_indices_kernelILNS2_8CDimNameE1ENS2_18CUDAKernelLauncherENS2_14EmptyVecKernelENS2_8DummyVecELm8EEEvRKNS_6TensorESA_lllENKUlvE0_clEvENKUlvE_clEvEUliE_St5arrayIPcLm2EELi4E23TrivialOffsetCalculatorILi1EjESI_NS0_6memory15LoadWithoutCastENSJ_16StoreWithoutCastEEEviT_T0_T2_T3_T4_T5_)
        /*00d4*/ 	.short	0x0380
        /*00d6*/ 	.short	0x0034


	//----- nvinfo : EIATTR_SW_WAR
	.align		4
.L_2152:
        /*00d8*/ 	.byte	0x04, 0x36
        /*00da*/ 	.short	(.L_2154 - .L_2153)
.L_2153:
        /*00dc*/ 	.word	0x00000008
.L_2154:


//--------------------- .nv.info._ZN2at6native29vectorized_elementwise_kernelILi2EZZZNS0_67_GLOBAL__N__bb565c37_34_ValidateCompressedIndicesKernel_cu_33a4b88b42_validate_compressed_sparse_indices_kernelILNS2_8CDimNameE1ENS2_18CUDAKernelLauncherENS2_14EmptyVecKernelENS2_8DummyVecELm8EEEvRKNS_6TensorESA_lllENKUlvE0_clEvENKUlvE_clEvEUliE_St5arrayIPcLm2EEEEviT0_T1_ --------------------------
	.section	.nv.info._ZN2at6native29vectorized_elementwise_kernelILi2EZZZNS0_67_GLOBAL__N__bb565c37_34_ValidateCompressedIndicesKernel_cu_33a4b88b42_validate_compressed_sparse_indices_kernelILNS2_8CDimNameE1ENS2_18CUDAKernelLauncherENS2_14EmptyVecKernelENS2_8DummyVecELm8EEEvRKNS_6TensorESA_lllENKUlvE0_clEvENKUlvE_clEvEUliE_St5arrayIPcLm2EEEEviT0_T1_,"",@"SHT_CUDA_INFO"
	.sectionflags	@""
	.align	4


	//----- nvinfo : EIATTR_CUDA_API_VERSION
	.align		4
        /*0000*/ 	.byte	0x04, 0x37
        /*0002*/ 	.short	(.L_2156 - .L_2155)
.L_2155:
        /*0004*/ 	.word	0x00000082


	//----- nvinfo : EIATTR_KPARAM_INFO
	.align		4
.L_2156:
        /*0008*/ 	.byte	0x04, 0x17
        /*000a*/ 	.short	(.L_2158 - .L_2157)
.L_2157:
        /*000c*/ 	.word	0x00000000
        /*0010*/ 	.short	0x0002
        /*0012*/ 	.short	0x0020
        /*0014*/ 	.byte	0x00, 0xf0, 0x41, 0x00


	//----- nvinfo : EIATTR_KPARAM_INFO
	.align		4
.L_2158:
        /*0018*/ 	.byte	0x04, 0x17
        /*001a*/ 	.short	(.L_2160 - .L_2159)
.L_2159:
        /*001c*/ 	.word	0x00000000
        /*0020*/ 	.short	0x0001
        /*0022*/ 	.short	0x0008
        /*0024*/ 	.byte	0x00, 0xf0, 0x61, 0x00


	//----- nvinfo : EIATTR_KPARAM_INFO
	.align		4
.L_2160:
        /*0028*/ 	.byte	0x04, 0x17
        /*002a*/ 	.short	(.L_2162 - .L_2161)
.L_2161:
        /*002c*/ 	.word	0x00000000
        /*0030*/ 	.short	0x0000
        /*0032*/ 	.short	0x0000
        /*0034*/ 	.byte	0x00, 0xf0, 0x11, 0x00


	//----- nvinfo : EIATTR_SPARSE_MMA_MASK
	.align		4
.L_2162:
        /*0038*/ 	.byte	0x03, 0x50
        /*003a*/ 	.short	0x0000


	//----- nvinfo : EIATTR_MAXREG_COUNT
	.align		4
        /*003c*/ 	.byte	0x03, 0x1b
        /*003e*/ 	.short	0x00ff


	//----- nvinfo : EIATTR_EXTERNS
	.align		4
        /*0040*/ 	.byte	0x04, 0x0f
        /*0042*/ 	.short	(.L_2164 - .L_2163)


	//   ....[0]....
	.align		4
.L_2163:
        /*0044*/ 	.word	index@(__assertfail)


	//----- nvinfo : EIATTR_MERCURY_ISA_VERSION
	.align		4
.L_2164:
        /*0048*/ 	.byte	0x03, 0x5f
        /*004a*/ 	.short	0x0101


	//----- nvinfo : EIATTR_VRC_CTA_INIT_COUNT
	.align		4
        /*004c*/ 	.byte	0x02, 0x4a
	.zero		1
	.zero		1


	//----- nvinfo : EIATTR_SYSCALL_OFFSETS
	.align		4
        /*0050*/ 	.byte	0x04, 0x46
        /*0052*/ 	.short	(.L_2166 - .L_2165)


	//   ....[0]....
.L_2165:
        /*0054*/ 	.word	0x00000540


	//   ....[1]....
        /*0058*/ 	.word	0x000006d0


	//   ....[2]....
        /*005c*/ 	.word	0x00000860


	//   ....[3]....
        /*0060*/ 	.word	0x000009f0


	//   ....[4]....
        /*0064*/ 	.word	0x00000b80


	//   ....[5]....
        /*0068*/ 	.word	0x00000d10


	//   ....[6]....
        /*006c*/ 	.word	0x00000ea0


	//   ....[7]....
        /*0070*/ 	.word	0x00001030


	//   ....[8]....
        /*0074*/ 	.word	0x000015e0


	//   ....[9]....
        /*0078*/ 	.word	0x00001750


	//   ....[10]....
        /*007c*/ 	.word	0x000018c0


	//   ....[11]....
        /*0080*/ 	.word	0x00001a30


	//   ....[12]....
        /*0084*/ 	.word	0x00001ba0


	//   ....[13]....
        /*0088*/ 	.word	0x00001d10


	//   ....[14]....
        /*008c*/ 	.word	0x00001e80


	//   ....[15]....
        /*0090*/ 	.word	0x00001ff0


	//----- nvinfo : EIATTR_EXIT_INSTR_OFFSETS
	.align		4
.L_2166:
        /*0094*/ 	.byte	0x04, 0x1c
        /*0096*/ 	.short	(.L_2168 - .L_2167)


	//   ....[0]....
.L_2167:
        /*0098*/ 	.word	0x000013b0


	//   ....[1]....
        /*009c*/ 	.word	0x00001400


	//   ....[2]....
        /*00a0*/ 	.word	0x00002080


	//----- nvinfo : EIATTR_MAX_THREADS
	.align		4
.L_2168:
        /*00a4*/ 	.byte	0x04, 0x05
        /*00a6*/ 	.short	(.L_2170 - .L_2169)
.L_2169:
        /*00a8*/ 	.word	0x00000080
        /*00ac*/ 	.word	0x00000001
        /*00b0*/ 	.word	0x00000001


	//----- nvinfo : EIATTR_CRS_STACK_SIZE
	.align		4
.L_2170:
        /*00b4*/ 	.byte	0x04, 0x1e
        /*00b6*/ 	.short	(.L_2172 - .L_2171)
.L_2171:
        /*00b8*/ 	.word	0x00000000


	//----- nvinfo : EIATTR_CBANK_PARAM_SIZE
	.align		4
.L_2172:
        /*00bc*/ 	.byte	0x03, 0x19
        /*00be*/ 	.short	0x0030


	//----- nvinfo : EIATTR_PARAM_CBANK
	.align		4
        /*00c0*/ 	.byte	0x04, 0x0a
        /*00c2*/ 	.short	(.L_2174 - .L_2173)
	.align		4
.L_2173:
        /*00c4*/ 	.word	index@(.nv.constant0._ZN2at6native29vectorized_elementwise_kernelILi2EZZZNS0_67_GLOBAL__N__bb565c37_34_ValidateCompressedIndicesKernel_cu_33a4b88b42_validate_compressed_sparse_indices_kernelILNS2_8CDimNameE1ENS2_18CUDAKernelLauncherENS2_14EmptyVecKernelENS2_8DummyVecELm8EEEvRKNS_6TensorESA_lllENKUlvE0_clEvENKUlvE_clEvEUliE_St5arrayIPcLm2EEEEviT0_T1_)
        /*00c8*/ 	.short	0x0380
        /*00ca*/ 	.short	0x0030


	//----- nvinfo : EIATTR_SW_WAR
	.align		4
.L_2174:
        /*00cc*/ 	.byte	0x04, 0x36
        /*00ce*/ 	.short	(.L_2176 - .L_2175)
.L_2175:
        /*00d0*/ 	.word	0x00000008
.L_2176:


//--------------------- .nv.info._ZN2at6native29vectorized_elementwise_kernelILi4EZZZNS0_67_GLOBAL__N__bb565c37_34_ValidateCompressedIndicesKernel_cu_33a4b88b42_validate_compressed_sparse_indices_kernelILNS2_8CDimNameE1ENS2_18CUDAKernelLauncherENS2_14EmptyVecKernelENS2_8DummyVecELm8EEEvRKNS_6TensorESA_lllENKUlvE0_clEvENKUlvE_clEvEUliE_St5arrayIPcLm2EEEEviT0_T1_ --------------------------
	.section	.nv.info._ZN2at6native29vectorized_elementwise_kernelILi4EZZZNS0_67_GLOBAL__N__bb565c37_34_ValidateCompressedIndicesKernel_cu_33a4b88b42_validate_compressed_sparse_indices_kernelILNS2_8CDimNameE1ENS2_18CUDAKernelLauncherENS2_14EmptyVecKernelENS2_8DummyVecELm8EEEvRKNS_6TensorESA_lllENKUlvE0_clEvENKUlvE_clEvEUliE_St5arrayIPcLm2EEEEviT0_T1_,"",@"SHT_CUDA_INFO"
	.sectionflags	@""
	.align	4


	//----- nvinfo : EIATTR_CUDA_API_VERSION
	.align		4
        /*0000*/ 	.byte	0x04, 0x37
        /*0002*/ 	.short	(.L_2178 - .L_2177)
.L_2177:
        /*0004*/ 	.word	0x00000082


	//----- nvinfo : EIATTR_KPARAM_INFO
	.align		4
.L_2178:
        /*0008*/ 	.byte	0x04, 0x17
        /*000a*/ 	.short	(.L_2180 - .L_2179)
.L_2179:
        /*000c*/ 	.word	0x00000000
        /*0010*/ 	.short	0x0002
        /*0012*/ 	.short	0x0020
        /*0014*/ 	.byte	0x00, 0xf0, 0x41, 0x00


	//----- nvinfo : EIATTR_KPARAM_INFO
	.align		4
.L_2180:
        /*0018*/ 	.byte	0x04, 0x17
        /*001a*/ 	.short	(.L_2182 - .L_2181)
.L_2181:
        /*001c*/ 	.word	0x00000000
        /*0020*/ 	.short	0x0001
        /*0022*/ 	.short	0x0008
        /*0024*/ 	.byte	0x00, 0xf0, 0x61, 0x00


	//----- nvinfo : EIATTR_KPARAM_INFO
	.align		4
.L_2182:
        /*0028*/ 	.byte	0x04, 0x17
        /*002a*/ 	.short	(.L_2184 - .L_2183)
.L_2183:
        /*002c*/ 	.word	0x00000000
        /*0030*/ 	.short	0x0000
        /*0032*/ 	.short	0x0000
        /*0034*/ 	.byte	0x00, 0xf0, 0x11, 0x00


	//----- nvinfo : EIATTR_SPARSE_MMA_MASK
	.align		4
.L_2184:
        /*0038*/ 	.byte	0x03, 0x50
        /*003a*/ 	.short	0x0000


	//----- nvinfo : EIATTR_MAXREG_COUNT
	.align		4
        /*003c*/ 	.byte	0x03, 0x1b
        /*003e*/ 	.short	0x00ff


	//----- nvinfo : EIATTR_EXTERNS
	.align		4
        /*0040*/ 	.byte	0x04, 0x0f
        /*0042*/ 	.short	(.L_2186 - .L_2185)


	//   ....[0]....
	.align		4
.L_2185:
        /*0044*/ 	.word	index@(__assertfail)


	//----- nvinfo : EIATTR_MERCURY_ISA_VERSION
	.align		4
.L_2186:
        /*0048*/ 	.byte	0x03, 0x5f
        /*004a*/ 	.short	0x0101


	//----- nvinfo : EIATTR_VRC_CTA_INIT_COUNT
	.align		4
        /*004c*/ 	.byte	0x02, 0x4a
	.zero		1
	.zero		1


	//----- nvinfo : EIATTR_SYSCALL_OFFSETS
	.align		4
        /*0050*/ 	.byte	0x04, 0x46
        /*0052*/ 	.short	(.L_2188 - .L_2187)


	//   ....[0]....
.L_2187:
        /*0054*/ 	.word	0x00000550


	//   ....[1]....
        /*0058*/ 	.word	0x000006e0


	//   ....[2]....
        /*005c*/ 	.word	0x00000870


	//   ....[3]....
        /*0060*/ 	.word	0x00000a00


	//   ....[4]....
        /*0064*/ 	.word	0x00000b90


	//   ....[5]....
        /*0068*/ 	.word	0x00000d20


	//   ....[6]....
        /*006c*/ 	.word	0x00000eb0


	//   ....[7]....
        /*0070*/ 	.word	0x00001040


	//   ....[8]....
        /*0074*/ 	.word	0x000015d0


	//   ....[9]....
        /*0078*/ 	.word	0x00001740


	//   ....[10]....
        /*007c*/ 	.word	0x000018b0


	//   ....[11]....
        /*0080*/ 	.word	0x00001a20


	//   ....[12]....
        /*0084*/ 	.word	0x00001b90


	//   ....[13]....
        /*0088*/ 	.word	0x00001d00


	//   ....[14]....
        /*008c*/ 	.word	0x00001e70


	//   ....[15]....
        /*0090*/ 	.word	0x00001fe0


	//----- nvinfo : EIATTR_EXIT_INSTR_OFFSETS
	.align		4
.L_2188:
        /*0094*/ 	.byte	0x04, 0x1c
        /*0096*/ 	.short	(.L_2190 - .L_2189)


	//   ....[0]....
.L_2189:
        /*0098*/ 	.word	0x000013c0


	//   ....[1]....
        /*009c*/ 	.word	0x00001410


	//   ....[2]....
        /*00a0*/ 	.word	0x00002050


	//----- nvinfo : EIATTR_MAX_THREADS
	.align		4
.L_2190:
        /*00a4*/ 	.byte	0x04, 0x05
        /*00a6*/ 	.short	(.L_2192 - .L_2191)
.L_2191:
        /*00a8*/ 	.word	0x00000080
        /*00ac*/ 	.word	0x00000001
        /*00b0*/ 	.word	0x00000001


	//----- nvinfo : EIATTR_CRS_STACK_SIZE
	.align		4
.L_2192:
        /*00b4*/ 	.byte	0x04, 0x1e
        /*00b6*/ 	.short	(.L_2194 - .L_2193)
.L_2193:
        /*00b8*/ 	.word	0x00000000


	//----- nvinfo : EIATTR_CBANK_PARAM_SIZE
	.align		4
.L_2194:
        /*00bc*/ 	.byte	0x03, 0x19
        /*00be*/ 	.short	0x0030


	//----- nvinfo : EIATTR_PARAM_CBANK
	.align		4
        /*00c0*/ 	.byte	0x04, 0x0a
        /*00c2*/ 	.short	(.L_2196 - .L_2195)
	.align		4
.L_2195:
        /*00c4*/ 	.word	index@(.nv.constant0._ZN2at6native29vectorized_elementwise_kernelILi4EZZZNS0_67_GLOBAL__N__bb565c37_34_ValidateCompressedIndicesKernel_cu_33a4b88b42_validate_compressed_sparse_indices_kernelILNS2_8CDimNameE1ENS2_18CUDAKernelLauncherENS2_14EmptyVecKernelENS2_8DummyVecELm8EEEvRKNS_6TensorESA_lllENKUlvE0_clEvENKUlvE_clEvEUliE_St5arrayIPcLm2EEEEviT0_T1_)
        /*00c8*/ 	.short	0x0380
        /*00ca*/ 	.short	0x0030


	//----- nvinfo : EIATTR_SW_WAR
	.align		4
.L_2196:
        /*00cc*/ 	.byte	0x04, 0x36
        /*00ce*/ 	.short	(.L_2198 - .L_2197)
.L_2197:
        /*00d0*/ 	.word	0x00000008
.L_2198:


//--------------------- .nv.info._ZN2at6native29vectorized_elementwise_kernelILi8EZZZNS0_67_GLOBAL__N__bb565c37_34_ValidateCompressedIndicesKernel_cu_33a4b88b42_validate_compressed_sparse_indices_kernelILNS2_8CDimNameE1ENS2_18CUDAKernelLauncherENS2_14EmptyVecKernelENS2_8DummyVecELm8EEEvRKNS_6TensorESA_lllENKUlvE0_clEvENKUlvE_clEvEUliE_St5arrayIPcLm2EEEEviT0_T1_ --------------------------
	.section	.nv.info._ZN2at6native29vectorized_elementwise_kernelILi8EZZZNS0_67_GLOBAL__N__bb565c37_34_ValidateCompressedIndicesKernel_cu_33a4b88b42_validate_compressed_sparse_indices_kernelILNS2_8CDimNameE1ENS2_18CUDAKernelLauncherENS2_14EmptyVecKernelENS2_8DummyVecELm8EEEvRKNS_6TensorESA_lllENKUlvE0_clEvENKUlvE_clEvEUliE_St5arrayIPcLm2EEEEviT0_T1_,"",@"SHT_CUDA_INFO"
	.sectionflags	@""
	.align	4


	//----- nvinfo : EIATTR_CUDA_API_VERSION
	.align		4
        /*0000*/ 	.byte	0x04, 0x37
        /*0002*/ 	.short	(.L_2200 - .L_2199)
.L_2199:
        /*0004*/ 	.word	0x00000082


	//----- nvinfo : EIATTR_KPARAM_INFO
	.align		4
.L_2200:
        /*0008*/ 	.byte	0x04, 0x17
        /*000a*/ 	.short	(.L_2202 - .L_2201)
.L_2201:
        /*000c*/ 	.word	0x00000000
        /*0010*/ 	.short	0x0002
        /*0012*/ 	.short	0x0020
        /*0014*/ 	.byte	0x00, 0xf0, 0x41, 0x00


	//----- nvinfo : EIATTR_KPARAM_INFO
	.align		4
.L_2202:
        /*0018*/ 	.byte	0x04, 0x17
        /*001a*/ 	.short	(.L_2204 - .L_2203)
.L_2203:
        /*001c*/ 	.word	0x00000000
        /*0020*/ 	.short	0x0001
        /*0022*/ 	.short	0x0008
        /*0024*/ 	.byte	0x00, 0xf0, 0x61, 0x00


	//----- nvinfo : EIATTR_KPARAM_INFO
	.align		4
.L_2204:
        /*0028*/ 	.byte	0x04, 0x17
        /*002a*/ 	.short	(.L_2206 - .L_2205)
.L_2205:
        /*002c*/ 	.word	0x00000000
        /*0030*/ 	.short	0x0000
        /*0032*/ 	.short	0x0000
        /*0034*/ 	.byte	0x00, 0xf0, 0x11, 0x00


	//----- nvinfo : EIATTR_SPARSE_MMA_MASK
	.align		4
.L_2206:
        /*0038*/ 	.byte	0x03, 0x50
        /*003a*/ 	.short	0x0000


	//----- nvinfo : EIATTR_MAXREG_COUNT
	.align		4
        /*003c*/ 	.byte	0x03, 0x1b
        /*003e*/ 	.short	0x00ff


	//----- nvinfo : EIATTR_EXTERNS
	.align		4
        /*0040*/ 	.byte	0x04, 0x0f
        /*0042*/ 	.short	(.L_2208 - .L_2207)


	//   ....[0]....
	.align		4
.L_2207:
        /*0044*/ 	.word	index@(__assertfail)


	//----- nvinfo : EIATTR_MERCURY_ISA_VERSION
	.align		4
.L_2208:
        /*0048*/ 	.byte	0x03, 0x5f
        /*004a*/ 	.short	0x0101


	//----- nvinfo : EIATTR_VRC_CTA_INIT_COUNT
	.align		4
        /*004c*/ 	.byte	0x02, 0x4a
	.zero		1
	.zero		1


	//----- nvinfo : EIATTR_SYSCALL_OFFSETS
	.align		4
        /*0050*/ 	.byte	0x04, 0x46
        /*0052*/ 	.short	(.L_2210 - .L_2209)


	//   ....[0]....
.L_2209:
        /*0054*/ 	.word	0x00000550


	//   ....[1]....
        /*0058*/ 	.word	0x000006e0


	//   ....[2]....
        /*005c*/ 	.word	0x00000870


	//   ....[3]....
        /*0060*/ 	.word	0x00000a00


	//   ....[4]....
        /*0064*/ 	.word	0x00000b90


	//   ....[5]....
        /*0068*/ 	.word	0x00000d20


	//   ....[6]....
        /*006c*/ 	.word	0x00000eb0


	//   ....[7]....
        /*0070*/ 	.word	0x00001040


	//   ....[8]....
        /*0074*/ 	.word	0x000015c0


	//   ....[9]....
        /*0078*/ 	.word	0x00001730


	//   ....[10]....
        /*007c*/ 	.word	0x000018a0


	//   ....[11]....
        /*0080*/ 	.word	0x00001a10


	//   ....[12]....
        /*0084*/ 	.word	0x00001b80


	//   ....[13]....
        /*0088*/ 	.word	0x00001cf0


	//   ....[14]....
        /*008c*/ 	.word	0x00001e60


	//   ....[15]....
        /*0090*/ 	.word	0x00001fd0


	//----- nvinfo : EIATTR_EXIT_INSTR_OFFSETS
	.align		4
.L_2210:
        /*0094*/ 	.byte	0x04, 0x1c
        /*0096*/ 	.short	(.L_2212 - .L_2211)


	//   ....[0]....
.L_2211:
        /*0098*/ 	.word	0x000013c0


	//   ....[1]....
        /*009c*/ 	.word	0x00001410


	//   ....[2]....
        /*00a0*/ 	.word	0x00002030


	//----- nvinfo : EIATTR_MAX_THREADS
	.align		4
.L_2212:
        /*00a4*/ 	.byte	0x04, 0x05
        /*00a6*/ 	.short	(.L_2214 - .L_2213)
.L_2213:
        /*00a8*/ 	.word	0x00000080
        /*00ac*/ 	.word	0x00000001
        /*00b0*/ 	.word	0x00000001


	//----- nvinfo : EIATTR_CRS_STACK_SIZE
	.align		4
.L_2214:
        /*00b4*/ 	.byte	0x04, 0x1e
        /*00b6*/ 	.short	(.L_2216 - .L_2215)
.L_2215:
        /*00b8*/ 	.word	0x00000000


	//----- nvinfo : EIATTR_CBANK_PARAM_SIZE
	.align		4
.L_2216:
        /*00bc*/ 	.byte	0x03, 0x19
        /*00be*/ 	.short	0x0030


	//----- nvinfo : EIATTR_PARAM_CBANK
	.align		4
        /*00c0*/ 	.byte	0x04, 0x0a
        /*00c2*/ 	.short	(.L_2218 - .L_2217)
	.align		4
.L_2217:
        /*00c4*/ 	.word	index@(.nv.constant0._ZN2at6native29vectorized_elementwise_kernelILi8EZZZNS0_67_GLOBAL__N__bb565c37_34_ValidateCompressedIndicesKernel_cu_33a4b88b42_validate_compressed_sparse_indices_kernelILNS2_8CDimNameE1ENS2_18CUDAKernelLauncherENS2_14EmptyVecKernelENS2_8DummyVecELm8EEEvRKNS_6TensorESA_lllENKUlvE0_clEvENKUlvE_clEvEUliE_St5arrayIPcLm2EEEEviT0_T1_)
        /*00c8*/ 	.short	0x0380
        /*00ca*/ 	.short	0x0030


	//----- nvinfo : EIATTR_SW_WAR
	.align		4
.L_2218:
        /*00cc*/ 	.byte	0x04, 0x36
        /*00ce*/ 	.short	(.L_2220 - .L_2219)
.L_2219:
        /*00d0*/ 	.word	0x00000008
.L_2220:


//--------------------- .nv.info._ZN2at6native18elementwise_kernelILi128ELi4EZNS0_15gpu_kernel_implIZZZNS0_67_GLOBAL__N__bb565c37_34_ValidateCompressedIndicesKernel_cu_33a4b88b42_validate_compressed_sparse_indices_kernelILNS3_8CDimNameE0ENS3_18CUDAKernelLauncherENS3_14EmptyVecKernelENS3_8DummyVecELm0EEEvRKNS_6TensorESB_lllENKUlvE1_clEvENKUlvE0_clEvEUllllllE_EEvRNS_18TensorIteratorBaseERKT_EUliE_EEviT1_ --------------------------
	.section	.nv.info._ZN2at6native18elementwise_kernelILi128ELi4EZNS0_15gpu_kernel_implIZZZNS0_67_GLOBAL__N__bb565c37_34_ValidateCompressedIndicesKernel_cu_33a4b88b42_validate_compressed_sparse_indices_kernelILNS3_8CDimNameE0ENS3_18CUDAKernelLauncherENS3_14EmptyVecKernelENS3_8DummyVecELm0EEEvRKNS_6TensorESB_lllENKUlvE1_clEvENKUlvE0_clEvEUllllllE_EEvRNS_18TensorIteratorBaseERKT_EUliE_EEviT1_,"",@"SHT_CUDA_INFO"
	.sectionflags	@""
	.align	4


	//----- nvinfo : EIATTR_CUDA_API_VERSION
	.align		4
        /*0000*/ 	.byte	0x04, 0x37
        /*0002*/ 	.short	(.L_2222 - .L_2221)
.L_2221:
        /*0004*/ 	.word	0x00000082


	//----- nvinfo : EIATTR_KPARAM_INFO
	.align		4
.L_2222:
        /*0008*/ 	.byte	0x04, 0x17
        /*000a*/ 	.short	(.L_2224 - .L_2223)
.L_2223:
        /*000c*/ 	.word	0x00000000
        /*0010*/ 	.short	0x0001
        /*0012*/ 	.short	0x0008
        /*0014*/ 	.byte	0x00, 0xf0, 0x21, 0x10


	//----- nvinfo : EIATTR_KPARAM_INFO
	.align		4
.L_2224:
        /*0018*/ 	.byte	0x04, 0x17
        /*001a*/ 	.short	(.L_2226 - .L_2225)
.L_2225:
        /*001c*/ 	.word	0x00000000
        /*0020*/ 	.short	0x0000
        /*0022*/ 	.short	0x0000
        /*0024*/ 	.byte	0x00, 0xf0, 0x11, 0x00


	//----- nvinfo : EIATTR_SPARSE_MMA_MASK
	.align		4
.L_2226:
        /*0028*/ 	.byte	0x03, 0x50
        /*002a*/ 	.short	0x0000


	//----- nvinfo : EIATTR_MAXREG_COUNT
	.align		4
        /*002c*/ 	.byte	0x03, 0x1b
        /*002e*/ 	.short	0x0080


	//----- nvinfo : EIATTR_EXTERNS
	.align		4
        /*0030*/ 	.byte	0x04, 0x0f
        /*0032*/ 	.short	(.L_2228 - .L_2227)


	//   ....[0]....
	.align		4
.L_2227:
        /*0034*/ 	.word	index@(__assertfail)


	//----- nvinfo : EIATTR_MERCURY_ISA_VERSION
	.align		4
.L_2228:
        /*0038*/ 	.byte	0x03, 0x5f
        /*003a*/ 	.short	0x0101


	//----- nvinfo : EIATTR_VRC_CTA_INIT_COUNT
	.align		4
        /*003c*/ 	.byte	0x02, 0x4a
	.zero		1
	.zero		1


	//----- nvinfo : EIATTR_SYSCALL_OFFSETS
	.align		4
        /*0040*/ 	.byte	0x04, 0x46
        /*0042*/ 	.short	(.L_2230 - .L_2229)


	//   ....[0]....
.L_2229:
        /*0044*/ 	.word	0x00002a30


	//   ....[1]....
        /*0048*/ 	.word	0x00003880


	//   ....[2]....
        /*004c*/ 	.word	0x000046d0


	//   ....[3]....
        /*0050*/ 	.word	0x00005520


	//   ....[4]....
        /*0054*/ 	.word	0x00006370


	//   ....[5]....
        /*0058*/ 	.word	0x000065d0


	//   ....[6]....
        /*005c*/ 	.word	0x00006730


	//   ....[7]....
        /*0060*/ 	.word	0x000068d0


	//   ....[8]....
        /*0064*/ 	.word	0x0000a150


	//   ....[9]....
        /*0068*/ 	.word	0x0000a8c0


	//   ....[10]....
        /*006c*/ 	.word	0x0000d270


	//   ....[11]....
        /*0070*/ 	.word	0x0000e0c0


	//   ....[12]....
        /*0074*/ 	.word	0x0000ef10


	//   ....[13]....
        /*0078*/ 	.word	0x0000fd60


	//   ....[14]....
        /*007c*/ 	.word	0x00010bb0


	//   ....[15]....
        /*0080*/ 	.word	0x00010d60


	//   ....[16]....
        /*0084*/ 	.word	0x00010ec0


	//   ....[17]....
        /*0088*/ 	.word	0x00011060


	//   ....[18]....
        /*008c*/ 	.word	0x000148e0


	//   ....[19]....
        /*0090*/ 	.word	0x00015060


	//   ....[20]....
        /*0094*/ 	.word	0x000179f0


	//   ....[21]....
        /*0098*/ 	.word	0x00018840


	//   ....[22]....
        /*009c*/ 	.word	0x00019690


	//   ....[23]....
        /*00a0*/ 	.word	0x0001a4e0


	//   ....[24]....
        /*00a4*/ 	.word	0x0001b330


	//   ....[25]....
        /*00a8*/ 	.word	0x0001b4e0


	//   ....[26]....
        /*00ac*/ 	.word	0x0001b640


	//   ....[27]....
        /*00b0*/ 	.word	0x0001b7e0


	//   ....[28]....
        /*00b4*/ 	.word	0x0001f070


	//   ....[29]....
        /*00b8*/ 	.word	0x0001f7f0


	//   ....[30]....
        /*00bc*/ 	.word	0x00022180


	//   ....[31]....
        /*00c0*/ 	.word	0x00022fc0


	//   ....[32]....
        /*00c4*/ 	.word	0x00023e00


	//   ....[33]....
        /*00c8*/ 	.word	0x00024c40


	//   ....[34]....
        /*00cc*/ 	.word	0x00025a80


	//   ....[35]....
        /*00d0*/ 	.word	0x00025c30


	//   ....[36]....
        /*00d4*/ 	.word	0x00025d90


	//   ....[37]....
        /*00d8*/ 	.word	0x00025f30


	//   ....[38]....
        /*00dc*/ 	.word	0x00029770


	//   ....[39]....
        /*00e0*/ 	.word	0x00029ec0


	//----- nvinfo : EIATTR_EXIT_INSTR_OFFSETS
	.align		4
.L_2230:
        /*00e4*/ 	.byte	0x04, 0x1c
        /*00e6*/ 	.short	(.L_2232 - .L_2231)


	//   ....[0]....
.L_2231:
        /*00e8*/ 	.word	0x0001f880


	//   ....[1]....
        /*00ec*/ 	.word	0x000298b0


	//   ....[2]....
        /*00f0*/ 	.word	0x000298d0


	//   ....[3]....
        /*00f4*/ 	.word	0x00029950


	//   ....[4]....
        /*00f8*/ 	.word	0x00029970


	//   ....[5]....
        /*00fc*/ 	.word	0x00029990


	//   ....[6]....
        /*0100*/ 	.word	0x00029a10


	//   ....[7]....
        /*0104*/ 	.word	0x00029a30


	//   ....[8]....
        /*0108*/ 	.word	0x00029ab0


	//   ....[9]....
        /*010c*/ 	.word	0x00029ad0


	//   ....[10]....
        /*0110*/ 	.word	0x00029af0


	//   ....[11]....
        /*0114*/ 	.word	0x00029b90


	//   ....[12]....
        /*0118*/ 	.word	0x00029bb0


	//   ....[13]....
        /*011c*/ 	.word	0x00029c30


	//   ....[14]....
        /*0120*/ 	.word	0x00029c50


	//   ....[15]....
        /*0124*/ 	.word	0x00029c70


	//   ....[16]....
        /*0128*/ 	.word	0x00029d10


	//   ....[17]....
        /*012c*/ 	.word	0x00029d30


	//   ....[18]....
        /*0130*/ 	.word	0x00029d50


	//   ....[19]....
        /*0134*/ 	.word	0x00029dc0


	//   ....[20]....
        /*0138*/ 	.word	0x00029ed0


	//   ....[21]....
        /*013c*/ 	.word	0x00029ef0


	//   ....[22]....
        /*0140*/ 	.word	0x00029f10


	//----- nvinfo : EIATTR_MAX_THREADS
	.align		4
.L_2232:
        /*0144*/ 	.byte	0x04, 0x05
        /*0146*/ 	.short	(.L_2234 - .L_2233)
.L_2233:
        /*0148*/ 	.word	0x00000080
        /*014c*/ 	.word	0x00000001
        /*0150*/ 	.word	0x00000001


	//----- nvinfo : EIATTR_CRS_STACK_SIZE
	.align		4
.L_2234:
        /*0154*/ 	.byte	0x04, 0x1e
        /*0156*/ 	.short	(.L_2236 - .L_2235)
.L_2235:
        /*0158*/ 	.word	0x00000000


	//----- nvinfo : EIATTR_CBANK_PARAM_SIZE
	.align		4
.L_2236:
        /*015c*/ 	.byte	0x03, 0x19
        /*015e*/ 	.short	0x0410


	//----- nvinfo : EIATTR_PARAM_CBANK
	.align		4
        /*0160*/ 	.byte	0x04, 0x0a
        /*0162*/ 	.short	(.L_2238 - .L_2237)
	.align		4
.L_2237:
        /*0164*/ 	.word	index@(.nv.constant0._ZN2at6native18elementwise_kernelILi128ELi4EZNS0_15gpu_kernel_implIZZZNS0_67_GLOBAL__N__bb565c37_34_ValidateCompressedIndicesKernel_cu_33a4b88b42_validate_compressed_sparse_indices_kernelILNS3_8CDimNameE0ENS3_18CUDAKernelLauncherENS3_14EmptyVecKernelENS3_8DummyVecELm0EEEvRKNS_6TensorESB_lllENKUlvE1_clEvENKUlvE0_clEvEUllllllE_EEvRNS_18TensorIteratorBaseERKT_EUliE_EEviT1_)
        /*0168*/ 	.short	0x0380
        /*016a*/ 	.short	0x0410


	//----- nvinfo : EIATTR_SW_WAR
	.align		4
.L_2238:
        /*016c*/ 	.byte	0x04, 0x36
        /*016e*/ 	.short	(.L_2240 - .L_2239)
.L_2239:
        /*0170*/ 	.word	0x00000008
.L_2240:


//--------------------- .nv.info._ZN2at6native27unrolled_elementwise_kernelIZZZNS0_67_GLOBAL__N__bb565c37_34_ValidateCompressedIndicesKernel_cu_33a4b88b42_validate_compressed_sparse_indices_kernelILNS2_8CDimNameE0ENS2_18CUDAKernelLauncherENS2_14EmptyVecKernelENS2_8DummyVecELm0EEEvRKNS_6TensorESA_lllENKUlvE1_clEvENKUlvE0_clEvEUllllllE_St5arrayIPcLm6EELi4E23TrivialOffsetCalculatorILi5EjESH_ILi1EjENS0_6memory12LoadWithCastILi5EEENSK_13StoreWithCastILi1EEEEEviT_T0_T2_T3_T4_T5_ --------------------------
	.section	.nv.info._ZN2at6native27unrolled_elementwise_kernelIZZZNS0_67_GLOBAL__N__bb565c37_34_ValidateCompressedIndicesKernel_cu_33a4b88b42_validate_compressed_sparse_indices_kernelILNS2_8CDimNameE0ENS2_18CUDAKernelLauncherENS2_14EmptyVecKernelENS2_8DummyVecELm0EEEvRKNS_6TensorESA_lllENKUlvE1_clEvENKUlvE0_clEvEUllllllE_St5arrayIPcLm6EELi4E23TrivialOffsetCalculatorILi5EjESH_ILi1EjENS0_6memory12LoadWithCastILi5EEENSK_13StoreWithCastILi1EEEEEviT_T0_T2_T3_T4_T5_,"",@"SHT_CUDA_INFO"
	.sectionflags	@""
	.align	4


	//----- nvinfo : EIATTR_CUDA_API_VERSION
	.align		4
        /*0000*/ 	.byte	0x04, 0x37
        /*0002*/ 	.short	(.L_2242 - .L_2241)
.L_2241:
        /*0004*/ 	.word	0x00000082


	//----- nvinfo : EIATTR_KPARAM_INFO
	.align		4
.L_2242:
        /*0008*/ 	.byte	0x04, 0x17
        /*000a*/ 	.short	(.L_2244 - .L_2243)
.L_2243:
        /*000c*/ 	.word	0x00000000
        /*0010*/ 	.short	0x0006
        /*0012*/ 	.short	0x0098
        /*0014*/ 	.byte	0x00, 0xf0, 0x21, 0x00


	//----- nvinfo : EIATTR_KPARAM_INFO
	.align		4
.L_2244:
        /*0018*/ 	.byte	0x04, 0x17
        /*001a*/ 	.short	(.L_2246 - .L_2245)
.L_2245:
        /*001c*/ 	.word	0x00000000
        /*0020*/ 	.short	0x0005
        /*0022*/ 	.short	0x007c
        /*0024*/ 	.byte	0x00, 0xf0, 0x71, 0x00


	//----- nvinfo : EIATTR_KPARAM_INFO
	.align		4
.L_2246:
        /*0028*/ 	.byte	0x04, 0x17
        /*002a*/ 	.short	(.L_2248 - .L_2247)
.L_2247:
        /*002c*/ 	.word	0x00000000
        /*0030*/ 	.short	0x0004
        /*0032*/ 	.short	0x0079
        /*0034*/ 	.byte	0x00, 0xf0, 0x05, 0x00


	//----- nvinfo : EIATTR_KPARAM_INFO
	.align		4
.L_2248:
        /*0038*/ 	.byte	0x04, 0x17
        /*003a*/ 	.short	(.L_2250 - .L_2249)
.L_2249:
        /*003c*/ 	.word	0x00000000
        /*0040*/ 	.short	0x0003
        /*0042*/ 	.short	0x0078
        /*0044*/ 	.byte	0x00, 0xf0, 0x05, 0x00


	//----- nvinfo : EIATTR_KPARAM_INFO
	.align		4
.L_2250:
        /*0048*/ 	.byte	0x04, 0x17
        /*004a*/ 	.short	(.L_2252 - .L_2251)
.L_2251:
        /*004c*/ 	.word	0x00000000
        /*0050*/ 	.short	0x0002
        /*0052*/ 	.short	0x0048
        /*0054*/ 	.byte	0x00, 0xf0, 0xc1, 0x00


	//----- nvinfo : EIATTR_KPARAM_INFO
	.align		4
.L_2252:
        /*0058*/ 	.byte	0x04, 0x17
        /*005a*/ 	.short	(.L_2254 - .L_2253)
.L_2253:
        /*005c*/ 	.word	0x00000000
        /*0060*/ 	.short	0x0001
        /*0062*/ 	.short	0x0008
        /*0064*/ 	.byte	0x00, 0xf0, 0x01, 0x01


	//----- nvinfo : EIATTR_KPARAM_INFO
	.align		4
.L_2254:
        /*0068*/ 	.byte	0x04, 0x17
        /*006a*/ 	.short	(.L_2256 - .L_2255)
.L_2255:
        /*006c*/ 	.word	0x00000000
        /*0070*/ 	.short	0x0000
        /*0072*/ 	.short	0x0000
        /*0074*/ 	.byte	0x00, 0xf0, 0x11, 0x00


	//----- nvinfo : EIATTR_SPARSE_MMA_MASK
	.align		4
.L_2256:
        /*0078*/ 	.byte	0x03, 0x50
        /*007a*/ 	.short	0x0000


	//----- nvinfo : EIATTR_MAXREG_COUNT
	.align		4
        /*007c*/ 	.byte	0x03, 0x1b
        /*007e*/ 	.short	0x00ff


	//----- nvinfo : EIATTR_EXTERNS
	.align		4
        /*0080*/ 	.byte	0x04, 0x0f
        /*0082*/ 	.short	(.L_2258 - .L_2257)


	//   ....[0]....
	.align		4
.L_2257:
        /*0084*/ 	.word	index@(__assertfail)


	//----- nvinfo : EIATTR_MERCURY_ISA_VERSION
	.align		4
.L_2258:
        /*0088*/ 	.byte	0x03, 0x5f
        /*008a*/ 	.short	0x0101


	//----- nvinfo : EIATTR_VRC_CTA_INIT_COUNT
	.align		4
        /*008c*/ 	.byte	0x02, 0x4a
	.zero		1
	.zero		1


	//----- nvinfo : EIATTR_SYSCALL_OFFSETS
	.align		4
        /*0090*/ 	.byte	0x04, 0x46
        /*0092*/ 	.short	(.L_2260 - .L_2259)


	//   ....[0]....
.L_2259:
        /*0094*/ 	.word	0x00000ea0


	//   ....[1]....
        /*0098*/ 	.word	0x00001d00


	//   ....[2]....
        /*009c*/ 	.word	0x00002b60


	//   ....[3]....
        /*00a0*/ 	.word	0x000039c0


	//   ....[4]....
        /*00a4*/ 	.word	0x00004820


	//   ....[5]....
        /*00a8*/ 	.word	0x000057e0


	//   ....[6]....
        /*00ac*/ 	.word	0x00006640


	//   ....[7]....
        /*00b0*/ 	.word	0x000074a0


	//   ....[8]....
        /*00b4*/ 	.word	0x00008300


	//   ....[9]....
        /*00b8*/ 	.word	0x00009160


	//   ....[10]....
        /*00bc*/ 	.word	0x0000a070


	//   ....[11]....
        /*00c0*/ 	.word	0x0000aed0


	//   ....[12]....
        /*00c4*/ 	.word	0x0000bd30


	//   ....[13]....
        /*00c8*/ 	.word	0x0000cb90


	//   ....[14]....
        /*00cc*/ 	.word	0x0000d9f0


	//   ....[15]....
        /*00d0*/ 	.word	0x0000e900


	//   ....[16]....
        /*00d4*/ 	.word	0x0000f760


	//   ....[17]....
        /*00d8*/ 	.word	0x000105c0


	//   ....[18]....
        /*00dc*/ 	.word	0x00011420


	//   ....[19]....
        /*00e0*/ 	.word	0x00012280


	//   ....[20]....
        /*00e4*/ 	.word	0x00012510


	//   ....[21]....
        /*00e8*/ 	.word	0x00012670


	//   ....[22]....
        /*00ec*/ 	.word	0x00012820


	//   ....[23]....
        /*00f0*/ 	.word	0x00015e30


	//   ....[24]....
        /*00f4*/ 	.word	0x00016030


	//   ....[25]....
        /*00f8*/ 	.word	0x00016190


	//   ....[26]....
        /*00fc*/ 	.word	0x00016340


	//   ....[27]....
        /*0100*/ 	.word	0x000198d0


	//   ....[28]....
        /*0104*/ 	.word	0x00019ad0


	//   ....[29]....
        /*0108*/ 	.word	0x00019c30


	//   ....[30]....
        /*010c*/ 	.word	0x00019de0


	//   ....[31]....
        /*0110*/ 	.word	0x0001d3b0


	//   ....[32]....
        /*0114*/ 	.word	0x0001d5b0


	//   ....[33]....
        /*0118*/ 	.word	0x0001d710


	//   ....[34]....
        /*011c*/ 	.word	0x0001d8c0


	//   ....[35]....
        /*0120*/ 	.word	0x00020ec0


	//   ....[36]....
        /*0124*/ 	.word	0x000210c0


	//   ....[37]....
        /*0128*/ 	.word	0x00021220


	//   ....[38]....
        /*012c*/ 	.word	0x000213d0


	//   ....[39]....
        /*0130*/ 	.word	0x00021600


	//   ....[40]....
        /*0134*/ 	.word	0x00021800


	//   ....[41]....
        /*0138*/ 	.word	0x00021960


	//   ....[42]....
        /*013c*/ 	.word	0x00021b10


	//   ....[43]....
        /*0140*/ 	.word	0x00021d40


	//   ....[44]....
        /*0144*/ 	.word	0x00021f40


	//   ....[45]....
        /*0148*/ 	.word	0x000220a0


	//   ....[46]....
        /*014c*/ 	.word	0x00022250


	//   ....[47]....
        /*0150*/ 	.word	0x00022480


	//   ....[48]....
        /*0154*/ 	.word	0x00022670


	//   ....[49]....
        /*0158*/ 	.word	0x000227d0


	//   ....[50]....
        /*015c*/ 	.word	0x00022980


	//   ....[51]....
        /*0160*/ 	.word	0x00022bd0


	//   ....[52]....
        /*0164*/ 	.word	0x000233d0


	//   ....[53]....
        /*0168*/ 	.word	0x00023bc0


	//   ....[54]....
        /*016c*/ 	.word	0x000243a0


	//   ....[55]....
        /*0170*/ 	.word	0x00024b60


	//----- nvinfo : EIATTR_EXIT_INSTR_OFFSETS
	.align		4
.L_2260:
        /*0174*/ 	.byte	0x04, 0x1c
        /*0176*/ 	.short	(.L_2262 - .L_2261)


	//   ....[0]....
.L_2261:
        /*0178*/ 	.word	0x00024420


	//   ....[1]....
        /*017c*/ 	.word	0x00024550


	//   ....[2]....
        /*0180*/ 	.word	0x00024570


	//   ....[3]....
        /*0184*/ 	.word	0x000245f0


	//   ....[4]....
        /*0188*/ 	.word	0x00024610


	//   ....[5]....
        /*018c*/ 	.word	0x00024630


	//   ....[6]....
        /*0190*/ 	.word	0x000246b0


	//   ....[7]....
        /*0194*/ 	.word	0x000246d0


	//   ....[8]....
        /*0198*/ 	.word	0x00024750


	//   ....[9]....
        /*019c*/ 	.word	0x00024770


	//   ....[10]....
        /*01a0*/ 	.word	0x00024790


	//   ....[11]....
        /*01a4*/ 	.word	0x00024830


	//   ....[12]....
        /*01a8*/ 	.word	0x00024850


	//   ....[13]....
        /*01ac*/ 	.word	0x000248d0


	//   ....[14]....
        /*01b0*/ 	.word	0x000248f0


	//   ....[15]....
        /*01b4*/ 	.word	0x00024910


	//   ....[16]....
        /*01b8*/ 	.word	0x000249b0


	//   ....[17]....
        /*01bc*/ 	.word	0x000249d0


	//   ....[18]....
        /*01c0*/ 	.word	0x000249f0


	//   ....[19]....
        /*01c4*/ 	.word	0x00024a60


	//   ....[20]....
        /*01c8*/ 	.word	0x00024b70


	//   ....[21]....
        /*01cc*/ 	.word	0x00024b90


	//   ....[22]....
        /*01d0*/ 	.word	0x00024bb0


	//----- nvinfo : EIATTR_MAX_THREADS
	.align		4
.L_2262:
        /*01d4*/ 	.byte	0x04, 0x05
        /*01d6*/ 	.short	(.L_2264 - .L_2263)
.L_2263:
        /*01d8*/ 	.word	0x00000080
        /*01dc*/ 	.word	0x00000001
        /*01e0*/ 	.word	0x00000001


	//----- nvinfo : EIATTR_CRS_STACK_SIZE
	.align		4
.L_2264:
        /*01e4*/ 	.byte	0x04, 0x1e
        /*01e6*/ 	.short	(.L_2266 - .L_2265)
.L_2265:
        /*01e8*/ 	.word	0x00000000


	//----- nvinfo : EIATTR_CBANK_PARAM_SIZE
	.align		4
.L_2266:
        /*01ec*/ 	.byte	0x03, 0x19
        /*01ee*/ 	.short	0x00a0


	//----- nvinfo : EIATTR_PARAM_CBANK
	.align		4
        /*01f0*/ 	.byte	0x04, 0x0a
        /*01f2*/ 	.short	(.L_2268 - .L_2267)
	.align		4
.L_2267:
        /*01f4*/ 	.word	index@(.nv.constant0._ZN2at6native27unrolled_elementwise_kernelIZZZNS0_67_GLOBAL__N__bb565c37_34_ValidateCompressedIndicesKernel_cu_33a4b88b42_validate_compressed_sparse_indices_kernelILNS2_8CDimNameE0ENS2_18CUDAKernelLauncherENS2_14EmptyVecKernelENS2_8DummyVecELm0EEEvRKNS_6TensorESA_lllENKUlvE1_clEvENKUlvE0_clEvEUllllllE_St5arrayIPcLm6EELi4E23TrivialOffsetCalculatorILi5EjESH_ILi1EjENS0_6memory12LoadWithCastILi5EEENSK_13StoreWithCastILi1EEEEEviT_T0_T2_T3_T4_T5_)
        /*01f8*/ 	.short	0x0380
        /*01fa*/ 	.short	0x00a0


	//----- nvinfo : EIATTR_SW_WAR
	.align		4
.L_2268:
        /*01fc*/ 	.byte	0x04, 0x36
        /*01fe*/ 	.short	(.L_2270 - .L_2269)
.L_2269:
        /*0200*/ 	.word	0x00000008
.L_2270:


//--------------------- .nv.info._ZN2at6native18elementwise_kernelILi128ELi2EZNS0_22gpu_kernel_impl_nocastIZZZNS0_67_GLOBAL__N__bb565c37_34_ValidateCompressedIndicesKernel_cu_33a4b88b42_validate_compressed_sparse_indices_kernelILNS3_8CDimNameE0ENS3_18CUDAKernelLauncherENS3_14EmptyVecKernelENS3_8DummyVecELm0EEEvRKNS_6TensorESB_lllENKUlvE1_clEvENKUlvE0_clEvEUllllllE_EEvRNS_18TensorIteratorBaseERKT_EUliE_EEviT1_ --------------------------
	.section	.nv.info._ZN2at6native18elementwise_kernelILi128ELi2EZNS0_22gpu_kernel_impl_nocastIZZZNS0_67_GLOBAL__N__bb565c37_34_ValidateCompressedIndicesKernel_cu_33a4b88b42_validate_compressed_sparse_indices_kernelILNS3_8CDimNameE0ENS3_18CUDAKernelLauncherENS3_14EmptyVecKernelENS3_8DummyVecELm0EEEvRKNS_6TensorESB_lllENKUlvE1_clEvENKUlvE0_clEvEUllllllE_EEvRNS_18TensorIteratorBaseERKT_EUliE_EEviT1_,"",@"SHT_CUDA_INFO"
	.sectionflags	@""
	.align	4


	//----- nvinfo : EIATTR_CUDA_API_VERSION
	.align		4
        /*0000*/ 	.byte	0x04, 0x37
        /*0002*/ 	.short	(.L_2272 - .L_2271)
.L_2271:
        /*0004*/ 	.word	0x00000082


	//----- nvinfo : EIATTR_KPARAM_INFO
	.align		4
.L_2272:
        /*0008*/ 	.byte	0x04, 0x17
        /*000a*/ 	.short	(.L_2274 - .L_2273)
.L_2273:
        /*000c*/ 	.word	0x00000000
        /*0010*/ 	.short	0x0001
        /*0012*/ 	.short	0x0008
        /*0014*/ 	.byte	0x00, 0xf0, 0x01, 0x10


	//----- nvinfo : EIATTR_KPARAM_INFO
	.align		4
.L_2274:
        /*0018*/ 	.byte	0x04, 0x17
        /*001a*/ 	.short	(.L_2276 - .L_2275)
.L_2275:
        /*001c*/ 	.word	0x00000000
        /*0020*/ 	.short	0x0000
        /*0022*/ 	.short	0x0000
        /*0024*/ 	.byte	0x00, 0xf0, 0x11, 0x00


	//----- nvinfo : EIATTR_SPARSE_MMA_MASK
	.align		4
.L_2276:
        /*0028*/ 	.byte	0x03, 0x50
        /*002a*/ 	.short	0x0000


	//----- nvinfo : EIATTR_MAXREG_COUNT
	.align		4
        /*002c*/ 	.byte	0x03, 0x1b
        /*002e*/ 	.short	0x0080


	//----- nvinfo : EIATTR_EXTERNS
	.align		4
        /*0030*/ 	.byte	0x04, 0x0f
        /*0032*/ 	.short	(.L_2278 - .L_2277)


	//   ....[0]....
	.align		4
.L_2277:
        /*0034*/ 	.word	index@(__assertfail)


	//----- nvinfo : EIATTR_MERCURY_ISA_VERSION
	.align		4
.L_2278:
        /*0038*/ 	.byte	0x03, 0x5f
        /*003a*/ 	.short	0x0101


	//----- nvinfo : EIATTR_VRC_CTA_INIT_COUNT
	.align		4
        /*003c*/ 	.byte	0x02, 0x4a
	.zero		1
	.zero		1


	//----- nvinfo : EIATTR_SYSCALL_OFFSETS
	.align		4
        /*0040*/ 	.byte	0x04, 0x46
        /*0042*/ 	.short	(.L_2280 - .L_2279)


	//   ....[0]....
.L_2279:
        /*0044*/ 	.word	0x000003b0


	//   ....[1]....
        /*0048*/ 	.word	0x000004f0


	//   ....[2]....
        /*004c*/ 	.word	0x00000670


	//   ....[3]....
        /*0050*/ 	.word	0x00003e60


	//   ....[4]....
        /*0054*/ 	.word	0x00004120


	//   ....[5]....
        /*0058*/ 	.word	0x00004260


	//   ....[6]....
        /*005c*/ 	.word	0x000043e0


	//   ....[7]....
        /*0060*/ 	.word	0x00007b30


	//   ....[8]....
        /*0064*/ 	.word	0x000099c0


	//   ....[9]....
        /*0068*/ 	.word	0x00009b20


	//   ....[10]....
        /*006c*/ 	.word	0x00009cc0


	//   ....[11]....
        /*0070*/ 	.word	0x0000d4d0


	//   ....[12]....
        /*0074*/ 	.word	0x0000f2e0


	//   ....[13]....
        /*0078*/ 	.word	0x0000f440


	//   ....[14]....
        /*007c*/ 	.word	0x0000f5e0


	//   ....[15]....
        /*0080*/ 	.word	0x00012e40


	//   ....[16]....
        /*0084*/ 	.word	0x00013100


	//   ....[17]....
        /*0088*/ 	.word	0x00013240


	//   ....[18]....
        /*008c*/ 	.word	0x000133c0


	//   ....[19]....
        /*0090*/ 	.word	0x000135f0


	//   ....[20]....
        /*0094*/ 	.word	0x00013890


	//   ....[21]....
        /*0098*/ 	.word	0x000139d0


	//   ....[22]....
        /*009c*/ 	.word	0x00013b50


	//   ....[23]....
        /*00a0*/ 	.word	0x00013d80


	//   ....[24]....
        /*00a4*/ 	.word	0x00015a80


	//   ....[25]....
        /*00a8*/ 	.word	0x00015be0


	//   ....[26]....
        /*00ac*/ 	.word	0x00015d80


	//   ....[27]....
        /*00b0*/ 	.word	0x00015fc0


	//   ....[28]....
        /*00b4*/ 	.word	0x00017cd0


	//   ....[29]....
        /*00b8*/ 	.word	0x00017e30


	//   ....[30]....
        /*00bc*/ 	.word	0x00017fd0


	//   ....[31]....
        /*00c0*/ 	.word	0x00018210


	//----- nvinfo : EIATTR_EXIT_INSTR_OFFSETS
	.align		4
.L_2280:
        /*00c4*/ 	.byte	0x04, 0x1c
        /*00c6*/ 	.short	(.L_2282 - .L_2281)


	//   ....[0]....
.L_2281:
        /*00c8*/ 	.word	0x00003f40


	//   ....[1]....
        /*00cc*/ 	.word	0x00007bd0


	//   ....[2]....
        /*00d0*/ 	.word	0x0000d5d0


	//   ....[3]....
        /*00d4*/ 	.word	0x00012ed0


	//   ....[4]....
        /*00d8*/ 	.word	0x000136d0


	//   ....[5]....
        /*00dc*/ 	.word	0x00013e20


	//   ....[6]....
        /*00e0*/ 	.word	0x000160c0


	//   ....[7]....
        /*00e4*/ 	.word	0x000182a0


	//----- nvinfo : EIATTR_MAX_THREADS
	.align		4
.L_2282:
        /*00e8*/ 	.byte	0x04, 0x05
        /*00ea*/ 	.short	(.L_2284 - .L_2283)
.L_2283:
        /*00ec*/ 	.word	0x00000080
        /*00f0*/ 	.word	0x00000001
        /*00f4*/ 	.word	0x00000001


	//----- nvinfo : EIATTR_CRS_STACK_SIZE
	.align		4
.L_2284:
        /*00f8*/ 	.byte	0x04, 0x1e
        /*00fa*/ 	.short	(.L_2286 - .L_2285)
.L_2285:
        /*00fc*/ 	.word	0x00000000


	//----- nvinfo : EIATTR_CBANK_PARAM_SIZE
	.align		4
.L_2286:
        /*0100*/ 	.byte	0x03, 0x19
        /*0102*/ 	.short	0x0408


	//----- nvinfo : EIATTR_PARAM_CBANK
	.align		4
        /*0104*/ 	.byte	0x04, 0x0a
        /*0106*/ 	.short	(.L_2288 - .L_2287)
	.align		4
.L_2287:
        /*0108*/ 	.word	index@(.nv.constant0._ZN2at6native18elementwise_kernelILi128ELi2EZNS0_22gpu_kernel_impl_nocastIZZZNS0_67_GLOBAL__N__bb565c37_34_ValidateCompressedIndicesKernel_cu_33a4b88b42_validate_compressed_sparse_indices_kernelILNS3_8CDimNameE0ENS3_18CUDAKernelLauncherENS3_14EmptyVecKernelENS3_8DummyVecELm0EEEvRKNS_6TensorESB_lllENKUlvE1_clEvENKUlvE0_clEvEUllllllE_EEvRNS_18TensorIteratorBaseERKT_EUliE_EEviT1_)
        /*010c*/ 	.short	0x0380
        /*010e*/ 	.short	0x0408


	//----- nvinfo : EIATTR_SW_WAR
	.align		4
.L_2288:
        /*0110*/ 	.byte	0x04, 0x36
        /*0112*/ 	.short	(.L_2290 - .L_2289)
.L_2289:
        /*0114*/ 	.word	0x00000008
.L_2290:


//--------------------- .nv.info._ZN2at6native27unrolled_elementwise_kernelIZZZNS0_67_GLOBAL__N__bb565c37_34_ValidateCompressedIndicesKernel_cu_33a4b88b42_validate_compressed_sparse_indices_kernelILNS2_8CDimNameE0ENS2_18CUDAKernelLauncherENS2_14EmptyVecKernelENS2_8DummyVecELm0EEEvRKNS_6TensorESA_lllENKUlvE1_clEvENKUlvE0_clEvEUllllllE_St5arrayIPcLm6EELi4E23TrivialOffsetCalculatorILi5EjESH_ILi1EjENS0_6memory15LoadWithoutCastENSK_16StoreWithoutCastEEEviT_T0_T2_T3_T4_T5_ --------------------------
	.section	.nv.info._ZN2at6native27unrolled_elementwise_kernelIZZZNS0_67_GLOBAL__N__bb565c37_34_ValidateCompressedIndicesKernel_cu_33a4b88b42_validate_compressed_sparse_indices_kernelILNS2_8CDimNameE0ENS2_18CUDAKernelLauncherENS2_14EmptyVecKernelENS2_8DummyVecELm0EEEvRKNS_6TensorESA_lllENKUlvE1_clEvENKUlvE0_clEvEUllllllE_St5arrayIPcLm6EELi4E23TrivialOffsetCalculatorILi5EjESH_ILi1EjENS0_6memory15LoadWithoutCastENSK_16StoreWithoutCastEEEviT_T0_T2_T3_T4_T5_,"",@"SHT_CUDA_INFO"
	.sectionflags	@""
	.align	4


	//----- nvinfo : EIATTR_CUDA_API_VERSION
	.align		4
        /*0000*/ 	.byte	0x04, 0x37
        /*0002*/ 	.short	(.L_2292 - .L_2291)
.L_2291:
        /*0004*/ 	.word	0x00000082


	//----- nvinfo : EIATTR_KPARAM_INFO
	.align		4
.L_2292:
        /*0008*/ 	.byte	0x04, 0x17
        /*000a*/ 	.short	(.L_2294 - .L_2293)
.L_2293:
        /*000c*/ 	.word	0x00000000
        /*0010*/ 	.short	0x0006
        /*0012*/ 	.short	0x007b
        /*0014*/ 	.byte	0x00, 0xf0, 0x05, 0x00


	//----- nvinfo : EIATTR_KPARAM_INFO
	.align		4
.L_2294:
        /*0018*/ 	.byte	0x04, 0x17
        /*001a*/ 	.short	(.L_2296 - .L_2295)
.L_2295:
        /*001c*/ 	.word	0x00000000
        /*0020*/ 	.short	0x0005
        /*0022*/ 	.short	0x007a
        /*0024*/ 	.byte	0x00, 0xf0, 0x05, 0x00


	//----- nvinfo : EIATTR_KPARAM_INFO
	.align		4
.L_2296:
        /*0028*/ 	.byte	0x04, 0x17
        /*002a*/ 	.short	(.L_2298 - .L_2297)
.L_2297:
        /*002c*/ 	.word	0x00000000
        /*0030*/ 	.short	0x0004
        /*0032*/ 	.short	0x0079
        /*0034*/ 	.byte	0x00, 0xf0, 0x05, 0x00


	//----- nvinfo : EIATTR_KPARAM_INFO
	.align		4
.L_2298:
        /*0038*/ 	.byte	0x04, 0x17
        /*003a*/ 	.short	(.L_2300 - .L_2299)
.L_2299:
        /*003c*/ 	.word	0x00000000
        /*0040*/ 	.short	0x0003
        /*0042*/ 	.short	0x0078
        /*0044*/ 	.byte	0x00, 0xf0, 0x05, 0x00


	//----- nvinfo : EIATTR_KPARAM_INFO
	.align		4
.L_2300:
        /*0048*/ 	.byte	0x04, 0x17
        /*004a*/ 	.short	(.L_2302 - .L_2301)
.L_2301:
        /*004c*/ 	.word	0x00000000
        /*0050*/ 	.short	0x0002
        /*0052*/ 	.short	0x0048
        /*0054*/ 	.byte	0x00, 0xf0, 0xc1, 0x00


	//----- nvinfo : EIATTR_KPARAM_INFO
	.align		4
.L_2302:
        /*0058*/ 	.byte	0x04, 0x17
        /*005a*/ 	.short	(.L_2304 - .L_2303)
.L_2303:
        /*005c*/ 	.word	0x00000000
        /*0060*/ 	.short	0x0001
        /*0062*/ 	.short	0x0008
        /*0064*/ 	.byte	0x00, 0xf0, 0x01, 0x01


	//----- nvinfo : EIATTR_KPARAM_INFO
	.align		4
.L_2304:
        /*0068*/ 	.byte	0x04, 0x17
        /*006a*/ 	.short	(.L_2306 - .L_2305)
.L_2305:
        /*006c*/ 	.word	0x00000000
        /*0070*/ 	.short	0x0000
        /*0072*/ 	.short	0x0000
        /*0074*/ 	.byte	0x00, 0xf0, 0x11, 0x00


	//----- nvinfo : EIATTR_SPARSE_MMA_MASK
	.align		4
.L_2306:
        /*0078*/ 	.byte	0x03, 0x50
        /*007a*/ 	.short	0x0000


	//----- nvinfo : EIATTR_MAXREG_COUNT
	.align		4
        /*007c*/ 	.byte	0x03, 0x1b
        /*007e*/ 	.short	0x00ff


	//----- nvinfo : EIATTR_EXTERNS
	.align		4
        /*0080*/ 	.byte	0x04, 0x0f
        /*0082*/ 	.short	(.L_2308 - .L_2307)


	//   ....[0]....
	.align		4
.L_2307:
        /*0084*/ 	.word	index@(__assertfail)


	//----- nvinfo : EIATTR_MERCURY_ISA_VERSION
	.align		4
.L_2308:
        /*0088*/ 	.byte	0x03, 0x5f
        /*008a*/ 	.short	0x0101


	//----- nvinfo : EIATTR_VRC_CTA_INIT_COUNT
	.align		4
        /*008c*/ 	.byte	0x02, 0x4a
	.zero		1
	.zero		1


	//----- nvinfo : EIATTR_SYSCALL_OFFSETS
	.align		4
        /*0090*/ 	.byte	0x04, 0x46
        /*0092*/ 	.short	(.L_2310 - .L_2309)


	//   ....[0]....
.L_2309:
        /*0094*/ 	.word	0x00000830


	//   ....[1]....
        /*0098*/ 	.word	0x00000990


	//   ....[2]....
        /*009c*/ 	.word	0x00000b40


	//   ....[3]....
        /*00a0*/ 	.word	0x00004090


	//   ....[4]....
        /*00a4*/ 	.word	0x000042a0


	//   ....[5]....
        /*00a8*/ 	.word	0x00004400


	//   ....[6]....
        /*00ac*/ 	.word	0x000045b0


	//   ....[7]....
        /*00b0*/ 	.word	0x00007b00


	//   ....[8]....
        /*00b4*/ 	.word	0x00007d00


	//   ....[9]....
        /*00b8*/ 	.word	0x00007e60


	//   ....[10]....
        /*00bc*/ 	.word	0x00008010


	//   ....[11]....
        /*00c0*/ 	.word	0x0000b580


	//   ....[12]....
        /*00c4*/ 	.word	0x0000b780


	//   ....[13]....
        /*00c8*/ 	.word	0x0000b8e0


	//   ....[14]....
        /*00cc*/ 	.word	0x0000ba90


	//   ....[15]....
        /*00d0*/ 	.word	0x0000eff0


	//   ....[16]....
        /*00d4*/ 	.word	0x0000f1f0


	//   ....[17]....
        /*00d8*/ 	.word	0x0000f350


	//   ....[18]....
        /*00dc*/ 	.word	0x0000f500


	//   ....[19]....
        /*00e0*/ 	.word	0x0000f730


	//   ....[20]....
        /*00e4*/ 	.word	0x0000f930


	//   ....[21]....
        /*00e8*/ 	.word	0x0000fa90


	//   ....[22]....
        /*00ec*/ 	.word	0x0000fc40


	//   ....[23]....
        /*00f0*/ 	.word	0x0000fe70


	//   ....[24]....
        /*00f4*/ 	.word	0x00010070


	//   ....[25]....
        /*00f8*/ 	.word	0x000101d0


	//   ....[26]....
        /*00fc*/ 	.word	0x00010380


	//   ....[27]....
        /*0100*/ 	.word	0x000105b0


	//   ....[28]....
        /*0104*/ 	.word	0x000107a0


	//   ....[29]....
        /*0108*/ 	.word	0x00010900


	//   ....[30]....
        /*010c*/ 	.word	0x00010ab0


	//   ....[31]....
        /*0110*/ 	.word	0x00010ce0


	//----- nvinfo : EIATTR_EXIT_INSTR_OFFSETS
	.align		4
.L_2310:
        /*0114*/ 	.byte	0x04, 0x1c
        /*0116*/ 	.short	(.L_2312 - .L_2311)


	//   ....[0]....
.L_2311:
        /*0118*/ 	.word	0x00010f00


	//   ....[1]....
        /*011c*/ 	.word	0x00010f50


	//----- nvinfo : EIATTR_MAX_THREADS
	.align		4
.L_2312:
        /*0120*/ 	.byte	0x04, 0x05
        /*0122*/ 	.short	(.L_2314 - .L_2313)
.L_2313:
        /*0124*/ 	.word	0x00000080
        /*0128*/ 	.word	0x00000001
        /*012c*/ 	.word	0x00000001


	//----- nvinfo : EIATTR_CRS_STACK_SIZE
	.align		4
.L_2314:
        /*0130*/ 	.byte	0x04, 0x1e
        /*0132*/ 	.short	(.L_2316 - .L_2315)
.L_2315:
        /*0134*/ 	.word	0x00000000


	//----- nvinfo : EIATTR_CBANK_PARAM_SIZE
	.align		4
.L_2316:
        /*0138*/ 	.byte	0x03, 0x19
        /*013a*/ 	.short	0x007c


	//----- nvinfo : EIATTR_PARAM_CBANK
	.align		4
        /*013c*/ 	.byte	0x04, 0x0a
        /*013e*/ 	.short	(.L_2318 - .L_2317)
	.align		4
.L_2317:
        /*0140*/ 	.word	index@(.nv.constant0._ZN2at6native27unrolled_elementwise_kernelIZZZNS0_67_GLOBAL__N__bb565c37_34_ValidateCompressedIndicesKernel_cu_33a4b88b42_validate_compressed_sparse_indices_kernelILNS2_8CDimNameE0ENS2_18CUDAKernelLauncherENS2_14EmptyVecKernelENS2_8DummyVecELm0EEEvRKNS_6TensorESA_lllENKUlvE1_clEvENKUlvE0_clEvEUllllllE_St5arrayIPcLm6EELi4E23TrivialOffsetCalculatorILi5EjESH_ILi1EjENS0_6memory15LoadWithoutCastENSK_16StoreWithoutCastEEEviT_T0_T2_T3_T4_T5_)
        /*0144*/ 	.short	0x0380
        /*0146*/ 	.short	0x007c


	//----- nvinfo : EIATTR_SW_WAR
	.align		4
.L_2318:
        /*0148*/ 	.byte	0x04, 0x36
        /*014a*/ 	.short	(.L_2320 - .L_2319)
.L_2319:
        /*014c*/ 	.word	0x00000008
.L_2320:


//--------------------- .nv.info._ZN2at6native29vectorized_elementwise_kernelILi2EZZZNS0_67_GLOBAL__N__bb565c37_34_ValidateCompressedIndicesKernel_cu_33a4b88b42_validate_compressed_sparse_indices_kernelILNS2_8CDimNameE0ENS2_18CUDAKernelLauncherENS2_14EmptyVecKernelENS2_8DummyVecELm0EEEvRKNS_6TensorESA_lllENKUlvE1_clEvENKUlvE0_clEvEUllllllE_St5arrayIPcLm6EEEEviT0_T1_ --------------------------
	.section	.nv.info._ZN2at6native29vectorized_elementwise_kernelILi2EZZZNS0_67_GLOBAL__N__bb565c37_34_ValidateCompressedIndicesKernel_cu_33a4b88b42_validate_compressed_sparse_indices_kernelILNS2_8CDimNameE0ENS2_18CUDAKernelLauncherENS2_14EmptyVecKernelENS2_8DummyVecELm0EEEvRKNS_6TensorESA_lllENKUlvE1_clEvENKUlvE0_clEvEUllllllE_St5arrayIPcLm6EEEEviT0_T1_,"",@"SHT_CUDA_INFO"
	.sectionflags	@""
	.align	4


	//----- nvinfo : EIATTR_CUDA_API_VERSION
	.align		4
        /*0000*/ 	.byte	0x04, 0x37
        /*0002*/ 	.short	(.L_2322 - .L_2321)
.L_2321:
        /*0004*/ 	.word	0x00000082


	//----- nvinfo : EIATTR_KPARAM_INFO
	.align		4
.L_2322:
        /*0008*/ 	.byte	0x04, 0x17
        /*000a*/ 	.short	(.L_2324 - .L_2323)
.L_2323:
        /*000c*/ 	.word	0x00000000
        /*0010*/ 	.short	0x0002
        /*0012*/ 	.short	0x0048
        /*0014*/ 	.byte	0x00, 0xf0, 0xc1, 0x00


	//----- nvinfo : EIATTR_KPARAM_INFO
	.align		4
.L_2324:
        /*0018*/ 	.byte	0x04, 0x17
        /*001a*/ 	.short	(.L_2326 - .L_2325)
.L_2325:
        /*001c*/ 	.word	0x00000000
        /*0020*/ 	.short	0x0001
        /*0022*/ 	.short	0x0008
        /*0024*/ 	.byte	0x00, 0xf0, 0x01, 0x01


	//----- nvinfo : EIATTR_KPARAM_INFO
	.align		4
.L_2326:
        /*0028*/ 	.byte	0x04, 0x17
        /*002a*/ 	.short	(.L_2328 - .L_2327)
.L_2327:
        /*002c*/ 	.word	0x00000000
        /*0030*/ 	.short	0x0000
        /*0032*/ 	.short	0x0000
        /*0034*/ 	.byte	0x00, 0xf0, 0x11, 0x00


	//----- nvinfo : EIATTR_SPARSE_MMA_MASK
	.align		4
.L_2328:
        /*0038*/ 	.byte	0x03, 0x50
        /*003a*/ 	.short	0x0000


	//----- nvinfo : EIATTR_MAXREG_COUNT
	.align		4
        /*003c*/ 	.byte	0x03, 0x1b
        /*003e*/ 	.short	0x00ff


	//----- nvinfo : EIATTR_EXTERNS
	.align		4
        /*0040*/ 	.byte	0x04, 0x0f
        /*0042*/ 	.short	(.L_2330 - .L_2329)


	//   ....[0]....
	.align		4
.L_2329:
        /*0044*/ 	.word	index@(__assertfail)


	//----- nvinfo : EIATTR_MERCURY_ISA_VERSION
	.align		4
.L_2330:
        /*0048*/ 	.byte	0x03, 0x5f
        /*004a*/ 	.short	0x0101


	//----- nvinfo : EIATTR_VRC_CTA_INIT_COUNT
	.align		4
        /*004c*/ 	.byte	0x02, 0x4a
	.zero		1
	.zero		1


	//----- nvinfo : EIATTR_SYSCALL_OFFSETS
	.align		4
        /*0050*/ 	.byte	0x04, 0x46
        /*0052*/ 	.short	(.L_2332 - .L_2331)


	//   ....[0]....
.L_2331:
        /*0054*/ 	.word	0x00000dc0


	//   ....[1]....
        /*0058*/ 	.word	0x00000f20


	//   ....[2]....
        /*005c*/ 	.word	0x000010d0


	//   ....[3]....
        /*0060*/ 	.word	0x00004710


	//   ....[4]....
        /*0064*/ 	.word	0x00004950


	//   ....[5]....
        /*0068*/ 	.word	0x00004ab0


	//   ....[6]....
        /*006c*/ 	.word	0x00004c60


	//   ....[7]....
        /*0070*/ 	.word	0x00008250


	//   ....[8]....
        /*0074*/ 	.word	0x000084a0


	//   ....[9]....
        /*0078*/ 	.word	0x00008600


	//   ....[10]....
        /*007c*/ 	.word	0x000087b0


	//   ....[11]....
        /*0080*/ 	.word	0x0000be20


	//   ....[12]....
        /*0084*/ 	.word	0x0000c020


	//   ....[13]....
        /*0088*/ 	.word	0x0000c180


	//   ....[14]....
        /*008c*/ 	.word	0x0000c330


	//   ....[15]....
        /*0090*/ 	.word	0x0000f910


	//   ....[16]....
        /*0094*/ 	.word	0x0000fb10


	//   ....[17]....
        /*0098*/ 	.word	0x0000fc70


	//   ....[18]....
        /*009c*/ 	.word	0x0000fe20


	//   ....[19]....
        /*00a0*/ 	.word	0x00013470


	//   ....[20]....
        /*00a4*/ 	.word	0x00013670


	//   ....[21]....
        /*00a8*/ 	.word	0x000137d0


	//   ....[22]....
        /*00ac*/ 	.word	0x00013980


	//   ....[23]....
        /*00b0*/ 	.word	0x00016fd0


	//   ....[24]....
        /*00b4*/ 	.word	0x000171d0


	//   ....[25]....
        /*00b8*/ 	.word	0x00017330


	//   ....[26]....
        /*00bc*/ 	.word	0x000174e0


	//   ....[27]....
        /*00c0*/ 	.word	0x0001ab40


	//   ....[28]....
        /*00c4*/ 	.word	0x0001ad40


	//   ....[29]....
        /*00c8*/ 	.word	0x0001aea0


	//   ....[30]....
        /*00cc*/ 	.word	0x0001b050


	//   ....[31]....
        /*00d0*/ 	.word	0x0001e6b0


	//   ....[32]....
        /*00d4*/ 	.word	0x0001ef00


	//   ....[33]....
        /*00d8*/ 	.word	0x0001f060


	//   ....[34]....
        /*00dc*/ 	.word	0x0001f210


	//   ....[35]....
        /*00e0*/ 	.word	0x00022930


	//   ....[36]....
        /*00e4*/ 	.word	0x00022af0


	//   ....[37]....
        /*00e8*/ 	.word	0x00022c50


	//   ....[38]....
        /*00ec*/ 	.word	0x00022e00


	//   ....[39]....
        /*00f0*/ 	.word	0x000263d0


	//   ....[40]....
        /*00f4*/ 	.word	0x00026590


	//   ....[41]....
        /*00f8*/ 	.word	0x000266f0


	//   ....[42]....
        /*00fc*/ 	.word	0x000268a0


	//   ....[43]....
        /*0100*/ 	.word	0x00029f10


	//   ....[44]....
        /*0104*/ 	.word	0x0002a0d0


	//   ....[45]....
        /*0108*/ 	.word	0x0002a230


	//   ....[46]....
        /*010c*/ 	.word	0x0002a3e0


	//   ....[47]....
        /*0110*/ 	.word	0x0002da30


	//   ....[48]....
        /*0114*/ 	.word	0x0002dbf0


	//   ....[49]....
        /*0118*/ 	.word	0x0002dd50


	//   ....[50]....
        /*011c*/ 	.word	0x0002df00


	//   ....[51]....
        /*0120*/ 	.word	0x00031590


	//   ....[52]....
        /*0124*/ 	.word	0x00031750


	//   ....[53]....
        /*0128*/ 	.word	0x000318b0


	//   ....[54]....
        /*012c*/ 	.word	0x00031a60


	//   ....[55]....
        /*0130*/ 	.word	0x00035100


	//   ....[56]....
        /*0134*/ 	.word	0x000352c0


	//   ....[57]....
        /*0138*/ 	.word	0x00035420


	//   ....[58]....
        /*013c*/ 	.word	0x000355d0


	//   ....[59]....
        /*0140*/ 	.word	0x00038c40


	//   ....[60]....
        /*0144*/ 	.word	0x00038e00


	//   ....[61]....
        /*0148*/ 	.word	0x00038f60


	//   ....[62]....
        /*014c*/ 	.word	0x00039110


	//   ....[63]....
        /*0150*/ 	.word	0x0003c690


	//----- nvinfo : EIATTR_EXIT_INSTR_OFFSETS
	.align		4
.L_2332:
        /*0154*/ 	.byte	0x04, 0x1c
        /*0156*/ 	.short	(.L_2334 - .L_2333)


	//   ....[0]....
.L_2333:
        /*0158*/ 	.word	0x0001ea90


	//   ....[1]....
        /*015c*/ 	.word	0x0001eae0


	//   ....[2]....
        /*0160*/ 	.word	0x0003c7b0


	//----- nvinfo : EIATTR_MAX_THREADS
	.align		4
.L_2334:
        /*0164*/ 	.byte	0x04, 0x05
        /*0166*/ 	.short	(.L_2336 - .L_2335)
.L_2335:
        /*0168*/ 	.word	0x00000080
        /*016c*/ 	.word	0x00000001
        /*0170*/ 	.word	0x00000001


	//----- nvinfo : EIATTR_CRS_STACK_SIZE
	.align		4
.L_2336:
        /*0174*/ 	.byte	0x04, 0x1e
        /*0176*/ 	.short	(.L_2338 - .L_2337)
.L_2337:
        /*0178*/ 	.word	0x00000000


	//----- nvinfo : EIATTR_CBANK_PARAM_SIZE
	.align		4
.L_2338:
        /*017c*/ 	.byte	0x03, 0x19
        /*017e*/ 	.short	0x0078


	//----- nvinfo : EIATTR_PARAM_CBANK
	.align		4
        /*0180*/ 	.byte	0x04, 0x0a
        /*0182*/ 	.short	(.L_2340 - .L_2339)
	.align		4
.L_2339:
        /*0184*/ 	.word	index@(.nv.constant0._ZN2at6native29vectorized_elementwise_kernelILi2EZZZNS0_67_GLOBAL__N__bb565c37_34_ValidateCompressedIndicesKernel_cu_33a4b88b42_validate_compressed_sparse_indices_kernelILNS2_8CDimNameE0ENS2_18CUDAKernelLauncherENS2_14EmptyVecKernelENS2_8DummyVecELm0EEEvRKNS_6TensorESA_lllENKUlvE1_clEvENKUlvE0_clEvEUllllllE_St5arrayIPcLm6EEEEviT0_T1_)
        /*0188*/ 	.short	0x0380
        /*018a*/ 	.short	0x0078


	//----- nvinfo : EIATTR_SW_WAR
	.align		4
.L_2340:
        /*018c*/ 	.byte	0x04, 0x36
        /*018e*/ 	.short	(.L_2342 - .L_2341)
.L_2341:
        /*0190*/ 	.word	0x00000008
.L_2342:


//--------------------- .nv.info._ZN2at6native29vectorized_elementwise_kernelILi4EZZZNS0_67_GLOBAL__N__bb565c37_34_ValidateCompressedIndicesKernel_cu_33a4b88b42_validate_compressed_sparse_indices_kernelILNS2_8CDimNameE0ENS2_18CUDAKernelLauncherENS2_14EmptyVecKernelENS2_8DummyVecELm0EEEvRKNS_6TensorESA_lllENKUlvE1_clEvENKUlvE0_clEvEUllllllE_St5arrayIPcLm6EEEEviT0_T1_ --------------------------
	.section	.nv.info._ZN2at6native29vectorized_elementwise_kernelILi4EZZZNS0_67_GLOBAL__N__bb565c37_34_ValidateCompressedIndicesKernel_cu_33a4b88b42_validate_compressed_sparse_indices_kernelILNS2_8CDimNameE0ENS2_18CUDAKernelLauncherENS2_14EmptyVecKernelENS2_8DummyVecELm0EEEvRKNS_6TensorESA_lllENKUlvE1_clEvENKUlvE0_clEvEUllllllE_St5arrayIPcLm6EEEEviT0_T1_,"",@"SHT_CUDA_INFO"
	.sectionflags	@""
	.align	4


	//----- nvinfo : EIATTR_CUDA_API_VERSION
	.align		4
        /*0000*/ 	.byte	0x04, 0x37
        /*0002*/ 	.short	(.L_2344 - .L_2343)
.L_2343:
        /*0004*/ 	.word	0x00000082


	//----- nvinfo : EIATTR_KPARAM_INFO
	.align		4
.L_2344:
        /*0008*/ 	.byte	0x04, 0x17
        /*000a*/ 	.short	(.L_2346 - .L_2345)
.L_2345:
        /*000c*/ 	.word	0x00000000
        /*0010*/ 	.short	0x0002
        /*0012*/ 	.short	0x0048
        /*0014*/ 	.byte	0x00, 0xf0, 0xc1, 0x00


	//----- nvinfo : EIATTR_KPARAM_INFO
	.align		4
.L_2346:
        /*0018*/ 	.byte	0x04, 0x17
        /*001a*/ 	.short	(.L_2348 - .L_2347)
.L_2347:
        /*001c*/ 	.word	0x00000000
        /*0020*/ 	.short	0x0001
        /*0022*/ 	.short	0x0008
        /*0024*/ 	.byte	0x00, 0xf0, 0x01, 0x01


	//----- nvinfo : EIATTR_KPARAM_INFO
	.align		4
.L_2348:
        /*0028*/ 	.byte	0x04, 0x17
        /*002a*/ 	.short	(.L_2350 - .L_2349)
.L_2349:
        /*002c*/ 	.word	0x00000000
        /*0030*/ 	.short	0x0000
        /*0032*/ 	.short	0x0000
        /*0034*/ 	.byte	0x00, 0xf0, 0x11, 0x00


	//----- nvinfo : EIATTR_SPARSE_MMA_MASK
	.align		4
.L_2350:
        /*0038*/ 	.byte	0x03, 0x50
        /*003a*/ 	.short	0x0000


	//----- nvinfo : EIATTR_MAXREG_COUNT
	.align		4
        /*003c*/ 	.byte	0x03, 0x1b
        /*003e*/ 	.short	0x00ff


	//----- nvinfo : EIATTR_EXTERNS
	.align		4
        /*0040*/ 	.byte	0x04, 0x0f
        /*0042*/ 	.short	(.L_2352 - .L_2351)


	//   ....[0]....
	.align		4
.L_2351:
        /*0044*/ 	.word	index@(__assertfail)


	//----- nvinfo : EIATTR_MERCURY_ISA_VERSION
	.align		4
.L_2352:
        /*0048*/ 	.byte	0x03, 0x5f
        /*004a*/ 	.short	0x0101


	//----- nvinfo : EIATTR_VRC_CTA_INIT_COUNT
	.align		4
        /*004c*/ 	.byte	0x02, 0x4a
	.zero		1
	.zero		1


	//----- nvinfo : EIATTR_SYSCALL_OFFSETS
	.align		4
        /*0050*/ 	.byte	0x04, 0x46
        /*0052*/ 	.short	(.L_2354 - .L_2353)


	//   ....[0]....
.L_2353:
        /*0054*/ 	.word	0x00000dc0


	//   ....[1]....
        /*0058*/ 	.word	0x00000f20


	//   ....[2]....
        /*005c*/ 	.word	0x000010d0


	//   ....[3]....
        /*0060*/ 	.word	0x00004710


	//   ....[4]....
        /*0064*/ 	.word	0x00004950


	//   ....[5]....
        /*0068*/ 	.word	0x00004ab0


	//   ....[6]....
        /*006c*/ 	.word	0x00004c60


	//   ....[7]....
        /*0070*/ 	.word	0x00008250


	//   ....[8]....
        /*0074*/ 	.word	0x000084a0


	//   ....[9]....
        /*0078*/ 	.word	0x00008600


	//   ....[10]....
        /*007c*/ 	.word	0x000087b0


	//   ....[11]....
        /*0080*/ 	.word	0x0000be20


	//   ....[12]....
        /*0084*/ 	.word	0x0000c020


	//   ....[13]....
        /*0088*/ 	.word	0x0000c180


	//   ....[14]....
        /*008c*/ 	.word	0x0000c330


	//   ....[15]....
        /*0090*/ 	.word	0x0000f910


	//   ....[16]....
        /*0094*/ 	.word	0x0000fb10


	//   ....[17]....
        /*0098*/ 	.word	0x0000fc70


	//   ....[18]....
        /*009c*/ 	.word	0x0000fe20


	//   ....[19]....
        /*00a0*/ 	.word	0x00013470


	//   ....[20]....
        /*00a4*/ 	.word	0x00013670


	//   ....[21]....
        /*00a8*/ 	.word	0x000137d0


	//   ....[22]....
        /*00ac*/ 	.word	0x00013980


	//   ....[23]....
        /*00b0*/ 	.word	0x00016fd0


	//   ....[24]....
        /*00b4*/ 	.word	0x000171d0


	//   ....[25]....
        /*00b8*/ 	.word	0x00017330


	//   ....[26]....
        /*00bc*/ 	.word	0x000174e0


	//   ....[27]....
        /*00c0*/ 	.word	0x0001ab40


	//   ....[28]....
        /*00c4*/ 	.word	0x0001ad40


	//   ....[29]....
        /*00c8*/ 	.word	0x0001aea0


	//   ....[30]....
        /*00cc*/ 	.word	0x0001b050


	//   ....[31]....
        /*00d0*/ 	.word	0x0001e6b0


	//   ....[32]....
        /*00d4*/ 	.word	0x0001ee60


	//   ....[33]....
        /*00d8*/ 	.word	0x0001efc0


	//   ....[34]....
        /*00dc*/ 	.word	0x0001f170


	//   ....[35]....
        /*00e0*/ 	.word	0x00022890


	//   ....[36]....
        /*00e4*/ 	.word	0x00022a50


	//   ....[37]....
        /*00e8*/ 	.word	0x00022bb0


	//   ....[38]....
        /*00ec*/ 	.word	0x00022d60


	//   ....[39]....
        /*00f0*/ 	.word	0x00026330


	//   ....[40]....
        /*00f4*/ 	.word	0x000264f0


	//   ....[41]....
        /*00f8*/ 	.word	0x00026650


	//   ....[42]....
        /*00fc*/ 	.word	0x00026800


	//   ....[43]....
        /*0100*/ 	.word	0x00029e70


	//   ....[44]....
        /*0104*/ 	.word	0x0002a030


	//   ....[45]....
        /*0108*/ 	.word	0x0002a190


	//   ....[46]....
        /*010c*/ 	.word	0x0002a340


	//   ....[47]....
        /*0110*/ 	.word	0x0002d990


	//   ....[48]....
        /*0114*/ 	.word	0x0002db50


	//   ....[49]....
        /*0118*/ 	.word	0x0002dcb0


	//   ....[50]....
        /*011c*/ 	.word	0x0002de60


	//   ....[51]....
        /*0120*/ 	.word	0x000314f0


	//   ....[52]....
        /*0124*/ 	.word	0x000316b0


	//   ....[53]....
        /*0128*/ 	.word	0x00031810


	//   ....[54]....
        /*012c*/ 	.word	0x000319c0


	//   ....[55]....
        /*0130*/ 	.word	0x00035060


	//   ....[56]....
        /*0134*/ 	.word	0x00035220


	//   ....[57]....
        /*0138*/ 	.word	0x00035380


	//   ....[58]....
        /*013c*/ 	.word	0x00035530


	//   ....[59]....
        /*0140*/ 	.word	0x00038ba0


	//   ....[60]....
        /*0144*/ 	.word	0x00038d60


	//   ....[61]....
        /*0148*/ 	.word	0x00038ec0


	//   ....[62]....
        /*014c*/ 	.word	0x00039070


	//   ....[63]....
        /*0150*/ 	.word	0x0003c5f0


	//----- nvinfo : EIATTR_EXIT_INSTR_OFFSETS
	.align		4
.L_2354:
        /*0154*/ 	.byte	0x04, 0x1c
        /*0156*/ 	.short	(.L_2356 - .L_2355)


	//   ....[0]....
.L_2355:
        /*0158*/ 	.word	0x0001ea90


	//   ....[1]....
        /*015c*/ 	.word	0x0001eae0


	//   ....[2]....
        /*0160*/ 	.word	0x0003c6f0


	//----- nvinfo : EIATTR_MAX_THREADS
	.align		4
.L_2356:
        /*0164*/ 	.byte	0x04, 0x05
        /*0166*/ 	.short	(.L_2358 - .L_2357)
.L_2357:
        /*0168*/ 	.word	0x00000080
        /*016c*/ 	.word	0x00000001
        /*0170*/ 	.word	0x00000001


	//----- nvinfo : EIATTR_CRS_STACK_SIZE
	.align		4
.L_2358:
        /*0174*/ 	.byte	0x04, 0x1e
        /*0176*/ 	.short	(.L_2360 - .L_2359)
.L_2359:
        /*0178*/ 	.word	0x00000000


	//----- nvinfo : EIATTR_CBANK_PARAM_SIZE
	.align		4
.L_2360:
        /*017c*/ 	.byte	0x03, 0x19
        /*017e*/ 	.short	0x0078


	//----- nvinfo : EIATTR_PARAM_CBANK
	.align		4
        /*0180*/ 	.byte	0x04, 0x0a
        /*0182*/ 	.short	(.L_2362 - .L_2361)
	.align		4
.L_2361:
        /*0184*/ 	.word	index@(.nv.constant0._ZN2at6native29vectorized_elementwise_kernelILi4EZZZNS0_67_GLOBAL__N__bb565c37_34_ValidateCompressedIndicesKernel_cu_33a4b88b42_validate_compressed_sparse_indices_kernelILNS2_8CDimNameE0ENS2_18CUDAKernelLauncherENS2_14EmptyVecKernelENS2_8DummyVecELm0EEEvRKNS_6TensorESA_lllENKUlvE1_clEvENKUlvE0_clEvEUllllllE_St5arrayIPcLm6EEEEviT0_T1_)
        /*0188*/ 	.short	0x0380
        /*018a*/ 	.short	0x0078


	//----- nvinfo : EIATTR_SW_WAR
	.align		4
.L_2362:
        /*018c*/ 	.byte	0x04, 0x36
        /*018e*/ 	.short	(.L_2364 - .L_2363)
.L_2363:
        /*0190*/ 	.word	0x00000008
.L_2364:


//--------------------- .nv.info._ZN2at6native29vectorized_elementwise_kernelILi8EZZZNS0_67_GLOBAL__N__bb565c37_34_ValidateCompressedIndicesKernel_cu_33a4b88b42_validate_compressed_sparse_indices_kernelILNS2_8CDimNameE0ENS2_18CUDAKernelLauncherENS2_14EmptyVecKernelENS2_8DummyVecELm0EEEvRKNS_6TensorESA_lllENKUlvE1_clEvENKUlvE0_clEvEUllllllE_St5arrayIPcLm6EEEEviT0_T1_ --------------------------
	.section	.nv.info._ZN2at6native29vectorized_elementwise_kernelILi8EZZZNS0_67_GLOBAL__N__bb565c37_34_ValidateCompressedIndicesKernel_cu_33a4b88b42_validate_compressed_sparse_indices_kernelILNS2_8CDimNameE0ENS2_18CUDAKernelLauncherENS2_14EmptyVecKernelENS2_8DummyVecELm0EEEvRKNS_6TensorESA_lllENKUlvE1_clEvENKUlvE0_clEvEUllllllE_St5arrayIPcLm6EEEEviT0_T1_,"",@"SHT_CUDA_INFO"
	.sectionflags	@""
	.align	4


	//----- nvinfo : EIATTR_CUDA_API_VERSION
	.align		4
        /*0000*/ 	.byte	0x04, 0x37
        /*0002*/ 	.short	(.L_2366 - .L_2365)
.L_2365:
        /*0004*/ 	.word	0x00000082


	//----- nvinfo : EIATTR_KPARAM_INFO
	.align		4
.L_2366:
        /*0008*/ 	.byte	0x04, 0x17
        /*000a*/ 	.short	(.L_2368 - .L_2367)
.L_2367:
        /*000c*/ 	.word	0x00000000
        /*0010*/ 	.short	0x0002
        /*0012*/ 	.short	0x0048
        /*0014*/ 	.byte	0x00, 0xf0, 0xc1, 0x00


	//----- nvinfo : EIATTR_KPARAM_INFO
	.align		4
.L_2368:
        /*0018*/ 	.byte	0x04, 0x17
        /*001a*/ 	.short	(.L_2370 - .L_2369)
.L_2369:
        /*001c*/ 	.word	0x00000000
        /*0020*/ 	.short	0x0001
        /*0022*/ 	.short	0x0008
        /*0024*/ 	.byte	0x00, 0xf0, 0x01, 0x01


	//----- nvinfo : EIATTR_KPARAM_INFO
	.align		4
.L_2370:
        /*0028*/ 	.byte	0x04, 0x17
        /*002a*/ 	.short	(.L_2372 - .L_2371)
.L_2371:
        /*002c*/ 	.word	0x00000000
        /*0030*/ 	.short	0x0000
        /*0032*/ 	.short	0x0000
        /*0034*/ 	.byte	0x00, 0xf0, 0x11, 0x00


	//----- nvinfo : EIATTR_SPARSE_MMA_MASK
	.align		4
.L_2372:
        /*0038*/ 	.byte	0x03, 0x50
        /*003a*/ 	.short	0x0000


	//----- nvinfo : EIATTR_MAXREG_COUNT
	.align		4
        /*003c*/ 	.byte	0x03, 0x1b
        /*003e*/ 	.short	0x00ff


	//----- nvinfo : EIATTR_EXTERNS
	.align		4
        /*0040*/ 	.byte	0x04, 0x0f
        /*0042*/ 	.short	(.L_2374 - .L_2373)


	//   ....[0]....
	.align		4
.L_2373:
        /*0044*/ 	.word	index@(__assertfail)


	//----- nvinfo : EIATTR_MERCURY_ISA_VERSION
	.align		4
.L_2374:
        /*0048*/ 	.byte	0x03, 0x5f
        /*004a*/ 	.short	0x0101


	//----- nvinfo : EIATTR_VRC_CTA_INIT_COUNT
	.align		4
        /*004c*/ 	.byte	0x02, 0x4a
	.zero		1
	.zero		1


	//----- nvinfo : EIATTR_SYSCALL_OFFSETS
	.align		4
        /*0050*/ 	.byte	0x04, 0x46
        /*0052*/ 	.short	(.L_2376 - .L_2375)


	//   ....[0]....
.L_2375:
        /*0054*/ 	.word	0x00000dc0


	//   ....[1]....
        /*0058*/ 	.word	0x00000f20


	//   ....[2]....
        /*005c*/ 	.word	0x000010d0


	//   ....[3]....
        /*0060*/ 	.word	0x00004710


	//   ....[4]....
        /*0064*/ 	.word	0x00004950


	//   ....[5]....
        /*0068*/ 	.word	0x00004ab0


	//   ....[6]....
        /*006c*/ 	.word	0x00004c60


	//   ....[7]....
        /*0070*/ 	.word	0x00008250


	//   ....[8]....
        /*0074*/ 	.word	0x000084a0


	//   ....[9]....
        /*0078*/ 	.word	0x00008600


	//   ....[10]....
        /*007c*/ 	.word	0x000087b0


	//   ....[11]....
        /*0080*/ 	.word	0x0000be20


	//   ....[12]....
        /*0084*/ 	.word	0x0000c020


	//   ....[13]....
        /*0088*/ 	.word	0x0000c180


	//   ....[14]....
        /*008c*/ 	.word	0x0000c330


	//   ....[15]....
        /*0090*/ 	.word	0x0000f910


	//   ....[16]....
        /*0094*/ 	.word	0x0000fb10


	//   ....[17]....
        /*0098*/ 	.word	0x0000fc70


	//   ....[18]....
        /*009c*/ 	.word	0x0000fe20


	//   ....[19]....
        /*00a0*/ 	.word	0x00013470


	//   ....[20]....
        /*00a4*/ 	.word	0x00013670


	//   ....[21]....
        /*00a8*/ 	.word	0x000137d0


	//   ....[22]....
        /*00ac*/ 	.word	0x00013980


	//   ....[23]....
        /*00b0*/ 	.word	0x00016fd0


	//   ....[24]....
        /*00b4*/ 	.word	0x000171d0


	//   ....[25]....
        /*00b8*/ 	.word	0x00017330


	//   ....[26]....
        /*00bc*/ 	.word	0x000174e0


	//   ....[27]....
        /*00c0*/ 	.word	0x0001ab40


	//   ....[28]....
        /*00c4*/ 	.word	0x0001ad40


	//   ....[29]....
        /*00c8*/ 	.word	0x0001aea0


	//   ....[30]....
        /*00cc*/ 	.word	0x0001b050


	//   ....[31]....
        /*00d0*/ 	.word	0x0001e6b0


	//   ....[32]....
        /*00d4*/ 	.word	0x0001ee60


	//   ....[33]....
        /*00d8*/ 	.word	0x0001efc0


	//   ....[34]....
        /*00dc*/ 	.word	0x0001f170


	//   ....[35]....
        /*00e0*/ 	.word	0x00022890


	//   ....[36]....
        /*00e4*/ 	.word	0x00022a50


	//   ....[37]....
        /*00e8*/ 	.word	0x00022bb0


	//   ....[38]....
        /*00ec*/ 	.word	0x00022d60


	//   ....[39]....
        /*00f0*/ 	.word	0x00026330


	//   ....[40]....
        /*00f4*/ 	.word	0x000264f0


	//   ....[41]....
        /*00f8*/ 	.word	0x00026650


	//   ....[42]....
        /*00fc*/ 	.word	0x00026800


	//   ....[43]....
        /*0100*/ 	.word	0x00029e70


	//   ....[44]....
        /*0104*/ 	.word	0x0002a030


	//   ....[45]....
        /*0108*/ 	.word	0x0002a190


	//   ....[46]....
        /*010c*/ 	.word	0x0002a340


	//   ....[47]....
        /*0110*/ 	.word	0x0002d990


	//   ....[48]....
        /*0114*/ 	.word	0x0002db50


	//   ....[49]....
        /*0118*/ 	.word	0x0002dcb0


	//   ....[50]....
        /*011c*/ 	.word	0x0002de60


	//   ....[51]....
        /*0120*/ 	.word	0x000314f0


	//   ....[52]....
        /*0124*/ 	.word	0x000316b0


	//   ....[53]....
        /*0128*/ 	.word	0x00031810


	//   ....[54]....
        /*012c*/ 	.word	0x000319c0


	//   ....[55]....
        /*0130*/ 	.word	0x00035060


	//   ....[56]....
        /*0134*/ 	.word	0x00035220


	//   ....[57]....
        /*0138*/ 	.word	0x00035380


	//   ....[58]....
        /*013c*/ 	.word	0x00035530


	//   ....[59]....
        /*0140*/ 	.word	0x00038ba0


	//   ....[60]....
        /*0144*/ 	.word	0x00038d60


	//   ....[61]....
        /*0148*/ 	.word	0x00038ec0


	//   ....[62]....
        /*014c*/ 	.word	0x00039070


	//   ....[63]....
        /*0150*/ 	.word	0x0003c5f0


	//----- nvinfo : EIATTR_EXIT_INSTR_OFFSETS
	.align		4
.L_2376:
        /*0154*/ 	.byte	0x04, 0x1c
        /*0156*/ 	.short	(.L_2378 - .L_2377)


	//   ....[0]....
.L_2377:
        /*0158*/ 	.word	0x0001ea90


	//   ....[1]....
        /*015c*/ 	.word	0x0001eae0


	//   ....[2]....
        /*0160*/ 	.word	0x0003c6f0


	//----- nvinfo : EIATTR_MAX_THREADS
	.align		4
.L_2378:
        /*0164*/ 	.byte	0x04, 0x05
        /*0166*/ 	.short	(.L_2380 - .L_2379)
.L_2379:
        /*0168*/ 	.word	0x00000080
        /*016c*/ 	.word	0x00000001
        /*0170*/ 	.word	0x00000001


	//----- nvinfo : EIATTR_CRS_STACK_SIZE
	.align		4
.L_2380:
        /*0174*/ 	.byte	0x04, 0x1e
        /*0176*/ 	.short	(.L_2382 - .L_2381)
.L_2381:
        /*0178*/ 	.word	0x00000000


	//----- nvinfo : EIATTR_CBANK_PARAM_SIZE
	.align		4
.L_2382:
        /*017c*/ 	.byte	0x03, 0x19
        /*017e*/ 	.short	0x0078


	//----- nvinfo : EIATTR_PARAM_CBANK
	.align		4
        /*0180*/ 	.byte	0x04, 0x0a
        /*0182*/ 	.short	(.L_2384 - .L_2383)
	.align		4
.L_2383:
        /*0184*/ 	.word	index@(.nv.constant0._ZN2at6native29vectorized_elementwise_kernelILi8EZZZNS0_67_GLOBAL__N__bb565c37_34_ValidateCompressedIndicesKernel_cu_33a4b88b42_validate_compressed_sparse_indices_kernelILNS2_8CDimNameE0ENS2_18CUDAKernelLauncherENS2_14EmptyVecKernelENS2_8DummyVecELm0EEEvRKNS_6TensorESA_lllENKUlvE1_clEvENKUlvE0_clEvEUllllllE_St5arrayIPcLm6EEEEviT0_T1_)
        /*0188*/ 	.short	0x0380
        /*018a*/ 	.short	0x0078


	//----- nvinfo : EIATTR_SW_WAR
	.align		4
.L_2384:
        /*018c*/ 	.byte	0x04, 0x36
        /*018e*/ 	.short	(.L_2386 - .L_2385)
.L_2385:
        /*0190*/ 	.word	0x00000008
.L_2386:


//--------------------- .nv.info._ZN2at6native18elementwise_kernelILi128ELi4EZNS0_15gpu_kernel_implIZZZNS0_67_GLOBAL__N__bb565c37_34_ValidateCompressedIndicesKernel_cu_33a4b88b42_validate_compressed_sparse_indices_kernelILNS3_8CDimNameE0ENS3_18CUDAKernelLauncherENS3_14EmptyVecKernelENS3_8DummyVecELm0EEEvRKNS_6TensorESB_lllENKUlvE1_clEvENKUlvE_clEvEUliiiiiE_EEvRNS_18TensorIteratorBaseERKT_EUliE_EEviT1_ --------------------------
	.section	.nv.info._ZN2at6native18elementwise_kernelILi128ELi4EZNS0_15gpu_kernel_implIZZZNS0_67_GLOBAL__N__bb565c37_34_ValidateCompressedIndicesKernel_cu_33a4b88b42_validate_compressed_sparse_indices_kernelILNS3_8CDimNameE0ENS3_18CUDAKernelLauncherENS3_14EmptyVecKernelENS3_8DummyVecELm0EEEvRKNS_6TensorESB_lllENKUlvE1_clEvENKUlvE_clEvEUliiiiiE_EEvRNS_18TensorIteratorBaseERKT_EUliE_EEviT1_,"",@"SHT_CUDA_INFO"
	.sectionflags	@""
	.align	4


	//----- nvinfo : EIATTR_CUDA_API_VERSION
	.align		4
        /*0000*/ 	.byte	0x04, 0x37
        /*0002*/ 	.short	(.L_2388 - .L_2387)
.L_2387:
        /*0004*/ 	.word	0x00000082


	//----- nvinfo : EIATTR_KPARAM_INFO
	.align		4
.L_2388:
        /*0008*/ 	.byte	0x04, 0x17
        /*000a*/ 	.short	(.L_2390 - .L_2389)
.L_2389:
        /*000c*/ 	.word	0x00000000
        /*0010*/ 	.short	0x0001
        /*0012*/ 	.short	0x0008
        /*0014*/ 	.byte	0x00, 0xf0, 0x21, 0x10


	//----- nvinfo : EIATTR_KPARAM_INFO
	.align		4
.L_2390:
        /*0018*/ 	.byte	0x04, 0x17
        /*001a*/ 	.short	(.L_2392 - .L_2391)
.L_2391:
        /*001c*/ 	.word	0x00000000
        /*0020*/ 	.short	0x0000
        /*0022*/ 	.short	0x0000
        /*0024*/ 	.byte	0x00, 0xf0, 0x11, 0x00


	//----- nvinfo : EIATTR_SPARSE_MMA_MASK
	.align		4
.L_2392:
        /*0028*/ 	.byte	0x03, 0x50
        /*002a*/ 	.short	0x0000


	//----- nvinfo : EIATTR_MAXREG_COUNT
	.align		4
        /*002c*/ 	.byte	0x03, 0x1b
        /*002e*/ 	.short	0x0080


	//----- nvinfo : EIATTR_EXTERNS
	.align		4
        /*0030*/ 	.byte	0x04, 0x0f
        /*0032*/ 	.short	(.L_2394 - .L_2393)


	//   ....[0]....
	.align		4
.L_2393:
        /*0034*/ 	.word	index@(__assertfail)


	//----- nvinfo : EIATTR_MERCURY_ISA_VERSION
	.align		4
.L_2394:
        /*0038*/ 	.byte	0x03, 0x5f
        /*003a*/ 	.short	0x0101


	//----- nvinfo : EIATTR_VRC_CTA_INIT_COUNT
	.align		4
        /*003c*/ 	.byte	0x02, 0x4a
	.zero		1
	.zero		1


	//----- nvinfo : EIATTR_SYSCALL_OFFSETS
	.align		4
        /*0040*/ 	.byte	0x04, 0x46
        /*0042*/ 	.short	(.L_2396 - .L_2395)


	//   ....[0]....
.L_2395:
        /*0044*/ 	.word	0x000029c0


	//   ....[1]....
        /*0048*/ 	.word	0x000037a0


	//   ....[2]....
        /*004c*/ 	.word	0x00004580


	//   ....[3]....
        /*0050*/ 	.word	0x00005360


	//   ....[4]....
        /*0054*/ 	.word	0x00006140


	//   ....[5]....
        /*0058*/ 	.word	0x00006380


	//   ....[6]....
        /*005c*/ 	.word	0x000064d0


	//   ....[7]....
        /*0060*/ 	.word	0x00006650


	//   ....[8]....
        /*0064*/ 	.word	0x00009db0


	//   ....[9]....
        /*0068*/ 	.word	0x0000a520


	//   ....[10]....
        /*006c*/ 	.word	0x0000ce60


	//   ....[11]....
        /*0070*/ 	.word	0x0000dc40


	//   ....[12]....
        /*0074*/ 	.word	0x0000ea20


	//   ....[13]....
        /*0078*/ 	.word	0x0000f800


	//   ....[14]....
        /*007c*/ 	.word	0x000105e0


	//   ....[15]....
        /*0080*/ 	.word	0x00010770


	//   ....[16]....
        /*0084*/ 	.word	0x000108c0


	//   ....[17]....
        /*0088*/ 	.word	0x00010a40


	//   ....[18]....
        /*008c*/ 	.word	0x000141a0


	//   ....[19]....
        /*0090*/ 	.word	0x00014920


	//   ....[20]....
        /*0094*/ 	.word	0x00017230


	//   ....[21]....
        /*0098*/ 	.word	0x00018000


	//   ....[22]....
        /*009c*/ 	.word	0x00018dd0


	//   ....[23]....
        /*00a0*/ 	.word	0x00019ba0


	//   ....[24]....
        /*00a4*/ 	.word	0x0001a980


	//   ....[25]....
        /*00a8*/ 	.word	0x0001ab10


	//   ....[26]....
        /*00ac*/ 	.word	0x0001ac60


	//   ....[27]....
        /*00b0*/ 	.word	0x0001ade0


	//   ....[28]....
        /*00b4*/ 	.word	0x0001e530


	//   ....[29]....
        /*00b8*/ 	.word	0x0001ecb0


	//   ....[30]....
        /*00bc*/ 	.word	0x000215d0


	//   ....[31]....
        /*00c0*/ 	.word	0x000223a0


	//   ....[32]....
        /*00c4*/ 	.word	0x00023170


	//   ....[33]....
        /*00c8*/ 	.word	0x00023f50


	//   ....[34]....
        /*00cc*/ 	.word	0x00024d30


	//   ....[35]....
        /*00d0*/ 	.word	0x00024ec0


	//   ....[36]....
        /*00d4*/ 	.word	0x00025010


	//   ....[37]....
        /*00d8*/ 	.word	0x00025190


	//   ....[38]....
        /*00dc*/ 	.word	0x000289c0


	//   ....[39]....
        /*00e0*/ 	.word	0x00029110


	//----- nvinfo : EIATTR_EXIT_INSTR_OFFSETS
	.align		4
.L_2396:
        /*00e4*/ 	.byte	0x04, 0x1c
        /*00e6*/ 	.short	(.L_2398 - .L_2397)


	//   ....[0]....
.L_2397:
        /*00e8*/ 	.word	0x0001ed40


	//   ....[1]....
        /*00ec*/ 	.word	0x00028b00


	//   ....[2]....
        /*00f0*/ 	.word	0x00028b20


	//   ....[3]....
        /*00f4*/ 	.word	0x00028ba0


	//   ....[4]....
        /*00f8*/ 	.word	0x00028bc0


	//   ....[5]....
        /*00fc*/ 	.word	0x00028be0


	//   ....[6]....
        /*0100*/ 	.word	0x00028c60


	//   ....[7]....
        /*0104*/ 	.word	0x00028c80


	//   ....[8]....
        /*0108*/ 	.word	0x00028d00


	//   ....[9]....
        /*010c*/ 	.word	0x00028d20


	//   ....[10]....
        /*0110*/ 	.word	0x00028d40


	//   ....[11]....
        /*0114*/ 	.word	0x00028de0


	//   ....[12]....
        /*0118*/ 	.word	0x00028e00


	//   ....[13]....
        /*011c*/ 	.word	0x00028e80


	//   ....[14]....
        /*0120*/ 	.word	0x00028ea0


	//   ....[15]....
        /*0124*/ 	.word	0x00028ec0


	//   ....[16]....
        /*0128*/ 	.word	0x00028f60


	//   ....[17]....
        /*012c*/ 	.word	0x00028f80


	//   ....[18]....
        /*0130*/ 	.word	0x00028fa0


	//   ....[19]....
        /*0134*/ 	.word	0x00029010


	//   ....[20]....
        /*0138*/ 	.word	0x00029120


	//   ....[21]....
        /*013c*/ 	.word	0x00029140


	//   ....[22]....
        /*0140*/ 	.word	0x00029160


	//----- nvinfo : EIATTR_MAX_THREADS
	.align		4
.L_2398:
        /*0144*/ 	.byte	0x04, 0x05
        /*0146*/ 	.short	(.L_2400 - .L_2399)
.L_2399:
        /*0148*/ 	.word	0x00000080
        /*014c*/ 	.word	0x00000001
        /*0150*/ 	.word	0x00000001


	//----- nvinfo : EIATTR_CRS_STACK_SIZE
	.align		4
.L_2400:
        /*0154*/ 	.byte	0x04, 0x1e
        /*0156*/ 	.short	(.L_2402 - .L_2401)
.L_2401:
        /*0158*/ 	.word	0x00000000


	//----- nvinfo : EIATTR_CBANK_PARAM_SIZE
	.align		4
.L_2402:
        /*015c*/ 	.byte	0x03, 0x19
        /*015e*/ 	.short	0x0410


	//----- nvinfo : EIATTR_PARAM_CBANK
	.align		4
        /*0160*/ 	.byte	0x04, 0x0a
        /*0162*/ 	.short	(.L_2404 - .L_2403)
	.align		4
.L_2403:
        /*0164*/ 	.word	index@(.nv.constant0._ZN2at6native18elementwise_kernelILi128ELi4EZNS0_15gpu_kernel_implIZZZNS0_67_GLOBAL__N__bb565c37_34_ValidateCompressedIndicesKernel_cu_33a4b88b42_validate_compressed_sparse_indices_kernelILNS3_8CDimNameE0ENS3_18CUDAKernelLauncherENS3_14EmptyVecKernelENS3_8DummyVecELm0EEEvRKNS_6TensorESB_lllENKUlvE1_clEvENKUlvE_clEvEUliiiiiE_EEvRNS_18TensorIteratorBaseERKT_EUliE_EEviT1_)
        /*0168*/ 	.short	0x0380
        /*016a*/ 	.short	0x0410


	//----- nvinfo : EIATTR_SW_WAR
	.align		4
.L_2404:
        /*016c*/ 	.byte	0x04, 0x36
        /*016e*/ 	.short	(.L_2406 - .L_2405)
.L_2405:
        /*0170*/ 	.word	0x00000008
.L_2406:


//--------------------- .nv.info._ZN2at6native27unrolled_elementwise_kernelIZZZNS0_67_GLOBAL__N__bb565c37_34_ValidateCompressedIndicesKernel_cu_33a4b88b42_validate_compressed_sparse_indices_kernelILNS2_8CDimNameE0ENS2_18CUDAKernelLauncherENS2_14EmptyVecKernelENS2_8DummyVecELm0EEEvRKNS_6TensorESA_lllENKUlvE1_clEvENKUlvE_clEvEUliiiiiE_St5arrayIPcLm6EELi4E23TrivialOffsetCalculatorILi5EjESH_ILi1EjENS0_6memory12LoadWithCastILi5EEENSK_13StoreWithCastILi1EEEEEviT_T0_T2_T3_T4_T5_ --------------------------
	.section	.nv.info._ZN2at6native27unrolled_elementwise_kernelIZZZNS0_67_GLOBAL__N__bb565c37_34_ValidateCompressedIndicesKernel_cu_33a4b88b42_validate_compressed_sparse_indices_kernelILNS2_8CDimNameE0ENS2_18CUDAKernelLauncherENS2_14EmptyVecKernelENS2_8DummyVecELm0EEEvRKNS_6TensorESA_lllENKUlvE1_clEvENKUlvE_clEvEUliiiiiE_St5arrayIPcLm6EELi4E23TrivialOffsetCalculatorILi5EjESH_ILi1EjENS0_6memory12LoadWithCastILi5EEENSK_13StoreWithCastILi1EEEEEviT_T0_T2_T3_T4_T5_,"",@"SHT_CUDA_INFO"
	.sectionflags	@""
	.align	4


	//----- nvinfo : EIATTR_CUDA_API_VERSION
	.align		4
        /*0000*/ 	.byte	0x04, 0x37
        /*0002*/ 	.short	(.L_2408 - .L_2407)
.L_2407:
        /*0004*/ 	.word	0x00000082


	//----- nvinfo : EIATTR_KPARAM_INFO
	.align		4
.L_2408:
        /*0008*/ 	.byte	0x04, 0x17
        /*000a*/ 	.short	(.L_2410 - .L_2409)
.L_2409:
        /*000c*/ 	.word	0x00000000
        /*0010*/ 	.short	0x0006
        /*0012*/ 	.short	0x0098
        /*0014*/ 	.byte	0x00, 0xf0, 0x21, 0x00


	//----- nvinfo : EIATTR_KPARAM_INFO
	.align		4
.L_2410:
        /*0018*/ 	.byte	0x04, 0x17
        /*001a*/ 	.short	(.L_2412 - .L_2411)
.L_2411:
        /*001c*/ 	.word	0x00000000
        /*0020*/ 	.short	0x0005
        /*0022*/ 	.short	0x007c
        /*0024*/ 	.byte	0x00, 0xf0, 0x71, 0x00


	//----- nvinfo : EIATTR_KPARAM_INFO
	.align		4
.L_2412:
        /*0028*/ 	.byte	0x04, 0x17
        /*002a*/ 	.short	(.L_2414 - .L_2413)
.L_2413:
        /*002c*/ 	.word	0x00000000
        /*0030*/ 	.short	0x0004
        /*0032*/ 	.short	0x0079
        /*0034*/ 	.byte	0x00, 0xf0, 0x05, 0x00


	//----- nvinfo : EIATTR_KPARAM_INFO
	.align		4
.L_2414:
        /*0038*/ 	.byte	0x04, 0x17
        /*003a*/ 	.short	(.L_2416 - .L_2415)
.L_2415:
        /*003c*/ 	.word	0x00000000
        /*0040*/ 	.short	0x0003
        /*0042*/ 	.short	0x0078
        /*0044*/ 	.byte	0x00, 0xf0, 0x05, 0x00


	//----- nvinfo : EIATTR_KPARAM_INFO
	.align		4
.L_2416:
        /*0048*/ 	.byte	0x04, 0x17
        /*004a*/ 	.short	(.L_2418 - .L_2417)
.L_2417:
        /*004c*/ 	.word	0x00000000
        /*0050*/ 	.short	0x0002
        /*0052*/ 	.short	0x0048
        /*0054*/ 	.byte	0x00, 0xf0, 0xc1, 0x00


	//----- nvinfo : EIATTR_KPARAM_INFO
	.align		4
.L_2418:
        /*0058*/ 	.byte	0x04, 0x17
        /*005a*/ 	.short	(.L_2420 - .L_2419)
.L_2419:
        /*005c*/ 	.word	0x00000000
        /*0060*/ 	.short	0x0001
        /*0062*/ 	.short	0x0008
        /*0064*/ 	.byte	0x00, 0xf0, 0x01, 0x01


	//----- nvinfo : EIATTR_KPARAM_INFO
	.align		4
.L_2420:
        /*0068*/ 	.byte	0x04, 0x17
        /*006a*/ 	.short	(.L_2422 - .L_2421)
.L_2421:
        /*006c*/ 	.word	0x00000000
        /*0070*/ 	.short	0x0000
        /*0072*/ 	.short	0x0000
        /*0074*/ 	.byte	0x00, 0xf0, 0x11, 0x00


	//----- nvinfo : EIATTR_SPARSE_MMA_MASK
	.align		4
.L_2422:
        /*0078*/ 	.byte	0x03, 0x50
        /*007a*/ 	.short	0x0000


	//----- nvinfo : EIATTR_MAXREG_COUNT
	.align		4
        /*007c*/ 	.byte	0x03, 0x1b
        /*007e*/ 	.short	0x00ff


	//----- nvinfo : EIATTR_EXTERNS
	.align		4
        /*0080*/ 	.byte	0x04, 0x0f
        /*0082*/ 	.short	(.L_2424 - .L_2423)


	//   ....[0]....
	.align		4
.L_2423:
        /*0084*/ 	.word	index@(__assertfail)


	//----- nvinfo : EIATTR_MERCURY_ISA_VERSION
	.align		4
.L_2424:
        /*0088*/ 	.byte	0x03, 0x5f
        /*008a*/ 	.short	0x0101


	//----- nvinfo : EIATTR_VRC_CTA_INIT_COUNT
	.align		4
        /*008c*/ 	.byte	0x02, 0x4a
	.zero		1
	.zero		1


	//----- nvinfo : EIATTR_SYSCALL_OFFSETS
	.align		4
        /*0090*/ 	.byte	0x04, 0x46
        /*0092*/ 	.short	(.L_2426 - .L_2425)


	//   ....[0]....
.L_2425:
        /*0094*/ 	.word	0x00000e30


	//   ....[1]....
        /*0098*/ 	.word	0x00001c20


	//   ....[2]....
        /*009c*/ 	.word	0x00002a10


	//   ....[3]....
        /*00a0*/ 	.word	0x00003810


	//   ....[4]....
        /*00a4*/ 	.word	0x00004610


	//   ....[5]....
        /*00a8*/ 	.word	0x00005570


	//   ....[6]....
        /*00ac*/ 	.word	0x00006370


	//   ....[7]....
        /*00b0*/ 	.word	0x00007170


	//   ....[8]....
        /*00b4*/ 	.word	0x00007f70


	//   ....[9]....
        /*00b8*/ 	.word	0x00008d70


	//   ....[10]....
        /*00bc*/ 	.word	0x00009c20


	//   ....[11]....
        /*00c0*/ 	.word	0x0000aa20


	//   ....[12]....
        /*00c4*/ 	.word	0x0000b820


	//   ....[13]....
        /*00c8*/ 	.word	0x0000c620


	//   ....[14]....
        /*00cc*/ 	.word	0x0000d420


	//   ....[15]....
        /*00d0*/ 	.word	0x0000e2c0


	//   ....[16]....
        /*00d4*/ 	.word	0x0000f0c0


	//   ....[17]....
        /*00d8*/ 	.word	0x0000fec0


	//   ....[18]....
        /*00dc*/ 	.word	0x00010cc0


	//   ....[19]....
        /*00e0*/ 	.word	0x00011ac0


	//   ....[20]....
        /*00e4*/ 	.word	0x00011d50


	//   ....[21]....
        /*00e8*/ 	.word	0x00011ea0


	//   ....[22]....
        /*00ec*/ 	.word	0x00012020


	//   ....[23]....
        /*00f0*/ 	.word	0x00015550


	//   ....[24]....
        /*00f4*/ 	.word	0x00015740


	//   ....[25]....
        /*00f8*/ 	.word	0x00015890


	//   ....[26]....
        /*00fc*/ 	.word	0x00015a10


	//   ....[27]....
        /*0100*/ 	.word	0x00018f80


	//   ....[28]....
        /*0104*/ 	.word	0x00019170


	//   ....[29]....
        /*0108*/ 	.word	0x000192c0


	//   ....[30]....
        /*010c*/ 	.word	0x00019440


	//   ....[31]....
        /*0110*/ 	.word	0x0001c8b0


	//   ....[32]....
        /*0114*/ 	.word	0x0001caa0


	//   ....[33]....
        /*0118*/ 	.word	0x0001cbf0


	//   ....[34]....
        /*011c*/ 	.word	0x0001cd70


	//   ....[35]....
        /*0120*/ 	.word	0x00020200


	//   ....[36]....
        /*0124*/ 	.word	0x000203f0


	//   ....[37]....
        /*0128*/ 	.word	0x00020540


	//   ....[38]....
        /*012c*/ 	.word	0x000206c0


	//   ....[39]....
        /*0130*/ 	.word	0x000208b0


	//   ....[40]....
        /*0134*/ 	.word	0x00020aa0


	//   ....[41]....
        /*0138*/ 	.word	0x00020bf0


	//   ....[42]....
        /*013c*/ 	.word	0x00020d70


	//   ....[43]....
        /*0140*/ 	.word	0x00020f60


	//   ....[44]....
        /*0144*/ 	.word	0x00021150


	//   ....[45]....
        /*0148*/ 	.word	0x000212a0


	//   ....[46]....
        /*014c*/ 	.word	0x00021420


	//   ....[47]....
        /*0150*/ 	.word	0x00021610


	//   ....[48]....
        /*0154*/ 	.word	0x000217f0


	//   ....[49]....
        /*0158*/ 	.word	0x00021940


	//   ....[50]....
        /*015c*/ 	.word	0x00021ac0


	//   ....[51]....
        /*0160*/ 	.word	0x00021cb0


	//   ....[52]....
        /*0164*/ 	.word	0x000224b0


	//   ....[53]....
        /*0168*/ 	.word	0x00022ca0


	//   ....[54]....
        /*016c*/ 	.word	0x00023480


	//   ....[55]....
        /*0170*/ 	.word	0x00023c40


	//----- nvinfo : EIATTR_EXIT_INSTR_OFFSETS
	.align		4
.L_2426:
        /*0174*/ 	.byte	0x04, 0x1c
        /*0176*/ 	.short	(.L_2428 - .L_2427)


	//   ....[0]....
.L_2427:
        /*0178*/ 	.word	0x00023500


	//   ....[1]....
        /*017c*/ 	.word	0x00023630


	//   ....[2]....
        /*0180*/ 	.word	0x00023650


	//   ....[3]....
        /*0184*/ 	.word	0x000236d0


	//   ....[4]....
        /*0188*/ 	.word	0x000236f0


	//   ....[5]....
        /*018c*/ 	.word	0x00023710


	//   ....[6]....
        /*0190*/ 	.word	0x00023790


	//   ....[7]....
        /*0194*/ 	.word	0x000237b0


	//   ....[8]....
        /*0198*/ 	.word	0x00023830


	//   ....[9]....
        /*019c*/ 	.word	0x00023850


	//   ....[10]....
        /*01a0*/ 	.word	0x00023870


	//   ....[11]....
        /*01a4*/ 	.word	0x00023910


	//   ....[12]....
        /*01a8*/ 	.word	0x00023930


	//   ....[13]....
        /*01ac*/ 	.word	0x000239b0


	//   ....[14]....
        /*01b0*/ 	.word	0x000239d0


	//   ....[15]....
        /*01b4*/ 	.word	0x000239f0


	//   ....[16]....
        /*01b8*/ 	.word	0x00023a90


	//   ....[17]....
        /*01bc*/ 	.word	0x00023ab0


	//   ....[18]....
        /*01c0*/ 	.word	0x00023ad0


	//   ....[19]....
        /*01c4*/ 	.word	0x00023b40


	//   ....[20]....
        /*01c8*/ 	.word	0x00023c50


	//   ....[21]....
        /*01cc*/ 	.word	0x00023c70


	//   ....[22]....
        /*01d0*/ 	.word	0x00023c90


	//----- nvinfo : EIATTR_MAX_THREADS
	.align		4
.L_2428:
        /*01d4*/ 	.byte	0x04, 0x05
        /*01d6*/ 	.short	(.L_2430 - .L_2429)
.L_2429:
        /*01d8*/ 	.word	0x00000080
        /*01dc*/ 	.word	0x00000001
        /*01e0*/ 	.word	0x00000001


	//----- nvinfo : EIATTR_CRS_STACK_SIZE
	.align		4
.L_2430:
        /*01e4*/ 	.byte	0x04, 0x1e
        /*01e6*/ 	.short	(.L_2432 - .L_2431)
.L_2431:
        /*01e8*/ 	.word	0x00000000


	//----- nvinfo : EIATTR_CBANK_PARAM_SIZE
	.align		4
.L_2432:
        /*01ec*/ 	.byte	0x03, 0x19
        /*01ee*/ 	.short	0x00a0


	//----- nvinfo : EIATTR_PARAM_CBANK
	.align		4
        /*01f0*/ 	.byte	0x04, 0x0a
        /*01f2*/ 	.short	(.L_2434 - .L_2433)
	.align		4
.L_2433:
        /*01f4*/ 	.word	index@(.nv.constant0._ZN2at6native27unrolled_elementwise_kernelIZZZNS0_67_GLOBAL__N__bb565c37_34_ValidateCompressedIndicesKernel_cu_33a4b88b42_validate_compressed_sparse_indices_kernelILNS2_8CDimNameE0ENS2_18CUDAKernelLauncherENS2_14EmptyVecKernelENS2_8DummyVecELm0EEEvRKNS_6TensorESA_lllENKUlvE1_clEvENKUlvE_clEvEUliiiiiE_St5arrayIPcLm6EELi4E23TrivialOffsetCalculatorILi5EjESH_ILi1EjENS0_6memory12LoadWithCastILi5EEENSK_13StoreWithCastILi1EEEEEviT_T0_T2_T3_T4_T5_)
        /*01f8*/ 	.short	0x0380
        /*01fa*/ 	.short	0x00a0


	//----- nvinfo : EIATTR_SW_WAR
	.align		4
.L_2434:
        /*01fc*/ 	.byte	0x04, 0x36
        /*01fe*/ 	.short	(.L_2436 - .L_2435)
.L_2435:
        /*0200*/ 	.word	0x00000008
.L_2436:


//--------------------- .nv.info._ZN2at6native18elementwise_kernelILi128ELi2EZNS0_22gpu_kernel_impl_nocastIZZZNS0_67_GLOBAL__N__bb565c37_34_ValidateCompressedIndicesKernel_cu_33a4b88b42_validate_compressed_sparse_indices_kernelILNS3_8CDimNameE0ENS3_18CUDAKernelLauncherENS3_14EmptyVecKernelENS3_8DummyVecELm0EEEvRKNS_6TensorESB_lllENKUlvE1_clEvENKUlvE_clEvEUliiiiiE_EEvRNS_18TensorIteratorBaseERKT_EUliE_EEviT1_ --------------------------
	.section	.nv.info._ZN2at6native18elementwise_kernelILi128ELi2EZNS0_22gpu_kernel_impl_nocastIZZZNS0_67_GLOBAL__N__bb565c37_34_ValidateCompressedIndicesKernel_cu_33a4b88b42_validate_compressed_sparse_indices_kernelILNS3_8CDimNameE0ENS3_18CUDAKernelLauncherENS3_14EmptyVecKernelENS3_8DummyVecELm0EEEvRKNS_6TensorESB_lllENKUlvE1_clEvENKUlvE_clEvEUliiiiiE_EEvRNS_18TensorIteratorBaseERKT_EUliE_EEviT1_,"",@"SHT_CUDA_INFO"
	.sectionflags	@""
	.align	4


	//----- nvinfo : EIATTR_CUDA_API_VERSION
	.align		4
        /*0000*/ 	.byte	0x04, 0x37
        /*0002*/ 	.short	(.L_2438 - .L_2437)
.L_2437:
        /*0004*/ 	.word	0x00000082


	//----- nvinfo : EIATTR_KPARAM_INFO
	.align		4
.L_2438:
        /*0008*/ 	.byte	0x04, 0x17
        /*000a*/ 	.short	(.L_2440 - .L_2439)
.L_2439:
        /*000c*/ 	.word	0x00000000
        /*0010*/ 	.short	0x0001
        /*0012*/ 	.short	0x0008
        /*0014*/ 	.byte	0x00, 0xf0, 0x01, 0x10


	//----- nvinfo : EIATTR_KPARAM_INFO
	.align		4
.L_2440:
        /*0018*/ 	.byte	0x04, 0x17
        /*001a*/ 	.short	(.L_2442 - .L_2441)
.L_2441:
        /*001c*/ 	.word	0x00000000
        /*0020*/ 	.short	0x0000
        /*0022*/ 	.short	0x0000
        /*0024*/ 	.byte	0x00, 0xf0, 0x11, 0x00


	//----- nvinfo : EIATTR_SPARSE_MMA_MASK
	.align		4
.L_2442:
        /*0028*/ 	.byte	0x03, 0x50
        /*002a*/ 	.short	0x0000


	//----- nvinfo : EIATTR_MAXREG_COUNT
	.align		4
        /*002c*/ 	.byte	0x03, 0x1b
        /*002e*/ 	.short	0x0080


	//----- nvinfo : EIATTR_EXTERNS
	.align		4
        /*0030*/ 	.byte	0x04, 0x0f
        /*0032*/ 	.short	(.L_2444 - .L_2443)


	//   ....[0]....
	.align		4
.L_2443:
        /*0034*/ 	.word	index@(__assertfail)


	//----- nvinfo : EIATTR_MERCURY_ISA_VERSION
	.align		4
.L_2444:
        /*0038*/ 	.byte	0x03, 0x5f
        /*003a*/ 	.short	0x0101


	//----- nvinfo : EIATTR_VRC_CTA_INIT_COUNT
	.align		4
        /*003c*/ 	.byte	0x02, 0x4a
	.zero		1
	.zero		1


	//----- nvinfo : EIATTR_SYSCALL_OFFSETS
	.align		4
        /*0040*/ 	.byte	0x04, 0x46
        /*0042*/ 	.short	(.L_2446 - .L_2445)


	//   ....[0]....
.L_2445:
        /*0044*/ 	.word	0x000003a0


	//   ....[1]....
        /*0048*/ 	.word	0x000004d0


	//   ....[2]....
        /*004c*/ 	.word	0x00000630


	//   ....[3]....
        /*0050*/ 	.word	0x00003d40


	//   ....[4]....
        /*0054*/ 	.word	0x00003ff0


	//   ....[5]....
        /*0058*/ 	.word	0x00004120


	//   ....[6]....
        /*005c*/ 	.word	0x00004280


	//   ....[7]....
        /*0060*/ 	.word	0x00007980


	//   ....[8]....
        /*0064*/ 	.word	0x00009800


	//   ....[9]....
        /*0068*/ 	.word	0x00009950


	//   ....[10]....
        /*006c*/ 	.word	0x00009ad0


	//   ....[11]....
        /*0070*/ 	.word	0x0000d300


	//   ....[12]....
        /*0074*/ 	.word	0x0000f100


	//   ....[13]....
        /*0078*/ 	.word	0x0000f250


	//   ....[14]....
        /*007c*/ 	.word	0x0000f3d0


	//   ....[15]....
        /*0080*/ 	.word	0x00012b10


	//   ....[16]....
        /*0084*/ 	.word	0x00012dc0


	//   ....[17]....
        /*0088*/ 	.word	0x00012ef0


	//   ....[18]....
        /*008c*/ 	.word	0x00013050


	//   ....[19]....
        /*0090*/ 	.word	0x00013260


	//   ....[20]....
        /*0094*/ 	.word	0x000134f0


	//   ....[21]....
        /*0098*/ 	.word	0x00013620


	//   ....[22]....
        /*009c*/ 	.word	0x00013780


	//   ....[23]....
        /*00a0*/ 	.word	0x00013990


	//   ....[24]....
        /*00a4*/ 	.word	0x00015680


	//   ....[25]....
        /*00a8*/ 	.word	0x000157d0


	//   ....[26]....
        /*00ac*/ 	.word	0x00015950


	//   ....[27]....
        /*00b0*/ 	.word	0x00015b50


	//   ....[28]....
        /*00b4*/ 	.word	0x00017850


	//   ....[29]....
        /*00b8*/ 	.word	0x000179a0


	//   ....[30]....
        /*00bc*/ 	.word	0x00017b20


	//   ....[31]....
        /*00c0*/ 	.word	0x00017d20


	//----- nvinfo : EIATTR_EXIT_INSTR_OFFSETS
	.align		4
.L_2446:
        /*00c4*/ 	.byte	0x04, 0x1c
        /*00c6*/ 	.short	(.L_2448 - .L_2447)


	//   ....[0]....
.L_2447:
        /*00c8*/ 	.word	0x00003e20


	//   ....[1]....
        /*00cc*/ 	.word	0x00007a20


	//   ....[2]....
        /*00d0*/ 	.word	0x0000d400


	//   ....[3]....
        /*00d4*/ 	.word	0x00012ba0


	//   ....[4]....
        /*00d8*/ 	.word	0x00013340


	//   ....[5]....
        /*00dc*/ 	.word	0x00013a30


	//   ....[6]....
        /*00e0*/ 	.word	0x00015c50


	//   ....[7]....
        /*00e4*/ 	.word	0x00017db0


	//----- nvinfo : EIATTR_MAX_THREADS
	.align		4
.L_2448:
        /*00e8*/ 	.byte	0x04, 0x05
        /*00ea*/ 	.short	(.L_2450 - .L_2449)
.L_2449:
        /*00ec*/ 	.word	0x00000080
        /*00f0*/ 	.word	0x00000001
        /*00f4*/ 	.word	0x00000001


	//----- nvinfo : EIATTR_CRS_STACK_SIZE
	.align		4
.L_2450:
        /*00f8*/ 	.byte	0x04, 0x1e
        /*00fa*/ 	.short	(.L_2452 - .L_2451)
.L_2451:
        /*00fc*/ 	.word	0x00000000


	//----- nvinfo : EIATTR_CBANK_PARAM_SIZE
	.align		4
.L_2452:
        /*0100*/ 	.byte	0x03, 0x19
        /*0102*/ 	.short	0x0408


	//----- nvinfo : EIATTR_PARAM_CBANK
	.align		4
        /*0104*/ 	.byte	0x04, 0x0a
        /*0106*/ 	.short	(.L_2454 - .L_2453)
	.align		4
.L_2453:
        /*0108*/ 	.word	index@(.nv.constant0._ZN2at6native18elementwise_kernelILi128ELi2EZNS0_22gpu_kernel_impl_nocastIZZZNS0_67_GLOBAL__N__bb565c37_34_ValidateCompressedIndicesKernel_cu_33a4b88b42_validate_compressed_sparse_indices_kernelILNS3_8CDimNameE0ENS3_18CUDAKernelLauncherENS3_14EmptyVecKernelENS3_8DummyVecELm0EEEvRKNS_6TensorESB_lllENKUlvE1_clEvENKUlvE_clEvEUliiiiiE_EEvRNS_18TensorIteratorBaseERKT_EUliE_EEviT1_)
        /*010c*/ 	.short	0x0380
        /*010e*/ 	.short	0x0408


	//----- nvinfo : EIATTR_SW_WAR
	.align		4
.L_2454:
        /*0110*/ 	.byte	0x04, 0x36
        /*0112*/ 	.short	(.L_2456 - .L_2455)
.L_2455:
        /*0114*/ 	.word	0x00000008
.L_2456:


//--------------------- .nv.info._ZN2at6native27unrolled_elementwise_kernelIZZZNS0_67_GLOBAL__N__bb565c37_34_ValidateCompressedIndicesKernel_cu_33a4b88b42_validate_compressed_sparse_indices_kernelILNS2_8CDimNameE0ENS2_18CUDAKernelLauncherENS2_14EmptyVecKernelENS2_8DummyVecELm0EEEvRKNS_6TensorESA_lllENKUlvE1_clEvENKUlvE_clEvEUliiiiiE_St5arrayIPcLm6EELi4E23TrivialOffsetCalculatorILi5EjESH_ILi1EjENS0_6memory15LoadWithoutCastENSK_16StoreWithoutCastEEEviT_T0_T2_T3_T4_T5_ --------------------------
	.section	.nv.info._ZN2at6native27unrolled_elementwise_kernelIZZZNS0_67_GLOBAL__N__bb565c37_34_ValidateCompressedIndicesKernel_cu_33a4b88b42_validate_compressed_sparse_indices_kernelILNS2_8CDimNameE0ENS2_18CUDAKernelLauncherENS2_14EmptyVecKernelENS2_8DummyVecELm0EEEvRKNS_6TensorESA_lllENKUlvE1_clEvENKUlvE_clEvEUliiiiiE_St5arrayIPcLm6EELi4E23TrivialOffsetCalculatorILi5EjESH_ILi1EjENS0_6memory15LoadWithoutCastENSK_16StoreWithoutCastEEEviT_T0_T2_T3_T4_T5_,"",@"SHT_CUDA_INFO"
	.sectionflags	@""
	.align	4


	//----- nvinfo : EIATTR_CUDA_API_VERSION
	.align		4
        /*0000*/ 	.byte	0x04, 0x37
        /*0002*/ 	.short	(.L_2458 - .L_2457)
.L_2457:
        /*0004*/ 	.word	0x00000082


	//----- nvinfo : EIATTR_KPARAM_INFO
	.align		4
.L_2458:
        /*0008*/ 	.byte	0x04, 0x17
        /*000a*/ 	.short	(.L_2460 - .L_2459)
.L_2459:
        /*000c*/ 	.word	0x00000000
        /*0010*/ 	.short	0x0006
        /*0012*/ 	.short	0x007b
        /*0014*/ 	.byte	0x00, 0xf0, 0x05, 0x00


	//----- nvinfo : EIATTR_KPARAM_INFO
	.align		4
.L_2460:
        /*0018*/ 	.byte	0x04, 0x17
        /*001a*/ 	.short	(.L_2462 - .L_2461)
.L_2461:
        /*001c*/ 	.word	0x00000000
        /*0020*/ 	.short	0x0005
        /*0022*/ 	.short	0x007a
        /*0024*/ 	.byte	0x00, 0xf0, 0x05, 0x00


	//----- nvinfo : EIATTR_KPARAM_INFO
	.align		4
.L_2462:
        /*0028*/ 	.byte	0x04, 0x17
        /*002a*/ 	.short	(.L_2464 - .L_2463)
.L_2463:
        /*002c*/ 	.word	0x00000000
        /*0030*/ 	.short	0x0004
        /*0032*/ 	.short	0x0079
        /*0034*/ 	.byte	0x00, 0xf0, 0x05, 0x00


	//----- nvinfo : EIATTR_KPARAM_INFO
	.align		4
.L_2464:
        /*0038*/ 	.byte	0x04, 0x17
        /*003a*/ 	.short	(.L_2466 - .L_2465)
.L_2465:
        /*003c*/ 	.word	0x00000000
        /*0040*/ 	.short	0x0003
        /*0042*/ 	.short	0x0078
        /*0044*/ 	.byte	0x00, 0xf0, 0x05, 0x00


	//----- nvinfo : EIATTR_KPARAM_INFO
	.align		4
.L_2466:
        /*0048*/ 	.byte	0x04, 0x17
        /*004a*/ 	.short	(.L_2468 - .L_2467)
.L_2467:
        /*004c*/ 	.word	0x00000000
        /*0050*/ 	.short	0x0002
        /*0052*/ 	.short	0x0048
        /*0054*/ 	.byte	0x00, 0xf0, 0xc1, 0x00


	//----- nvinfo : EIATTR_KPARAM_INFO
	.align		4
.L_2468:
        /*0058*/ 	.byte	0x04, 0x17
        /*005a*/ 	.short	(.L_2470 - .L_2469)
.L_2469:
        /*005c*/ 	.word	0x00000000
        /*0060*/ 	.short	0x0001
        /*0062*/ 	.short	0x0008
        /*0064*/ 	.byte	0x00, 0xf0, 0x01, 0x01


	//----- nvinfo : EIATTR_KPARAM_INFO
	.align		4
.L_2470:
        /*0068*/ 	.byte	0x04, 0x17
        /*006a*/ 	.short	(.L_2472 - .L_2471)
.L_2471:
        /*006c*/ 	.word	0x00000000
        /*0070*/ 	.short	0x0000
        /*0072*/ 	.short	0x0000
        /*0074*/ 	.byte	0x00, 0xf0, 0x11, 0x00


	//----- nvinfo : EIATTR_SPARSE_MMA_MASK
	.align		4
.L_2472:
        /*0078*/ 	.byte	0x03, 0x50
        /*007a*/ 	.short	0x0000


	//----- nvinfo : EIATTR_MAXREG_COUNT
	.align		4
        /*007c*/ 	.byte	0x03, 0x1b
        /*007e*/ 	.short	0x00ff


	//----- nvinfo : EIATTR_EXTERNS
	.align		4
        /*0080*/ 	.byte	0x04, 0x0f
        /*0082*/ 	.short	(.L_2474 - .L_2473)


	//   ....[0]....
	.align		4
.L_2473:
        /*0084*/ 	.word	index@(__assertfail)


	//----- nvinfo : EIATTR_MERCURY_ISA_VERSION
	.align		4
.L_2474:
        /*0088*/ 	.byte	0x03, 0x5f
        /*008a*/ 	.short	0x0101


	//----- nvinfo : EIATTR_VRC_CTA_INIT_COUNT
	.align		4
        /*008c*/ 	.byte	0x02, 0x4a
	.zero		1
	.zero		1


	//----- nvinfo : EIATTR_SYSCALL_OFFSETS
	.align		4
        /*0090*/ 	.byte	0x04, 0x46
        /*0092*/ 	.short	(.L_2476 - .L_2475)


	//   ....[0]....
.L_2475:
        /*0094*/ 	.word	0x00000850


	//   ....[1]....
        /*0098*/ 	.word	0x000009a0


	//   ....[2]....
        /*009c*/ 	.word	0x00000b20


	//   ....[3]....
        /*00a0*/ 	.word	0x00004100


	//   ....[4]....
        /*00a4*/ 	.word	0x000042f0


	//   ....[5]....
        /*00a8*/ 	.word	0x00004440


	//   ....[6]....
        /*00ac*/ 	.word	0x000045c0


	//   ....[7]....
        /*00b0*/ 	.word	0x00007bd0


	//   ....[8]....
        /*00b4*/ 	.word	0x00007dd0


	//   ....[9]....
        /*00b8*/ 	.word	0x00007f20


	//   ....[10]....
        /*00bc*/ 	.word	0x000080a0


	//   ....[11]....
        /*00c0*/ 	.word	0x0000b5f0


	//   ....[12]....
        /*00c4*/ 	.word	0x0000b7e0


	//   ....[13]....
        /*00c8*/ 	.word	0x0000b930


	//   ....[14]....
        /*00cc*/ 	.word	0x0000bab0


	//   ....[15]....
        /*00d0*/ 	.word	0x0000ef30


	//   ....[16]....
        /*00d4*/ 	.word	0x0000f120


	//   ....[17]....
        /*00d8*/ 	.word	0x0000f270


	//   ....[18]....
        /*00dc*/ 	.word	0x0000f3f0


	//   ....[19]....
        /*00e0*/ 	.word	0x0000f5e0


	//   ....[20]....
        /*00e4*/ 	.word	0x0000f7d0


	//   ....[21]....
        /*00e8*/ 	.word	0x0000f920


	//   ....[22]....
        /*00ec*/ 	.word	0x0000faa0


	//   ....[23]....
        /*00f0*/ 	.word	0x0000fc90


	//   ....[24]....
        /*00f4*/ 	.word	0x0000fe80


	//   ....[25]....
        /*00f8*/ 	.word	0x0000ffd0


	//   ....[26]....
        /*00fc*/ 	.word	0x00010150


	//   ....[27]....
        /*0100*/ 	.word	0x00010340


	//   ....[28]....
        /*0104*/ 	.word	0x00010520


	//   ....[29]....
        /*0108*/ 	.word	0x00010670


	//   ....[30]....
        /*010c*/ 	.word	0x000107f0


	//   ....[31]....
        /*0110*/ 	.word	0x000109e0


	//----- nvinfo : EIATTR_EXIT_INSTR_OFFSETS
	.align		4
.L_2476:
        /*0114*/ 	.byte	0x04, 0x1c
        /*0116*/ 	.short	(.L_2478 - .L_2477)


	//   ....[0]....
.L_2477:
        /*0118*/ 	.word	0x00010c00


	//   ....[1]....
        /*011c*/ 	.word	0x00010c50


	//----- nvinfo : EIATTR_MAX_THREADS
	.align		4
.L_2478:
        /*0120*/ 	.byte	0x04, 0x05
        /*0122*/ 	.short	(.L_2480 - .L_2479)
.L_2479:
        /*0124*/ 	.word	0x00000080
        /*0128*/ 	.word	0x00000001
        /*012c*/ 	.word	0x00000001


	//----- nvinfo : EIATTR_CRS_STACK_SIZE
	.align		4
.L_2480:
        /*0130*/ 	.byte	0x04, 0x1e
        /*0132*/ 	.short	(.L_2482 - .L_2481)
.L_2481:
        /*0134*/ 	.word	0x00000000


	//----- nvinfo : EIATTR_CBANK_PARAM_SIZE
	.align		4
.L_2482:
        /*0138*/ 	.byte	0x03, 0x19
        /*013a*/ 	.short	0x007c


	//----- nvinfo : EIATTR_PARAM_CBANK
	.align		4
        /*013c*/ 	.byte	0x04, 0x0a
        /*013e*/ 	.short	(.L_2484 - .L_2483)
	.align		4
.L_2483:
        /*0140*/ 	.word	index@(.nv.constant0._ZN2at6native27unrolled_elementwise_kernelIZZZNS0_67_GLOBAL__N__bb565c37_34_ValidateCompressedIndicesKernel_cu_33a4b88b42_validate_compressed_sparse_indices_kernelILNS2_8CDimNameE0ENS2_18CUDAKernelLauncherENS2_14EmptyVecKernelENS2_8DummyVecELm0EEEvRKNS_6TensorESA_lllENKUlvE1_clEvENKUlvE_clEvEUliiiiiE_St5arrayIPcLm6EELi4E23TrivialOffsetCalculatorILi5EjESH_ILi1EjENS0_6memory15LoadWithoutCastENSK_16StoreWithoutCastEEEviT_T0_T2_T3_T4_T5_)
        /*0144*/ 	.short	0x0380
        /*0146*/ 	.short	0x007c


	//----- nvinfo : EIATTR_SW_WAR
	.align		4
.L_2484:
        /*0148*/ 	.byte	0x04, 0x36
        /*014a*/ 	.short	(.L_2486 - .L_2485)
.L_2485:
        /*014c*/ 	.word	0x00000008
.L_2486:


//--------------------- .nv.info._ZN2at6native29vectorized_elementwise_kernelILi2EZZZNS0_67_GLOBAL__N__bb565c37_34_ValidateCompressedIndicesKernel_cu_33a4b88b42_validate_compressed_sparse_indices_kernelILNS2_8CDimNameE0ENS2_18CUDAKernelLauncherENS2_14EmptyVecKernelENS2_8DummyVecELm0EEEvRKNS_6TensorESA_lllENKUlvE1_clEvENKUlvE_clEvEUliiiiiE_St5arrayIPcLm6EEEEviT0_T1_ --------------------------
	.section	.nv.info._ZN2at6native29vectorized_elementwise_kernelILi2EZZZNS0_67_GLOBAL__N__bb565c37_34_ValidateCompressedIndicesKernel_cu_33a4b88b42_validate_compressed_sparse_indices_kernelILNS2_8CDimNameE0ENS2_18CUDAKernelLauncherENS2_14EmptyVecKernelENS2_8DummyVecELm0EEEvRKNS_6TensorESA_lllENKUlvE1_clEvENKUlvE_clEvEUliiiiiE_St5arrayIPcLm6EEEEviT0_T1_,"",@"SHT_CUDA_INFO"
	.sectionflags	@""
	.align	4


	//----- nvinfo : EIATTR_CUDA_API_VERSION
	.align		4
        /*0000*/ 	.byte	0x04, 0x37
        /*0002*/ 	.short	(.L_2488 - .L_2487)
.L_2487:
        /*0004*/ 	.word	0x00000082


	//----- nvinfo : EIATTR_KPARAM_INFO
	.align		4
.L_2488:
        /*0008*/ 	.byte	0x04, 0x17
        /*000a*/ 	.short	(.L_2490 - .L_2489)
.L_2489:
        /*000c*/ 	.word	0x00000000
        /*0010*/ 	.short	0x0002
        /*0012*/ 	.short	0x0048
        /*0014*/ 	.byte	0x00, 0xf0, 0xc1, 0x00


	//----- nvinfo : EIATTR_KPARAM_INFO
	.align		4
.L_2490:
        /*0018*/ 	.byte	0x04, 0x17
        /*001a*/ 	.short	(.L_2492 - .L_2491)
.L_2491:
        /*001c*/ 	.word	0x00000000
        /*0020*/ 	.short	0x0001
        /*0022*/ 	.short	0x0008
        /*0024*/ 	.byte	0x00, 0xf0, 0x01, 0x01


	//----- nvinfo : EIATTR_KPARAM_INFO
	.align		4
.L_2492:
        /*0028*/ 	.byte	0x04, 0x17
        /*002a*/ 	.short	(.L_2494 - .L_2493)
.L_2493:
        /*002c*/ 	.word	0x00000000
        /*0030*/ 	.short	0x0000
        /*0032*/ 	.short	0x0000
        /*0034*/ 	.byte	0x00, 0xf0, 0x11, 0x00


	//----- nvinfo : EIATTR_SPARSE_MMA_MASK
	.align		4
.L_2494:
        /*0038*/ 	.byte	0x03, 0x50
        /*003a*/ 	.short	0x0000


	//----- nvinfo : EIATTR_MAXREG_COUNT
	.align		4
        /*003c*/ 	.byte	0x03, 0x1b
        /*003e*/ 	.short	0x00ff


	//----- nvinfo : EIATTR_EXTERNS
	.align		4
        /*0040*/ 	.byte	0x04, 0x0f
        /*0042*/ 	.short	(.L_2496 - .L_2495)


	//   ....[0]....
	.align		4
.L_2495:
        /*0044*/ 	.word	index@(__assertfail)


	//----- nvinfo : EIATTR_MERCURY_ISA_VERSION
	.align		4
.L_2496:
        /*0048*/ 	.byte	0x03, 0x5f
        /*004a*/ 	.short	0x0101


	//----- nvinfo : EIATTR_VRC_CTA_INIT_COUNT
	.align		4
        /*004c*/ 	.byte	0x02, 0x4a
	.zero		1
	.zero		1


	//----- nvinfo : EIATTR_SYSCALL_OFFSETS
	.align		4
        /*0050*/ 	.byte	0x04, 0x46
        /*0052*/ 	.short	(.L_2498 - .L_2497)


	//   ....[0]....
.L_2497:
        /*0054*/ 	.word	0x00000e40


	//   ....[1]....
        /*0058*/ 	.word	0x00000f90


	//   ....[2]....
        /*005c*/ 	.word	0x00001110


	//   ....[3]....
        /*0060*/ 	.word	0x000046c0


	//   ....[4]....
        /*0064*/ 	.word	0x000048b0


	//   ....[5]....
        /*0068*/ 	.word	0x00004a00


	//   ....[6]....
        /*006c*/ 	.word	0x00004b80


	//   ....[7]....
        /*0070*/ 	.word	0x00008130


	//   ....[8]....
        /*0074*/ 	.word	0x00008320


	//   ....[9]....
        /*0078*/ 	.word	0x00008470


	//   ....[10]....
        /*007c*/ 	.word	0x000085f0


	//   ....[11]....
        /*0080*/ 	.word	0x0000bbc0


	//   ....[12]....
        /*0084*/ 	.word	0x0000bdb0


	//   ....[13]....
        /*0088*/ 	.word	0x0000bf00


	//   ....[14]....
        /*008c*/ 	.word	0x0000c080


	//   ....[15]....
        /*0090*/ 	.word	0x0000f6b0


	//   ....[16]....
        /*0094*/ 	.word	0x0000f8a0


	//   ....[17]....
        /*0098*/ 	.word	0x0000f9f0


	//   ....[18]....
        /*009c*/ 	.word	0x0000fb70


	//   ....[19]....
        /*00a0*/ 	.word	0x000131a0


	//   ....[20]....
        /*00a4*/ 	.word	0x00013390


	//   ....[21]....
        /*00a8*/ 	.word	0x000134e0


	//   ....[22]....
        /*00ac*/ 	.word	0x00013660


	//   ....[23]....
        /*00b0*/ 	.word	0x00016c90


	//   ....[24]....
        /*00b4*/ 	.word	0x00016e80


	//   ....[25]....
        /*00b8*/ 	.word	0x00016fd0


	//   ....[26]....
        /*00bc*/ 	.word	0x00017150


	//   ....[27]....
        /*00c0*/ 	.word	0x0001a780


	//   ....[28]....
        /*00c4*/ 	.word	0x0001a970


	//   ....[29]....
        /*00c8*/ 	.word	0x0001aac0


	//   ....[30]....
        /*00cc*/ 	.word	0x0001ac40


	//   ....[31]....
        /*00d0*/ 	.word	0x0001e160


	//   ....[32]....
        /*00d4*/ 	.word	0x0001e990


	//   ....[33]....
        /*00d8*/ 	.word	0x0001eae0


	//   ....[34]....
        /*00dc*/ 	.word	0x0001ec60


	//   ....[35]....
        /*00e0*/ 	.word	0x000222c0


	//   ....[36]....
        /*00e4*/ 	.word	0x00022470


	//   ....[37]....
        /*00e8*/ 	.word	0x000225c0


	//   ....[38]....
        /*00ec*/ 	.word	0x00022740


	//   ....[39]....
        /*00f0*/ 	.word	0x00025d90


	//   ....[40]....
        /*00f4*/ 	.word	0x00025f40


	//   ....[41]....
        /*00f8*/ 	.word	0x00026090


	//   ....[42]....
        /*00fc*/ 	.word	0x00026210


	//   ....[43]....
        /*0100*/ 	.word	0x00029830


	//   ....[44]....
        /*0104*/ 	.word	0x000299e0


	//   ....[45]....
        /*0108*/ 	.word	0x00029b30


	//   ....[46]....
        /*010c*/ 	.word	0x00029cb0


	//   ....[47]....
        /*0110*/ 	.word	0x0002d2d0


	//   ....[48]....
        /*0114*/ 	.word	0x0002d480


	//   ....[49]....
        /*0118*/ 	.word	0x0002d5d0


	//   ....[50]....
        /*011c*/ 	.word	0x0002d750


	//   ....[51]....
        /*0120*/ 	.word	0x00030d40


	//   ....[52]....
        /*0124*/ 	.word	0x00030ef0


	//   ....[53]....
        /*0128*/ 	.word	0x00031040


	//   ....[54]....
        /*012c*/ 	.word	0x000311c0


	//   ....[55]....
        /*0130*/ 	.word	0x000347b0


	//   ....[56]....
        /*0134*/ 	.word	0x00034960


	//   ....[57]....
        /*0138*/ 	.word	0x00034ab0


	//   ....[58]....
        /*013c*/ 	.word	0x00034c30


	//   ....[59]....
        /*0140*/ 	.word	0x00038220


	//   ....[60]....
        /*0144*/ 	.word	0x000383d0


	//   ....[61]....
        /*0148*/ 	.word	0x00038520


	//   ....[62]....
        /*014c*/ 	.word	0x000386a0


	//   ....[63]....
        /*0150*/ 	.word	0x0003bb90


	//----- nvinfo : EIATTR_EXIT_INSTR_OFFSETS
	.align		4
.L_2498:
        /*0154*/ 	.byte	0x04, 0x1c
        /*0156*/ 	.short	(.L_2500 - .L_2499)


	//   ....[0]....
.L_2499:
        /*0158*/ 	.word	0x0001e540


	//   ....[1]....
        /*015c*/ 	.word	0x0001e590


	//   ....[2]....
        /*0160*/ 	.word	0x0003bc80


	//----- nvinfo : EIATTR_MAX_THREADS
	.align		4
.L_2500:
        /*0164*/ 	.byte	0x04, 0x05
        /*0166*/ 	.short	(.L_2502 - .L_2501)
.L_2501:
        /*0168*/ 	.word	0x00000080
        /*016c*/ 	.word	0x00000001
        /*0170*/ 	.word	0x00000001


	//----- nvinfo : EIATTR_CRS_STACK_SIZE
	.align		4
.L_2502:
        /*0174*/ 	.byte	0x04, 0x1e
        /*0176*/ 	.short	(.L_2504 - .L_2503)
.L_2503:
        /*0178*/ 	.word	0x00000000


	//----- nvinfo : EIATTR_CBANK_PARAM_SIZE
	.align		4
.L_2504:
        /*017c*/ 	.byte	0x03, 0x19
        /*017e*/ 	.short	0x0078


	//----- nvinfo : EIATTR_PARAM_CBANK
	.align		4
        /*0180*/ 	.byte	0x04, 0x0a
        /*0182*/ 	.short	(.L_2506 - .L_2505)
	.align		4
.L_2505:
        /*0184*/ 	.word	index@(.nv.constant0._ZN2at6native29vectorized_elementwise_kernelILi2EZZZNS0_67_GLOBAL__N__bb565c37_34_ValidateCompressedIndicesKernel_cu_33a4b88b42_validate_compressed_sparse_indices_kernelILNS2_8CDimNameE0ENS2_18CUDAKernelLauncherENS2_14EmptyVecKernelENS2_8DummyVecELm0EEEvRKNS_6TensorESA_lllENKUlvE1_clEvENKUlvE_clEvEUliiiiiE_St5arrayIPcLm6EEEEviT0_T1_)
        /*0188*/ 	.short	0x0380
        /*018a*/ 	.short	0x0078


	//----- nvinfo : EIATTR_SW_WAR
	.align		4
.L_2506:
        /*018c*/ 	.byte	0x04, 0x36
        /*018e*/ 	.short	(.L_2508 - .L_2507)
.L_2507:
        /*0190*/ 	.word	0x00000008
.L_2508:


//--------------------- .nv.info._ZN2at6native29vectorized_elementwise_kernelILi4EZZZNS0_67_GLOBAL__N__bb565c37_34_ValidateCompressedIndicesKernel_cu_33a4b88b42_validate_compressed_sparse_indices_kernelILNS2_8CDimNameE0ENS2_18CUDAKernelLauncherENS2_14EmptyVecKernelENS2_8DummyVecELm0EEEvRKNS_6TensorESA_lllENKUlvE1_clEvENKUlvE_clEvEUliiiiiE_St5arrayIPcLm6EEEEviT0_T1_ --------------------------
	.section	.nv.info._ZN2at6native29vectorized_elementwise_kernelILi4EZZZNS0_67_GLOBAL__N__bb565c37_34_ValidateCompressedIndicesKernel_cu_33a4b88b42_validate_compressed_sparse_indices_kernelILNS2_8CDimNameE0ENS2_18CUDAKernelLauncherENS2_14EmptyVecKernelENS2_8DummyVecELm0EEEvRKNS_6TensorESA_lllENKUlvE1_clEvENKUlvE_clEvEUliiiiiE_St5arrayIPcLm6EEEEviT0_T1_,"",@"SHT_CUDA_INFO"
	.sectionflags	@""
	.align	4


	//----- nvinfo : EIATTR_CUDA_API_VERSION
	.align		4
        /*0000*/ 	.byte	0x04, 0x37
        /*0002*/ 	.short	(.L_2510 - .L_2509)
.L_2509:
        /*0004*/ 	.word	0x00000082


	//----- nvinfo : EIATTR_KPARAM_INFO
	.align		4
.L_2510:
        /*0008*/ 	.byte	0x04, 0x17
        /*000a*/ 	.short	(.L_2512 - .L_2511)
.L_2511:
        /*000c*/ 	.word	0x00000000
        /*0010*/ 	.short	0x0002
        /*0012*/ 	.short	0x0048
        /*0014*/ 	.byte	0x00, 0xf0, 0xc1, 0x00


	//----- nvinfo : EIATTR_KPARAM_INFO
	.align		4
.L_2512:
        /*0018*/ 	.byte	0x04, 0x17
        /*001a*/ 	.short	(.L_2514 - .L_2513)
.L_2513:
        /*001c*/ 	.word	0x00000000
        /*0020*/ 	.short	0x0001
        /*0022*/ 	.short	0x0008
        /*0024*/ 	.byte	0x00, 0xf0, 0x01, 0x01


	//----- nvinfo : EIATTR_KPARAM_INFO
	.align		4
.L_2514:
        /*0028*/ 	.byte	0x04, 0x17
        /*002a*/ 	.short	(.L_2516 - .L_2515)
.L_2515:
        /*002c*/ 	.word	0x00000000
        /*0030*/ 	.short	0x0000
        /*0032*/ 	.short	0x0000
        /*0034*/ 	.byte	0x00, 0xf0, 0x11, 0x00


	//----- nvinfo : EIATTR_SPARSE_MMA_MASK
	.align		4
.L_2516:
        /*0038*/ 	.byte	0x03, 0x50
        /*003a*/ 	.short	0x0000


	//----- nvinfo : EIATTR_MAXREG_COUNT
	.align		4
        /*003c*/ 	.byte	0x03, 0x1b
        /*003e*/ 	.short	0x00ff


	//----- nvinfo : EIATTR_EXTERNS
	.align		4
        /*0040*/ 	.byte	0x04, 0x0f
        /*0042*/ 	.short	(.L_2518 - .L_2517)


	//   ....[0]....
	.align		4
.L_2517:
        /*0044*/ 	.word	index@(__assertfail)


	//----- nvinfo : EIATTR_MERCURY_ISA_VERSION
	.align		4
.L_2518:
        /*0048*/ 	.byte	0x03, 0x5f
        /*004a*/ 	.short	0x0101


	//----- nvinfo : EIATTR_VRC_CTA_INIT_COUNT
	.align		4
        /*004c*/ 	.byte	0x02, 0x4a
	.zero		1
	.zero		1


	//----- nvinfo : EIATTR_SYSCALL_OFFSETS
	.align		4
        /*0050*/ 	.byte	0x04, 0x46
        /*0052*/ 	.short	(.L_2520 - .L_2519)


	//   ....[0]....
.L_2519:
        /*0054*/ 	.word	0x00000e40


	//   ....[1]....
        /*0058*/ 	.word	0x00000f90


	//   ....[2]....
        /*005c*/ 	.word	0x00001110


	//   ....[3]....
        /*0060*/ 	.word	0x000046d0


	//   ....[4]....
        /*0064*/ 	.word	0x000048c0


	//   ....[5]....
        /*0068*/ 	.word	0x00004a10


	//   ....[6]....
        /*006c*/ 	.word	0x00004b90


	//   ....[7]....
        /*0070*/ 	.word	0x000081b0


	//   ....[8]....
        /*0074*/ 	.word	0x000083a0


	//   ....[9]....
        /*0078*/ 	.word	0x000084f0


	//   ....[10]....
        /*007c*/ 	.word	0x00008670


	//   ....[11]....
        /*0080*/ 	.word	0x0000bc70


	//   ....[12]....
        /*0084*/ 	.word	0x0000be60


	//   ....[13]....
        /*0088*/ 	.word	0x0000bfb0


	//   ....[14]....
        /*008c*/ 	.word	0x0000c130


	//   ....[15]....
        /*0090*/ 	.word	0x0000f710


	//   ....[16]....
        /*0094*/ 	.word	0x0000f900


	//   ....[17]....
        /*0098*/ 	.word	0x0000fa50


	//   ....[18]....
        /*009c*/ 	.word	0x0000fbd0


	//   ....[19]....
        /*00a0*/ 	.word	0x000130d0


	//   ....[20]....
        /*00a4*/ 	.word	0x000132c0


	//   ....[21]....
        /*00a8*/ 	.word	0x00013410


	//   ....[22]....
        /*00ac*/ 	.word	0x00013590


	//   ....[23]....
        /*00b0*/ 	.word	0x00016a90


	//   ....[24]....
        /*00b4*/ 	.word	0x00016c80


	//   ....[25]....
        /*00b8*/ 	.word	0x00016dd0


	//   ....[26]....
        /*00bc*/ 	.word	0x00016f50


	//   ....[27]....
        /*00c0*/ 	.word	0x0001a450


	//   ....[28]....
        /*00c4*/ 	.word	0x0001a640


	//   ....[29]....
        /*00c8*/ 	.word	0x0001a790


	//   ....[30]....
        /*00cc*/ 	.word	0x0001a910


	//   ....[31]....
        /*00d0*/ 	.word	0x0001de20


	//   ....[32]....
        /*00d4*/ 	.word	0x0001e5b0


	//   ....[33]....
        /*00d8*/ 	.word	0x0001e700


	//   ....[34]....
        /*00dc*/ 	.word	0x0001e880


	//   ....[35]....
        /*00e0*/ 	.word	0x00021eb0


	//   ....[36]....
        /*00e4*/ 	.word	0x00022060


	//   ....[37]....
        /*00e8*/ 	.word	0x000221b0


	//   ....[38]....
        /*00ec*/ 	.word	0x00022330


	//   ....[39]....
        /*00f0*/ 	.word	0x00025950


	//   ....[40]....
        /*00f4*/ 	.word	0x00025b00


	//   ....[41]....
        /*00f8*/ 	.word	0x00025c50


	//   ....[42]....
        /*00fc*/ 	.word	0x00025dd0


	//   ....[43]....
        /*0100*/ 	.word	0x00029400


	//   ....[44]....
        /*0104*/ 	.word	0x000295b0


	//   ....[45]....
        /*0108*/ 	.word	0x00029700


	//   ....[46]....
        /*010c*/ 	.word	0x00029880


	//   ....[47]....
        /*0110*/ 	.word	0x0002ceb0


	//   ....[48]....
        /*0114*/ 	.word	0x0002d060


	//   ....[49]....
        /*0118*/ 	.word	0x0002d1b0


	//   ....[50]....
        /*011c*/ 	.word	0x0002d330


	//   ....[51]....
        /*0120*/ 	.word	0x00030960


	//   ....[52]....
        /*0124*/ 	.word	0x00030b10


	//   ....[53]....
        /*0128*/ 	.word	0x00030c60


	//   ....[54]....
        /*012c*/ 	.word	0x00030de0


	//   ....[55]....
        /*0130*/ 	.word	0x000342f0


	//   ....[56]....
        /*0134*/ 	.word	0x000344a0


	//   ....[57]....
        /*0138*/ 	.word	0x000345f0


	//   ....[58]....
        /*013c*/ 	.word	0x00034770


	//   ....[59]....
        /*0140*/ 	.word	0x00037c80


	//   ....[60]....
        /*0144*/ 	.word	0x00037e30


	//   ....[61]....
        /*0148*/ 	.word	0x00037f80


	//   ....[62]....
        /*014c*/ 	.word	0x00038100


	//   ....[63]....
        /*0150*/ 	.word	0x0003b520


	//----- nvinfo : EIATTR_EXIT_INSTR_OFFSETS
	.align		4
.L_2520:
        /*0154*/ 	.byte	0x04, 0x1c
        /*0156*/ 	.short	(.L_2522 - .L_2521)


	//   ....[0]....
.L_2521:
        /*0158*/ 	.word	0x0001e200


	//   ....[1]....
        /*015c*/ 	.word	0x0001e250


	//   ....[2]....
        /*0160*/ 	.word	0x0003b5f0


	//----- nvinfo : EIATTR_MAX_THREADS
	.align		4
.L_2522:
        /*0164*/ 	.byte	0x04, 0x05
        /*0166*/ 	.short	(.L_2524 - .L_2523)
.L_2523:
        /*0168*/ 	.word	0x00000080
        /*016c*/ 	.word	0x00000001
        /*0170*/ 	.word	0x00000001


	//----- nvinfo : EIATTR_CRS_STACK_SIZE
	.align		4
.L_2524:
        /*0174*/ 	.byte	0x04, 0x1e
        /*0176*/ 	.short	(.L_2526 - .L_2525)
.L_2525:
        /*0178*/ 	.word	0x00000000


	//----- nvinfo : EIATTR_CBANK_PARAM_SIZE
	.align		4
.L_2526:
        /*017c*/ 	.byte	0x03, 0x19
        /*017e*/ 	.short	0x0078


	//----- nvinfo : EIATTR_PARAM_CBANK
	.align		4
        /*0180*/ 	.byte	0x04, 0x0a
        /*0182*/ 	.short	(.L_2528 - .L_2527)
	.align		4
.L_2527:
        /*0184*/ 	.word	index@(.nv.constant0._ZN2at6native29vectorized_elementwise_kernelILi4EZZZNS0_67_GLOBAL__N__bb565c37_34_ValidateCompressedIndicesKernel_cu_33a4b88b42_validate_compressed_sparse_indices_kernelILNS2_8CDimNameE0ENS2_18CUDAKernelLauncherENS2_14EmptyVecKernelENS2_8DummyVecELm0EEEvRKNS_6TensorESA_lllENKUlvE1_clEvENKUlvE_clEvEUliiiiiE_St5arrayIPcLm6EEEEviT0_T1_)
        /*0188*/ 	.short	0x0380
        /*018a*/ 	.short	0x0078


	//----- nvinfo : EIATTR_SW_WAR
	.align		4
.L_2528:
        /*018c*/ 	.byte	0x04, 0x36
        /*018e*/ 	.short	(.L_2530 - .L_2529)
.L_2529:
        /*0190*/ 	.word	0x00000008
.L_2530:


//--------------------- .nv.info._ZN2at6native29vectorized_elementwise_kernelILi8EZZZNS0_67_GLOBAL__N__bb565c37_34_ValidateCompressedIndicesKernel_cu_33a4b88b42_validate_compressed_sparse_indices_kernelILNS2_8CDimNameE0ENS2_18CUDAKernelLauncherENS2_14EmptyVecKernelENS2_8DummyVecELm0EEEvRKNS_6TensorESA_lllENKUlvE1_clEvENKUlvE_clEvEUliiiiiE_St5arrayIPcLm6EEEEviT0_T1_ --------------------------
	.section	.nv.info._ZN2at6native29vectorized_elementwise_kernelILi8EZZZNS0_67_GLOBAL__N__bb565c37_34_ValidateCompressedIndicesKernel_cu_33a4b88b42_validate_compressed_sparse_indices_kernelILNS2_8CDimNameE0ENS2_18CUDAKernelLauncherENS2_14EmptyVecKernelENS2_8DummyVecELm0EEEvRKNS_6TensorESA_lllENKUlvE1_clEvENKUlvE_clEvEUliiiiiE_St5arrayIPcLm6EEEEviT0_T1_,"",@"SHT_CUDA_INFO"
	.sectionflags	@""
	.align	4


	//----- nvinfo : EIATTR_CUDA_API_VERSION
	.align		4
        /*0000*/ 	.byte	0x04, 0x37
        /*0002*/ 	.short	(.L_2532 - .L_2531)
.L_2531:
        /*0004*/ 	.word	0x00000082


	//----- nvinfo : EIATTR_KPARAM_INFO
	.align		4
.L_2532:
        /*0008*/ 	.byte	0x04, 0x17
        /*000a*/ 	.short	(.L_2534 - .L_2533)
.L_2533:
        /*000c*/ 	.word	0x00000000
        /*0010*/ 	.short	0x0002
        /*0012*/ 	.short	0x0048
        /*0014*/ 	.byte	0x00, 0xf0, 0xc1, 0x00


	//----- nvinfo : EIATTR_KPARAM_INFO
	.align		4
.L_2534:
        /*0018*/ 	.byte	0x04, 0x17
        /*001a*/ 	.short	(.L_2536 - .L_2535)
.L_2535:
        /*001c*/ 	.word	0x00000000
        /*0020*/ 	.short	0x0001
        /*0022*/ 	.short	0x0008
        /*0024*/ 	.byte	0x00, 0xf0, 0x01, 0x01


	//----- nvinfo : EIATTR_KPARAM_INFO
	.align		4
.L_2536:
        /*0028*/ 	.byte	0x04, 0x17
        /*002a*/ 	.short	(.L_2538 - .L_2537)
.L_2537:
        /*002c*/ 	.word	0x00000000
        /*0030*/ 	.short	0x0000
        /*0032*/ 	.short	0x0000
        /*0034*/ 	.byte	0x00, 0xf0, 0x11, 0x00


	//----- nvinfo : EIATTR_SPARSE_MMA_MASK
	.align		4
.L_2538:
        /*0038*/ 	.byte	0x03, 0x50
        /*003a*/ 	.short	0x0000


	//----- nvinfo : EIATTR_MAXREG_COUNT
	.align		4
        /*003c*/ 	.byte	0x03, 0x1b
        /*003e*/ 	.short	0x00ff


	//----- nvinfo : EIATTR_EXTERNS
	.align		4
        /*0040*/ 	.byte	0x04, 0x0f
        /*0042*/ 	.short	(.L_2540 - .L_2539)


	//   ....[0]....
	.align		4
.L_2539:
        /*0044*/ 	.word	index@(__assertfail)


	//----- nvinfo : EIATTR_MERCURY_ISA_VERSION
	.align		4
.L_2540:
        /*0048*/ 	.byte	0x03, 0x5f
        /*004a*/ 	.short	0x0101


	//----- nvinfo : EIATTR_VRC_CTA_INIT_COUNT
	.align		4
        /*004c*/ 	.byte	0x02, 0x4a
	.zero		1
	.zero		1


	//----- nvinfo : EIATTR_SYSCALL_OFFSETS
	.align		4
        /*0050*/ 	.byte	0x04, 0x46
        /*0052*/ 	.short	(.L_2542 - .L_2541)


	//   ....[0]....
.L_2541:
        /*0054*/ 	.word	0x00000e40


	//   ....[1]....
        /*0058*/ 	.word	0x00000f90


	//   ....[2]....
        /*005c*/ 	.word	0x00001110


	//   ....[3]....
        /*0060*/ 	.word	0x000046d0


	//   ....[4]....
        /*0064*/ 	.word	0x000048c0


	//   ....[5]....
        /*0068*/ 	.word	0x00004a10


	//   ....[6]....
        /*006c*/ 	.word	0x00004b90


	//   ....[7]....
        /*0070*/ 	.word	0x000081b0


	//   ....[8]....
        /*0074*/ 	.word	0x000083a0


	//   ....[9]....
        /*0078*/ 	.word	0x000084f0


	//   ....[10]....
        /*007c*/ 	.word	0x00008670


	//   ....[11]....
        /*0080*/ 	.word	0x0000bc70


	//   ....[12]....
        /*0084*/ 	.word	0x0000be60


	//   ....[13]....
        /*0088*/ 	.word	0x0000bfb0


	//   ....[14]....
        /*008c*/ 	.word	0x0000c130


	//   ....[15]....
        /*0090*/ 	.word	0x0000f710


	//   ....[16]....
        /*0094*/ 	.word	0x0000f900


	//   ....[17]....
        /*0098*/ 	.word	0x0000fa50


	//   ....[18]....
        /*009c*/ 	.word	0x0000fbd0


	//   ....[19]....
        /*00a0*/ 	.word	0x000130d0


	//   ....[20]....
        /*00a4*/ 	.word	0x000132c0


	//   ....[21]....
        /*00a8*/ 	.word	0x00013410


	//   ....[22]....
        /*00ac*/ 	.word	0x00013590


	//   ....[23]....
        /*00b0*/ 	.word	0x00016a90


	//   ....[24]....
        /*00b4*/ 	.word	0x00016c80


	//   ....[25]....
        /*00b8*/ 	.word	0x00016dd0


	//   ....[26]....
        /*00bc*/ 	.word	0x00016f50


	//   ....[27]....
        /*00c0*/ 	.word	0x0001a450


	//   ....[28]....
        /*00c4*/ 	.word	0x0001a640


	//   ....[29]....
        /*00c8*/ 	.word	0x0001a790


	//   ....[30]....
        /*00cc*/ 	.word	0x0001a910


	//   ....[31]....
        /*00d0*/ 	.word	0x0001de20


	//   ....[32]....
        /*00d4*/ 	.word	0x0001e560


	//   ....[33]....
        /*00d8*/ 	.word	0x0001e6b0


	//   ....[34]....
        /*00dc*/ 	.word	0x0001e830


	//   ....[35]....
        /*00e0*/ 	.word	0x00021e60


	//   ....[36]....
        /*00e4*/ 	.word	0x00022010


	//   ....[37]....
        /*00e8*/ 	.word	0x00022160


	//   ....[38]....
        /*00ec*/ 	.word	0x000222e0


	//   ....[39]....
        /*00f0*/ 	.word	0x00025900


	//   ....[40]....
        /*00f4*/ 	.word	0x00025ab0


	//   ....[41]....
        /*00f8*/ 	.word	0x00025c00


	//   ....[42]....
        /*00fc*/ 	.word	0x00025d80


	//   ....[43]....
        /*0100*/ 	.word	0x000293b0


	//   ....[44]....
        /*0104*/ 	.word	0x00029560


	//   ....[45]....
        /*0108*/ 	.word	0x000296b0


	//   ....[46]....
        /*010c*/ 	.word	0x00029830


	//   ....[47]....
        /*0110*/ 	.word	0x0002ce60


	//   ....[48]....
        /*0114*/ 	.word	0x0002d010


	//   ....[49]....
        /*0118*/ 	.word	0x0002d160


	//   ....[50]....
        /*011c*/ 	.word	0x0002d2e0


	//   ....[51]....
        /*0120*/ 	.word	0x00030910


	//   ....[52]....
        /*0124*/ 	.word	0x00030ac0


	//   ....[53]....
        /*0128*/ 	.word	0x00030c10


	//   ....[54]....
        /*012c*/ 	.word	0x00030d90


	//   ....[55]....
        /*0130*/ 	.word	0x000342a0


	//   ....[56]....
        /*0134*/ 	.word	0x00034450


	//   ....[57]....
        /*0138*/ 	.word	0x000345a0


	//   ....[58]....
        /*013c*/ 	.word	0x00034720


	//   ....[59]....
        /*0140*/ 	.word	0x00037c30


	//   ....[60]....
        /*0144*/ 	.word	0x00037de0


	//   ....[61]....
        /*0148*/ 	.word	0x00037f30


	//   ....[62]....
        /*014c*/ 	.word	0x000380b0


	//   ....[63]....
        /*0150*/ 	.word	0x0003b4d0


	//----- nvinfo : EIATTR_EXIT_INSTR_OFFSETS
	.align		4
.L_2542:
        /*0154*/ 	.byte	0x04, 0x1c
        /*0156*/ 	.short	(.L_2544 - .L_2543)


	//   ....[0]....
.L_2543:
        /*0158*/ 	.word	0x0001e200


	//   ....[1]....
        /*015c*/ 	.word	0x0001e250


	//   ....[2]....
        /*0160*/ 	.word	0x0003b590


	//----- nvinfo : EIATTR_MAX_THREADS
	.align		4
.L_2544:
        /*0164*/ 	.byte	0x04, 0x05
        /*0166*/ 	.short	(.L_2546 - .L_2545)
.L_2545:
        /*0168*/ 	.word	0x00000080
        /*016c*/ 	.word	0x00000001
        /*0170*/ 	.word	0x00000001


	//----- nvinfo : EIATTR_CRS_STACK_SIZE
	.align		4
.L_2546:
        /*0174*/ 	.byte	0x04, 0x1e
        /*0176*/ 	.short	(.L_2548 - .L_2547)
.L_2547:
        /*0178*/ 	.word	0x00000000


	//----- nvinfo : EIATTR_CBANK_PARAM_SIZE
	.align		4
.L_2548:
        /*017c*/ 	.byte	0x03, 0x19
        /*017e*/ 	.short	0x0078


	//----- nvinfo : EIATTR_PARAM_CBANK
	.align		4
        /*0180*/ 	.byte	0x04, 0x0a
        /*0182*/ 	.short	(.L_2550 - .L_2549)
	.align		4
.L_2549:
        /*0184*/ 	.word	index@(.nv.constant0._ZN2at6native29vectorized_elementwise_kernelILi8EZZZNS0_67_GLOBAL__N__bb565c37_34_ValidateCompressedIndicesKernel_cu_33a4b88b42_validate_compressed_sparse_indices_kernelILNS2_8CDimNameE0ENS2_18CUDAKernelLauncherENS2_14EmptyVecKernelENS2_8DummyVecELm0EEEvRKNS_6TensorESA_lllENKUlvE1_clEvENKUlvE_clEvEUliiiiiE_St5arrayIPcLm6EEEEviT0_T1_)
        /*0188*/ 	.short	0x0380
        /*018a*/ 	.short	0x0078


	//----- nvinfo : EIATTR_SW_WAR
	.align		4
.L_2550:
        /*018c*/ 	.byte	0x04, 0x36
        /*018e*/ 	.short	(.L_2552 - .L_2551)
.L_2551:
        /*0190*/ 	.word	0x00000008
.L_2552:


//--------------------- .nv.info._ZN2at6native18elementwise_kernelILi128ELi4EZNS0_15gpu_kernel_implIZZZNS0_67_GLOBAL__N__bb565c37_34_ValidateCompressedIndicesKernel_cu_33a4b88b42_validate_compressed_sparse_indices_kernelILNS3_8CDimNameE0ENS3_18CUDAKernelLauncherENS3_14EmptyVecKernelENS3_8DummyVecELm0EEEvRKNS_6TensorESB_lllENKUlvE0_clEvENKUlvE0_clEvEUllE_EEvRNS_18TensorIteratorBaseERKT_EUliE_EEviT1_ --------------------------
	.section	.nv.info._ZN2at6native18elementwise_kernelILi128ELi4EZNS0_15gpu_kernel_implIZZZNS0_67_GLOBAL__N__bb565c37_34_ValidateCompressedIndicesKernel_cu_33a4b88b42_validate_compressed_sparse_indices_kernelILNS3_8CDimNameE0ENS3_18CUDAKernelLauncherENS3_14EmptyVecKernelENS3_8DummyVecELm0EEEvRKNS_6TensorESB_lllENKUlvE0_clEvENKUlvE0_clEvEUllE_EEvRNS_18TensorIteratorBaseERKT_EUliE_EEviT1_,"",@"SHT_CUDA_INFO"
	.sectionflags	@""
	.align	4


	//----- nvinfo : EIATTR_CUDA_API_VERSION
	.align		4
        /*0000*/ 	.byte	0x04, 0x37
        /*0002*/ 	.short	(.L_2554 - .L_2553)
.L_2553:
        /*0004*/ 	.word	0x00000082


	//----- nvinfo : EIATTR_KPARAM_INFO
	.align		4
.L_2554:
        /*0008*/ 	.byte	0x04, 0x17
        /*000a*/ 	.short	(.L_2556 - .L_2555)
.L_2555:
        /*000c*/ 	.word	0x00000000
        /*0010*/ 	.short	0x0001
        /*0012*/ 	.short	0x0008
        /*0014*/ 	.byte	0x00, 0xf0, 0xc1, 0x08


	//----- nvinfo : EIATTR_KPARAM_INFO
	.align		4
.L_2556:
        /*0018*/ 	.byte	0x04, 0x17
        /*001a*/ 	.short	(.L_2558 - .L_2557)
.L_2557:
        /*001c*/ 	.word	0x00000000
        /*0020*/ 	.short	0x0000
        /*0022*/ 	.short	0x0000
        /*0024*/ 	.byte	0x00, 0xf0, 0x11, 0x00


	//----- nvinfo : EIATTR_SPARSE_MMA_MASK
	.align		4
.L_2558:
        /*0028*/ 	.byte	0x03, 0x50
        /*002a*/ 	.short	0x0000


	//----- nvinfo : EIATTR_MAXREG_COUNT
	.align		4
        /*002c*/ 	.byte	0x03, 0x1b
        /*002e*/ 	.short	0x0080


	//----- nvinfo : EIATTR_EXTERNS
	.align		4
        /*0030*/ 	.byte	0x04, 0x0f
        /*0032*/ 	.short	(.L_2560 - .L_2559)


	//   ....[0]....
	.align		4
.L_2559:
        /*0034*/ 	.word	index@(__assertfail)


	//----- nvinfo : EIATTR_MERCURY_ISA_VERSION
	.align		4
.L_2560:
        /*0038*/ 	.byte	0x03, 0x5f
        /*003a*/ 	.short	0x0101


	//----- nvinfo : EIATTR_VRC_CTA_INIT_COUNT
	.align		4
        /*003c*/ 	.byte	0x02, 0x4a
	.zero		1
	.zero		1


	//----- nvinfo : EIATTR_SYSCALL_OFFSETS
	.align		4
        /*0040*/ 	.byte	0x04, 0x46
        /*0042*/ 	.short	(.L_2562 - .L_2561)


	//   ....[0]....
.L_2561:
        /*0044*/ 	.word	0x00002110


	//   ....[1]....
        /*0048*/ 	.word	0x00002390


	//   ....[2]....
        /*004c*/ 	.word	0x00002aa0


	//   ....[3]....
        /*0050*/ 	.word	0x00004c30


	//   ....[4]....
        /*0054*/ 	.word	0x00004e00


	//   ....[5]....
        /*0058*/ 	.word	0x00005520


	//   ....[6]....
        /*005c*/ 	.word	0x00007690


	//   ....[7]....
        /*0060*/ 	.word	0x00007860


	//   ....[8]....
        /*0064*/ 	.word	0x00007f80


	//   ....[9]....
        /*0068*/ 	.word	0x0000a100


	//   ....[10]....
        /*006c*/ 	.word	0x0000a2d0


	//   ....[11]....
        /*0070*/ 	.word	0x0000a9c0


	//----- nvinfo : EIATTR_EXIT_INSTR_OFFSETS
	.align		4
.L_2562:
        /*0074*/ 	.byte	0x04, 0x1c
        /*0076*/ 	.short	(.L_2564 - .L_2563)


	//   ....[0]....
.L_2563:
        /*0078*/ 	.word	0x00008010


	//   ....[1]....
        /*007c*/ 	.word	0x0000a3b0


	//   ....[2]....
        /*0080*/ 	.word	0x0000a3d0


	//   ....[3]....
        /*0084*/ 	.word	0x0000a450


	//   ....[4]....
        /*0088*/ 	.word	0x0000a470


	//   ....[5]....
        /*008c*/ 	.word	0x0000a490


	//   ....[6]....
        /*0090*/ 	.word	0x0000a510


	//   ....[7]....
        /*0094*/ 	.word	0x0000a530


	//   ....[8]....
        /*0098*/ 	.word	0x0000a5b0


	//   ....[9]....
        /*009c*/ 	.word	0x0000a5d0


	//   ....[10]....
        /*00a0*/ 	.word	0x0000a5f0


	//   ....[11]....
        /*00a4*/ 	.word	0x0000a690


	//   ....[12]....
        /*00a8*/ 	.word	0x0000a6b0


	//   ....[13]....
        /*00ac*/ 	.word	0x0000a730


	//   ....[14]....
        /*00b0*/ 	.word	0x0000a750


	//   ....[15]....
        /*00b4*/ 	.word	0x0000a770


	//   ....[16]....
        /*00b8*/ 	.word	0x0000a810


	//   ....[17]....
        /*00bc*/ 	.word	0x0000a830


	//   ....[18]....
        /*00c0*/ 	.word	0x0000a850


	//   ....[19]....
        /*00c4*/ 	.word	0x0000a8c0


	//   ....[20]....
        /*00c8*/ 	.word	0x0000a9d0


	//   ....[21]....
        /*00cc*/ 	.word	0x0000a9f0


	//   ....[22]....
        /*00d0*/ 	.word	0x0000aa10


	//----- nvinfo : EIATTR_MAX_THREADS
	.align		4
.L_2564:
        /*00d4*/ 	.byte	0x04, 0x05
        /*00d6*/ 	.short	(.L_2566 - .L_2565)
.L_2565:
        /*00d8*/ 	.word	0x00000080
        /*00dc*/ 	.word	0x00000001
        /*00e0*/ 	.word	0x00000001


	//----- nvinfo : EIATTR_CRS_STACK_SIZE
	.align		4
.L_2566:
        /*00e4*/ 	.byte	0x04, 0x1e
        /*00e6*/ 	.short	(.L_2568 - .L_2567)
.L_2567:
        /*00e8*/ 	.word	0x00000000


	//----- nvinfo : EIATTR_CBANK_PARAM_SIZE
	.align		4
.L_2568:
        /*00ec*/ 	.byte	0x03, 0x19
        /*00ee*/ 	.short	0x0238


	//----- nvinfo : EIATTR_PARAM_CBANK
	.align		4
        /*00f0*/ 	.byte	0x04, 0x0a
        /*00f2*/ 	.short	(.L_2570 - .L_2569)
	.align		4
.L_2569:
        /*00f4*/ 	.word	index@(.nv.constant0._ZN2at6native18elementwise_kernelILi128ELi4EZNS0_15gpu_kernel_implIZZZNS0_67_GLOBAL__N__bb565c37_34_ValidateCompressedIndicesKernel_cu_33a4b88b42_validate_compressed_sparse_indices_kernelILNS3_8CDimNameE0ENS3_18CUDAKernelLauncherENS3_14EmptyVecKernelENS3_8DummyVecELm0EEEvRKNS_6TensorESB_lllENKUlvE0_clEvENKUlvE0_clEvEUllE_EEvRNS_18TensorIteratorBaseERKT_EUliE_EEviT1_)
        /*00f8*/ 	.short	0x0380
        /*00fa*/ 	.short	0x0238


	//----- nvinfo : EIATTR_SW_WAR
	.align		4
.L_2570:
        /*00fc*/ 	.byte	0x04, 0x36
        /*00fe*/ 	.short	(.L_2572 - .L_2571)
.L_2571:
        /*0100*/ 	.word	0x00000008
.L_2572:


//--------------------- .nv.info._ZN2at6native27unrolled_elementwise_kernelIZZZNS0_67_GLOBAL__N__bb565c37_34_ValidateCompressedIndicesKernel_cu_33a4b88b42_validate_compressed_sparse_indices_kernelILNS2_8CDimNameE0ENS2_18CUDAKernelLauncherENS2_14EmptyVecKernelENS2_8DummyVecELm0EEEvRKNS_6TensorESA_lllENKUlvE0_clEvENKUlvE0_clEvEUllE_St5arrayIPcLm2EELi4E23TrivialOffsetCalculatorILi1EjESI_NS0_6memory12LoadWithCastILi1EEENSJ_13StoreWithCastILi1EEEEEviT_T0_T2_T3_T4_T5_ --------------------------
	.section	.nv.info._ZN2at6native27unrolled_elementwise_kernelIZZZNS0_67_GLOBAL__N__bb565c37_34_ValidateCompressedIndicesKernel_cu_33a4b88b42_validate_compressed_sparse_indices_kernelILNS2_8CDimNameE0ENS2_18CUDAKernelLauncherENS2_14EmptyVecKernelENS2_8DummyVecELm0EEEvRKNS_6TensorESA_lllENKUlvE0_clEvENKUlvE0_clEvEUllE_St5arrayIPcLm2EELi4E23TrivialOffsetCalculatorILi1EjESI_NS0_6memory12LoadWithCastILi1EEENSJ_13StoreWithCastILi1EEEEEviT_T0_T2_T3_T4_T5_,"",@"SHT_CUDA_INFO"
	.sectionflags	@""
	.align	4


	//----- nvinfo : EIATTR_CUDA_API_VERSION
	.align		4
        /*0000*/ 	.byte	0x04, 0x37
        /*0002*/ 	.short	(.L_2574 - .L_2573)
.L_2573:
        /*0004*/ 	.word	0x00000082


	//----- nvinfo : EIATTR_KPARAM_INFO
	.align		4
.L_2574:
        /*0008*/ 	.byte	0x04, 0x17
        /*000a*/ 	.short	(.L_2576 - .L_2575)
.L_2575:
        /*000c*/ 	.word	0x00000000
        /*0010*/ 	.short	0x0006
        /*0012*/ 	.short	0x003c
        /*0014*/ 	.byte	0x00, 0xf0, 0x21, 0x00


	//----- nvinfo : EIATTR_KPARAM_INFO
	.align		4
.L_2576:
        /*0018*/ 	.byte	0x04, 0x17
        /*001a*/ 	.short	(.L_2578 - .L_2577)
.L_2577:
        /*001c*/ 	.word	0x00000000
        /*0020*/ 	.short	0x0005
        /*0022*/ 	.short	0x0034
        /*0024*/ 	.byte	0x00, 0xf0, 0x21, 0x00


	//----- nvinfo : EIATTR_KPARAM_INFO
	.align		4
.L_2578:
        /*0028*/ 	.byte	0x04, 0x17
        /*002a*/ 	.short	(.L_2580 - .L_2579)
.L_2579:
        /*002c*/ 	.word	0x00000000
        /*0030*/ 	.short	0x0004
        /*0032*/ 	.short	0x0031
        /*0034*/ 	.byte	0x00, 0xf0, 0x05, 0x00


	//----- nvinfo : EIATTR_KPARAM_INFO
	.align		4
.L_2580:
        /*0038*/ 	.byte	0x04, 0x17
        /*003a*/ 	.short	(.L_2582 - .L_2581)
.L_2581:
        /*003c*/ 	.word	0x00000000
        /*0040*/ 	.short	0x0003
        /*0042*/ 	.short	0x0030
        /*0044*/ 	.byte	0x00, 0xf0, 0x05, 0x00


	//----- nvinfo : EIATTR_KPARAM_INFO
	.align		4
.L_2582:
        /*0048*/ 	.byte	0x04, 0x17
        /*004a*/ 	.short	(.L_2584 - .L_2583)
.L_2583:
        /*004c*/ 	.word	0x00000000
        /*0050*/ 	.short	0x0002
        /*0052*/ 	.short	0x0020
        /*0054*/ 	.byte	0x00, 0xf0, 0x41, 0x00


	//----- nvinfo : EIATTR_KPARAM_INFO
	.align		4
.L_2584:
        /*0058*/ 	.byte	0x04, 0x17
        /*005a*/ 	.short	(.L_2586 - .L_2585)
.L_2585:
        /*005c*/ 	.word	0x00000000
        /*0060*/ 	.short	0x0001
        /*0062*/ 	.short	0x0008
        /*0064*/ 	.byte	0x00, 0xf0, 0x61, 0x00


	//----- nvinfo : EIATTR_KPARAM_INFO
	.align		4
.L_2586:
        /*0068*/ 	.byte	0x04, 0x17
        /*006a*/ 	.short	(.L_2588 - .L_2587)
.L_2587:
        /*006c*/ 	.word	0x00000000
        /*0070*/ 	.short	0x0000
        /*0072*/ 	.short	0x0000
        /*0074*/ 	.byte	0x00, 0xf0, 0x11, 0x00


	//----- nvinfo : EIATTR_SPARSE_MMA_MASK
	.align		4
.L_2588:
        /*0078*/ 	.byte	0x03, 0x50
        /*007a*/ 	.short	0x0000


	//----- nvinfo : EIATTR_MAXREG_COUNT
	.align		4
        /*007c*/ 	.byte	0x03, 0x1b
        /*007e*/ 	.short	0x00ff


	//----- nvinfo : EIATTR_EXTERNS
	.align		4
        /*0080*/ 	.byte	0x04, 0x0f
        /*0082*/ 	.short	(.L_2590 - .L_2589)


	//   ....[0]....
	.align		4
.L_2589:
        /*0084*/ 	.word	index@(__assertfail)


	//----- nvinfo : EIATTR_MERCURY_ISA_VERSION
	.align		4
.L_2590:
        /*0088*/ 	.byte	0x03, 0x5f
        /*008a*/ 	.short	0x0101


	//----- nvinfo : EIATTR_VRC_CTA_INIT_COUNT
	.align		4
        /*008c*/ 	.byte	0x02, 0x4a
	.zero		1
	.zero		1


	//----- nvinfo : EIATTR_SYSCALL_OFFSETS
	.align		4
        /*0090*/ 	.byte	0x04, 0x46
        /*0092*/ 	.short	(.L_2592 - .L_2591)


	//   ....[0]....
.L_2591:
        /*0094*/ 	.word	0x00000e20


	//   ....[1]....
        /*0098*/ 	.word	0x00001db0


	//   ....[2]....
        /*009c*/ 	.word	0x00002c90


	//   ....[3]....
        /*00a0*/ 	.word	0x00003b70


	//   ....[4]....
        /*00a4*/ 	.word	0x00003d60


	//   ....[5]....
        /*00a8*/ 	.word	0x00003f10


	//   ....[6]....
        /*00ac*/ 	.word	0x000040c0


	//   ....[7]....
        /*00b0*/ 	.word	0x00004270


	//   ....[8]....
        /*00b4*/ 	.word	0x00004b30


	//   ....[9]....
        /*00b8*/ 	.word	0x00005350


	//   ....[10]....
        /*00bc*/ 	.word	0x00005b30


	//   ....[11]....
        /*00c0*/ 	.word	0x000062f0


	//----- nvinfo : EIATTR_EXIT_INSTR_OFFSETS
	.align		4
.L_2592:
        /*00c4*/ 	.byte	0x04, 0x1c
        /*00c6*/ 	.short	(.L_2594 - .L_2593)


	//   ....[0]....
.L_2593:
        /*00c8*/ 	.word	0x00005bb0


	//   ....[1]....
        /*00cc*/ 	.word	0x00005ce0


	//   ....[2]....
        /*00d0*/ 	.word	0x00005d00


	//   ....[3]....
        /*00d4*/ 	.word	0x00005d80


	//   ....[4]....
        /*00d8*/ 	.word	0x00005da0


	//   ....[5]....
        /*00dc*/ 	.word	0x00005dc0


	//   ....[6]....
        /*00e0*/ 	.word	0x00005e40


	//   ....[7]....
        /*00e4*/ 	.word	0x00005e60


	//   ....[8]....
        /*00e8*/ 	.word	0x00005ee0


	//   ....[9]....
        /*00ec*/ 	.word	0x00005f00


	//   ....[10]....
        /*00f0*/ 	.word	0x00005f20


	//   ....[11]....
        /*00f4*/ 	.word	0x00005fc0


	//   ....[12]....
        /*00f8*/ 	.word	0x00005fe0


	//   ....[13]....
        /*00fc*/ 	.word	0x00006060


	//   ....[14]....
        /*0100*/ 	.word	0x00006080


	//   ....[15]....
        /*0104*/ 	.word	0x000060a0


	//   ....[16]....
        /*0108*/ 	.word	0x00006140


	//   ....[17]....
        /*010c*/ 	.word	0x00006160


	//   ....[18]....
        /*0110*/ 	.word	0x00006180


	//   ....[19]....
        /*0114*/ 	.word	0x000061f0


	//   ....[20]....
        /*0118*/ 	.word	0x00006300


	//   ....[21]....
        /*011c*/ 	.word	0x00006320


	//   ....[22]....
        /*0120*/ 	.word	0x00006340


	//----- nvinfo : EIATTR_MAX_THREADS
	.align		4
.L_2594:
        /*0124*/ 	.byte	0x04, 0x05
        /*0126*/ 	.short	(.L_2596 - .L_2595)
.L_2595:
        /*0128*/ 	.word	0x00000080
        /*012c*/ 	.word	0x00000001
        /*0130*/ 	.word	0x00000001


	//----- nvinfo : EIATTR_CRS_STACK_SIZE
	.align		4
.L_2596:
        /*0134*/ 	.byte	0x04, 0x1e
        /*0136*/ 	.short	(.L_2598 - .L_2597)
.L_2597:
        /*0138*/ 	.word	0x00000000


	//----- nvinfo : EIATTR_CBANK_PARAM_SIZE
	.align		4
.L_2598:
        /*013c*/ 	.byte	0x03, 0x19
        /*013e*/ 	.short	0x0044


	//----- nvinfo : EIATTR_PARAM_CBANK
	.align		4
        /*0140*/ 	.byte	0x04, 0x0a
        /*0142*/ 	.short	(.L_2600 - .L_2599)
	.align		4
.L_2599:
        /*0144*/ 	.word	index@(.nv.constant0._ZN2at6native27unrolled_elementwise_kernelIZZZNS0_67_GLOBAL__N__bb565c37_34_ValidateCompressedIndicesKernel_cu_33a4b88b42_validate_compressed_sparse_indices_kernelILNS2_8CDimNameE0ENS2_18CUDAKernelLauncherENS2_14EmptyVecKernelENS2_8DummyVecELm0EEEvRKNS_6TensorESA_lllENKUlvE0_clEvENKUlvE0_clEvEUllE_St5arrayIPcLm2EELi4E23TrivialOffsetCalculatorILi1EjESI_NS0_6memory12LoadWithCastILi1EEENSJ_13StoreWithCastILi1EEEEEviT_T0_T2_T3_T4_T5_)
        /*0148*/ 	.short	0x0380
        /*014a*/ 	.short	0x0044


	//----- nvinfo : EIATTR_SW_WAR
	.align		4
.L_2600:
        /*014c*/ 	.byte	0x04, 0x36
        /*014e*/ 	.short	(.L_2602 - .L_2601)
.L_2601:
        /*0150*/ 	.word	0x00000008
.L_2602:


//--------------------- .nv.info._ZN2at6native18elementwise_kernelILi128ELi2EZNS0_22gpu_kernel_impl_nocastIZZZNS0_67_GLOBAL__N__bb565c37_34_ValidateCompressedIndicesKernel_cu_33a4b88b42_validate_compressed_sparse_indices_kernelILNS3_8CDimNameE0ENS3_18CUDAKernelLauncherENS3_14EmptyVecKernelENS3_8DummyVecELm0EEEvRKNS_6TensorESB_lllENKUlvE0_clEvENKUlvE0_clEvEUllE_EEvRNS_18TensorIteratorBaseERKT_EUliE_EEviT1_ --------------------------
	.section	.nv.info._ZN2at6native18elementwise_kernelILi128ELi2EZNS0_22gpu_kernel_impl_nocastIZZZNS0_67_GLOBAL__N__bb565c37_34_ValidateCompressedIndicesKernel_cu_33a4b88b42_validate_compressed_sparse_indices_kernelILNS3_8CDimNameE0ENS3_18CUDAKernelLauncherENS3_14EmptyVecKernelENS3_8DummyVecELm0EEEvRKNS_6TensorESB_lllENKUlvE0_clEvENKUlvE0_clEvEUllE_EEvRNS_18TensorIteratorBaseERKT_EUliE_EEviT1_,"",@"SHT_CUDA_INFO"
	.sectionflags	@""
	.align	4


	//----- nvinfo : EIATTR_CUDA_API_VERSION
	.align		4
        /*0000*/ 	.byte	0x04, 0x37
        /*0002*/ 	.short	(.L_2604 - .L_2603)
.L_2603:
        /*0004*/ 	.word	0x00000082


	//----- nvinfo : EIATTR_KPARAM_INFO
	.align		4
.L_2604:
        /*0008*/ 	.byte	0x04, 0x17
        /*000a*/ 	.short	(.L_2606 - .L_2605)
.L_2605:
        /*000c*/ 	.word	0x00000000
        /*0010*/ 	.short	0x0001
        /*0012*/ 	.short	0x0008
        /*0014*/ 	.byte	0x00, 0xf0, 0xa1, 0x08


	//----- nvinfo : EIATTR_KPARAM_INFO
	.align		4
.L_2606:
        /*0018*/ 	.byte	0x04, 0x17
        /*001a*/ 	.short	(.L_2608 - .L_2607)
.L_2607:
        /*001c*/ 	.word	0x00000000
        /*0020*/ 	.short	0x0000
        /*0022*/ 	.short	0x0000
        /*0024*/ 	.byte	0x00, 0xf0, 0x11, 0x00


	//----- nvinfo : EIATTR_SPARSE_MMA_MASK
	.align		4
.L_2608:
        /*0028*/ 	.byte	0x03, 0x50
        /*002a*/ 	.short	0x0000


	//----- nvinfo : EIATTR_MAXREG_COUNT
	.align		4
        /*002c*/ 	.byte	0x03, 0x1b
        /*002e*/ 	.short	0x0080


	//----- nvinfo : EIATTR_EXTERNS
	.align		4
        /*0030*/ 	.byte	0x04, 0x0f
        /*0032*/ 	.short	(.L_2610 - .L_2609)


	//   ....[0]....
	.align		4
.L_2609:
        /*0034*/ 	.word	index@(__assertfail)


	//----- nvinfo : EIATTR_MERCURY_ISA_VERSION
	.align		4
.L_2610:
        /*0038*/ 	.byte	0x03, 0x5f
        /*003a*/ 	.short	0x0101


	//----- nvinfo : EIATTR_VRC_CTA_INIT_COUNT
	.align		4
        /*003c*/ 	.byte	0x02, 0x4a
	.zero		1
	.zero		1


	//----- nvinfo : EIATTR_SYSCALL_OFFSETS
	.align		4
        /*0040*/ 	.byte	0x04, 0x46
        /*0042*/ 	.short	(.L_2612 - .L_2611)


	//   ....[0]....
.L_2611:
        /*0044*/ 	.word	0x00000240


	//   ....[1]....
        /*0048*/ 	.word	0x00000430


	//   ....[2]....
        /*004c*/ 	.word	0x00001920


	//   ....[3]....
        /*0050*/ 	.word	0x00002e30


	//----- nvinfo : EIATTR_EXIT_INSTR_OFFSETS
	.align		4
.L_2612:
        /*0054*/ 	.byte	0x04, 0x1c
        /*0056*/ 	.short	(.L_2614 - .L_2613)


	//   ....[0]....
.L_2613:
        /*0058*/ 	.word	0x000002b0


	//   ....[1]....
        /*005c*/ 	.word	0x00000460


	//   ....[2]....
        /*0060*/ 	.word	0x000019c0


	//   ....[3]....
        /*0064*/ 	.word	0x00002e60


	//----- nvinfo : EIATTR_MAX_THREADS
	.align		4
.L_2614:
        /*0068*/ 	.byte	0x04, 0x05
        /*006a*/ 	.short	(.L_2616 - .L_2615)
.L_2615:
        /*006c*/ 	.word	0x00000080
        /*0070*/ 	.word	0x00000001
        /*0074*/ 	.word	0x00000001


	//----- nvinfo : EIATTR_CRS_STACK_SIZE
	.align		4
.L_2616:
        /*0078*/ 	.byte	0x04, 0x1e
        /*007a*/ 	.short	(.L_2618 - .L_2617)
.L_2617:
        /*007c*/ 	.word	0x00000000


	//----- nvinfo : EIATTR_CBANK_PARAM_SIZE
	.align		4
.L_2618:
        /*0080*/ 	.byte	0x03, 0x19
        /*0082*/ 	.short	0x0230


	//----- nvinfo : EIATTR_PARAM_CBANK
	.align		4
        /*0084*/ 	.byte	0x04, 0x0a
        /*0086*/ 	.short	(.L_2620 - .L_2619)
	.align		4
.L_2619:
        /*0088*/ 	.word	index@(.nv.constant0._ZN2at6native18elementwise_kernelILi128ELi2EZNS0_22gpu_kernel_impl_nocastIZZZNS0_67_GLOBAL__N__bb565c37_34_ValidateCompressedIndicesKernel_cu_33a4b88b42_validate_compressed_sparse_indices_kernelILNS3_8CDimNameE0ENS3_18CUDAKernelLauncherENS3_14EmptyVecKernelENS3_8DummyVecELm0EEEvRKNS_6TensorESB_lllENKUlvE0_clEvENKUlvE0_clEvEUllE_EEvRNS_18TensorIteratorBaseERKT_EUliE_EEviT1_)
        /*008c*/ 	.short	0x0380
        /*008e*/ 	.short	0x0230


	//----- nvinfo : EIATTR_SW_WAR
	.align		4
.L_2620:
        /*0090*/ 	.byte	0x04, 0x36
        /*0092*/ 	.short	(.L_2622 - .L_2621)
.L_2621:
        /*0094*/ 	.word	0x00000008
.L_2622:


//--------------------- .nv.info._ZN2at6native27unrolled_elementwise_kernelIZZZNS0_67_GLOBAL__N__bb565c37_34_ValidateCompressedIndicesKernel_cu_33a4b88b42_validate_compressed_sparse_indices_kernelILNS2_8CDimNameE0ENS2_18CUDAKernelLauncherENS2_14EmptyVecKernelENS2_8DummyVecELm0EEEvRKNS_6TensorESA_lllENKUlvE0_clEvENKUlvE0_clEvEUllE_St5arrayIPcLm2EELi4E23TrivialOffsetCalculatorILi1EjESI_NS0_6memory15LoadWithoutCastENSJ_16StoreWithoutCastEEEviT_T0_T2_T3_T4_T5_ --------------------------
	.section	.nv.info._ZN2at6native27unrolled_elementwise_kernelIZZZNS0_67_GLOBAL__N__bb565c37_34_ValidateCompressedIndicesKernel_cu_33a4b88b42_validate_compressed_sparse_indices_kernelILNS2_8CDimNameE0ENS2_18CUDAKernelLauncherENS2_14EmptyVecKernelENS2_8DummyVecELm0EEEvRKNS_6TensorESA_lllENKUlvE0_clEvENKUlvE0_clEvEUllE_St5arrayIPcLm2EELi4E23TrivialOffsetCalculatorILi1EjESI_NS0_6memory15LoadWithoutCastENSJ_16StoreWithoutCastEEEviT_T0_T2_T3_T4_T5_,"",@"SHT_CUDA_INFO"
	.sectionflags	@""
	.align	4


	//----- nvinfo : EIATTR_CUDA_API_VERSION
	.align		4
        /*0000*/ 	.byte	0x04, 0x37
        /*0002*/ 	.short	(.L_2624 - .L_2623)
.L_2623:
        /*0004*/ 	.word	0x00000082


	//----- nvinfo : EIATTR_KPARAM_INFO
	.align		4
.L_2624:
        /*0008*/ 	.byte	0x04, 0x17
        /*000a*/ 	.short	(.L_2626 - .L_2625)
.L_2625:
        /*000c*/ 	.word	0x00000000
        /*0010*/ 	.short	0x0006
        /*0012*/ 	.short	0x0033
        /*0014*/ 	.byte	0x00, 0xf0, 0x05, 0x00


	//----- nvinfo : EIATTR_KPARAM_INFO
	.align		4
.L_2626:
        /*0018*/ 	.byte	0x04, 0x17
        /*001a*/ 	.short	(.L_2628 - .L_2627)
.L_2627:
        /*001c*/ 	.word	0x00000000
        /*0020*/ 	.short	0x0005
        /*0022*/ 	.short	0x0032
        /*0024*/ 	.byte	0x00, 0xf0, 0x05, 0x00


	//----- nvinfo : EIATTR_KPARAM_INFO
	.align		4
.L_2628:
        /*0028*/ 	.byte	0x04, 0x17
        /*002a*/ 	.short	(.L_2630 - .L_2629)
.L_2629:
        /*002c*/ 	.word	0x00000000
        /*0030*/ 	.short	0x0004
        /*0032*/ 	.short	0x0031
        /*0034*/ 	.byte	0x00, 0xf0, 0x05, 0x00


	//----- nvinfo : EIATTR_KPARAM_INFO
	.align		4
.L_2630:
        /*0038*/ 	.byte	0x04, 0x17
        /*003a*/ 	.short	(.L_2632 - .L_2631)
.L_2631:
        /*003c*/ 	.word	0x00000000
        /*0040*/ 	.short	0x0003
        /*0042*/ 	.short	0x0030
        /*0044*/ 	.byte	0x00, 0xf0, 0x05, 0x00


	//----- nvinfo : EIATTR_KPARAM_INFO
	.align		4
.L_2632:
        /*0048*/ 	.byte	0x04, 0x17
        /*004a*/ 	.short	(.L_2634 - .L_2633)
.L_2633:
        /*004c*/ 	.word	0x00000000
        /*0050*/ 	.short	0x0002
        /*0052*/ 	.short	0x0020
        /*0054*/ 	.byte	0x00, 0xf0, 0x41, 0x00


	//----- nvinfo : EIATTR_KPARAM_INFO
	.align		4
.L_2634:
        /*0058*/ 	.byte	0x04, 0x17
        /*005a*/ 	.short	(.L_2636 - .L_2635)
.L_2635:
        /*005c*/ 	.word	0x00000000
        /*0060*/ 	.short	0x0001
        /*0062*/ 	.short	0x0008
        /*0064*/ 	.byte	0x00, 0xf0, 0x61, 0x00


	//----- nvinfo : EIATTR_KPARAM_INFO
	.align		4
.L_2636:
        /*0068*/ 	.byte	0x04, 0x17
        /*006a*/ 	.short	(.L_2638 - .L_2637)
.L_2637:
        /*006c*/ 	.word	0x00000000
        /*0070*/ 	.short	0x0000
        /*0072*/ 	.short	0x0000
        /*0074*/ 	.byte	0x00, 0xf0, 0x11, 0x00


	//----- nvinfo : EIATTR_SPARSE_MMA_MASK
	.align		4
.L_2638:
        /*0078*/ 	.byte	0x03, 0x50
        /*007a*/ 	.short	0x0000


	//----- nvinfo : EIATTR_MAXREG_COUNT
	.align		4
        /*007c*/ 	.byte	0x03, 0x1b
        /*007e*/ 	.short	0x00ff


	//----- nvinfo : EIATTR_EXTERNS
	.align		4
        /*0080*/ 	.byte	0x04, 0x0f
        /*0082*/ 	.short	(.L_2640 - .L_2639)


	//   ....[0]....
	.align		4
.L_2639:
        /*0084*/ 	.word	index@(__assertfail)


	//----- nvinfo : EIATTR_MERCURY_ISA_VERSION
	.align		4
.L_2640:
        /*0088*/ 	.byte	0x03, 0x5f
        /*008a*/ 	.short	0x0101


	//----- nvinfo : EIATTR_VRC_CTA_INIT_COUNT
	.align		4
        /*008c*/ 	.byte	0x02, 0x4a
	.zero		1
	.zero		1


	//----- nvinfo : EIATTR_SYSCALL_OFFSETS
	.align		4
        /*0090*/ 	.byte	0x04, 0x46
        /*0092*/ 	.short	(.L_2642 - .L_2641)


	//   ....[0]....
.L_2641:
        /*0094*/ 	.word	0x000003a0


	//   ....[1]....
        /*0098*/ 	.word	0x00000550


	//   ....[2]....
        /*009c*/ 	.word	0x00000700


	//   ....[3]....
        /*00a0*/ 	.word	0x000008b0


	//----- nvinfo : EIATTR_EXIT_INSTR_OFFSETS
	.align		4
.L_2642:
        /*00a4*/ 	.byte	0x04, 0x1c
        /*00a6*/ 	.short	(.L_2644 - .L_2643)


	//   ....[0]....
.L_2643:
        /*00a8*/ 	.word	0x00000a70


	//   ....[1]....
        /*00ac*/ 	.word	0x00000ac0


	//----- nvinfo : EIATTR_MAX_THREADS
	.align		4
.L_2644:
        /*00b0*/ 	.byte	0x04, 0x05
        /*00b2*/ 	.short	(.L_2646 - .L_2645)
.L_2645:
        /*00b4*/ 	.word	0x00000080
        /*00b8*/ 	.word	0x00000001
        /*00bc*/ 	.word	0x00000001


	//----- nvinfo : EIATTR_CRS_STACK_SIZE
	.align		4
.L_2646:
        /*00c0*/ 	.byte	0x04, 0x1e
        /*00c2*/ 	.short	(.L_2648 - .L_2647)
.L_2647:
        /*00c4*/ 	.word	0x00000000


	//----- nvinfo : EIATTR_CBANK_PARAM_SIZE
	.align		4
.L_2648:
        /*00c8*/ 	.byte	0x03, 0x19
        /*00ca*/ 	.short	0x0034


	//----- nvinfo : EIATTR_PARAM_CBANK
	.align		4
        /*00cc*/ 	.byte	0x04, 0x0a
        /*00ce*/ 	.short	(.L_2650 - .L_2649)
	.align		4
.L_2649:
        /*00d0*/ 	.word	index@(.nv.constant0._ZN2at6native27unrolled_elementwise_kernelIZZZNS0_67_GLOBAL__N__bb565c37_34_ValidateCompressedIndicesKernel_cu_33a4b88b42_validate_compressed_sparse_indices_kernelILNS2_8CDimNameE0ENS2_18CUDAKernelLauncherENS2_14EmptyVecKernelENS2_8DummyVecELm0EEEvRKNS_6TensorESA_lllENKUlvE0_clEvENKUlvE0_clEvEUllE_St5arrayIPcLm2EELi4E23TrivialOffsetCalculatorILi1EjESI_NS0_6memory15LoadWithoutCastENSJ_16StoreWithoutCastEEEviT_T0_T2_T3_T4_T5_)
        /*00d4*/ 	.short	0x0380
        /*00d6*/ 	.short	0x0034


	//----- nvinfo : EIATTR_SW_WAR
	.align		4
.L_2650:
        /*00d8*/ 	.byte	0x04, 0x36
        /*00da*/ 	.short	(.L_2652 - .L_2651)
.L_2651:
        /*00dc*/ 	.word	0x00000008
.L_2652:


//--------------------- .nv.info._ZN2at6native29vectorized_elementwise_kernelILi2EZZZNS0_67_GLOBAL__N__bb565c37_34_ValidateCompressedIndicesKernel_cu_33a4b88b42_validate_compressed_sparse_indices_kernelILNS2_8CDimNameE0ENS2_18CUDAKernelLauncherENS2_14EmptyVecKernelENS2_8DummyVecELm0EEEvRKNS_6TensorESA_lllENKUlvE0_clEvENKUlvE0_clEvEUllE_St5arrayIPcLm2EEEEviT0_T1_ --------------------------
	.section	.nv.info._ZN2at6native29vectorized_elementwise_kernelILi2EZZZNS0_67_GLOBAL__N__bb565c37_34_ValidateCompressedIndicesKernel_cu_33a4b88b42_validate_compressed_sparse_indices_kernelILNS2_8CDimNameE0ENS2_18CUDAKernelLauncherENS2_14EmptyVecKernelENS2_8DummyVecELm0EEEvRKNS_6TensorESA_lllENKUlvE0_clEvENKUlvE0_clEvEUllE_St5arrayIPcLm2EEEEviT0_T1_,"",@"SHT_CUDA_INFO"
	.sectionflags	@""
	.align	4


	//----- nvinfo : EIATTR_CUDA_API_VERSION
	.align		4
        /*0000*/ 	.byte	0x04, 0x37
        /*0002*/ 	.short	(.L_2654 - .L_2653)
.L_2653:
        /*0004*/ 	.word	0x00000082


	//----- nvinfo : EIATTR_KPARAM_INFO
	.align		4
.L_2654:
        /*0008*/ 	.byte	0x04, 0x17
        /*000a*/ 	.short	(.L_2656 - .L_2655)
.L_2655:
        /*000c*/ 	.word	0x00000000
        /*0010*/ 	.short	0x0002
        /*0012*/ 	.short	0x0020
        /*0014*/ 	.byte	0x00, 0xf0, 0x41, 0x00


	//----- nvinfo : EIATTR_KPARAM_INFO
	.align		4
.L_2656:
        /*0018*/ 	.byte	0x04, 0x17
        /*001a*/ 	.short	(.L_2658 - .L_2657)
.L_2657:
        /*001c*/ 	.word	0x00000000
        /*0020*/ 	.short	0x0001
        /*0022*/ 	.short	0x0008
        /*0024*/ 	.byte	0x00, 0xf0, 0x61, 0x00


	//----- nvinfo : EIATTR_KPARAM_INFO
	.align		4
.L_2658:
        /*0028*/ 	.byte	0x04, 0x17
        /*002a*/ 	.short	(.L_2660 - .L_2659)
.L_2659:
        /*002c*/ 	.word	0x00000000
        /*0030*/ 	.short	0x0000
        /*0032*/ 	.short	0x0000
        /*0034*/ 	.byte	0x00, 0xf0, 0x11, 0x00


	//----- nvinfo : EIATTR_SPARSE_MMA_MASK
	.align		4
.L_2660:
        /*0038*/ 	.byte	0x03, 0x50
        /*003a*/ 	.short	0x0000


	//----- nvinfo : EIATTR_MAXREG_COUNT
	.align		4
        /*003c*/ 	.byte	0x03, 0x1b
        /*003e*/ 	.short	0x00ff


	//----- nvinfo : EIATTR_EXTERNS
	.align		4
        /*0040*/ 	.byte	0x04, 0x0f
        /*0042*/ 	.short	(.L_2662 - .L_2661)


	//   ....[0]....
	.align		4
.L_2661:
        /*0044*/ 	.word	index@(__assertfail)


	//----- nvinfo : EIATTR_MERCURY_ISA_VERSION
	.align		4
.L_2662:
        /*0048*/ 	.byte	0x03, 0x5f
        /*004a*/ 	.short	0x0101


	//----- nvinfo : EIATTR_VRC_CTA_INIT_COUNT
	.align		4
        /*004c*/ 	.byte	0x02, 0x4a
	.zero		1
	.zero		1


	//----- nvinfo : EIATTR_SYSCALL_OFFSETS
	.align		4
        /*0050*/ 	.byte	0x04, 0x46
        /*0052*/ 	.short	(.L_2664 - .L_2663)


	//   ....[0]....
.L_2663:
        /*0054*/ 	.word	0x00000590


	//   ....[1]....
        /*0058*/ 	.word	0x00000740


	//   ....[2]....
        /*005c*/ 	.word	0x000008f0


	//   ....[3]....
        /*0060*/ 	.word	0x00000aa0


	//   ....[4]....
        /*0064*/ 	.word	0x00000c50


	//   ....[5]....
        /*0068*/ 	.word	0x00000e00


	//   ....[6]....
        /*006c*/ 	.word	0x00000fb0


	//   ....[7]....
        /*0070*/ 	.word	0x00001160


	//   ....[8]....
        /*0074*/ 	.word	0x00001730


	//   ....[9]....
        /*0078*/ 	.word	0x000018c0


	//   ....[10]....
        /*007c*/ 	.word	0x00001a50


	//   ....[11]....
        /*0080*/ 	.word	0x00001be0


	//   ....[12]....
        /*0084*/ 	.word	0x00001d70


	//   ....[13]....
        /*0088*/ 	.word	0x00001f00


	//   ....[14]....
        /*008c*/ 	.word	0x00002090


	//   ....[15]....
        /*0090*/ 	.word	0x00002220


	//----- nvinfo : EIATTR_EXIT_INSTR_OFFSETS
	.align		4
.L_2664:
        /*0094*/ 	.byte	0x04, 0x1c
        /*0096*/ 	.short	(.L_2666 - .L_2665)


	//   ....[0]....
.L_2665:
        /*0098*/ 	.word	0x000014e0


	//   ....[1]....
        /*009c*/ 	.word	0x00001530


	//   ....[2]....
        /*00a0*/ 	.word	0x000022b0


	//----- nvinfo : EIATTR_MAX_THREADS
	.align		4
.L_2666:
        /*00a4*/ 	.byte	0x04, 0x05
        /*00a6*/ 	.short	(.L_2668 - .L_2667)
.L_2667:
        /*00a8*/ 	.word	0x00000080
        /*00ac*/ 	.word	0x00000001
        /*00b0*/ 	.word	0x00000001


	//----- nvinfo : EIATTR_CRS_STACK_SIZE
	.align		4
.L_2668:
        /*00b4*/ 	.byte	0x04, 0x1e
        /*00b6*/ 	.short	(.L_2670 - .L_2669)
.L_2669:
        /*00b8*/ 	.word	0x00000000


	//----- nvinfo : EIATTR_CBANK_PARAM_SIZE
	.align		4
.L_2670:
        /*00bc*/ 	.byte	0x03, 0x19
        /*00be*/ 	.short	0x0030


	//----- nvinfo : EIATTR_PARAM_CBANK
	.align		4
        /*00c0*/ 	.byte	0x04, 0x0a
        /*00c2*/ 	.short	(.L_2672 - .L_2671)
	.align		4
.L_2671:
        /*00c4*/ 	.word	index@(.nv.constant0._ZN2at6native29vectorized_elementwise_kernelILi2EZZZNS0_67_GLOBAL__N__bb565c37_34_ValidateCompressedIndicesKernel_cu_33a4b88b42_validate_compressed_sparse_indices_kernelILNS2_8CDimNameE0ENS2_18CUDAKernelLauncherENS2_14EmptyVecKernelENS2_8DummyVecELm0EEEvRKNS_6TensorESA_lllENKUlvE0_clEvENKUlvE0_clEvEUllE_St5arrayIPcLm2EEEEviT0_T1_)
        /*00c8*/ 	.short	0x0380
        /*00ca*/ 	.short	0x0030


	//----- nvinfo : EIATTR_SW_WAR
	.align		4
.L_2672:
        /*00cc*/ 	.byte	0x04, 0x36
        /*00ce*/ 	.short	(.L_2674 - .L_2673)
.L_2673:
        /*00d0*/ 	.word	0x00000008
.L_2674:


//--------------------- .nv.info._ZN2at6native29vectorized_elementwise_kernelILi4EZZZNS0_67_GLOBAL__N__bb565c37_34_ValidateCompressedIndicesKernel_cu_33a4b88b42_validate_compressed_sparse_indices_kernelILNS2_8CDimNameE0ENS2_18CUDAKernelLauncherENS2_14EmptyVecKernelENS2_8DummyVecELm0EEEvRKNS_6TensorESA_lllENKUlvE0_clEvENKUlvE0_clEvEUllE_St5arrayIPcLm2EEEEviT0_T1_ --------------------------
	.section	.nv.info._ZN2at6native29vectorized_elementwise_kernelILi4EZZZNS0_67_GLOBAL__N__bb565c37_34_ValidateCompressedIndicesKernel_cu_33a4b88b42_validate_compressed_sparse_indices_kernelILNS2_8CDimNameE0ENS2_18CUDAKernelLauncherENS2_14EmptyVecKernelENS2_8DummyVecELm0EEEvRKNS_6TensorESA_lllENKUlvE0_clEvENKUlvE0_clEvEUllE_St5arrayIPcLm2EEEEviT0_T1_,"",@"SHT_CUDA_INFO"
	.sectionflags	@""
	.align	4


	//----- nvinfo : EIATTR_CUDA_API_VERSION
	.align		4
        /*0000*/ 	.byte	0x04, 0x37
        /*0002*/ 	.short	(.L_2676 - .L_2675)
.L_2675:
        /*0004*/ 	.word	0x00000082


	//----- nvinfo : EIATTR_KPARAM_INFO
	.align		4
.L_2676:
        /*0008*/ 	.byte	0x04, 0x17
        /*000a*/ 	.short	(.L_2678 - .L_2677)
.L_2677:
        /*000c*/ 	.word	0x00000000
        /*0010*/ 	.short	0x0002
        /*0012*/ 	.short	0x0020
        /*0014*/ 	.byte	0x00, 0xf0, 0x41, 0x00


	//----- nvinfo : EIATTR_KPARAM_INFO
	.align		4
.L_2678:
        /*0018*/ 	.byte	0x04, 0x17
        /*001a*/ 	.short	(.L_2680 - .L_2679)
.L_2679:
        /*001c*/ 	.word	0x00000000
        /*0020*/ 	.short	0x0001
        /*0022*/ 	.short	0x0008
        /*0024*/ 	.byte	0x00, 0xf0, 0x61, 0x00


	//----- nvinfo : EIATTR_KPARAM_INFO
	.align		4
.L_2680:
        /*0028*/ 	.byte	0x04, 0x17
        /*002a*/ 	.short	(.L_2682 - .L_2681)
.L_2681:
        /*002c*/ 	.word	0x00000000
        /*0030*/ 	.short	0x0000
        /*0032*/ 	.short	0x0000
        /*0034*/ 	.byte	0x00, 0xf0, 0x11, 0x00


	//----- nvinfo : EIATTR_SPARSE_MMA_MASK
	.align		4
.L_2682:
        /*0038*/ 	.byte	0x03, 0x50
        /*003a*/ 	.short	0x0000


	//----- nvinfo : EIATTR_MAXREG_COUNT
	.align		4
        /*003c*/ 	.byte	0x03, 0x1b
        /*003e*/ 	.short	0x00ff


	//----- nvinfo : EIATTR_EXTERNS
	.align		4
        /*0040*/ 	.byte	0x04, 0x0f
        /*0042*/ 	.short	(.L_2684 - .L_2683)


	//   ....[0]....
	.align		4
.L_2683:
        /*0044*/ 	.word	index@(__assertfail)


	//----- nvinfo : EIATTR_MERCURY_ISA_VERSION
	.align		4
.L_2684:
        /*0048*/ 	.byte	0x03, 0x5f
        /*004a*/ 	.short	0x0101


	//----- nvinfo : EIATTR_VRC_CTA_INIT_COUNT
	.align		4
        /*004c*/ 	.byte	0x02, 0x4a
	.zero		1
	.zero		1


	//----- nvinfo : EIATTR_SYSCALL_OFFSETS
	.align		4
        /*0050*/ 	.byte	0x04, 0x46
        /*0052*/ 	.short	(.L_2686 - .L_2685)


	//   ....[0]....
.L_2685:
        /*0054*/ 	.word	0x00000590


	//   ....[1]....
        /*0058*/ 	.word	0x00000740


	//   ....[2]....
        /*005c*/ 	.word	0x000008f0


	//   ....[3]....
        /*0060*/ 	.word	0x00000aa0


	//   ....[4]....
        /*0064*/ 	.word	0x00000c50


	//   ....[5]....
        /*0068*/ 	.word	0x00000e00


	//   ....[6]....
        /*006c*/ 	.word	0x00000fb0


	//   ....[7]....
        /*0070*/ 	.word	0x00001160


	//   ....[8]....
        /*0074*/ 	.word	0x00001710


	//   ....[9]....
        /*0078*/ 	.word	0x000018a0


	//   ....[10]....
        /*007c*/ 	.word	0x00001a30


	//   ....[11]....
        /*0080*/ 	.word	0x00001bc0


	//   ....[12]....
        /*0084*/ 	.word	0x00001d50


	//   ....[13]....
        /*0088*/ 	.word	0x00001ee0


	//   ....[14]....
        /*008c*/ 	.word	0x00002070


	//   ....[15]....
        /*0090*/ 	.word	0x00002200


	//----- nvinfo : EIATTR_EXIT_INSTR_OFFSETS
	.align		4
.L_2686:
        /*0094*/ 	.byte	0x04, 0x1c
        /*0096*/ 	.short	(.L_2688 - .L_2687)


	//   ....[0]....
.L_2687:
        /*0098*/ 	.word	0x000014e0


	//   ....[1]....
        /*009c*/ 	.word	0x00001530


	//   ....[2]....
        /*00a0*/ 	.word	0x00002270


	//----- nvinfo : EIATTR_MAX_THREADS
	.align		4
.L_2688:
        /*00a4*/ 	.byte	0x04, 0x05
        /*00a6*/ 	.short	(.L_2690 - .L_2689)
.L_2689:
        /*00a8*/ 	.word	0x00000080
        /*00ac*/ 	.word	0x00000001
        /*00b0*/ 	.word	0x00000001


	//----- nvinfo : EIATTR_CRS_STACK_SIZE
	.align		4
.L_2690:
        /*00b4*/ 	.byte	0x04, 0x1e
        /*00b6*/ 	.short	(.L_2692 - .L_2691)
.L_2691:
        /*00b8*/ 	.word	0x00000000


	//----- nvinfo : EIATTR_CBANK_PARAM_SIZE
	.align		4
.L_2692:
        /*00bc*/ 	.byte	0x03, 0x19
        /*00be*/ 	.short	0x0030


	//----- nvinfo : EIATTR_PARAM_CBANK
	.align		4
        /*00c0*/ 	.byte	0x04, 0x0a
        /*00c2*/ 	.short	(.L_2694 - .L_2693)
	.align		4
.L_2693:
        /*00c4*/ 	.word	index@(.nv.constant0._ZN2at6native29vectorized_elementwise_kernelILi4EZZZNS0_67_GLOBAL__N__bb565c37_34_ValidateCompressedIndicesKernel_cu_33a4b88b42_validate_compressed_sparse_indices_kernelILNS2_8CDimNameE0ENS2_18CUDAKernelLauncherENS2_14EmptyVecKernelENS2_8DummyVecELm0EEEvRKNS_6TensorESA_lllENKUlvE0_clEvENKUlvE0_clEvEUllE_St5arrayIPcLm2EEEEviT0_T1_)
        /*00c8*/ 	.short	0x0380
        /*00ca*/ 	.short	0x0030


	//----- nvinfo : EIATTR_SW_WAR
	.align		4
.L_2694:
        /*00cc*/ 	.byte	0x04, 0x36
        /*00ce*/ 	.short	(.L_2696 - .L_2695)
.L_2695:
        /*00d0*/ 	.word	0x00000008
.L_2696:


//--------------------- .nv.info._ZN2at6native29vectorized_elementwise_kernelILi8EZZZNS0_67_GLOBAL__N__bb565c37_34_ValidateCompressedIndicesKernel_cu_33a4b88b42_validate_compressed_sparse_indices_kernelILNS2_8CDimNameE0ENS2_18CUDAKernelLauncherENS2_14EmptyVecKernelENS2_8DummyVecELm0EEEvRKNS_6TensorESA_lllENKUlvE0_clEvENKUlvE0_clEvEUllE_St5arrayIPcLm2EEEEviT0_T1_ --------------------------
	.section	.nv.info._ZN2at6native29vectorized_elementwise_kernelILi8EZZZNS0_67_GLOBAL__N__bb565c37_34_ValidateCompressedIndicesKernel_cu_33a4b88b42_validate_compressed_sparse_indices_kernelILNS2_8CDimNameE0ENS2_18CUDAKernelLauncherENS2_14EmptyVecKernelENS2_8DummyVecELm0EEEvRKNS_6TensorESA_lllENKUlvE0_clEvENKUlvE0_clEvEUllE_St5arrayIPcLm2EEEEviT0_T1_,"",@"SHT_CUDA_INFO"
	.sectionflags	@""
	.align	4


	//----- nvinfo : EIATTR_CUDA_API_VERSION
	.align		4
        /*0000*/ 	.byte	0x04, 0x37
        /*0002*/ 	.short	(.L_2698 - .L_2697)
.L_2697:
        /*0004*/ 	.word	0x00000082


	//----- nvinfo : EIATTR_KPARAM_INFO
	.align		4
.L_2698:
        /*0008*/ 	.byte	0x04, 0x17
        /*000a*/ 	.short	(.L_2700 - .L_2699)
.L_2699:
        /*000c*/ 	.word	0x00000000
        /*0010*/ 	.short	0x0002
        /*0012*/ 	.short	0x0020
        /*0014*/ 	.byte	0x00, 0xf0, 0x41, 0x00


	//----- nvinfo : EIATTR_KPARAM_INFO
	.align		4
.L_2700:
        /*0018*/ 	.byte	0x04, 0x17
        /*001a*/ 	.short	(.L_2702 - .L_2701)
.L_2701:
        /*001c*/ 	.word	0x00000000
        /*0020*/ 	.short	0x0001
        /*0022*/ 	.short	0x0008
        /*0024*/ 	.byte	0x00, 0xf0, 0x61, 0x00


	//----- nvinfo : EIATTR_KPARAM_INFO
	.align		4
.L_2702:
        /*0028*/ 	.byte	0x04, 0x17
        /*002a*/ 	.short	(.L_2704 - .L_2703)
.L_2703:
        /*002c*/ 	.word	0x00000000
        /*0030*/ 	.short	0x0000
        /*0032*/ 	.short	0x0000
        /*0034*/ 	.byte	0x00, 0xf0, 0x11, 0x00


	//----- nvinfo : EIATTR_SPARSE_MMA_MASK
	.align		4
.L_2704:
        /*0038*/ 	.byte	0x03, 0x50
        /*003a*/ 	.short	0x0000


	//----- nvinfo : EIATTR_MAXREG_COUNT
	.align		4
        /*003c*/ 	.byte	0x03, 0x1b
        /*003e*/ 	.short	0x00ff


	//----- nvinfo : EIATTR_EXTERNS
	.align		4
        /*0040*/ 	.byte	0x04, 0x0f
        /*0042*/ 	.short	(.L_2706 - .L_2705)


	//   ....[0]....
	.align		4
.L_2705:
        /*0044*/ 	.word	index@(__assertfail)


	//----- nvinfo : EIATTR_MERCURY_ISA_VERSION
	.align		4
.L_2706:
        /*0048*/ 	.byte	0x03, 0x5f
        /*004a*/ 	.short	0x0101


	//----- nvinfo : EIATTR_VRC_CTA_INIT_COUNT
	.align		4
        /*004c*/ 	.byte	0x02, 0x4a
	.zero		1
	.zero		1


	//----- nvinfo : EIATTR_SYSCALL_OFFSETS
	.align		4
        /*0050*/ 	.byte	0x04, 0x46
        /*0052*/ 	.short	(.L_2708 - .L_2707)


	//   ....[0]....
.L_2707:
        /*0054*/ 	.word	0x00000590


	//   ....[1]....
        /*0058*/ 	.word	0x00000740


	//   ....[2]....
        /*005c*/ 	.word	0x000008f0


	//   ....[3]....
        /*0060*/ 	.word	0x00000aa0


	//   ....[4]....
        /*0064*/ 	.word	0x00000c50


	//   ....[5]....
        /*0068*/ 	.word	0x00000e00


	//   ....[6]....
        /*006c*/ 	.word	0x00000fb0


	//   ....[7]....
        /*0070*/ 	.word	0x00001160


	//   ....[8]....
        /*0074*/ 	.word	0x00001710


	//   ....[9]....
        /*0078*/ 	.word	0x000018a0


	//   ....[10]....
        /*007c*/ 	.word	0x00001a30


	//   ....[11]....
        /*0080*/ 	.word	0x00001bc0


	//   ....[12]....
        /*0084*/ 	.word	0x00001d50


	//   ....[13]....
        /*0088*/ 	.word	0x00001ee0


	//   ....[14]....
        /*008c*/ 	.word	0x00002070


	//   ....[15]....
        /*0090*/ 	.word	0x00002200


	//----- nvinfo : EIATTR_EXIT_INSTR_OFFSETS
	.align		4
.L_2708:
        /*0094*/ 	.byte	0x04, 0x1c
        /*0096*/ 	.short	(.L_2710 - .L_2709)


	//   ....[0]....
.L_2709:
        /*0098*/ 	.word	0x000014e0


	//   ....[1]....
        /*009c*/ 	.word	0x00001530


	//   ....[2]....
        /*00a0*/ 	.word	0x00002270


	//----- nvinfo : EIATTR_MAX_THREADS
	.align		4
.L_2710:
        /*00a4*/ 	.byte	0x04, 0x05
        /*00a6*/ 	.short	(.L_2712 - .L_2711)
.L_2711:
        /*00a8*/ 	.word	0x00000080
        /*00ac*/ 	.word	0x00000001
        /*00b0*/ 	.word	0x00000001


	//----- nvinfo : EIATTR_CRS_STACK_SIZE
	.align		4
.L_2712:
        /*00b4*/ 	.byte	0x04, 0x1e
        /*00b6*/ 	.short	(.L_2714 - .L_2713)
.L_2713:
        /*00b8*/ 	.word	0x00000000


	//----- nvinfo : EIATTR_CBANK_PARAM_SIZE
	.align		4
.L_2714:
        /*00bc*/ 	.byte	0x03, 0x19
        /*00be*/ 	.short	0x0030


	//----- nvinfo : EIATTR_PARAM_CBANK
	.align		4
        /*00c0*/ 	.byte	0x04, 0x0a
        /*00c2*/ 	.short	(.L_2716 - .L_2715)
	.align		4
.L_2715:
        /*00c4*/ 	.word	index@(.nv.constant0._ZN2at6native29vectorized_elementwise_kernelILi8EZZZNS0_67_GLOBAL__N__bb565c37_34_ValidateCompressedIndicesKernel_cu_33a4b88b42_validate_compressed_sparse_indices_kernelILNS2_8CDimNameE0ENS2_18CUDAKernelLauncherENS2_14EmptyVecKernelENS2_8DummyVecELm0EEEvRKNS_6TensorESA_lllENKUlvE0_clEvENKUlvE0_clEvEUllE_St5arrayIPcLm2EEEEviT0_T1_)
        /*00c8*/ 	.short	0x0380
        /*00ca*/ 	.short	0x0030


	//----- nvinfo : EIATTR_SW_WAR
	.align		4
.L_2716:
        /*00cc*/ 	.byte	0x04, 0x36
        /*00ce*/ 	.short	(.L_2718 - .L_2717)
.L_2717:
        /*00d0*/ 	.word	0x00000008
.L_2718:


//--------------------- .nv.info._ZN2at6native18elementwise_kernelILi128ELi4EZNS0_15gpu_kernel_implIZZZNS0_67_GLOBAL__N__bb565c37_34_ValidateCompressedIndicesKernel_cu_33a4b88b42_validate_compressed_sparse_indices_kernelILNS3_8CDimNameE0ENS3_18CUDAKernelLauncherENS3_14EmptyVecKernelENS3_8DummyVecELm0EEEvRKNS_6TensorESB_lllENKUlvE0_clEvENKUlvE_clEvEUliE_EEvRNS_18TensorIteratorBaseERKT_EUliE_EEviT1_ --------------------------
	.section	.nv.info._ZN2at6native18elementwise_kernelILi128ELi4EZNS0_15gpu_kernel_implIZZZNS0_67_GLOBAL__N__bb565c37_34_ValidateCompressedIndicesKernel_cu_33a4b88b42_validate_compressed_sparse_indices_kernelILNS3_8CDimNameE0ENS3_18CUDAKernelLauncherENS3_14EmptyVecKernelENS3_8DummyVecELm0EEEvRKNS_6TensorESB_lllENKUlvE0_clEvENKUlvE_clEvEUliE_EEvRNS_18TensorIteratorBaseERKT_EUliE_EEviT1_,"",@"SHT_CUDA_INFO"
	.sectionflags	@""
	.align	4


	//----- nvinfo : EIATTR_CUDA_API_VERSION
	.align		4
        /*0000*/ 	.byte	0x04, 0x37
        /*0002*/ 	.short	(.L_2720 - .L_2719)
.L_2719:
        /*0004*/ 	.word	0x00000082


	//----- nvinfo : EIATTR_KPARAM_INFO
	.align		4
.L_2720:
        /*0008*/ 	.byte	0x04, 0x17
        /*000a*/ 	.short	(.L_2722 - .L_2721)
.L_2721:
        /*000c*/ 	.word	0x00000000
        /*0010*/ 	.short	0x0001
        /*0012*/ 	.short	0x0008
        /*0014*/ 	.byte	0x00, 0xf0, 0xc1, 0x08


	//----- nvinfo : EIATTR_KPARAM_INFO
	.align		4
.L_2722:
        /*0018*/ 	.byte	0x04, 0x17
        /*001a*/ 	.short	(.L_2724 - .L_2723)
.L_2723:
        /*001c*/ 	.word	0x00000000
        /*0020*/ 	.short	0x0000
        /*0022*/ 	.short	0x0000
        /*0024*/ 	.byte	0x00, 0xf0, 0x11, 0x00


	//----- nvinfo : EIATTR_SPARSE_MMA_MASK
	.align		4
.L_2724:
        /*0028*/ 	.byte	0x03, 0x50
        /*002a*/ 	.short	0x0000


	//----- nvinfo : EIATTR_MAXREG_COUNT
	.align		4
        /*002c*/ 	.byte	0x03, 0x1b
        /*002e*/ 	.short	0x0080


	//----- nvinfo : EIATTR_EXTERNS
	.align		4
        /*0030*/ 	.byte	0x04, 0x0f
        /*0032*/ 	.short	(.L_2726 - .L_2725)


	//   ....[0]....
	.align		4
.L_2725:
        /*0034*/ 	.word	index@(__assertfail)


	//----- nvinfo : EIATTR_MERCURY_ISA_VERSION
	.align		4
.L_2726:
        /*0038*/ 	.byte	0x03, 0x5f
        /*003a*/ 	.short	0x0101


	//----- nvinfo : EIATTR_VRC_CTA_INIT_COUNT
	.align		4
        /*003c*/ 	.byte	0x02, 0x4a
	.zero		1
	.zero		1


	//----- nvinfo : EIATTR_SYSCALL_OFFSETS
	.align		4
        /*0040*/ 	.byte	0x04, 0x46
        /*0042*/ 	.short	(.L_2728 - .L_2727)


	//   ....[0]....
.L_2727:
        /*0044*/ 	.word	0x000020b0


	//   ....[1]....
        /*0048*/ 	.word	0x00002310


	//   ....[2]....
        /*004c*/ 	.word	0x00002a20


	//   ....[3]....
        /*0050*/ 	.word	0x00004b50


	//   ....[4]....
        /*0054*/ 	.word	0x00004d00


	//   ....[5]....
        /*0058*/ 	.word	0x00005420


	//   ....[6]....
        /*005c*/ 	.word	0x00007530


	//   ....[7]....
        /*0060*/ 	.word	0x000076e0


	//   ....[8]....
        /*0064*/ 	.word	0x00007e00


	//   ....[9]....
        /*0068*/ 	.word	0x00009f20


	//   ....[10]....
        /*006c*/ 	.word	0x0000a0d0


	//   ....[11]....
        /*0070*/ 	.word	0x0000a7c0


	//----- nvinfo : EIATTR_EXIT_INSTR_OFFSETS
	.align		4
.L_2728:
        /*0074*/ 	.byte	0x04, 0x1c
        /*0076*/ 	.short	(.L_2730 - .L_2729)


	//   ....[0]....
.L_2729:
        /*0078*/ 	.word	0x00007e90


	//   ....[1]....
        /*007c*/ 	.word	0x0000a1b0


	//   ....[2]....
        /*0080*/ 	.word	0x0000a1d0


	//   ....[3]....
        /*0084*/ 	.word	0x0000a250


	//   ....[4]....
        /*0088*/ 	.word	0x0000a270


	//   ....[5]....
        /*008c*/ 	.word	0x0000a290


	//   ....[6]....
        /*0090*/ 	.word	0x0000a310


	//   ....[7]....
        /*0094*/ 	.word	0x0000a330


	//   ....[8]....
        /*0098*/ 	.word	0x0000a3b0


	//   ....[9]....
        /*009c*/ 	.word	0x0000a3d0


	//   ....[10]....
        /*00a0*/ 	.word	0x0000a3f0


	//   ....[11]....
        /*00a4*/ 	.word	0x0000a490


	//   ....[12]....
        /*00a8*/ 	.word	0x0000a4b0


	//   ....[13]....
        /*00ac*/ 	.word	0x0000a530


	//   ....[14]....
        /*00b0*/ 	.word	0x0000a550


	//   ....[15]....
        /*00b4*/ 	.word	0x0000a570


	//   ....[16]....
        /*00b8*/ 	.word	0x0000a610


	//   ....[17]....
        /*00bc*/ 	.word	0x0000a630


	//   ....[18]....
        /*00c0*/ 	.word	0x0000a650


	//   ....[19]....
        /*00c4*/ 	.word	0x0000a6c0


	//   ....[20]....
        /*00c8*/ 	.word	0x0000a7d0


	//   ....[21]....
        /*00cc*/ 	.word	0x0000a7f0


	//   ....[22]....
        /*00d0*/ 	.word	0x0000a810


	//----- nvinfo : EIATTR_MAX_THREADS
	.align		4
.L_2730:
        /*00d4*/ 	.byte	0x04, 0x05
        /*00d6*/ 	.short	(.L_2732 - .L_2731)
.L_2731:
        /*00d8*/ 	.word	0x00000080
        /*00dc*/ 	.word	0x00000001
        /*00e0*/ 	.word	0x00000001


	//----- nvinfo : EIATTR_CRS_STACK_SIZE
	.align		4
.L_2732:
        /*00e4*/ 	.byte	0x04, 0x1e
        /*00e6*/ 	.short	(.L_2734 - .L_2733)
.L_2733:
        /*00e8*/ 	.word	0x00000000


	//----- nvinfo : EIATTR_CBANK_PARAM_SIZE
	.align		4
.L_2734:
        /*00ec*/ 	.byte	0x03, 0x19
        /*00ee*/ 	.short	0x0238


	//----- nvinfo : EIATTR_PARAM_CBANK
	.align		4
        /*00f0*/ 	.byte	0x04, 0x0a
        /*00f2*/ 	.short	(.L_2736 - .L_2735)
	.align		4
.L_2735:
        /*00f4*/ 	.word	index@(.nv.constant0._ZN2at6native18elementwise_kernelILi128ELi4EZNS0_15gpu_kernel_implIZZZNS0_67_GLOBAL__N__bb565c37_34_ValidateCompressedIndicesKernel_cu_33a4b88b42_validate_compressed_sparse_indices_kernelILNS3_8CDimNameE0ENS3_18CUDAKernelLauncherENS3_14EmptyVecKernelENS3_8DummyVecELm0EEEvRKNS_6TensorESB_lllENKUlvE0_clEvENKUlvE_clEvEUliE_EEvRNS_18TensorIteratorBaseERKT_EUliE_EEviT1_)
        /*00f8*/ 	.short	0x0380
        /*00fa*/ 	.short	0x0238


	//----- nvinfo : EIATTR_SW_WAR
	.align		4
.L_2736:
        /*00fc*/ 	.byte	0x04, 0x36
        /*00fe*/ 	.short	(.L_2738 - .L_2737)
.L_2737:
        /*0100*/ 	.word	0x00000008
.L_2738:


//--------------------- .nv.info._ZN2at6native27unrolled_elementwise_kernelIZZZNS0_67_GLOBAL__N__bb565c37_34_ValidateCompressedIndicesKernel_cu_33a4b88b42_validate_compressed_sparse_indices_kernelILNS2_8CDimNameE0ENS2_18CUDAKernelLauncherENS2_14EmptyVecKernelENS2_8DummyVecELm0EEEvRKNS_6TensorESA_lllENKUlvE0_clEvENKUlvE_clEvEUliE_St5arrayIPcLm2EELi4E23TrivialOffsetCalculatorILi1EjESI_NS0_6memory12LoadWithCastILi1EEENSJ_13StoreWithCastILi1EEEEEviT_T0_T2_T3_T4_T5_ --------------------------
	.section	.nv.info._ZN2at6native27unrolled_elementwise_kernelIZZZNS0_67_GLOBAL__N__bb565c37_34_ValidateCompressedIndicesKernel_cu_33a4b88b42_validate_compressed_sparse_indices_kernelILNS2_8CDimNameE0ENS2_18CUDAKernelLauncherENS2_14EmptyVecKernelENS2_8DummyVecELm0EEEvRKNS_6TensorESA_lllENKUlvE0_clEvENKUlvE_clEvEUliE_St5arrayIPcLm2EELi4E23TrivialOffsetCalculatorILi1EjESI_NS0_6memory12LoadWithCastILi1EEENSJ_13StoreWithCastILi1EEEEEviT_T0_T2_T3_T4_T5_,"",@"SHT_CUDA_INFO"
	.sectionflags	@""
	.align	4


	//----- nvinfo : EIATTR_CUDA_API_VERSION
	.align		4
        /*0000*/ 	.byte	0x04, 0x37
        /*0002*/ 	.short	(.L_2740 - .L_2739)
.L_2739:
        /*0004*/ 	.word	0x00000082


	//----- nvinfo : EIATTR_KPARAM_INFO
	.align		4
.L_2740:
        /*0008*/ 	.byte	0x04, 0x17
        /*000a*/ 	.short	(.L_2742 - .L_2741)
.L_2741:
        /*000c*/ 	.word	0x00000000
        /*0010*/ 	.short	0x0006
        /*0012*/ 	.short	0x003c
        /*0014*/ 	.byte	0x00, 0xf0, 0x21, 0x00


	//----- nvinfo : EIATTR_KPARAM_INFO
	.align		4
.L_2742:
        /*0018*/ 	.byte	0x04, 0x17
        /*001a*/ 	.short	(.L_2744 - .L_2743)
.L_2743:
        /*001c*/ 	.word	0x00000000
        /*0020*/ 	.short	0x0005
        /*0022*/ 	.short	0x0034
        /*0024*/ 	.byte	0x00, 0xf0, 0x21, 0x00


	//----- nvinfo : EIATTR_KPARAM_INFO
	.align		4
.L_2744:
        /*0028*/ 	.byte	0x04, 0x17
        /*002a*/ 	.short	(.L_2746 - .L_2745)
.L_2745:
        /*002c*/ 	.word	0x00000000
        /*0030*/ 	.short	0x0004
        /*0032*/ 	.short	0x0031
        /*0034*/ 	.byte	0x00, 0xf0, 0x05, 0x00


	//----- nvinfo : EIATTR_KPARAM_INFO
	.align		4
.L_2746:
        /*0038*/ 	.byte	0x04, 0x17
        /*003a*/ 	.short	(.L_2748 - .L_2747)
.L_2747:
        /*003c*/ 	.word	0x00000000
        /*0040*/ 	.short	0x0003
        /*0042*/ 	.short	0x0030
        /*0044*/ 	.byte	0x00, 0xf0, 0x05, 0x00


	//----- nvinfo : EIATTR_KPARAM_INFO
	.align		4
.L_2748:
        /*0048*/ 	.byte	0x04, 0x17
        /*004a*/ 	.short	(.L_2750 - .L_2749)
.L_2749:
        /*004c*/ 	.word	0x00000000
        /*0050*/ 	.short	0x0002
        /*0052*/ 	.short	0x0020
        /*0054*/ 	.byte	0x00, 0xf0, 0x41, 0x00


	//----- nvinfo : EIATTR_KPARAM_INFO
	.align		4
.L_2750:
        /*0058*/ 	.byte	0x04, 0x17
        /*005a*/ 	.short	(.L_2752 - .L_2751)
.L_2751:
        /*005c*/ 	.word	0x00000000
        /*0060*/ 	.short	0x0001
        /*0062*/ 	.short	0x0008
        /*0064*/ 	.byte	0x00, 0xf0, 0x61, 0x00


	//----- nvinfo : EIATTR_KPARAM_INFO
	.align		4
.L_2752:
        /*0068*/ 	.byte	0x04, 0x17
        /*006a*/ 	.short	(.L_2754 - .L_2753)
.L_2753:
        /*006c*/ 	.word	0x00000000
        /*0070*/ 	.short	0x0000
        /*0072*/ 	.short	0x0000
        /*0074*/ 	.byte	0x00, 0xf0, 0x11, 0x00


	//----- nvinfo : EIATTR_SPARSE_MMA_MASK
	.align		4
.L_2754:
        /*0078*/ 	.byte	0x03, 0x50
        /*007a*/ 	.short	0x0000


	//----- nvinfo : EIATTR_MAXREG_COUNT
	.align		4
        /*007c*/ 	.byte	0x03, 0x1b
        /*007e*/ 	.short	0x00ff


	//----- nvinfo : EIATTR_EXTERNS
	.align		4
        /*0080*/ 	.byte	0x04, 0x0f
        /*0082*/ 	.short	(.L_2756 - .L_2755)


	//   ....[0]....
	.align		4
.L_2755:
        /*0084*/ 	.word	index@(__assertfail)


	//----- nvinfo : EIATTR_MERCURY_ISA_VERSION
	.align		4
.L_2756:
        /*0088*/ 	.byte	0x03, 0x5f
        /*008a*/ 	.short	0x0101


	//----- nvinfo : EIATTR_VRC_CTA_INIT_COUNT
	.align		4
        /*008c*/ 	.byte	0x02, 0x4a
	.zero		1
	.zero		1


	//----- nvinfo : EIATTR_SYSCALL_OFFSETS
	.align		4
        /*0090*/ 	.byte	0x04, 0x46
        /*0092*/ 	.short	(.L_2758 - .L_2757)


	//   ....[0]....
.L_2757:
        /*0094*/ 	.word	0x00000db0


	//   ....[1]....
        /*0098*/ 	.word	0x00001cc0


	//   ....[2]....
        /*009c*/ 	.word	0x00002b20


	//   ....[3]....
        /*00a0*/ 	.word	0x00003980


	//   ....[4]....
        /*00a4*/ 	.word	0x00003b40


	//   ....[5]....
        /*00a8*/ 	.word	0x00003cd0


	//   ....[6]....
        /*00ac*/ 	.word	0x00003e60


	//   ....[7]....
        /*00b0*/ 	.word	0x00003ff0


	//   ....[8]....
        /*00b4*/ 	.word	0x000048b0


	//   ....[9]....
        /*00b8*/ 	.word	0x000050d0


	//   ....[10]....
        /*00bc*/ 	.word	0x000058b0


	//   ....[11]....
        /*00c0*/ 	.word	0x00006070


	//----- nvinfo : EIATTR_EXIT_INSTR_OFFSETS
	.align		4
.L_2758:
        /*00c4*/ 	.byte	0x04, 0x1c
        /*00c6*/ 	.short	(.L_2760 - .L_2759)


	//   ....[0]....
.L_2759:
        /*00c8*/ 	.word	0x00005930


	//   ....[1]....
        /*00cc*/ 	.word	0x00005a60


	//   ....[2]....
        /*00d0*/ 	.word	0x00005a80


	//   ....[3]....
        /*00d4*/ 	.word	0x00005b00


	//   ....[4]....
        /*00d8*/ 	.word	0x00005b20


	//   ....[5]....
        /*00dc*/ 	.word	0x00005b40


	//   ....[6]....
        /*00e0*/ 	.word	0x00005bc0


	//   ....[7]....
        /*00e4*/ 	.word	0x00005be0


	//   ....[8]....
        /*00e8*/ 	.word	0x00005c60


	//   ....[9]....
        /*00ec*/ 	.word	0x00005c80


	//   ....[10]....
        /*00f0*/ 	.word	0x00005ca0


	//   ....[11]....
        /*00f4*/ 	.word	0x00005d40


	//   ....[12]....
        /*00f8*/ 	.word	0x00005d60


	//   ....[13]....
        /*00fc*/ 	.word	0x00005de0


	//   ....[14]....
        /*0100*/ 	.word	0x00005e00


	//   ....[15]....
        /*0104*/ 	.word	0x00005e20


	//   ....[16]....
        /*0108*/ 	.word	0x00005ec0


	//   ....[17]....
        /*010c*/ 	.word	0x00005ee0


	//   ....[18]....
        /*0110*/ 	.word	0x00005f00


	//   ....[19]....
        /*0114*/ 	.word	0x00005f70


	//   ....[20]....
        /*0118*/ 	.word	0x00006080


	//   ....[21]....
        /*011c*/ 	.word	0x000060a0


	//   ....[22]....
        /*0120*/ 	.word	0x000060c0


	//----- nvinfo : EIATTR_MAX_THREADS
	.align		4
.L_2760:
        /*0124*/ 	.byte	0x04, 0x05
        /*0126*/ 	.short	(.L_2762 - .L_2761)
.L_2761:
        /*0128*/ 	.word	0x00000080
        /*012c*/ 	.word	0x00000001
        /*0130*/ 	.word	0x00000001


	//----- nvinfo : EIATTR_CRS_STACK_SIZE
	.align		4
.L_2762:
        /*0134*/ 	.byte	0x04, 0x1e
        /*0136*/ 	.short	(.L_2764 - .L_2763)
.L_2763:
        /*0138*/ 	.word	0x00000000


	//----- nvinfo : EIATTR_CBANK_PARAM_SIZE
	.align		4
.L_2764:
        /*013c*/ 	.byte	0x03, 0x19
        /*013e*/ 	.short	0x0044


	//----- nvinfo : EIATTR_PARAM_CBANK
	.align		4
        /*0140*/ 	.byte	0x04, 0x0a
        /*0142*/ 	.short	(.L_2766 - .L_2765)
	.align		4
.L_2765:
        /*0144*/ 	.word	index@(.nv.constant0._ZN2at6native27unrolled_elementwise_kernelIZZZNS0_67_GLOBAL__N__bb565c37_34_ValidateCompressedIndicesKernel_cu_33a4b88b42_validate_compressed_sparse_indices_kernelILNS2_8CDimNameE0ENS2_18CUDAKernelLauncherENS2_14EmptyVecKernelENS2_8DummyVecELm0EEEvRKNS_6TensorESA_lllENKUlvE0_clEvENKUlvE_clEvEUliE_St5arrayIPcLm2EELi4E23TrivialOffsetCalculatorILi1EjESI_NS0_6memory12LoadWithCastILi1EEENSJ_13StoreWithCastILi1EEEEEviT_T0_T2_T3_T4_T5_)
        /*0148*/ 	.short	0x0380
        /*014a*/ 	.short	0x0044


	//----- nvinfo : EIATTR_SW_WAR
	.align		4
.L_2766:
        /*014c*/ 	.byte	0x04, 0x36
        /*014e*/ 	.short	(.L_2768 - .L_2767)
.L_2767:
        /*0150*/ 	.word	0x00000008
.L_2768:


//--------------------- .nv.info._ZN2at6native18elementwise_kernelILi128ELi2EZNS0_22gpu_kernel_impl_nocastIZZZNS0_67_GLOBAL__N__bb565c37_34_ValidateCompressedIndicesKernel_cu_33a4b88b42_validate_compressed_sparse_indices_kernelILNS3_8CDimNameE0ENS3_18CUDAKernelLauncherENS3_14EmptyVecKernelENS3_8DummyVecELm0EEEvRKNS_6TensorESB_lllENKUlvE0_clEvENKUlvE_clEvEUliE_EEvRNS_18TensorIteratorBaseERKT_EUliE_EEviT1_ --------------------------
	.section	.nv.info._ZN2at6native18elementwise_kernelILi128ELi2EZNS0_22gpu_kernel_impl_nocastIZZZNS0_67_GLOBAL__N__bb565c37_34_ValidateCompressedIndicesKernel_cu_33a4b88b42_validate_compressed_sparse_indices_kernelILNS3_8CDimNameE0ENS3_18CUDAKernelLauncherENS3_14EmptyVecKernelENS3_8DummyVecELm0EEEvRKNS_6TensorESB_lllENKUlvE0_clEvENKUlvE_clEvEUliE_EEvRNS_18TensorIteratorBaseERKT_EUliE_EEviT1_,"",@"SHT_CUDA_INFO"
	.sectionflags	@""
	.align	4


	//----- nvinfo : EIATTR_CUDA_API_VERSION
	.align		4
        /*0000*/ 	.byte	0x04, 0x37
        /*0002*/ 	.short	(.L_2770 - .L_2769)
.L_2769:
        /*0004*/ 	.word	0x00000082


	//----- nvinfo : EIATTR_KPARAM_INFO
	.align		4
.L_2770:
        /*0008*/ 	.byte	0x04, 0x17
        /*000a*/ 	.short	(.L_2772 - .L_2771)
.L_2771:
        /*000c*/ 	.word	0x00000000
        /*0010*/ 	.short	0x0001
        /*0012*/ 	.short	0x0008
        /*0014*/ 	.byte	0x00, 0xf0, 0xa1, 0x08


	//----- nvinfo : EIATTR_KPARAM_INFO
	.align		4
.L_2772:
        /*0018*/ 	.byte	0x04, 0x17
        /*001a*/ 	.short	(.L_2774 - .L_2773)
.L_2773:
        /*001c*/ 	.word	0x00000000
        /*0020*/ 	.short	0x0000
        /*0022*/ 	.short	0x0000
        /*0024*/ 	.byte	0x00, 0xf0, 0x11, 0x00


	//----- nvinfo : EIATTR_SPARSE_MMA_MASK
	.align		4
.L_2774:
        /*0028*/ 	.byte	0x03, 0x50
        /*002a*/ 	.short	0x0000


	//----- nvinfo : EIATTR_MAXREG_COUNT
	.align		4
        /*002c*/ 	.byte	0x03, 0x1b
        /*002e*/ 	.short	0x0080


	//----- nvinfo : EIATTR_EXTERNS
	.align		4
        /*0030*/ 	.byte	0x04, 0x0f
        /*0032*/ 	.short	(.L_2776 - .L_2775)


	//   ....[0]....
	.align		4
.L_2775:
        /*0034*/ 	.word	index@(__assertfail)


	//----- nvinfo : EIATTR_MERCURY_ISA_VERSION
	.align		4
.L_2776:
        /*0038*/ 	.byte	0x03, 0x5f
        /*003a*/ 	.short	0x0101


	//----- nvinfo : EIATTR_VRC_CTA_INIT_COUNT
	.align		4
        /*003c*/ 	.byte	0x02, 0x4a
	.zero		1
	.zero		1


	//----- nvinfo : EIATTR_SYSCALL_OFFSETS
	.align		4
        /*0040*/ 	.byte	0x04, 0x46
        /*0042*/ 	.short	(.L_2778 - .L_2777)


	//   ....[0]....
.L_2777:
        /*0044*/ 	.word	0x00000230


	//   ....[1]....
        /*0048*/ 	.word	0x00000410


	//   ....[2]....
        /*004c*/ 	.word	0x000018f0


	//   ....[3]....
        /*0050*/ 	.word	0x00002df0


	//----- nvinfo : EIATTR_EXIT_INSTR_OFFSETS
	.align		4
.L_2778:
        /*0054*/ 	.byte	0x04, 0x1c
        /*0056*/ 	.short	(.L_2780 - .L_2779)


	//   ....[0]....
.L_2779:
        /*0058*/ 	.word	0x000002a0


	//   ....[1]....
        /*005c*/ 	.word	0x00000440


	//   ....[2]....
        /*0060*/ 	.word	0x00001990


	//   ....[3]....
        /*0064*/ 	.word	0x00002e20


	//----- nvinfo : EIATTR_MAX_THREADS
	.align		4
.L_2780:
        /*0068*/ 	.byte	0x04, 0x05
        /*006a*/ 	.short	(.L_2782 - .L_2781)
.L_2781:
        /*006c*/ 	.word	0x00000080
        /*0070*/ 	.word	0x00000001
        /*0074*/ 	.word	0x00000001


	//----- nvinfo : EIATTR_CRS_STACK_SIZE
	.align		4
.L_2782:
        /*0078*/ 	.byte	0x04, 0x1e
        /*007a*/ 	.short	(.L_2784 - .L_2783)
.L_2783:
        /*007c*/ 	.word	0x00000000


	//----- nvinfo : EIATTR_CBANK_PARAM_SIZE
	.align		4
.L_2784:
        /*0080*/ 	.byte	0x03, 0x19
        /*0082*/ 	.short	0x0230


	//----- nvinfo : EIATTR_PARAM_CBANK
	.align		4
        /*0084*/ 	.byte	0x04, 0x0a
        /*0086*/ 	.short	(.L_2786 - .L_2785)
	.align		4
.L_2785:
        /*0088*/ 	.word	index@(.nv.constant0._ZN2at6native18elementwise_kernelILi128ELi2EZNS0_22gpu_kernel_impl_nocastIZZZNS0_67_GLOBAL__N__bb565c37_34_ValidateCompressedIndicesKernel_cu_33a4b88b42_validate_compressed_sparse_indices_kernelILNS3_8CDimNameE0ENS3_18CUDAKernelLauncherENS3_14EmptyVecKernelENS3_8DummyVecELm0EEEvRKNS_6TensorESB_lllENKUlvE0_clEvENKUlvE_clEvEUliE_EEvRNS_18TensorIteratorBaseERKT_EUliE_EEviT1_)
        /*008c*/ 	.short	0x0380
        /*008e*/ 	.short	0x0230


	//----- nvinfo : EIATTR_SW_WAR
	.align		4
.L_2786:
        /*0090*/ 	.byte	0x04, 0x36
        /*0092*/ 	.short	(.L_2788 - .L_2787)
.L_2787:
        /*0094*/ 	.word	0x00000008
.L_2788:


//--------------------- .nv.info._ZN2at6native27unrolled_elementwise_kernelIZZZNS0_67_GLOBAL__N__bb565c37_34_ValidateCompressedIndicesKernel_cu_33a4b88b42_validate_compressed_sparse_indices_kernelILNS2_8CDimNameE0ENS2_18CUDAKernelLauncherENS2_14EmptyVecKernelENS2_8DummyVecELm0EEEvRKNS_6TensorESA_lllENKUlvE0_clEvENKUlvE_clEvEUliE_St5arrayIPcLm2EELi4E23TrivialOffsetCalculatorILi1EjESI_NS0_6memory15LoadWithoutCastENSJ_16StoreWithoutCastEEEviT_T0_T2_T3_T4_T5_ --------------------------
	.section	.nv.info._ZN2at6native27unrolled_elementwise_kernelIZZZNS0_67_GLOBAL__N__bb565c37_34_ValidateCompressedIndicesKernel_cu_33a4b88b42_validate_compressed_sparse_indices_kernelILNS2_8CDimNameE0ENS2_18CUDAKernelLauncherENS2_14EmptyVecKernelENS2_8DummyVecELm0EEEvRKNS_6TensorESA_lllENKUlvE0_clEvENKUlvE_clEvEUliE_St5arrayIPcLm2EELi4E23TrivialOffsetCalculatorILi1EjESI_NS0_6memory15LoadWithoutCastENSJ_16StoreWithoutCastEEEviT_T0_T2_T3_T4_T5_,"",@"SHT_CUDA_INFO"
	.sectionflags	@""
	.align	4


	//----- nvinfo : EIATTR_CUDA_API_VERSION
	.align		4
        /*0000*/ 	.byte	0x04, 0x37
        /*0002*/ 	.short	(.L_2790 - .L_2789)
.L_2789:
        /*0004*/ 	.word	0x00000082


	//----- nvinfo : EIATTR_KPARAM_INFO
	.align		4
.L_2790:
        /*0008*/ 	.byte	0x04, 0x17
        /*000a*/ 	.short	(.L_2792 - .L_2791)
.L_2791:
        /*000c*/ 	.word	0x00000000
        /*0010*/ 	.short	0x0006
        /*0012*/ 	.short	0x0033
        /*0014*/ 	.byte	0x00, 0xf0, 0x05, 0x00


	//----- nvinfo : EIATTR_KPARAM_INFO
	.align		4
.L_2792:
        /*0018*/ 	.byte	0x04, 0x17
        /*001a*/ 	.short	(.L_2794 - .L_2793)
.L_2793:
        /*001c*/ 	.word	0x00000000
        /*0020*/ 	.short	0x0005
        /*0022*/ 	.short	0x0032
        /*0024*/ 	.byte	0x00, 0xf0, 0x05, 0x00


	//----- nvinfo : EIATTR_KPARAM_INFO
	.align		4
.L_2794:
        /*0028*/ 	.byte	0x04, 0x17
        /*002a*/ 	.short	(.L_2796 - .L_2795)
.L_2795:
        /*002c*/ 	.word	0x00000000
        /*0030*/ 	.short	0x0004
        /*0032*/ 	.short	0x0031
        /*0034*/ 	.byte	0x00, 0xf0, 0x05, 0x00


	//----- nvinfo : EIATTR_KPARAM_INFO
	.align		4
.L_2796:
        /*0038*/ 	.byte	0x04, 0x17
        /*003a*/ 	.short	(.L_2798 - .L_2797)
.L_2797:
        /*003c*/ 	.word	0x00000000
        /*0040*/ 	.short	0x0003
        /*0042*/ 	.short	0x0030
        /*0044*/ 	.byte	0x00, 0xf0, 0x05, 0x00


	//----- nvinfo : EIATTR_KPARAM_INFO
	.align		4
.L_2798:
        /*0048*/ 	.byte	0x04, 0x17
        /*004a*/ 	.short	(.L_2800 - .L_2799)
.L_2799:
        /*004c*/ 	.word	0x00000000
        /*0050*/ 	.short	0x0002
        /*0052*/ 	.short	0x0020
        /*0054*/ 	.byte	0x00, 0xf0, 0x41, 0x00


	//----- nvinfo : EIATTR_KPARAM_INFO
	.align		4
.L_2800:
        /*0058*/ 	.byte	0x04, 0x17
        /*005a*/ 	.short	(.L_2802 - .L_2801)
.L_2801:
        /*005c*/ 	.word	0x00000000
        /*0060*/ 	.short	0x0001
        /*0062*/ 	.short	0x0008
        /*0064*/ 	.byte	0x00, 0xf0, 0x61, 0x00


	//----- nvinfo : EIATTR_KPARAM_INFO
	.align		4
.L_2802:
        /*0068*/ 	.byte	0x04, 0x17
        /*006a*/ 	.short	(.L_2804 - .L_2803)
.L_2803:
        /*006c*/ 	.word	0x00000000
        /*0070*/ 	.short	0x0000
        /*0072*/ 	.short	0x0000
        /*0074*/ 	.byte	0x00, 0xf0, 0x11, 0x00


	//----- nvinfo : EIATTR_SPARSE_MMA_MASK
	.align		4
.L_2804:
        /*0078*/ 	.byte	0x03, 0x50
        /*007a*/ 	.short	0x0000


	//----- nvinfo : EIATTR_MAXREG_COUNT
	.align		4
        /*007c*/ 	.byte	0x03, 0x1b
        /*007e*/ 	.short	0x00ff


	//----- nvinfo : EIATTR_EXTERNS
	.align		4
        /*0080*/ 	.byte	0x04, 0x0f
        /*0082*/ 	.short	(.L_2806 - .L_2805)


	//   ....[0]....
	.align		4
.L_2805:
        /*0084*/ 	.word	index@(__assertfail)


	//----- nvinfo : EIATTR_MERCURY_ISA_VERSION
	.align		4
.L_2806:
        /*0088*/ 	.byte	0x03, 0x5f
        /*008a*/ 	.short	0x0101


	//----- nvinfo : EIATTR_VRC_CTA_INIT_COUNT
	.align		4
        /*008c*/ 	.byte	0x02, 0x4a
	.zero		1
	.zero		1


	//----- nvinfo : EIATTR_SYSCALL_OFFSETS
	.align		4
        /*0090*/ 	.byte	0x04, 0x46
        /*0092*/ 	.short	(.L_2808 - .L_2807)


	//   ....[0]....
.L_2807:
        /*0094*/ 	.word	0x00000380


	//   ....[1]....
        /*0098*/ 	.word	0x00000510


	//   ....[2]....
        /*009c*/ 	.word	0x000006a0


	//   ....[3]....
        /*00a0*/ 	.word	0x00000830


	//----- nvinfo : EIATTR_EXIT_INSTR_OFFSETS
	.align		4
.L_2808:
        /*00a4*/ 	.byte	0x04, 0x1c
        /*00a6*/ 	.short	(.L_2810 - .L_2809)


	//   ....[0]....
.L_2809:
        /*00a8*/ 	.word	0x000009f0


	//   ....[1]....
        /*00ac*/ 	.word	0x00000a40


	//----- nvinfo : EIATTR_MAX_THREADS
	.align		4
.L_2810:
        /*00b0*/ 	.byte	0x04, 0x05
        /*00b2*/ 	.short	(.L_2812 - .L_2811)
.L_2811:
        /*00b4*/ 	.word	0x00000080
        /*00b8*/ 	.word	0x00000001
        /*00bc*/ 	.word	0x00000001


	//----- nvinfo : EIATTR_CRS_STACK_SIZE
	.align		4
.L_2812:
        /*00c0*/ 	.byte	0x04, 0x1e
        /*00c2*/ 	.short	(.L_2814 - .L_2813)
.L_2813:
        /*00c4*/ 	.word	0x00000000


	//----- nvinfo : EIATTR_CBANK_PARAM_SIZE
	.align		4
.L_2814:
        /*00c8*/ 	.byte	0x03, 0x19
        /*00ca*/ 	.short	0x0034


	//----- nvinfo : EIATTR_PARAM_CBANK
	.align		4
        /*00cc*/ 	.byte	0x04, 0x0a
        /*00ce*/ 	.short	(.L_2816 - .L_2815)
	.align		4
.L_2815:
        /*00d0*/ 	.word	index@(.nv.constant0._ZN2at6native27unrolled_elementwise_kernelIZZZNS0_67_GLOBAL__N__bb565c37_34_ValidateCompressedIndicesKernel_cu_33a4b88b42_validate_compressed_sparse_indices_kernelILNS2_8CDimNameE0ENS2_18CUDAKernelLauncherENS2_14EmptyVecKernelENS2_8DummyVecELm0EEEvRKNS_6TensorESA_lllENKUlvE0_clEvENKUlvE_clEvEUliE_St5arrayIPcLm2EELi4E23TrivialOffsetCalculatorILi1EjESI_NS0_6memory15LoadWithoutCastENSJ_16StoreWithoutCastEEEviT_T0_T2_T3_T4_T5_)
        /*00d4*/ 	.short	0x0380
        /*00d6*/ 	.short	0x0034


	//----- nvinfo : EIATTR_SW_WAR
	.align		4
.L_2816:
        /*00d8*/ 	.byte	0x04, 0x36
        /*00da*/ 	.short	(.L_2818 - .L_2817)
.L_2817:
        /*00dc*/ 	.word	0x00000008
.L_2818:


//--------------------- .nv.info._ZN2at6native29vectorized_elementwise_kernelILi2EZZZNS0_67_GLOBAL__N__bb565c37_34_ValidateCompressedIndicesKernel_cu_33a4b88b42_validate_compressed_sparse_indices_kernelILNS2_8CDimNameE0ENS2_18CUDAKernelLauncherENS2_14EmptyVecKernelENS2_8DummyVecELm0EEEvRKNS_6TensorESA_lllENKUlvE0_clEvENKUlvE_clEvEUliE_St5arrayIPcLm2EEEEviT0_T1_ --------------------------
	.section	.nv.info._ZN2at6native29vectorized_elementwise_kernelILi2EZZZNS0_67_GLOBAL__N__bb565c37_34_ValidateCompressedIndicesKernel_cu_33a4b88b42_validate_compressed_sparse_indices_kernelILNS2_8CDimNameE0ENS2_18CUDAKernelLauncherENS2_14EmptyVecKernelENS2_8DummyVecELm0EEEvRKNS_6TensorESA_lllENKUlvE0_clEvENKUlvE_clEvEUliE_St5arrayIPcLm2EEEEviT0_T1_,"",@"SHT_CUDA_INFO"
	.sectionflags	@""
	.align	4


	//----- nvinfo : EIATTR_CUDA_API_VERSION
	.align		4
        /*0000*/ 	.byte	0x04, 0x37
        /*0002*/ 	.short	(.L_2820 - .L_2819)
.L_2819:
        /*0004*/ 	.word	0x00000082


	//----- nvinfo : EIATTR_KPARAM_INFO
	.align		4
.L_2820:
        /*0008*/ 	.byte	0x04, 0x17
        /*000a*/ 	.short	(.L_2822 - .L_2821)
.L_2821:
        /*000c*/ 	.word	0x00000000
        /*0010*/ 	.short	0x0002
        /*0012*/ 	.short	0x0020
        /*0014*/ 	.byte	0x00, 0xf0, 0x41, 0x00


	//----- nvinfo : EIATTR_KPARAM_INFO
	.align		4
.L_2822:
        /*0018*/ 	.byte	0x04, 0x17
        /*001a*/ 	.short	(.L_2824 - .L_2823)
.L_2823:
        /*001c*/ 	.word	0x00000000
        /*0020*/ 	.short	0x0001
        /*0022*/ 	.short	0x0008
        /*0024*/ 	.byte	0x00, 0xf0, 0x61, 0x00


	//----- nvinfo : EIATTR_KPARAM_INFO
	.align		4
.L_2824:
        /*0028*/ 	.byte	0x04, 0x17
        /*002a*/ 	.short	(.L_2826 - .L_2825)
.L_2825:
        /*002c*/ 	.word	0x00000000
        /*0030*/ 	.short	0x0000
        /*0032*/ 	.short	0x0000
        /*0034*/ 	.byte	0x00, 0xf0, 0x11, 0x00


	//----- nvinfo : EIATTR_SPARSE_MMA_MASK
	.align		4
.L_2826:
        /*0038*/ 	.byte	0x03, 0x50
        /*003a*/ 	.short	0x0000


	//----- nvinfo : EIATTR_MAXREG_COUNT
	.align		4
        /*003c*/ 	.byte	0x03, 0x1b
        /*003e*/ 	.short	0x00ff


	//----- nvinfo : EIATTR_EXTERNS
	.align		4
        /*0040*/ 	.byte	0x04, 0x0f
        /*0042*/ 	.short	(.L_2828 - .L_2827)


	//   ....[0]....
	.align		4
.L_2827:
        /*0044*/ 	.word	index@(__assertfail)


	//----- nvinfo : EIATTR_MERCURY_ISA_VERSION
	.align		4
.L_2828:
        /*0048*/ 	.byte	0x03, 0x5f
        /*004a*/ 	.short	0x0101


	//----- nvinfo : EIATTR_VRC_CTA_INIT_COUNT
	.align		4
        /*004c*/ 	.byte	0x02, 0x4a
	.zero		1
	.zero		1


	//----- nvinfo : EIATTR_SYSCALL_OFFSETS
	.align		4
        /*0050*/ 	.byte	0x04, 0x46
        /*0052*/ 	.short	(.L_2830 - .L_2829)


	//   ....[0]....
.L_2829:
        /*0054*/ 	.word	0x00000540


	//   ....[1]....
        /*0058*/ 	.word	0x000006d0


	//   ....[2]....
        /*005c*/ 	.word	0x00000860


	//   ....[3]....
        /*0060*/ 	.word	0x000009f0


	//   ....[4]....
        /*0064*/ 	.word	0x00000b80


	//   ....[5]....
        /*0068*/ 	.word	0x00000d10


	//   ....[6]....
        /*006c*/ 	.word	0x00000ea0


	//   ....[7]....
        /*0070*/ 	.word	0x00001030


	//   ....[8]....
        /*0074*/ 	.word	0x000015e0


	//   ....[9]....
        /*0078*/ 	.word	0x00001750


	//   ....[10]....
        /*007c*/ 	.word	0x000018c0


	//   ....[11]....
        /*0080*/ 	.word	0x00001a30


	//   ....[12]....
        /*0084*/ 	.word	0x00001ba0


	//   ....[13]....
        /*0088*/ 	.word	0x00001d10


	//   ....[14]....
        /*008c*/ 	.word	0x00001e80


	//   ....[15]....
        /*0090*/ 	.word	0x00001ff0


	//----- nvinfo : EIATTR_EXIT_INSTR_OFFSETS
	.align		4
.L_2830:
        /*0094*/ 	.byte	0x04, 0x1c
        /*0096*/ 	.short	(.L_2832 - .L_2831)


	//   ....[0]....
.L_2831:
        /*0098*/ 	.word	0x000013b0


	//   ....[1]....
        /*009c*/ 	.word	0x00001400


	//   ....[2]....
        /*00a0*/ 	.word	0x00002080


	//----- nvinfo : EIATTR_MAX_THREADS
	.align		4
.L_2832:
        /*00a4*/ 	.byte	0x04, 0x05
        /*00a6*/ 	.short	(.L_2834 - .L_2833)
.L_2833:
        /*00a8*/ 	.word	0x00000080
        /*00ac*/ 	.word	0x00000001
        /*00b0*/ 	.word	0x00000001


	//----- nvinfo : EIATTR_CRS_STACK_SIZE
	.align		4
.L_2834:
        /*00b4*/ 	.byte	0x04, 0x1e
        /*00b6*/ 	.short	(.L_2836 - .L_2835)
.L_2835:
        /*00b8*/ 	.word	0x00000000


	//----- nvinfo : EIATTR_CBANK_PARAM_SIZE
	.align		4
.L_2836:
        /*00bc*/ 	.byte	0x03, 0x19
        /*00be*/ 	.short	0x0030


	//----- nvinfo : EIATTR_PARAM_CBANK
	.align		4
        /*00c0*/ 	.byte	0x04, 0x0a
        /*00c2*/ 	.short	(.L_2838 - .L_2837)
	.align		4
.L_2837:
        /*00c4*/ 	.word	index@(.nv.constant0._ZN2at6native29vectorized_elementwise_kernelILi2EZZZNS0_67_GLOBAL__N__bb565c37_34_ValidateCompressedIndicesKernel_cu_33a4b88b42_validate_compressed_sparse_indices_kernelILNS2_8CDimNameE0ENS2_18CUDAKernelLauncherENS2_14EmptyVecKernelENS2_8DummyVecELm0EEEvRKNS_6TensorESA_lllENKUlvE0_clEvENKUlvE_clEvEUliE_St5arrayIPcLm2EEEEviT0_T1_)
        /*00c8*/ 	.short	0x0380
        /*00ca*/ 	.short	0x0030


	//----- nvinfo : EIATTR_SW_WAR
	.align		4
.L_2838:
        /*00cc*/ 	.byte	0x04, 0x36
        /*00ce*/ 	.short	(.L_2840 - .L_2839)
.L_2839:
        /*00d0*/ 	.word	0x00000008
.L_2840:


//--------------------- .nv.info._ZN2at6native29vectorized_elementwise_kernelILi4EZZZNS0_67_GLOBAL__N__bb565c37_34_ValidateCompressedIndicesKernel_cu_33a4b88b42_validate_compressed_sparse_indices_kernelILNS2_8CDimNameE0ENS2_18CUDAKernelLauncherENS2_14EmptyVecKernelENS2_8DummyVecELm0EEEvRKNS_6TensorESA_lllENKUlvE0_clEvENKUlvE_clEvEUliE_St5arrayIPcLm2EEEEviT0_T1_ --------------------------
	.section	.nv.info._ZN2at6native29vectorized_elementwise_kernelILi4EZZZNS0_67_GLOBAL__N__bb565c37_34_ValidateCompressedIndicesKernel_cu_33a4b88b42_validate_compressed_sparse_indices_kernelILNS2_8CDimNameE0ENS2_18CUDAKernelLauncherENS2_14EmptyVecKernelENS2_8DummyVecELm0EEEvRKNS_6TensorESA_lllENKUlvE0_clEvENKUlvE_clEvEUliE_St5arrayIPcLm2EEEEviT0_T1_,"",@"SHT_CUDA_INFO"
	.sectionflags	@""
	.align	4


	//----- nvinfo : EIATTR_CUDA_API_VERSION
	.align		4
        /*0000*/ 	.byte	0x04, 0x37
        /*0002*/ 	.short	(.L_2842 - .L_2841)
.L_2841:
        /*0004*/ 	.word	0x00000082


	//----- nvinfo : EIATTR_KPARAM_INFO
	.align		4
.L_2842:
        /*0008*/ 	.byte	0x04, 0x17
        /*000a*/ 	.short	(.L_2844 - .L_2843)
.L_2843:
        /*000c*/ 	.word	0x00000000
        /*0010*/ 	.short	0x0002
        /*0012*/ 	.short	0x0020
        /*0014*/ 	.byte	0x00, 0xf0, 0x41, 0x00


	//----- nvinfo : EIATTR_KPARAM_INFO
	.align		4
.L_2844:
        /*0018*/ 	.byte	0x04, 0x17
        /*001a*/ 	.short	(.L_2846 - .L_2845)
.L_2845:
        /*001c*/ 	.word	0x00000000
        /*0020*/ 	.short	0x0001
        /*0022*/ 	.short	0x0008
        /*0024*/ 	.byte	0x00, 0xf0, 0x61, 0x00


	//----- nvinfo : EIATTR_KPARAM_INFO
	.align		4
.L_2846:
        /*0028*/ 	.byte	0x04, 0x17
        /*002a*/ 	.short	(.L_2848 - .L_2847)
.L_2847:
        /*002c*/ 	.word	0x00000000
        /*0030*/ 	.short	0x0000
        /*0032*/ 	.short	0x0000
        /*0034*/ 	.byte	0x00, 0xf0, 0x11, 0x00


	//----- nvinfo : EIATTR_SPARSE_MMA_MASK
	.align		4
.L_2848:
        /*0038*/ 	.byte	0x03, 0x50
        /*003a*/ 	.short	0x0000


	//----- nvinfo : EIATTR_MAXREG_COUNT
	.align		4
        /*003c*/ 	.byte	0x03, 0x1b
        /*003e*/ 	.short	0x00ff


	//----- nvinfo : EIATTR_EXTERNS
	.align		4
        /*0040*/ 	.byte	0x04, 0x0f
        /*0042*/ 	.short	(.L_2850 - .L_2849)


	//   ....[0]....
	.align		4
.L_2849:
        /*0044*/ 	.word	index@(__assertfail)


	//----- nvinfo : EIATTR_MERCURY_ISA_VERSION
	.align		4
.L_2850:
        /*0048*/ 	.byte	0x03, 0x5f
        /*004a*/ 	.short	0x0101


	//----- nvinfo : EIATTR_VRC_CTA_INIT_COUNT
	.align		4
        /*004c*/ 	.byte	0x02, 0x4a
	.zero		1
	.zero		1


	//----- nvinfo : EIATTR_SYSCALL_OFFSETS
	.align		4
        /*0050*/ 	.byte	0x04, 0x46
        /*0052*/ 	.short	(.L_2852 - .L_2851)


	//   ....[0]....
.L_2851:
        /*0054*/ 	.word	0x00000550


	//   ....[1]....
        /*0058*/ 	.word	0x000006e0


	//   ....[2]....
        /*005c*/ 	.word	0x00000870


	//   ....[3]....
        /*0060*/ 	.word	0x00000a00


	//   ....[4]....
        /*0064*/ 	.word	0x00000b90


	//   ....[5]....
        /*0068*/ 	.word	0x00000d20


	//   ....[6]....
        /*006c*/ 	.word	0x00000eb0


	//   ....[7]....
        /*0070*/ 	.word	0x00001040


	//   ....[8]....
        /*0074*/ 	.word	0x000015d0


	//   ....[9]....
        /*0078*/ 	.word	0x00001740


	//   ....[10]....
        /*007c*/ 	.word	0x000018b0


	//   ....[11]....
        /*0080*/ 	.word	0x00001a20


	//   ....[12]....
        /*0084*/ 	.word	0x00001b90


	//   ....[13]....
        /*0088*/ 	.word	0x00001d00


	//   ....[14]....
        /*008c*/ 	.word	0x00001e70


	//   ....[15]....
        /*0090*/ 	.word	0x00001fe0


	//----- nvinfo : EIATTR_EXIT_INSTR_OFFSETS
	.align		4
.L_2852:
        /*0094*/ 	.byte	0x04, 0x1c
        /*0096*/ 	.short	(.L_2854 - .L_2853)


	//   ....[0]....
.L_2853:
        /*0098*/ 	.word	0x000013c0


	//   ....[1]....
        /*009c*/ 	.word	0x00001410


	//   ....[2]....
        /*00a0*/ 	.word	0x00002050


	//----- nvinfo : EIATTR_MAX_THREADS
	.align		4
.L_2854:
        /*00a4*/ 	.byte	0x04, 0x05
        /*00a6*/ 	.short	(.L_2856 - .L_2855)
.L_2855:
        /*00a8*/ 	.word	0x00000080
        /*00ac*/ 	.word	0x00000001
        /*00b0*/ 	.word	0x00000001


	//----- nvinfo : EIATTR_CRS_STACK_SIZE
	.align		4
.L_2856:
        /*00b4*/ 	.byte	0x04, 0x1e
        /*00b6*/ 	.short	(.L_2858 - .L_2857)
.L_2857:
        /*00b8*/ 	.word	0x00000000


	//----- nvinfo : EIATTR_CBANK_PARAM_SIZE
	.align		4
.L_2858:
        /*00bc*/ 	.byte	0x03, 0x19
        /*00be*/ 	.short	0x0030


	//----- nvinfo : EIATTR_PARAM_CBANK
	.align		4
        /*00c0*/ 	.byte	0x04, 0x0a
        /*00c2*/ 	.short	(.L_2860 - .L_2859)
	.align		4
.L_2859:
        /*00c4*/ 	.word	index@(.nv.constant0._ZN2at6native29vectorized_elementwise_kernelILi4EZZZNS0_67_GLOBAL__N__bb565c37_34_ValidateCompressedIndicesKernel_cu_33a4b88b42_validate_compressed_sparse_indices_kernelILNS2_8CDimNameE0ENS2_18CUDAKernelLauncherENS2_14EmptyVecKernelENS2_8DummyVecELm0EEEvRKNS_6TensorESA_lllENKUlvE0_clEvENKUlvE_clEvEUliE_St5arrayIPcLm2EEEEviT0_T1_)
        /*00c8*/ 	.short	0x0380
        /*00ca*/ 	.short	0x0030


	//----- nvinfo : EIATTR_SW_WAR
	.align		4
.L_2860:
        /*00cc*/ 	.byte	0x04, 0x36
        /*00ce*/ 	.short	(.L_2862 - .L_2861)
.L_2861:
        /*00d0*/ 	.word	0x00000008
.L_2862:


//--------------------- .nv.info._ZN2at6native29vectorized_elementwise_kernelILi8EZZZNS0_67_GLOBAL__N__bb565c37_34_ValidateCompressedIndicesKernel_cu_33a4b88b42_validate_compressed_sparse_indices_kernelILNS2_8CDimNameE0ENS2_18CUDAKernelLauncherENS2_14EmptyVecKernelENS2_8DummyVecELm0EEEvRKNS_6TensorESA_lllENKUlvE0_clEvENKUlvE_clEvEUliE_St5arrayIPcLm2EEEEviT0_T1_ --------------------------
	.section	.nv.info._ZN2at6native29vectorized_elementwise_kernelILi8EZZZNS0_67_GLOBAL__N__bb565c37_34_ValidateCompressedIndicesKernel_cu_33a4b88b42_validate_compressed_sparse_indices_kernelILNS2_8CDimNameE0ENS2_18CUDAKernelLauncherENS2_14EmptyVecKernelENS2_8DummyVecELm0EEEvRKNS_6TensorESA_lllENKUlvE0_clEvENKUlvE_clEvEUliE_St5arrayIPcLm2EEEEviT0_T1_,"",@"SHT_CUDA_INFO"
	.sectionflags	@""
	.align	4


	//----- nvinfo : EIATTR_CUDA_API_VERSION
	.align		4
        /*0000*/ 	.byte	0x04, 0x37
        /*0002*/ 	.short	(.L_2864 - .L_2863)
.L_2863:
        /*0004*/ 	.word	0x00000082


	//----- nvinfo : EIATTR_KPARAM_INFO
	.align		4
.L_2864:
        /*0008*/ 	.byte	0x04, 0x17
        /*000a*/ 	.short	(.L_2866 - .L_2865)
.L_2865:
        /*000c*/ 	.word	0x00000000
        /*0010*/ 	.short	0x0002
        /*0012*/ 	.short	0x0020
        /*0014*/ 	.byte	0x00, 0xf0, 0x41, 0x00


	//----- nvinfo : EIATTR_KPARAM_INFO
	.align		4
.L_2866:
        /*0018*/ 	.byte	0x04, 0x17
        /*001a*/ 	.short	(.L_2868 - .L_2867)
.L_2867:
        /*001c*/ 	.word	0x00000000
        /*0020*/ 	.short	0x0001
        /*0022*/ 	.short	0x0008
        /*0024*/ 	.byte	0x00, 0xf0, 0x61, 0x00


	//----- nvinfo : EIATTR_KPARAM_INFO
	.align		4
.L_2868:
        /*0028*/ 	.byte	0x04, 0x17
        /*002a*/ 	.short	(.L_2870 - .L_2869)
.L_2869:
        /*002c*/ 	.word	0x00000000
        /*0030*/ 	.short	0x0000
        /*0032*/ 	.short	0x0000
        /*0034*/ 	.byte	0x00, 0xf0, 0x11, 0x00


	//----- nvinfo : EIATTR_SPARSE_MMA_MASK
	.align		4
.L_2870:
        /*0038*/ 	.byte	0x03, 0x50
        /*003a*/ 	.short	0x0000


	//----- nvinfo : EIATTR_MAXREG_COUNT
	.align		4
        /*003c*/ 	.byte	0x03, 0x1b
        /*003e*/ 	.short	0x00ff


	//----- nvinfo : EIATTR_EXTERNS
	.align		4
        /*0040*/ 	.byte	0x04, 0x0f
        /*0042*/ 	.short	(.L_2872 - .L_2871)


	//   ....[0]....
	.align		4
.L_2871:
        /*0044*/ 	.word	index@(__assertfail)


	//----- nvinfo : EIATTR_MERCURY_ISA_VERSION
	.align		4
.L_2872:
        /*0048*/ 	.byte	0x03, 0x5f
        /*004a*/ 	.short	0x0101


	//----- nvinfo : EIATTR_VRC_CTA_INIT_COUNT
	.align		4
        /*004c*/ 	.byte	0x02, 0x4a
	.zero		1
	.zero		1


	//----- nvinfo : EIATTR_SYSCALL_OFFSETS
	.align		4
        /*0050*/ 	.byte	0x04, 0x46
        /*0052*/ 	.short	(.L_2874 - .L_2873)


	//   ....[0]....
.L_2873:
        /*0054*/ 	.word	0x00000550


	//   ....[1]....
        /*0058*/ 	.word	0x000006e0


	//   ....[2]....
        /*005c*/ 	.word	0x00000870


	//   ....[3]....
        /*0060*/ 	.word	0x00000a00


	//   ....[4]....
        /*0064*/ 	.word	0x00000b90


	//   ....[5]....
        /*0068*/ 	.word	0x00000d20


	//   ....[6]....
        /*006c*/ 	.word	0x00000eb0


	//   ....[7]....
        /*0070*/ 	.word	0x00001040


	//   ....[8]....
        /*0074*/ 	.word	0x000015c0


	//   ....[9]....
        /*0078*/ 	.word	0x00001730


	//   ....[10]....
        /*007c*/ 	.word	0x000018a0


	//   ....[11]....
        /*0080*/ 	.word	0x00001a10


	//   ....[12]....
        /*0084*/ 	.word	0x00001b80


	//   ....[13]....
        /*0088*/ 	.word	0x00001cf0


	//   ....[14]....
        /*008c*/ 	.word	0x00001e60


	//   ....[15]....
        /*0090*/ 	.word	0x00001fd0


	//----- nvinfo : EIATTR_EXIT_INSTR_OFFSETS
	.align		4
.L_2874:
        /*0094*/ 	.byte	0x04, 0x1c
        /*0096*/ 	.short	(.L_2876 - .L_2875)


	//   ....[0]....
.L_2875:
        /*0098*/ 	.word	0x000013c0


	//   ....[1]....
        /*009c*/ 	.word	0x00001410


	//   ....[2]....
        /*00a0*/ 	.word	0x00002030


	//----- nvinfo : EIATTR_MAX_THREADS
	.align		4
.L_2876:
        /*00a4*/ 	.byte	0x04, 0x05
        /*00a6*/ 	.short	(.L_2878 - .L_2877)
.L_2877:
        /*00a8*/ 	.word	0x00000080
        /*00ac*/ 	.word	0x00000001
        /*00b0*/ 	.word	0x00000001


	//----- nvinfo : EIATTR_CRS_STACK_SIZE
	.align		4
.L_2878:
        /*00b4*/ 	.byte	0x04, 0x1e
        /*00b6*/ 	.short	(.L_2880 - .L_2879)
.L_2879:
        /*00b8*/ 	.word	0x00000000


	//----- nvinfo : EIATTR_CBANK_PARAM_SIZE
	.align		4
.L_2880:
        /*00bc*/ 	.byte	0x03, 0x19
        /*00be*/ 	.short	0x0030


	//----- nvinfo : EIATTR_PARAM_CBANK
	.align		4
        /*00c0*/ 	.byte	0x04, 0x0a
        /*00c2*/ 	.short	(.L_2882 - .L_2881)
	.align		4
.L_2881:
        /*00c4*/ 	.word	index@(.nv.constant0._ZN2at6native29vectorized_elementwise_kernelILi8EZZZNS0_67_GLOBAL__N__bb565c37_34_ValidateCompressedIndicesKernel_cu_33a4b88b42_validate_compressed_sparse_indices_kernelILNS2_8CDimNameE0ENS2_18CUDAKernelLauncherENS2_14EmptyVecKernelENS2_8DummyVecELm0EEEvRKNS_6TensorESA_lllENKUlvE0_clEvENKUlvE_clEvEUliE_St5arrayIPcLm2EEEEviT0_T1_)
        /*00c8*/ 	.short	0x0380
        /*00ca*/ 	.short	0x0030


	//----- nvinfo : EIATTR_SW_WAR
	.align		4
.L_2882:
        /*00cc*/ 	.byte	0x04, 0x36
        /*00ce*/ 	.short	(.L_2884 - .L_2883)
.L_2883:
        /*00d0*/ 	.word	0x00000008
.L_2884:


//--------------------- .nv.info._ZN2at6native18elementwise_kernelILi128ELi4EZNS0_15gpu_kernel_implIZZZNS0_67_GLOBAL__N__bb565c37_34_ValidateCompressedIndicesKernel_cu_33a4b88b42_validate_compressed_sparse_indices_kernelILNS3_8CDimNameE0ENS3_18CUDAKernelLauncherENS3_14EmptyVecKernelENS3_8DummyVecELm8EEEvRKNS_6TensorESB_lllENKUlvE1_clEvENKUlvE0_clEvEUllllllE_EEvRNS_18TensorIteratorBaseERKT_EUliE_EEviT1_ --------------------------
	.section	.nv.info._ZN2at6native18elementwise_kernelILi128ELi4EZNS0_15gpu_kernel_implIZZZNS0_67_GLOBAL__N__bb565c37_34_ValidateCompressedIndicesKernel_cu_33a4b88b42_validate_compressed_sparse_indices_kernelILNS3_8CDimNameE0ENS3_18CUDAKernelLauncherENS3_14EmptyVecKernelENS3_8DummyVecELm8EEEvRKNS_6TensorESB_lllENKUlvE1_clEvENKUlvE0_clEvEUllllllE_EEvRNS_18TensorIteratorBaseERKT_EUliE_EEviT1_,"",@"SHT_CUDA_INFO"
	.sectionflags	@""
	.align	4


	//----- nvinfo : EIATTR_CUDA_API_VERSION
	.align		4
        /*0000*/ 	.byte	0x04, 0x37
        /*0002*/ 	.short	(.L_2886 - .L_2885)
.L_2885:
        /*0004*/ 	.word	0x00000082


	//----- nvinfo : EIATTR_KPARAM_INFO
	.align		4
.L_2886:
        /*0008*/ 	.byte	0x04, 0x17
        /*000a*/ 	.short	(.L_2888 - .L_2887)
.L_2887:
        /*000c*/ 	.word	0x00000000
        /*0010*/ 	.short	0x0001
        /*0012*/ 	.short	0x0008
        /*0014*/ 	.byte	0x00, 0xf0, 0xe1, 0x11


	//----- nvinfo : EIATTR_KPARAM_INFO
	.align		4
.L_2888:
        /*0018*/ 	.byte	0x04, 0x17
        /*001a*/ 	.short	(.L_2890 - .L_2889)
.L_2889:
        /*001c*/ 	.word	0x00000000
        /*0020*/ 	.short	0x0000
        /*0022*/ 	.short	0x0000
        /*0024*/ 	.byte	0x00, 0xf0, 0x11, 0x00


	//----- nvinfo : EIATTR_SPARSE_MMA_MASK
	.align		4
.L_2890:
        /*0028*/ 	.byte	0x03, 0x50
        /*002a*/ 	.short	0x0000


	//----- nvinfo : EIATTR_MAXREG_COUNT
	.align		4
        /*002c*/ 	.byte	0x03, 0x1b
        /*002e*/ 	.short	0x0080


	//----- nvinfo : EIATTR_EXTERNS
	.align		4
        /*0030*/ 	.byte	0x04, 0x0f
        /*0032*/ 	.short	(.L_2892 - .L_2891)


	//   ....[0]....
	.align		4
.L_2891:
        /*0034*/ 	.word	index@(__assertfail)


	//----- nvinfo : EIATTR_MERCURY_ISA_VERSION
	.align		4
.L_2892:
        /*0038*/ 	.byte	0x03, 0x5f
        /*003a*/ 	.short	0x0101


	//----- nvinfo : EIATTR_VRC_CTA_INIT_COUNT
	.align		4
        /*003c*/ 	.byte	0x02, 0x4a
	.zero		1
	.zero		1


	//----- nvinfo : EIATTR_SYSCALL_OFFSETS
	.align		4
        /*0040*/ 	.byte	0x04, 0x46
        /*0042*/ 	.short	(.L_2894 - .L_2893)


	//   ....[0]....
.L_2893:
        /*0044*/ 	.word	0x00002a30


	//   ....[1]....
        /*0048*/ 	.word	0x00003880


	//   ....[2]....
        /*004c*/ 	.word	0x000046d0


	//   ....[3]....
        /*0050*/ 	.word	0x00005520


	//   ....[4]....
        /*0054*/ 	.word	0x00006370


	//   ....[5]....
        /*0058*/ 	.word	0x000065d0


	//   ....[6]....
        /*005c*/ 	.word	0x00006730


	//   ....[7]....
        /*0060*/ 	.word	0x000068d0


	//   ....[8]....
        /*0064*/ 	.word	0x00009cb0


	//   ....[9]....
        /*0068*/ 	.word	0x0000a420


	//   ....[10]....
        /*006c*/ 	.word	0x0000cdd0


	//   ....[11]....
        /*0070*/ 	.word	0x0000dc20


	//   ....[12]....
        /*0074*/ 	.word	0x0000ea70


	//   ....[13]....
        /*0078*/ 	.word	0x0000f8c0


	//   ....[14]....
        /*007c*/ 	.word	0x00010710


	//   ....[15]....
        /*0080*/ 	.word	0x000108c0


	//   ....[16]....
        /*0084*/ 	.word	0x00010a20


	//   ....[17]....
        /*0088*/ 	.word	0x00010bc0


	//   ....[18]....
        /*008c*/ 	.word	0x00013fa0


	//   ....[19]....
        /*0090*/ 	.word	0x00014720


	//   ....[20]....
        /*0094*/ 	.word	0x000170b0


	//   ....[21]....
        /*0098*/ 	.word	0x00017f00


	//   ....[22]....
        /*009c*/ 	.word	0x00018d50


	//   ....[23]....
        /*00a0*/ 	.word	0x00019ba0


	//   ....[24]....
        /*00a4*/ 	.word	0x0001a9f0


	//   ....[25]....
        /*00a8*/ 	.word	0x0001aba0


	//   ....[26]....
        /*00ac*/ 	.word	0x0001ad00


	//   ....[27]....
        /*00b0*/ 	.word	0x0001aea0


	//   ....[28]....
        /*00b4*/ 	.word	0x0001e280


	//   ....[29]....
        /*00b8*/ 	.word	0x0001ea00


	//   ....[30]....
        /*00bc*/ 	.word	0x00021390


	//   ....[31]....
        /*00c0*/ 	.word	0x000221d0


	//   ....[32]....
        /*00c4*/ 	.word	0x00023010


	//   ....[33]....
        /*00c8*/ 	.word	0x00023e50


	//   ....[34]....
        /*00cc*/ 	.word	0x00024c90


	//   ....[35]....
        /*00d0*/ 	.word	0x00024e40


	//   ....[36]....
        /*00d4*/ 	.word	0x00024fa0


	//   ....[37]....
        /*00d8*/ 	.word	0x00025140


	//   ....[38]....
        /*00dc*/ 	.word	0x000284f0


	//   ....[39]....
        /*00e0*/ 	.word	0x00028c40


	//----- nvinfo : EIATTR_EXIT_INSTR_OFFSETS
	.align		4
.L_2894:
        /*00e4*/ 	.byte	0x04, 0x1c
        /*00e6*/ 	.short	(.L_2896 - .L_2895)


	//   ....[0]....
.L_2895:
        /*00e8*/ 	.word	0x0001ea90


	//   ....[1]....
        /*00ec*/ 	.word	0x00028630


	//   ....[2]....
        /*00f0*/ 	.word	0x00028650


	//   ....[3]....
        /*00f4*/ 	.word	0x000286d0


	//   ....[4]....
        /*00f8*/ 	.word	0x000286f0


	//   ....[5]....
        /*00fc*/ 	.word	0x00028710


	//   ....[6]....
        /*0100*/ 	.word	0x00028790


	//   ....[7]....
        /*0104*/ 	.word	0x000287b0


	//   ....[8]....
        /*0108*/ 	.word	0x00028830


	//   ....[9]....
        /*010c*/ 	.word	0x00028850


	//   ....[10]....
        /*0110*/ 	.word	0x00028870


	//   ....[11]....
        /*0114*/ 	.word	0x00028910


	//   ....[12]....
        /*0118*/ 	.word	0x00028930


	//   ....[13]....
        /*011c*/ 	.word	0x000289b0


	//   ....[14]....
        /*0120*/ 	.word	0x000289d0


	//   ....[15]....
        /*0124*/ 	.word	0x000289f0


	//   ....[16]....
        /*0128*/ 	.word	0x00028a90


	//   ....[17]....
        /*012c*/ 	.word	0x00028ab0


	//   ....[18]....
        /*0130*/ 	.word	0x00028ad0


	//   ....[19]....
        /*0134*/ 	.word	0x00028b40


	//   ....[20]....
        /*0138*/ 	.word	0x00028c50


	//   ....[21]....
        /*013c*/ 	.word	0x00028c70


	//   ....[22]....
        /*0140*/ 	.word	0x00028c90


	//----- nvinfo : EIATTR_MAX_THREADS
	.align		4
.L_2896:
        /*0144*/ 	.byte	0x04, 0x05
        /*0146*/ 	.short	(.L_2898 - .L_2897)
.L_2897:
        /*0148*/ 	.word	0x00000080
        /*014c*/ 	.word	0x00000001
        /*0150*/ 	.word	0x00000001


	//----- nvinfo : EIATTR_CRS_STACK_SIZE
	.align		4
.L_2898:
        /*0154*/ 	.byte	0x04, 0x1e
        /*0156*/ 	.short	(.L_2900 - .L_2899)
.L_2899:
        /*0158*/ 	.word	0x00000000


	//----- nvinfo : EIATTR_CBANK_PARAM_SIZE
	.align		4
.L_2900:
        /*015c*/ 	.byte	0x03, 0x19
        /*015e*/ 	.short	0x0480


	//----- nvinfo : EIATTR_PARAM_CBANK
	.align		4
        /*0160*/ 	.byte	0x04, 0x0a
        /*0162*/ 	.short	(.L_2902 - .L_2901)
	.align		4
.L_2901:
        /*0164*/ 	.word	index@(.nv.constant0._ZN2at6native18elementwise_kernelILi128ELi4EZNS0_15gpu_kernel_implIZZZNS0_67_GLOBAL__N__bb565c37_34_ValidateCompressedIndicesKernel_cu_33a4b88b42_validate_compressed_sparse_indices_kernelILNS3_8CDimNameE0ENS3_18CUDAKernelLauncherENS3_14EmptyVecKernelENS3_8DummyVecELm8EEEvRKNS_6TensorESB_lllENKUlvE1_clEvENKUlvE0_clEvEUllllllE_EEvRNS_18TensorIteratorBaseERKT_EUliE_EEviT1_)
        /*0168*/ 	.short	0x0380
        /*016a*/ 	.short	0x0480


	//----- nvinfo : EIATTR_SW_WAR
	.align		4
.L_2902:
        /*016c*/ 	.byte	0x04, 0x36
        /*016e*/ 	.short	(.L_2904 - .L_2903)
.L_2903:
        /*0170*/ 	.word	0x00000008
.L_2904:


//--------------------- .nv.info._ZN2at6native27unrolled_elementwise_kernelIZZZNS0_67_GLOBAL__N__bb565c37_34_ValidateCompressedIndicesKernel_cu_33a4b88b42_validate_compressed_sparse_indices_kernelILNS2_8CDimNameE0ENS2_18CUDAKernelLauncherENS2_14EmptyVecKernelENS2_8DummyVecELm8EEEvRKNS_6TensorESA_lllENKUlvE1_clEvENKUlvE0_clEvEUllllllE_St5arrayIPcLm6EELi4E23TrivialOffsetCalculatorILi5EjESH_ILi1EjENS0_6memory12LoadWithCastILi5EEENSK_13StoreWithCastILi1EEEEEviT_T0_T2_T3_T4_T5_ --------------------------
	.section	.nv.info._ZN2at6native27unrolled_elementwise_kernelIZZZNS0_67_GLOBAL__N__bb565c37_34_ValidateCompressedIndicesKernel_cu_33a4b88b42_validate_compressed_sparse_indices_kernelILNS2_8CDimNameE0ENS2_18CUDAKernelLauncherENS2_14EmptyVecKernelENS2_8DummyVecELm8EEEvRKNS_6TensorESA_lllENKUlvE1_clEvENKUlvE0_clEvEUllllllE_St5arrayIPcLm6EELi4E23TrivialOffsetCalculatorILi5EjESH_ILi1EjENS0_6memory12LoadWithCastILi5EEENSK_13StoreWithCastILi1EEEEEviT_T0_T2_T3_T4_T5_,"",@"SHT_CUDA_INFO"
	.sectionflags	@""
	.align	4


	//----- nvinfo : EIATTR_CUDA_API_VERSION
	.align		4
        /*0000*/ 	.byte	0x04, 0x37
        /*0002*/ 	.short	(.L_2906 - .L_2905)
.L_2905:
        /*0004*/ 	.word	0x00000082


	//----- nvinfo : EIATTR_KPARAM_INFO
	.align		4
.L_2906:
        /*0008*/ 	.byte	0x04, 0x17
        /*000a*/ 	.short	(.L_2908 - .L_2907)
.L_2907:
        /*000c*/ 	.word	0x00000000
        /*0010*/ 	.short	0x0006
        /*0012*/ 	.short	0x0108
        /*0014*/ 	.byte	0x00, 0xf0, 0x21, 0x00


	//----- nvinfo : EIATTR_KPARAM_INFO
	.align		4
.L_2908:
        /*0018*/ 	.byte	0x04, 0x17
        /*001a*/ 	.short	(.L_2910 - .L_2909)
.L_2909:
        /*001c*/ 	.word	0x00000000
        /*0020*/ 	.short	0x0005
        /*0022*/ 	.short	0x00ec
        /*0024*/ 	.byte	0x00, 0xf0, 0x71, 0x00


	//----- nvinfo : EIATTR_KPARAM_INFO
	.align		4
.L_2910:
        /*0028*/ 	.byte	0x04, 0x17
        /*002a*/ 	.short	(.L_2912 - .L_2911)
.L_2911:
        /*002c*/ 	.word	0x00000000
        /*0030*/ 	.short	0x0004
        /*0032*/ 	.short	0x00e9
        /*0034*/ 	.byte	0x00, 0xf0, 0x05, 0x00


	//----- nvinfo : EIATTR_KPARAM_INFO
	.align		4
.L_2912:
        /*0038*/ 	.byte	0x04, 0x17
        /*003a*/ 	.short	(.L_2914 - .L_2913)
.L_2913:
        /*003c*/ 	.word	0x00000000
        /*0040*/ 	.short	0x0003
        /*0042*/ 	.short	0x00e8
        /*0044*/ 	.byte	0x00, 0xf0, 0x05, 0x00


	//----- nvinfo : EIATTR_KPARAM_INFO
	.align		4
.L_2914:
        /*0048*/ 	.byte	0x04, 0x17
        /*004a*/ 	.short	(.L_2916 - .L_2915)
.L_2915:
        /*004c*/ 	.word	0x00000000
        /*0050*/ 	.short	0x0002
        /*0052*/ 	.short	0x00b8
        /*0054*/ 	.byte	0x00, 0xf0, 0xc1, 0x00


	//----- nvinfo : EIATTR_KPARAM_INFO
	.align		4
.L_2916:
        /*0058*/ 	.byte	0x04, 0x17
        /*005a*/ 	.short	(.L_2918 - .L_2917)
.L_2917:
        /*005c*/ 	.word	0x00000000
        /*0060*/ 	.short	0x0001
        /*0062*/ 	.short	0x0008
        /*0064*/ 	.byte	0x00, 0xf0, 0xc1, 0x02


	//----- nvinfo : EIATTR_KPARAM_INFO
	.align		4
.L_2918:
        /*0068*/ 	.byte	0x04, 0x17
        /*006a*/ 	.short	(.L_2920 - .L_2919)
.L_2919:
        /*006c*/ 	.word	0x00000000
        /*0070*/ 	.short	0x0000
        /*0072*/ 	.short	0x0000
        /*0074*/ 	.byte	0x00, 0xf0, 0x11, 0x00


	//----- nvinfo : EIATTR_SPARSE_MMA_MASK
	.align		4
.L_2920:
        /*0078*/ 	.byte	0x03, 0x50
        /*007a*/ 	.short	0x0000


	//----- nvinfo : EIATTR_MAXREG_COUNT
	.align		4
        /*007c*/ 	.byte	0x03, 0x1b
        /*007e*/ 	.short	0x00ff


	//----- nvinfo : EIATTR_EXTERNS
	.align		4
        /*0080*/ 	.byte	0x04, 0x0f
        /*0082*/ 	.short	(.L_2922 - .L_2921)


	//   ....[0]....
	.align		4
.L_2921:
        /*0084*/ 	.word	index@(__assertfail)


	//----- nvinfo : EIATTR_MERCURY_ISA_VERSION
	.align		4
.L_2922:
        /*0088*/ 	.byte	0x03, 0x5f
        /*008a*/ 	.short	0x0101


	//----- nvinfo : EIATTR_VRC_CTA_INIT_COUNT
	.align		4
        /*008c*/ 	.byte	0x02, 0x4a
	.zero		1
	.zero		1


	//----- nvinfo : EIATTR_SYSCALL_OFFSETS
	.align		4
        /*0090*/ 	.byte	0x04, 0x46
        /*0092*/ 	.short	(.L_2924 - .L_2923)


	//   ....[0]....
.L_2923:
        /*0094*/ 	.word	0x00001170


	//   ....[1]....
        /*0098*/ 	.word	0x00001fd0


	//   ....[2]....
        /*009c*/ 	.word	0x00002e30


	//   ....[3]....
        /*00a0*/ 	.word	0x00003c90


	//   ....[4]....
        /*00a4*/ 	.word	0x00004af0


	//   ....[5]....
        /*00a8*/ 	.word	0x00005ac0


	//   ....[6]....
        /*00ac*/ 	.word	0x00006930


	//   ....[7]....
        /*00b0*/ 	.word	0x000077a0


	//   ....[8]....
        /*00b4*/ 	.word	0x00008610


	//   ....[9]....
        /*00b8*/ 	.word	0x00009480


	//   ....[10]....
        /*00bc*/ 	.word	0x0000a3a0


	//   ....[11]....
        /*00c0*/ 	.word	0x0000b210


	//   ....[12]....
        /*00c4*/ 	.word	0x0000c080


	//   ....[13]....
        /*00c8*/ 	.word	0x0000cef0


	//   ....[14]....
        /*00cc*/ 	.word	0x0000dd60


	//   ....[15]....
        /*00d0*/ 	.word	0x0000ec70


	//   ....[16]....
        /*00d4*/ 	.word	0x0000fad0


	//   ....[17]....
        /*00d8*/ 	.word	0x00010930


	//   ....[18]....
        /*00dc*/ 	.word	0x00011790


	//   ....[19]....
        /*00e0*/ 	.word	0x000125f0


	//   ....[20]....
        /*00e4*/ 	.word	0x00012860


	//   ....[21]....
        /*00e8*/ 	.word	0x000129b0


	//   ....[22]....
        /*00ec*/ 	.word	0x00012b40


	//   ....[23]....
        /*00f0*/ 	.word	0x000131c0


	//   ....[24]....
        /*00f4*/ 	.word	0x000133e0


	//   ....[25]....
        /*00f8*/ 	.word	0x00013530


	//   ....[26]....
        /*00fc*/ 	.word	0x000136c0


	//   ....[27]....
        /*0100*/ 	.word	0x00013d40


	//   ....[28]....
        /*0104*/ 	.word	0x00013f60


	//   ....[29]....
        /*0108*/ 	.word	0x000140b0


	//   ....[30]....
        /*010c*/ 	.word	0x00014240


	//   ....[31]....
        /*0110*/ 	.word	0x000148c0


	//   ....[32]....
        /*0114*/ 	.word	0x00014ae0


	//   ....[33]....
        /*0118*/ 	.word	0x00014c30


	//   ....[34]....
        /*011c*/ 	.word	0x00014dc0


	//   ....[35]....
        /*0120*/ 	.word	0x00015430


	//   ....[36]....
        /*0124*/ 	.word	0x00015d80


	//   ....[37]....
        /*0128*/ 	.word	0x000165a0


	//   ....[38]....
        /*012c*/ 	.word	0x00016d80


	//   ....[39]....
        /*0130*/ 	.word	0x00017550


	//----- nvinfo : EIATTR_EXIT_INSTR_OFFSETS
	.align		4
.L_2924:
        /*0134*/ 	.byte	0x04, 0x1c
        /*0136*/ 	.short	(.L_2926 - .L_2925)


	//   ....[0]....
.L_2925:
        /*0138*/ 	.word	0x00016e00


	//   ....[1]....
        /*013c*/ 	.word	0x00016f40


	//   ....[2]....
        /*0140*/ 	.word	0x00016f60


	//   ....[3]....
        /*0144*/ 	.word	0x00016fe0


	//   ....[4]....
        /*0148*/ 	.word	0x00017000


	//   ....[5]....
        /*014c*/ 	.word	0x00017020


	//   ....[6]....
        /*0150*/ 	.word	0x000170a0


	//   ....[7]....
        /*0154*/ 	.word	0x000170c0


	//   ....[8]....
        /*0158*/ 	.word	0x00017140


	//   ....[9]....
        /*015c*/ 	.word	0x00017160


	//   ....[10]....
        /*0160*/ 	.word	0x00017180


	//   ....[11]....
        /*0164*/ 	.word	0x00017220


	//   ....[12]....
        /*0168*/ 	.word	0x00017240


	//   ....[13]....
        /*016c*/ 	.word	0x000172c0


	//   ....[14]....
        /*0170*/ 	.word	0x000172e0


	//   ....[15]....
        /*0174*/ 	.word	0x00017300


	//   ....[16]....
        /*0178*/ 	.word	0x000173a0


	//   ....[17]....
        /*017c*/ 	.word	0x000173c0


	//   ....[18]....
        /*0180*/ 	.word	0x000173e0


	//   ....[19]....
        /*0184*/ 	.word	0x00017450


	//   ....[20]....
        /*0188*/ 	.word	0x00017560


	//   ....[21]....
        /*018c*/ 	.word	0x00017580


	//   ....[22]....
        /*0190*/ 	.word	0x000175a0


	//----- nvinfo : EIATTR_MAX_THREADS
	.align		4
.L_2926:
        /*0194*/ 	.byte	0x04, 0x05
        /*0196*/ 	.short	(.L_2928 - .L_2927)
.L_2927:
        /*0198*/ 	.word	0x00000080
        /*019c*/ 	.word	0x00000001
        /*01a0*/ 	.word	0x00000001


	//----- nvinfo : EIATTR_CRS_STACK_SIZE
	.align		4
.L_2928:
        /*01a4*/ 	.byte	0x04, 0x1e
        /*01a6*/ 	.short	(.L_2930 - .L_2929)
.L_2929:
        /*01a8*/ 	.word	0x00000000


	//----- nvinfo : EIATTR_CBANK_PARAM_SIZE
	.align		4
.L_2930:
        /*01ac*/ 	.byte	0x03, 0x19
        /*01ae*/ 	.short	0x0110


	//----- nvinfo : EIATTR_PARAM_CBANK
	.align		4
        /*01b0*/ 	.byte	0x04, 0x0a
        /*01b2*/ 	.short	(.L_2932 - .L_2931)
	.align		4
.L_2931:
        /*01b4*/ 	.word	index@(.nv.constant0._ZN2at6native27unrolled_elementwise_kernelIZZZNS0_67_GLOBAL__N__bb565c37_34_ValidateCompressedIndicesKernel_cu_33a4b88b42_validate_compressed_sparse_indices_kernelILNS2_8CDimNameE0ENS2_18CUDAKernelLauncherENS2_14EmptyVecKernelENS2_8DummyVecELm8EEEvRKNS_6TensorESA_lllENKUlvE1_clEvENKUlvE0_clEvEUllllllE_St5arrayIPcLm6EELi4E23TrivialOffsetCalculatorILi5EjESH_ILi1EjENS0_6memory12LoadWithCastILi5EEENSK_13StoreWithCastILi1EEEEEviT_T0_T2_T3_T4_T5_)
        /*01b8*/ 	.short	0x0380
        /*01ba*/ 	.short	0x0110


	//----- nvinfo : EIATTR_SW_WAR
	.align		4
.L_2932:
        /*01bc*/ 	.byte	0x04, 0x36
        /*01be*/ 	.short	(.L_2934 - .L_2933)
.L_2933:
        /*01c0*/ 	.word	0x00000008
.L_2934:


//--------------------- .nv.info._ZN2at6native18elementwise_kernelILi128ELi2EZNS0_22gpu_kernel_impl_nocastIZZZNS0_67_GLOBAL__N__bb565c37_34_ValidateCompressedIndicesKernel_cu_33a4b88b42_validate_compressed_sparse_indices_kernelILNS3_8CDimNameE0ENS3_18CUDAKernelLauncherENS3_14EmptyVecKernelENS3_8DummyVecELm8EEEvRKNS_6TensorESB_lllENKUlvE1_clEvENKUlvE0_clEvEUllllllE_EEvRNS_18TensorIteratorBaseERKT_EUliE_EEviT1_ --------------------------
	.section	.nv.info._ZN2at6native18elementwise_kernelILi128ELi2EZNS0_22gpu_kernel_impl_nocastIZZZNS0_67_GLOBAL__N__bb565c37_34_ValidateCompressedIndicesKernel_cu_33a4b88b42_validate_compressed_sparse_indices_kernelILNS3_8CDimNameE0ENS3_18CUDAKernelLauncherENS3_14EmptyVecKernelENS3_8DummyVecELm8EEEvRKNS_6TensorESB_lllENKUlvE1_clEvENKUlvE0_clEvEUllllllE_EEvRNS_18TensorIteratorBaseERKT_EUliE_EEviT1_,"",@"SHT_CUDA_INFO"
	.sectionflags	@""
	.align	4


	//----- nvinfo : EIATTR_CUDA_API_VERSION
	.align		4
        /*0000*/ 	.byte	0x04, 0x37
        /*0002*/ 	.short	(.L_2936 - .L_2935)
.L_2935:
        /*0004*/ 	.word	0x00000082


	//----- nvinfo : EIATTR_KPARAM_INFO
	.align		4
.L_2936:
        /*0008*/ 	.byte	0x04, 0x17
        /*000a*/ 	.short	(.L_2938 - .L_2937)
.L_2937:
        /*000c*/ 	.word	0x00000000
        /*0010*/ 	.short	0x0001
        /*0012*/ 	.short	0x0008
        /*0014*/ 	.byte	0x00, 0xf0, 0xc1, 0x11


	//----- nvinfo : EIATTR_KPARAM_INFO
	.align		4
.L_2938:
        /*0018*/ 	.byte	0x04, 0x17
        /*001a*/ 	.short	(.L_2940 - .L_2939)
.L_2939:
        /*001c*/ 	.word	0x00000000
        /*0020*/ 	.short	0x0000
        /*0022*/ 	.short	0x0000
        /*0024*/ 	.byte	0x00, 0xf0, 0x11, 0x00


	//----- nvinfo : EIATTR_SPARSE_MMA_MASK
	.align		4
.L_2940:
        /*0028*/ 	.byte	0x03, 0x50
        /*002a*/ 	.short	0x0000


	//----- nvinfo : EIATTR_MAXREG_COUNT
	.align		4
        /*002c*/ 	.byte	0x03, 0x1b
        /*002e*/ 	.short	0x0080


	//----- nvinfo : EIATTR_EXTERNS
	.align		4
        /*0030*/ 	.byte	0x04, 0x0f
        /*0032*/ 	.short	(.L_2942 - .L_2941)


	//   ....[0]....
	.align		4
.L_2941:
        /*0034*/ 	.word	index@(__assertfail)


	//----- nvinfo : EIATTR_MERCURY_ISA_VERSION
	.align		4
.L_2942:
        /*0038*/ 	.byte	0x03, 0x5f
        /*003a*/ 	.short	0x0101


	//----- nvinfo : EIATTR_VRC_CTA_INIT_COUNT
	.align		4
        /*003c*/ 	.byte	0x02, 0x4a
	.zero		1
	.zero		1


	//----- nvinfo : EIATTR_SYSCALL_OFFSETS
	.align		4
        /*0040*/ 	.byte	0x04, 0x46
        /*0042*/ 	.short	(.L_2944 - .L_2943)


	//   ....[0]....
.L_2943:
        /*0044*/ 	.word	0x00000350


	//   ....[1]....
        /*0048*/ 	.word	0x00000490


	//   ....[2]....
        /*004c*/ 	.word	0x00000610


	//   ....[3]....
        /*0050*/ 	.word	0x00003960


	//   ....[4]....
        /*0054*/ 	.word	0x00003c20


	//   ....[5]....
        /*0058*/ 	.word	0x00003d60


	//   ....[6]....
        /*005c*/ 	.word	0x00003ee0


	//   ....[7]....
        /*0060*/ 	.word	0x00007210


	//   ....[8]....
        /*0064*/ 	.word	0x00009040


	//   ....[9]....
        /*0068*/ 	.word	0x000091a0


	//   ....[10]....
        /*006c*/ 	.word	0x00009340


	//   ....[11]....
        /*0070*/ 	.word	0x0000c660


	//   ....[12]....
        /*0074*/ 	.word	0x0000e470


	//   ....[13]....
        /*0078*/ 	.word	0x0000e5d0


	//   ....[14]....
        /*007c*/ 	.word	0x0000e770


	//   ....[15]....
        /*0080*/ 	.word	0x00011ab0


	//   ....[16]....
        /*0084*/ 	.word	0x00011d70


	//   ....[17]....
        /*0088*/ 	.word	0x00011eb0


	//   ....[18]....
        /*008c*/ 	.word	0x00012030


	//   ....[19]....
        /*0090*/ 	.word	0x00012260


	//   ....[20]....
        /*0094*/ 	.word	0x00012500


	//   ....[21]....
        /*0098*/ 	.word	0x00012640


	//   ....[22]....
        /*009c*/ 	.word	0x000127c0


	//   ....[23]....
        /*00a0*/ 	.word	0x000129f0


	//   ....[24]....
        /*00a4*/ 	.word	0x000146f0


	//   ....[25]....
        /*00a8*/ 	.word	0x00014850


	//   ....[26]....
        /*00ac*/ 	.word	0x000149f0


	//   ....[27]....
        /*00b0*/ 	.word	0x00014c30


	//   ....[28]....
        /*00b4*/ 	.word	0x00016940


	//   ....[29]....
        /*00b8*/ 	.word	0x00016aa0


	//   ....[30]....
        /*00bc*/ 	.word	0x00016c40


	//   ....[31]....
        /*00c0*/ 	.word	0x00016e80


	//----- nvinfo : EIATTR_EXIT_INSTR_OFFSETS
	.align		4
.L_2944:
        /*00c4*/ 	.byte	0x04, 0x1c
        /*00c6*/ 	.short	(.L_2946 - .L_2945)


	//   ....[0]....
.L_2945:
        /*00c8*/ 	.word	0x00003a40


	//   ....[1]....
        /*00cc*/ 	.word	0x000072b0


	//   ....[2]....
        /*00d0*/ 	.word	0x0000c760


	//   ....[3]....
        /*00d4*/ 	.word	0x00011b40


	//   ....[4]....
        /*00d8*/ 	.word	0x00012340


	//   ....[5]....
        /*00dc*/ 	.word	0x00012a90


	//   ....[6]....
        /*00e0*/ 	.word	0x00014d30


	//   ....[7]....
        /*00e4*/ 	.word	0x00016f10


	//----- nvinfo : EIATTR_MAX_THREADS
	.align		4
.L_2946:
        /*00e8*/ 	.byte	0x04, 0x05
        /*00ea*/ 	.short	(.L_2948 - .L_2947)
.L_2947:
        /*00ec*/ 	.word	0x00000080
        /*00f0*/ 	.word	0x00000001
        /*00f4*/ 	.word	0x00000001


	//----- nvinfo : EIATTR_CRS_STACK_SIZE
	.align		4
.L_2948:
        /*00f8*/ 	.byte	0x04, 0x1e
        /*00fa*/ 	.short	(.L_2950 - .L_2949)
.L_2949:
        /*00fc*/ 	.word	0x00000000


	//----- nvinfo : EIATTR_CBANK_PARAM_SIZE
	.align		4
.L_2950:
        /*0100*/ 	.byte	0x03, 0x19
        /*0102*/ 	.short	0x0478


	//----- nvinfo : EIATTR_PARAM_CBANK
	.align		4
        /*0104*/ 	.byte	0x04, 0x0a
        /*0106*/ 	.short	(.L_2952 - .L_2951)
	.align		4
.L_2951:
        /*0108*/ 	.word	index@(.nv.constant0._ZN2at6native18elementwise_kernelILi128ELi2EZNS0_22gpu_kernel_impl_nocastIZZZNS0_67_GLOBAL__N__bb565c37_34_ValidateCompressedIndicesKernel_cu_33a4b88b42_validate_compressed_sparse_indices_kernelILNS3_8CDimNameE0ENS3_18CUDAKernelLauncherENS3_14EmptyVecKernelENS3_8DummyVecELm8EEEvRKNS_6TensorESB_lllENKUlvE1_clEvENKUlvE0_clEvEUllllllE_EEvRNS_18TensorIteratorBaseERKT_EUliE_EEviT1_)
        /*010c*/ 	.short	0x0380
        /*010e*/ 	.short	0x0478


	//----- nvinfo : EIATTR_SW_WAR
	.align		4
.L_2952:
        /*0110*/ 	.byte	0x04, 0x36
        /*0112*/ 	.short	(.L_2954 - .L_2953)
.L_2953:
        /*0114*/ 	.word	0x00000008
.L_2954:


//--------------------- .nv.info._ZN2at6native27unrolled_elementwise_kernelIZZZNS0_67_GLOBAL__N__bb565c37_34_ValidateCompressedIndicesKernel_cu_33a4b88b42_validate_compressed_sparse_indices_kernelILNS2_8CDimNameE0ENS2_18CUDAKernelLauncherENS2_14EmptyVecKernelENS2_8DummyVecELm8EEEvRKNS_6TensorESA_lllENKUlvE1_clEvENKUlvE0_clEvEUllllllE_St5arrayIPcLm6EELi4E23TrivialOffsetCalculatorILi5EjESH_ILi1EjENS0_6memory15LoadWithoutCastENSK_16StoreWithoutCastEEEviT_T0_T2_T3_T4_T5_ --------------------------
	.section	.nv.info._ZN2at6native27unrolled_elementwise_kernelIZZZNS0_67_GLOBAL__N__bb565c37_34_ValidateCompressedIndicesKernel_cu_33a4b88b42_validate_compressed_sparse_indices_kernelILNS2_8CDimNameE0ENS2_18CUDAKernelLauncherENS2_14EmptyVecKernelENS2_8DummyVecELm8EEEvRKNS_6TensorESA_lllENKUlvE1_clEvENKUlvE0_clEvEUllllllE_St5arrayIPcLm6EELi4E23TrivialOffsetCalculatorILi5EjESH_ILi1EjENS0_6memory15LoadWithoutCastENSK_16StoreWithoutCastEEEviT_T0_T2_T3_T4_T5_,"",@"SHT_CUDA_INFO"
	.sectionflags	@""
	.align	4


	//----- nvinfo : EIATTR_CUDA_API_VERSION
	.align		4
        /*0000*/ 	.byte	0x04, 0x37
        /*0002*/ 	.short	(.L_2956 - .L_2955)
.L_2955:
        /*0004*/ 	.word	0x00000082


	//----- nvinfo : EIATTR_KPARAM_INFO
	.align		4
.L_2956:
        /*0008*/ 	.byte	0x04, 0x17
        /*000a*/ 	.short	(.L_2958 - .L_2957)
.L_2957:
        /*000c*/ 	.word	0x00000000
        /*0010*/ 	.short	0x0006
        /*0012*/ 	.short	0x00eb
        /*0014*/ 	.byte	0x00, 0xf0, 0x05, 0x00


	//----- nvinfo : EIATTR_KPARAM_INFO
	.align		4
.L_2958:
        /*0018*/ 	.byte	0x04, 0x17
        /*001a*/ 	.short	(.L_2960 - .L_2959)
.L_2959:
        /*001c*/ 	.word	0x00000000
        /*0020*/ 	.short	0x0005
        /*0022*/ 	.short	0x00ea
        /*0024*/ 	.byte	0x00, 0xf0, 0x05, 0x00


	//----- nvinfo : EIATTR_KPARAM_INFO
	.align		4
.L_2960:
        /*0028*/ 	.byte	0x04, 0x17
        /*002a*/ 	.short	(.L_2962 - .L_2961)
.L_2961:
        /*002c*/ 	.word	0x00000000
        /*0030*/ 	.short	0x0004
        /*0032*/ 	.short	0x00e9
        /*0034*/ 	.byte	0x00, 0xf0, 0x05, 0x00


	//----- nvinfo : EIATTR_KPARAM_INFO
	.align		4
.L_2962:
        /*0038*/ 	.byte	0x04, 0x17
        /*003a*/ 	.short	(.L_2964 - .L_2963)
.L_2963:
        /*003c*/ 	.word	0x00000000
        /*0040*/ 	.short	0x0003
        /*0042*/ 	.short	0x00e8
        /*0044*/ 	.byte	0x00, 0xf0, 0x05, 0x00


	//----- nvinfo : EIATTR_KPARAM_INFO
	.align		4
.L_2964:
        /*0048*/ 	.byte	0x04, 0x17
        /*004a*/ 	.short	(.L_2966 - .L_2965)
.L_2965:
        /*004c*/ 	.word	0x00000000
        /*0050*/ 	.short	0x0002
        /*0052*/ 	.short	0x00b8
        /*0054*/ 	.byte	0x00, 0xf0, 0xc1, 0x00


	//----- nvinfo : EIATTR_KPARAM_INFO
	.align		4
.L_2966:
        /*0058*/ 	.byte	0x04, 0x17
        /*005a*/ 	.short	(.L_2968 - .L_2967)
.L_2967:
        /*005c*/ 	.word	0x00000000
        /*0060*/ 	.short	0x0001
        /*0062*/ 	.short	0x0008
        /*0064*/ 	.byte	0x00, 0xf0, 0xc1, 0x02


	//----- nvinfo : EIATTR_KPARAM_INFO
	.align		4
.L_2968:
        /*0068*/ 	.byte	0x04, 0x17
        /*006a*/ 	.short	(.L_2970 - .L_2969)
.L_2969:
        /*006c*/ 	.word	0x00000000
        /*0070*/ 	.short	0x0000
        /*0072*/ 	.short	0x0000
        /*0074*/ 	.byte	0x00, 0xf0, 0x11, 0x00


	//----- nvinfo : EIATTR_SPARSE_MMA_MASK
	.align		4
.L_2970:
        /*0078*/ 	.byte	0x03, 0x50
        /*007a*/ 	.short	0x0000


	//----- nvinfo : EIATTR_MAXREG_COUNT
	.align		4
        /*007c*/ 	.byte	0x03, 0x1b
        /*007e*/ 	.short	0x00ff


	//----- nvinfo : EIATTR_EXTERNS
	.align		4
        /*0080*/ 	.byte	0x04, 0x0f
        /*0082*/ 	.short	(.L_2972 - .L_2971)


	//   ....[0]....
	.align		4
.L_2971:
        /*0084*/ 	.word	index@(__assertfail)


	//----- nvinfo : EIATTR_MERCURY_ISA_VERSION
	.align		4
.L_2972:
        /*0088*/ 	.byte	0x03, 0x5f
        /*008a*/ 	.short	0x0101


	//----- nvinfo : EIATTR_VRC_CTA_INIT_COUNT
	.align		4
        /*008c*/ 	.byte	0x02, 0x4a
	.zero		1
	.zero		1


	//----- nvinfo : EIATTR_SYSCALL_OFFSETS
	.align		4
        /*0090*/ 	.byte	0x04, 0x46
        /*0092*/ 	.short	(.L_2974 - .L_2973)


	//   ....[0]....
.L_2973:
        /*0094*/ 	.word	0x00000aa0


	//   ....[1]....
        /*0098*/ 	.word	0x00000c00


	//   ....[2]....
        /*009c*/ 	.word	0x00000db0


	//   ....[3]....
        /*00a0*/ 	.word	0x00001420


	//   ....[4]....
        /*00a4*/ 	.word	0x00001670


	//   ....[5]....
        /*00a8*/ 	.word	0x000017d0


	//   ....[6]....
        /*00ac*/ 	.word	0x00001980


	//   ....[7]....
        /*00b0*/ 	.word	0x00002070


	//   ....[8]....
        /*00b4*/ 	.word	0x00002270


	//   ....[9]....
        /*00b8*/ 	.word	0x000023d0


	//   ....[10]....
        /*00bc*/ 	.word	0x00002580


	//   ....[11]....
        /*00c0*/ 	.word	0x00002c20


	//   ....[12]....
        /*00c4*/ 	.word	0x00002e20


	//   ....[13]....
        /*00c8*/ 	.word	0x00002f80


	//   ....[14]....
        /*00cc*/ 	.word	0x00003130


	//   ....[15]....
        /*00d0*/ 	.word	0x00003770


	//----- nvinfo : EIATTR_EXIT_INSTR_OFFSETS
	.align		4
.L_2974:
        /*00d4*/ 	.byte	0x04, 0x1c
        /*00d6*/ 	.short	(.L_2976 - .L_2975)


	//   ....[0]....
.L_2975:
        /*00d8*/ 	.word	0x000039c0


	//   ....[1]....
        /*00dc*/ 	.word	0x00003a20


	//----- nvinfo : EIATTR_MAX_THREADS
	.align		4
.L_2976:
        /*00e0*/ 	.byte	0x04, 0x05
        /*00e2*/ 	.short	(.L_2978 - .L_2977)
.L_2977:
        /*00e4*/ 	.word	0x00000080
        /*00e8*/ 	.word	0x00000001
        /*00ec*/ 	.word	0x00000001


	//----- nvinfo : EIATTR_CRS_STACK_SIZE
	.align		4
.L_2978:
        /*00f0*/ 	.byte	0x04, 0x1e
        /*00f2*/ 	.short	(.L_2980 - .L_2979)
.L_2979:
        /*00f4*/ 	.word	0x00000000


	//----- nvinfo : EIATTR_CBANK_PARAM_SIZE
	.align		4
.L_2980:
        /*00f8*/ 	.byte	0x03, 0x19
        /*00fa*/ 	.short	0x00ec


	//----- nvinfo : EIATTR_PARAM_CBANK
	.align		4
        /*00fc*/ 	.byte	0x04, 0x0a
        /*00fe*/ 	.short	(.L_2982 - .L_2981)
	.align		4
.L_2981:
        /*0100*/ 	.word	index@(.nv.constant0._ZN2at6native27unrolled_elementwise_kernelIZZZNS0_67_GLOBAL__N__bb565c37_34_ValidateCompressedIndicesKernel_cu_33a4b88b42_validate_compressed_sparse_indices_kernelILNS2_8CDimNameE0ENS2_18CUDAKernelLauncherENS2_14EmptyVecKernelENS2_8DummyVecELm8EEEvRKNS_6TensorESA_lllENKUlvE1_clEvENKUlvE0_clEvEUllllllE_St5arrayIPcLm6EELi4E23TrivialOffsetCalculatorILi5EjESH_ILi1EjENS0_6memory15LoadWithoutCastENSK_16StoreWithoutCastEEEviT_T0_T2_T3_T4_T5_)
        /*0104*/ 	.short	0x0380
        /*0106*/ 	.short	0x00ec


	//----- nvinfo : EIATTR_SW_WAR
	.align		4
.L_2982:
        /*0108*/ 	.byte	0x04, 0x36
        /*010a*/ 	.short	(.L_2984 - .L_2983)
.L_2983:
        /*010c*/ 	.word	0x00000008
.L_2984:


//--------------------- .nv.info._ZN2at6native29vectorized_elementwise_kernelILi2EZZZNS0_67_GLOBAL__N__bb565c37_34_ValidateCompressedIndicesKernel_cu_33a4b88b42_validate_compressed_sparse_indices_kernelILNS2_8CDimNameE0ENS2_18CUDAKernelLauncherENS2_14EmptyVecKernelENS2_8DummyVecELm8EEEvRKNS_6TensorESA_lllENKUlvE1_clEvENKUlvE0_clEvEUllllllE_St5arrayIPcLm6EEEEviT0_T1_ --------------------------
	.section	.nv.info._ZN2at6native29vectorized_elementwise_kernelILi2EZZZNS0_67_GLOBAL__N__bb565c37_34_ValidateCompressedIndicesKernel_cu_33a4b88b42_validate_compressed_sparse_indices_kernelILNS2_8CDimNameE0ENS2_18CUDAKernelLauncherENS2_14EmptyVecKernelENS2_8DummyVecELm8EEEvRKNS_6TensorESA_lllENKUlvE1_clEvENKUlvE0_clEvEUllllllE_St5arrayIPcLm6EEEEviT0_T1_,"",@"SHT_CUDA_INFO"
	.sectionflags	@""
	.align	4


	//----- nvinfo : EIATTR_CUDA_API_VERSION
	.align		4
        /*0000*/ 	.byte	0x04, 0x37
        /*0002*/ 	.short	(.L_2986 - .L_2985)
.L_2985:
        /*0004*/ 	.word	0x00000082


	//----- nvinfo : EIATTR_KPARAM_INFO
	.align		4
.L_2986:
        /*0008*/ 	.byte	0x04, 0x17
        /*000a*/ 	.short	(.L_2988 - .L_2987)
.L_2987:
        /*000c*/ 	.word	0x00000000
        /*0010*/ 	.short	0x0002
        /*0012*/ 	.short	0x00b8
        /*0014*/ 	.byte	0x00, 0xf0, 0xc1, 0x00


	//----- nvinfo : EIATTR_KPARAM_INFO
	.align		4
.L_2988:
        /*0018*/ 	.byte	0x04, 0x17
        /*001a*/ 	.short	(.L_2990 - .L_2989)
.L_2989:
        /*001c*/ 	.word	0x00000000
        /*0020*/ 	.short	0x0001
        /*0022*/ 	.short	0x0008
        /*0024*/ 	.byte	0x00, 0xf0, 0xc1, 0x02


	//----- nvinfo : EIATTR_KPARAM_INFO
	.align		4
.L_2990:
        /*0028*/ 	.byte	0x04, 0x17
        /*002a*/ 	.short	(.L_2992 - .L_2991)
.L_2991:
        /*002c*/ 	.word	0x00000000
        /*0030*/ 	.short	0x0000
        /*0032*/ 	.short	0x0000
        /*0034*/ 	.byte	0x00, 0xf0, 0x11, 0x00


	//----- nvinfo : EIATTR_SPARSE_MMA_MASK
	.align		4
.L_2992:
        /*0038*/ 	.byte	0x03, 0x50
        /*003a*/ 	.short	0x0000


	//----- nvinfo : EIATTR_MAXREG_COUNT
	.align		4
        /*003c*/ 	.byte	0x03, 0x1b
        /*003e*/ 	.short	0x00ff


	//----- nvinfo : EIATTR_EXTERNS
	.align		4
        /*0040*/ 	.byte	0x04, 0x0f
        /*0042*/ 	.short	(.L_2994 - .L_2993)


	//   ....[0]....
	.align		4
.L_2993:
        /*0044*/ 	.word	index@(__assertfail)


	//----- nvinfo : EIATTR_MERCURY_ISA_VERSION
	.align		4
.L_2994:
        /*0048*/ 	.byte	0x03, 0x5f
        /*004a*/ 	.short	0x0101


	//----- nvinfo : EIATTR_VRC_CTA_INIT_COUNT
	.align		4
        /*004c*/ 	.byte	0x02, 0x4a
	.zero		1
	.zero		1


	//----- nvinfo : EIATTR_SYSCALL_OFFSETS
	.align		4
        /*0050*/ 	.byte	0x04, 0x46
        /*0052*/ 	.short	(.L_2996 - .L_2995)


	//   ....[0]....
.L_2995:
        /*0054*/ 	.word	0x000010c0


	//   ....[1]....
        /*0058*/ 	.word	0x00001220


	//   ....[2]....
        /*005c*/ 	.word	0x000013d0


	//   ....[3]....
        /*0060*/ 	.word	0x00001af0


	//   ....[4]....
        /*0064*/ 	.word	0x00001d00


	//   ....[5]....
        /*0068*/ 	.word	0x00001e60


	//   ....[6]....
        /*006c*/ 	.word	0x00002010


	//   ....[7]....
        /*0070*/ 	.word	0x00002720


	//   ....[8]....
        /*0074*/ 	.word	0x00002940


	//   ....[9]....
        /*0078*/ 	.word	0x00002aa0


	//   ....[10]....
        /*007c*/ 	.word	0x00002c50


	//   ....[11]....
        /*0080*/ 	.word	0x00003320


	//   ....[12]....
        /*0084*/ 	.word	0x00003520


	//   ....[13]....
        /*0088*/ 	.word	0x00003680


	//   ....[14]....
        /*008c*/ 	.word	0x00003830


	//   ....[15]....
        /*0090*/ 	.word	0x00003f00


	//   ....[16]....
        /*0094*/ 	.word	0x00004100


	//   ....[17]....
        /*0098*/ 	.word	0x00004260


	//   ....[18]....
        /*009c*/ 	.word	0x00004410


	//   ....[19]....
        /*00a0*/ 	.word	0x00004ae0


	//   ....[20]....
        /*00a4*/ 	.word	0x00004ce0


	//   ....[21]....
        /*00a8*/ 	.word	0x00004e40


	//   ....[22]....
        /*00ac*/ 	.word	0x00004ff0


	//   ....[23]....
        /*00b0*/ 	.word	0x000056c0


	//   ....[24]....
        /*00b4*/ 	.word	0x000058c0


	//   ....[25]....
        /*00b8*/ 	.word	0x00005a20


	//   ....[26]....
        /*00bc*/ 	.word	0x00005bd0


	//   ....[27]....
        /*00c0*/ 	.word	0x00006280


	//   ....[28]....
        /*00c4*/ 	.word	0x00006480


	//   ....[29]....
        /*00c8*/ 	.word	0x000065e0


	//   ....[30]....
        /*00cc*/ 	.word	0x00006790


	//   ....[31]....
        /*00d0*/ 	.word	0x00006de0


	//   ....[32]....
        /*00d4*/ 	.word	0x00007900


	//   ....[33]....
        /*00d8*/ 	.word	0x00007a60


	//   ....[34]....
        /*00dc*/ 	.word	0x00007c10


	//   ....[35]....
        /*00e0*/ 	.word	0x00008320


	//   ....[36]....
        /*00e4*/ 	.word	0x000084e0


	//   ....[37]....
        /*00e8*/ 	.word	0x00008640


	//   ....[38]....
        /*00ec*/ 	.word	0x000087f0


	//   ....[39]....
        /*00f0*/ 	.word	0x00008ee0


	//   ....[40]....
        /*00f4*/ 	.word	0x000090a0


	//   ....[41]....
        /*00f8*/ 	.word	0x00009200


	//   ....[42]....
        /*00fc*/ 	.word	0x000093b0


	//   ....[43]....
        /*0100*/ 	.word	0x00009aa0


	//   ....[44]....
        /*0104*/ 	.word	0x00009c60


	//   ....[45]....
        /*0108*/ 	.word	0x00009dc0


	//   ....[46]....
        /*010c*/ 	.word	0x00009f70


	//   ....[47]....
        /*0110*/ 	.word	0x0000a640


	//   ....[48]....
        /*0114*/ 	.word	0x0000a800


	//   ....[49]....
        /*0118*/ 	.word	0x0000a960


	//   ....[50]....
        /*011c*/ 	.word	0x0000ab10


	//   ....[51]....
        /*0120*/ 	.word	0x0000b1e0


	//   ....[52]....
        /*0124*/ 	.word	0x0000b3a0


	//   ....[53]....
        /*0128*/ 	.word	0x0000b500


	//   ....[54]....
        /*012c*/ 	.word	0x0000b6b0


	//   ....[55]....
        /*0130*/ 	.word	0x0000bd60


	//   ....[56]....
        /*0134*/ 	.word	0x0000bf20


	//   ....[57]....
        /*0138*/ 	.word	0x0000c080


	//   ....[58]....
        /*013c*/ 	.word	0x0000c230


	//   ....[59]....
        /*0140*/ 	.word	0x0000c8f0


	//   ....[60]....
        /*0144*/ 	.word	0x0000cab0


	//   ....[61]....
        /*0148*/ 	.word	0x0000cc10


	//   ....[62]....
        /*014c*/ 	.word	0x0000cdc0


	//   ....[63]....
        /*0150*/ 	.word	0x0000d440


	//----- nvinfo : EIATTR_EXIT_INSTR_OFFSETS
	.align		4
.L_2996:
        /*0154*/ 	.byte	0x04, 0x1c
        /*0156*/ 	.short	(.L_2998 - .L_2997)


	//   ....[0]....
.L_2997:
        /*0158*/ 	.word	0x000071c0


	//   ....[1]....
        /*015c*/ 	.word	0x00007210


	//   ....[2]....
        /*0160*/ 	.word	0x0000d540


	//----- nvinfo : EIATTR_MAX_THREADS
	.align		4
.L_2998:
        /*0164*/ 	.byte	0x04, 0x05
        /*0166*/ 	.short	(.L_3000 - .L_2999)
.L_2999:
        /*0168*/ 	.word	0x00000080
        /*016c*/ 	.word	0x00000001
        /*0170*/ 	.word	0x00000001


	//----- nvinfo : EIATTR_CRS_STACK_SIZE
	.align		4
.L_3000:
        /*0174*/ 	.byte	0x04, 0x1e
        /*0176*/ 	.short	(.L_3002 - .L_3001)
.L_3001:
        /*0178*/ 	.word	0x00000000


	//----- nvinfo : EIATTR_CBANK_PARAM_SIZE
	.align		4
.L_3002:
        /*017c*/ 	.byte	0x03, 0x19
        /*017e*/ 	.short	0x00e8


	//----- nvinfo : EIATTR_PARAM_CBANK
	.align		4
        /*0180*/ 	.byte	0x04, 0x0a
        /*0182*/ 	.short	(.L_3004 - .L_3003)
	.align		4
.L_3003:
        /*0184*/ 	.word	index@(.nv.constant0._ZN2at6native29vectorized_elementwise_kernelILi2EZZZNS0_67_GLOBAL__N__bb565c37_34_ValidateCompressedIndicesKernel_cu_33a4b88b42_validate_compressed_sparse_indices_kernelILNS2_8CDimNameE0ENS2_18CUDAKernelLauncherENS2_14EmptyVecKernelENS2_8DummyVecELm8EEEvRKNS_6TensorESA_lllENKUlvE1_clEvENKUlvE0_clEvEUllllllE_St5arrayIPcLm6EEEEviT0_T1_)
        /*0188*/ 	.short	0x0380
        /*018a*/ 	.short	0x00e8


	//----- nvinfo : EIATTR_SW_WAR
	.align		4
.L_3004:
        /*018c*/ 	.byte	0x04, 0x36
        /*018e*/ 	.short	(.L_3006 - .L_3005)
.L_3005:
        /*0190*/ 	.word	0x00000008
.L_3006:


//--------------------- .nv.info._ZN2at6native29vectorized_elementwise_kernelILi4EZZZNS0_67_GLOBAL__N__bb565c37_34_ValidateCompressedIndicesKernel_cu_33a4b88b42_validate_compressed_sparse_indices_kernelILNS2_8CDimNameE0ENS2_18CUDAKernelLauncherENS2_14EmptyVecKernelENS2_8DummyVecELm8EEEvRKNS_6TensorESA_lllENKUlvE1_clEvENKUlvE0_clEvEUllllllE_St5arrayIPcLm6EEEEviT0_T1_ --------------------------
	.section	.nv.info._ZN2at6native29vectorized_elementwise_kernelILi4EZZZNS0_67_GLOBAL__N__bb565c37_34_ValidateCompressedIndicesKernel_cu_33a4b88b42_validate_compressed_sparse_indices_kernelILNS2_8CDimNameE0ENS2_18CUDAKernelLauncherENS2_14EmptyVecKernelENS2_8DummyVecELm8EEEvRKNS_6TensorESA_lllENKUlvE1_clEvENKUlvE0_clEvEUllllllE_St5arrayIPcLm6EEEEviT0_T1_,"",@"SHT_CUDA_INFO"
	.sectionflags	@""
	.align	4


	//----- nvinfo : EIATTR_CUDA_API_VERSION
	.align		4
        /*0000*/ 	.byte	0x04, 0x37
        /*0002*/ 	.short	(.L_3008 - .L_3007)
.L_3007:
        /*0004*/ 	.word	0x00000082


	//----- nvinfo : EIATTR_KPARAM_INFO
	.align		4
.L_3008:
        /*0008*/ 	.byte	0x04, 0x17
        /*000a*/ 	.short	(.L_3010 - .L_3009)
.L_3009:
        /*000c*/ 	.word	0x00000000
        /*0010*/ 	.short	0x0002
        /*0012*/ 	.short	0x00b8
        /*0014*/ 	.byte	0x00, 0xf0, 0xc1, 0x00


	//----- nvinfo : EIATTR_KPARAM_INFO
	.align		4
.L_3010:
        /*0018*/ 	.byte	0x04, 0x17
        /*001a*/ 	.short	(.L_3012 - .L_3011)
.L_3011:
        /*001c*/ 	.word	0x00000000
        /*0020*/ 	.short	0x0001
        /*0022*/ 	.short	0x0008
        /*0024*/ 	.byte	0x00, 0xf0, 0xc1, 0x02


	//----- nvinfo : EIATTR_KPARAM_INFO
	.align		4
.L_3012:
        /*0028*/ 	.byte	0x04, 0x17
        /*002a*/ 	.short	(.L_3014 - .L_3013)
.L_3013:
        /*002c*/ 	.word	0x00000000
        /*0030*/ 	.short	0x0000
        /*0032*/ 	.short	0x0000
        /*0034*/ 	.byte	0x00, 0xf0, 0x11, 0x00


	//----- nvinfo : EIATTR_SPARSE_MMA_MASK
	.align		4
.L_3014:
        /*0038*/ 	.byte	0x03, 0x50
        /*003a*/ 	.short	0x0000


	//----- nvinfo : EIATTR_MAXREG_COUNT
	.align		4
        /*003c*/ 	.byte	0x03, 0x1b
        /*003e*/ 	.short	0x00ff


	//----- nvinfo : EIATTR_EXTERNS
	.align		4
        /*0040*/ 	.byte	0x04, 0x0f
        /*0042*/ 	.short	(.L_3016 - .L_3015)


	//   ....[0]....
	.align		4
.L_3015:
        /*0044*/ 	.word	index@(__assertfail)


	//----- nvinfo : EIATTR_MERCURY_ISA_VERSION
	.align		4
.L_3016:
        /*0048*/ 	.byte	0x03, 0x5f
        /*004a*/ 	.short	0x0101


	//----- nvinfo : EIATTR_VRC_CTA_INIT_COUNT
	.align		4
        /*004c*/ 	.byte	0x02, 0x4a
	.zero		1
	.zero		1


	//----- nvinfo : EIATTR_SYSCALL_OFFSETS
	.align		4
        /*0050*/ 	.byte	0x04, 0x46
        /*0052*/ 	.short	(.L_3018 - .L_3017)


	//   ....[0]....
.L_3017:
        /*0054*/ 	.word	0x000010c0


	//   ....[1]....
        /*0058*/ 	.word	0x00001220


	//   ....[2]....
        /*005c*/ 	.word	0x000013d0


	//   ....[3]....
        /*0060*/ 	.word	0x00001af0


	//   ....[4]....
        /*0064*/ 	.word	0x00001d00


	//   ....[5]....
        /*0068*/ 	.word	0x00001e60


	//   ....[6]....
        /*006c*/ 	.word	0x00002010


	//   ....[7]....
        /*0070*/ 	.word	0x00002720


	//   ....[8]....
        /*0074*/ 	.word	0x00002940


	//   ....[9]....
        /*0078*/ 	.word	0x00002aa0


	//   ....[10]....
        /*007c*/ 	.word	0x00002c50


	//   ....[11]....
        /*0080*/ 	.word	0x00003320


	//   ....[12]....
        /*0084*/ 	.word	0x00003520


	//   ....[13]....
        /*0088*/ 	.word	0x00003680


	//   ....[14]....
        /*008c*/ 	.word	0x00003830


	//   ....[15]....
        /*0090*/ 	.word	0x00003f00


	//   ....[16]....
        /*0094*/ 	.word	0x00004100


	//   ....[17]....
        /*0098*/ 	.word	0x00004260


	//   ....[18]....
        /*009c*/ 	.word	0x00004410


	//   ....[19]....
        /*00a0*/ 	.word	0x00004ae0


	//   ....[20]....
        /*00a4*/ 	.word	0x00004ce0


	//   ....[21]....
        /*00a8*/ 	.word	0x00004e40


	//   ....[22]....
        /*00ac*/ 	.word	0x00004ff0


	//   ....[23]....
        /*00b0*/ 	.word	0x000056c0


	//   ....[24]....
        /*00b4*/ 	.word	0x000058c0


	//   ....[25]....
        /*00b8*/ 	.word	0x00005a20


	//   ....[26]....
        /*00bc*/ 	.word	0x00005bd0


	//   ....[27]....
        /*00c0*/ 	.word	0x00006280


	//   ....[28]....
        /*00c4*/ 	.word	0x00006480


	//   ....[29]....
        /*00c8*/ 	.word	0x000065e0


	//   ....[30]....
        /*00cc*/ 	.word	0x00006790


	//   ....[31]....
        /*00d0*/ 	.word	0x00006de0


	//   ....[32]....
        /*00d4*/ 	.word	0x00007860


	//   ....[33]....
        /*00d8*/ 	.word	0x000079c0


	//   ....[34]....
        /*00dc*/ 	.word	0x00007b70


	//   ....[35]....
        /*00e0*/ 	.word	0x00008280


	//   ....[36]....
        /*00e4*/ 	.word	0x00008440


	//   ....[37]....
        /*00e8*/ 	.word	0x000085a0


	//   ....[38]....
        /*00ec*/ 	.word	0x00008750


	//   ....[39]....
        /*00f0*/ 	.word	0x00008e40


	//   ....[40]....
        /*00f4*/ 	.word	0x00009000


	//   ....[41]....
        /*00f8*/ 	.word	0x00009160


	//   ....[42]....
        /*00fc*/ 	.word	0x00009310


	//   ....[43]....
        /*0100*/ 	.word	0x00009a00


	//   ....[44]....
        /*0104*/ 	.word	0x00009bc0


	//   ....[45]....
        /*0108*/ 	.word	0x00009d20


	//   ....[46]....
        /*010c*/ 	.word	0x00009ed0


	//   ....[47]....
        /*0110*/ 	.word	0x0000a5a0


	//   ....[48]....
        /*0114*/ 	.word	0x0000a760


	//   ....[49]....
        /*0118*/ 	.word	0x0000a8c0


	//   ....[50]....
        /*011c*/ 	.word	0x0000aa70


	//   ....[51]....
        /*0120*/ 	.word	0x0000b140


	//   ....[52]....
        /*0124*/ 	.word	0x0000b300


	//   ....[53]....
        /*0128*/ 	.word	0x0000b460


	//   ....[54]....
        /*012c*/ 	.word	0x0000b610


	//   ....[55]....
        /*0130*/ 	.word	0x0000bcc0


	//   ....[56]....
        /*0134*/ 	.word	0x0000be80


	//   ....[57]....
        /*0138*/ 	.word	0x0000bfe0


	//   ....[58]....
        /*013c*/ 	.word	0x0000c190


	//   ....[59]....
        /*0140*/ 	.word	0x0000c850


	//   ....[60]....
        /*0144*/ 	.word	0x0000ca10


	//   ....[61]....
        /*0148*/ 	.word	0x0000cb70


	//   ....[62]....
        /*014c*/ 	.word	0x0000cd20


	//   ....[63]....
        /*0150*/ 	.word	0x0000d3a0


	//----- nvinfo : EIATTR_EXIT_INSTR_OFFSETS
	.align		4
.L_3018:
        /*0154*/ 	.byte	0x04, 0x1c
        /*0156*/ 	.short	(.L_3020 - .L_3019)


	//   ....[0]....
.L_3019:
        /*0158*/ 	.word	0x000071c0


	//   ....[1]....
        /*015c*/ 	.word	0x00007210


	//   ....[2]....
        /*0160*/ 	.word	0x0000d480


	//----- nvinfo : EIATTR_MAX_THREADS
	.align		4
.L_3020:
        /*0164*/ 	.byte	0x04, 0x05
        /*0166*/ 	.short	(.L_3022 - .L_3021)
.L_3021:
        /*0168*/ 	.word	0x00000080
        /*016c*/ 	.word	0x00000001
        /*0170*/ 	.word	0x00000001


	//----- nvinfo : EIATTR_CRS_STACK_SIZE
	.align		4
.L_3022:
        /*0174*/ 	.byte	0x04, 0x1e
        /*0176*/ 	.short	(.L_3024 - .L_3023)
.L_3023:
        /*0178*/ 	.word	0x00000000


	//----- nvinfo : EIATTR_CBANK_PARAM_SIZE
	.align		4
.L_3024:
        /*017c*/ 	.byte	0x03, 0x19
        /*017e*/ 	.short	0x00e8


	//----- nvinfo : EIATTR_PARAM_CBANK
	.align		4
        /*0180*/ 	.byte	0x04, 0x0a
        /*0182*/ 	.short	(.L_3026 - .L_3025)
	.align		4
.L_3025:
        /*0184*/ 	.word	index@(.nv.constant0._ZN2at6native29vectorized_elementwise_kernelILi4EZZZNS0_67_GLOBAL__N__bb565c37_34_ValidateCompressedIndicesKernel_cu_33a4b88b42_validate_compressed_sparse_indices_kernelILNS2_8CDimNameE0ENS2_18CUDAKernelLauncherENS2_14EmptyVecKernelENS2_8DummyVecELm8EEEvRKNS_6TensorESA_lllENKUlvE1_clEvENKUlvE0_clEvEUllllllE_St5arrayIPcLm6EEEEviT0_T1_)
        /*0188*/ 	.short	0x0380
        /*018a*/ 	.short	0x00e8


	//----- nvinfo : EIATTR_SW_WAR
	.align		4
.L_3026:
        /*018c*/ 	.byte	0x04, 0x36
        /*018e*/ 	.short	(.L_3028 - .L_3027)
.L_3027:
        /*0190*/ 	.word	0x00000008
.L_3028:


//--------------------- .nv.info._ZN2at6native29vectorized_elementwise_kernelILi8EZZZNS0_67_GLOBAL__N__bb565c37_34_ValidateCompressedIndicesKernel_cu_33a4b88b42_validate_compressed_sparse_indices_kernelILNS2_8CDimNameE0ENS2_18CUDAKernelLauncherENS2_14EmptyVecKernelENS2_8DummyVecELm8EEEvRKNS_6TensorESA_lllENKUlvE1_clEvENKUlvE0_clEvEUllllllE_St5arrayIPcLm6EEEEviT0_T1_ --------------------------
	.section	.nv.info._ZN2at6native29vectorized_elementwise_kernelILi8EZZZNS0_67_GLOBAL__N__bb565c37_34_ValidateCompressedIndicesKernel_cu_33a4b88b42_validate_compressed_sparse_indices_kernelILNS2_8CDimNameE0ENS2_18CUDAKernelLauncherENS2_14EmptyVecKernelENS2_8DummyVecELm8EEEvRKNS_6TensorESA_lllENKUlvE1_clEvENKUlvE0_clEvEUllllllE_St5arrayIPcLm6EEEEviT0_T1_,"",@"SHT_CUDA_INFO"
	.sectionflags	@""
	.align	4


	//----- nvinfo : EIATTR_CUDA_API_VERSION
	.align		4
        /*0000*/ 	.byte	0x04, 0x37
        /*0002*/ 	.short	(.L_3030 - .L_3029)
.L_3029:
        /*0004*/ 	.word	0x00000082


	//----- nvinfo : EIATTR_KPARAM_INFO
	.align		4
.L_3030:
        /*0008*/ 	.byte	0x04, 0x17
        /*000a*/ 	.short	(.L_3032 - .L_3031)
.L_3031:
        /*000c*/ 	.word	0x00000000
        /*0010*/ 	.short	0x0002
        /*0012*/ 	.short	0x00b8
        /*0014*/ 	.byte	0x00, 0xf0, 0xc1, 0x00


	//----- nvinfo : EIATTR_KPARAM_INFO
	.align		4
.L_3032:
        /*0018*/ 	.byte	0x04, 0x17
        /*001a*/ 	.short	(.L_3034 - .L_3033)
.L_3033:
        /*001c*/ 	.word	0x00000000
        /*0020*/ 	.short	0x0001
        /*0022*/ 	.short	0x0008
        /*0024*/ 	.byte	0x00, 0xf0, 0xc1, 0x02


	//----- nvinfo : EIATTR_KPARAM_INFO
	.align		4
.L_3034:
        /*0028*/ 	.byte	0x04, 0x17
        /*002a*/ 	.short	(.L_3036 - .L_3035)
.L_3035:
        /*002c*/ 	.word	0x00000000
        /*0030*/ 	.short	0x0000
        /*0032*/ 	.short	0x0000
        /*0034*/ 	.byte	0x00, 0xf0, 0x11, 0x00


	//----- nvinfo : EIATTR_SPARSE_MMA_MASK
	.align		4
.L_3036:
        /*0038*/ 	.byte	0x03, 0x50
        /*003a*/ 	.short	0x0000


	//----- nvinfo : EIATTR_MAXREG_COUNT
	.align		4
        /*003c*/ 	.byte	0x03, 0x1b
        /*003e*/ 	.short	0x00ff


	//----- nvinfo : EIATTR_EXTERNS
	.align		4
        /*0040*/ 	.byte	0x04, 0x0f
        /*0042*/ 	.short	(.L_3038 - .L_3037)


	//   ....[0]....
	.align		4
.L_3037:
        /*0044*/ 	.word	index@(__assertfail)


	//----- nvinfo : EIATTR_MERCURY_ISA_VERSION
	.align		4
.L_3038:
        /*0048*/ 	.byte	0x03, 0x5f
        /*004a*/ 	.short	0x0101


	//----- nvinfo : EIATTR_VRC_CTA_INIT_COUNT
	.align		4
        /*004c*/ 	.byte	0x02, 0x4a
	.zero		1
	.zero		1


	//----- nvinfo : EIATTR_SYSCALL_OFFSETS
	.align		4
        /*0050*/ 	.byte	0x04, 0x46
        /*0052*/ 	.short	(.L_3040 - .L_3039)


	//   ....[0]....
.L_3039:
        /*0054*/ 	.word	0x000010c0


	//   ....[1]....
        /*0058*/ 	.word	0x00001220


	//   ....[2]....
        /*005c*/ 	.word	0x000013d0


	//   ....[3]....
        /*0060*/ 	.word	0x00001af0


	//   ....[4]....
        /*0064*/ 	.word	0x00001d00


	//   ....[5]....
        /*0068*/ 	.word	0x00001e60


	//   ....[6]....
        /*006c*/ 	.word	0x00002010


	//   ....[7]....
        /*0070*/ 	.word	0x00002720


	//   ....[8]....
        /*0074*/ 	.word	0x00002940


	//   ....[9]....
        /*0078*/ 	.word	0x00002aa0


	//   ....[10]....
        /*007c*/ 	.word	0x00002c50


	//   ....[11]....
        /*0080*/ 	.word	0x00003320


	//   ....[12]....
        /*0084*/ 	.word	0x00003520


	//   ....[13]....
        /*0088*/ 	.word	0x00003680


	//   ....[14]....
        /*008c*/ 	.word	0x00003830


	//   ....[15]....
        /*0090*/ 	.word	0x00003f00


	//   ....[16]....
        /*0094*/ 	.word	0x00004100


	//   ....[17]....
        /*0098*/ 	.word	0x00004260


	//   ....[18]....
        /*009c*/ 	.word	0x00004410


	//   ....[19]....
        /*00a0*/ 	.word	0x00004ae0


	//   ....[20]....
        /*00a4*/ 	.word	0x00004ce0


	//   ....[21]....
        /*00a8*/ 	.word	0x00004e40


	//   ....[22]....
        /*00ac*/ 	.word	0x00004ff0


	//   ....[23]....
        /*00b0*/ 	.word	0x000056c0


	//   ....[24]....
        /*00b4*/ 	.word	0x000058c0


	//   ....[25]....
        /*00b8*/ 	.word	0x00005a20


	//   ....[26]....
        /*00bc*/ 	.word	0x00005bd0


	//   ....[27]....
        /*00c0*/ 	.word	0x00006280


	//   ....[28]....
        /*00c4*/ 	.word	0x00006480


	//   ....[29]....
        /*00c8*/ 	.word	0x000065e0


	//   ....[30]....
        /*00cc*/ 	.word	0x00006790


	//   ....[31]....
        /*00d0*/ 	.word	0x00006de0


	//   ....[32]....
        /*00d4*/ 	.word	0x00007860


	//   ....[33]....
        /*00d8*/ 	.word	0x000079c0


	//   ....[34]....
        /*00dc*/ 	.word	0x00007b70


	//   ....[35]....
        /*00e0*/ 	.word	0x00008280


	//   ....[36]....
        /*00e4*/ 	.word	0x00008440


	//   ....[37]....
        /*00e8*/ 	.word	0x000085a0


	//   ....[38]....
        /*00ec*/ 	.word	0x00008750


	//   ....[39]....
        /*00f0*/ 	.word	0x00008e40


	//   ....[40]....
        /*00f4*/ 	.word	0x00009000


	//   ....[41]....
        /*00f8*/ 	.word	0x00009160


	//   ....[42]....
        /*00fc*/ 	.word	0x00009310


	//   ....[43]....
        /*0100*/ 	.word	0x00009a00


	//   ....[44]....
        /*0104*/ 	.word	0x00009bc0


	//   ....[45]....
        /*0108*/ 	.word	0x00009d20


	//   ....[46]....
        /*010c*/ 	.word	0x00009ed0


	//   ....[47]....
        /*0110*/ 	.word	0x0000a5a0


	//   ....[48]....
        /*0114*/ 	.word	0x0000a760


	//   ....[49]....
        /*0118*/ 	.word	0x0000a8c0


	//   ....[50]....
        /*011c*/ 	.word	0x0000aa70


	//   ....[51]....
        /*0120*/ 	.word	0x0000b140


	//   ....[52]....
        /*0124*/ 	.word	0x0000b300


	//   ....[53]....
        /*0128*/ 	.word	0x0000b460


	//   ....[54]....
        /*012c*/ 	.word	0x0000b610


	//   ....[55]....
        /*0130*/ 	.word	0x0000bcc0


	//   ....[56]....
        /*0134*/ 	.word	0x0000be80


	//   ....[57]....
        /*0138*/ 	.word	0x0000bfe0


	//   ....[58]....
        /*013c*/ 	.word	0x0000c190


	//   ....[59]....
        /*0140*/ 	.word	0x0000c850


	//   ....[60]....
        /*0144*/ 	.word	0x0000ca10


	//   ....[61]....
        /*0148*/ 	.word	0x0000cb70


	//   ....[62]....
        /*014c*/ 	.word	0x0000cd20


	//   ....[63]....
        /*0150*/ 	.word	0x0000d3a0


	//----- nvinfo : EIATTR_EXIT_INSTR_OFFSETS
	.align		4
.L_3040:
        /*0154*/ 	.byte	0x04, 0x1c
        /*0156*/ 	.short	(.L_3042 - .L_3041)


	//   ....[0]....
.L_3041:
        /*0158*/ 	.word	0x000071c0


	//   ....[1]....
        /*015c*/ 	.word	0x00007210


	//   ....[2]....
        /*0160*/ 	.word	0x0000d480


	//----- nvinfo : EIATTR_MAX_THREADS
	.align		4
.L_3042:
        /*0164*/ 	.byte	0x04, 0x05
        /*0166*/ 	.short	(.L_3044 - .L_3043)
.L_3043:
        /*0168*/ 	.word	0x00000080
        /*016c*/ 	.word	0x00000001
        /*0170*/ 	.word	0x00000001


	//----- nvinfo : EIATTR_CRS_STACK_SIZE
	.align		4
.L_3044:
        /*0174*/ 	.byte	0x04, 0x1e
        /*0176*/ 	.short	(.L_3046 - .L_3045)
.L_3045:
        /*0178*/ 	.word	0x00000000


	//----- nvinfo : EIATTR_CBANK_PARAM_SIZE
	.align		4
.L_3046:
        /*017c*/ 	.byte	0x03, 0x19
        /*017e*/ 	.short	0x00e8


	//----- nvinfo : EIATTR_PARAM_CBANK
	.align		4
        /*0180*/ 	.byte	0x04, 0x0a
        /*0182*/ 	.short	(.L_3048 - .L_3047)
	.align		4
.L_3047:
        /*0184*/ 	.word	index@(.nv.constant0._ZN2at6native29vectorized_elementwise_kernelILi8EZZZNS0_67_GLOBAL__N__bb565c37_34_ValidateCompressedIndicesKernel_cu_33a4b88b42_validate_compressed_sparse_indices_kernelILNS2_8CDimNameE0ENS2_18CUDAKernelLauncherENS2_14EmptyVecKernelENS2_8DummyVecELm8EEEvRKNS_6TensorESA_lllENKUlvE1_clEvENKUlvE0_clEvEUllllllE_St5arrayIPcLm6EEEEviT0_T1_)
        /*0188*/ 	.short	0x0380
        /*018a*/ 	.short	0x00e8


	//----- nvinfo : EIATTR_SW_WAR
	.align		4
.L_3048:
        /*018c*/ 	.byte	0x04, 0x36
        /*018e*/ 	.short	(.L_3050 - .L_3049)
.L_3049:
        /*0190*/ 	.word	0x00000008
.L_3050:


//--------------------- .nv.info._ZN2at6native18elementwise_kernelILi128ELi4EZNS0_15gpu_kernel_implIZZZNS0_67_GLOBAL__N__bb565c37_34_ValidateCompressedIndicesKernel_cu_33a4b88b42_validate_compressed_sparse_indices_kernelILNS3_8CDimNameE0ENS3_18CUDAKernelLauncherENS3_14EmptyVecKernelENS3_8DummyVecELm8EEEvRKNS_6TensorESB_lllENKUlvE1_clEvENKUlvE_clEvEUliiiiiE_EEvRNS_18TensorIteratorBaseERKT_EUliE_EEviT1_ --------------------------
	.section	.nv.info._ZN2at6native18elementwise_kernelILi128ELi4EZNS0_15gpu_kernel_implIZZZNS0_67_GLOBAL__N__bb565c37_34_ValidateCompressedIndicesKernel_cu_33a4b88b42_validate_compressed_sparse_indices_kernelILNS3_8CDimNameE0ENS3_18CUDAKernelLauncherENS3_14EmptyVecKernelENS3_8DummyVecELm8EEEvRKNS_6TensorESB_lllENKUlvE1_clEvENKUlvE_clEvEUliiiiiE_EEvRNS_18TensorIteratorBaseERKT_EUliE_EEviT1_,"",@"SHT_CUDA_INFO"
	.sectionflags	@""
	.align	4


	//----- nvinfo : EIATTR_CUDA_API_VERSION
	.align		4
        /*0000*/ 	.byte	0x04, 0x37
        /*0002*/ 	.short	(.L_3052 - .L_3051)
.L_3051:
        /*0004*/ 	.word	0x00000082


	//----- nvinfo : EIATTR_KPARAM_INFO
	.align		4
.L_3052:
        /*0008*/ 	.byte	0x04, 0x17
        /*000a*/ 	.short	(.L_3054 - .L_3053)
.L_3053:
        /*000c*/ 	.word	0x00000000
        /*0010*/ 	.short	0x0001
        /*0012*/ 	.short	0x0008
        /*0014*/ 	.byte	0x00, 0xf0, 0xe1, 0x11


	//----- nvinfo : EIATTR_KPARAM_INFO
	.align		4
.L_3054:
        /*0018*/ 	.byte	0x04, 0x17
        /*001a*/ 	.short	(.L_3056 - .L_3055)
.L_3055:
        /*001c*/ 	.word	0x00000000
        /*0020*/ 	.short	0x0000
        /*0022*/ 	.short	0x0000
        /*0024*/ 	.byte	0x00, 0xf0, 0x11, 0x00


	//----- nvinfo : EIATTR_SPARSE_MMA_MASK
	.align		4
.L_3056:
        /*0028*/ 	.byte	0x03, 0x50
        /*002a*/ 	.short	0x0000


	//----- nvinfo : EIATTR_MAXREG_COUNT
	.align		4
        /*002c*/ 	.byte	0x03, 0x1b
        /*002e*/ 	.short	0x0080


	//----- nvinfo : EIATTR_EXTERNS
	.align		4
        /*0030*/ 	.byte	0x04, 0x0f
        /*0032*/ 	.short	(.L_3058 - .L_3057)


	//   ....[0]....
	.align		4
.L_3057:
        /*0034*/ 	.word	index@(__assertfail)


	//----- nvinfo : EIATTR_MERCURY_ISA_VERSION
	.align		4
.L_3058:
        /*0038*/ 	.byte	0x03, 0x5f
        /*003a*/ 	.short	0x0101


	//----- nvinfo : EIATTR_VRC_CTA_INIT_COUNT
	.align		4
        /*003c*/ 	.byte	0x02, 0x4a
	.zero		1
	.zero		1


	//----- nvinfo : EIATTR_SYSCALL_OFFSETS
	.align		4
        /*0040*/ 	.byte	0x04, 0x46
        /*0042*/ 	.short	(.L_3060 - .L_3059)


	//   ....[0]....
.L_3059:
        /*0044*/ 	.word	0x000029c0


	//   ....[1]....
        /*0048*/ 	.word	0x000037a0


	//   ....[2]....
        /*004c*/ 	.word	0x00004580


	//   ....[3]....
        /*0050*/ 	.word	0x00005360


	//   ....[4]....
        /*0054*/ 	.word	0x00006140


	//   ....[5]....
        /*0058*/ 	.word	0x00006380


	//   ....[6]....
        /*005c*/ 	.word	0x000064d0


	//   ....[7]....
        /*0060*/ 	.word	0x00006650


	//   ....[8]....
        /*0064*/ 	.word	0x000099e0


	//   ....[9]....
        /*0068*/ 	.word	0x0000a150


	//   ....[10]....
        /*006c*/ 	.word	0x0000ca90


	//   ....[11]....
        /*0070*/ 	.word	0x0000d870


	//   ....[12]....
        /*0074*/ 	.word	0x0000e650


	//   ....[13]....
        /*0078*/ 	.word	0x0000f430


	//   ....[14]....
        /*007c*/ 	.word	0x00010210


	//   ....[15]....
        /*0080*/ 	.word	0x000103a0


	//   ....[16]....
        /*0084*/ 	.word	0x000104f0


	//   ....[17]....
        /*0088*/ 	.word	0x00010670


	//   ....[18]....
        /*008c*/ 	.word	0x00013a00


	//   ....[19]....
        /*0090*/ 	.word	0x00014180


	//   ....[20]....
        /*0094*/ 	.word	0x00016a90


	//   ....[21]....
        /*0098*/ 	.word	0x00017860


	//   ....[22]....
        /*009c*/ 	.word	0x00018630


	//   ....[23]....
        /*00a0*/ 	.word	0x00019400


	//   ....[24]....
        /*00a4*/ 	.word	0x0001a1e0


	//   ....[25]....
        /*00a8*/ 	.word	0x0001a370


	//   ....[26]....
        /*00ac*/ 	.word	0x0001a4c0


	//   ....[27]....
        /*00b0*/ 	.word	0x0001a640


	//   ....[28]....
        /*00b4*/ 	.word	0x0001d9b0


	//   ....[29]....
        /*00b8*/ 	.word	0x0001e130


	//   ....[30]....
        /*00bc*/ 	.word	0x00020a50


	//   ....[31]....
        /*00c0*/ 	.word	0x00021820


	//   ....[32]....
        /*00c4*/ 	.word	0x000225f0


	//   ....[33]....
        /*00c8*/ 	.word	0x000233d0


	//   ....[34]....
        /*00cc*/ 	.word	0x000241b0


	//   ....[35]....
        /*00d0*/ 	.word	0x00024340


	//   ....[36]....
        /*00d4*/ 	.word	0x00024490


	//   ....[37]....
        /*00d8*/ 	.word	0x00024610


	//   ....[38]....
        /*00dc*/ 	.word	0x00027920


	//   ....[39]....
        /*00e0*/ 	.word	0x00028070


	//----- nvinfo : EIATTR_EXIT_INSTR_OFFSETS
	.align		4
.L_3060:
        /*00e4*/ 	.byte	0x04, 0x1c
        /*00e6*/ 	.short	(.L_3062 - .L_3061)


	//   ....[0]....
.L_3061:
        /*00e8*/ 	.word	0x0001e1c0


	//   ....[1]....
        /*00ec*/ 	.word	0x00027a60


	//   ....[2]....
        /*00f0*/ 	.word	0x00027a80


	//   ....[3]....
        /*00f4*/ 	.word	0x00027b00


	//   ....[4]....
        /*00f8*/ 	.word	0x00027b20


	//   ....[5]....
        /*00fc*/ 	.word	0x00027b40


	//   ....[6]....
        /*0100*/ 	.word	0x00027bc0


	//   ....[7]....
        /*0104*/ 	.word	0x00027be0


	//   ....[8]....
        /*0108*/ 	.word	0x00027c60


	//   ....[9]....
        /*010c*/ 	.word	0x00027c80


	//   ....[10]....
        /*0110*/ 	.word	0x00027ca0


	//   ....[11]....
        /*0114*/ 	.word	0x00027d40


	//   ....[12]....
        /*0118*/ 	.word	0x00027d60


	//   ....[13]....
        /*011c*/ 	.word	0x00027de0


	//   ....[14]....
        /*0120*/ 	.word	0x00027e00


	//   ....[15]....
        /*0124*/ 	.word	0x00027e20


	//   ....[16]....
        /*0128*/ 	.word	0x00027ec0


	//   ....[17]....
        /*012c*/ 	.word	0x00027ee0


	//   ....[18]....
        /*0130*/ 	.word	0x00027f00


	//   ....[19]....
        /*0134*/ 	.word	0x00027f70


	//   ....[20]....
        /*0138*/ 	.word	0x00028080


	//   ....[21]....
        /*013c*/ 	.word	0x000280a0


	//   ....[22]....
        /*0140*/ 	.word	0x000280c0


	//----- nvinfo : EIATTR_MAX_THREADS
	.align		4
.L_3062:
        /*0144*/ 	.byte	0x04, 0x05
        /*0146*/ 	.short	(.L_3064 - .L_3063)
.L_3063:
        /*0148*/ 	.word	0x00000080
        /*014c*/ 	.word	0x00000001
        /*0150*/ 	.word	0x00000001


	//----- nvinfo : EIATTR_CRS_STACK_SIZE
	.align		4
.L_3064:
        /*0154*/ 	.byte	0x04, 0x1e
        /*0156*/ 	.short	(.L_3066 - .L_3065)
.L_3065:
        /*0158*/ 	.word	0x00000000


	//----- nvinfo : EIATTR_CBANK_PARAM_SIZE
	.align		4
.L_3066:
        /*015c*/ 	.byte	0x03, 0x19
        /*015e*/ 	.short	0x0480


	//----- nvinfo : EIATTR_PARAM_CBANK
	.align		4
        /*0160*/ 	.byte	0x04, 0x0a
        /*0162*/ 	.short	(.L_3068 - .L_3067)
	.align		4
.L_3067:
        /*0164*/ 	.word	index@(.nv.constant0._ZN2at6native18elementwise_kernelILi128ELi4EZNS0_15gpu_kernel_implIZZZNS0_67_GLOBAL__N__bb565c37_34_ValidateCompressedIndicesKernel_cu_33a4b88b42_validate_compressed_sparse_indices_kernelILNS3_8CDimNameE0ENS3_18CUDAKernelLauncherENS3_14EmptyVecKernelENS3_8DummyVecELm8EEEvRKNS_6TensorESB_lllENKUlvE1_clEvENKUlvE_clEvEUliiiiiE_EEvRNS_18TensorIteratorBaseERKT_EUliE_EEviT1_)
        /*0168*/ 	.short	0x0380
        /*016a*/ 	.short	0x0480


	//----- nvinfo : EIATTR_SW_WAR
	.align		4
.L_3068:
        /*016c*/ 	.byte	0x04, 0x36
        /*016e*/ 	.short	(.L_3070 - .L_3069)
.L_3069:
        /*0170*/ 	.word	0x00000008
.L_3070:


//--------------------- .nv.info._ZN2at6native27unrolled_elementwise_kernelIZZZNS0_67_GLOBAL__N__bb565c37_34_ValidateCompressedIndicesKernel_cu_33a4b88b42_validate_compressed_sparse_indices_kernelILNS2_8CDimNameE0ENS2_18CUDAKernelLauncherENS2_14EmptyVecKernelENS2_8DummyVecELm8EEEvRKNS_6TensorESA_lllENKUlvE1_clEvENKUlvE_clEvEUliiiiiE_St5arrayIPcLm6EELi4E23TrivialOffsetCalculatorILi5EjESH_ILi1EjENS0_6memory12LoadWithCastILi5EEENSK_13StoreWithCastILi1EEEEEviT_T0_T2_T3_T4_T5_ --------------------------
	.section	.nv.info._ZN2at6native27unrolled_elementwise_kernelIZZZNS0_67_GLOBAL__N__bb565c37_34_ValidateCompressedIndicesKernel_cu_33a4b88b42_validate_compressed_sparse_indices_kernelILNS2_8CDimNameE0ENS2_18CUDAKernelLauncherENS2_14EmptyVecKernelENS2_8DummyVecELm8EEEvRKNS_6TensorESA_lllENKUlvE1_clEvENKUlvE_clEvEUliiiiiE_St5arrayIPcLm6EELi4E23TrivialOffsetCalculatorILi5EjESH_ILi1EjENS0_6memory12LoadWithCastILi5EEENSK_13StoreWithCastILi1EEEEEviT_T0_T2_T3_T4_T5_,"",@"SHT_CUDA_INFO"
	.sectionflags	@""
	.align	4


	//----- nvinfo : EIATTR_CUDA_API_VERSION
	.align		4
        /*0000*/ 	.byte	0x04, 0x37
        /*0002*/ 	.short	(.L_3072 - .L_3071)
.L_3071:
        /*0004*/ 	.word	0x00000082


	//----- nvinfo : EIATTR_KPARAM_INFO
	.align		4
.L_3072:
        /*0008*/ 	.byte	0x04, 0x17
        /*000a*/ 	.short	(.L_3074 - .L_3073)
.L_3073:
        /*000c*/ 	.word	0x00000000
        /*0010*/ 	.short	0x0006
        /*0012*/ 	.short	0x0108
        /*0014*/ 	.byte	0x00, 0xf0, 0x21, 0x00


	//----- nvinfo : EIATTR_KPARAM_INFO
	.align		4
.L_3074:
        /*0018*/ 	.byte	0x04, 0x17
        /*001a*/ 	.short	(.L_3076 - .L_3075)
.L_3075:
        /*001c*/ 	.word	0x00000000
        /*0020*/ 	.short	0x0005
        /*0022*/ 	.short	0x00ec
        /*0024*/ 	.byte	0x00, 0xf0, 0x71, 0x00


	//----- nvinfo : EIATTR_KPARAM_INFO
	.align		4
.L_3076:
        /*0028*/ 	.byte	0x04, 0x17
        /*002a*/ 	.short	(.L_3078 - .L_3077)
.L_3077:
        /*002c*/ 	.word	0x00000000
        /*0030*/ 	.short	0x0004
        /*0032*/ 	.short	0x00e9
        /*0034*/ 	.byte	0x00, 0xf0, 0x05, 0x00


	//----- nvinfo : EIATTR_KPARAM_INFO
	.align		4
.L_3078:
        /*0038*/ 	.byte	0x04, 0x17
        /*003a*/ 	.short	(.L_3080 - .L_3079)
.L_3079:
        /*003c*/ 	.word	0x00000000
        /*0040*/ 	.short	0x0003
        /*0042*/ 	.short	0x00e8
        /*0044*/ 	.byte	0x00, 0xf0, 0x05, 0x00


	//----- nvinfo : EIATTR_KPARAM_INFO
	.align		4
.L_3080:
        /*0048*/ 	.byte	0x04, 0x17
        /*004a*/ 	.short	(.L_3082 - .L_3081)
.L_3081:
        /*004c*/ 	.word	0x00000000
        /*0050*/ 	.short	0x0002
        /*0052*/ 	.short	0x00b8
        /*0054*/ 	.byte	0x00, 0xf0, 0xc1, 0x00


	//----- nvinfo : EIATTR_KPARAM_INFO
	.align		4
.L_3082:
        /*0058*/ 	.byte	0x04, 0x17
        /*005a*/ 	.short	(.L_3084 - .L_3083)
.L_3083:
        /*005c*/ 	.word	0x00000000
        /*0060*/ 	.short	0x0001
        /*0062*/ 	.short	0x0008
        /*0064*/ 	.byte	0x00, 0xf0, 0xc1, 0x02


	//----- nvinfo : EIATTR_KPARAM_INFO
	.align		4
.L_3084:
        /*0068*/ 	.byte	0x04, 0x17
        /*006a*/ 	.short	(.L_3086 - .L_3085)
.L_3085:
        /*006c*/ 	.word	0x00000000
        /*0070*/ 	.short	0x0000
        /*0072*/ 	.short	0x0000
        /*0074*/ 	.byte	0x00, 0xf0, 0x11, 0x00


	//----- nvinfo : EIATTR_SPARSE_MMA_MASK
	.align		4
.L_3086:
        /*0078*/ 	.byte	0x03, 0x50
        /*007a*/ 	.short	0x0000


	//----- nvinfo : EIATTR_MAXREG_COUNT
	.align		4
        /*007c*/ 	.byte	0x03, 0x1b
        /*007e*/ 	.short	0x00ff


	//----- nvinfo : EIATTR_EXTERNS
	.align		4
        /*0080*/ 	.byte	0x04, 0x0f
        /*0082*/ 	.short	(.L_3088 - .L_3087)


	//   ....[0]....
	.align		4
.L_3087:
        /*0084*/ 	.word	index@(__assertfail)


	//----- nvinfo : EIATTR_MERCURY_ISA_VERSION
	.align		4
.L_3088:
        /*0088*/ 	.byte	0x03, 0x5f
        /*008a*/ 	.short	0x0101


	//----- nvinfo : EIATTR_VRC_CTA_INIT_COUNT
	.align		4
        /*008c*/ 	.byte	0x02, 0x4a
	.zero		1
	.zero		1


	//----- nvinfo : EIATTR_SYSCALL_OFFSETS
	.align		4
        /*0090*/ 	.byte	0x04, 0x46
        /*0092*/ 	.short	(.L_3090 - .L_3089)


	//   ....[0]....
.L_3089:
        /*0094*/ 	.word	0x00001110


	//   ....[1]....
        /*0098*/ 	.word	0x00001f00


	//   ....[2]....
        /*009c*/ 	.word	0x00002cf0


	//   ....[3]....
        /*00a0*/ 	.word	0x00003ae0


	//   ....[4]....
        /*00a4*/ 	.word	0x000048d0


	//   ....[5]....
        /*00a8*/ 	.word	0x00005820


	//   ....[6]....
        /*00ac*/ 	.word	0x00006610


	//   ....[7]....
        /*00b0*/ 	.word	0x00007400


	//   ....[8]....
        /*00b4*/ 	.word	0x000081f0


	//   ....[9]....
        /*00b8*/ 	.word	0x00008fe0


	//   ....[10]....
        /*00bc*/ 	.word	0x00009e80


	//   ....[11]....
        /*00c0*/ 	.word	0x0000ac70


	//   ....[12]....
        /*00c4*/ 	.word	0x0000ba60


	//   ....[13]....
        /*00c8*/ 	.word	0x0000c850


	//   ....[14]....
        /*00cc*/ 	.word	0x0000d640


	//   ....[15]....
        /*00d0*/ 	.word	0x0000e4d0


	//   ....[16]....
        /*00d4*/ 	.word	0x0000f2c0


	//   ....[17]....
        /*00d8*/ 	.word	0x000100b0


	//   ....[18]....
        /*00dc*/ 	.word	0x00010ea0


	//   ....[19]....
        /*00e0*/ 	.word	0x00011c90


	//   ....[20]....
        /*00e4*/ 	.word	0x00011f00


	//   ....[21]....
        /*00e8*/ 	.word	0x00012040


	//   ....[22]....
        /*00ec*/ 	.word	0x000121a0


	//   ....[23]....
        /*00f0*/ 	.word	0x000127c0


	//   ....[24]....
        /*00f4*/ 	.word	0x000129a0


	//   ....[25]....
        /*00f8*/ 	.word	0x00012ae0


	//   ....[26]....
        /*00fc*/ 	.word	0x00012c40


	//   ....[27]....
        /*0100*/ 	.word	0x00013250


	//   ....[28]....
        /*0104*/ 	.word	0x00013430


	//   ....[29]....
        /*0108*/ 	.word	0x00013570


	//   ....[30]....
        /*010c*/ 	.word	0x000136d0


	//   ....[31]....
        /*0110*/ 	.word	0x00013ce0


	//   ....[32]....
        /*0114*/ 	.word	0x00013ec0


	//   ....[33]....
        /*0118*/ 	.word	0x00014000


	//   ....[34]....
        /*011c*/ 	.word	0x00014160


	//   ....[35]....
        /*0120*/ 	.word	0x00014740


	//   ....[36]....
        /*0124*/ 	.word	0x00015060


	//   ....[37]....
        /*0128*/ 	.word	0x00015880


	//   ....[38]....
        /*012c*/ 	.word	0x00016060


	//   ....[39]....
        /*0130*/ 	.word	0x00016820


	//----- nvinfo : EIATTR_EXIT_INSTR_OFFSETS
	.align		4
.L_3090:
        /*0134*/ 	.byte	0x04, 0x1c
        /*0136*/ 	.short	(.L_3092 - .L_3091)


	//   ....[0]....
.L_3091:
        /*0138*/ 	.word	0x000160e0


	//   ....[1]....
        /*013c*/ 	.word	0x00016210


	//   ....[2]....
        /*0140*/ 	.word	0x00016230


	//   ....[3]....
        /*0144*/ 	.word	0x000162b0


	//   ....[4]....
        /*0148*/ 	.word	0x000162d0


	//   ....[5]....
        /*014c*/ 	.word	0x000162f0


	//   ....[6]....
        /*0150*/ 	.word	0x00016370


	//   ....[7]....
        /*0154*/ 	.word	0x00016390


	//   ....[8]....
        /*0158*/ 	.word	0x00016410


	//   ....[9]....
        /*015c*/ 	.word	0x00016430


	//   ....[10]....
        /*0160*/ 	.word	0x00016450


	//   ....[11]....
        /*0164*/ 	.word	0x000164f0


	//   ....[12]....
        /*0168*/ 	.word	0x00016510


	//   ....[13]....
        /*016c*/ 	.word	0x00016590


	//   ....[14]....
        /*0170*/ 	.word	0x000165b0


	//   ....[15]....
        /*0174*/ 	.word	0x000165d0


	//   ....[16]....
        /*0178*/ 	.word	0x00016670


	//   ....[17]....
        /*017c*/ 	.word	0x00016690


	//   ....[18]....
        /*0180*/ 	.word	0x000166b0


	//   ....[19]....
        /*0184*/ 	.word	0x00016720


	//   ....[20]....
        /*0188*/ 	.word	0x00016830


	//   ....[21]....
        /*018c*/ 	.word	0x00016850


	//   ....[22]....
        /*0190*/ 	.word	0x00016870


	//----- nvinfo : EIATTR_MAX_THREADS
	.align		4
.L_3092:
        /*0194*/ 	.byte	0x04, 0x05
        /*0196*/ 	.short	(.L_3094 - .L_3093)
.L_3093:
        /*0198*/ 	.word	0x00000080
        /*019c*/ 	.word	0x00000001
        /*01a0*/ 	.word	0x00000001


	//----- nvinfo : EIATTR_CRS_STACK_SIZE
	.align		4
.L_3094:
        /*01a4*/ 	.byte	0x04, 0x1e
        /*01a6*/ 	.short	(.L_3096 - .L_3095)
.L_3095:
        /*01a8*/ 	.word	0x00000000


	//----- nvinfo : EIATTR_CBANK_PARAM_SIZE
	.align		4
.L_3096:
        /*01ac*/ 	.byte	0x03, 0x19
        /*01ae*/ 	.short	0x0110


	//----- nvinfo : EIATTR_PARAM_CBANK
	.align		4
        /*01b0*/ 	.byte	0x04, 0x0a
        /*01b2*/ 	.short	(.L_3098 - .L_3097)
	.align		4
.L_3097:
        /*01b4*/ 	.word	index@(.nv.constant0._ZN2at6native27unrolled_elementwise_kernelIZZZNS0_67_GLOBAL__N__bb565c37_34_ValidateCompressedIndicesKernel_cu_33a4b88b42_validate_compressed_sparse_indices_kernelILNS2_8CDimNameE0ENS2_18CUDAKernelLauncherENS2_14EmptyVecKernelENS2_8DummyVecELm8EEEvRKNS_6TensorESA_lllENKUlvE1_clEvENKUlvE_clEvEUliiiiiE_St5arrayIPcLm6EELi4E23TrivialOffsetCalculatorILi5EjESH_ILi1EjENS0_6memory12LoadWithCastILi5EEENSK_13StoreWithCastILi1EEEEEviT_T0_T2_T3_T4_T5_)
        /*01b8*/ 	.short	0x0380
        /*01ba*/ 	.short	0x0110


	//----- nvinfo : EIATTR_SW_WAR
	.align		4
.L_3098:
        /*01bc*/ 	.byte	0x04, 0x36
        /*01be*/ 	.short	(.L_3100 - .L_3099)
.L_3099:
        /*01c0*/ 	.word	0x00000008
.L_3100:


//--------------------- .nv.info._ZN2at6native18elementwise_kernelILi128ELi2EZNS0_22gpu_kernel_impl_nocastIZZZNS0_67_GLOBAL__N__bb565c37_34_ValidateCompressedIndicesKernel_cu_33a4b88b42_validate_compressed_sparse_indices_kernelILNS3_8CDimNameE0ENS3_18CUDAKernelLauncherENS3_14EmptyVecKernelENS3_8DummyVecELm8EEEvRKNS_6TensorESB_lllENKUlvE1_clEvENKUlvE_clEvEUliiiiiE_EEvRNS_18TensorIteratorBaseERKT_EUliE_EEviT1_ --------------------------
	.section	.nv.info._ZN2at6native18elementwise_kernelILi128ELi2EZNS0_22gpu_kernel_impl_nocastIZZZNS0_67_GLOBAL__N__bb565c37_34_ValidateCompressedIndicesKernel_cu_33a4b88b42_validate_compressed_sparse_indices_kernelILNS3_8CDimNameE0ENS3_18CUDAKernelLauncherENS3_14EmptyVecKernelENS3_8DummyVecELm8EEEvRKNS_6TensorESB_lllENKUlvE1_clEvENKUlvE_clEvEUliiiiiE_EEvRNS_18TensorIteratorBaseERKT_EUliE_EEviT1_,"",@"SHT_CUDA_INFO"
	.sectionflags	@""
	.align	4


	//----- nvinfo : EIATTR_CUDA_API_VERSION
	.align		4
        /*0000*/ 	.byte	0x04, 0x37
        /*0002*/ 	.short	(.L_3102 - .L_3101)
.L_3101:
        /*0004*/ 	.word	0x00000082


	//----- nvinfo : EIATTR_KPARAM_INFO
	.align		4
.L_3102:
        /*0008*/ 	.byte	0x04, 0x17
        /*000a*/ 	.short	(.L_3104 - .L_3103)
.L_3103:
        /*000c*/ 	.word	0x00000000
        /*0010*/ 	.short	0x0001
        /*0012*/ 	.short	0x0008
        /*0014*/ 	.byte	0x00, 0xf0, 0xc1, 0x11


	//----- nvinfo : EIATTR_KPARAM_INFO
	.align		4
.L_3104:
        /*0018*/ 	.byte	0x04, 0x17
        /*001a*/ 	.short	(.L_3106 - .L_3105)
.L_3105:
        /*001c*/ 	.word	0x00000000
        /*0020*/ 	.short	0x0000
        /*0022*/ 	.short	0x0000
        /*0024*/ 	.byte	0x00, 0xf0, 0x11, 0x00


	//----- nvinfo : EIATTR_SPARSE_MMA_MASK
	.align		4
.L_3106:
        /*0028*/ 	.byte	0x03, 0x50
        /*002a*/ 	.short	0x0000


	//----- nvinfo : EIATTR_MAXREG_COUNT
	.align		4
        /*002c*/ 	.byte	0x03, 0x1b
        /*002e*/ 	.short	0x0080


	//----- nvinfo : EIATTR_EXTERNS
	.align		4
        /*0030*/ 	.byte	0x04, 0x0f
        /*0032*/ 	.short	(.L_3108 - .L_3107)


	//   ....[0]....
	.align		4
.L_3107:
        /*0034*/ 	.word	index@(__assertfail)


	//----- nvinfo : EIATTR_MERCURY_ISA_VERSION
	.align		4
.L_3108:
        /*0038*/ 	.byte	0x03, 0x5f
        /*003a*/ 	.short	0x0101


	//----- nvinfo : EIATTR_VRC_CTA_INIT_COUNT
	.align		4
        /*003c*/ 	.byte	0x02, 0x4a
	.zero		1
	.zero		1


	//----- nvinfo : EIATTR_SYSCALL_OFFSETS
	.align		4
        /*0040*/ 	.byte	0x04, 0x46
        /*0042*/ 	.short	(.L_3110 - .L_3109)


	//   ....[0]....
.L_3109:
        /*0044*/ 	.word	0x00000340


	//   ....[1]....
        /*0048*/ 	.word	0x00000470


	//   ....[2]....
        /*004c*/ 	.word	0x000005d0


	//   ....[3]....
        /*0050*/ 	.word	0x00003930


	//   ....[4]....
        /*0054*/ 	.word	0x00003be0


	//   ....[5]....
        /*0058*/ 	.word	0x00003d10


	//   ....[6]....
        /*005c*/ 	.word	0x00003e70


	//   ....[7]....
        /*0060*/ 	.word	0x000071b0


	//   ....[8]....
        /*0064*/ 	.word	0x00008fd0


	//   ....[9]....
        /*0068*/ 	.word	0x00009120


	//   ....[10]....
        /*006c*/ 	.word	0x000092a0


	//   ....[11]....
        /*0070*/ 	.word	0x0000c5f0


	//   ....[12]....
        /*0074*/ 	.word	0x0000e3f0


	//   ....[13]....
        /*0078*/ 	.word	0x0000e540


	//   ....[14]....
        /*007c*/ 	.word	0x0000e6c0


	//   ....[15]....
        /*0080*/ 	.word	0x00011a10


	//   ....[16]....
        /*0084*/ 	.word	0x00011cc0


	//   ....[17]....
        /*0088*/ 	.word	0x00011df0


	//   ....[18]....
        /*008c*/ 	.word	0x00011f50


	//   ....[19]....
        /*0090*/ 	.word	0x00012160


	//   ....[20]....
        /*0094*/ 	.word	0x000123f0


	//   ....[21]....
        /*0098*/ 	.word	0x00012520


	//   ....[22]....
        /*009c*/ 	.word	0x00012680


	//   ....[23]....
        /*00a0*/ 	.word	0x00012890


	//   ....[24]....
        /*00a4*/ 	.word	0x00014580


	//   ....[25]....
        /*00a8*/ 	.word	0x000146d0


	//   ....[26]....
        /*00ac*/ 	.word	0x00014850


	//   ....[27]....
        /*00b0*/ 	.word	0x00014a50


	//   ....[28]....
        /*00b4*/ 	.word	0x00016750


	//   ....[29]....
        /*00b8*/ 	.word	0x000168a0


	//   ....[30]....
        /*00bc*/ 	.word	0x00016a20


	//   ....[31]....
        /*00c0*/ 	.word	0x00016c20


	//----- nvinfo : EIATTR_EXIT_INSTR_OFFSETS
	.align		4
.L_3110:
        /*00c4*/ 	.byte	0x04, 0x1c
        /*00c6*/ 	.short	(.L_3112 - .L_3111)


	//   ....[0]....
.L_3111:
        /*00c8*/ 	.word	0x00003a10


	//   ....[1]....
        /*00cc*/ 	.word	0x00007250


	//   ....[2]....
        /*00d0*/ 	.word	0x0000c6f0


	//   ....[3]....
        /*00d4*/ 	.word	0x00011aa0


	//   ....[4]....
        /*00d8*/ 	.word	0x00012240


	//   ....[5]....
        /*00dc*/ 	.word	0x00012930


	//   ....[6]....
        /*00e0*/ 	.word	0x00014b50


	//   ....[7]....
        /*00e4*/ 	.word	0x00016cb0


	//----- nvinfo : EIATTR_MAX_THREADS
	.align		4
.L_3112:
        /*00e8*/ 	.byte	0x04, 0x05
        /*00ea*/ 	.short	(.L_3114 - .L_3113)
.L_3113:
        /*00ec*/ 	.word	0x00000080
        /*00f0*/ 	.word	0x00000001
        /*00f4*/ 	.word	0x00000001


	//----- nvinfo : EIATTR_CRS_STACK_SIZE
	.align		4
.L_3114:
        /*00f8*/ 	.byte	0x04, 0x1e
        /*00fa*/ 	.short	(.L_3116 - .L_3115)
.L_3115:
        /*00fc*/ 	.word	0x00000000


	//----- nvinfo : EIATTR_CBANK_PARAM_SIZE
	.align		4
.L_3116:
        /*0100*/ 	.byte	0x03, 0x19
        /*0102*/ 	.short	0x0478


	//----- nvinfo : EIATTR_PARAM_CBANK
	.align		4
        /*0104*/ 	.byte	0x04, 0x0a
        /*0106*/ 	.short	(.L_3118 - .L_3117)
	.align		4
.L_3117:
        /*0108*/ 	.word	index@(.nv.constant0._ZN2at6native18elementwise_kernelILi128ELi2EZNS0_22gpu_kernel_impl_nocastIZZZNS0_67_GLOBAL__N__bb565c37_34_ValidateCompressedIndicesKernel_cu_33a4b88b42_validate_compressed_sparse_indices_kernelILNS3_8CDimNameE0ENS3_18CUDAKernelLauncherENS3_14EmptyVecKernelENS3_8DummyVecELm8EEEvRKNS_6TensorESB_lllENKUlvE1_clEvENKUlvE_clEvEUliiiiiE_EEvRNS_18TensorIteratorBaseERKT_EUliE_EEviT1_)
        /*010c*/ 	.short	0x0380
        /*010e*/ 	.short	0x0478


	//----- nvinfo : EIATTR_SW_WAR
	.align		4
.L_3118:
        /*0110*/ 	.byte	0x04, 0x36
        /*0112*/ 	.short	(.L_3120 - .L_3119)
.L_3119:
        /*0114*/ 	.word	0x00000008
.L_3120:


//--------------------- .nv.info._ZN2at6native27unrolled_elementwise_kernelIZZZNS0_67_GLOBAL__N__bb565c37_34_ValidateCompressedIndicesKernel_cu_33a4b88b42_validate_compressed_sparse_indices_kernelILNS2_8CDimNameE0ENS2_18CUDAKernelLauncherENS2_14EmptyVecKernelENS2_8DummyVecELm8EEEvRKNS_6TensorESA_lllENKUlvE1_clEvENKUlvE_clEvEUliiiiiE_St5arrayIPcLm6EELi4E23TrivialOffsetCalculatorILi5EjESH_ILi1EjENS0_6memory15LoadWithoutCastENSK_16StoreWithoutCastEEEviT_T0_T2_T3_T4_T5_ --------------------------
	.section	.nv.info._ZN2at6native27unrolled_elementwise_kernelIZZZNS0_67_GLOBAL__N__bb565c37_34_ValidateCompressedIndicesKernel_cu_33a4b88b42_validate_compressed_sparse_indices_kernelILNS2_8CDimNameE0ENS2_18CUDAKernelLauncherENS2_14EmptyVecKernelENS2_8DummyVecELm8EEEvRKNS_6TensorESA_lllENKUlvE1_clEvENKUlvE_clEvEUliiiiiE_St5arrayIPcLm6EELi4E23TrivialOffsetCalculatorILi5EjESH_ILi1EjENS0_6memory15LoadWithoutCastENSK_16StoreWithoutCastEEEviT_T0_T2_T3_T4_T5_,"",@"SHT_CUDA_INFO"
	.sectionflags	@""
	.align	4


	//----- nvinfo : EIATTR_CUDA_API_VERSION
	.align		4
        /*0000*/ 	.byte	0x04, 0x37
        /*0002*/ 	.short	(.L_3122 - .L_3121)
.L_3121:
        /*0004*/ 	.word	0x00000082


	//----- nvinfo : EIATTR_KPARAM_INFO
	.align		4
.L_3122:
        /*0008*/ 	.byte	0x04, 0x17
        /*000a*/ 	.short	(.L_3124 - .L_3123)
.L_3123:
        /*000c*/ 	.word	0x00000000
        /*0010*/ 	.short	0x0006
        /*0012*/ 	.short	0x00eb
        /*0014*/ 	.byte	0x00, 0xf0, 0x05, 0x00


	//----- nvinfo : EIATTR_KPARAM_INFO
	.align		4
.L_3124:
        /*0018*/ 	.byte	0x04, 0x17
        /*001a*/ 	.short	(.L_3126 - .L_3125)
.L_3125:
        /*001c*/ 	.word	0x00000000
        /*0020*/ 	.short	0x0005
        /*0022*/ 	.short	0x00ea
        /*0024*/ 	.byte	0x00, 0xf0, 0x05, 0x00


	//----- nvinfo : EIATTR_KPARAM_INFO
	.align		4
.L_3126:
        /*0028*/ 	.byte	0x04, 0x17
        /*002a*/ 	.short	(.L_3128 - .L_3127)
.L_3127:
        /*002c*/ 	.word	0x00000000
        /*0030*/ 	.short	0x0004
        /*0032*/ 	.short	0x00e9
        /*0034*/ 	.byte	0x00, 0xf0, 0x05, 0x00


	//----- nvinfo : EIATTR_KPARAM_INFO
	.align		4
.L_3128:
        /*0038*/ 	.byte	0x04, 0x17
        /*003a*/ 	.short	(.L_3130 - .L_3129)
.L_3129:
        /*003c*/ 	.word	0x00000000
        /*0040*/ 	.short	0x0003
        /*0042*/ 	.short	0x00e8
        /*0044*/ 	.byte	0x00, 0xf0, 0x05, 0x00


	//----- nvinfo : EIATTR_KPARAM_INFO
	.align		4
.L_3130:
        /*0048*/ 	.byte	0x04, 0x17
        /*004a*/ 	.short	(.L_3132 - .L_3131)
.L_3131:
        /*004c*/ 	.word	0x00000000
        /*0050*/ 	.short	0x0002
        /*0052*/ 	.short	0x00b8
        /*0054*/ 	.byte	0x00, 0xf0, 0xc1, 0x00


	//----- nvinfo : EIATTR_KPARAM_INFO
	.align		4
.L_3132:
        /*0058*/ 	.byte	0x04, 0x17
        /*005a*/ 	.short	(.L_3134 - .L_3133)
.L_3133:
        /*005c*/ 	.word	0x00000000
        /*0060*/ 	.short	0x0001
        /*0062*/ 	.short	0x0008
        /*0064*/ 	.byte	0x00, 0xf0, 0xc1, 0x02


	//----- nvinfo : EIATTR_KPARAM_INFO
	.align		4
.L_3134:
        /*0068*/ 	.byte	0x04, 0x17
        /*006a*/ 	.short	(.L_3136 - .L_3135)
.L_3135:
        /*006c*/ 	.word	0x00000000
        /*0070*/ 	.short	0x0000
        /*0072*/ 	.short	0x0000
        /*0074*/ 	.byte	0x00, 0xf0, 0x11, 0x00


	//----- nvinfo : EIATTR_SPARSE_MMA_MASK
	.align		4
.L_3136:
        /*0078*/ 	.byte	0x03, 0x50
        /*007a*/ 	.short	0x0000


	//----- nvinfo : EIATTR_MAXREG_COUNT
	.align		4
        /*007c*/ 	.byte	0x03, 0x1b
        /*007e*/ 	.short	0x00ff


	//----- nvinfo : EIATTR_EXTERNS
	.align		4
        /*0080*/ 	.byte	0x04, 0x0f
        /*0082*/ 	.short	(.L_3138 - .L_3137)


	//   ....[0]....
	.align		4
.L_3137:
        /*0084*/ 	.word	index@(__assertfail)


	//----- nvinfo : EIATTR_MERCURY_ISA_VERSION
	.align		4
.L_3138:
        /*0088*/ 	.byte	0x03, 0x5f
        /*008a*/ 	.short	0x0101


	//----- nvinfo : EIATTR_VRC_CTA_INIT_COUNT
	.align		4
        /*008c*/ 	.byte	0x02, 0x4a
	.zero		1
	.zero		1


	//----- nvinfo : EIATTR_SYSCALL_OFFSETS
	.align		4
        /*0090*/ 	.byte	0x04, 0x46
        /*0092*/ 	.short	(.L_3140 - .L_3139)


	//   ....[0]....
.L_3139:
        /*0094*/ 	.word	0x00000ac0


	//   ....[1]....
        /*0098*/ 	.word	0x00000c10


	//   ....[2]....
        /*009c*/ 	.word	0x00000d90


	//   ....[3]....
        /*00a0*/ 	.word	0x00001440


	//   ....[4]....
        /*00a4*/ 	.word	0x00001630


	//   ....[5]....
        /*00a8*/ 	.word	0x00001780


	//   ....[6]....
        /*00ac*/ 	.word	0x00001900


	//   ....[7]....
        /*00b0*/ 	.word	0x00001fa0


	//   ....[8]....
        /*00b4*/ 	.word	0x00002190


	//   ....[9]....
        /*00b8*/ 	.word	0x000022e0


	//   ....[10]....
        /*00bc*/ 	.word	0x00002460


	//   ....[11]....
        /*00c0*/ 	.word	0x00002ac0


	//   ....[12]....
        /*00c4*/ 	.word	0x00002cb0


	//   ....[13]....
        /*00c8*/ 	.word	0x00002e00


	//   ....[14]....
        /*00cc*/ 	.word	0x00002f80


	//   ....[15]....
        /*00d0*/ 	.word	0x00003580


	//----- nvinfo : EIATTR_EXIT_INSTR_OFFSETS
	.align		4
.L_3140:
        /*00d4*/ 	.byte	0x04, 0x1c
        /*00d6*/ 	.short	(.L_3142 - .L_3141)


	//   ....[0]....
.L_3141:
        /*00d8*/ 	.word	0x000037d0


	//   ....[1]....
        /*00dc*/ 	.word	0x00003830


	//----- nvinfo : EIATTR_MAX_THREADS
	.align		4
.L_3142:
        /*00e0*/ 	.byte	0x04, 0x05
        /*00e2*/ 	.short	(.L_3144 - .L_3143)
.L_3143:
        /*00e4*/ 	.word	0x00000080
        /*00e8*/ 	.word	0x00000001
        /*00ec*/ 	.word	0x00000001


	//----- nvinfo : EIATTR_CRS_STACK_SIZE
	.align		4
.L_3144:
        /*00f0*/ 	.byte	0x04, 0x1e
        /*00f2*/ 	.short	(.L_3146 - .L_3145)
.L_3145:
        /*00f4*/ 	.word	0x00000000


	//----- nvinfo : EIATTR_CBANK_PARAM_SIZE
	.align		4
.L_3146:
        /*00f8*/ 	.byte	0x03, 0x19
        /*00fa*/ 	.short	0x00ec


	//----- nvinfo : EIATTR_PARAM_CBANK
	.align		4
        /*00fc*/ 	.byte	0x04, 0x0a
        /*00fe*/ 	.short	(.L_3148 - .L_3147)
	.align		4
.L_3147:
        /*0100*/ 	.word	index@(.nv.constant0._ZN2at6native27unrolled_elementwise_kernelIZZZNS0_67_GLOBAL__N__bb565c37_34_ValidateCompressedIndicesKernel_cu_33a4b88b42_validate_compressed_sparse_indices_kernelILNS2_8CDimNameE0ENS2_18CUDAKernelLauncherENS2_14EmptyVecKernelENS2_8DummyVecELm8EEEvRKNS_6TensorESA_lllENKUlvE1_clEvENKUlvE_clEvEUliiiiiE_St5arrayIPcLm6EELi4E23TrivialOffsetCalculatorILi5EjESH_ILi1EjENS0_6memory15LoadWithoutCastENSK_16StoreWithoutCastEEEviT_T0_T2_T3_T4_T5_)
        /*0104*/ 	.short	0x0380
        /*0106*/ 	.short	0x00ec


	//----- nvinfo : EIATTR_SW_WAR
	.align		4
.L_3148:
        /*0108*/ 	.byte	0x04, 0x36
        /*010a*/ 	.short	(.L_3150 - .L_3149)
.L_3149:
        /*010c*/ 	.word	0x00000008
.L_3150:


//--------------------- .nv.info._ZN2at6native29vectorized_elementwise_kernelILi2EZZZNS0_67_GLOBAL__N__bb565c37_34_ValidateCompressedIndicesKernel_cu_33a4b88b42_validate_compressed_sparse_indices_kernelILNS2_8CDimNameE0ENS2_18CUDAKernelLauncherENS2_14EmptyVecKernelENS2_8DummyVecELm8EEEvRKNS_6TensorESA_lllENKUlvE1_clEvENKUlvE_clEvEUliiiiiE_St5arrayIPcLm6EEEEviT0_T1_ --------------------------
	.section	.nv.info._ZN2at6native29vectorized_elementwise_kernelILi2EZZZNS0_67_GLOBAL__N__bb565c37_34_ValidateCompressedIndicesKernel_cu_33a4b88b42_validate_compressed_sparse_indices_kernelILNS2_8CDimNameE0ENS2_18CUDAKernelLauncherENS2_14EmptyVecKernelENS2_8DummyVecELm8EEEvRKNS_6TensorESA_lllENKUlvE1_clEvENKUlvE_clEvEUliiiiiE_St5arrayIPcLm6EEEEviT0_T1_,"",@"SHT_CUDA_INFO"
	.sectionflags	@""
	.align	4


	//----- nvinfo : EIATTR_CUDA_API_VERSION
	.align		4
        /*0000*/ 	.byte	0x04, 0x37
        /*0002*/ 	.short	(.L_3152 - .L_3151)
.L_3151:
        /*0004*/ 	.word	0x00000082


	//----- nvinfo : EIATTR_KPARAM_INFO
	.align		4
.L_3152:
        /*0008*/ 	.byte	0x04, 0x17
        /*000a*/ 	.short	(.L_3154 - .L_3153)
.L_3153:
        /*000c*/ 	.word	0x00000000
        /*0010*/ 	.short	0x0002
        /*0012*/ 	.short	0x00b8
        /*0014*/ 	.byte	0x00, 0xf0, 0xc1, 0x00


	//----- nvinfo : EIATTR_KPARAM_INFO
	.align		4
.L_3154:
        /*0018*/ 	.byte	0x04, 0x17
        /*001a*/ 	.short	(.L_3156 - .L_3155)
.L_3155:
        /*001c*/ 	.word	0x00000000
        /*0020*/ 	.short	0x0001
        /*0022*/ 	.short	0x0008
        /*0024*/ 	.byte	0x00, 0xf0, 0xc1, 0x02


	//----- nvinfo : EIATTR_KPARAM_INFO
	.align		4
.L_3156:
        /*0028*/ 	.byte	0x04, 0x17
        /*002a*/ 	.short	(.L_3158 - .L_3157)
.L_3157:
        /*002c*/ 	.word	0x00000000
        /*0030*/ 	.short	0x0000
        /*0032*/ 	.short	0x0000
        /*0034*/ 	.byte	0x00, 0xf0, 0x11, 0x00


	//----- nvinfo : EIATTR_SPARSE_MMA_MASK
	.align		4
.L_3158:
        /*0038*/ 	.byte	0x03, 0x50
        /*003a*/ 	.short	0x0000


	//----- nvinfo : EIATTR_MAXREG_COUNT
	.align		4
        /*003c*/ 	.byte	0x03, 0x1b
        /*003e*/ 	.short	0x00ff


	//----- nvinfo : EIATTR_EXTERNS
	.align		4
        /*0040*/ 	.byte	0x04, 0x0f
        /*0042*/ 	.short	(.L_3160 - .L_3159)


	//   ....[0]....
	.align		4
.L_3159:
        /*0044*/ 	.word	index@(__assertfail)


	//----- nvinfo : EIATTR_MERCURY_ISA_VERSION
	.align		4
.L_3160:
        /*0048*/ 	.byte	0x03, 0x5f
        /*004a*/ 	.short	0x0101


	//----- nvinfo : EIATTR_VRC_CTA_INIT_COUNT
	.align		4
        /*004c*/ 	.byte	0x02, 0x4a
	.zero		1
	.zero		1


	//----- nvinfo : EIATTR_SYSCALL_OFFSETS
	.align		4
        /*0050*/ 	.byte	0x04, 0x46
        /*0052*/ 	.short	(.L_3162 - .L_3161)


	//   ....[0]....
.L_3161:
        /*0054*/ 	.word	0x00001170


	//   ....[1]....
        /*0058*/ 	.word	0x000012c0


	//   ....[2]....
        /*005c*/ 	.word	0x00001440


	//   ....[3]....
        /*0060*/ 	.word	0x00001ab0


	//   ....[4]....
        /*0064*/ 	.word	0x00001d00


	//   ....[5]....
        /*0068*/ 	.word	0x00001e50


	//   ....[6]....
        /*006c*/ 	.word	0x00001fd0


	//   ....[7]....
        /*0070*/ 	.word	0x00002630


	//   ....[8]....
        /*0074*/ 	.word	0x00002840


	//   ....[9]....
        /*0078*/ 	.word	0x00002990


	//   ....[10]....
        /*007c*/ 	.word	0x00002b10


	//   ....[11]....
        /*0080*/ 	.word	0x00003140


	//   ....[12]....
        /*0084*/ 	.word	0x00003330


	//   ....[13]....
        /*0088*/ 	.word	0x00003480


	//   ....[14]....
        /*008c*/ 	.word	0x00003600


	//   ....[15]....
        /*0090*/ 	.word	0x00003c30


	//   ....[16]....
        /*0094*/ 	.word	0x00003e20


	//   ....[17]....
        /*0098*/ 	.word	0x00003f70


	//   ....[18]....
        /*009c*/ 	.word	0x000040f0


	//   ....[19]....
        /*00a0*/ 	.word	0x00004720


	//   ....[20]....
        /*00a4*/ 	.word	0x00004910


	//   ....[21]....
        /*00a8*/ 	.word	0x00004a60


	//   ....[22]....
        /*00ac*/ 	.word	0x00004be0


	//   ....[23]....
        /*00b0*/ 	.word	0x00005210


	//   ....[24]....
        /*00b4*/ 	.word	0x00005400


	//   ....[25]....
        /*00b8*/ 	.word	0x00005550


	//   ....[26]....
        /*00bc*/ 	.word	0x000056d0


	//   ....[27]....
        /*00c0*/ 	.word	0x00005d00


	//   ....[28]....
        /*00c4*/ 	.word	0x00005ef0


	//   ....[29]....
        /*00c8*/ 	.word	0x00006040


	//   ....[30]....
        /*00cc*/ 	.word	0x000061c0


	//   ....[31]....
        /*00d0*/ 	.word	0x00006800


	//   ....[32]....
        /*00d4*/ 	.word	0x00007380


	//   ....[33]....
        /*00d8*/ 	.word	0x000074d0


	//   ....[34]....
        /*00dc*/ 	.word	0x00007650


	//   ....[35]....
        /*00e0*/ 	.word	0x00007cc0


	//   ....[36]....
        /*00e4*/ 	.word	0x00007e70


	//   ....[37]....
        /*00e8*/ 	.word	0x00007fc0


	//   ....[38]....
        /*00ec*/ 	.word	0x00008140


	//   ....[39]....
        /*00f0*/ 	.word	0x000087b0


	//   ....[40]....
        /*00f4*/ 	.word	0x00008960


	//   ....[41]....
        /*00f8*/ 	.word	0x00008ab0


	//   ....[42]....
        /*00fc*/ 	.word	0x00008c30


	//   ....[43]....
        /*0100*/ 	.word	0x000092a0


	//   ....[44]....
        /*0104*/ 	.word	0x00009450


	//   ....[45]....
        /*0108*/ 	.word	0x000095a0


	//   ....[46]....
        /*010c*/ 	.word	0x00009720


	//   ....[47]....
        /*0110*/ 	.word	0x00009d90


	//   ....[48]....
        /*0114*/ 	.word	0x00009f40


	//   ....[49]....
        /*0118*/ 	.word	0x0000a090


	//   ....[50]....
        /*011c*/ 	.word	0x0000a210


	//   ....[51]....
        /*0120*/ 	.word	0x0000a880


	//   ....[52]....
        /*0124*/ 	.word	0x0000aa30


	//   ....[53]....
        /*0128*/ 	.word	0x0000ab80


	//   ....[54]....
        /*012c*/ 	.word	0x0000ad00


	//   ....[55]....
        /*0130*/ 	.word	0x0000b370


	//   ....[56]....
        /*0134*/ 	.word	0x0000b520


	//   ....[57]....
        /*0138*/ 	.word	0x0000b670


	//   ....[58]....
        /*013c*/ 	.word	0x0000b7f0


	//   ....[59]....
        /*0140*/ 	.word	0x0000be60


	//   ....[60]....
        /*0144*/ 	.word	0x0000c010


	//   ....[61]....
        /*0148*/ 	.word	0x0000c160


	//   ....[62]....
        /*014c*/ 	.word	0x0000c2e0


	//   ....[63]....
        /*0150*/ 	.word	0x0000c940


	//----- nvinfo : EIATTR_EXIT_INSTR_OFFSETS
	.align		4
.L_3162:
        /*0154*/ 	.byte	0x04, 0x1c
        /*0156*/ 	.short	(.L_3164 - .L_3163)


	//   ....[0]....
.L_3163:
        /*0158*/ 	.word	0x00006be0


	//   ....[1]....
        /*015c*/ 	.word	0x00006c30


	//   ....[2]....
        /*0160*/ 	.word	0x0000ca50


	//----- nvinfo : EIATTR_MAX_THREADS
	.align		4
.L_3164:
        /*0164*/ 	.byte	0x04, 0x05
        /*0166*/ 	.short	(.L_3166 - .L_3165)
.L_3165:
        /*0168*/ 	.word	0x00000080
        /*016c*/ 	.word	0x00000001
        /*0170*/ 	.word	0x00000001


	//----- nvinfo : EIATTR_CRS_STACK_SIZE
	.align		4
.L_3166:
        /*0174*/ 	.byte	0x04, 0x1e
        /*0176*/ 	.short	(.L_3168 - .L_3167)
.L_3167:
        /*0178*/ 	.word	0x00000000


	//----- nvinfo : EIATTR_CBANK_PARAM_SIZE
	.align		4
.L_3168:
        /*017c*/ 	.byte	0x03, 0x19
        /*017e*/ 	.short	0x00e8


	//----- nvinfo : EIATTR_PARAM_CBANK
	.align		4
        /*0180*/ 	.byte	0x04, 0x0a
        /*0182*/ 	.short	(.L_3170 - .L_3169)
	.align		4
.L_3169:
        /*0184*/ 	.word	index@(.nv.constant0._ZN2at6native29vectorized_elementwise_kernelILi2EZZZNS0_67_GLOBAL__N__bb565c37_34_ValidateCompressedIndicesKernel_cu_33a4b88b42_validate_compressed_sparse_indices_kernelILNS2_8CDimNameE0ENS2_18CUDAKernelLauncherENS2_14EmptyVecKernelENS2_8DummyVecELm8EEEvRKNS_6TensorESA_lllENKUlvE1_clEvENKUlvE_clEvEUliiiiiE_St5arrayIPcLm6EEEEviT0_T1_)
        /*0188*/ 	.short	0x0380
        /*018a*/ 	.short	0x00e8


	//----- nvinfo : EIATTR_SW_WAR
	.align		4
.L_3170:
        /*018c*/ 	.byte	0x04, 0x36
        /*018e*/ 	.short	(.L_3172 - .L_3171)
.L_3171:
        /*0190*/ 	.word	0x00000008
.L_3172:


//--------------------- .nv.info._ZN2at6native29vectorized_elementwise_kernelILi4EZZZNS0_67_GLOBAL__N__bb565c37_34_ValidateCompressedIndicesKernel_cu_33a4b88b42_validate_compressed_sparse_indices_kernelILNS2_8CDimNameE0ENS2_18CUDAKernelLauncherENS2_14EmptyVecKernelENS2_8DummyVecELm8EEEvRKNS_6TensorESA_lllENKUlvE1_clEvENKUlvE_clEvEUliiiiiE_St5arrayIPcLm6EEEEviT0_T1_ --------------------------
	.section	.nv.info._ZN2at6native29vectorized_elementwise_kernelILi4EZZZNS0_67_GLOBAL__N__bb565c37_34_ValidateCompressedIndicesKernel_cu_33a4b88b42_validate_compressed_sparse_indices_kernelILNS2_8CDimNameE0ENS2_18CUDAKernelLauncherENS2_14EmptyVecKernelENS2_8DummyVecELm8EEEvRKNS_6TensorESA_lllENKUlvE1_clEvENKUlvE_clEvEUliiiiiE_St5arrayIPcLm6EEEEviT0_T1_,"",@"SHT_CUDA_INFO"
	.sectionflags	@""
	.align	4


	//----- nvinfo : EIATTR_CUDA_API_VERSION
	.align		4
        /*0000*/ 	.byte	0x04, 0x37
        /*0002*/ 	.short	(.L_3174 - .L_3173)
.L_3173:
        /*0004*/ 	.word	0x00000082


	//----- nvinfo : EIATTR_KPARAM_INFO
	.align		4
.L_3174:
        /*0008*/ 	.byte	0x04, 0x17
        /*000a*/ 	.short	(.L_3176 - .L_3175)
.L_3175:
        /*000c*/ 	.word	0x00000000
        /*0010*/ 	.short	0x0002
        /*0012*/ 	.short	0x00b8
        /*0014*/ 	.byte	0x00, 0xf0, 0xc1, 0x00


	//----- nvinfo : EIATTR_KPARAM_INFO
	.align		4
.L_3176:
        /*0018*/ 	.byte	0x04, 0x17
        /*001a*/ 	.short	(.L_3178 - .L_3177)
.L_3177:
        /*001c*/ 	.word	0x00000000
        /*0020*/ 	.short	0x0001
        /*0022*/ 	.short	0x0008
        /*0024*/ 	.byte	0x00, 0xf0, 0xc1, 0x02


	//----- nvinfo : EIATTR_KPARAM_INFO
	.align		4
.L_3178:
        /*0028*/ 	.byte	0x04, 0x17
        /*002a*/ 	.short	(.L_3180 - .L_3179)
.L_3179:
        /*002c*/ 	.word	0x00000000
        /*0030*/ 	.short	0x0000
        /*0032*/ 	.short	0x0000
        /*0034*/ 	.byte	0x00, 0xf0, 0x11, 0x00


	//----- nvinfo : EIATTR_SPARSE_MMA_MASK
	.align		4
.L_3180:
        /*0038*/ 	.byte	0x03, 0x50
        /*003a*/ 	.short	0x0000


	//----- nvinfo : EIATTR_MAXREG_COUNT
	.align		4
        /*003c*/ 	.byte	0x03, 0x1b
        /*003e*/ 	.short	0x00ff


	//----- nvinfo : EIATTR_EXTERNS
	.align		4
        /*0040*/ 	.byte	0x04, 0x0f
        /*0042*/ 	.short	(.L_3182 - .L_3181)


	//   ....[0]....
	.align		4
.L_3181:
        /*0044*/ 	.word	index@(__assertfail)


	//----- nvinfo : EIATTR_MERCURY_ISA_VERSION
	.align		4
.L_3182:
        /*0048*/ 	.byte	0x03, 0x5f
        /*004a*/ 	.short	0x0101


	//----- nvinfo : EIATTR_VRC_CTA_INIT_COUNT
	.align		4
        /*004c*/ 	.byte	0x02, 0x4a
	.zero		1
	.zero		1


	//----- nvinfo : EIATTR_SYSCALL_OFFSETS
	.align		4
        /*0050*/ 	.byte	0x04, 0x46
        /*0052*/ 	.short	(.L_3184 - .L_3183)


	//   ....[0]....
.L_3183:
        /*0054*/ 	.word	0x00001170


	//   ....[1]....
        /*0058*/ 	.word	0x000012c0


	//   ....[2]....
        /*005c*/ 	.word	0x00001440


	//   ....[3]....
        /*0060*/ 	.word	0x00001ab0


	//   ....[4]....
        /*0064*/ 	.word	0x00001d00


	//   ....[5]....
        /*0068*/ 	.word	0x00001e50


	//   ....[6]....
        /*006c*/ 	.word	0x00001fd0


	//   ....[7]....
        /*0070*/ 	.word	0x00002630


	//   ....[8]....
        /*0074*/ 	.word	0x00002840


	//   ....[9]....
        /*0078*/ 	.word	0x00002990


	//   ....[10]....
        /*007c*/ 	.word	0x00002b10


	//   ....[11]....
        /*0080*/ 	.word	0x00003140


	//   ....[12]....
        /*0084*/ 	.word	0x00003330


	//   ....[13]....
        /*0088*/ 	.word	0x00003480


	//   ....[14]....
        /*008c*/ 	.word	0x00003600


	//   ....[15]....
        /*0090*/ 	.word	0x00003c30


	//   ....[16]....
        /*0094*/ 	.word	0x00003e20


	//   ....[17]....
        /*0098*/ 	.word	0x00003f70


	//   ....[18]....
        /*009c*/ 	.word	0x000040f0


	//   ....[19]....
        /*00a0*/ 	.word	0x00004720


	//   ....[20]....
        /*00a4*/ 	.word	0x00004910


	//   ....[21]....
        /*00a8*/ 	.word	0x00004a60


	//   ....[22]....
        /*00ac*/ 	.word	0x00004be0


	//   ....[23]....
        /*00b0*/ 	.word	0x00005210


	//   ....[24]....
        /*00b4*/ 	.word	0x00005400


	//   ....[25]....
        /*00b8*/ 	.word	0x00005550


	//   ....[26]....
        /*00bc*/ 	.word	0x000056d0


	//   ....[27]....
        /*00c0*/ 	.word	0x00005d00


	//   ....[28]....
        /*00c4*/ 	.word	0x00005ef0


	//   ....[29]....
        /*00c8*/ 	.word	0x00006040


	//   ....[30]....
        /*00cc*/ 	.word	0x000061c0


	//   ....[31]....
        /*00d0*/ 	.word	0x00006800


	//   ....[32]....
        /*00d4*/ 	.word	0x000072e0


	//   ....[33]....
        /*00d8*/ 	.word	0x00007430


	//   ....[34]....
        /*00dc*/ 	.word	0x000075b0


	//   ....[35]....
        /*00e0*/ 	.word	0x00007c20


	//   ....[36]....
        /*00e4*/ 	.word	0x00007dd0


	//   ....[37]....
        /*00e8*/ 	.word	0x00007f20


	//   ....[38]....
        /*00ec*/ 	.word	0x000080a0


	//   ....[39]....
        /*00f0*/ 	.word	0x00008710


	//   ....[40]....
        /*00f4*/ 	.word	0x000088c0


	//   ....[41]....
        /*00f8*/ 	.word	0x00008a10


	//   ....[42]....
        /*00fc*/ 	.word	0x00008b90


	//   ....[43]....
        /*0100*/ 	.word	0x00009200


	//   ....[44]....
        /*0104*/ 	.word	0x000093b0


	//   ....[45]....
        /*0108*/ 	.word	0x00009500


	//   ....[46]....
        /*010c*/ 	.word	0x00009680


	//   ....[47]....
        /*0110*/ 	.word	0x00009cf0


	//   ....[48]....
        /*0114*/ 	.word	0x00009ea0


	//   ....[49]....
        /*0118*/ 	.word	0x00009ff0


	//   ....[50]....
        /*011c*/ 	.word	0x0000a170


	//   ....[51]....
        /*0120*/ 	.word	0x0000a7e0


	//   ....[52]....
        /*0124*/ 	.word	0x0000a990


	//   ....[53]....
        /*0128*/ 	.word	0x0000aae0


	//   ....[54]....
        /*012c*/ 	.word	0x0000ac60


	//   ....[55]....
        /*0130*/ 	.word	0x0000b2d0


	//   ....[56]....
        /*0134*/ 	.word	0x0000b480


	//   ....[57]....
        /*0138*/ 	.word	0x0000b5d0


	//   ....[58]....
        /*013c*/ 	.word	0x0000b750


	//   ....[59]....
        /*0140*/ 	.word	0x0000bdc0


	//   ....[60]....
        /*0144*/ 	.word	0x0000bf70


	//   ....[61]....
        /*0148*/ 	.word	0x0000c0c0


	//   ....[62]....
        /*014c*/ 	.word	0x0000c240


	//   ....[63]....
        /*0150*/ 	.word	0x0000c8a0


	//----- nvinfo : EIATTR_EXIT_INSTR_OFFSETS
	.align		4
.L_3184:
        /*0154*/ 	.byte	0x04, 0x1c
        /*0156*/ 	.short	(.L_3186 - .L_3185)


	//   ....[0]....
.L_3185:
        /*0158*/ 	.word	0x00006be0


	//   ....[1]....
        /*015c*/ 	.word	0x00006c30


	//   ....[2]....
        /*0160*/ 	.word	0x0000c990


	//----- nvinfo : EIATTR_MAX_THREADS
	.align		4
.L_3186:
        /*0164*/ 	.byte	0x04, 0x05
        /*0166*/ 	.short	(.L_3188 - .L_3187)
.L_3187:
        /*0168*/ 	.word	0x00000080
        /*016c*/ 	.word	0x00000001
        /*0170*/ 	.word	0x00000001


	//----- nvinfo : EIATTR_CRS_STACK_SIZE
	.align		4
.L_3188:
        /*0174*/ 	.byte	0x04, 0x1e
        /*0176*/ 	.short	(.L_3190 - .L_3189)
.L_3189:
        /*0178*/ 	.word	0x00000000


	//----- nvinfo : EIATTR_CBANK_PARAM_SIZE
	.align		4
.L_3190:
        /*017c*/ 	.byte	0x03, 0x19
        /*017e*/ 	.short	0x00e8


	//----- nvinfo : EIATTR_PARAM_CBANK
	.align		4
        /*0180*/ 	.byte	0x04, 0x0a
        /*0182*/ 	.short	(.L_3192 - .L_3191)
	.align		4
.L_3191:
        /*0184*/ 	.word	index@(.nv.constant0._ZN2at6native29vectorized_elementwise_kernelILi4EZZZNS0_67_GLOBAL__N__bb565c37_34_ValidateCompressedIndicesKernel_cu_33a4b88b42_validate_compressed_sparse_indices_kernelILNS2_8CDimNameE0ENS2_18CUDAKernelLauncherENS2_14EmptyVecKernelENS2_8DummyVecELm8EEEvRKNS_6TensorESA_lllENKUlvE1_clEvENKUlvE_clEvEUliiiiiE_St5arrayIPcLm6EEEEviT0_T1_)
        /*0188*/ 	.short	0x0380
        /*018a*/ 	.short	0x00e8


	//----- nvinfo : EIATTR_SW_WAR
	.align		4
.L_3192:
        /*018c*/ 	.byte	0x04, 0x36
        /*018e*/ 	.short	(.L_3194 - .L_3193)
.L_3193:
        /*0190*/ 	.word	0x00000008
.L_3194:


//--------------------- .nv.info._ZN2at6native29vectorized_elementwise_kernelILi8EZZZNS0_67_GLOBAL__N__bb565c37_34_ValidateCompressedIndicesKernel_cu_33a4b88b42_validate_compressed_sparse_indices_kernelILNS2_8CDimNameE0ENS2_18CUDAKernelLauncherENS2_14EmptyVecKernelENS2_8DummyVecELm8EEEvRKNS_6TensorESA_lllENKUlvE1_clEvENKUlvE_clEvEUliiiiiE_St5arrayIPcLm6EEEEviT0_T1_ --------------------------
	.section	.nv.info._ZN2at6native29vectorized_elementwise_kernelILi8EZZZNS0_67_GLOBAL__N__bb565c37_34_ValidateCompressedIndicesKernel_cu_33a4b88b42_validate_compressed_sparse_indices_kernelILNS2_8CDimNameE0ENS2_18CUDAKernelLauncherENS2_14EmptyVecKernelENS2_8DummyVecELm8EEEvRKNS_6TensorESA_lllENKUlvE1_clEvENKUlvE_clEvEUliiiiiE_St5arrayIPcLm6EEEEviT0_T1_,"",@"SHT_CUDA_INFO"
	.sectionflags	@""
	.align	4


	//----- nvinfo : EIATTR_CUDA_API_VERSION
	.align		4
        /*0000*/ 	.byte	0x04, 0x37
        /*0002*/ 	.short	(.L_3196 - .L_3195)
.L_3195:
        /*0004*/ 	.word	0x00000082


	//----- nvinfo : EIATTR_KPARAM_INFO
	.align		4
.L_3196:
        /*0008*/ 	.byte	0x04, 0x17
        /*000a*/ 	.short	(.L_3198 - .L_3197)
.L_3197:
        /*000c*/ 	.word	0x00000000
        /*0010*/ 	.short	0x0002
        /*0012*/ 	.short	0x00b8
        /*0014*/ 	.byte	0x00, 0xf0, 0xc1, 0x00


	//----- nvinfo : EIATTR_KPARAM_INFO
	.align		4
.L_3198:
        /*0018*/ 	.byte	0x04, 0x17
        /*001a*/ 	.short	(.L_3200 - .L_3199)
.L_3199:
        /*001c*/ 	.word	0x00000000
        /*0020*/ 	.short	0x0001
        /*0022*/ 	.short	0x0008
        /*0024*/ 	.byte	0x00, 0xf0, 0xc1, 0x02


	//----- nvinfo : EIATTR_KPARAM_INFO
	.align		4
.L_3200:
        /*0028*/ 	.byte	0x04, 0x17
        /*002a*/ 	.short	(.L_3202 - .L_3201)
.L_3201:
        /*002c*/ 	.word	0x00000000
        /*0030*/ 	.short	0x0000
        /*0032*/ 	.short	0x0000
        /*0034*/ 	.byte	0x00, 0xf0, 0x11, 0x00


	//----- nvinfo : EIATTR_SPARSE_MMA_MASK
	.align		4
.L_3202:
        /*0038*/ 	.byte	0x03, 0x50
        /*003a*/ 	.short	0x0000


	//----- nvinfo : EIATTR_MAXREG_COUNT
	.align		4
        /*003c*/ 	.byte	0x03, 0x1b
        /*003e*/ 	.short	0x00ff


	//----- nvinfo : EIATTR_EXTERNS
	.align		4
        /*0040*/ 	.byte	0x04, 0x0f
        /*0042*/ 	.short	(.L_3204 - .L_3203)


	//   ....[0]....
	.align		4
.L_3203:
        /*0044*/ 	.word	index@(__assertfail)


	//----- nvinfo : EIATTR_MERCURY_ISA_VERSION
	.align		4
.L_3204:
        /*0048*/ 	.byte	0x03, 0x5f
        /*004a*/ 	.short	0x0101


	//----- nvinfo : EIATTR_VRC_CTA_INIT_COUNT
	.align		4
        /*004c*/ 	.byte	0x02, 0x4a
	.zero		1
	.zero		1


	//----- nvinfo : EIATTR_SYSCALL_OFFSETS
	.align		4
        /*0050*/ 	.byte	0x04, 0x46
        /*0052*/ 	.short	(.L_3206 - .L_3205)


	//   ....[0]....
.L_3205:
        /*0054*/ 	.word	0x00001170


	//   ....[1]....
        /*0058*/ 	.word	0x000012c0


	//   ....[2]....
        /*005c*/ 	.word	0x00001440


	//   ....[3]....
        /*0060*/ 	.word	0x00001ab0


	//   ....[4]....
        /*0064*/ 	.word	0x00001d00


	//   ....[5]....
        /*0068*/ 	.word	0x00001e50


	//   ....[6]....
        /*006c*/ 	.word	0x00001fd0


	//   ....[7]....
        /*0070*/ 	.word	0x00002630


	//   ....[8]....
        /*0074*/ 	.word	0x00002840


	//   ....[9]....
        /*0078*/ 	.word	0x00002990


	//   ....[10]....
        /*007c*/ 	.word	0x00002b10


	//   ....[11]....
        /*0080*/ 	.word	0x00003140


	//   ....[12]....
        /*0084*/ 	.word	0x00003330


	//   ....[13]....
        /*0088*/ 	.word	0x00003480


	//   ....[14]....
        /*008c*/ 	.word	0x00003600


	//   ....[15]....
        /*0090*/ 	.word	0x00003c30


	//   ....[16]....
        /*0094*/ 	.word	0x00003e20


	//   ....[17]....
        /*0098*/ 	.word	0x00003f70


	//   ....[18]....
        /*009c*/ 	.word	0x000040f0


	//   ....[19]....
        /*00a0*/ 	.word	0x00004720


	//   ....[20]....
        /*00a4*/ 	.word	0x00004910


	//   ....[21]....
        /*00a8*/ 	.word	0x00004a60


	//   ....[22]....
        /*00ac*/ 	.word	0x00004be0


	//   ....[23]....
        /*00b0*/ 	.word	0x00005210


	//   ....[24]....
        /*00b4*/ 	.word	0x00005400


	//   ....[25]....
        /*00b8*/ 	.word	0x00005550


	//   ....[26]....
        /*00bc*/ 	.word	0x000056d0


	//   ....[27]....
        /*00c0*/ 	.word	0x00005d00


	//   ....[28]....
        /*00c4*/ 	.word	0x00005ef0


	//   ....[29]....
        /*00c8*/ 	.word	0x00006040


	//   ....[30]....
        /*00cc*/ 	.word	0x000061c0


	//   ....[31]....
        /*00d0*/ 	.word	0x00006800


	//   ....[32]....
        /*00d4*/ 	.word	0x00007290


	//   ....[33]....
        /*00d8*/ 	.word	0x000073e0


	//   ....[34]....
        /*00dc*/ 	.word	0x00007560


	//   ....[35]....
        /*00e0*/ 	.word	0x00007bd0


	//   ....[36]....
        /*00e4*/ 	.word	0x00007d80


	//   ....[37]....
        /*00e8*/ 	.word	0x00007ed0


	//   ....[38]....
        /*00ec*/ 	.word	0x00008050


	//   ....[39]....
        /*00f0*/ 	.word	0x000086c0


	//   ....[40]....
        /*00f4*/ 	.word	0x00008870


	//   ....[41]....
        /*00f8*/ 	.word	0x000089c0


	//   ....[42]....
        /*00fc*/ 	.word	0x00008b40


	//   ....[43]....
        /*0100*/ 	.word	0x000091b0


	//   ....[44]....
        /*0104*/ 	.word	0x00009360


	//   ....[45]....
        /*0108*/ 	.word	0x000094b0


	//   ....[46]....
        /*010c*/ 	.word	0x00009630


	//   ....[47]....
        /*0110*/ 	.word	0x00009ca0


	//   ....[48]....
        /*0114*/ 	.word	0x00009e50


	//   ....[49]....
        /*0118*/ 	.word	0x00009fa0


	//   ....[50]....
        /*011c*/ 	.word	0x0000a120


	//   ....[51]....
        /*0120*/ 	.word	0x0000a790


	//   ....[52]....
        /*0124*/ 	.word	0x0000a940


	//   ....[53]....
        /*0128*/ 	.word	0x0000aa90


	//   ....[54]....
        /*012c*/ 	.word	0x0000ac10


	//   ....[55]....
        /*0130*/ 	.word	0x0000b280


	//   ....[56]....
        /*0134*/ 	.word	0x0000b430


	//   ....[57]....
        /*0138*/ 	.word	0x0000b580


	//   ....[58]....
        /*013c*/ 	.word	0x0000b700


	//   ....[59]....
        /*0140*/ 	.word	0x0000bd70


	//   ....[60]....
        /*0144*/ 	.word	0x0000bf20


	//   ....[61]....
        /*0148*/ 	.word	0x0000c070


	//   ....[62]....
        /*014c*/ 	.word	0x0000c1f0


	//   ....[63]....
        /*0150*/ 	.word	0x0000c850


	//----- nvinfo : EIATTR_EXIT_INSTR_OFFSETS
	.align		4
.L_3206:
        /*0154*/ 	.byte	0x04, 0x1c
        /*0156*/ 	.short	(.L_3208 - .L_3207)


	//   ....[0]....
.L_3207:
        /*0158*/ 	.word	0x00006be0


	//   ....[1]....
        /*015c*/ 	.word	0x00006c30


	//   ....[2]....
        /*0160*/ 	.word	0x0000c930


	//----- nvinfo : EIATTR_MAX_THREADS
	.align		4
.L_3208:
        /*0164*/ 	.byte	0x04, 0x05
        /*0166*/ 	.short	(.L_3210 - .L_3209)
.L_3209:
        /*0168*/ 	.word	0x00000080
        /*016c*/ 	.word	0x00000001
        /*0170*/ 	.word	0x00000001


	//----- nvinfo : EIATTR_CRS_STACK_SIZE
	.align		4
.L_3210:
        /*0174*/ 	.byte	0x04, 0x1e
        /*0176*/ 	.short	(.L_3212 - .L_3211)
.L_3211:
        /*0178*/ 	.word	0x00000000


	//----- nvinfo : EIATTR_CBANK_PARAM_SIZE
	.align		4
.L_3212:
        /*017c*/ 	.byte	0x03, 0x19
        /*017e*/ 	.short	0x00e8


	//----- nvinfo : EIATTR_PARAM_CBANK
	.align		4
        /*0180*/ 	.byte	0x04, 0x0a
        /*0182*/ 	.short	(.L_3214 - .L_3213)
	.align		4
.L_3213:
        /*0184*/ 	.word	index@(.nv.constant0._ZN2at6native29vectorized_elementwise_kernelILi8EZZZNS0_67_GLOBAL__N__bb565c37_34_ValidateCompressedIndicesKernel_cu_33a4b88b42_validate_compressed_sparse_indices_kernelILNS2_8CDimNameE0ENS2_18CUDAKernelLauncherENS2_14EmptyVecKernelENS2_8DummyVecELm8EEEvRKNS_6TensorESA_lllENKUlvE1_clEvENKUlvE_clEvEUliiiiiE_St5arrayIPcLm6EEEEviT0_T1_)
        /*0188*/ 	.short	0x0380
        /*018a*/ 	.short	0x00e8


	//----- nvinfo : EIATTR_SW_WAR
	.align		4
.L_3214:
        /*018c*/ 	.byte	0x04, 0x36
        /*018e*/ 	.short	(.L_3216 - .L_3215)
.L_3215:
        /*0190*/ 	.word	0x00000008
.L_3216:


//--------------------- .nv.info._ZN2at6native18elementwise_kernelILi128ELi4EZNS0_15gpu_kernel_implIZZZNS0_67_GLOBAL__N__bb565c37_34_ValidateCompressedIndicesKernel_cu_33a4b88b42_validate_compressed_sparse_indices_kernelILNS3_8CDimNameE0ENS3_18CUDAKernelLauncherENS3_14EmptyVecKernelENS3_8DummyVecELm8EEEvRKNS_6TensorESB_lllENKUlvE0_clEvENKUlvE0_clEvEUllE_EEvRNS_18TensorIteratorBaseERKT_EUliE_EEviT1_ --------------------------
	.section	.nv.info._ZN2at6native18elementwise_kernelILi128ELi4EZNS0_15gpu_kernel_implIZZZNS0_67_GLOBAL__N__bb565c37_34_ValidateCompressedIndicesKernel_cu_33a4b88b42_validate_compressed_sparse_indices_kernelILNS3_8CDimNameE0ENS3_18CUDAKernelLauncherENS3_14EmptyVecKernelENS3_8DummyVecELm8EEEvRKNS_6TensorESB_lllENKUlvE0_clEvENKUlvE0_clEvEUllE_EEvRNS_18TensorIteratorBaseERKT_EUliE_EEviT1_,"",@"SHT_CUDA_INFO"
	.sectionflags	@""
	.align	4


	//----- nvinfo : EIATTR_CUDA_API_VERSION
	.align		4
        /*0000*/ 	.byte	0x04, 0x37
        /*0002*/ 	.short	(.L_3218 - .L_3217)
.L_3217:
        /*0004*/ 	.word	0x00000082


	//----- nvinfo : EIATTR_KPARAM_INFO
	.align		4
.L_3218:
        /*0008*/ 	.byte	0x04, 0x17
        /*000a*/ 	.short	(.L_3220 - .L_3219)
.L_3219:
        /*000c*/ 	.word	0x00000000
        /*0010*/ 	.short	0x0001
        /*0012*/ 	.short	0x0008
        /*0014*/ 	.byte	0x00, 0xf0, 0xc1, 0x08


	//----- nvinfo : EIATTR_KPARAM_INFO
	.align		4
.L_3220:
        /*0018*/ 	.byte	0x04, 0x17
        /*001a*/ 	.short	(.L_3222 - .L_3221)
.L_3221:
        /*001c*/ 	.word	0x00000000
        /*0020*/ 	.short	0x0000
        /*0022*/ 	.short	0x0000
        /*0024*/ 	.byte	0x00, 0xf0, 0x11, 0x00


	//----- nvinfo : EIATTR_SPARSE_MMA_MASK
	.align		4
.L_3222:
        /*0028*/ 	.byte	0x03, 0x50
        /*002a*/ 	.short	0x0000


	//----- nvinfo : EIATTR_MAXREG_COUNT
	.align		4
        /*002c*/ 	.byte	0x03, 0x1b
        /*002e*/ 	.short	0x0080


	//----- nvinfo : EIATTR_EXTERNS
	.align		4
        /*0030*/ 	.byte	0x04, 0x0f
        /*0032*/ 	.short	(.L_3224 - .L_3223)


	//   ....[0]....
	.align		4
.L_3223:
        /*0034*/ 	.word	index@(__assertfail)


	//----- nvinfo : EIATTR_MERCURY_ISA_VERSION
	.align		4
.L_3224:
        /*0038*/ 	.byte	0x03, 0x5f
        /*003a*/ 	.short	0x0101


	//----- nvinfo : EIATTR_VRC_CTA_INIT_COUNT
	.align		4
        /*003c*/ 	.byte	0x02, 0x4a
	.zero		1
	.zero		1


	//----- nvinfo : EIATTR_SYSCALL_OFFSETS
	.align		4
        /*0040*/ 	.byte	0x04, 0x46
        /*0042*/ 	.short	(.L_3226 - .L_3225)


	//   ....[0]....
.L_3225:
        /*0044*/ 	.word	0x00002110


	//   ....[1]....
        /*0048*/ 	.word	0x00002390


	//   ....[2]....
        /*004c*/ 	.word	0x00002aa0


	//   ....[3]....
        /*0050*/ 	.word	0x00004c30


	//   ....[4]....
        /*0054*/ 	.word	0x00004e00


	//   ....[5]....
        /*0058*/ 	.word	0x00005520


	//   ....[6]....
        /*005c*/ 	.word	0x00007690


	//   ....[7]....
        /*0060*/ 	.word	0x00007860


	//   ....[8]....
        /*0064*/ 	.word	0x00007f80


	//   ....[9]....
        /*0068*/ 	.word	0x0000a100


	//   ....[10]....
        /*006c*/ 	.word	0x0000a2d0


	//   ....[11]....
        /*0070*/ 	.word	0x0000a9c0


	//----- nvinfo : EIATTR_EXIT_INSTR_OFFSETS
	.align		4
.L_3226:
        /*0074*/ 	.byte	0x04, 0x1c
        /*0076*/ 	.short	(.L_3228 - .L_3227)


	//   ....[0]....
.L_3227:
        /*0078*/ 	.word	0x00008010


	//   ....[1]....
        /*007c*/ 	.word	0x0000a3b0


	//   ....[2]....
        /*0080*/ 	.word	0x0000a3d0


	//   ....[3]....
        /*0084*/ 	.word	0x0000a450


	//   ....[4]....
        /*0088*/ 	.word	0x0000a470


	//   ....[5]....
        /*008c*/ 	.word	0x0000a490


	//   ....[6]....
        /*0090*/ 	.word	0x0000a510


	//   ....[7]....
        /*0094*/ 	.word	0x0000a530


	//   ....[8]....
        /*0098*/ 	.word	0x0000a5b0


	//   ....[9]....
        /*009c*/ 	.word	0x0000a5d0


	//   ....[10]....
        /*00a0*/ 	.word	0x0000a5f0


	//   ....[11]....
        /*00a4*/ 	.word	0x0000a690


	//   ....[12]....
        /*00a8*/ 	.word	0x0000a6b0


	//   ....[13]....
        /*00ac*/ 	.word	0x0000a730


	//   ....[14]....
        /*00b0*/ 	.word	0x0000a750


	//   ....[15]....
        /*00b4*/ 	.word	0x0000a770


	//   ....[16]....
        /*00b8*/ 	.word	0x0000a810


	//   ....[17]....
        /*00bc*/ 	.word	0x0000a830


	//   ....[18]....
        /*00c0*/ 	.word	0x0000a850


	//   ....[19]....
        /*00c4*/ 	.word	0x0000a8c0


	//   ....[20]....
        /*00c8*/ 	.word	0x0000a9d0


	//   ....[21]....
        /*00cc*/ 	.word	0x0000a9f0


	//   ....[22]....
        /*00d0*/ 	.word	0x0000aa10


	//----- nvinfo : EIATTR_MAX_THREADS
	.align		4
.L_3228:
        /*00d4*/ 	.byte	0x04, 0x05
        /*00d6*/ 	.short	(.L_3230 - .L_3229)
.L_3229:
        /*00d8*/ 	.word	0x00000080
        /*00dc*/ 	.word	0x00000001
        /*00e0*/ 	.word	0x00000001


	//----- nvinfo : EIATTR_CRS_STACK_SIZE
	.align		4
.L_3230:
        /*00e4*/ 	.byte	0x04, 0x1e
        /*00e6*/ 	.short	(.L_3232 - .L_3231)
.L_3231:
        /*00e8*/ 	.word	0x00000000


	//----- nvinfo : EIATTR_CBANK_PARAM_SIZE
	.align		4
.L_3232:
        /*00ec*/ 	.byte	0x03, 0x19
        /*00ee*/ 	.short	0x0238


	//----- nvinfo : EIATTR_PARAM_CBANK
	.align		4
        /*00f0*/ 	.byte	0x04, 0x0a
        /*00f2*/ 	.short	(.L_3234 - .L_3233)
	.align		4
.L_3233:
        /*00f4*/ 	.word	index@(.nv.constant0._ZN2at6native18elementwise_kernelILi128ELi4EZNS0_15gpu_kernel_implIZZZNS0_67_GLOBAL__N__bb565c37_34_ValidateCompressedIndicesKernel_cu_33a4b88b42_validate_compressed_sparse_indices_kernelILNS3_8CDimNameE0ENS3_18CUDAKernelLauncherENS3_14EmptyVecKernelENS3_8DummyVecELm8EEEvRKNS_6TensorESB_lllENKUlvE0_clEvENKUlvE0_clEvEUllE_EEvRNS_18TensorIteratorBaseERKT_EUliE_EEviT1_)
        /*00f8*/ 	.short	0x0380
        /*00fa*/ 	.short	0x0238


	//----- nvinfo : EIATTR_SW_WAR
	.align		4
.L_3234:
        /*00fc*/ 	.byte	0x04, 0x36
        /*00fe*/ 	.short	(.L_3236 - .L_3235)
.L_3235:
        /*0100*/ 	.word	0x00000008
.L_3236:


//--------------------- .nv.info._ZN2at6native27unrolled_elementwise_kernelIZZZNS0_67_GLOBAL__N__bb565c37_34_ValidateCompressedIndicesKernel_cu_33a4b88b42_validate_compressed_sparse_indices_kernelILNS2_8CDimNameE0ENS2_18CUDAKernelLauncherENS2_14EmptyVecKernelENS2_8DummyVecELm8EEEvRKNS_6TensorESA_lllENKUlvE0_clEvENKUlvE0_clEvEUllE_St5arrayIPcLm2EELi4E23TrivialOffsetCalculatorILi1EjESI_NS0_6memory12LoadWithCastILi1EEENSJ_13StoreWithCastILi1EEEEEviT_T0_T2_T3_T4_T5_ --------------------------
	.section	.nv.info._ZN2at6native27unrolled_elementwise_kernelIZZZNS0_67_GLOBAL__N__bb565c37_34_ValidateCompressedIndicesKernel_cu_33a4b88b42_validate_compressed_sparse_indices_kernelILNS2_8CDimNameE0ENS2_18CUDAKernelLauncherENS2_14EmptyVecKernelENS2_8DummyVecELm8EEEvRKNS_6TensorESA_lllENKUlvE0_clEvENKUlvE0_clEvEUllE_St5arrayIPcLm2EELi4E23TrivialOffsetCalculatorILi1EjESI_NS0_6memory12LoadWithCastILi1EEENSJ_13StoreWithCastILi1EEEEEviT_T0_T2_T3_T4_T5_,"",@"SHT_CUDA_INFO"
	.sectionflags	@""
	.align	4


	//----- nvinfo : EIATTR_CUDA_API_VERSION
	.align		4
        /*0000*/ 	.byte	0x04, 0x37
        /*0002*/ 	.short	(.L_3238 - .L_3237)
.L_3237:
        /*0004*/ 	.word	0x00000082


	//----- nvinfo : EIATTR_KPARAM_INFO
	.align		4
.L_3238:
        /*0008*/ 	.byte	0x04, 0x17
        /*000a*/ 	.short	(.L_3240 - .L_3239)
.L_3239:
        /*000c*/ 	.word	0x00000000
        /*0010*/ 	.short	0x0006
        /*0012*/ 	.short	0x003c
        /*0014*/ 	.byte	0x00, 0xf0, 0x21, 0x00


	//----- nvinfo : EIATTR_KPARAM_INFO
	.align		4
.L_3240:
        /*0018*/ 	.byte	0x04, 0x17
        /*001a*/ 	.short	(.L_3242 - .L_3241)
.L_3241:
        /*001c*/ 	.word	0x00000000
        /*0020*/ 	.short	0x0005
        /*0022*/ 	.short	0x0034
        /*0024*/ 	.byte	0x00, 0xf0, 0x21, 0x00


	//----- nvinfo : EIATTR_KPARAM_INFO
	.align		4
.L_3242:
        /*0028*/ 	.byte	0x04, 0x17
        /*002a*/ 	.short	(.L_3244 - .L_3243)
.L_3243:
        /*002c*/ 	.word	0x00000000
        /*0030*/ 	.short	0x0004
        /*0032*/ 	.short	0x0031
        /*0034*/ 	.byte	0x00, 0xf0, 0x05, 0x00


	//----- nvinfo : EIATTR_KPARAM_INFO
	.align		4
.L_3244:
        /*0038*/ 	.byte	0x04, 0x17
        /*003a*/ 	.short	(.L_3246 - .L_3245)
.L_3245:
        /*003c*/ 	.word	0x00000000
        /*0040*/ 	.short	0x0003
        /*0042*/ 	.short	0x0030
        /*0044*/ 	.byte	0x00, 0xf0, 0x05, 0x00


	//----- nvinfo : EIATTR_KPARAM_INFO
	.align		4
.L_3246:
        /*0048*/ 	.byte	0x04, 0x17
        /*004a*/ 	.short	(.L_3248 - .L_3247)
.L_3247:
        /*004c*/ 	.word	0x00000000
        /*0050*/ 	.short	0x0002
        /*0052*/ 	.short	0x0020
        /*0054*/ 	.byte	0x00, 0xf0, 0x41, 0x00


	//----- nvinfo : EIATTR_KPARAM_INFO
	.align		4
.L_3248:
        /*0058*/ 	.byte	0x04, 0x17
        /*005a*/ 	.short	(.L_3250 - .L_3249)
.L_3249:
        /*005c*/ 	.word	0x00000000
        /*0060*/ 	.short	0x0001
        /*0062*/ 	.short	0x0008
        /*0064*/ 	.byte	0x00, 0xf0, 0x61, 0x00


	//----- nvinfo : EIATTR_KPARAM_INFO
	.align		4
.L_3250:
        /*0068*/ 	.byte	0x04, 0x17
        /*006a*/ 	.short	(.L_3252 - .L_3251)
.L_3251:
        /*006c*/ 	.word	0x00000000
        /*0070*/ 	.short	0x0000
        /*0072*/ 	.short	0x0000
        /*0074*/ 	.byte	0x00, 0xf0, 0x11, 0x00


	//----- nvinfo : EIATTR_SPARSE_MMA_MASK
	.align		4
.L_3252:
        /*0078*/ 	.byte	0x03, 0x50
        /*007a*/ 	.short	0x0000


	//----- nvinfo : EIATTR_MAXREG_COUNT
	.align		4
        /*007c*/ 	.byte	0x03, 0x1b
        /*007e*/ 	.short	0x00ff


	//----- nvinfo : EIATTR_EXTERNS
	.align		4
        /*0080*/ 	.byte	0x04, 0x0f
        /*0082*/ 	.short	(.L_3254 - .L_3253)


	//   ....[0]....
	.align		4
.L_3253:
        /*0084*/ 	.word	index@(__assertfail)


	//----- nvinfo : EIATTR_MERCURY_ISA_VERSION
	.align		4
.L_3254:
        /*0088*/ 	.byte	0x03, 0x5f
        /*008a*/ 	.short	0x0101


	//----- nvinfo : EIATTR_VRC_CTA_INIT_COUNT
	.align		4
        /*008c*/ 	.byte	0x02, 0x4a
	.zero		1
	.zero		1


	//----- nvinfo : EIATTR_SYSCALL_OFFSETS
	.align		4
        /*0090*/ 	.byte	0x04, 0x46
        /*0092*/ 	.short	(.L_3256 - .L_3255)


	//   ....[0]....
.L_3255:
        /*0094*/ 	.word	0x00000e20


	//   ....[1]....
        /*0098*/ 	.word	0x00001db0


	//   ....[2]....
        /*009c*/ 	.word	0x00002c90


	//   ....[3]....
        /*00a0*/ 	.word	0x00003b70


	//   ....[4]....
        /*00a4*/ 	.word	0x00003d60


	//   ....[5]....
        /*00a8*/ 	.word	0x00003f10


	//   ....[6]....
        /*00ac*/ 	.word	0x000040c0


	//   ....[7]....
        /*00b0*/ 	.word	0x00004270


	//   ....[8]....
        /*00b4*/ 	.word	0x00004b30


	//   ....[9]....
        /*00b8*/ 	.word	0x00005350


	//   ....[10]....
        /*00bc*/ 	.word	0x00005b30


	//   ....[11]....
        /*00c0*/ 	.word	0x000062f0


	//----- nvinfo : EIATTR_EXIT_INSTR_OFFSETS
	.align		4
.L_3256:
        /*00c4*/ 	.byte	0x04, 0x1c
        /*00c6*/ 	.short	(.L_3258 - .L_3257)


	//   ....[0]....
.L_3257:
        /*00c8*/ 	.word	0x00005bb0


	//   ....[1]....
        /*00cc*/ 	.word	0x00005ce0


	//   ....[2]....
        /*00d0*/ 	.word	0x00005d00


	//   ....[3]....
        /*00d4*/ 	.word	0x00005d80


	//   ....[4]....
        /*00d8*/ 	.word	0x00005da0


	//   ....[5]....
        /*00dc*/ 	.word	0x00005dc0


	//   ....[6]....
        /*00e0*/ 	.word	0x00005e40


	//   ....[7]....
        /*00e4*/ 	.word	0x00005e60


	//   ....[8]....
        /*00e8*/ 	.word	0x00005ee0


	//   ....[9]....
        /*00ec*/ 	.word	0x00005f00


	//   ....[10]....
        /*00f0*/ 	.word	0x00005f20


	//   ....[11]....
        /*00f4*/ 	.word	0x00005fc0


	//   ....[12]....
        /*00f8*/ 	.word	0x00005fe0


	//   ....[13]....
        /*00fc*/ 	.word	0x00006060


	//   ....[14]....
        /*0100*/ 	.word	0x00006080


	//   ....[15]....
        /*0104*/ 	.word	0x000060a0


	//   ....[16]....
        /*0108*/ 	.word	0x00006140


	//   ....[17]....
        /*010c*/ 	.word	0x00006160


	//   ....[18]....
        /*0110*/ 	.word	0x00006180


	//   ....[19]....
        /*0114*/ 	.word	0x000061f0


	//   ....[20]....
        /*0118*/ 	.word	0x00006300


	//   ....[21]....
        /*011c*/ 	.word	0x00006320


	//   ....[22]....
        /*0120*/ 	.word	0x00006340


	//----- nvinfo : EIATTR_MAX_THREADS
	.align		4
.L_3258:
        /*0124*/ 	.byte	0x04, 0x05
        /*0126*/ 	.short	(.L_3260 - .L_3259)
.L_3259:
        /*0128*/ 	.word	0x00000080
        /*012c*/ 	.word	0x00000001
        /*0130*/ 	.word	0x00000001


	//----- nvinfo : EIATTR_CRS_STACK_SIZE
	.align		4
.L_3260:
        /*0134*/ 	.byte	0x04, 0x1e
        /*0136*/ 	.short	(.L_3262 - .L_3261)
.L_3261:
        /*0138*/ 	.word	0x00000000


	//----- nvinfo : EIATTR_CBANK_PARAM_SIZE
	.align		4
.L_3262:
        /*013c*/ 	.byte	0x03, 0x19
        /*013e*/ 	.short	0x0044


	//----- nvinfo : EIATTR_PARAM_CBANK
	.align		4
        /*0140*/ 	.byte	0x04, 0x0a
        /*0142*/ 	.short	(.L_3264 - .L_3263)
	.align		4
.L_3263:
        /*0144*/ 	.word	index@(.nv.constant0._ZN2at6native27unrolled_elementwise_kernelIZZZNS0_67_GLOBAL__N__bb565c37_34_ValidateCompressedIndicesKernel_cu_33a4b88b42_validate_compressed_sparse_indices_kernelILNS2_8CDimNameE0ENS2_18CUDAKernelLauncherENS2_14EmptyVecKernelENS2_8DummyVecELm8EEEvRKNS_6TensorESA_lllENKUlvE0_clEvENKUlvE0_clEvEUllE_St5arrayIPcLm2EELi4E23TrivialOffsetCalculatorILi1EjESI_NS0_6memory12LoadWithCastILi1EEENSJ_13StoreWithCastILi1EEEEEviT_T0_T2_T3_T4_T5_)
        /*0148*/ 	.short	0x0380
        /*014a*/ 	.short	0x0044


	//----- nvinfo : EIATTR_SW_WAR
	.align		4
.L_3264:
        /*014c*/ 	.byte	0x04, 0x36
        /*014e*/ 	.short	(.L_3266 - .L_3265)
.L_3265:
        /*0150*/ 	.word	0x00000008
.L_3266:


//--------------------- .nv.info._ZN2at6native18elementwise_kernelILi128ELi2EZNS0_22gpu_kernel_impl_nocastIZZZNS0_67_GLOBAL__N__bb565c37_34_ValidateCompressedIndicesKernel_cu_33a4b88b42_validate_compressed_sparse_indices_kernelILNS3_8CDimNameE0ENS3_18CUDAKernelLauncherENS3_14EmptyVecKernelENS3_8DummyVecELm8EEEvRKNS_6TensorESB_lllENKUlvE0_clEvENKUlvE0_clEvEUllE_EEvRNS_18TensorIteratorBaseERKT_EUliE_EEviT1_ --------------------------
	.section	.nv.info._ZN2at6native18elementwise_kernelILi128ELi2EZNS0_22gpu_kernel_impl_nocastIZZZNS0_67_GLOBAL__N__bb565c37_34_ValidateCompressedIndicesKernel_cu_33a4b88b42_validate_compressed_sparse_indices_kernelILNS3_8CDimNameE0ENS3_18CUDAKernelLauncherENS3_14EmptyVecKernelENS3_8DummyVecELm8EEEvRKNS_6TensorESB_lllENKUlvE0_clEvENKUlvE0_clEvEUllE_EEvRNS_18TensorIteratorBaseERKT_EUliE_EEviT1_,"",@"SHT_CUDA_INFO"
	.sectionflags	@""
	.align	4


	//----- nvinfo : EIATTR_CUDA_API_VERSION
	.align		4
        /*0000*/ 	.byte	0x04, 0x37
        /*0002*/ 	.short	(.L_3268 - .L_3267)
.L_3267:
        /*0004*/ 	.word	0x00000082


	//----- nvinfo : EIATTR_KPARAM_INFO
	.align		4
.L_3268:
        /*0008*/ 	.byte	0x04, 0x17
        /*000a*/ 	.short	(.L_3270 - .L_3269)
.L_3269:
        /*000c*/ 	.word	0x00000000
        /*0010*/ 	.short	0x0001
        /*0012*/ 	.short	0x0008
        /*0014*/ 	.byte	0x00, 0xf0, 0xa1, 0x08


	//----- nvinfo : EIATTR_KPARAM_INFO
	.align		4
.L_3270:
        /*0018*/ 	.byte	0x04, 0x17
        /*001a*/ 	.short	(.L_3272 - .L_3271)
.L_3271:
        /*001c*/ 	.word	0x00000000
        /*0020*/ 	.short	0x0000
        /*0022*/ 	.short	0x0000
        /*0024*/ 	.byte	0x00, 0xf0, 0x11, 0x00


	//----- nvinfo : EIATTR_SPARSE_MMA_MASK
	.align		4
.L_3272:
        /*0028*/ 	.byte	0x03, 0x50
        /*002a*/ 	.short	0x0000


	//----- nvinfo : EIATTR_MAXREG_COUNT
	.align		4
        /*002c*/ 	.byte	0x03, 0x1b
        /*002e*/ 	.short	0x0080


	//----- nvinfo : EIATTR_EXTERNS
	.align		4
        /*0030*/ 	.byte	0x04, 0x0f
        /*0032*/ 	.short	(.L_3274 - .L_3273)


	//   ....[0]....
	.align		4
.L_3273:
        /*0034*/ 	.word	index@(__assertfail)


	//----- nvinfo : EIATTR_MERCURY_ISA_VERSION
	.align		4
.L_3274:
        /*0038*/ 	.byte	0x03, 0x5f
        /*003a*/ 	.short	0x0101


	//----- nvinfo : EIATTR_VRC_CTA_INIT_COUNT
	.align		4
        /*003c*/ 	.byte	0x02, 0x4a
	.zero		1
	.zero		1


	//----- nvinfo : EIATTR_SYSCALL_OFFSETS
	.align		4
        /*0040*/ 	.byte	0x04, 0x46
        /*0042*/ 	.short	(.L_3276 - .L_3275)


	//   ....[0]....
.L_3275:
        /*0044*/ 	.word	0x00000240


	//   ....[1]....
        /*0048*/ 	.word	0x00000430


	//   ....[2]....
        /*004c*/ 	.word	0x00001920


	//   ....[3]....
        /*0050*/ 	.word	0x00002e30


	//----- nvinfo : EIATTR_EXIT_INSTR_OFFSETS
	.align		4
.L_3276:
        /*0054*/ 	.byte	0x04, 0x1c
        /*0056*/ 	.short	(.L_3278 - .L_3277)


	//   ....[0]....
.L_3277:
        /*0058*/ 	.word	0x000002b0


	//   ....[1]....
        /*005c*/ 	.word	0x00000460


	//   ....[2]....
        /*0060*/ 	.word	0x000019c0


	//   ....[3]....
        /*0064*/ 	.word	0x00002e60


	//----- nvinfo : EIATTR_MAX_THREADS
	.align		4
.L_3278:
        /*0068*/ 	.byte	0x04, 0x05
        /*006a*/ 	.short	(.L_3280 - .L_3279)
.L_3279:
        /*006c*/ 	.word	0x00000080
        /*0070*/ 	.word	0x00000001
        /*0074*/ 	.word	0x00000001


	//----- nvinfo : EIATTR_CRS_STACK_SIZE
	.align		4
.L_3280:
        /*0078*/ 	.byte	0x04, 0x1e
        /*007a*/ 	.short	(.L_3282 - .L_3281)
.L_3281:
        /*007c*/ 	.word	0x00000000


	//----- nvinfo : EIATTR_CBANK_PARAM_SIZE
	.align		4
.L_3282:
        /*0080*/ 	.byte	0x03, 0x19
        /*0082*/ 	.short	0x0230


	//----- nvinfo : EIATTR_PARAM_CBANK
	.align		4
        /*0084*/ 	.byte	0x04, 0x0a
        /*0086*/ 	.short	(.L_3284 - .L_3283)
	.align		4
.L_3283:
        /*0088*/ 	.word	index@(.nv.constant0._ZN2at6native18elementwise_kernelILi128ELi2EZNS0_22gpu_kernel_impl_nocastIZZZNS0_67_GLOBAL__N__bb565c37_34_ValidateCompressedIndicesKernel_cu_33a4b88b42_validate_compressed_sparse_indices_kernelILNS3_8CDimNameE0ENS3_18CUDAKernelLauncherENS3_14EmptyVecKernelENS3_8DummyVecELm8EEEvRKNS_6TensorESB_lllENKUlvE0_clEvENKUlvE0_clEvEUllE_EEvRNS_18TensorIteratorBaseERKT_EUliE_EEviT1_)
        /*008c*/ 	.short	0x0380
        /*008e*/ 	.short	0x0230


	//----- nvinfo : EIATTR_SW_WAR
	.align		4
.L_3284:
        /*0090*/ 	.byte	0x04, 0x36
        /*0092*/ 	.short	(.L_3286 - .L_3285)
.L_3285:
        /*0094*/ 	.word	0x00000008
.L_3286:


//--------------------- .nv.info._ZN2at6native27unrolled_elementwise_kernelIZZZNS0_67_GLOBAL__N__bb565c37_34_ValidateCompressedIndicesKernel_cu_33a4b88b42_validate_compressed_sparse_indices_kernelILNS2_8CDimNameE0ENS2_18CUDAKernelLauncherENS2_14EmptyVecKernelENS2_8DummyVecELm8EEEvRKNS_6TensorESA_lllENKUlvE0_clEvENKUlvE0_clEvEUllE_St5arrayIPcLm2EELi4E23TrivialOffsetCalculatorILi1EjESI_NS0_6memory15LoadWithoutCastENSJ_16StoreWithoutCastEEEviT_T0_T2_T3_T4_T5_ --------------------------
	.section	.nv.info._ZN2at6native27unrolled_elementwise_kernelIZZZNS0_67_GLOBAL__N__bb565c37_34_ValidateCompressedIndicesKernel_cu_33a4b88b42_validate_compressed_sparse_indices_kernelILNS2_8CDimNameE0ENS2_18CUDAKernelLauncherENS2_14EmptyVecKernelENS2_8DummyVecELm8EEEvRKNS_6TensorESA_lllENKUlvE0_clEvENKUlvE0_clEvEUllE_St5arrayIPcLm2EELi4E23TrivialOffsetCalculatorILi1EjESI_NS0_6memory15LoadWithoutCastENSJ_16StoreWithoutCastEEEviT_T0_T2_T3_T4_T5_,"",@"SHT_CUDA_INFO"
	.sectionflags	@""
	.align	4


	//----- nvinfo : EIATTR_CUDA_API_VERSION
	.align		4
        /*0000*/ 	.byte	0x04, 0x37
        /*0002*/ 	.short	(.L_3288 - .L_3287)
.L_3287:
        /*0004*/ 	.word	0x00000082


	//----- nvinfo : EIATTR_KPARAM_INFO
	.align		4
.L_3288:
        /*0008*/ 	.byte	0x04, 0x17
        /*000a*/ 	.short	(.L_3290 - .L_3289)
.L_3289:
        /*000c*/ 	.word	0x00000000
        /*0010*/ 	.short	0x0006
        /*0012*/ 	.short	0x0033
        /*0014*/ 	.byte	0x00, 0xf0, 0x05, 0x00


	//----- nvinfo : EIATTR_KPARAM_INFO
	.align		4
.L_3290:
        /*0018*/ 	.byte	0x04, 0x17
        /*001a*/ 	.short	(.L_3292 - .L_3291)
.L_3291:
        /*001c*/ 	.word	0x00000000
        /*0020*/ 	.short	0x0005
        /*0022*/ 	.short	0x0032
        /*0024*/ 	.byte	0x00, 0xf0, 0x05, 0x00


	//----- nvinfo : EIATTR_KPARAM_INFO
	.align		4
.L_3292:
        /*0028*/ 	.byte	0x04, 0x17
        /*002a*/ 	.short	(.L_3294 - .L_3293)
.L_3293:
        /*002c*/ 	.word	0x00000000
        /*0030*/ 	.short	0x0004
        /*0032*/ 	.short	0x0031
        /*0034*/ 	.byte	0x00, 0xf0, 0x05, 0x00


	//----- nvinfo : EIATTR_KPARAM_INFO
	.align		4
.L_3294:
        /*0038*/ 	.byte	0x04, 0x17
        /*003a*/ 	.short	(.L_3296 - .L_3295)
.L_3295:
        /*003c*/ 	.word	0x00000000
        /*0040*/ 	.short	0x0003
        /*0042*/ 	.short	0x0030
        /*0044*/ 	.byte	0x00, 0xf0, 0x05, 0x00


	//----- nvinfo : EIATTR_KPARAM_INFO
	.align		4
.L_3296:
        /*0048*/ 	.byte	0x04, 0x17
        /*004a*/ 	.short	(.L_3298 - .L_3297)
.L_3297:
        /*004c*/ 	.word	0x00000000
        /*0050*/ 	.short	0x0002
        /*0052*/ 	.short	0x0020
        /*0054*/ 	.byte	0x00, 0xf0, 0x41, 0x00


	//----- nvinfo : EIATTR_KPARAM_INFO
	.align		4
.L_3298:
        /*0058*/ 	.byte	0x04, 0x17
        /*005a*/ 	.short	(.L_3300 - .L_3299)
.L_3299:
        /*005c*/ 	.word	0x00000000
        /*0060*/ 	.short	0x0001
        /*0062*/ 	.short	0x0008
        /*0064*/ 	.byte	0x00, 0xf0, 0x61, 0x00


	//----- nvinfo : EIATTR_KPARAM_INFO
	.align		4
.L_3300:
        /*0068*/ 	.byte	0x04, 0x17
        /*006a*/ 	.short	(.L_3302 - .L_3301)
.L_3301:
        /*006c*/ 	.word	0x00000000
        /*0070*/ 	.short	0x0000
        /*0072*/ 	.short	0x0000
        /*0074*/ 	.byte	0x00, 0xf0, 0x11, 0x00


	//----- nvinfo : EIATTR_SPARSE_MMA_MASK
	.align		4
.L_3302:
        /*0078*/ 	.byte	0x03, 0x50
        /*007a*/ 	.short	0x0000


	//----- nvinfo : EIATTR_MAXREG_COUNT
	.align		4
        /*007c*/ 	.byte	0x03, 0x1b
        /*007e*/ 	.short	0x00ff


	//----- nvinfo : EIATTR_EXTERNS
	.align		4
        /*0080*/ 	.byte	0x04, 0x0f
        /*0082*/ 	.short	(.L_3304 - .L_3303)


	//   ....[0]....
	.align		4
.L_3303:
        /*0084*/ 	.word	index@(__assertfail)


	//----- nvinfo : EIATTR_MERCURY_ISA_VERSION
	.align		4
.L_3304:
        /*0088*/ 	.byte	0x03, 0x5f
        /*008a*/ 	.short	0x0101


	//----- nvinfo : EIATTR_VRC_CTA_INIT_COUNT
	.align		4
        /*008c*/ 	.byte	0x02, 0x4a
	.zero		1
	.zero		1


	//----- nvinfo : EIATTR_SYSCALL_OFFSETS
	.align		4
        /*0090*/ 	.byte	0x04, 0x46
        /*0092*/ 	.short	(.L_3306 - .L_3305)


	//   ....[0]....
.L_3305:
        /*0094*/ 	.word	0x000003a0


	//   ....[1]....
        /*0098*/ 	.word	0x00000550


	//   ....[2]....
        /*009c*/ 	.word	0x00000700


	//   ....[3]....
        /*00a0*/ 	.word	0x000008b0


	//----- nvinfo : EIATTR_EXIT_INSTR_OFFSETS
	.align		4
.L_3306:
        /*00a4*/ 	.byte	0x04, 0x1c
        /*00a6*/ 	.short	(.L_3308 - .L_3307)


	//   ....[0]....
.L_3307:
        /*00a8*/ 	.word	0x00000a70


	//   ....[1]....
        /*00ac*/ 	.word	0x00000ac0


	//----- nvinfo : EIATTR_MAX_THREADS
	.align		4
.L_3308:
        /*00b0*/ 	.byte	0x04, 0x05
        /*00b2*/ 	.short	(.L_3310 - .L_3309)
.L_3309:
        /*00b4*/ 	.word	0x00000080
        /*00b8*/ 	.word	0x00000001
        /*00bc*/ 	.word	0x00000001


	//----- nvinfo : EIATTR_CRS_STACK_SIZE
	.align		4
.L_3310:
        /*00c0*/ 	.byte	0x04, 0x1e
        /*00c2*/ 	.short	(.L_3312 - .L_3311)
.L_3311:
        /*00c4*/ 	.word	0x00000000


	//----- nvinfo : EIATTR_CBANK_PARAM_SIZE
	.align		4
.L_3312:
        /*00c8*/ 	.byte	0x03, 0x19
        /*00ca*/ 	.short	0x0034


	//----- nvinfo : EIATTR_PARAM_CBANK
	.align		4
        /*00cc*/ 	.byte	0x04, 0x0a
        /*00ce*/ 	.short	(.L_3314 - .L_3313)
	.align		4
.L_3313:
        /*00d0*/ 	.word	index@(.nv.constant0._ZN2at6native27unrolled_elementwise_kernelIZZZNS0_67_GLOBAL__N__bb565c37_34_ValidateCompressedIndicesKernel_cu_33a4b88b42_validate_compressed_sparse_indices_kernelILNS2_8CDimNameE0ENS2_18CUDAKernelLauncherENS2_14EmptyVecKernelENS2_8DummyVecELm8EEEvRKNS_6TensorESA_lllENKUlvE0_clEvENKUlvE0_clEvEUllE_St5arrayIPcLm2EELi4E23TrivialOffsetCalculatorILi1EjESI_NS0_6memory15LoadWithoutCastENSJ_16StoreWithoutCastEEEviT_T0_T2_T3_T4_T5_)
        /*00d4*/ 	.short	0x0380
        /*00d6*/ 	.short	0x0034


	//----- nvinfo : EIATTR_SW_WAR
	.align		4
.L_3314:
        /*00d8*/ 	.byte	0x04, 0x36
        /*00da*/ 	.short	(.L_3316 - .L_3315)
.L_3315:
        /*00dc*/ 	.word	0x00000008
.L_3316:


//--------------------- .nv.info._ZN2at6native29vectorized_elementwise_kernelILi2EZZZNS0_67_GLOBAL__N__bb565c37_34_ValidateCompressedIndicesKernel_cu_33a4b88b42_validate_compressed_sparse_indices_kernelILNS2_8CDimNameE0ENS2_18CUDAKernelLauncherENS2_14EmptyVecKernelENS2_8DummyVecELm8EEEvRKNS_6TensorESA_lllENKUlvE0_clEvENKUlvE0_clEvEUllE_St5arrayIPcLm2EEEEviT0_T1_ --------------------------
	.section	.nv.info._ZN2at6native29vectorized_elementwise_kernelILi2EZZZNS0_67_GLOBAL__N__bb565c37_34_ValidateCompressedIndicesKernel_cu_33a4b88b42_validate_compressed_sparse_indices_kernelILNS2_8CDimNameE0ENS2_18CUDAKernelLauncherENS2_14EmptyVecKernelENS2_8DummyVecELm8EEEvRKNS_6TensorESA_lllENKUlvE0_clEvENKUlvE0_clEvEUllE_St5arrayIPcLm2EEEEviT0_T1_,"",@"SHT_CUDA_INFO"
	.sectionflags	@""
	.align	4


	//----- nvinfo : EIATTR_CUDA_API_VERSION
	.align		4
        /*0000*/ 	.byte	0x04, 0x37
        /*0002*/ 	.short	(.L_3318 - .L_3317)
.L_3317:
        /*0004*/ 	.word	0x00000082


	//----- nvinfo : EIATTR_KPARAM_INFO
	.align		4
.L_3318:
        /*0008*/ 	.byte	0x04, 0x17
        /*000a*/ 	.short	(.L_3320 - .L_3319)
.L_3319:
        /*000c*/ 	.word	0x00000000
        /*0010*/ 	.short	0x0002
        /*0012*/ 	.short	0x0020
        /*0014*/ 	.byte	0x00, 0xf0, 0x41, 0x00


	//----- nvinfo : EIATTR_KPARAM_INFO
	.align		4
.L_3320:
        /*0018*/ 	.byte	0x04, 0x17
        /*001a*/ 	.short	(.L_3322 - .L_3321)
.L_3321:
        /*001c*/ 	.word	0x00000000
        /*0020*/ 	.short	0x0001
        /*0022*/ 	.short	0x0008
        /*0024*/ 	.byte	0x00, 0xf0, 0x61, 0x00


	//----- nvinfo : EIATTR_KPARAM_INFO
	.align		4
.L_3322:
        /*0028*/ 	.byte	0x04, 0x17
        /*002a*/ 	.short	(.L_3324 - .L_3323)
.L_3323:
        /*002c*/ 	.word	0x00000000
        /*0030*/ 	.short	0x0000
        /*0032*/ 	.short	0x0000
        /*0034*/ 	.byte	0x00, 0xf0, 0x11, 0x00


	//----- nvinfo : EIATTR_SPARSE_MMA_MASK
	.align		4
.L_3324:
        /*0038*/ 	.byte	0x03, 0x50
        /*003a*/ 	.short	0x0000


	//----- nvinfo : EIATTR_MAXREG_COUNT
	.align		4
        /*003c*/ 	.byte	0x03, 0x1b
        /*003e*/ 	.short	0x00ff


	//----- nvinfo : EIATTR_EXTERNS
	.align		4
        /*0040*/ 	.byte	0x04, 0x0f
        /*0042*/ 	.short	(.L_3326 - .L_3325)


	//   ....[0]....
	.align		4
.L_3325:
        /*0044*/ 	.word	index@(__assertfail)


	//----- nvinfo : EIATTR_MERCURY_ISA_VERSION
	.align		4
.L_3326:
        /*0048*/ 	.byte	0x03, 0x5f
        /*004a*/ 	.short	0x0101


	//----- nvinfo : EIATTR_VRC_CTA_INIT_COUNT
	.align		4
        /*004c*/ 	.byte	0x02, 0x4a
	.zero		1
	.zero		1


	//----- nvinfo : EIATTR_SYSCALL_OFFSETS
	.align		4
        /*0050*/ 	.byte	0x04, 0x46
        /*0052*/ 	.short	(.L_3328 - .L_3327)


	//   ....[0]....
.L_3327:
        /*0054*/ 	.word	0x00000590


	//   ....[1]....
        /*0058*/ 	.word	0x00000740


	//   ....[2]....
        /*005c*/ 	.word	0x000008f0


	//   ....[3]....
        /*0060*/ 	.word	0x00000aa0


	//   ....[4]....
        /*0064*/ 	.word	0x00000c50


	//   ....[5]....
        /*0068*/ 	.word	0x00000e00


	//   ....[6]....
        /*006c*/ 	.word	0x00000fb0


	//   ....[7]....
        /*0070*/ 	.word	0x00001160


	//   ....[8]....
        /*0074*/ 	.word	0x00001730


	//   ....[9]....
        /*0078*/ 	.word	0x000018c0


	//   ....[10]....
        /*007c*/ 	.word	0x00001a50


	//   ....[11]....
        /*0080*/ 	.word	0x00001be0


	//   ....[12]....
        /*0084*/ 	.word	0x00001d70


	//   ....[13]....
        /*0088*/ 	.word	0x00001f00


	//   ....[14]....
        /*008c*/ 	.word	0x00002090


	//   ....[15]....
        /*0090*/ 	.word	0x00002220


	//----- nvinfo : EIATTR_EXIT_INSTR_OFFSETS
	.align		4
.L_3328:
        /*0094*/ 	.byte	0x04, 0x1c
        /*0096*/ 	.short	(.L_3330 - .L_3329)


	//   ....[0]....
.L_3329:
        /*0098*/ 	.word	0x000014e0


	//   ....[1]....
        /*009c*/ 	.word	0x00001530


	//   ....[2]....
        /*00a0*/ 	.word	0x000022b0


	//----- nvinfo : EIATTR_MAX_THREADS
	.align		4
.L_3330:
        /*00a4*/ 	.byte	0x04, 0x05
        /*00a6*/ 	.short	(.L_3332 - .L_3331)
.L_3331:
        /*00a8*/ 	.word	0x00000080
        /*00ac*/ 	.word	0x00000001
        /*00b0*/ 	.word	0x00000001


	//----- nvinfo : EIATTR_CRS_STACK_SIZE
	.align		4
.L_3332:
        /*00b4*/ 	.byte	0x04, 0x1e
        /*00b6*/ 	.short	(.L_3334 - .L_3333)
.L_3333:
        /*00b8*/ 	.word	0x00000000


	//----- nvinfo : EIATTR_CBANK_PARAM_SIZE
	.align		4
.L_3334:
        /*00bc*/ 	.byte	0x03, 0x19
        /*00be*/ 	.short	0x0030


	//----- nvinfo : EIATTR_PARAM_CBANK
	.align		4
        /*00c0*/ 	.byte	0x04, 0x0a
        /*00c2*/ 	.short	(.L_3336 - .L_3335)
	.align		4
.L_3335:
        /*00c4*/ 	.word	index@(.nv.constant0._ZN2at6native29vectorized_elementwise_kernelILi2EZZZNS0_67_GLOBAL__N__bb565c37_34_ValidateCompressedIndicesKernel_cu_33a4b88b42_validate_compressed_sparse_indices_kernelILNS2_8CDimNameE0ENS2_18CUDAKernelLauncherENS2_14EmptyVecKernelENS2_8DummyVecELm8EEEvRKNS_6TensorESA_lllENKUlvE0_clEvENKUlvE0_clEvEUllE_St5arrayIPcLm2EEEEviT0_T1_)
        /*00c8*/ 	.short	0x0380
        /*00ca*/ 	.short	0x0030


	//----- nvinfo : EIATTR_SW_WAR
	.align		4
.L_3336:
        /*00cc*/ 	.byte	0x04, 0x36
        /*00ce*/ 	.short	(.L_3338 - .L_3337)
.L_3337:
        /*00d0*/ 	.word	0x00000008
.L_3338:


//--------------------- .nv.info._ZN2at6native29vectorized_elementwise_kernelILi4EZZZNS0_67_GLOBAL__N__bb565c37_34_ValidateCompressedIndicesKernel_cu_33a4b88b42_validate_compressed_sparse_indices_kernelILNS2_8CDimNameE0ENS2_18CUDAKernelLauncherENS2_14EmptyVecKernelENS2_8DummyVecELm8EEEvRKNS_6TensorESA_lllENKUlvE0_clEvENKUlvE0_clEvEUllE_St5arrayIPcLm2EEEEviT0_T1_ --------------------------
	.section	.nv.info._ZN2at6native29vectorized_elementwise_kernelILi4EZZZNS0_67_GLOBAL__N__bb565c37_34_ValidateCompressedIndicesKernel_cu_33a4b88b42_validate_compressed_sparse_indices_kernelILNS2_8CDimNameE0ENS2_18CUDAKernelLauncherENS2_14EmptyVecKernelENS2_8DummyVecELm8EEEvRKNS_6TensorESA_lllENKUlvE0_clEvENKUlvE0_clEvEUllE_St5arrayIPcLm2EEEEviT0_T1_,"",@"SHT_CUDA_INFO"
	.sectionflags	@""
	.align	4


	//----- nvinfo : EIATTR_CUDA_API_VERSION
	.align		4
        /*0000*/ 	.byte	0x04, 0x37
        /*0002*/ 	.short	(.L_3340 - .L_3339)
.L_3339:
        /*0004*/ 	.word	0x00000082


	//----- nvinfo : EIATTR_KPARAM_INFO
	.align		4
.L_3340:
        /*0008*/ 	.byte	0x04, 0x17
        /*000a*/ 	.short	(.L_3342 - .L_3341)
.L_3341:
        /*000c*/ 	.word	0x00000000
        /*0010*/ 	.short	0x0002
        /*0012*/ 	.short	0x0020
        /*0014*/ 	.byte	0x00, 0xf0, 0x41, 0x00


	//----- nvinfo : EIATTR_KPARAM_INFO
	.align		4
.L_3342:
        /*0018*/ 	.byte	0x04, 0x17
        /*001a*/ 	.short	(.L_3344 - .L_3343)
.L_3343:
        /*001c*/ 	.word	0x00000000
        /*0020*/ 	.short	0x0001
        /*0022*/ 	.short	0x0008
        /*0024*/ 	.byte	0x00, 0xf0, 0x61, 0x00


	//----- nvinfo : EIATTR_KPARAM_INFO
	.align		4
.L_3344:
        /*0028*/ 	.byte	0x04, 0x17
        /*002a*/ 	.short	(.L_3346 - .L_3345)
.L_3345:
        /*002c*/ 	.word	0x00000000
        /*0030*/ 	.short	0x0000
        /*0032*/ 	.short	0x0000
        /*0034*/ 	.byte	0x00, 0xf0, 0x11, 0x00


	//----- nvinfo : EIATTR_SPARSE_MMA_MASK
	.align		4
.L_3346:
        /*0038*/ 	.byte	0x03, 0x50
        /*003a*/ 	.short	0x0000


	//----- nvinfo : EIATTR_MAXREG_COUNT
	.align		4
        /*003c*/ 	.byte	0x03, 0x1b
        /*003e*/ 	.short	0x00ff


	//----- nvinfo : EIATTR_EXTERNS
	.align		4
        /*0040*/ 	.byte	0x04, 0x0f
        /*0042*/ 	.short	(.L_3348 - .L_3347)


	//   ....[0]....
	.align		4
.L_3347:
        /*0044*/ 	.word	index@(__assertfail)


	//----- nvinfo : EIATTR_MERCURY_ISA_VERSION
	.align		4
.L_3348:
        /*0048*/ 	.byte	0x03, 0x5f
        /*004a*/ 	.short	0x0101


	//----- nvinfo : EIATTR_VRC_CTA_INIT_COUNT
	.align		4
        /*004c*/ 	.byte	0x02, 0x4a
	.zero		1
	.zero		1


	//----- nvinfo : EIATTR_SYSCALL_OFFSETS
	.align		4
        /*0050*/ 	.byte	0x04, 0x46
        /*0052*/ 	.short	(.L_3350 - .L_3349)


	//   ....[0]....
.L_3349:
        /*0054*/ 	.word	0x00000590


	//   ....[1]....
        /*0058*/ 	.word	0x00000740


	//   ....[2]....
        /*005c*/ 	.word	0x000008f0


	//   ....[3]....
        /*0060*/ 	.word	0x00000aa0


	//   ....[4]....
        /*0064*/ 	.word	0x00000c50


	//   ....[5]....
        /*0068*/ 	.word	0x00000e00


	//   ....[6]....
        /*006c*/ 	.word	0x00000fb0


	//   ....[7]....
        /*0070*/ 	.word	0x00001160


	//   ....[8]....
        /*0074*/ 	.word	0x00001710


	//   ....[9]....
        /*0078*/ 	.word	0x000018a0


	//   ....[10]....
        /*007c*/ 	.word	0x00001a30


	//   ....[11]....
        /*0080*/ 	.word	0x00001bc0


	//   ....[12]....
        /*0084*/ 	.word	0x00001d50


	//   ....[13]....
        /*0088*/ 	.word	0x00001ee0


	//   ....[14]....
        /*008c*/ 	.word	0x00002070


	//   ....[15]....
        /*0090*/ 	.word	0x00002200


	//----- nvinfo : EIATTR_EXIT_INSTR_OFFSETS
	.align		4
.L_3350:
        /*0094*/ 	.byte	0x04, 0x1c
        /*0096*/ 	.short	(.L_3352 - .L_3351)


	//   ....[0]....
.L_3351:
        /*0098*/ 	.word	0x000014e0


	//   ....[1]....
        /*009c*/ 	.word	0x00001530


	//   ....[2]....
        /*00a0*/ 	.word	0x00002270


	//----- nvinfo : EIATTR_MAX_THREADS
	.align		4
.L_3352:
        /*00a4*/ 	.byte	0x04, 0x05
        /*00a6*/ 	.short	(.L_3354 - .L_3353)
.L_3353:
        /*00a8*/ 	.word	0x00000080
        /*00ac*/ 	.word	0x00000001
        /*00b0*/ 	.word	0x00000001


	//----- nvinfo : EIATTR_CRS_STACK_SIZE
	.align		4
.L_3354:
        /*00b4*/ 	.byte	0x04, 0x1e
        /*00b6*/ 	.short	(.L_3356 - .L_3355)
.L_3355:
        /*00b8*/ 	.word	0x00000000


	//----- nvinfo : EIATTR_CBANK_PARAM_SIZE
	.align		4
.L_3356:
        /*00bc*/ 	.byte	0x03, 0x19
        /*00be*/ 	.short	0x0030


	//----- nvinfo : EIATTR_PARAM_CBANK
	.align		4
        /*00c0*/ 	.byte	0x04, 0x0a
        /*00c2*/ 	.short	(.L_3358 - .L_3357)
	.align		4
.L_3357:
        /*00c4*/ 	.word	index@(.nv.constant0._ZN2at6native29vectorized_elementwise_kernelILi4EZZZNS0_67_GLOBAL__N__bb565c37_34_ValidateCompressedIndicesKernel_cu_33a4b88b42_validate_compressed_sparse_indices_kernelILNS2_8CDimNameE0ENS2_18CUDAKernelLauncherENS2_14EmptyVecKernelENS2_8DummyVecELm8EEEvRKNS_6TensorESA_lllENKUlvE0_clEvENKUlvE0_clEvEUllE_St5arrayIPcLm2EEEEviT0_T1_)
        /*00c8*/ 	.short	0x0380
        /*00ca*/ 	.short	0x0030


	//----- nvinfo : EIATTR_SW_WAR
	.align		4
.L_3358:
        /*00cc*/ 	.byte	0x04, 0x36
        /*00ce*/ 	.short	(.L_3360 - .L_3359)
.L_3359:
        /*00d0*/ 	.word	0x00000008
.L_3360:


//--------------------- .nv.info._ZN2at6native29vectorized_elementwise_kernelILi8EZZZNS0_67_GLOBAL__N__bb565c37_34_ValidateCompressedIndicesKernel_cu_33a4b88b42_validate_compressed_sparse_indices_kernelILNS2_8CDimNameE0ENS2_18CUDAKernelLauncherENS2_14EmptyVecKernelENS2_8DummyVecELm8EEEvRKNS_6TensorESA_lllENKUlvE0_clEvENKUlvE0_clEvEUllE_St5arrayIPcLm2EEEEviT0_T1_ --------------------------
	.section	.nv.info._ZN2at6native29vectorized_elementwise_kernelILi8EZZZNS0_67_GLOBAL__N__bb565c37_34_ValidateCompressedIndicesKernel_cu_33a4b88b42_validate_compressed_sparse_indices_kernelILNS2_8CDimNameE0ENS2_18CUDAKernelLauncherENS2_14EmptyVecKernelENS2_8DummyVecELm8EEEvRKNS_6TensorESA_lllENKUlvE0_clEvENKUlvE0_clEvEUllE_St5arrayIPcLm2EEEEviT0_T1_,"",@"SHT_CUDA_INFO"
	.sectionflags	@""
	.align	4


	//----- nvinfo : EIATTR_CUDA_API_VERSION
	.align		4
        /*0000*/ 	.byte	0x04, 0x37
        /*0002*/ 	.short	(.L_3362 - .L_3361)
.L_3361:
        /*0004*/ 	.word	0x00000082


	//----- nvinfo : EIATTR_KPARAM_INFO
	.align		4
.L_3362:
        /*0008*/ 	.byte	0x04, 0x17
        /*000a*/ 	.short	(.L_3364 - .L_3363)
.L_3363:
        /*000c*/ 	.word	0x00000000
        /*0010*/ 	.short	0x0002
        /*0012*/ 	.short	0x0020
        /*0014*/ 	.byte	0x00, 0xf0, 0x41, 0x00


	//----- nvinfo : EIATTR_KPARAM_INFO
	.align		4
.L_3364:
        /*0018*/ 	.byte	0x04, 0x17
        /*001a*/ 	.short	(.L_3366 - .L_3365)
.L_3365:
        /*001c*/ 	.word	0x00000000
        /*0020*/ 	.short	0x0001
        /*0022*/ 	.short	0x0008
        /*0024*/ 	.byte	0x00, 0xf0, 0x61, 0x00


	//----- nvinfo : EIATTR_KPARAM_INFO
	.align		4
.L_3366:
        /*0028*/ 	.byte	0x04, 0x17
        /*002a*/ 	.short	(.L_3368 - .L_3367)
.L_3367:
        /*002c*/ 	.word	0x00000000
        /*0030*/ 	.short	0x0000
        /*0032*/ 	.short	0x0000
        /*0034*/ 	.byte	0x00, 0xf0, 0x11, 0x00


	//----- nvinfo : EIATTR_SPARSE_MMA_MASK
	.align		4
.L_3368:
        /*0038*/ 	.byte	0x03, 0x50
        /*003a*/ 	.short	0x0000


	//----- nvinfo : EIATTR_MAXREG_COUNT
	.align		4
        /*003c*/ 	.byte	0x03, 0x1b
        /*003e*/ 	.short	0x00ff


	//----- nvinfo : EIATTR_EXTERNS
	.align		4
        /*0040*/ 	.byte	0x04, 0x0f
        /*0042*/ 	.short	(.L_3370 - .L_3369)


	//   ....[0]....
	.align		4
.L_3369:
        /*0044*/ 	.word	index@(__assertfail)


	//----- nvinfo : EIATTR_MERCURY_ISA_VERSION
	.align		4
.L_3370:
        /*0048*/ 	.byte	0x03, 0x5f
        /*004a*/ 	.short	0x0101


	//----- nvinfo : EIATTR_VRC_CTA_INIT_COUNT
	.align		4
        /*004c*/ 	.byte	0x02, 0x4a
	.zero		1
	.zero		1


	//----- nvinfo : EIATTR_SYSCALL_OFFSETS
	.align		4
        /*0050*/ 	.byte	0x04, 0x46
        /*0052*/ 	.short	(.L_3372 - .L_3371)


	//   ....[0]....
.L_3371:
        /*0054*/ 	.word	0x00000590


	//   ....[1]....
        /*0058*/ 	.word	0x00000740


	//   ....[2]....
        /*005c*/ 	.word	0x000008f0


	//   ....[3]....
        /*0060*/ 	.word	0x00000aa0


	//   ....[4]....
        /*0064*/ 	.word	0x00000c50


	//   ....[5]....
        /*0068*/ 	.word	0x00000e00


	//   ....[6]....
        /*006c*/ 	.word	0x00000fb0


	//   ....[7]....
        /*0070*/ 	.word	0x00001160


	//   ....[8]....
        /*0074*/ 	.word	0x00001710


	//   ....[9]....
        /*0078*/ 	.word	0x000018a0


	//   ....[10]....
        /*007c*/ 	.word	0x00001a30


	//   ....[11]....
        /*0080*/ 	.word	0x00001bc0


	//   ....[12]....
        /*0084*/ 	.word	0x00001d50


	//   ....[13]....
        /*0088*/ 	.word	0x00001ee0


	//   ....[14]....
        /*008c*/ 	.word	0x00002070


	//   ....[15]....
        /*0090*/ 	.word	0x00002200


	//----- nvinfo : EIATTR_EXIT_INSTR_OFFSETS
	.align		4
.L_3372:
        /*0094*/ 	.byte	0x04, 0x1c
        /*0096*/ 	.short	(.L_3374 - .L_3373)


	//   ....[0]....
.L_3373:
        /*0098*/ 	.word	0x000014e0


	//   ....[1]....
        /*009c*/ 	.word	0x00001530


	//   ....[2]....
        /*00a0*/ 	.word	0x00002270


	//----- nvinfo : EIATTR_MAX_THREADS
	.align		4
.L_3374:
        /*00a4*/ 	.byte	0x04, 0x05
        /*00a6*/ 	.short	(.L_3376 - .L_3375)
.L_3375:
        /*00a8*/ 	.word	0x00000080
        /*00ac*/ 	.word	0x00000001
        /*00b0*/ 	.word	0x00000001


	//----- nvinfo : EIATTR_CRS_STACK_SIZE
	.align		4
.L_3376:
        /*00b4*/ 	.byte	0x04, 0x1e
        /*00b6*/ 	.short	(.L_3378 - .L_3377)
.L_3377:
        /*00b8*/ 	.word	0x00000000


	//----- nvinfo : EIATTR_CBANK_PARAM_SIZE
	.align		4
.L_3378:
        /*00bc*/ 	.byte	0x03, 0x19
        /*00be*/ 	.short	0x0030


	//----- nvinfo : EIATTR_PARAM_CBANK
	.align		4
        /*00c0*/ 	.byte	0x04, 0x0a
        /*00c2*/ 	.short	(.L_3380 - .L_3379)
	.align		4
.L_3379:
        /*00c4*/ 	.word	index@(.nv.constant0._ZN2at6native29vectorized_elementwise_kernelILi8EZZZNS0_67_GLOBAL__N__bb565c37_34_ValidateCompressedIndicesKernel_cu_33a4b88b42_validate_compressed_sparse_indices_kernelILNS2_8CDimNameE0ENS2_18CUDAKernelLauncherENS2_14EmptyVecKernelENS2_8DummyVecELm8EEEvRKNS_6TensorESA_lllENKUlvE0_clEvENKUlvE0_clEvEUllE_St5arrayIPcLm2EEEEviT0_T1_)
        /*00c8*/ 	.short	0x0380
        /*00ca*/ 	.short	0x0030


	//----- nvinfo : EIATTR_SW_WAR
	.align		4
.L_3380:
        /*00cc*/ 	.byte	0x04, 0x36
        /*00ce*/ 	.short	(.L_3382 - .L_3381)
.L_3381:
        /*00d0*/ 	.word	0x00000008
.L_3382:


//--------------------- .nv.info._ZN2at6native18elementwise_kernelILi128ELi4EZNS0_15gpu_kernel_implIZZZNS0_67_GLOBAL__N__bb565c37_34_ValidateCompressedIndicesKernel_cu_33a4b88b42_validate_compressed_sparse_indices_kernelILNS3_8CDimNameE0ENS3_18CUDAKernelLauncherENS3_14EmptyVecKernelENS3_8DummyVecELm8EEEvRKNS_6TensorESB_lllENKUlvE0_clEvENKUlvE_clEvEUliE_EEvRNS_18TensorIteratorBaseERKT_EUliE_EEviT1_ --------------------------
	.section	.nv.info._ZN2at6native18elementwise_kernelILi128ELi4EZNS0_15gpu_kernel_implIZZZNS0_67_GLOBAL__N__bb565c37_34_ValidateCompressedIndicesKernel_cu_33a4b88b42_validate_compressed_sparse_indices_kernelILNS3_8CDimNameE0ENS3_18CUDAKernelLauncherENS3_14EmptyVecKernelENS3_8DummyVecELm8EEEvRKNS_6TensorESB_lllENKUlvE0_clEvENKUlvE_clEvEUliE_EEvRNS_18TensorIteratorBaseERKT_EUliE_EEviT1_,"",@"SHT_CUDA_INFO"
	.sectionflags	@""
	.align	4


	//----- nvinfo : EIATTR_CUDA_API_VERSION
	.align		4
        /*0000*/ 	.byte	0x04, 0x37
        /*0002*/ 	.short	(.L_3384 - .L_3383)
.L_3383:
        /*0004*/ 	.word	0x00000082


	//----- nvinfo : EIATTR_KPARAM_INFO
	.align		4
.L_3384:
        /*0008*/ 	.byte	0x04, 0x17
        /*000a*/ 	.short	(.L_3386 - .L_3385)
.L_3385:
        /*000c*/ 	.word	0x00000000
        /*0010*/ 	.short	0x0001
        /*0012*/ 	.short	0x0008
        /*0014*/ 	.byte	0x00, 0xf0, 0xc1, 0x08


	//----- nvinfo : EIATTR_KPARAM_INFO
	.align		4
.L_3386:
        /*0018*/ 	.byte	0x04, 0x17
        /*001a*/ 	.short	(.L_3388 - .L_3387)
.L_3387:
        /*001c*/ 	.word	0x00000000
        /*0020*/ 	.short	0x0000
        /*0022*/ 	.short	0x0000
        /*0024*/ 	.byte	0x00, 0xf0, 0x11, 0x00


	//----- nvinfo : EIATTR_SPARSE_MMA_MASK
	.align		4
.L_3388:
        /*0028*/ 	.byte	0x03, 0x50
        /*002a*/ 	.short	0x0000


	//----- nvinfo : EIATTR_MAXREG_COUNT
	.align		4
        /*002c*/ 	.byte	0x03, 0x1b
        /*002e*/ 	.short	0x0080


	//----- nvinfo : EIATTR_EXTERNS
	.align		4
        /*0030*/ 	.byte	0x04, 0x0f
        /*0032*/ 	.short	(.L_3390 - .L_3389)


	//   ....[0]....
	.align		4
.L_3389:
        /*0034*/ 	.word	index@(__assertfail)


	//----- nvinfo : EIATTR_MERCURY_ISA_VERSION
	.align		4
.L_3390:
        /*0038*/ 	.byte	0x03, 0x5f
        /*003a*/ 	.short	0x0101


	//----- nvinfo : EIATTR_VRC_CTA_INIT_COUNT
	.align		4
        /*003c*/ 	.byte	0x02, 0x4a
	.zero		1
	.zero		1


	//----- nvinfo : EIATTR_SYSCALL_OFFSETS
	.align		4
        /*0040*/ 	.byte	0x04, 0x46
        /*0042*/ 	.short	(.L_3392 - .L_3391)


	//   ....[0]....
.L_3391:
        /*0044*/ 	.word	0x000020b0


	//   ....[1]....
        /*0048*/ 	.word	0x00002310


	//   ....[2]....
        /*004c*/ 	.word	0x00002a20


	//   ....[3]....
        /*0050*/ 	.word	0x00004b50


	//   ....[4]....
        /*0054*/ 	.word	0x00004d00


	//   ....[5]....
        /*0058*/ 	.word	0x00005420


	//   ....[6]....
        /*005c*/ 	.word	0x00007530


	//   ....[7]....
        /*0060*/ 	.word	0x000076e0


	//   ....[8]....
        /*0064*/ 	.word	0x00007e00


	//   ....[9]....
        /*0068*/ 	.word	0x00009f20


	//   ....[10]....
        /*006c*/ 	.word	0x0000a0d0


	//   ....[11]....
        /*0070*/ 	.word	0x0000a7c0


	//----- nvinfo : EIATTR_EXIT_INSTR_OFFSETS
	.align		4
.L_3392:
        /*0074*/ 	.byte	0x04, 0x1c
        /*0076*/ 	.short	(.L_3394 - .L_3393)


	//   ....[0]....
.L_3393:
        /*0078*/ 	.word	0x00007e90


	//   ....[1]....
        /*007c*/ 	.word	0x0000a1b0


	//   ....[2]....
        /*0080*/ 	.word	0x0000a1d0


	//   ....[3]....
        /*0084*/ 	.word	0x0000a250


	//   ....[4]....
        /*0088*/ 	.word	0x0000a270


	//   ....[5]....
        /*008c*/ 	.word	0x0000a290


	//   ....[6]....
        /*0090*/ 	.word	0x0000a310


	//   ....[7]....
        /*0094*/ 	.word	0x0000a330


	//   ....[8]....
        /*0098*/ 	.word	0x0000a3b0


	//   ....[9]....
        /*009c*/ 	.word	0x0000a3d0


	//   ....[10]....
        /*00a0*/ 	.word	0x0000a3f0


	//   ....[11]....
        /*00a4*/ 	.word	0x0000a490


	//   ....[12]....
        /*00a8*/ 	.word	0x0000a4b0


	//   ....[13]....
        /*00ac*/ 	.word	0x0000a530


	//   ....[14]....
        /*00b0*/ 	.word	0x0000a550


	//   ....[15]....
        /*00b4*/ 	.word	0x0000a570


	//   ....[16]....
        /*00b8*/ 	.word	0x0000a610


	//   ....[17]....
        /*00bc*/ 	.word	0x0000a630


	//   ....[18]....
        /*00c0*/ 	.word	0x0000a650


	//   ....[19]....
        /*00c4*/ 	.word	0x0000a6c0


	//   ....[20]....
        /*00c8*/ 	.word	0x0000a7d0


	//   ....[21]....
        /*00cc*/ 	.word	0x0000a7f0


	//   ....[22]....
        /*00d0*/ 	.word	0x0000a810


	//----- nvinfo : EIATTR_MAX_THREADS
	.align		4
.L_3394:
        /*00d4*/ 	.byte	0x04, 0x05
        /*00d6*/ 	.short	(.L_3396 - .L_3395)
.L_3395:
        /*00d8*/ 	.word	0x00000080
        /*00dc*/ 	.word	0x00000001
        /*00e0*/ 	.word	0x00000001


	//----- nvinfo : EIATTR_CRS_STACK_SIZE
	.align		4
.L_3396:
        /*00e4*/ 	.byte	0x04, 0x1e
        /*00e6*/ 	.short	(.L_3398 - .L_3397)
.L_3397:
        /*00e8*/ 	.word	0x00000000


	//----- nvinfo : EIATTR_CBANK_PARAM_SIZE
	.align		4
.L_3398:
        /*00ec*/ 	.byte	0x03, 0x19
        /*00ee*/ 	.short	0x0238


	//----- nvinfo : EIATTR_PARAM_CBANK
	.align		4
        /*00f0*/ 	.byte	0x04, 0x0a
        /*00f2*/ 	.short	(.L_3400 - .L_3399)
	.align		4
.L_3399:
        /*00f4*/ 	.word	index@(.nv.constant0._ZN2at6native18elementwise_kernelILi128ELi4EZNS0_15gpu_kernel_implIZZZNS0_67_GLOBAL__N__bb565c37_34_ValidateCompressedIndicesKernel_cu_33a4b88b42_validate_compressed_sparse_indices_kernelILNS3_8CDimNameE0ENS3_18CUDAKernelLauncherENS3_14EmptyVecKernelENS3_8DummyVecELm8EEEvRKNS_6TensorESB_lllENKUlvE0_clEvENKUlvE_clEvEUliE_EEvRNS_18TensorIteratorBaseERKT_EUliE_EEviT1_)
        /*00f8*/ 	.short	0x0380
        /*00fa*/ 	.short	0x0238


	//----- nvinfo : EIATTR_SW_WAR
	.align		4
.L_3400:
        /*00fc*/ 	.byte	0x04, 0x36
        /*00fe*/ 	.short	(.L_3402 - .L_3401)
.L_3401:
        /*0100*/ 	.word	0x00000008
.L_3402:


//--------------------- .nv.info._ZN2at6native27unrolled_elementwise_kernelIZZZNS0_67_GLOBAL__N__bb565c37_34_ValidateCompressedIndicesKernel_cu_33a4b88b42_validate_compressed_sparse_indices_kernelILNS2_8CDimNameE0ENS2_18CUDAKernelLauncherENS2_14EmptyVecKernelENS2_8DummyVecELm8EEEvRKNS_6TensorESA_lllENKUlvE0_clEvENKUlvE_clEvEUliE_St5arrayIPcLm2EELi4E23TrivialOffsetCalculatorILi1EjESI_NS0_6memory12LoadWithCastILi1EEENSJ_13StoreWithCastILi1EEEEEviT_T0_T2_T3_T4_T5_ --------------------------
	.section	.nv.info._ZN2at6native27unrolled_elementwise_kernelIZZZNS0_67_GLOBAL__N__bb565c37_34_ValidateCompressedIndicesKernel_cu_33a4b88b42_validate_compressed_sparse_indices_kernelILNS2_8CDimNameE0ENS2_18CUDAKernelLauncherENS2_14EmptyVecKernelENS2_8DummyVecELm8EEEvRKNS_6TensorESA_lllENKUlvE0_clEvENKUlvE_clEvEUliE_St5arrayIPcLm2EELi4E23TrivialOffsetCalculatorILi1EjESI_NS0_6memory12LoadWithCastILi1EEENSJ_13StoreWithCastILi1EEEEEviT_T0_T2_T3_T4_T5_,"",@"SHT_CUDA_INFO"
	.sectionflags	@""
	.align	4


	//----- nvinfo : EIATTR_CUDA_API_VERSION
	.align		4
        /*0000*/ 	.byte	0x04, 0x37
        /*0002*/ 	.short	(.L_3404 - .L_3403)
.L_3403:
        /*0004*/ 	.word	0x00000082


	//----- nvinfo : EIATTR_KPARAM_INFO
	.align		4
.L_3404:
        /*0008*/ 	.byte	0x04, 0x17
        /*000a*/ 	.short	(.L_3406 - .L_3405)
.L_3405:
        /*000c*/ 	.word	0x00000000
        /*0010*/ 	.short	0x0006
        /*0012*/ 	.short	0x003c
        /*0014*/ 	.byte	0x00, 0xf0, 0x21, 0x00


	//----- nvinfo : EIATTR_KPARAM_INFO
	.align		4
.L_3406:
        /*0018*/ 	.byte	0x04, 0x17
        /*001a*/ 	.short	(.L_3408 - .L_3407)
.L_3407:
        /*001c*/ 	.word	0x00000000
        /*0020*/ 	.short	0x0005
        /*0022*/ 	.short	0x0034
        /*0024*/ 	.byte	0x00, 0xf0, 0x21, 0x00


	//----- nvinfo : EIATTR_KPARAM_INFO
	.align		4
.L_3408:
        /*0028*/ 	.byte	0x04, 0x17
        /*002a*/ 	.short	(.L_3410 - .L_3409)
.L_3409:
        /*002c*/ 	.word	0x00000000
        /*0030*/ 	.short	0x0004
        /*0032*/ 	.short	0x0031
        /*0034*/ 	.byte	0x00, 0xf0, 0x05, 0x00


	//----- nvinfo : EIATTR_KPARAM_INFO
	.align		4
.L_3410:
        /*0038*/ 	.byte	0x04, 0x17
        /*003a*/ 	.short	(.L_3412 - .L_3411)
.L_3411:
        /*003c*/ 	.word	0x00000000
        /*0040*/ 	.short	0x0003
        /*0042*/ 	.short	0x0030
        /*0044*/ 	.byte	0x00, 0xf0, 0x05, 0x00


	//----- nvinfo : EIATTR_KPARAM_INFO
	.align		4
.L_3412:
        /*0048*/ 	.byte	0x04, 0x17
        /*004a*/ 	.short	(.L_3414 - .L_3413)
.L_3413:
        /*004c*/ 	.word	0x00000000
        /*0050*/ 	.short	0x0002
        /*0052*/ 	.short	0x0020
        /*0054*/ 	.byte	0x00, 0xf0, 0x41, 0x00


	//----- nvinfo : EIATTR_KPARAM_INFO
	.align		4
.L_3414:
        /*0058*/ 	.byte	0x04, 0x17
        /*005a*/ 	.short	(.L_3416 - .L_3415)
.L_3415:
        /*005c*/ 	.word	0x00000000
        /*0060*/ 	.short	0x0001
        /*0062*/ 	.short	0x0008
        /*0064*/ 	.byte	0x00, 0xf0, 0x61, 0x00


	//----- nvinfo : EIATTR_KPARAM_INFO
	.align		4
.L_3416:
        /*0068*/ 	.byte	0x04, 0x17
        /*006a*/ 	.short	(.L_3418 - .L_3417)
.L_3417:
        /*006c*/ 	.word	0x00000000
        /*0070*/ 	.short	0x0000
        /*0072*/ 	.short	0x0000
        /*0074*/ 	.byte	0x00, 0xf0, 0x11, 0x00


	//----- nvinfo : EIATTR_SPARSE_MMA_MASK
	.align		4
.L_3418:
        /*0078*/ 	.byte	0x03, 0x50
        /*007a*/ 	.short	0x0000


	//----- nvinfo : EIATTR_MAXREG_COUNT
	.align		4
        /*007c*/ 	.byte	0x03, 0x1b
        /*007e*/ 	.short	0x00ff


	//----- nvinfo : EIATTR_EXTERNS
	.align		4
        /*0080*/ 	.byte	0x04, 0x0f
        /*0082*/ 	.short	(.L_3420 - .L_3419)


	//   ....[0]....
	.align		4
.L_3419:
        /*0084*/ 	.word	index@(__assertfail)


	//----- nvinfo : EIATTR_MERCURY_ISA_VERSION
	.align		4
.L_3420:
        /*0088*/ 	.byte	0x03, 0x5f
        /*008a*/ 	.short	0x0101


	//----- nvinfo : EIATTR_VRC_CTA_INIT_COUNT
	.align		4
        /*008c*/ 	.byte	0x02, 0x4a
	.zero		1
	.zero		1


	//----- nvinfo : EIATTR_SYSCALL_OFFSETS
	.align		4
        /*0090*/ 	.byte	0x04, 0x46
        /*0092*/ 	.short	(.L_3422 - .L_3421)


	//   ....[0]....
.L_3421:
        /*0094*/ 	.word	0x00000db0


	//   ....[1]....
        /*0098*/ 	.word	0x00001cc0


	//   ....[2]....
        /*009c*/ 	.word	0x00002b20


	//   ....[3]....
        /*00a0*/ 	.word	0x00003980


	//   ....[4]....
        /*00a4*/ 	.word	0x00003b40


	//   ....[5]....
        /*00a8*/ 	.word	0x00003cd0


	//   ....[6]....
        /*00ac*/ 	.word	0x00003e60


	//   ....[7]....
        /*00b0*/ 	.word	0x00003ff0


	//   ....[8]....
        /*00b4*/ 	.word	0x000048b0


	//   ....[9]....
        /*00b8*/ 	.word	0x000050d0


	//   ....[10]....
        /*00bc*/ 	.word	0x000058b0


	//   ....[11]....
        /*00c0*/ 	.word	0x00006070


	//----- nvinfo : EIATTR_EXIT_INSTR_OFFSETS
	.align		4
.L_3422:
        /*00c4*/ 	.byte	0x04, 0x1c
        /*00c6*/ 	.short	(.L_3424 - .L_3423)


	//   ....[0]....
.L_3423:
        /*00c8*/ 	.word	0x00005930


	//   ....[1]....
        /*00cc*/ 	.word	0x00005a60


	//   ....[2]....
        /*00d0*/ 	.word	0x00005a80


	//   ....[3]....
        /*00d4*/ 	.word	0x00005b00


	//   ....[4]....
        /*00d8*/ 	.word	0x00005b20


	//   ....[5]....
        /*00dc*/ 	.word	0x00005b40


	//   ....[6]....
        /*00e0*/ 	.word	0x00005bc0


	//   ....[7]....
        /*00e4*/ 	.word	0x00005be0


	//   ....[8]....
        /*00e8*/ 	.word	0x00005c60


	//   ....[9]....
        /*00ec*/ 	.word	0x00005c80


	//   ....[10]....
        /*00f0*/ 	.word	0x00005ca0


	//   ....[11]....
        /*00f4*/ 	.word	0x00005d40


	//   ....[12]....
        /*00f8*/ 	.word	0x00005d60


	//   ....[13]....
        /*00fc*/ 	.word	0x00005de0


	//   ....[14]....
        /*0100*/ 	.word	0x00005e00


	//   ....[15]....
        /*0104*/ 	.word	0x00005e20


	//   ....[16]....
        /*0108*/ 	.word	0x00005ec0


	//   ....[17]....
        /*010c*/ 	.word	0x00005ee0


	//   ....[18]....
        /*0110*/ 	.word	0x00005f00


	//   ....[19]....
        /*0114*/ 	.word	0x00005f70


	//   ....[20]....
        /*0118*/ 	.word	0x00006080


	//   ....[21]....
        /*011c*/ 	.word	0x000060a0


	//   ....[22]....
        /*0120*/ 	.word	0x000060c0


	//----- nvinfo : EIATTR_MAX_THREADS
	.align		4
.L_3424:
        /*0124*/ 	.byte	0x04, 0x05
        /*0126*/ 	.short	(.L_3426 - .L_3425)
.L_3425:
        /*0128*/ 	.word	0x00000080
        /*012c*/ 	.word	0x00000001
        /*0130*/ 	.word	0x00000001


	//----- nvinfo : EIATTR_CRS_STACK_SIZE
	.align		4
.L_3426:
        /*0134*/ 	.byte	0x04, 0x1e
        /*0136*/ 	.short	(.L_3428 - .L_3427)
.L_3427:
        /*0138*/ 	.word	0x00000000


	//----- nvinfo : EIATTR_CBANK_PARAM_SIZE
	.align		4
.L_3428:
        /*013c*/ 	.byte	0x03, 0x19
        /*013e*/ 	.short	0x0044


	//----- nvinfo : EIATTR_PARAM_CBANK
	.align		4
        /*0140*/ 	.byte	0x04, 0x0a
        /*0142*/ 	.short	(.L_3430 - .L_3429)
	.align		4
.L_3429:
        /*0144*/ 	.word	index@(.nv.constant0._ZN2at6native27unrolled_elementwise_kernelIZZZNS0_67_GLOBAL__N__bb565c37_34_ValidateCompressedIndicesKernel_cu_33a4b88b42_validate_compressed_sparse_indices_kernelILNS2_8CDimNameE0ENS2_18CUDAKernelLauncherENS2_14EmptyVecKernelENS2_8DummyVecELm8EEEvRKNS_6TensorESA_lllENKUlvE0_clEvENKUlvE_clEvEUliE_St5arrayIPcLm2EELi4E23TrivialOffsetCalculatorILi1EjESI_NS0_6memory12LoadWithCastILi1EEENSJ_13StoreWithCastILi1EEEEEviT_T0_T2_T3_T4_T5_)
        /*0148*/ 	.short	0x0380
        /*014a*/ 	.short	0x0044


	//----- nvinfo : EIATTR_SW_WAR
	.align		4
.L_3430:
        /*014c*/ 	.byte	0x04, 0x36
        /*014e*/ 	.short	(.L_3432 - .L_3431)
.L_3431:
        /*0150*/ 	.word	0x00000008
.L_3432:


//--------------------- .nv.info._ZN2at6native18elementwise_kernelILi128ELi2EZNS0_22gpu_kernel_impl_nocastIZZZNS0_67_GLOBAL__N__bb565c37_34_ValidateCompressedIndicesKernel_cu_33a4b88b42_validate_compressed_sparse_indices_kernelILNS3_8CDimNameE0ENS3_18CUDAKernelLauncherENS3_14EmptyVecKernelENS3_8DummyVecELm8EEEvRKNS_6TensorESB_lllENKUlvE0_clEvENKUlvE_clEvEUliE_EEvRNS_18TensorIteratorBaseERKT_EUliE_EEviT1_ --------------------------
	.section	.nv.info._ZN2at6native18elementwise_kernelILi128ELi2EZNS0_22gpu_kernel_impl_nocastIZZZNS0_67_GLOBAL__N__bb565c37_34_ValidateCompressedIndicesKernel_cu_33a4b88b42_validate_compressed_sparse_indices_kernelILNS3_8CDimNameE0ENS3_18CUDAKernelLauncherENS3_14EmptyVecKernelENS3_8DummyVecELm8EEEvRKNS_6TensorESB_lllENKUlvE0_clEvENKUlvE_clEvEUliE_EEvRNS_18TensorIteratorBaseERKT_EUliE_EEviT1_,"",@"SHT_CUDA_INFO"
	.sectionflags	@""
	.align	4


	//----- nvinfo : EIATTR_CUDA_API_VERSION
	.align		4
        /*0000*/ 	.byte	0x04, 0x37
        /*0002*/ 	.short	(.L_3434 - .L_3433)
.L_3433:
        /*0004*/ 	.word	0x00000082


	//----- nvinfo : EIATTR_KPARAM_INFO
	.align		4
.L_3434:
        /*0008*/ 	.byte	0x04, 0x17
        /*000a*/ 	.short	(.L_3436 - .L_3435)
.L_3435:
        /*000c*/ 	.word	0x00000000
        /*0010*/ 	.short	0x0001
        /*0012*/ 	.short	0x0008
        /*0014*/ 	.byte	0x00, 0xf0, 0xa1, 0x08


	//----- nvinfo : EIATTR_KPARAM_INFO
	.align		4
.L_3436:
        /*0018*/ 	.byte	0x04, 0x17
        /*001a*/ 	.short	(.L_3438 - .L_3437)
.L_3437:
        /*001c*/ 	.word	0x00000000
        /*0020*/ 	.short	0x0000
        /*0022*/ 	.short	0x0000
        /*0024*/ 	.byte	0x00, 0xf0, 0x11, 0x00


	//----- nvinfo : EIATTR_SPARSE_MMA_MASK
	.align		4
.L_3438:
        /*0028*/ 	.byte	0x03, 0x50
        /*002a*/ 	.short	0x0000


	//----- nvinfo : EIATTR_MAXREG_COUNT
	.align		4
        /*002c*/ 	.byte	0x03, 0x1b
        /*002e*/ 	.short	0x0080


	//----- nvinfo : EIATTR_EXTERNS
	.align		4
        /*0030*/ 	.byte	0x04, 0x0f
        /*0032*/ 	.short	(.L_3440 - .L_3439)


	//   ....[0]....
	.align		4
.L_3439:
        /*0034*/ 	.word	index@(__assertfail)


	//----- nvinfo : EIATTR_MERCURY_ISA_VERSION
	.align		4
.L_3440:
        /*0038*/ 	.byte	0x03, 0x5f
        /*003a*/ 	.short	0x0101


	//----- nvinfo : EIATTR_VRC_CTA_INIT_COUNT
	.align		4
        /*003c*/ 	.byte	0x02, 0x4a
	.zero		1
	.zero		1


	//----- nvinfo : EIATTR_SYSCALL_OFFSETS
	.align		4
        /*0040*/ 	.byte	0x04, 0x46
        /*0042*/ 	.short	(.L_3442 - .L_3441)


	//   ....[0]....
.L_3441:
        /*0044*/ 	.word	0x00000230


	//   ....[1]....
        /*0048*/ 	.word	0x00000410


	//   ....[2]....
        /*004c*/ 	.word	0x000018f0


	//   ....[3]....
        /*0050*/ 	.word	0x00002df0


	//----- nvinfo : EIATTR_EXIT_INSTR_OFFSETS
	.align		4
.L_3442:
        /*0054*/ 	.byte	0x04, 0x1c
        /*0056*/ 	.short	(.L_3444 - .L_3443)


	//   ....[0]....
.L_3443:
        /*0058*/ 	.word	0x000002a0


	//   ....[1]....
        /*005c*/ 	.word	0x00000440


	//   ....[2]....
        /*0060*/ 	.word	0x00001990


	//   ....[3]....
        /*0064*/ 	.word	0x00002e20


	//----- nvinfo : EIATTR_MAX_THREADS
	.align		4
.L_3444:
        /*0068*/ 	.byte	0x04, 0x05
        /*006a*/ 	.short	(.L_3446 - .L_3445)
.L_3445:
        /*006c*/ 	.word	0x00000080
        /*0070*/ 	.word	0x00000001
        /*0074*/ 	.word	0x00000001


	//----- nvinfo : EIATTR_CRS_STACK_SIZE
	.align		4
.L_3446:
        /*0078*/ 	.byte	0x04, 0x1e
        /*007a*/ 	.short	(.L_3448 - .L_3447)
.L_3447:
        /*007c*/ 	.word	0x00000000


	//----- nvinfo : EIATTR_CBANK_PARAM_SIZE
	.align		4
.L_3448:
        /*0080*/ 	.byte	0x03, 0x19
        /*0082*/ 	.short	0x0230


	//----- nvinfo : EIATTR_PARAM_CBANK
	.align		4
        /*0084*/ 	.byte	0x04, 0x0a
        /*0086*/ 	.short	(.L_3450 - .L_3449)
	.align		4
.L_3449:
        /*0088*/ 	.word	index@(.nv.constant0._ZN2at6native18elementwise_kernelILi128ELi2EZNS0_22gpu_kernel_impl_nocastIZZZNS0_67_GLOBAL__N__bb565c37_34_ValidateCompressedIndicesKernel_cu_33a4b88b42_validate_compressed_sparse_indices_kernelILNS3_8CDimNameE0ENS3_18CUDAKernelLauncherENS3_14EmptyVecKernelENS3_8DummyVecELm8EEEvRKNS_6TensorESB_lllENKUlvE0_clEvENKUlvE_clEvEUliE_EEvRNS_18TensorIteratorBaseERKT_EUliE_EEviT1_)
        /*008c*/ 	.short	0x0380
        /*008e*/ 	.short	0x0230


	//----- nvinfo : EIATTR_SW_WAR
	.align		4
.L_3450:
        /*0090*/ 	.byte	0x04, 0x36
        /*0092*/ 	.short	(.L_3452 - .L_3451)
.L_3451:
        /*0094*/ 	.word	0x00000008
.L_3452:


//--------------------- .nv.info._ZN2at6native27unrolled_elementwise_kernelIZZZNS0_67_GLOBAL__N__bb565c37_34_ValidateCompressedIndicesKernel_cu_33a4b88b42_validate_compressed_sparse_indices_kernelILNS2_8CDimNameE0ENS2_18CUDAKernelLauncherENS2_14EmptyVecKernelENS2_8DummyVecELm8EEEvRKNS_6TensorESA_lllENKUlvE0_clEvENKUlvE_clEvEUliE_St5arrayIPcLm2EELi4E23TrivialOffsetCalculatorILi1EjESI_NS0_6memory15LoadWithoutCastENSJ_16StoreWithoutCastEEEviT_T0_T2_T3_T4_T5_ --------------------------
	.section	.nv.info._ZN2at6native27unrolled_elementwise_kernelIZZZNS0_67_GLOBAL__N__bb565c37_34_ValidateCompressedIndicesKernel_cu_33a4b88b42_validate_compressed_sparse_indices_kernelILNS2_8CDimNameE0ENS2_18CUDAKernelLauncherENS2_14EmptyVecKernelENS2_8DummyVecELm8EEEvRKNS_6TensorESA_lllENKUlvE0_clEvENKUlvE_clEvEUliE_St5arrayIPcLm2EELi4E23TrivialOffsetCalculatorILi1EjESI_NS0_6memory15LoadWithoutCastENSJ_16StoreWithoutCastEEEviT_T0_T2_T3_T4_T5_,"",@"SHT_CUDA_INFO"
	.sectionflags	@""
	.align	4


	//----- nvinfo : EIATTR_CUDA_API_VERSION
	.align		4
        /*0000*/ 	.byte	0x04, 0x37
        /*0002*/ 	.short	(.L_3454 - .L_3453)
.L_3453:
        /*0004*/ 	.word	0x00000082


	//----- nvinfo : EIATTR_KPARAM_INFO
	.align		4
.L_3454:
        /*0008*/ 	.byte	0x04, 0x17
        /*000a*/ 	.short	(.L_3456 - .L_3455)
.L_3455:
        /*000c*/ 	.word	0x00000000
        /*0010*/ 	.short	0x0006
        /*0012*/ 	.short	0x0033
        /*0014*/ 	.byte	0x00, 0xf0, 0x05, 0x00


	//----- nvinfo : EIATTR_KPARAM_INFO
	.align		4
.L_3456:
        /*0018*/ 	.byte	0x04, 0x17
        /*001a*/ 	.short	(.L_3458 - .L_3457)
.L_3457:
        /*001c*/ 	.word	0x00000000
        /*0020*/ 	.short	0x0005
        /*0022*/ 	.short	0x0032
        /*0024*/ 	.byte	0x00, 0xf0, 0x05, 0x00


	//----- nvinfo : EIATTR_KPARAM_INFO
	.align		4
.L_3458:
        /*0028*/ 	.byte	0x04, 0x17
        /*002a*/ 	.short	(.L_3460 - .L_3459)
.L_3459:
        /*002c*/ 	.word	0x00000000
        /*0030*/ 	.short	0x0004
        /*0032*/ 	.short	0x0031
        /*0034*/ 	.byte	0x00, 0xf0, 0x05, 0x00


	//----- nvinfo : EIATTR_KPARAM_INFO
	.align		4
.L_3460:
        /*0038*/ 	.byte	0x04, 0x17
        /*003a*/ 	.short	(.L_3462 - .L_3461)
.L_3461:
        /*003c*/ 	.word	0x00000000
        /*0040*/ 	.short	0x0003
        /*0042*/ 	.short	0x0030
        /*0044*/ 	.byte	0x00, 0xf0, 0x05, 0x00


	//----- nvinfo : EIATTR_KPARAM_INFO
	.align		4
.L_3462:
        /*0048*/ 	.byte	0x04, 0x17
        /*004a*/ 	.short	(.L_3464 - .L_3463)
.L_3463:
        /*004c*/ 	.word	0x00000000
        /*0050*/ 	.short	0x0002
        /*0052*/ 	.short	0x0020
        /*0054*/ 	.byte	0x00, 0xf0, 0x41, 0x00


	//----- nvinfo : EIATTR_KPARAM_INFO
	.align		4
.L_3464:
        /*0058*/ 	.byte	0x04, 0x17
        /*005a*/ 	.short	(.L_3466 - .L_3465)
.L_3465:
        /*005c*/ 	.word	0x00000000
        /*0060*/ 	.short	0x0001
        /*0062*/ 	.short	0x0008
        /*0064*/ 	.byte	0x00, 0xf0, 0x61, 0x00


	//----- nvinfo : EIATTR_KPARAM_INFO
	.align		4
.L_3466:
        /*0068*/ 	.byte	0x04, 0x17
        /*006a*/ 	.short	(.L_3468 - .L_3467)
.L_3467:
        /*006c*/ 	.word	0x00000000
        /*0070*/ 	.short	0x0000
        /*0072*/ 	.short	0x0000
        /*0074*/ 	.byte	0x00, 0xf0, 0x11, 0x00


	//----- nvinfo : EIATTR_SPARSE_MMA_MASK
	.align		4
.L_3468:
        /*0078*/ 	.byte	0x03, 0x50
        /*007a*/ 	.short	0x0000


	//----- nvinfo : EIATTR_MAXREG_COUNT
	.align		4
        /*007c*/ 	.byte	0x03, 0x1b
        /*007e*/ 	.short	0x00ff


	//----- nvinfo : EIATTR_EXTERNS
	.align		4
        /*0080*/ 	.byte	0x04, 0x0f
        /*0082*/ 	.short	(.L_3470 - .L_3469)


	//   ....[0]....
	.align		4
.L_3469:
        /*0084*/ 	.word	index@(__assertfail)


	//----- nvinfo : EIATTR_MERCURY_ISA_VERSION
	.align		4
.L_3470:
        /*0088*/ 	.byte	0x03, 0x5f
        /*008a*/ 	.short	0x0101


	//----- nvinfo : EIATTR_VRC_CTA_INIT_COUNT
	.align		4
        /*008c*/ 	.byte	0x02, 0x4a
	.zero		1
	.zero		1


	//----- nvinfo : EIATTR_SYSCALL_OFFSETS
	.align		4
        /*0090*/ 	.byte	0x04, 0x46
        /*0092*/ 	.short	(.L_3472 - .L_3471)


	//   ....[0]....
.L_3471:
        /*0094*/ 	.word	0x00000380


	//   ....[1]....
        /*0098*/ 	.word	0x00000510


	//   ....[2]....
        /*009c*/ 	.word	0x000006a0


	//   ....[3]....
        /*00a0*/ 	.word	0x00000830


	//----- nvinfo : EIATTR_EXIT_INSTR_OFFSETS
	.align		4
.L_3472:
        /*00a4*/ 	.byte	0x04, 0x1c
        /*00a6*/ 	.short	(.L_3474 - .L_3473)


	//   ....[0]....
.L_3473:
        /*00a8*/ 	.word	0x000009f0


	//   ....[1]....
        /*00ac*/ 	.word	0x00000a40


	//----- nvinfo : EIATTR_MAX_THREADS
	.align		4
.L_3474:
        /*00b0*/ 	.byte	0x04, 0x05
        /*00b2*/ 	.short	(.L_3476 - .L_3475)
.L_3475:
        /*00b4*/ 	.word	0x00000080
        /*00b8*/ 	.word	0x00000001
        /*00bc*/ 	.word	0x00000001


	//----- nvinfo : EIATTR_CRS_STACK_SIZE
	.align		4
.L_3476:
        /*00c0*/ 	.byte	0x04, 0x1e
        /*00c2*/ 	.short	(.L_3478 - .L_3477)
.L_3477:
        /*00c4*/ 	.word	0x00000000


	//----- nvinfo : EIATTR_CBANK_PARAM_SIZE
	.align		4
.L_3478:
        /*00c8*/ 	.byte	0x03, 0x19
        /*00ca*/ 	.short	0x0034


	//----- nvinfo : EIATTR_PARAM_CBANK
	.align		4
        /*00cc*/ 	.byte	0x04, 0x0a
        /*00ce*/ 	.short	(.L_3480 - .L_3479)
	.align		4
.L_3479:
        /*00d0*/ 	.word	index@(.nv.constant0._ZN2at6native27unrolled_elementwise_kernelIZZZNS0_67_GLOBAL__N__bb565c37_34_ValidateCompressedIndicesKernel_cu_33a4b88b42_validate_compressed_sparse_indices_kernelILNS2_8CDimNameE0ENS2_18CUDAKernelLauncherENS2_14EmptyVecKernelENS2_8DummyVecELm8EEEvRKNS_6TensorESA_lllENKUlvE0_clEvENKUlvE_clEvEUliE_St5arrayIPcLm2EELi4E23TrivialOffsetCalculatorILi1EjESI_NS0_6memory15LoadWithoutCastENSJ_16StoreWithoutCastEEEviT_T0_T2_T3_T4_T5_)
        /*00d4*/ 	.short	0x0380
        /*00d6*/ 	.short	0x0034


	//----- nvinfo : EIATTR_SW_WAR
	.align		4
.L_3480:
        /*00d8*/ 	.byte	0x04, 0x36
        /*00da*/ 	.short	(.L_3482 - .L_3481)
.L_3481:
        /*00dc*/ 	.word	0x00000008
.L_3482:


//--------------------- .nv.info._ZN2at6native29vectorized_elementwise_kernelILi2EZZZNS0_67_GLOBAL__N__bb565c37_34_ValidateCompressedIndicesKernel_cu_33a4b88b42_validate_compressed_sparse_indices_kernelILNS2_8CDimNameE0ENS2_18CUDAKernelLauncherENS2_14EmptyVecKernelENS2_8DummyVecELm8EEEvRKNS_6TensorESA_lllENKUlvE0_clEvENKUlvE_clEvEUliE_St5arrayIPcLm2EEEEviT0_T1_ --------------------------
	.section	.nv.info._ZN2at6native29vectorized_elementwise_kernelILi2EZZZNS0_67_GLOBAL__N__bb565c37_34_ValidateCompressedIndicesKernel_cu_33a4b88b42_validate_compressed_sparse_indices_kernelILNS2_8CDimNameE0ENS2_18CUDAKernelLauncherENS2_14EmptyVecKernelENS2_8DummyVecELm8EEEvRKNS_6TensorESA_lllENKUlvE0_clEvENKUlvE_clEvEUliE_St5arrayIPcLm2EEEEviT0_T1_,"",@"SHT_CUDA_INFO"
	.sectionflags	@""
	.align	4


	//----- nvinfo : EIATTR_CUDA_API_VERSION
	.align		4
        /*0000*/ 	.byte	0x04, 0x37
        /*0002*/ 	.short	(.L_3484 - .L_3483)
.L_3483:
        /*0004*/ 	.word	0x00000082


	//----- nvinfo : EIATTR_KPARAM_INFO
	.align		4
.L_3484:
        /*0008*/ 	.byte	0x04, 0x17
        /*000a*/ 	.short	(.L_3486 - .L_3485)
.L_3485:
        /*000c*/ 	.word	0x00000000
        /*0010*/ 	.short	0x0002
        /*0012*/ 	.short	0x0020
        /*0014*/ 	.byte	0x00, 0xf0, 0x41, 0x00


	//----- nvinfo : EIATTR_KPARAM_INFO
	.align		4
.L_3486:
        /*0018*/ 	.byte	0x04, 0x17
        /*001a*/ 	.short	(.L_3488 - .L_3487)
.L_3487:
        /*001c*/ 	.word	0x00000000
        /*0020*/ 	.short	0x0001
        /*0022*/ 	.short	0x0008
        /*0024*/ 	.byte	0x00, 0xf0, 0x61, 0x00


	//----- nvinfo : EIATTR_KPARAM_INFO
	.align		4
.L_3488:
        /*0028*/ 	.byte	0x04, 0x17
        /*002a*/ 	.short	(.L_3490 - .L_3489)
.L_3489:
        /*002c*/ 	.word	0x00000000
        /*0030*/ 	.short	0x0000
        /*0032*/ 	.short	0x0000
        /*0034*/ 	.byte	0x00, 0xf0, 0x11, 0x00


	//----- nvinfo : EIATTR_SPARSE_MMA_MASK
	.align		4
.L_3490:
        /*0038*/ 	.byte	0x03, 0x50
        /*003a*/ 	.short	0x0000


	//----- nvinfo : EIATTR_MAXREG_COUNT
	.align		4
        /*003c*/ 	.byte	0x03, 0x1b
        /*003e*/ 	.short	0x00ff


	//----- nvinfo : EIATTR_EXTERNS
	.align		4
        /*0040*/ 	.byte	0x04, 0x0f
        /*0042*/ 	.short	(.L_3492 - .L_3491)


	//   ....[0]....
	.align		4
.L_3491:
        /*0044*/ 	.word	index@(__assertfail)


	//----- nvinfo : EIATTR_MERCURY_ISA_VERSION
	.align		4
.L_3492:
        /*0048*/ 	.byte	0x03, 0x5f
        /*004a*/ 	.short	0x0101


	//----- nvinfo : EIATTR_VRC_CTA_INIT_COUNT
	.align		4
        /*004c*/ 	.byte	0x02, 0x4a
	.zero		1
	.zero		1


	//----- nvinfo : EIATTR_SYSCALL_OFFSETS
	.align		4
        /*0050*/ 	.byte	0x04, 0x46
        /*0052*/ 	.short	(.L_3494 - .L_3493)


	//   ....[0]....
.L_3493:
        /*0054*/ 	.word	0x00000540


	//   ....[1]....
        /*0058*/ 	.word	0x000006d0


	//   ....[2]....
        /*005c*/ 	.word	0x00000860


	//   ....[3]....
        /*0060*/ 	.word	0x000009f0


	//   ....[4]....
        /*0064*/ 	.word	0x00000b80


	//   ....[5]....
        /*0068*/ 	.word	0x00000d10


	//   ....[6]....
        /*006c*/ 	.word	0x00000ea0


	//   ....[7]....
        /*0070*/ 	.word	0x00001030


	//   ....[8]....
        /*0074*/ 	.word	0x000015e0


	//   ....[9]....
        /*0078*/ 	.word	0x00001750


	//   ....[10]....
        /*007c*/ 	.word	0x000018c0


	//   ....[11]....
        /*0080*/ 	.word	0x00001a30


	//   ....[12]....
        /*0084*/ 	.word	0x00001ba0


	//   ....[13]....
        /*0088*/ 	.word	0x00001d10


	//   ....[14]....
        /*008c*/ 	.word	0x00001e80


	//   ....[15]....
        /*0090*/ 	.word	0x00001ff0


	//----- nvinfo : EIATTR_EXIT_INSTR_OFFSETS
	.align		4
.L_3494:
        /*0094*/ 	.byte	0x04, 0x1c
        /*0096*/ 	.short	(.L_3496 - .L_3495)


	//   ....[0]....
.L_3495:
        /*0098*/ 	.word	0x000013b0


	//   ....[1]....
        /*009c*/ 	.word	0x00001400


	//   ....[2]....
        /*00a0*/ 	.word	0x00002080


	//----- nvinfo : EIATTR_MAX_THREADS
	.align		4
.L_3496:
        /*00a4*/ 	.byte	0x04, 0x05
        /*00a6*/ 	.short	(.L_3498 - .L_3497)
.L_3497:
        /*00a8*/ 	.word	0x00000080
        /*00ac*/ 	.word	0x00000001
        /*00b0*/ 	.word	0x00000001


	//----- nvinfo : EIATTR_CRS_STACK_SIZE
	.align		4
.L_3498:
        /*00b4*/ 	.byte	0x04, 0x1e
        /*00b6*/ 	.short	(.L_3500 - .L_3499)
.L_3499:
        /*00b8*/ 	.word	0x00000000


	//----- nvinfo : EIATTR_CBANK_PARAM_SIZE
	.align		4
.L_3500:
        /*00bc*/ 	.byte	0x03, 0x19
        /*00be*/ 	.short	0x0030


	//----- nvinfo : EIATTR_PARAM_CBANK
	.align		4
        /*00c0*/ 	.byte	0x04, 0x0a
        /*00c2*/ 	.short	(.L_3502 - .L_3501)
	.align		4
.L_3501:
        /*00c4*/ 	.word	index@(.nv.constant0._ZN2at6native29vectorized_elementwise_kernelILi2EZZZNS0_67_GLOBAL__N__bb565c37_34_ValidateCompressedIndicesKernel_cu_33a4b88b42_validate_compressed_sparse_indices_kernelILNS2_8CDimNameE0ENS2_18CUDAKernelLauncherENS2_14EmptyVecKernelENS2_8DummyVecELm8EEEvRKNS_6TensorESA_lllENKUlvE0_clEvENKUlvE_clEvEUliE_St5arrayIPcLm2EEEEviT0_T1_)
        /*00c8*/ 	.short	0x0380
        /*00ca*/ 	.short	0x0030


	//----- nvinfo : EIATTR_SW_WAR
	.align		4
.L_3502:
        /*00cc*/ 	.byte	0x04, 0x36
        /*00ce*/ 	.short	(.L_3504 - .L_3503)
.L_3503:
        /*00d0*/ 	.word	0x00000008
.L_3504:


//--------------------- .nv.info._ZN2at6native29vectorized_elementwise_kernelILi4EZZZNS0_67_GLOBAL__N__bb565c37_34_ValidateCompressedIndicesKernel_cu_33a4b88b42_validate_compressed_sparse_indices_kernelILNS2_8CDimNameE0ENS2_18CUDAKernelLauncherENS2_14EmptyVecKernelENS2_8DummyVecELm8EEEvRKNS_6TensorESA_lllENKUlvE0_clEvENKUlvE_clEvEUliE_St5arrayIPcLm2EEEEviT0_T1_ --------------------------
	.section	.nv.info._ZN2at6native29vectorized_elementwise_kernelILi4EZZZNS0_67_GLOBAL__N__bb565c37_34_ValidateCompressedIndicesKernel_cu_33a4b88b42_validate_compressed_sparse_indices_kernelILNS2_8CDimNameE0ENS2_18CUDAKernelLauncherENS2_14EmptyVecKernelENS2_8DummyVecELm8EEEvRKNS_6TensorESA_lllENKUlvE0_clEvENKUlvE_clEvEUliE_St5arrayIPcLm2EEEEviT0_T1_,"",@"SHT_CUDA_INFO"
	.sectionflags	@""
	.align	4


	//----- nvinfo : EIATTR_CUDA_API_VERSION
	.align		4
        /*0000*/ 	.byte	0x04, 0x37
        /*0002*/ 	.short	(.L_3506 - .L_3505)
.L_3505:
        /*0004*/ 	.word	0x00000082


	//----- nvinfo : EIATTR_KPARAM_INFO
	.align		4
.L_3506:
        /*0008*/ 	.byte	0x04, 0x17
        /*000a*/ 	.short	(.L_3508 - .L_3507)
.L_3507:
        /*000c*/ 	.word	0x00000000
        /*0010*/ 	.short	0x0002
        /*0012*/ 	.short	0x0020
        /*0014*/ 	.byte	0x00, 0xf0, 0x41, 0x00


	//----- nvinfo : EIATTR_KPARAM_INFO
	.align		4
.L_3508:
        /*0018*/ 	.byte	0x04, 0x17
        /*001a*/ 	.short	(.L_3510 - .L_3509)
.L_3509:
        /*001c*/ 	.word	0x00000000
        /*0020*/ 	.short	0x0001
        /*0022*/ 	.short	0x0008
        /*0024*/ 	.byte	0x00, 0xf0, 0x61, 0x00


	//----- nvinfo : EIATTR_KPARAM_INFO
	.align		4
.L_3510:
        /*0028*/ 	.byte	0x04, 0x17
        /*002a*/ 	.short	(.L_3512 - .L_3511)
.L_3511:
        /*002c*/ 	.word	0x00000000
        /*0030*/ 	.short	0x0000
        /*0032*/ 	.short	0x0000
        /*0034*/ 	.byte	0x00, 0xf0, 0x11, 0x00


	//----- nvinfo : EIATTR_SPARSE_MMA_MASK
	.align		4
.L_3512:
        /*0038*/ 	.byte	0x03, 0x50
        /*003a*/ 	.short	0x0000


	//----- nvinfo : EIATTR_MAXREG_COUNT
	.align		4
        /*003c*/ 	.byte	0x03, 0x1b
        /*003e*/ 	.short	0x00ff


	//----- nvinfo : EIATTR_EXTERNS
	.align		4
        /*0040*/ 	.byte	0x04, 0x0f
        /*0042*/ 	.short	(.L_3514 - .L_3513)


	//   ....[0]....
	.align		4
.L_3513:
        /*0044*/ 	.word	index@(__assertfail)


	//----- nvinfo : EIATTR_MERCURY_ISA_VERSION
	.align		4
.L_3514:
        /*0048*/ 	.byte	0x03, 0x5f
        /*004a*/ 	.short	0x0101


	//----- nvinfo : EIATTR_VRC_CTA_INIT_COUNT
	.align		4
        /*004c*/ 	.byte	0x02, 0x4a
	.zero		1
	.zero		1


	//----- nvinfo : EIATTR_SYSCALL_OFFSETS
	.align		4
        /*0050*/ 	.byte	0x04, 0x46
        /*0052*/ 	.short	(.L_3516 - .L_3515)


	//   ....[0]....
.L_3515:
        /*0054*/ 	.word	0x00000550


	//   ....[1]....
        /*0058*/ 	.word	0x000006e0


	//   ....[2]....
        /*005c*/ 	.word	0x00000870


	//   ....[3]....
        /*0060*/ 	.word	0x00000a00


	//   ....[4]....
        /*0064*/ 	.word	0x00000b90


	//   ....[5]....
        /*0068*/ 	.word	0x00000d20


	//   ....[6]....
        /*006c*/ 	.word	0x00000eb0


	//   ....[7]....
        /*0070*/ 	.word	0x00001040


	//   ....[8]....
        /*0074*/ 	.word	0x000015d0


	//   ....[9]....
        /*0078*/ 	.word	0x00001740


	//   ....[10]....
        /*007c*/ 	.word	0x000018b0


	//   ....[11]....
        /*0080*/ 	.word	0x00001a20


	//   ....[12]....
        /*0084*/ 	.word	0x00001b90


	//   ....[13]....
        /*0088*/ 	.word	0x00001d00


	//   ....[14]....
        /*008c*/ 	.word	0x00001e70


	//   ....[15]....
        /*0090*/ 	.word	0x00001fe0


	//----- nvinfo : EIATTR_EXIT_INSTR_OFFSETS
	.align		4
.L_3516:
        /*0094*/ 	.byte	0x04, 0x1c
        /*0096*/ 	.short	(.L_3518 - .L_3517)


	//   ....[0]....
.L_3517:
        /*0098*/ 	.word	0x000013c0


	//   ....[1]....
        /*009c*/ 	.word	0x00001410


	//   ....[2]....
        /*00a0*/ 	.word	0x00002050


	//----- nvinfo : EIATTR_MAX_THREADS
	.align		4
.L_3518:
        /*00a4*/ 	.byte	0x04, 0x05
        /*00a6*/ 	.short	(.L_3520 - .L_3519)
.L_3519:
        /*00a8*/ 	.word	0x00000080
        /*00ac*/ 	.word	0x00000001
        /*00b0*/ 	.word	0x00000001


	//----- nvinfo : EIATTR_CRS_STACK_SIZE
	.align		4
.L_3520:
        /*00b4*/ 	.byte	0x04, 0x1e
        /*00b6*/ 	.short	(.L_3522 - .L_3521)
.L_3521:
        /*00b8*/ 	.word	0x00000000


	//----- nvinfo : EIATTR_CBANK_PARAM_SIZE
	.align		4
.L_3522:
        /*00bc*/ 	.byte	0x03, 0x19
        /*00be*/ 	.short	0x0030


	//----- nvinfo : EIATTR_PARAM_CBANK
	.align		4
        /*00c0*/ 	.byte	0x04, 0x0a
        /*00c2*/ 	.short	(.L_3524 - .L_3523)
	.align		4
.L_3523:
        /*00c4*/ 	.word	index@(.nv.constant0._ZN2at6native29vectorized_elementwise_kernelILi4EZZZNS0_67_GLOBAL__N__bb565c37_34_ValidateCompressedIndicesKernel_cu_33a4b88b42_validate_compressed_sparse_indices_kernelILNS2_8CDimNameE0ENS2_18CUDAKernelLauncherENS2_14EmptyVecKernelENS2_8DummyVecELm8EEEvRKNS_6TensorESA_lllENKUlvE0_clEvENKUlvE_clEvEUliE_St5arrayIPcLm2EEEEviT0_T1_)
        /*00c8*/ 	.short	0x0380
        /*00ca*/ 	.short	0x0030


	//----- nvinfo : EIATTR_SW_WAR
	.align		4
.L_3524:
        /*00cc*/ 	.byte	0x04, 0x36
        /*00ce*/ 	.short	(.L_3526 - .L_3525)
.L_3525:
        /*00d0*/ 	.word	0x00000008
.L_3526:


//--------------------- .nv.info._ZN2at6native29vectorized_elementwise_kernelILi8EZZZNS0_67_GLOBAL__N__bb565c37_34_ValidateCompressedIndicesKernel_cu_33a4b88b42_validate_compressed_sparse_indices_kernelILNS2_8CDimNameE0ENS2_18CUDAKernelLauncherENS2_14EmptyVecKernelENS2_8DummyVecELm8EEEvRKNS_6TensorESA_lllENKUlvE0_clEvENKUlvE_clEvEUliE_St5arrayIPcLm2EEEEviT0_T1_ --------------------------
	.section	.nv.info._ZN2at6native29vectorized_elementwise_kernelILi8EZZZNS0_67_GLOBAL__N__bb565c37_34_ValidateCompressedIndicesKernel_cu_33a4b88b42_validate_compressed_sparse_indices_kernelILNS2_8CDimNameE0ENS2_18CUDAKernelLauncherENS2_14EmptyVecKernelENS2_8DummyVecELm8EEEvRKNS_6TensorESA_lllENKUlvE0_clEvENKUlvE_clEvEUliE_St5arrayIPcLm2EEEEviT0_T1_,"",@"SHT_CUDA_INFO"
	.sectionflags	@""
	.align	4


	//----- nvinfo : EIATTR_CUDA_API_VERSION
	.align		4
        /*0000*/ 	.byte	0x04, 0x37
        /*0002*/ 	.short	(.L_3528 - .L_3527)
.L_3527:
        /*0004*/ 	.word	0x00000082


	//----- nvinfo : EIATTR_KPARAM_INFO
	.align		4
.L_3528:
        /*0008*/ 	.byte	0x04, 0x17
        /*000a*/ 	.short	(.L_3530 - .L_3529)
.L_3529:
        /*000c*/ 	.word	0x00000000
        /*0010*/ 	.short	0x0002
        /*0012*/ 	.short	0x0020
        /*0014*/ 	.byte	0x00, 0xf0, 0x41, 0x00


	//----- nvinfo : EIATTR_KPARAM_INFO
	.align		4
.L_3530:
        /*0018*/ 	.byte	0x04, 0x17
        /*001a*/ 	.short	(.L_3532 - .L_3531)
.L_3531:
        /*001c*/ 	.word	0x00000000
        /*0020*/ 	.short	0x0001
        /*0022*/ 	.short	0x0008
        /*0024*/ 	.byte	0x00, 0xf0, 0x61, 0x00


	//----- nvinfo : EIATTR_KPARAM_INFO
	.align		4
.L_3532:
        /*0028*/ 	.byte	0x04, 0x17
        /*002a*/ 	.short	(.L_3534 - .L_3533)
.L_3533:
        /*002c*/ 	.word	0x00000000
        /*0030*/ 	.short	0x0000
        /*0032*/ 	.short	0x0000
        /*0034*/ 	.byte	0x00, 0xf0, 0x11, 0x00


	//----- nvinfo : EIATTR_SPARSE_MMA_MASK
	.align		4
.L_3534:
        /*0038*/ 	.byte	0x03, 0x50
        /*003a*/ 	.short	0x0000


	//----- nvinfo : EIATTR_MAXREG_COUNT
	.align		4
        /*003c*/ 	.byte	0x03, 0x1b
        /*003e*/ 	.short	0x00ff


	//----- nvinfo : EIATTR_EXTERNS
	.align		4
        /*0040*/ 	.byte	0x04, 0x0f
        /*0042*/ 	.short	(.L_3536 - .L_3535)


	//   ....[0]....
	.align		4
.L_3535:
        /*0044*/ 	.word	index@(__assertfail)


	//----- nvinfo : EIATTR_MERCURY_ISA_VERSION
	.align		4
.L_3536:
        /*0048*/ 	.byte	0x03, 0x5f
        /*004a*/ 	.short	0x0101


	//----- nvinfo : EIATTR_VRC_CTA_INIT_COUNT
	.align		4
        /*004c*/ 	.byte	0x02, 0x4a
	.zero		1
	.zero		1


	//----- nvinfo : EIATTR_SYSCALL_OFFSETS
	.align		4
        /*0050*/ 	.byte	0x04, 0x46
        /*0052*/ 	.short	(.L_3538 - .L_3537)


	//   ....[0]....
.L_3537:
        /*0054*/ 	.word	0x00000550


	//   ....[1]....
        /*0058*/ 	.word	0x000006e0


	//   ....[2]....
        /*005c*/ 	.word	0x00000870


	//   ....[3]....
        /*0060*/ 	.word	0x00000a00


	//   ....[4]....
        /*0064*/ 	.word	0x00000b90


	//   ....[5]....
        /*0068*/ 	.word	0x00000d20


	//   ....[6]....
        /*006c*/ 	.word	0x00000eb0


	//   ....[7]....
        /*0070*/ 	.word	0x00001040


	//   ....[8]....
        /*0074*/ 	.word	0x000015c0


	//   ....[9]....
        /*0078*/ 	.word	0x00001730


	//   ....[10]....
        /*007c*/ 	.word	0x000018a0


	//   ....[11]....
        /*0080*/ 	.word	0x00001a10


	//   ....[12]....
        /*0084*/ 	.word	0x00001b80


	//   ....[13]....
        /*0088*/ 	.word	0x00001cf0


	//   ....[14]....
        /*008c*/ 	.word	0x00001e60


	//   ....[15]....
        /*0090*/ 	.word	0x00001fd0


	//----- nvinfo : EIATTR_EXIT_INSTR_OFFSETS
	.align		4
.L_3538:
        /*0094*/ 	.byte	0x04, 0x1c
        /*0096*/ 	.short	(.L_3540 - .L_3539)


	//   ....[0]....
.L_3539:
        /*0098*/ 	.word	0x000013c0


	//   ....[1]....
        /*009c*/ 	.word	0x00001410


	//   ....[2]....
        /*00a0*/ 	.word	0x00002030


	//----- nvinfo : EIATTR_MAX_THREADS
	.align		4
.L_3540:
        /*00a4*/ 	.byte	0x04, 0x05
        /*00a6*/ 	.short	(.L_3542 - .L_3541)
.L_3541:
        /*00a8*/ 	.word	0x00000080
        /*00ac*/ 	.word	0x00000001
        /*00b0*/ 	.word	0x00000001


	//----- nvinfo : EIATTR_CRS_STACK_SIZE
	.align		4
.L_3542:
        /*00b4*/ 	.byte	0x04, 0x1e
        /*00b6*/ 	.short	(.L_3544 - .L_3543)
.L_3543:
        /*00b8*/ 	.word	0x00000000


	//----- nvinfo : EIATTR_CBANK_PARAM_SIZE
	.align		4
.L_3544:
        /*00bc*/ 	.byte	0x03, 0x19
        /*00be*/ 	.short	0x0030


	//----- nvinfo : EIATTR_PARAM_CBANK
	.align		4
        /*00c0*/ 	.byte	0x04, 0x0a
        /*00c2*/ 	.short	(.L_3546 - .L_3545)
	.align		4
.L_3545:
        /*00c4*/ 	.word	index@(.nv.constant0._ZN2at6native29vectorized_elementwise_kernelILi8EZZZNS0_67_GLOBAL__N__bb565c37_34_ValidateCompressedIndicesKernel_cu_33a4b88b42_validate_compressed_sparse_indices_kernelILNS2_8CDimNameE0ENS2_18CUDAKernelLauncherENS2_14EmptyVecKernelENS2_8DummyVecELm8EEEvRKNS_6TensorESA_lllENKUlvE0_clEvENKUlvE_clEvEUliE_St5arrayIPcLm2EEEEviT0_T1_)
        /*00c8*/ 	.short	0x0380
        /*00ca*/ 	.short	0x0030


	//----- nvinfo : EIATTR_SW_WAR
	.align		4
.L_3546:
        /*00cc*/ 	.byte	0x04, 0x36
        /*00ce*/ 	.short	(.L_3548 - .L_3547)
.L_3547:
        /*00d0*/ 	.word	0x00000008
.L_3548:


//--------------------- .nv.callgraph             --------------------------
	.section	.nv.callgraph,"",@"SHT_CUDA_CALLGRAPH"
	.align	4
	.sectionentsize	8
	.align		4
        /*0000*/ 	.word	0x00000000
	.align		4
        /*0004*/ 	.word	0xffffffff
	.align		4
        /*0008*/ 	.word	index@(_ZN2at6native18elementwise_kernelILi128ELi4EZNS0_15gpu_kernel_implIZZZNS0_67_GLOBAL__N__bb565c37_34_ValidateCompressedIndicesKernel_cu_33a4b88b42_validate_compressed_sparse_indices_kernelILNS3_8CDimNameE1ENS3_18CUDAKernelLauncherENS3_14EmptyVecKernelENS3_8DummyVecELm0EEEvRKNS_6TensorESB_lllENKUlvE1_clEvENKUlvE0_clEvEUllllllE_EEvRNS_18TensorIteratorBaseERKT_EUliE_EEviT1_)
	.align		4
        /*000c*/ 	.word	index@(__assertfail)
	.align		4
        /*0010*/ 	.word	index@(_ZN2at6native27unrolled_elementwise_kernelIZZZNS0_67_GLOBAL__N__bb565c37_34_ValidateCompressedIndicesKernel_cu_33a4b88b42_validate_compressed_sparse_indices_kernelILNS2_8CDimNameE1ENS2_18CUDAKernelLauncherENS2_14EmptyVecKernelENS2_8DummyVecELm0EEEvRKNS_6TensorESA_lllENKUlvE1_clEvENKUlvE0_clEvEUllllllE_St5arrayIPcLm6EELi4E23TrivialOffsetCalculatorILi5EjESH_ILi1EjENS0_6memory12LoadWithCastILi5EEENSK_13StoreWithCastILi1EEEEEviT_T0_T2_T3_T4_T5_)
	.align		4
        /*0014*/ 	.word	index@(__assertfail)
	.align		4
        /*0018*/ 	.word	index@(_ZN2at6native18elementwise_kernelILi128ELi2EZNS0_22gpu_kernel_impl_nocastIZZZNS0_67_GLOBAL__N__bb565c37_34_ValidateCompressedIndicesKernel_cu_33a4b88b42_validate_compressed_sparse_indices_kernelILNS3_8CDimNameE1ENS3_18CUDAKernelLauncherENS3_14EmptyVecKernelENS3_8DummyVecELm0EEEvRKNS_6TensorESB_lllENKUlvE1_clEvENKUlvE0_clEvEUllllllE_EEvRNS_18TensorIteratorBaseERKT_EUliE_EEviT1_)
	.align		4
        /*001c*/ 	.word	index@(__assertfail)
	.align		4
        /*0020*/ 	.word	index@(_ZN2at6native27unrolled_elementwise_kernelIZZZNS0_67_GLOBAL__N__bb565c37_34_ValidateCompressedIndicesKernel_cu_33a4b88b42_validate_compressed_sparse_indices_kernelILNS2_8CDimNameE1ENS2_18CUDAKernelLauncherENS2_14EmptyVecKernelENS2_8DummyVecELm0EEEvRKNS_6TensorESA_lllENKUlvE1_clEvENKUlvE0_clEvEUllllllE_St5arrayIPcLm6EELi4E23TrivialOffsetCalculatorILi5EjESH_ILi1EjENS0_6memory15LoadWithoutCastENSK_16StoreWithoutCastEEEviT_T0_T2_T3_T4_T5_)
	.align		4
        /*0024*/ 	.word	index@(__assertfail)
	.align		4
        /*0028*/ 	.word	index@(_ZN2at6native29vectorized_elementwise_kernelILi2EZZZNS0_67_GLOBAL__N__bb565c37_34_ValidateCompressedIndicesKernel_cu_33a4b88b42_validate_compressed_sparse_indices_kernelILNS2_8CDimNameE1ENS2_18CUDAKernelLauncherENS2_14EmptyVecKernelENS2_8DummyVecELm0EEEvRKNS_6TensorESA_lllENKUlvE1_clEvENKUlvE0_clEvEUllllllE_St5arrayIPcLm6EEEEviT0_T1_)
	.align		4
        /*002c*/ 	.word	index@(__assertfail)
	.align		4
        /*0030*/ 	.word	index@(_ZN2at6native29vectorized_elementwise_kernelILi4EZZZNS0_67_GLOBAL__N__bb565c37_34_ValidateCompressedIndicesKernel_cu_33a4b88b42_validate_compressed_sparse_indices_kernelILNS2_8CDimNameE1ENS2_18CUDAKernelLauncherENS2_14EmptyVecKernelENS2_8DummyVecELm0EEEvRKNS_6TensorESA_lllENKUlvE1_clEvENKUlvE0_clEvEUllllllE_St5arrayIPcLm6EEEEviT0_T1_)
	.align		4
        /*0034*/ 	.word	index@(__assertfail)
	.align		4
        /*0038*/ 	.word	index@(_ZN2at6native29vectorized_elementwise_kernelILi8EZZZNS0_67_GLOBAL__N__bb565c37_34_ValidateCompressedIndicesKernel_cu_33a4b88b42_validate_compressed_sparse_indices_kernelILNS2_8CDimNameE1ENS2_18CUDAKernelLauncherENS2_14EmptyVecKernelENS2_8DummyVecELm0EEEvRKNS_6TensorESA_lllENKUlvE1_clEvENKUlvE0_clEvEUllllllE_St5arrayIPcLm6EEEEviT0_T1_)
	.align		4
        /*003c*/ 	.word	index@(__assertfail)
	.align		4
        /*0040*/ 	.word	index@(_ZN2at6native18elementwise_kernelILi128ELi4EZNS0_15gpu_kernel_implIZZZNS0_67_GLOBAL__N__bb565c37_34_ValidateCompressedIndicesKernel_cu_33a4b88b42_validate_compressed_sparse_indices_kernelILNS3_8CDimNameE1ENS3_18CUDAKernelLauncherENS3_14EmptyVecKernelENS3_8DummyVecELm0EEEvRKNS_6TensorESB_lllENKUlvE1_clEvENKUlvE_clEvEUliiiiiE_EEvRNS_18TensorIteratorBaseERKT_EUliE_EEviT1_)
	.align		4
        /*0044*/ 	.word	index@(__assertfail)
	.align		4
        /*0048*/ 	.word	index@(_ZN2at6native27unrolled_elementwise_kernelIZZZNS0_67_GLOBAL__N__bb565c37_34_ValidateCompressedIndicesKernel_cu_33a4b88b42_validate_compressed_sparse_indices_kernelILNS2_8CDimNameE1ENS2_18CUDAKernelLauncherENS2_14EmptyVecKernelENS2_8DummyVecELm0EEEvRKNS_6TensorESA_lllENKUlvE1_clEvENKUlvE_clEvEUliiiiiE_St5arrayIPcLm6EELi4E23TrivialOffsetCalculatorILi5EjESH_ILi1EjENS0_6memory12LoadWithCastILi5EEENSK_13StoreWithCastILi1EEEEEviT_T0_T2_T3_T4_T5_)
	.align		4
        /*004c*/ 	.word	index@(__assertfail)
	.align		4
        /*0050*/ 	.word	index@(_ZN2at6native18elementwise_kernelILi128ELi2EZNS0_22gpu_kernel_impl_nocastIZZZNS0_67_GLOBAL__N__bb565c37_34_ValidateCompressedIndicesKernel_cu_33a4b88b42_validate_compressed_sparse_indices_kernelILNS3_8CDimNameE1ENS3_18CUDAKernelLauncherENS3_14EmptyVecKernelENS3_8DummyVecELm0EEEvRKNS_6TensorESB_lllENKUlvE1_clEvENKUlvE_clEvEUliiiiiE_EEvRNS_18TensorIteratorBaseERKT_EUliE_EEviT1_)
	.align		4
        /*0054*/ 	.word	index@(__assertfail)
	.align		4
        /*0058*/ 	.word	index@(_ZN2at6native27unrolled_elementwise_kernelIZZZNS0_67_GLOBAL__N__bb565c37_34_ValidateCompressedIndicesKernel_cu_33a4b88b42_validate_compressed_sparse_indices_kernelILNS2_8CDimNameE1ENS2_18CUDAKernelLauncherENS2_14EmptyVecKernelENS2_8DummyVecELm0EEEvRKNS_6TensorESA_lllENKUlvE1_clEvENKUlvE_clEvEUliiiiiE_St5arrayIPcLm6EELi4E23TrivialOffsetCalculatorILi5EjESH_ILi1EjENS0_6memory15LoadWithoutCastENSK_16StoreWithoutCastEEEviT_T0_T2_T3_T4_T5_)
	.align		4
        /*005c*/ 	.word	index@(__assertfail)
	.align		4
        /*0060*/ 	.word	index@(_ZN2at6native29vectorized_elementwise_kernelILi2EZZZNS0_67_GLOBAL__N__bb565c37_34_ValidateCompressedIndicesKernel_cu_33a4b88b42_validate_compressed_sparse_indices_kernelILNS2_8CDimNameE1ENS2_18CUDAKernelLauncherENS2_14EmptyVecKernelENS2_8DummyVecELm0EEEvRKNS_6TensorESA_lllENKUlvE1_clEvENKUlvE_clEvEUliiiiiE_St5arrayIPcLm6EEEEviT0_T1_)
	.align		4
        /*0064*/ 	.word	index@(__assertfail)
	.align		4
        /*0068*/ 	.word	index@(_ZN2at6native29vectorized_elementwise_kernelILi4EZZZNS0_67_GLOBAL__N__bb565c37_34_ValidateCompressedIndicesKernel_cu_33a4b88b42_validate_compressed_sparse_indices_kernelILNS2_8CDimNameE1ENS2_18CUDAKernelLauncherENS2_14EmptyVecKernelENS2_8DummyVecELm0EEEvRKNS_6TensorESA_lllENKUlvE1_clEvENKUlvE_clEvEUliiiiiE_St5arrayIPcLm6EEEEviT0_T1_)
	.align		4
        /*006c*/ 	.word	index@(__assertfail)
	.align		4
        /*0070*/ 	.word	index@(_ZN2at6native29vectorized_elementwise_kernelILi8EZZZNS0_67_GLOBAL__N__bb565c37_34_ValidateCompressedIndicesKernel_cu_33a4b88b42_validate_compressed_sparse_indices_kernelILNS2_8CDimNameE1ENS2_18CUDAKernelLauncherENS2_14EmptyVecKernelENS2_8DummyVecELm0EEEvRKNS_6TensorESA_lllENKUlvE1_clEvENKUlvE_clEvEUliiiiiE_St5arrayIPcLm6EEEEviT0_T1_)
	.align		4
        /*0074*/ 	.word	index@(__assertfail)
	.align		4
        /*0078*/ 	.word	index@(_ZN2at6native18elementwise_kernelILi128ELi4EZNS0_15gpu_kernel_implIZZZNS0_67_GLOBAL__N__bb565c37_34_ValidateCompressedIndicesKernel_cu_33a4b88b42_validate_compressed_sparse_indices_kernelILNS3_8CDimNameE1ENS3_18CUDAKernelLauncherENS3_14EmptyVecKernelENS3_8DummyVecELm0EEEvRKNS_6TensorESB_lllENKUlvE0_clEvENKUlvE0_clEvEUllE_EEvRNS_18TensorIteratorBaseERKT_EUliE_EEviT1_)
	.align		4
        /*007c*/ 	.word	index@(__assertfail)
	.align		4
        /*0080*/ 	.word	index@(_ZN2at6native27unrolled_elementwise_kernelIZZZNS0_67_GLOBAL__N__bb565c37_34_ValidateCompressedIndicesKernel_cu_33a4b88b42_validate_compressed_sparse_indices_kernelILNS2_8CDimNameE1ENS2_18CUDAKernelLauncherENS2_14EmptyVecKernelENS2_8DummyVecELm0EEEvRKNS_6TensorESA_lllENKUlvE0_clEvENKUlvE0_clEvEUllE_St5arrayIPcLm2EELi4E23TrivialOffsetCalculatorILi1EjESI_NS0_6memory12LoadWithCastILi1EEENSJ_13StoreWithCastILi1EEEEEviT_T0_T2_T3_T4_T5_)
	.align		4
        /*0084*/ 	.word	index@(__assertfail)
	.align		4
        /*0088*/ 	.word	index@(_ZN2at6native18elementwise_kernelILi128ELi2EZNS0_22gpu_kernel_impl_nocastIZZZNS0_67_GLOBAL__N__bb565c37_34_ValidateCompressedIndicesKernel_cu_33a4b88b42_validate_compressed_sparse_indices_kernelILNS3_8CDimNameE1ENS3_18CUDAKernelLauncherENS3_14EmptyVecKernelENS3_8DummyVecELm0EEEvRKNS_6TensorESB_lllENKUlvE0_clEvENKUlvE0_clEvEUllE_EEvRNS_18TensorIteratorBaseERKT_EUliE_EEviT1_)
	.align		4
        /*008c*/ 	.word	index@(__assertfail)
	.align		4
        /*0090*/ 	.word	index@(_ZN2at6native27unrolled_elementwise_kernelIZZZNS0_67_GLOBAL__N__bb565c37_34_ValidateCompressedIndicesKernel_cu_33a4b88b42_validate_compressed_sparse_indices_kernelILNS2_8CDimNameE1ENS2_18CUDAKernelLauncherENS2_14EmptyVecKernelENS2_8DummyVecELm0EEEvRKNS_6TensorESA_lllENKUlvE0_clEvENKUlvE0_clEvEUllE_St5arrayIPcLm2EELi4E23TrivialOffsetCalculatorILi1EjESI_NS0_6memory15LoadWithoutCastENSJ_16StoreWithoutCastEEEviT_T0_T2_T3_T4_T5_)
	.align		4
        /*0094*/ 	.word	index@(__assertfail)
	.align		4
        /*0098*/ 	.word	index@(_ZN2at6native29vectorized_elementwise_kernelILi2EZZZNS0_67_GLOBAL__N__bb565c37_34_ValidateCompressedIndicesKernel_cu_33a4b88b42_validate_compressed_sparse_indices_kernelILNS2_8CDimNameE1ENS2_18CUDAKernelLauncherENS2_14EmptyVecKernelENS2_8DummyVecELm0EEEvRKNS_6TensorESA_lllENKUlvE0_clEvENKUlvE0_clEvEUllE_St5arrayIPcLm2EEEEviT0_T1_)
	.align		4
        /*009c*/ 	.word	index@(__assertfail)
	.align		4
        /*00a0*/ 	.word	index@(_ZN2at6native29vectorized_elementwise_kernelILi4EZZZNS0_67_GLOBAL__N__bb565c37_34_ValidateCompressedIndicesKernel_cu_33a4b88b42_validate_compressed_sparse_indices_kernelILNS2_8CDimNameE1ENS2_18CUDAKernelLauncherENS2_14EmptyVecKernelENS2_8DummyVecELm0EEEvRKNS_6TensorESA_lllENKUlvE0_clEvENKUlvE0_clEvEUllE_St5arrayIPcLm2EEEEviT0_T1_)
	.align		4
        /*00a4*/ 	.word	index@(__assertfail)
	.align		4
        /*00a8*/ 	.word	index@(_ZN2at6native29vectorized_elementwise_kernelILi8EZZZNS0_67_GLOBAL__N__bb565c37_34_ValidateCompressedIndicesKernel_cu_33a4b88b42_validate_compressed_sparse_indices_kernelILNS2_8CDimNameE1ENS2_18CUDAKernelLauncherENS2_14EmptyVecKernelENS2_8DummyVecELm0EEEvRKNS_6TensorESA_lllENKUlvE0_clEvENKUlvE0_clEvEUllE_St5arrayIPcLm2EEEEviT0_T1_)
	.align		4
        /*00ac*/ 	.word	index@(__assertfail)
	.align		4
        /*00b0*/ 	.word	index@(_ZN2at6native18elementwise_kernelILi128ELi4EZNS0_15gpu_kernel_implIZZZNS0_67_GLOBAL__N__bb565c37_34_ValidateCompressedIndicesKernel_cu_33a4b88b42_validate_compressed_sparse_indices_kernelILNS3_8CDimNameE1ENS3_18CUDAKernelLauncherENS3_14EmptyVecKernelENS3_8DummyVecELm0EEEvRKNS_6TensorESB_lllENKUlvE0_clEvENKUlvE_clEvEUliE_EEvRNS_18TensorIteratorBaseERKT_EUliE_EEviT1_)
	.align		4
        /*00b4*/ 	.word	index@(__assertfail)
	.align		4
        /*00b8*/ 	.word	index@(_ZN2at6native27unrolled_elementwise_kernelIZZZNS0_67_GLOBAL__N__bb565c37_34_ValidateCompressedIndicesKernel_cu_33a4b88b42_validate_compressed_sparse_indices_kernelILNS2_8CDimNameE1ENS2_18CUDAKernelLauncherENS2_14EmptyVecKernelENS2_8DummyVecELm0EEEvRKNS_6TensorESA_lllENKUlvE0_clEvENKUlvE_clEvEUliE_St5arrayIPcLm2EELi4E23TrivialOffsetCalculatorILi1EjESI_NS0_6memory12LoadWithCastILi1EEENSJ_13StoreWithCastILi1EEEEEviT_T0_T2_T3_T4_T5_)
	.align		4
        /*00bc*/ 	.word	index@(__assertfail)
	.align		4
        /*00c0*/ 	.word	index@(_ZN2at6native18elementwise_kernelILi128ELi2EZNS0_22gpu_kernel_impl_nocastIZZZNS0_67_GLOBAL__N__bb565c37_34_ValidateCompressedIndicesKernel_cu_33a4b88b42_validate_compressed_sparse_indices_kernelILNS3_8CDimNameE1ENS3_18CUDAKernelLauncherENS3_14EmptyVecKernelENS3_8DummyVecELm0EEEvRKNS_6TensorESB_lllENKUlvE0_clEvENKUlvE_clEvEUliE_EEvRNS_18TensorIteratorBaseERKT_EUliE_EEviT1_)
	.align		4
        /*00c4*/ 	.word	index@(__assertfail)
	.align		4
        /*00c8*/ 	.word	index@(_ZN2at6native27unrolled_elementwise_kernelIZZZNS0_67_GLOBAL__N__bb565c37_34_ValidateCompressedIndicesKernel_cu_33a4b88b42_validate_compressed_sparse_indices_kernelILNS2_8CDimNameE1ENS2_18CUDAKernelLauncherENS2_14EmptyVecKernelENS2_8DummyVecELm0EEEvRKNS_6TensorESA_lllENKUlvE0_clEvENKUlvE_clEvEUliE_St5arrayIPcLm2EELi4E23TrivialOffsetCalculatorILi1EjESI_NS0_6memory15LoadWithoutCastENSJ_16StoreWithoutCastEEEviT_T0_T2_T3_T4_T5_)
	.align		4
        /*00cc*/ 	.word	index@(__assertfail)
	.align		4
        /*00d0*/ 	.word	index@(_ZN2at6native29vectorized_elementwise_kernelILi2EZZZNS0_67_GLOBAL__N__bb565c37_34_ValidateCompressedIndicesKernel_cu_33a4b88b42_validate_compressed_sparse_indices_kernelILNS2_8CDimNameE1ENS2_18CUDAKernelLauncherENS2_14EmptyVecKernelENS2_8DummyVecELm0EEEvRKNS_6TensorESA_lllENKUlvE0_clEvENKUlvE_clEvEUliE_St5arrayIPcLm2EEEEviT0_T1_)
	.align		4
        /*00d4*/ 	.word	index@(__assertfail)
	.align		4
        /*00d8*/ 	.word	index@(_ZN2at6native29vectorized_elementwise_kernelILi4EZZZNS0_67_GLOBAL__N__bb565c37_34_ValidateCompressedIndicesKernel_cu_33a4b88b42_validate_compressed_sparse_indices_kernelILNS2_8CDimNameE1ENS2_18CUDAKernelLauncherENS2_14EmptyVecKernelENS2_8DummyVecELm0EEEvRKNS_6TensorESA_lllENKUlvE0_clEvENKUlvE_clEvEUliE_St5arrayIPcLm2EEEEviT0_T1_)
	.align		4
        /*00dc*/ 	.word	index@(__assertfail)
	.align		4
        /*00e0*/ 	.word	index@(_ZN2at6native29vectorized_elementwise_kernelILi8EZZZNS0_67_GLOBAL__N__bb565c37_34_ValidateCompressedIndicesKernel_cu_33a4b88b42_validate_compressed_sparse_indices_kernelILNS2_8CDimNameE1ENS2_18CUDAKernelLauncherENS2_14EmptyVecKernelENS2_8DummyVecELm0EEEvRKNS_6TensorESA_lllENKUlvE0_clEvENKUlvE_clEvEUliE_St5arrayIPcLm2EEEEviT0_T1_)
	.align		4
        /*00e4*/ 	.word	index@(__assertfail)
	.align		4
        /*00e8*/ 	.word	index@(_ZN2at6native18elementwise_kernelILi128ELi4EZNS0_15gpu_kernel_implIZZZNS0_67_GLOBAL__N__bb565c37_34_ValidateCompressedIndicesKernel_cu_33a4b88b42_validate_compressed_sparse_indices_kernelILNS3_8CDimNameE1ENS3_18CUDAKernelLauncherENS3_14EmptyVecKernelENS3_8DummyVecELm8EEEvRKNS_6TensorESB_lllENKUlvE1_clEvENKUlvE0_clEvEUllllllE_EEvRNS_18TensorIteratorBaseERKT_EUliE_EEviT1_)
	.align		4
        /*00ec*/ 	.word	index@(__assertfail)
	.align		4
        /*00f0*/ 	.word	index@(_ZN2at6native27unrolled_elementwise_kernelIZZZNS0_67_GLOBAL__N__bb565c37_34_ValidateCompressedIndicesKernel_cu_33a4b88b42_validate_compressed_sparse_indices_kernelILNS2_8CDimNameE1ENS2_18CUDAKernelLauncherENS2_14EmptyVecKernelENS2_8DummyVecELm8EEEvRKNS_6TensorESA_lllENKUlvE1_clEvENKUlvE0_clEvEUllllllE_St5arrayIPcLm6EELi4E23TrivialOffsetCalculatorILi5EjESH_ILi1EjENS0_6memory12LoadWithCastILi5EEENSK_13StoreWithCastILi1EEEEEviT_T0_T2_T3_T4_T5_)
	.align		4
        /*00f4*/ 	.word	index@(__assertfail)
	.align		4
        /*00f8*/ 	.word	index@(_ZN2at6native18elementwise_kernelILi128ELi2EZNS0_22gpu_kernel_impl_nocastIZZZNS0_67_GLOBAL__N__bb565c37_34_ValidateCompressedIndicesKernel_cu_33a4b88b42_validate_compressed_sparse_indices_kernelILNS3_8CDimNameE1ENS3_18CUDAKernelLauncherENS3_14EmptyVecKernelENS3_8DummyVecELm8EEEvRKNS_6TensorESB_lllENKUlvE1_clEvENKUlvE0_clEvEUllllllE_EEvRNS_18TensorIteratorBaseERKT_EUliE_EEviT1_)
	.align		4
        /*00fc*/ 	.word	index@(__assertfail)
	.align		4
        /*0100*/ 	.word	index@(_ZN2at6native27unrolled_elementwise_kernelIZZZNS0_67_GLOBAL__N__bb565c37_34_ValidateCompressedIndicesKernel_cu_33a4b88b42_validate_compressed_sparse_indices_kernelILNS2_8CDimNameE1ENS2_18CUDAKernelLauncherENS2_14EmptyVecKernelENS2_8DummyVecELm8EEEvRKNS_6TensorESA_lllENKUlvE1_clEvENKUlvE0_clEvEUllllllE_St5arrayIPcLm6EELi4E23TrivialOffsetCalculatorILi5EjESH_ILi1EjENS0_6memory15LoadWithoutCastENSK_16StoreWithoutCastEEEviT_T0_T2_T3_T4_T5_)
	.align		4
        /*0104*/ 	.word	index@(__assertfail)
	.align		4
        /*0108*/ 	.word	index@(_ZN2at6native29vectorized_elementwise_kernelILi2EZZZNS0_67_GLOBAL__N__bb565c37_34_ValidateCompressedIndicesKernel_cu_33a4b88b42_validate_compressed_sparse_indices_kernelILNS2_8CDimNameE1ENS2_18CUDAKernelLauncherENS2_14EmptyVecKernelENS2_8DummyVecELm8EEEvRKNS_6TensorESA_lllENKUlvE1_clEvENKUlvE0_clEvEUllllllE_St5arrayIPcLm6EEEEviT0_T1_)
	.align		4
        /*010c*/ 	.word	index@(__assertfail)
	.align		4
        /*0110*/ 	.word	index@(_ZN2at6native29vectorized_elementwise_kernelILi4EZZZNS0_67_GLOBAL__N__bb565c37_34_ValidateCompressedIndicesKernel_cu_33a4b88b42_validate_compressed_sparse_indices_kernelILNS2_8CDimNameE1ENS2_18CUDAKernelLauncherENS2_14EmptyVecKernelENS2_8DummyVecELm8EEEvRKNS_6TensorESA_lllENKUlvE1_clEvENKUlvE0_clEvEUllllllE_St5arrayIPcLm6EEEEviT0_T1_)
	.align		4
        /*0114*/ 	.word	index@(__assertfail)
	.align		4
        /*0118*/ 	.word	index@(_ZN2at6native29vectorized_elementwise_kernelILi8EZZZNS0_67_GLOBAL__N__bb565c37_34_ValidateCompressedIndicesKernel_cu_33a4b88b42_validate_compressed_sparse_indices_kernelILNS2_8CDimNameE1ENS2_18CUDAKernelLauncherENS2_14EmptyVecKernelENS2_8DummyVecELm8EEEvRKNS_6TensorESA_lllENKUlvE1_clEvENKUlvE0_clEvEUllllllE_St5arrayIPcLm6EEEEviT0_T1_)
	.align		4
        /*011c*/ 	.word	index@(__assertfail)
	.align		4
        /*0120*/ 	.word	index@(_ZN2at6native18elementwise_kernelILi128ELi4EZNS0_15gpu_kernel_implIZZZNS0_67_GLOBAL__N__bb565c37_34_ValidateCompressedIndicesKernel_cu_33a4b88b42_validate_compressed_sparse_indices_kernelILNS3_8CDimNameE1ENS3_18CUDAKernelLauncherENS3_14EmptyVecKernelENS3_8DummyVecELm8EEEvRKNS_6TensorESB_lllENKUlvE1_clEvENKUlvE_clEvEUliiiiiE_EEvRNS_18TensorIteratorBaseERKT_EUliE_EEviT1_)
	.align		4
        /*0124*/ 	.word	index@(__assertfail)
	.align		4
        /*0128*/ 	.word	index@(_ZN2at6native27unrolled_elementwise_kernelIZZZNS0_67_GLOBAL__N__bb565c37_34_ValidateCompressedIndicesKernel_cu_33a4b88b42_validate_compressed_sparse_indices_kernelILNS2_8CDimNameE1ENS2_18CUDAKernelLauncherENS2_14EmptyVecKernelENS2_8DummyVecELm8EEEvRKNS_6TensorESA_lllENKUlvE1_clEvENKUlvE_clEvEUliiiiiE_St5arrayIPcLm6EELi4E23TrivialOffsetCalculatorILi5EjESH_ILi1EjENS0_6memory12LoadWithCastILi5EEENSK_13StoreWithCastILi1EEEEEviT_T0_T2_T3_T4_T5_)
	.align		4
        /*012c*/ 	.word	index@(__assertfail)
	.align		4
        /*0130*/ 	.word	index@(_ZN2at6native18elementwise_kernelILi128ELi2EZNS0_22gpu_kernel_impl_nocastIZZZNS0_67_GLOBAL__N__bb565c37_34_ValidateCompressedIndicesKernel_cu_33a4b88b42_validate_compressed_sparse_indices_kernelILNS3_8CDimNameE1ENS3_18CUDAKernelLauncherENS3_14EmptyVecKernelENS3_8DummyVecELm8EEEvRKNS_6TensorESB_lllENKUlvE1_clEvENKUlvE_clEvEUliiiiiE_EEvRNS_18TensorIteratorBaseERKT_EUliE_EEviT1_)
	.align		4
        /*0134*/ 	.word	index@(__assertfail)
	.align		4
        /*0138*/ 	.word	index@(_ZN2at6native27unrolled_elementwise_kernelIZZZNS0_67_GLOBAL__N__bb565c37_34_ValidateCompressedIndicesKernel_cu_33a4b88b42_validate_compressed_sparse_indices_kernelILNS2_8CDimNameE1ENS2_18CUDAKernelLauncherENS2_14EmptyVecKernelENS2_8DummyVecELm8EEEvRKNS_6TensorESA_lllENKUlvE1_clEvENKUlvE_clEvEUliiiiiE_St5arrayIPcLm6EELi4E23TrivialOffsetCalculatorILi5EjESH_ILi1EjENS0_6memory15LoadWithoutCastENSK_16StoreWithoutCastEEEviT_T0_T2_T3_T4_T5_)
	.align		4
        /*013c*/ 	.word	index@(__assertfail)
	.align		4
        /*0140*/ 	.word	index@(_ZN2at6native29vectorized_elementwise_kernelILi2EZZZNS0_67_GLOBAL__N__bb565c37_34_ValidateCompressedIndicesKernel_cu_33a4b88b42_validate_compressed_sparse_indices_kernelILNS2_8CDimNameE1ENS2_18CUDAKernelLauncherENS2_14EmptyVecKernelENS2_8DummyVecELm8EEEvRKNS_6TensorESA_lllENKUlvE1_clEvENKUlvE_clEvEUliiiiiE_St5arrayIPcLm6EEEEviT0_T1_)
	.align		4
        /*0144*/ 	.word	index@(__assertfail)
	.align		4
        /*0148*/ 	.word	index@(_ZN2at6native29vectorized_elementwise_kernelILi4EZZZNS0_67_GLOBAL__N__bb565c37_34_ValidateCompressedIndicesKernel_cu_33a4b88b42_validate_compressed_sparse_indices_kernelILNS2_8CDimNameE1ENS2_18CUDAKernelLauncherENS2_14EmptyVecKernelENS2_8DummyVecELm8EEEvRKNS_6TensorESA_lllENKUlvE1_clEvENKUlvE_clEvEUliiiiiE_St5arrayIPcLm6EEEEviT0_T1_)
	.align		4
        /*014c*/ 	.word	index@(__assertfail)
	.align		4
        /*0150*/ 	.word	index@(_ZN2at6native29vectorized_elementwise_kernelILi8EZZZNS0_67_GLOBAL__N__bb565c37_34_ValidateCompressedIndicesKernel_cu_33a4b88b42_validate_compressed_sparse_indices_kernelILNS2_8CDimNameE1ENS2_18CUDAKernelLauncherENS2_14EmptyVecKernelENS2_8DummyVecELm8EEEvRKNS_6TensorESA_lllENKUlvE1_clEvENKUlvE_clEvEUliiiiiE_St5arrayIPcLm6EEEEviT0_T1_)
	.align		4
        /*0154*/ 	.word	index@(__assertfail)
	.align		4
        /*0158*/ 	.word	index@(_ZN2at6native18elementwise_kernelILi128ELi4EZNS0_15gpu_kernel_implIZZZNS0_67_GLOBAL__N__bb565c37_34_ValidateCompressedIndicesKernel_cu_33a4b88b42_validate_compressed_sparse_indices_kernelILNS3_8CDimNameE1ENS3_18CUDAKernelLauncherENS3_14EmptyVecKernelENS3_8DummyVecELm8EEEvRKNS_6TensorESB_lllENKUlvE0_clEvENKUlvE0_clEvEUllE_EEvRNS_18TensorIteratorBaseERKT_EUliE_EEviT1_)
	.align		4
        /*015c*/ 	.word	index@(__assertfail)
	.align		4
        /*0160*/ 	.word	index@(_ZN2at6native27unrolled_elementwise_kernelIZZZNS0_67_GLOBAL__N__bb565c37_34_ValidateCompressedIndicesKernel_cu_33a4b88b42_validate_compressed_sparse_indices_kernelILNS2_8CDimNameE1ENS2_18CUDAKernelLauncherENS2_14EmptyVecKernelENS2_8DummyVecELm8EEEvRKNS_6TensorESA_lllENKUlvE0_clEvENKUlvE0_clEvEUllE_St5arrayIPcLm2EELi4E23TrivialOffsetCalculatorILi1EjESI_NS0_6memory12LoadWithCastILi1EEENSJ_13StoreWithCastILi1EEEEEviT_T0_T2_T3_T4_T5_)
	.align		4
        /*0164*/ 	.word	index@(__assertfail)
	.align		4
        /*0168*/ 	.word	index@(_ZN2at6native18elementwise_kernelILi128ELi2EZNS0_22gpu_kernel_impl_nocastIZZZNS0_67_GLOBAL__N__bb565c37_34_ValidateCompressedIndicesKernel_cu_33a4b88b42_validate_compressed_sparse_indices_kernelILNS3_8CDimNameE1ENS3_18CUDAKernelLauncherENS3_14EmptyVecKernelENS3_8DummyVecELm8EEEvRKNS_6TensorESB_lllENKUlvE0_clEvENKUlvE0_clEvEUllE_EEvRNS_18TensorIteratorBaseERKT_EUliE_EEviT1_)
	.align		4
        /*016c*/ 	.word	index@(__assertfail)
	.align		4
        /*0170*/ 	.word	index@(_ZN2at6native27unrolled_elementwise_kernelIZZZNS0_67_GLOBAL__N__bb565c37_34_ValidateCompressedIndicesKernel_cu_33a4b88b42_validate_compressed_sparse_indices_kernelILNS2_8CDimNameE1ENS2_18CUDAKernelLauncherENS2_14EmptyVecKernelENS2_8DummyVecELm8EEEvRKNS_6TensorESA_lllENKUlvE0_clEvENKUlvE0_clEvEUllE_St5arrayIPcLm2EELi4E23TrivialOffsetCalculatorILi1EjESI_NS0_6memory15LoadWithoutCastENSJ_16StoreWithoutCastEEEviT_T0_T2_T3_T4_T5_)
	.align		4
        /*0174*/ 	.word	index@(__assertfail)
	.align		4
        /*0178*/ 	.word	index@(_ZN2at6native29vectorized_elementwise_kernelILi2EZZZNS0_67_GLOBAL__N__bb565c37_34_ValidateCompressedIndicesKernel_cu_33a4b88b42_validate_compressed_sparse_indices_kernelILNS2_8CDimNameE1ENS2_18CUDAKernelLauncherENS2_14EmptyVecKernelENS2_8DummyVecELm8EEEvRKNS_6TensorESA_lllENKUlvE0_clEvENKUlvE0_clEvEUllE_St5arrayIPcLm2EEEEviT0_T1_)
	.align		4
        /*017c*/ 	.word	index@(__assertfail)
	.align		4
        /*0180*/ 	.word	index@(_ZN2at6native29vectorized_elementwise_kernelILi4EZZZNS0_67_GLOBAL__N__bb565c37_34_ValidateCompressedIndicesKernel_cu_33a4b88b42_validate_compressed_sparse_indices_kernelILNS2_8CDimNameE1ENS2_18CUDAKernelLauncherENS2_14EmptyVecKernelENS2_8DummyVecELm8EEEvRKNS_6TensorESA_lllENKUlvE0_clEvENKUlvE0_clEvEUllE_St5arrayIPcLm2EEEEviT0_T1_)
	.align		4
        /*0184*/ 	.word	index@(__assertfail)
	.align		4
        /*0188*/ 	.word	index@(_ZN2at6native29vectorized_elementwise_kernelILi8EZZZNS0_67_GLOBAL__N__bb565c37_34_ValidateCompressedIndicesKernel_cu_33a4b88b42_validate_compressed_sparse_indices_kernelILNS2_8CDimNameE1ENS2_18CUDAKernelLauncherENS2_14EmptyVecKernelENS2_8DummyVecELm8EEEvRKNS_6TensorESA_lllENKUlvE0_clEvENKUlvE0_clEvEUllE_St5arrayIPcLm2EEEEviT0_T1_)
	.align		4
        /*018c*/ 	.word	index@(__assertfail)
	.align		4
        /*0190*/ 	.word	index@(_ZN2at6native18elementwise_kernelILi128ELi4EZNS0_15gpu_kernel_implIZZZNS0_67_GLOBAL__N__bb565c37_34_ValidateCompressedIndicesKernel_cu_33a4b88b42_validate_compressed_sparse_indices_kernelILNS3_8CDimNameE1ENS3_18CUDAKernelLauncherENS3_14EmptyVecKernelENS3_8DummyVecELm8EEEvRKNS_6TensorESB_lllENKUlvE0_clEvENKUlvE_clEvEUliE_EEvRNS_18TensorIteratorBaseERKT_EUliE_EEviT1_)
	.align		4
        /*0194*/ 	.word	index@(__assertfail)
	.align		4
        /*0198*/ 	.word	index@(_ZN2at6native27unrolled_elementwise_kernelIZZZNS0_67_GLOBAL__N__bb565c37_34_ValidateCompressedIndicesKernel_cu_33a4b88b42_validate_compressed_sparse_indices_kernelILNS2_8CDimNameE1ENS2_18CUDAKernelLauncherENS2_14EmptyVecKernelENS2_8DummyVecELm8EEEvRKNS_6TensorESA_lllENKUlvE0_clEvENKUlvE_clEvEUliE_St5arrayIPcLm2EELi4E23TrivialOffsetCalculatorILi1EjESI_NS0_6memory12LoadWithCastILi1EEENSJ_13StoreWithCastILi1EEEEEviT_T0_T2_T3_T4_T5_)
	.align		4
        /*019c*/ 	.word	index@(__assertfail)
	.align		4
        /*01a0*/ 	.word	index@(_ZN2at6native18elementwise_kernelILi128ELi2EZNS0_22gpu_kernel_impl_nocastIZZZNS0_67_GLOBAL__N__bb565c37_34_ValidateCompressedIndicesKernel_cu_33a4b88b42_validate_compressed_sparse_indices_kernelILNS3_8CDimNameE1ENS3_18CUDAKernelLauncherENS3_14EmptyVecKernelENS3_8DummyVecELm8EEEvRKNS_6TensorESB_lllENKUlvE0_clEvENKUlvE_clEvEUliE_EEvRNS_18TensorIteratorBaseERKT_EUliE_EEviT1_)
	.align		4
        /*01a4*/ 	.word	index@(__assertfail)
	.align		4
        /*01a8*/ 	.word	index@(_ZN2at6native27unrolled_elementwise_kernelIZZZNS0_67_GLOBAL__N__bb565c37_34_ValidateCompressedIndicesKernel_cu_33a4b88b42_validate_compressed_sparse_indices_kernelILNS2_8CDimNameE1ENS2_18CUDAKernelLauncherENS2_14EmptyVecKernelENS2_8DummyVecELm8EEEvRKNS_6TensorESA_lllENKUlvE0_clEvENKUlvE_clEvEUliE_St5arrayIPcLm2EELi4E23TrivialOffsetCalculatorILi1EjESI_NS0_6memory15LoadWithoutCastENSJ_16StoreWithoutCastEEEviT_T0_T2_T3_T4_T5_)
	.align		4
        /*01ac*/ 	.word	index@(__assertfail)
	.align		4
        /*01b0*/ 	.word	index@(_ZN2at6native29vectorized_elementwise_kernelILi2EZZZNS0_67_GLOBAL__N__bb565c37_34_ValidateCompressedIndicesKernel_cu_33a4b88b42_validate_compressed_sparse_indices_kernelILNS2_8CDimNameE1ENS2_18CUDAKernelLauncherENS2_14EmptyVecKernelENS2_8DummyVecELm8EEEvRKNS_6TensorESA_lllENKUlvE0_clEvENKUlvE_clEvEUliE_St5arrayIPcLm2EEEEviT0_T1_)
	.align		4
        /*01b4*/ 	.word	index@(__assertfail)
	.align		4
        /*01b8*/ 	.word	index@(_ZN2at6native29vectorized_elementwise_kernelILi4EZZZNS0_67_GLOBAL__N__bb565c37_34_ValidateCompressedIndicesKernel_cu_33a4b88b42_validate_compressed_sparse_indices_kernelILNS2_8CDimNameE1ENS2_18CUDAKernelLauncherENS2_14EmptyVecKernelENS2_8DummyVecELm8EEEvRKNS_6TensorESA_lllENKUlvE0_clEvENKUlvE_clEvEUliE_St5arrayIPcLm2EEEEviT0_T1_)
	.align		4
        /*01bc*/ 	.word	index@(__assertfail)
	.align		4
        /*01c0*/ 	.word	index@(_ZN2at6native29vectorized_elementwise_kernelILi8EZZZNS0_67_GLOBAL__N__bb565c37_34_ValidateCompressedIndicesKernel_cu_33a4b88b42_validate_compressed_sparse_indices_kernelILNS2_8CDimNameE1ENS2_18CUDAKernelLauncherENS2_14EmptyVecKernelENS2_8DummyVecELm8EEEvRKNS_6TensorESA_lllENKUlvE0_clEvENKUlvE_clEvEUliE_St5arrayIPcLm2EEEEviT0_T1_)
	.align		4
        /*01c4*/ 	.word	index@(__assertfail)
	.align		4
        /*01c8*/ 	.word	index@(_ZN2at6native18elementwise_kernelILi128ELi4EZNS0_15gpu_kernel_implIZZZNS0_67_GLOBAL__N__bb565c37_34_ValidateCompressedIndicesKernel_cu_33a4b88b42_validate_compressed_sparse_indices_kernelILNS3_8CDimNameE0ENS3_18CUDAKernelLauncherENS3_14EmptyVecKernelENS3_8DummyVecELm0EEEvRKNS_6TensorESB_lllENKUlvE1_clEvENKUlvE0_clEvEUllllllE_EEvRNS_18TensorIteratorBaseERKT_EUliE_EEviT1_)
	.align		4
        /*01cc*/ 	.word	index@(__assertfail)
	.align		4
        /*01d0*/ 	.word	index@(_ZN2at6native27unrolled_elementwise_kernelIZZZNS0_67_GLOBAL__N__bb565c37_34_ValidateCompressedIndicesKernel_cu_33a4b88b42_validate_compressed_sparse_indices_kernelILNS2_8CDimNameE0ENS2_18CUDAKernelLauncherENS2_14EmptyVecKernelENS2_8DummyVecELm0EEEvRKNS_6TensorESA_lllENKUlvE1_clEvENKUlvE0_clEvEUllllllE_St5arrayIPcLm6EELi4E23TrivialOffsetCalculatorILi5EjESH_ILi1EjENS0_6memory12LoadWithCastILi5EEENSK_13StoreWithCastILi1EEEEEviT_T0_T2_T3_T4_T5_)
	.align		4
        /*01d4*/ 	.word	index@(__assertfail)
	.align		4
        /*01d8*/ 	.word	index@(_ZN2at6native18elementwise_kernelILi128ELi2EZNS0_22gpu_kernel_impl_nocastIZZZNS0_67_GLOBAL__N__bb565c37_34_ValidateCompressedIndicesKernel_cu_33a4b88b42_validate_compressed_sparse_indices_kernelILNS3_8CDimNameE0ENS3_18CUDAKernelLauncherENS3_14EmptyVecKernelENS3_8DummyVecELm0EEEvRKNS_6TensorESB_lllENKUlvE1_clEvENKUlvE0_clEvEUllllllE_EEvRNS_18TensorIteratorBaseERKT_EUliE_EEviT1_)
	.align		4
        /*01dc*/ 	.word	index@(__assertfail)
	.align		4
        /*01e0*/ 	.word	index@(_ZN2at6native27unrolled_elementwise_kernelIZZZNS0_67_GLOBAL__N__bb565c37_34_ValidateCompressedIndicesKernel_cu_33a4b88b42_validate_compressed_sparse_indices_kernelILNS2_8CDimNameE0ENS2_18CUDAKernelLauncherENS2_14EmptyVecKernelENS2_8DummyVecELm0EEEvRKNS_6TensorESA_lllENKUlvE1_clEvENKUlvE0_clEvEUllllllE_St5arrayIPcLm6EELi4E23TrivialOffsetCalculatorILi5EjESH_ILi1EjENS0_6memory15LoadWithoutCastENSK_16StoreWithoutCastEEEviT_T0_T2_T3_T4_T5_)
	.align		4
        /*01e4*/ 	.word	index@(__assertfail)
	.align		4
        /*01e8*/ 	.word	index@(_ZN2at6native29vectorized_elementwise_kernelILi2EZZZNS0_67_GLOBAL__N__bb565c37_34_ValidateCompressedIndicesKernel_cu_33a4b88b42_validate_compressed_sparse_indices_kernelILNS2_8CDimNameE0ENS2_18CUDAKernelLauncherENS2_14EmptyVecKernelENS2_8DummyVecELm0EEEvRKNS_6TensorESA_lllENKUlvE1_clEvENKUlvE0_clEvEUllllllE_St5arrayIPcLm6EEEEviT0_T1_)
	.align		4
        /*01ec*/ 	.word	index@(__assertfail)
	.align		4
        /*01f0*/ 	.word	index@(_ZN2at6native29vectorized_elementwise_kernelILi4EZZZNS0_67_GLOBAL__N__bb565c37_34_ValidateCompressedIndicesKernel_cu_33a4b88b42_validate_compressed_sparse_indices_kernelILNS2_8CDimNameE0ENS2_18CUDAKernelLauncherENS2_14EmptyVecKernelENS2_8DummyVecELm0EEEvRKNS_6TensorESA_lllENKUlvE1_clEvENKUlvE0_clEvEUllllllE_St5arrayIPcLm6EEEEviT0_T1_)
	.align		4
        /*01f4*/ 	.word	index@(__assertfail)
	.align		4
        /*01f8*/ 	.word	index@(_ZN2at6native29vectorized_elementwise_kernelILi8EZZZNS0_67_GLOBAL__N__bb565c37_34_ValidateCompressedIndicesKernel_cu_33a4b88b42_validate_compressed_sparse_indices_kernelILNS2_8CDimNameE0ENS2_18CUDAKernelLauncherENS2_14EmptyVecKernelENS2_8DummyVecELm0EEEvRKNS_6TensorESA_lllENKUlvE1_clEvENKUlvE0_clEvEUllllllE_St5arrayIPcLm6EEEEviT0_T1_)
	.align		4
        /*01fc*/ 	.word	index@(__assertfail)
	.align		4
        /*0200*/ 	.word	index@(_ZN2at6native18elementwise_kernelILi128ELi4EZNS0_15gpu_kernel_implIZZZNS0_67_GLOBAL__N__bb565c37_34_ValidateCompressedIndicesKernel_cu_33a4b88b42_validate_compressed_sparse_indices_kernelILNS3_8CDimNameE0ENS3_18CUDAKernelLauncherENS3_14EmptyVecKernelENS3_8DummyVecELm0EEEvRKNS_6TensorESB_lllENKUlvE1_clEvENKUlvE_clEvEUliiiiiE_EEvRNS_18TensorIteratorBaseERKT_EUliE_EEviT1_)
	.align		4
        /*0204*/ 	.word	index@(__assertfail)
	.align		4
        /*0208*/ 	.word	index@(_ZN2at6native27unrolled_elementwise_kernelIZZZNS0_67_GLOBAL__N__bb565c37_34_ValidateCompressedIndicesKernel_cu_33a4b88b42_validate_compressed_sparse_indices_kernelILNS2_8CDimNameE0ENS2_18CUDAKernelLauncherENS2_14EmptyVecKernelENS2_8DummyVecELm0EEEvRKNS_6TensorESA_lllENKUlvE1_clEvENKUlvE_clEvEUliiiiiE_St5arrayIPcLm6EELi4E23TrivialOffsetCalculatorILi5EjESH_ILi1EjENS0_6memory12LoadWithCastILi5EEENSK_13StoreWithCastILi1EEEEEviT_T0_T2_T3_T4_T5_)
	.align		4
        /*020c*/ 	.word	index@(__assertfail)
	.align		4
        /*0210*/ 	.word	index@(_ZN2at6native18elementwise_kernelILi128ELi2EZNS0_22gpu_kernel_impl_nocastIZZZNS0_67_GLOBAL__N__bb565c37_34_ValidateCompressedIndicesKernel_cu_33a4b88b42_validate_compressed_sparse_indices_kernelILNS3_8CDimNameE0ENS3_18CUDAKernelLauncherENS3_14EmptyVecKernelENS3_8DummyVecELm0EEEvRKNS_6TensorESB_lllENKUlvE1_clEvENKUlvE_clEvEUliiiiiE_EEvRNS_18TensorIteratorBaseERKT_EUliE_EEviT1_)
	.align		4
        /*0214*/ 	.word	index@(__assertfail)
	.align		4
        /*0218*/ 	.word	index@(_ZN2at6native27unrolled_elementwise_kernelIZZZNS0_67_GLOBAL__N__bb565c37_34_ValidateCompressedIndicesKernel_cu_33a4b88b42_validate_compressed_sparse_indices_kernelILNS2_8CDimNameE0ENS2_18CUDAKernelLauncherENS2_14EmptyVecKernelENS2_8DummyVecELm0EEEvRKNS_6TensorESA_lllENKUlvE1_clEvENKUlvE_clEvEUliiiiiE_St5arrayIPcLm6EELi4E23TrivialOffsetCalculatorILi5EjESH_ILi1EjENS0_6memory15LoadWithoutCastENSK_16StoreWithoutCastEEEviT_T0_T2_T3_T4_T5_)
	.align		4
        /*021c*/ 	.word	index@(__assertfail)
	.align		4
        /*0220*/ 	.word	index@(_ZN2at6native29vectorized_elementwise_kernelILi2EZZZNS0_67_GLOBAL__N__bb565c37_34_ValidateCompressedIndicesKernel_cu_33a4b88b42_validate_compressed_sparse_indices_kernelILNS2_8CDimNameE0ENS2_18CUDAKernelLauncherENS2_14EmptyVecKernelENS2_8DummyVecELm0EEEvRKNS_6TensorESA_lllENKUlvE1_clEvENKUlvE_clEvEUliiiiiE_St5arrayIPcLm6EEEEviT0_T1_)
	.align		4
        /*0224*/ 	.word	index@(__assertfail)
	.align		4
        /*0228*/ 	.word	index@(_ZN2at6native29vectorized_elementwise_kernelILi4EZZZNS0_67_GLOBAL__N__bb565c37_34_ValidateCompressedIndicesKernel_cu_33a4b88b42_validate_compressed_sparse_indices_kernelILNS2_8CDimNameE0ENS2_18CUDAKernelLauncherENS2_14EmptyVecKernelENS2_8DummyVecELm0EEEvRKNS_6TensorESA_lllENKUlvE1_clEvENKUlvE_clEvEUliiiiiE_St5arrayIPcLm6EEEEviT0_T1_)
	.align		4
        /*022c*/ 	.word	index@(__assertfail)
	.align		4
        /*0230*/ 	.word	index@(_ZN2at6native29vectorized_elementwise_kernelILi8EZZZNS0_67_GLOBAL__N__bb565c37_34_ValidateCompressedIndicesKernel_cu_33a4b88b42_validate_compressed_sparse_indices_kernelILNS2_8CDimNameE0ENS2_18CUDAKernelLauncherENS2_14EmptyVecKernelENS2_8DummyVecELm0EEEvRKNS_6TensorESA_lllENKUlvE1_clEvENKUlvE_clEvEUliiiiiE_St5arrayIPcLm6EEEEviT0_T1_)
	.align		4
        /*0234*/ 	.word	index@(__assertfail)
	.align		4
        /*0238*/ 	.word	index@(_ZN2at6native18elementwise_kernelILi128ELi4EZNS0_15gpu_kernel_implIZZZNS0_67_GLOBAL__N__bb565c37_34_ValidateCompressedIndicesKernel_cu_33a4b88b42_validate_compressed_sparse_indices_kernelILNS3_8CDimNameE0ENS3_18CUDAKernelLauncherENS3_14EmptyVecKernelENS3_8DummyVecELm0EEEvRKNS_6TensorESB_lllENKUlvE0_clEvENKUlvE0_clEvEUllE_EEvRNS_18TensorIteratorBaseERKT_EUliE_EEviT1_)
	.align		4
        /*023c*/ 	.word	index@(__assertfail)
	.align		4
        /*0240*/ 	.word	index@(_ZN2at6native27unrolled_elementwise_kernelIZZZNS0_67_GLOBAL__N__bb565c37_34_ValidateCompressedIndicesKernel_cu_33a4b88b42_validate_compressed_sparse_indices_kernelILNS2_8CDimNameE0ENS2_18CUDAKernelLauncherENS2_14EmptyVecKernelENS2_8DummyVecELm0EEEvRKNS_6TensorESA_lllENKUlvE0_clEvENKUlvE0_clEvEUllE_St5arrayIPcLm2EELi4E23TrivialOffsetCalculatorILi1EjESI_NS0_6memory12LoadWithCastILi1EEENSJ_13StoreWithCastILi1EEEEEviT_T0_T2_T3_T4_T5_)
	.align		4
        /*0244*/ 	.word	index@(__assertfail)
	.align		4
        /*0248*/ 	.word	index@(_ZN2at6native18elementwise_kernelILi128ELi2EZNS0_22gpu_kernel_impl_nocastIZZZNS0_67_GLOBAL__N__bb565c37_34_ValidateCompressedIndicesKernel_cu_33a4b88b42_validate_compressed_sparse_indices_kernelILNS3_8CDimNameE0ENS3_18CUDAKernelLauncherENS3_14EmptyVecKernelENS3_8DummyVecELm0EEEvRKNS_6TensorESB_lllENKUlvE0_clEvENKUlvE0_clEvEUllE_EEvRNS_18TensorIteratorBaseERKT_EUliE_EEviT1_)
	.align		4
        /*024c*/ 	.word	index@(__assertfail)
	.align		4
        /*0250*/ 	.word	index@(_ZN2at6native27unrolled_elementwise_kernelIZZZNS0_67_GLOBAL__N__bb565c37_34_ValidateCompressedIndicesKernel_cu_33a4b88b42_validate_compressed_sparse_indices_kernelILNS2_8CDimNameE0ENS2_18CUDAKernelLauncherENS2_14EmptyVecKernelENS2_8DummyVecELm0EEEvRKNS_6TensorESA_lllENKUlvE0_clEvENKUlvE0_clEvEUllE_St5arrayIPcLm2EELi4E23TrivialOffsetCalculatorILi1EjESI_NS0_6memory15LoadWithoutCastENSJ_16StoreWithoutCastEEEviT_T0_T2_T3_T4_T5_)
	.align		4
        /*0254*/ 	.word	index@(__assertfail)
	.align		4
        /*0258*/ 	.word	index@(_ZN2at6native29vectorized_elementwise_kernelILi2EZZZNS0_67_GLOBAL__N__bb565c37_34_ValidateCompressedIndicesKernel_cu_33a4b88b42_validate_compressed_sparse_indices_kernelILNS2_8CDimNameE0ENS2_18CUDAKernelLauncherENS2_14EmptyVecKernelENS2_8DummyVecELm0EEEvRKNS_6TensorESA_lllENKUlvE0_clEvENKUlvE0_clEvEUllE_St5arrayIPcLm2EEEEviT0_T1_)
	.align		4
        /*025c*/ 	.word	index@(__assertfail)
	.align		4
        /*0260*/ 	.word	index@(_ZN2at6native29vectorized_elementwise_kernelILi4EZZZNS0_67_GLOBAL__N__bb565c37_34_ValidateCompressedIndicesKernel_cu_33a4b88b42_validate_compressed_sparse_indices_kernelILNS2_8CDimNameE0ENS2_18CUDAKernelLauncherENS2_14EmptyVecKernelENS2_8DummyVecELm0EEEvRKNS_6TensorESA_lllENKUlvE0_clEvENKUlvE0_clEvEUllE_St5arrayIPcLm2EEEEviT0_T1_)
	.align		4
        /*0264*/ 	.word	index@(__assertfail)
	.align		4
        /*0268*/ 	.word	index@(_ZN2at6native29vectorized_elementwise_kernelILi8EZZZNS0_67_GLOBAL__N__bb565c37_34_ValidateCompressedIndicesKernel_cu_33a4b88b42_validate_compressed_sparse_indices_kernelILNS2_8CDimNameE0ENS2_18CUDAKernelLauncherENS2_14EmptyVecKernelENS2_8DummyVecELm0EEEvRKNS_6TensorESA_lllENKUlvE0_clEvENKUlvE0_clEvEUllE_St5arrayIPcLm2EEEEviT0_T1_)
	.align		4
        /*026c*/ 	.word	index@(__assertfail)
	.align		4
        /*0270*/ 	.word	index@(_ZN2at6native18elementwise_kernelILi128ELi4EZNS0_15gpu_kernel_implIZZZNS0_67_GLOBAL__N__bb565c37_34_ValidateCompressedIndicesKernel_cu_33a4b88b42_validate_compressed_sparse_indices_kernelILNS3_8CDimNameE0ENS3_18CUDAKernelLauncherENS3_14EmptyVecKernelENS3_8DummyVecELm0EEEvRKNS_6TensorESB_lllENKUlvE0_clEvENKUlvE_clEvEUliE_EEvRNS_18TensorIteratorBaseERKT_EUliE_EEviT1_)
	.align		4
        /*0274*/ 	.word	index@(__assertfail)
	.align		4
        /*0278*/ 	.word	index@(_ZN2at6native27unrolled_elementwise_kernelIZZZNS0_67_GLOBAL__N__bb565c37_34_ValidateCompressedIndicesKernel_cu_33a4b88b42_validate_compressed_sparse_indices_kernelILNS2_8CDimNameE0ENS2_18CUDAKernelLauncherENS2_14EmptyVecKernelENS2_8DummyVecELm0EEEvRKNS_6TensorESA_lllENKUlvE0_clEvENKUlvE_clEvEUliE_St5arrayIPcLm2EELi4E23TrivialOffsetCalculatorILi1EjESI_NS0_6memory12LoadWithCastILi1EEENSJ_13StoreWithCastILi1EEEEEviT_T0_T2_T3_T4_T5_)
	.align		4
        /*027c*/ 	.word	index@(__assertfail)
	.align		4
        /*0280*/ 	.word	index@(_ZN2at6native18elementwise_kernelILi128ELi2EZNS0_22gpu_kernel_impl_nocastIZZZNS0_67_GLOBAL__N__bb565c37_34_ValidateCompressedIndicesKernel_cu_33a4b88b42_validate_compressed_sparse_indices_kernelILNS3_8CDimNameE0ENS3_18CUDAKernelLauncherENS3_14EmptyVecKernelENS3_8DummyVecELm0EEEvRKNS_6TensorESB_lllENKUlvE0_clEvENKUlvE_clEvEUliE_EEvRNS_18TensorIteratorBaseERKT_EUliE_EEviT1_)
	.align		4
        /*0284*/ 	.word	index@(__assertfail)
	.align		4
        /*0288*/ 	.word	index@(_ZN2at6native27unrolled_elementwise_kernelIZZZNS0_67_GLOBAL__N__bb565c37_34_ValidateCompressedIndicesKernel_cu_33a4b88b42_validate_compressed_sparse_indices_kernelILNS2_8CDimNameE0ENS2_18CUDAKernelLauncherENS2_14EmptyVecKernelENS2_8DummyVecELm0EEEvRKNS_6TensorESA_lllENKUlvE0_clEvENKUlvE_clEvEUliE_St5arrayIPcLm2EELi4E23TrivialOffsetCalculatorILi1EjESI_NS0_6memory15LoadWithoutCastENSJ_16StoreWithoutCastEEEviT_T0_T2_T3_T4_T5_)
	.align		4
        /*028c*/ 	.word	index@(__assertfail)
	.align		4
        /*0290*/ 	.word	index@(_ZN2at6native29vectorized_elementwise_kernelILi2EZZZNS0_67_GLOBAL__N__bb565c37_34_ValidateCompressedIndicesKernel_cu_33a4b88b42_validate_compressed_sparse_indices_kernelILNS2_8CDimNameE0ENS2_18CUDAKernelLauncherENS2_14EmptyVecKernelENS2_8DummyVecELm0EEEvRKNS_6TensorESA_lllENKUlvE0_clEvENKUlvE_clEvEUliE_St5arrayIPcLm2EEEEviT0_T1_)
	.align		4
        /*0294*/ 	.word	index@(__assertfail)
	.align		4
        /*0298*/ 	.word	index@(_ZN2at6native29vectorized_elementwise_kernelILi4EZZZNS0_67_GLOBAL__N__bb565c37_34_ValidateCompressedIndicesKernel_cu_33a4b88b42_validate_compressed_sparse_indices_kernelILNS2_8CDimNameE0ENS2_18CUDAKernelLauncherENS2_14EmptyVecKernelENS2_8DummyVecELm0EEEvRKNS_6TensorESA_lllENKUlvE0_clEvENKUlvE_clEvEUliE_St5arrayIPcLm2EEEEviT0_T1_)
	.align		4
        /*029c*/ 	.word	index@(__assertfail)
	.align		4
        /*02a0*/ 	.word	index@(_ZN2at6native29vectorized_elementwise_kernelILi8EZZZNS0_67_GLOBAL__N__bb565c37_34_ValidateCompressedIndicesKernel_cu_33a4b88b42_validate_compressed_sparse_indices_kernelILNS2_8CDimNameE0ENS2_18CUDAKernelLauncherENS2_14EmptyVecKernelENS2_8DummyVecELm0EEEvRKNS_6TensorESA_lllENKUlvE0_clEvENKUlvE_clEvEUliE_St5arrayIPcLm2EEEEviT0_T1_)
	.align		4
        /*02a4*/ 	.word	index@(__assertfail)
	.align		4
        /*02a8*/ 	.word	index@(_ZN2at6native18elementwise_kernelILi128ELi4EZNS0_15gpu_kernel_implIZZZNS0_67_GLOBAL__N__bb565c37_34_ValidateCompressedIndicesKernel_cu_33a4b88b42_validate_compressed_sparse_indices_kernelILNS3_8CDimNameE0ENS3_18CUDAKernelLauncherENS3_14EmptyVecKernelENS3_8DummyVecELm8EEEvRKNS_6TensorESB_lllENKUlvE1_clEvENKUlvE0_clEvEUllllllE_EEvRNS_18TensorIteratorBaseERKT_EUliE_EEviT1_)
	.align		4
        /*02ac*/ 	.word	index@(__assertfail)
	.align		4
        /*02b0*/ 	.word	index@(_ZN2at6native27unrolled_elementwise_kernelIZZZNS0_67_GLOBAL__N__bb565c37_34_ValidateCompressedIndicesKernel_cu_33a4b88b42_validate_compressed_sparse_indices_kernelILNS2_8CDimNameE0ENS2_18CUDAKernelLauncherENS2_14EmptyVecKernelENS2_8DummyVecELm8EEEvRKNS_6TensorESA_lllENKUlvE1_clEvENKUlvE0_clEvEUllllllE_St5arrayIPcLm6EELi4E23TrivialOffsetCalculatorILi5EjESH_ILi1EjENS0_6memory12LoadWithCastILi5EEENSK_13StoreWithCastILi1EEEEEviT_T0_T2_T3_T4_T5_)
	.align		4
        /*02b4*/ 	.word	index@(__assertfail)
	.align		4
        /*02b8*/ 	.word	index@(_ZN2at6native18elementwise_kernelILi128ELi2EZNS0_22gpu_kernel_impl_nocastIZZZNS0_67_GLOBAL__N__bb565c37_34_ValidateCompressedIndicesKernel_cu_33a4b88b42_validate_compressed_sparse_indices_kernelILNS3_8CDimNameE0ENS3_18CUDAKernelLauncherENS3_14EmptyVecKernelENS3_8DummyVecELm8EEEvRKNS_6TensorESB_lllENKUlvE1_clEvENKUlvE0_clEvEUllllllE_EEvRNS_18TensorIteratorBaseERKT_EUliE_EEviT1_)
	.align		4
        /*02bc*/ 	.word	index@(__assertfail)
	.align		4
        /*02c0*/ 	.word	index@(_ZN2at6native27unrolled_elementwise_kernelIZZZNS0_67_GLOBAL__N__bb565c37_34_ValidateCompressedIndicesKernel_cu_33a4b88b42_validate_compressed_sparse_indices_kernelILNS2_8CDimNameE0ENS2_18CUDAKernelLauncherENS2_14EmptyVecKernelENS2_8DummyVecELm8EEEvRKNS_6TensorESA_lllENKUlvE1_clEvENKUlvE0_clEvEUllllllE_St5arrayIPcLm6EELi4E23TrivialOffsetCalculatorILi5EjESH_ILi1EjENS0_6memory15LoadWithoutCastENSK_16StoreWithoutCastEEEviT_T0_T2_T3_T4_T5_)
	.align		4
        /*02c4*/ 	.word	index@(__assertfail)
	.align		4
        /*02c8*/ 	.word	index@(_ZN2at6native29vectorized_elementwise_kernelILi2EZZZNS0_67_GLOBAL__N__bb565c37_34_ValidateCompressedIndicesKernel_cu_33a4b88b42_validate_compressed_sparse_indices_kernelILNS2_8CDimNameE0ENS2_18CUDAKernelLauncherENS2_14EmptyVecKernelENS2_8DummyVecELm8EEEvRKNS_6TensorESA_lllENKUlvE1_clEvENKUlvE0_clEvEUllllllE_St5arrayIPcLm6EEEEviT0_T1_)
	.align		4
        /*02cc*/ 	.word	index@(__assertfail)
	.align		4
        /*02d0*/ 	.word	index@(_ZN2at6native29vectorized_elementwise_kernelILi4EZZZNS0_67_GLOBAL__N__bb565c37_34_ValidateCompressedIndicesKernel_cu_33a4b88b42_validate_compressed_sparse_indices_kernelILNS2_8CDimNameE0ENS2_18CUDAKernelLauncherENS2_14EmptyVecKernelENS2_8DummyVecELm8EEEvRKNS_6TensorESA_lllENKUlvE1_clEvENKUlvE0_clEvEUllllllE_St5arrayIPcLm6EEEEviT0_T1_)
	.align		4
        /*02d4*/ 	.word	index@(__assertfail)
	.align		4
        /*02d8*/ 	.word	index@(_ZN2at6native29vectorized_elementwise_kernelILi8EZZZNS0_67_GLOBAL__N__bb565c37_34_ValidateCompressedIndicesKernel_cu_33a4b88b42_validate_compressed_sparse_indices_kernelILNS2_8CDimNameE0ENS2_18CUDAKernelLauncherENS2_14EmptyVecKernelENS2_8DummyVecELm8EEEvRKNS_6TensorESA_lllENKUlvE1_clEvENKUlvE0_clEvEUllllllE_St5arrayIPcLm6EEEEviT0_T1_)
	.align		4
        /*02dc*/ 	.word	index@(__assertfail)
	.align		4
        /*02e0*/ 	.word	index@(_ZN2at6native18elementwise_kernelILi128ELi4EZNS0_15gpu_kernel_implIZZZNS0_67_GLOBAL__N__bb565c37_34_ValidateCompressedIndicesKernel_cu_33a4b88b42_validate_compressed_sparse_indices_kernelILNS3_8CDimNameE0ENS3_18CUDAKernelLauncherENS3_14EmptyVecKernelENS3_8DummyVecELm8EEEvRKNS_6TensorESB_lllENKUlvE1_clEvENKUlvE_clEvEUliiiiiE_EEvRNS_18TensorIteratorBaseERKT_EUliE_EEviT1_)
	.align		4
        /*02e4*/ 	.word	index@(__assertfail)
	.align		4
        /*02e8*/ 	.word	index@(_ZN2at6native27unrolled_elementwise_kernelIZZZNS0_67_GLOBAL__N__bb565c37_34_ValidateCompressedIndicesKernel_cu_33a4b88b42_validate_compressed_sparse_indices_kernelILNS2_8CDimNameE0ENS2_18CUDAKernelLauncherENS2_14EmptyVecKernelENS2_8DummyVecELm8EEEvRKNS_6TensorESA_lllENKUlvE1_clEvENKUlvE_clEvEUliiiiiE_St5arrayIPcLm6EELi4E23TrivialOffsetCalculatorILi5EjESH_ILi1EjENS0_6memory12LoadWithCastILi5EEENSK_13StoreWithCastILi1EEEEEviT_T0_T2_T3_T4_T5_)
	.align		4
        /*02ec*/ 	.word	index@(__assertfail)
	.align		4
        /*02f0*/ 	.word	index@(_ZN2at6native18elementwise_kernelILi128ELi2EZNS0_22gpu_kernel_impl_nocastIZZZNS0_67_GLOBAL__N__bb565c37_34_ValidateCompressedIndicesKernel_cu_33a4b88b42_validate_compressed_sparse_indices_kernelILNS3_8CDimNameE0ENS3_18CUDAKernelLauncherENS3_14EmptyVecKernelENS3_8DummyVecELm8EEEvRKNS_6TensorESB_lllENKUlvE1_clEvENKUlvE_clEvEUliiiiiE_EEvRNS_18TensorIteratorBaseERKT_EUliE_EEviT1_)
	.align		4
        /*02f4*/ 	.word	index@(__assertfail)
	.align		4
        /*02f8*/ 	.word	index@(_ZN2at6native27unrolled_elementwise_kernelIZZZNS0_67_GLOBAL__N__bb565c37_34_ValidateCompressedIndicesKernel_cu_33a4b88b42_validate_compressed_sparse_indices_kernelILNS2_8CDimNameE0ENS2_18CUDAKernelLauncherENS2_14EmptyVecKernelENS2_8DummyVecELm8EEEvRKNS_6TensorESA_lllENKUlvE1_clEvENKUlvE_clEvEUliiiiiE_St5arrayIPcLm6EELi4E23TrivialOffsetCalculatorILi5EjESH_ILi1EjENS0_6memory15LoadWithoutCastENSK_16StoreWithoutCastEEEviT_T0_T2_T3_T4_T5_)
	.align		4
        /*02fc*/ 	.word	index@(__assertfail)
	.align		4
        /*0300*/ 	.word	index@(_ZN2at6native29vectorized_elementwise_kernelILi2EZZZNS0_67_GLOBAL__N__bb565c37_34_ValidateCompressedIndicesKernel_cu_33a4b88b42_validate_compressed_sparse_indices_kernelILNS2_8CDimNameE0ENS2_18CUDAKernelLauncherENS2_14EmptyVecKernelENS2_8DummyVecELm8EEEvRKNS_6TensorESA_lllENKUlvE1_clEvENKUlvE_clEvEUliiiiiE_St5arrayIPcLm6EEEEviT0_T1_)
	.align		4
        /*0304*/ 	.word	index@(__assertfail)
	.align		4
        /*0308*/ 	.word	index@(_ZN2at6native29vectorized_elementwise_kernelILi4EZZZNS0_67_GLOBAL__N__bb565c37_34_ValidateCompressedIndicesKernel_cu_33a4b88b42_validate_compressed_sparse_indices_kernelILNS2_8CDimNameE0ENS2_18CUDAKernelLauncherENS2_14EmptyVecKernelENS2_8DummyVecELm8EEEvRKNS_6TensorESA_lllENKUlvE1_clEvENKUlvE_clEvEUliiiiiE_St5arrayIPcLm6EEEEviT0_T1_)
	.align		4
        /*030c*/ 	.word	index@(__assertfail)
	.align		4
        /*0310*/ 	.word	index@(_ZN2at6native29vectorized_elementwise_kernelILi8EZZZNS0_67_GLOBAL__N__bb565c37_34_ValidateCompressedIndicesKernel_cu_33a4b88b42_validate_compressed_sparse_indices_kernelILNS2_8CDimNameE0ENS2_18CUDAKernelLauncherENS2_14EmptyVecKernelENS2_8DummyVecELm8EEEvRKNS_6TensorESA_lllENKUlvE1_clEvENKUlvE_clEvEUliiiiiE_St5arrayIPcLm6EEEEviT0_T1_)
	.align		4
        /*0314*/ 	.word	index@(__assertfail)
	.align		4
        /*0318*/ 	.word	index@(_ZN2at6native18elementwise_kernelILi128ELi4EZNS0_15gpu_kernel_implIZZZNS0_67_GLOBAL__N__bb565c37_34_ValidateCompressedIndicesKernel_cu_33a4b88b42_validate_compressed_sparse_indices_kernelILNS3_8CDimNameE0ENS3_18CUDAKernelLauncherENS3_14EmptyVecKernelENS3_8DummyVecELm8EEEvRKNS_6TensorESB_lllENKUlvE0_clEvENKUlvE0_clEvEUllE_EEvRNS_18TensorIteratorBaseERKT_EUliE_EEviT1_)
	.align		4
        /*031c*/ 	.word	index@(__assertfail)
	.align		4
        /*0320*/ 	.word	index@(_ZN2at6native27unrolled_elementwise_kernelIZZZNS0_67_GLOBAL__N__bb565c37_34_ValidateCompressedIndicesKernel_cu_33a4b88b42_validate_compressed_sparse_indices_kernelILNS2_8CDimNameE0ENS2_18CUDAKernelLauncherENS2_14EmptyVecKernelENS2_8DummyVecELm8EEEvRKNS_6TensorESA_lllENKUlvE0_clEvENKUlvE0_clEvEUllE_St5arrayIPcLm2EELi4E23TrivialOffsetCalculatorILi1EjESI_NS0_6memory12LoadWithCastILi1EEENSJ_13StoreWithCastILi1EEEEEviT_T0_T2_T3_T4_T5_)
	.align		4
        /*0324*/ 	.word	index@(__assertfail)
	.align		4
        /*0328*/ 	.word	index@(_ZN2at6native18elementwise_kernelILi128ELi2EZNS0_22gpu_kernel_impl_nocastIZZZNS0_67_GLOBAL__N__bb565c37_34_ValidateCompressedIndicesKernel_cu_33a4b88b42_validate_compressed_sparse_indices_kernelILNS3_8CDimNameE0ENS3_18CUDAKernelLauncherENS3_14EmptyVecKernelENS3_8DummyVecELm8EEEvRKNS_6TensorESB_lllENKUlvE0_clEvENKUlvE0_clEvEUllE_EEvRNS_18TensorIteratorBaseERKT_EUliE_EEviT1_)
	.align		4
        /*032c*/ 	.word	index@(__assertfail)
	.align		4
        /*0330*/ 	.word	index@(_ZN2at6native27unrolled_elementwise_kernelIZZZNS0_67_GLOBAL__N__bb565c37_34_ValidateCompressedIndicesKernel_cu_33a4b88b42_validate_compressed_sparse_indices_kernelILNS2_8CDimNameE0ENS2_18CUDAKernelLauncherENS2_14EmptyVecKernelENS2_8DummyVecELm8EEEvRKNS_6TensorESA_lllENKUlvE0_clEvENKUlvE0_clEvEUllE_St5arrayIPcLm2EELi4E23TrivialOffsetCalculatorILi1EjESI_NS0_6memory15LoadWithoutCastENSJ_16StoreWithoutCastEEEviT_T0_T2_T3_T4_T5_)
	.align		4
        /*0334*/ 	.word	index@(__assertfail)
	.align		4
        /*0338*/ 	.word	index@(_ZN2at6native29vectorized_elementwise_kernelILi2EZZZNS0_67_GLOBAL__N__bb565c37_34_ValidateCompressedIndicesKernel_cu_33a4b88b42_validate_compressed_sparse_indices_kernelILNS2_8CDimNameE0ENS2_18CUDAKernelLauncherENS2_14EmptyVecKernelENS2_8DummyVecELm8EEEvRKNS_6TensorESA_lllENKUlvE0_clEvENKUlvE0_clEvEUllE_St5arrayIPcLm2EEEEviT0_T1_)
	.align		4
        /*033c*/ 	.word	index@(__assertfail)
	.align		4
        /*0340*/ 	.word	index@(_ZN2at6native29vectorized_elementwise_kernelILi4EZZZNS0_67_GLOBAL__N__bb565c37_34_ValidateCompressedIndicesKernel_cu_33a4b88b42_validate_compressed_sparse_indices_kernelILNS2_8CDimNameE0ENS2_18CUDAKernelLauncherENS2_14EmptyVecKernelENS2_8DummyVecELm8EEEvRKNS_6TensorESA_lllENKUlvE0_clEvENKUlvE0_clEvEUllE_St5arrayIPcLm2EEEEviT0_T1_)
	.align		4
        /*0344*/ 	.word	index@(__assertfail)
	.align		4
        /*0348*/ 	.word	index@(_ZN2at6native29vectorized_elementwise_kernelILi8EZZZNS0_67_GLOBAL__N__bb565c37_34_ValidateCompressedIndicesKernel_cu_33a4b88b42_validate_compressed_sparse_indices_kernelILNS2_8CDimNameE0ENS2_18CUDAKernelLauncherENS2_14EmptyVecKernelENS2_8DummyVecELm8EEEvRKNS_6TensorESA_lllENKUlvE0_clEvENKUlvE0_clEvEUllE_St5arrayIPcLm2EEEEviT0_T1_)
	.align		4
        /*034c*/ 	.word	index@(__assertfail)
	.align		4
        /*0350*/ 	.word	index@(_ZN2at6native18elementwise_kernelILi128ELi4EZNS0_15gpu_kernel_implIZZZNS0_67_GLOBAL__N__bb565c37_34_ValidateCompressedIndicesKernel_cu_33a4b88b42_validate_compressed_sparse_indices_kernelILNS3_8CDimNameE0ENS3_18CUDAKernelLauncherENS3_14EmptyVecKernelENS3_8DummyVecELm8EEEvRKNS_6TensorESB_lllENKUlvE0_clEvENKUlvE_clEvEUliE_EEvRNS_18TensorIteratorBaseERKT_EUliE_EEviT1_)
	.align		4
        /*0354*/ 	.word	index@(__assertfail)
	.align		4
        /*0358*/ 	.word	index@(_ZN2at6native27unrolled_elementwise_kernelIZZZNS0_67_GLOBAL__N__bb565c37_34_ValidateCompressedIndicesKernel_cu_33a4b88b42_validate_compressed_sparse_indices_kernelILNS2_8CDimNameE0ENS2_18CUDAKernelLauncherENS2_14EmptyVecKernelENS2_8DummyVecELm8EEEvRKNS_6TensorESA_lllENKUlvE0_clEvENKUlvE_clEvEUliE_St5arrayIPcLm2EELi4E23TrivialOffsetCalculatorILi1EjESI_NS0_6memory12LoadWithCastILi1EEENSJ_13StoreWithCastILi1EEEEEviT_T0_T2_T3_T4_T5_)
	.align		4
        /*035c*/ 	.word	index@(__assertfail)
	.align		4
        /*0360*/ 	.word	index@(_ZN2at6native18elementwise_kernelILi128ELi2EZNS0_22gpu_kernel_impl_nocastIZZZNS0_67_GLOBAL__N__bb565c37_34_ValidateCompressedIndicesKernel_cu_33a4b88b42_validate_compressed_sparse_indices_kernelILNS3_8CDimNameE0ENS3_18CUDAKernelLauncherENS3_14EmptyVecKernelENS3_8DummyVecELm8EEEvRKNS_6TensorESB_lllENKUlvE0_clEvENKUlvE_clEvEUliE_EEvRNS_18TensorIteratorBaseERKT_EUliE_EEviT1_)
	.align		4
        /*0364*/ 	.word	index@(__assertfail)
	.align		4
        /*0368*/ 	.word	index@(_ZN2at6native27unrolled_elementwise_kernelIZZZNS0_67_GLOBAL__N__bb565c37_34_ValidateCompressedIndicesKernel_cu_33a4b88b42_validate_compressed_sparse_indices_kernelILNS2_8CDimNameE0ENS2_18CUDAKernelLauncherENS2_14EmptyVecKernelENS2_8DummyVecELm8EEEvRKNS_6TensorESA_lllENKUlvE0_clEvENKUlvE_clEvEUliE_St5arrayIPcLm2EELi4E23TrivialOffsetCalculatorILi1EjESI_NS0_6memory15LoadWithoutCastENSJ_16StoreWithoutCastEEEviT_T0_T2_T3_T4_T5_)
	.align		4
        /*036c*/ 	.word	index@(__assertfail)
	.align		4
        /*0370*/ 	.word	index@(_ZN2at6native29vectorized_elementwise_kernelILi2EZZZNS0_67_GLOBAL__N__bb565c37_34_ValidateCompressedIndicesKernel_cu_33a4b88b42_validate_compressed_sparse_indices_kernelILNS2_8CDimNameE0ENS2_18CUDAKernelLauncherENS2_14EmptyVecKernelENS2_8DummyVecELm8EEEvRKNS_6TensorESA_lllENKUlvE0_clEvENKUlvE_clEvEUliE_St5arrayIPcLm2EEEEviT0_T1_)
	.align		4
        /*0374*/ 	.word	index@(__assertfail)
	.align		4
        /*0378*/ 	.word	index@(_ZN2at6native29vectorized_elementwise_kernelILi4EZZZNS0_67_GLOBAL__N__bb565c37_34_ValidateCompressedIndicesKernel_cu_33a4b88b42_validate_compressed_sparse_indices_kernelILNS2_8CDimNameE0ENS2_18CUDAKernelLauncherENS2_14EmptyVecKernelENS2_8DummyVecELm8EEEvRKNS_6TensorESA_lllENKUlvE0_clEvENKUlvE_clEvEUliE_St5arrayIPcLm2EEEEviT0_T1_)
	.align		4
        /*037c*/ 	.word	index@(__assertfail)
	.align		4
        /*0380*/ 	.word	index@(_ZN2at6native29vectorized_elementwise_kernelILi8EZZZNS0_67_GLOBAL__N__bb565c37_34_ValidateCompressedIndicesKernel_cu_33a4b88b42_validate_compressed_sparse_indices_kernelILNS2_8CDimNameE0ENS2_18CUDAKernelLauncherENS2_14EmptyVecKernelENS2_8DummyVecELm8EEEvRKNS_6TensorESA_lllENKUlvE0_clEvENKUlvE_clEvEUliE_St5arrayIPcLm2EEEEviT0_T1_)
	.align		4
        /*0384*/ 	.word	index@(__assertfail)
	.align		4
        /*0388*/ 	.word	0x00000000
	.align		4
        /*038c*/ 	.word	0xfffffffe
	.align		4
        /*0390*/ 	.word	0x00000000
	.align		4
        /*0394*/ 	.word	0xfffffffd
	.align		4
        /*0398*/ 	.word	0x00000000
	.align		4
        /*039c*/ 	.word	0xfffffffc


//--------------------- .nv.constant4             --------------------------
	.section	.nv.constant4,"a",@progbits
	.align	8
	.align		8
.nv.constant4:
        /*0000*/ 	.dword	__assertfail
	.align		8
        /*0008*/ 	.dword	__unnamed_1
	.align		8
        /*0010*/ 	.dword	__unnamed_2
	.align		8
        /*0018*/ 	.dword	__unnamed_3
	.align		8
        /*0020*/ 	.dword	__unnamed_4
	.align		8
        /*0028*/ 	.dword	__unnamed_5
	.align		8
        /*0030*/ 	.dword	_ZN65_INTERNAL_bb565c37_34_ValidateCompressedIndicesKernel_cu_33a4b88b4cuda3std3__45__cpo5beginE
	.align		8
        /*0038*/ 	.dword	_ZN65_INTERNAL_bb565c37_34_ValidateCompressedIndicesKernel_cu_33a4b88b4cuda3std3__45__cpo3endE
	.align		8
        /*0040*/ 	.dword	_ZN65_INTERNAL_bb565c37_34_ValidateCompressedIndicesKernel_cu_33a4b88b4cuda3std3__45__cpo6cbeginE
	.align		8
        /*0048*/ 	.dword	_ZN65_INTERNAL_bb565c37_34_ValidateCompressedIndicesKernel_cu_33a4b88b4cuda3std3__45__cpo4cendE
	.align		8
        /*0050*/ 	.dword	_ZN65_INTERNAL_bb565c37_34_ValidateCompressedIndicesKernel_cu_33a4b88b4cuda3std3__45__cpo6rbeginE
	.align		8
        /*0058*/ 	.dword	_ZN65_INTERNAL_bb565c37_34_ValidateCompressedIndicesKernel_cu_33a4b88b4cuda3std3__45__cpo4rendE
	.align		8
        /*0060*/ 	.dword	_ZN65_INTERNAL_bb565c37_34_ValidateCompressedIndicesKernel_cu_33a4b88b4cuda3std3__45__cpo7crbeginE
	.align		8
        /*0068*/ 	.dword	_ZN65_INTERNAL_bb565c37_34_ValidateCompressedIndicesKernel_cu_33a4b88b4cuda3std3__45__cpo5crendE
	.align		8
        /*0070*/ 	.dword	_ZN65_INTERNAL_bb565c37_34_ValidateCompressedIndicesKernel_cu_33a4b88b4cuda3std3__467_GLOBAL__N__bb565c37_34_ValidateCompressedIndicesKernel_cu_33a4b88b6ignoreE
	.align		8
        /*0078*/ 	.dword	_ZN65_INTERNAL_bb565c37_34_ValidateCompressedIndicesKernel_cu_33a4b88b4cuda3std3__419piecewise_constructE
	.align		8
        /*0080*/ 	.dword	_ZN65_INTERNAL_bb565c37_34_ValidateCompressedIndicesKernel_cu_33a4b88b4cuda3std3__48in_placeE
	.align		8
        /*0088*/ 	.dword	_ZN65_INTERNAL_bb565c37_34_ValidateCompressedIndicesKernel_cu_33a4b88b4cuda3std3__420unreachable_sentinelE
	.align		8
        /*0090*/ 	.dword	_ZN65_INTERNAL_bb565c37_34_ValidateCompressedIndicesKernel_cu_33a4b88b4cuda3std6ranges3__45__cpo4swapE
	.align		8
        /*0098*/ 	.dword	_ZN65_INTERNAL_bb565c37_34_ValidateCompressedIndicesKernel_cu_33a4b88b4cuda3std6ranges3__45__cpo9iter_moveE
	.align		8
        /*00a0*/ 	.dword	_ZN65_INTERNAL_bb565c37_34_ValidateCompressedIndicesKernel_cu_33a4b88b4cuda3std6ranges3__45__cpo5beginE
	.align		8
        /*00a8*/ 	.dword	_ZN65_INTERNAL_bb565c37_34_ValidateCompressedIndicesKernel_cu_33a4b88b4cuda3std6ranges3__45__cpo3endE
	.align		8
        /*00b0*/ 	.dword	_ZN65_INTERNAL_bb565c37_34_ValidateCompressedIndicesKernel_cu_33a4b88b4cuda3std6ranges3__45__cpo6cbeginE
	.align		8
        /*00b8*/ 	.dword	_ZN65_INTERNAL_bb565c37_34_ValidateCompressedIndicesKernel_cu_33a4b88b4cuda3std6ranges3__45__cpo4cendE
	.align		8
        /*00c0*/ 	.dword	_ZN65_INTERNAL_bb565c37_34_ValidateCompressedIndicesKernel_cu_33a4b88b4cuda3std6ranges3__45__cpo7advanceE
	.align		8
        /*00c8*/ 	.dword	_ZN65_INTERNAL_bb565c37_34_ValidateCompressedIndicesKernel_cu_33a4b88b4cuda3std6ranges3__45__cpo9iter_swapE
	.align		8
        /*00d0*/ 	.dword	_ZN65_INTERNAL_bb565c37_34_ValidateCompressedIndicesKernel_cu_33a4b88b4cuda3std6ranges3__45__cpo4nextE
	.align		8
        /*00d8*/ 	.dword	_ZN65_INTERNAL_bb565c37_34_ValidateCompressedIndicesKernel_cu_33a4b88b4cuda3std6ranges3__45__cpo4prevE
	.align		8
        /*00e0*/ 	.dword	_ZN65_INTERNAL_bb565c37_34_ValidateCompressedIndicesKernel_cu_33a4b88b4cuda3std6ranges3__45__cpo4dataE
	.align		8
        /*00e8*/ 	.dword	_ZN65_INTERNAL_bb565c37_34_ValidateCompressedIndicesKernel_cu_33a4b88b4cuda3std6ranges3__45__cpo5cdataE
	.align		8
        /*00f0*/ 	.dword	_ZN65_INTERNAL_bb565c37_34_ValidateCompressedIndicesKernel_cu_33a4b88b4cuda3std6ranges3__45__cpo4sizeE
	.align		8
        /*00f8*/ 	.dword	_ZN65_INTERNAL_bb565c37_34_ValidateCompressedIndicesKernel_cu_33a4b88b4cuda3std6ranges3__45__cpo5ssizeE
	.align		8
        /*0100*/ 	.dword	_ZN65_INTERNAL_bb565c37_34_ValidateCompressedIndicesKernel_cu_33a4b88b4cuda3std6ranges3__45__cpo8distanceE
	.align		8
        /*0108*/ 	.dword	_ZN65_INTERNAL_bb565c37_34_ValidateCompressedIndicesKernel_cu_33a4b88b6thrust24THRUST_300001_SM_1000_NS6system6detail10sequential3seqE
	.align		8
        /*0110*/ 	.dword	$str$1
	.align		8
        /*0118*/ 	.dword	$str$16
	.align		8
        /*0120*/ 	.dword	$str$17
	.align		8
        /*0128*/ 	.dword	$str$18


//--------------------- .text._ZN2at6native18elementwise_kernelILi128ELi4EZNS0_15gpu_kernel_implIZZZNS0_67_GLOBAL__N__bb565c37_34_ValidateCompressedIndicesKernel_cu_33a4b88b42_validate_compressed_sparse_indices_kernelILNS3_8CDimNameE1ENS3_18CUDAKernelLauncherENS3_14EmptyVecKernelENS3_8DummyVecELm0EEEvRKNS_6TensorESB_lllENKUlvE1_clEvENKUlvE0_clEvEUllllllE_EEvRNS_18TensorIteratorBaseERKT_EUliE_EEviT1_ --------------------------
	.section	.text._ZN2at6native18elementwise_kernelILi128ELi4EZNS0_15gpu_kernel_implIZZZNS0_67_GLOBAL__N__bb565c37_34_ValidateCompressedIndicesKernel_cu_33a4b88b42_validate_compressed_sparse_indices_kernelILNS3_8CDimNameE1ENS3_18CUDAKernelLauncherENS3_14EmptyVecKernelENS3_8DummyVecELm0EEEvRKNS_6TensorESB_lllENKUlvE1_clEvENKUlvE0_clEvEUllllllE_EEvRNS_18TensorIteratorBaseERKT_EUliE_EEviT1_,"ax",@progbits
	.align	128
        .global         _ZN2at6native18elementwise_kernelILi128ELi4EZNS0_15gpu_kernel_implIZZZNS0_67_GLOBAL__N__bb565c37_34_ValidateCompressedIndicesKernel_cu_33a4b88b42_validate_compressed_sparse_indices_kernelILNS3_8CDimNameE1ENS3_18CUDAKernelLauncherENS3_14EmptyVecKernelENS3_8DummyVecELm0EEEvRKNS_6TensorESB_lllENKUlvE1_clEvENKUlvE0_clEvEUllllllE_EEvRNS_18TensorIteratorBaseERKT_EUliE_EEviT1_
        .type           _ZN2at6native18elementwise_kernelILi128ELi4EZNS0_15gpu_kernel_implIZZZNS0_67_GLOBAL__N__bb565c37_34_ValidateCompressedIndicesKernel_cu_33a4b88b42_validate_compressed_sparse_indices_kernelILNS3_8CDimNameE1ENS3_18CUDAKernelLauncherENS3_14EmptyVecKernelENS3_8DummyVecELm0EEEvRKNS_6TensorESB_lllENKUlvE1_clEvENKUlvE0_clEvEUllllllE_EEvRNS_18TensorIteratorBaseERKT_EUliE_EEviT1_,@function
        .size           _ZN2at6native18elementwise_kernelILi128ELi4EZNS0_15gpu_kernel_implIZZZNS0_67_GLOBAL__N__bb565c37_34_ValidateCompressedIndicesKernel_cu_33a4b88b42_validate_compressed_sparse_indices_kernelILNS3_8CDimNameE1ENS3_18CUDAKernelLauncherENS3_14EmptyVecKernelENS3_8DummyVecELm0EEEvRKNS_6TensorESB_lllENKUlvE1_clEvENKUlvE0_clEvEUllllllE_EEvRNS_18TensorIteratorBaseERKT_EUliE_EEviT1_,(.L_x_40021 - _ZN2at6native18elementwise_kernelILi128ELi4EZNS0_15gpu_kernel_implIZZZNS0_67_GLOBAL__N__bb565c37_34_ValidateCompressedIndicesKernel_cu_33a4b88b42_validate_compressed_sparse_indices_kernelILNS3_8CDimNameE1ENS3_18CUDAKernelLauncherENS3_14EmptyVecKernelENS3_8DummyVecELm0EEEvRKNS_6TensorESB_lllENKUlvE1_clEvENKUlvE0_clEvEUllllllE_EEvRNS_18TensorIteratorBaseERKT_EUliE_EEviT1_)
        .other          _ZN2at6native18elementwise_kernelILi128ELi4EZNS0_15gpu_kernel_implIZZZNS0_67_GLOBAL__N__bb565c37_34_ValidateCompressedIndicesKernel_cu_33a4b88b42_validate_compressed_sparse_indices_kernelILNS3_8CDimNameE1ENS3_18CUDAKernelLauncherENS3_14EmptyVecKernelENS3_8DummyVecELm0EEEvRKNS_6TensorESB_lllENKUlvE1_clEvENKUlvE0_clEvEUllllllE_EEvRNS_18TensorIteratorBaseERKT_EUliE_EEviT1_,@"STO_CUDA_ENTRY STV_DEFAULT"
_ZN2at6native18elementwise_kernelILi128ELi4EZNS0_15gpu_kernel_implIZZZNS0_67_GLOBAL__N__bb565c37_34_ValidateCompressedIndicesKernel_cu_33a4b88b42_validate_compressed_sparse_indices_kernelILNS3_8CDimNameE1ENS3_18CUDAKernelLauncherENS3_14EmptyVecKernelENS3_8DummyVecELm0EEEvRKNS_6TensorESB_lllENKUlvE1_clEvENKUlvE0_clEvEUllllllE_EEvRNS_18TensorIteratorBaseERKT_EUliE_EEviT1_:
.text._ZN2at6native18elementwise_kernelILi128ELi4EZNS0_15gpu_kernel_implIZZZNS0_67_GLOBAL__N__bb565c37_34_ValidateCompressedIndicesKernel_cu_33a4b88b42_validate_compressed_sparse_indices_kernelILNS3_8CDimNameE1ENS3_18CUDAKernelLauncherENS3_14EmptyVecKernelENS3_8DummyVecELm0EEEvRKNS_6TensorESB_lllENKUlvE1_clEvENKUlvE0_clEvEUllllllE_EEvRNS_18TensorIteratorBaseERKT_EUliE_EEviT1_:
[----:B------:R-:W0:Y:S01]  /*0000*/  LDC R1, c[0x0][0x37c] ;  /* 0x0000df00ff017b82 */ /* 0x000e220000000800 */
[----:B------:R-:W1:Y:S01]  /*0010*/  LDCU.64 UR6, c[0x0][0x750] ;  /* 0x0000ea00ff0677ac */ /* 0x000e620008000a00 */
[----:B------:R-:W2:Y:S06]  /*0020*/  S2R R38, SR_TID.X ;  /* 0x0000000000267919 */ /* 0x000eac0000002100 */
[----:B------:R-:W3:Y:S01]  /*0030*/  S2UR UR4, SR_CTAID.X ;  /* 0x00000000000479c3 */ /* 0x000ee20000002500 */
[----:B------:R-:W-:Y:S01]  /*0040*/  BSSY.RECONVERGENT B6, `(.L_x_0) ;  /* 0x0000a90000067945 */ /* 0x000fe20003800200 */
[----:B------:R-:W4:Y:S01]  /*0050*/  LDCU UR41, c[0x0][0x388] ;  /* 0x00007100ff2977ac */ /* 0x000f220008000800 */
[----:B------:R-:W5:Y:S05]  /*0060*/  LDCU UR38, c[0x0][0x758] ;  /* 0x0000eb00ff2677ac */ /* 0x000f6a0008000800 */
[----:B------:R-:W0:Y:S01]  /*0070*/  LDC.64 R22, c[0x0][0x780] ;  /* 0x0001e000ff167b82 */ /* 0x000e220000000a00 */
[----:B------:R-:W0:Y:S01]  /*0080*/  LDCU.64 UR36, c[0x0][0x358] ;  /* 0x00006b00ff2477ac */ /* 0x000e220008000a00 */
[----:B------:R-:W0:Y:S01]  /*0090*/  LDCU.U8 UR40, c[0x0][0x785] ;  /* 0x0000f0a0ff2877ac */ /* 0x000e220008000000 */
[----:B-1----:R-:W-:Y:S01]  /*00a0*/  UISETP.GT.U32.AND UP0, UPT, UR6, URZ, UPT ;  /* 0x000000ff0600728c */ /* 0x002fe2000bf04070 */
[----:B------:R-:W1:Y:S01]  /*00b0*/  LDCU UR6, c[0x0][0x380] ;  /* 0x00007000ff0677ac */ /* 0x000e620008000800 */
[----:B---3--:R-:W-:-:S02]  /*00c0*/  USHF.L.U32 UR4, UR4, 0x9, URZ ;  /* 0x0000000904047899 */ /* 0x008fc400080006ff */
[----:B----4-:R-:W-:Y:S02]  /*00d0*/  UIADD3 UR42, UPT, UPT, UR41, -0x1, URZ ;  /* 0xffffffff292a7890 */ /* 0x010fe4000fffe0ff */
[----:B------:R-:W-:Y:S02]  /*00e0*/  UISETP.GT.AND.EX UP0, UPT, UR7, URZ, UPT, UP0 ;  /* 0x000000ff0700728c */ /* 0x000fe4000bf04300 */
[----:B-----5:R-:W-:Y:S01]  /*00f0*/  UIADD3 UR5, UPT, UPT, UR38, -0x1, URZ ;  /* 0xffffffff26057890 */ /* 0x020fe2000fffe0ff */
[----:B--2---:R-:W-:Y:S01]  /*0100*/  LOP3.LUT R38, R38, UR4, RZ, 0xfc, !PT ;  /* 0x0000000426267c12 */ /* 0x004fe2000f8efcff */
[----:B------:R-:W-:Y:S01]  /*0110*/  UISETP.LT.U32.AND UP1, UPT, UR42, 0x18, UPT ;  /* 0x000000182a00788c */ /* 0x000fe2000bf21070 */
[C---:B0-----:R-:W-:Y:S01]  /*0120*/  PRMT R44, R22.reuse, 0x7770, RZ ;  /* 0x00007770162c7816 */ /* 0x041fe200000000ff */
[----:B------:R-:W-:Y:S01]  /*0130*/  ULOP3.LUT UR43, UR38, 0x7, URZ, 0xc0, !UPT ;  /* 0x00000007262b7892 */ /* 0x000fe2000f8ec0ff */
[----:B------:R-:W-:Y:S01]  /*0140*/  PRMT R52, R22, 0x7771, RZ ;  /* 0x0000777116347816 */ /* 0x000fe200000000ff */
[----:B------:R-:W-:Y:S01]  /*0150*/  ULOP3.LUT UR38, UR38, 0x3, URZ, 0xc0, !UPT ;  /* 0x0000000326267892 */ /* 0x000fe2000f8ec0ff */
[----:B------:R-:W-:Y:S01]  /*0160*/  IMAD.U32 R37, RZ, RZ, UR5 ;  /* 0x00000005ff257e24 */ /* 0x000fe2000f8e00ff */
[----:B-1----:R-:W-:Y:S01]  /*0170*/  ISETP.GE.AND P0, PT, R38, UR6, PT ;  /* 0x0000000626007c0c */ /* 0x002fe2000bf06270 */
[----:B------:R-:W-:Y:S01]  /*0180*/  USEL UR39, UR42, 0x18, UP1 ;  /* 0x000000182a277887 */ /* 0x000fe20008800000 */
[C---:B------:R-:W-:Y:S01]  /*0190*/  PRMT R50, R22.reuse, 0x7772, RZ ;  /* 0x0000777216327816 */ /* 0x040fe200000000ff */
[----:B------:R-:W-:Y:S01]  /*01a0*/  UISETP.GT.AND UP0, UPT, UR5, -0x1, UP0 ;  /* 0xffffffff0500788c */ /* 0x000fe20008704270 */
[----:B------:R-:W-:Y:S01]  /*01b0*/  PRMT R45, R22, 0x7773, RZ ;  /* 0x00007773162d7816 */ /* 0x000fe200000000ff */
[----:B------:R-:W-:Y:S01]  /*01c0*/  UIADD3 UR44, UPT, UPT, UR38, -0x1, URZ ;  /* 0xffffffff262c7890 */ /* 0x000fe2000fffe0ff */
[----:B------:R-:W-:Y:S01]  /*01d0*/  PRMT R39, R23, 0x7770, RZ ;  /* 0x0000777017277816 */ /* 0x000fe200000000ff */
[----:B------:R-:W-:-:S02]  /*01e0*/  UIADD3 UR39, UPT, UPT, UR39, 0x1, URZ ;  /* 0x0000000127277890 */ /* 0x000fc4000fffe0ff */
[----:B------:R-:W-:-:S04]  /*01f0*/  UP2UR UR45, UPR, URZ, 0x1 ;  /* 0x00000001ff2d7883 */ /* 0x000fc80008000000 */
[----:B------:R-:W-:Y:S08]  /*0200*/  @P0 BRA `(.L_x_1) ;  /* 0x000000a400cc0947 */ /* 0x000ff00003800000 */
[----:B------:R-:W-:Y:S01]  /*0210*/  UISETP.NE.AND UP0, UPT, UR41, URZ, UPT ;  /* 0x000000ff2900728c */ /* 0x000fe2000bf05270 */
[----:B------:R-:W-:Y:S02]  /*0220*/  HFMA2 R18, -RZ, RZ, 0, 0 ;  /* 0x00000000ff127431 */ /* 0x000fe400000001ff */
[----:B------:R-:W-:Y:S01]  /*0230*/  IMAD.MOV.U32 R24, RZ, RZ, RZ ;  /* 0x000000ffff187224 */ /* 0x000fe200078e00ff */
[----:B------:R-:W-:Y:S01]  /*0240*/  CS2R R16, SRZ ;  /* 0x0000000000107805 */ /* 0x000fe2000001ff00 */
[----:B------:R-:W-:Y:S02]  /*0250*/  IMAD.MOV.U32 R0, RZ, RZ, RZ ;  /* 0x000000ffff007224 */ /* 0x000fe400078e00ff */
[----:B------:R-:W-:Y:S02]  /*0260*/  IMAD.MOV.U32 R2, RZ, RZ, RZ ;  /* 0x000000ffff027224 */ /* 0x000fe400078e00ff */
[----:B------:R-:W-:Y:S05]  /*0270*/  BRA.U !UP0, `(.L_x_2) ;  /* 0x0000001908a07547 */ /* 0x000fea000b800000 */
[----:B------:R-:W0:Y:S01]  /*0280*/  LDCU.64 UR4, c[0x0][0x390] ;  /* 0x00007200ff0477ac */ /* 0x000e220008000a00 */
[----:B------:R-:W-:Y:S01]  /*0290*/  MOV R2, RZ ;  /* 0x000000ff00027202 */ /* 0x000fe20000000f00 */
[----:B------:R-:W-:Y:S01]  /*02a0*/  IMAD.MOV.U32 R3, RZ, RZ, R38 ;  /* 0x000000ffff037224 */ /* 0x000fe200078e0026 */
[----:B------:R-:W1:Y:S01]  /*02b0*/  LDCU UR6, c[0x0][0x38c] ;  /* 0x00007180ff0677ac */ /* 0x000e620008000800 */
[----:B------:R-:W2:Y:S01]  /*02c0*/  LDCU.128 UR12, c[0x0][0x4c0] ;  /* 0x00009800ff0c77ac */ /* 0x000ea20008000c00 */
[----:B------:R-:W3:Y:S01]  /*02d0*/  LDCU.64 UR8, c[0x0][0x4b8] ;  /* 0x00009700ff0877ac */ /* 0x000ee20008000a00 */
[----:B------:R-:W-:Y:S01]  /*02e0*/  UISETP.NE.AND UP0, UPT, UR42, URZ, UPT ;  /* 0x000000ff2a00728c */ /* 0x000fe2000bf05270 */
[----:B0-----:R-:W-:-:S05]  /*02f0*/  IMAD.HI.U32 R4, R38, UR4, R2 ;  /* 0x0000000426047c27 */ /* 0x001fca000f8e0002 */
[----:B------:R-:W-:-:S05]  /*0300*/  SHF.R.U32.HI R5, RZ, UR5, R4 ;  /* 0x00000005ff057c19 */ /* 0x000fca0008011604 */
[----:B------:R-:W-:-:S04]  /*0310*/  IMAD.MOV R3, RZ, RZ, -R5 ;  /* 0x000000ffff037224 */ /* 0x000fc800078e0a05 */
[----:B-1----:R-:W-:-:S04]  /*0320*/  IMAD R0, R3, UR6, R38 ;  /* 0x0000000603007c24 */ /* 0x002fc8000f8e0226 */
[C---:B--2---:R-:W-:Y:S02]  /*0330*/  IMAD R17, R0.reuse, UR12, RZ ;  /* 0x0000000c00117c24 */ /* 0x044fe4000f8e02ff */
[C---:B------:R-:W-:Y:S02]  /*0340*/  IMAD R16, R0.reuse, UR13, RZ ;  /* 0x0000000d00107c24 */ /* 0x040fe4000f8e02ff */
[C---:B------:R-:W-:Y:S02]  /*0350*/  IMAD R18, R0.reuse, UR14, RZ ;  /* 0x0000000e00127c24 */ /* 0x040fe4000f8e02ff */
[C---:B------:R-:W-:Y:S02]  /*0360*/  IMAD R24, R0.reuse, UR15, RZ ;  /* 0x0000000f00187c24 */ /* 0x040fe4000f8e02ff */
[C---:B---3--:R-:W-:Y:S02]  /*0370*/  IMAD R2, R0.reuse, UR8, RZ ;  /* 0x0000000800027c24 */ /* 0x048fe4000f8e02ff */
[----:B------:R-:W-:Y:S01]  /*0380*/  IMAD R0, R0, UR9, RZ ;  /* 0x0000000900007c24 */ /* 0x000fe2000f8e02ff */
[----:B------:R-:W-:Y:S06]  /*0390*/  BRA.U !UP0, `(.L_x_2) ;  /* 0x0000001908587547 */ /* 0x000fec000b800000 */
[----:B------:R-:W0:Y:S01]  /*03a0*/  LDCU.64 UR6, c[0x0][0x398] ;  /* 0x00007300ff0677ac */ /* 0x000e220008000a00 */
[----:B------:R-:W-:Y:S01]  /*03b0*/  MOV R4, RZ ;  /* 0x000000ff00047202 */ /* 0x000fe20000000f00 */
[----:B------:R-:W1:Y:S01]  /*03c0*/  LDCU UR4, c[0x0][0x3a0] ;  /* 0x00007400ff0477ac */ /* 0x000e620008000800 */
[----:B------:R-:W2:Y:S01]  /*03d0*/  LDCU.128 UR8, c[0x0][0x4d0] ;  /* 0x00009a00ff0877ac */ /* 0x000ea20008000c00 */
[----:B------:R-:W3:Y:S01]  /*03e0*/  LDCU.64 UR12, c[0x0][0x4e0] ;  /* 0x00009c00ff0c77ac */ /* 0x000ee20008000a00 */
[----:B------:R-:W-:Y:S01]  /*03f0*/  UISETP.NE.AND UP0, UPT, UR39, 0x2, UPT ;  /* 0x000000022700788c */ /* 0x000fe2000bf05270 */
[----:B0-----:R-:W-:-:S05]  /*0400*/  IMAD.HI.U32 R6, R5, UR7, R4 ;  /* 0x0000000705067c27 */ /* 0x001fca000f8e0004 */
[----:B-1----:R-:W-:-:S05]  /*0410*/  SHF.R.U32.HI R7, RZ, UR4, R6 ;  /* 0x00000004ff077c19 */ /* 0x002fca0008011606 */
[----:B------:R-:W-:-:S04]  /*0420*/  IMAD.MOV R3, RZ, RZ, -R7 ;  /* 0x000000ffff037224 */ /* 0x000fc800078e0a07 */
[----:B------:R-:W-:-:S04]  /*0430*/  IMAD R5, R3, UR6, R5 ;  /* 0x0000000603057c24 */ /* 0x000fc8000f8e0205 */
[C---:B--2---:R-:W-:Y:S02]  /*0440*/  IMAD R2, R5.reuse, UR8, R2 ;  /* 0x0000000805027c24 */ /* 0x044fe4000f8e0202 */
[C---:B------:R-:W-:Y:S02]  /*0450*/  IMAD R0, R5.reuse, UR9, R0 ;  /* 0x0000000905007c24 */ /* 0x040fe4000f8e0200 */
[C---:B------:R-:W-:Y:S02]  /*0460*/  IMAD R17, R5.reuse, UR10, R17 ;  /* 0x0000000a05117c24 */ /* 0x040fe4000f8e0211 */
[C---:B------:R-:W-:Y:S02]  /*0470*/  IMAD R16, R5.reuse, UR11, R16 ;  /* 0x0000000b05107c24 */ /* 0x040fe4000f8e0210 */
[C---:B---3--:R-:W-:Y:S02]  /*0480*/  IMAD R18, R5.reuse, UR12, R18 ;  /* 0x0000000c05127c24 */ /* 0x048fe4000f8e0212 */
[----:B------:R-:W-:Y:S01]  /*0490*/  IMAD R24, R5, UR13, R24 ;  /* 0x0000000d05187c24 */ /* 0x000fe2000f8e0218 */
[----:B------:R-:W-:Y:S06]  /*04a0*/  BRA.U !UP0, `(.L_x_2) ;  /* 0x0000001908147547 */ /* 0x000fec000b800000 */
[----:B------:R-:W0:Y:S01]  /*04b0*/  LDCU.64 UR4, c[0x0][0x3a8] ;  /* 0x00007500ff0477ac */ /* 0x000e220008000a00 */
[----:B------:R-:W-:Y:S01]  /*04c0*/  IMAD.MOV.U32 R6, RZ, RZ, RZ ;  /* 0x000000ffff067224 */ /* 0x000fe200078e00ff */
[----:B------:R-:W1:Y:S01]  /*04d0*/  LDCU UR6, c[0x0][0x3a4] ;  /* 0x00007480ff0677ac */ /* 0x000e620008000800 */
[----:B------:R-:W2:Y:S01]  /*04e0*/  LDCU.64 UR8, c[0x0][0x4e8] ;  /* 0x00009d00ff0877ac */ /* 0x000ea20008000a00 */
[----:B------:R-:W3:Y:S01]  /*04f0*/  LDCU.128 UR12, c[0x0][0x4f0] ;  /* 0x00009e00ff0c77ac */ /* 0x000ee20008000c00 */
[----:B------:R-:W-:Y:S01]  /*0500*/  UISETP.NE.AND UP0, UPT, UR39, 0x3, UPT ;  /* 0x000000032700788c */ /* 0x000fe2000bf05270 */
[----:B0-----:R-:W-:-:S05]  /*0510*/  IMAD.HI.U32 R4, R7, UR4, R6 ;  /* 0x0000000407047c27 */ /* 0x001fca000f8e0006 */
[----:B------:R-:W-:-:S04]  /*0520*/  SHF.R.U32.HI R5, RZ, UR5, R4 ;  /* 0x00000005ff057c19 */ /* 0x000fc80008011604 */
[----:B------:R-:W-:-:S05]  /*0530*/  IADD3 R3, PT, PT, -R5, RZ, RZ ;  /* 0x000000ff05037210 */ /* 0x000fca0007ffe1ff */
[----:B-1----:R-:W-:-:S04]  /*0540*/  IMAD R7, R3, UR6, R7 ;  /* 0x0000000603077c24 */ /* 0x002fc8000f8e0207 */
[C---:B--2---:R-:W-:Y:S02]  /*0550*/  IMAD R2, R7.reuse, UR8, R2 ;  /* 0x0000000807027c24 */ /* 0x044fe4000f8e0202 */
[C---:B------:R-:W-:Y:S02]  /*0560*/  IMAD R0, R7.reuse, UR9, R0 ;  /* 0x0000000907007c24 */ /* 0x040fe4000f8e0200 */
[C---:B---3--:R-:W-:Y:S02]  /*0570*/  IMAD R17, R7.reuse, UR12, R17 ;  /* 0x0000000c07117c24 */ /* 0x048fe4000f8e0211 */
[C---:B------:R-:W-:Y:S02]  /*0580*/  IMAD R16, R7.reuse, UR13, R16 ;  /* 0x0000000d07107c24 */ /* 0x040fe4000f8e0210 */
[C---:B------:R-:W-:Y:S02]  /*0590*/  IMAD R18, R7.reuse, UR14, R18 ;  /* 0x0000000e07127c24 */ /* 0x040fe4000f8e0212 */
[----:B------:R-:W-:Y:S01]  /*05a0*/  IMAD R24, R7, UR15, R24 ;  /* 0x0000000f07187c24 */ /* 0x000fe2000f8e0218 */
[----:B------:R-:W-:Y:S06]  /*05b0*/  BRA.U !UP0, `(.L_x_2) ;  /* 0x0000001508d07547 */ /* 0x000fec000b800000 */
[----:B------:R-:W0:Y:S01]  /*05c0*/  LDCU.64 UR6, c[0x0][0x3b0] ;  /* 0x00007600ff0677ac */ /* 0x000e220008000a00 */
[----:B------:R-:W-:Y:S01]  /*05d0*/  IMAD.MOV.U32 R4, RZ, RZ, RZ ;  /* 0x000000ffff047224 */ /* 0x000fe200078e00ff */
        /* <DEDUP_REMOVED lines=16> */
[----:B------:R-:W-:Y:S01]  /*06e0*/  HFMA2 R6, -RZ, RZ, 0, 0 ;  /* 0x00000000ff067431 */ /* 0x000fe200000001ff */
[----:B------:R-:W1:Y:S01]  /*06f0*/  LDCU UR6, c[0x0][0x3bc] ;  /* 0x00007780ff0677ac */ /* 0x000e620008000800 */
[----:B------:R-:W2:Y:S01]  /*0700*/  LDCU.64 UR8, c[0x0][0x518] ;  /* 0x0000a300ff0877ac */ /* 0x000ea20008000a00 */
[----:B------:R-:W3:Y:S01]  /*0710*/  LDCU.128 UR12, c[0x0][0x520] ;  /* 0x0000a400ff0c77ac */ /* 0x000ee20008000c00 */
[----:B------:R-:W-:Y:S01]  /*0720*/  UISETP.NE.AND UP0, UPT, UR39, 0x5, UPT ;  /* 0x000000052700788c */ /* 0x000fe2000bf05270 */
[----:B0-----:R-:W-:-:S05]  /*0730*/  IMAD.HI.U32 R4, R7, UR4, R6 ;  /* 0x0000000407047c27 */ /* 0x001fca000f8e0006 */
[----:B------:R-:W-:-:S05]  /*0740*/  SHF.R.U32.HI R5, RZ, UR5, R4 ;  /* 0x00000005ff057c19 */ /* 0x000fca0008011604 */
[----:B------:R-:W-:-:S04]  /*0750*/  IMAD.MOV R3, RZ, RZ, -R5 ;  /* 0x000000ffff037224 */ /* 0x000fc800078e0a05 */
        /* <DEDUP_REMOVED lines=15> */
[----:B-1----:R-:W-:-:S04]  /*0850*/  SHF.R.U32.HI R7, RZ, UR4, R6 ;  /* 0x00000004ff077c19 */ /* 0x002fc80008011606 */
[----:B------:R-:W-:-:S05]  /*0860*/  IADD3 R3, PT, PT, -R7, RZ, RZ ;  /* 0x000000ff07037210 */ /* 0x000fca0007ffe1ff */
        /* <DEDUP_REMOVED lines=328> */
[----:B------:R-:W-:-:S07]  /*1cf0*/  IMAD R24, R7, UR15, R24 ;  /* 0x0000000f07187c24 */ /* 0x000fce000f8e0218 */
.L_x_2:
[----:B------:R-:W0:Y:S01]  /*1d00*/  LDCU.64 UR4, c[0x0][0x718] ;  /* 0x0000e300ff0477ac */ /* 0x000e220008000a00 */
[----:B------:R-:W-:-:S04]  /*1d10*/  PRMT R3, R22, 0x7771, RZ ;  /* 0x0000777116037816 */ /* 0x000fc800000000ff */
[----:B------:R-:W-:Y:S02]  /*1d20*/  ISETP.GT.AND P0, PT, R3, 0x9, PT ;  /* 0x000000090300780c */ /* 0x000fe40003f04270 */
[----:B0-----:R-:W-:-:S04]  /*1d30*/  IADD3 R4, P1, PT, R0, UR4, RZ ;  /* 0x0000000400047c10 */ /* 0x001fc8000ff3e0ff */
[----:B------:R-:W-:-:S07]  /*1d40*/  IADD3.X R5, PT, PT, RZ, UR5, RZ, P1, !PT ;  /* 0x00000005ff057c10 */ /* 0x000fce0008ffe4ff */
[----:B------:R-:W-:Y:S05]  /*1d50*/  @P0 BRA `(.L_x_3) ;  /* 0x0000000000e40947 */ /* 0x000fea0003800000 */
[----:B------:R-:W-:-:S13]  /*1d60*/  ISETP.GT.AND P0, PT, R3, 0x4, PT ;  /* 0x000000040300780c */ /* 0x000fda0003f04270 */
[----:B------:R-:W-:Y:S05]  /*1d70*/  @P0 BRA `(.L_x_4) ;  /* 0x0000000000680947 */ /* 0x000fea0003800000 */
[----:B------:R-:W-:-:S13]  /*1d80*/  ISETP.GT.AND P0, PT, R3, 0x1, PT ;  /* 0x000000010300780c */ /* 0x000fda0003f04270 */
[----:B------:R-:W-:Y:S05]  /*1d90*/  @P0 BRA `(.L_x_5) ;  /* 0x0000000000280947 */ /* 0x000fea0003800000 */
[----:B------:R-:W-:-:S13]  /*1da0*/  ISETP.NE.AND P0, PT, R52, RZ, PT ;  /* 0x000000ff3400720c */ /* 0x000fda0003f05270 */
[----:B------:R-:W-:Y:S05]  /*1db0*/  @!P0 BRA `(.L_x_6) ;  /* 0x0000000000148947 */ /* 0x000fea0003800000 */
[----:B------:R-:W-:-:S13]  /*1dc0*/  ISETP.NE.AND P0, PT, R3, 0x1, PT ;  /* 0x000000010300780c */ /* 0x000fda0003f05270 */
[----:B------:R-:W-:Y:S05]  /*1dd0*/  @P0 BRA `(.L_x_7) ;  /* 0x0000000800d80947 */ /* 0x000fea0003800000 */
[----:B------:R-:W2:Y:S02]  /*1de0*/  LDG.E.S8 R26, desc[UR36][R4.64] ;  /* 0x00000024041a7981 */ /* 0x000ea4000c1e1300 */
[----:B--2---:R-:W-:Y:S01]  /*1df0*/  SHF.R.S32.HI R27, RZ, 0x1f, R26 ;  /* 0x0000001fff1b7819 */ /* 0x004fe2000001141a */
[----:B------:R-:W-:Y:S06]  /*1e00*/  BRA `(.L_x_8) ;  /* 0x0000000c00507947 */ /* 0x000fec0003800000 */
.L_x_6:
[----:B------:R0:W5:Y:S01]  /*1e10*/  LDG.E.U8 R26, desc[UR36][R4.64] ;  /* 0x00000024041a7981 */ /* 0x000162000c1e1100 */
[----:B------:R-:W-:Y:S01]  /*1e20*/  IMAD.MOV.U32 R27, RZ, RZ, RZ ;  /* 0x000000ffff1b7224 */ /* 0x000fe200078e00ff */
[----:B------:R-:W-:Y:S06]  /*1e30*/  BRA `(.L_x_8) ;  /* 0x0000000c00447947 */ /* 0x000fec0003800000 */
.L_x_5:
[----:B------:R-:W-:-:S13]  /*1e40*/  ISETP.NE.AND P0, PT, R3, 0x2, PT ;  /* 0x000000020300780c */ /* 0x000fda0003f05270 */
[----:B------:R-:W-:Y:S05]  /*1e50*/  @!P0 BRA `(.L_x_9) ;  /* 0x0000000000248947 */ /* 0x000fea0003800000 */
[----:B------:R-:W-:-:S13]  /*1e60*/  ISETP.NE.AND P0, PT, R3, 0x3, PT ;  /* 0x000000030300780c */ /* 0x000fda0003f05270 */
[----:B------:R-:W-:Y:S05]  /*1e70*/  @!P0 BRA `(.L_x_10) ;  /* 0x0000000000108947 */ /* 0x000fea0003800000 */
[----:B------:R-:W-:-:S13]  /*1e80*/  ISETP.NE.AND P0, PT, R3, 0x4, PT ;  /* 0x000000040300780c */ /* 0x000fda0003f05270 */
[----:B------:R-:W-:Y:S05]  /*1e90*/  @P0 BRA `(.L_x_7) ;  /* 0x0000000800a80947 */ /* 0x000fea0003800000 */
[----:B------:R0:W5:Y:S01]  /*1ea0*/  LDG.E.64 R26, desc[UR36][R4.64] ;  /* 0x00000024041a7981 */ /* 0x000162000c1e1b00 */
[----:B------:R-:W-:Y:S05]  /*1eb0*/  BRA `(.L_x_8) ;  /* 0x0000000c00247947 */ /* 0x000fea0003800000 */
.L_x_10:
[----:B------:R-:W2:Y:S02]  /*1ec0*/  LDG.E R26, desc[UR36][R4.64] ;  /* 0x00000024041a7981 */ /* 0x000ea4000c1e1900 */
[----:B--2---:R-:W-:Y:S01]  /*1ed0*/  SHF.R.S32.HI R27, RZ, 0x1f, R26 ;  /* 0x0000001fff1b7819 */ /* 0x004fe2000001141a */
[----:B------:R-:W-:Y:S06]  /*1ee0*/  BRA `(.L_x_8) ;  /* 0x0000000c00187947 */ /* 0x000fec0003800000 */
.L_x_9:
[----:B------:R-:W2:Y:S02]  /*1ef0*/  LDG.E.S16 R26, desc[UR36][R4.64] ;  /* 0x00000024041a7981 */ /* 0x000ea4000c1e1700 */
[----:B--2---:R-:W-:Y:S01]  /*1f00*/  SHF.R.S32.HI R27, RZ, 0x1f, R26 ;  /* 0x0000001fff1b7819 */ /* 0x004fe2000001141a */
[----:B------:R-:W-:Y:S06]  /*1f10*/  BRA `(.L_x_8) ;  /* 0x0000000c000c7947 */ /* 0x000fec0003800000 */
.L_x_4:
[----:B------:R-:W-:-:S13]  /*1f20*/  ISETP.GT.AND P0, PT, R3, 0x6, PT ;  /* 0x000000060300780c */ /* 0x000fda0003f04270 */
[----:B------:R-:W-:Y:S05]  /*1f30*/  @P0 BRA `(.L_x_11) ;  /* 0x00000000002c0947 */ /* 0x000fea0003800000 */
[----:B------:R-:W-:-:S13]  /*1f40*/  ISETP.NE.AND P0, PT, R3, 0x5, PT ;  /* 0x000000050300780c */ /* 0x000fda0003f05270 */
[----:B------:R-:W-:Y:S05]  /*1f50*/  @!P0 BRA `(.L_x_12) ;  /* 0x0000000000148947 */ /* 0x000fea0003800000 */
[----:B------:R-:W-:-:S13]  /*1f60*/  ISETP.NE.AND P0, PT, R3, 0x6, PT ;  /* 0x000000060300780c */ /* 0x000fda0003f05270 */
[----:B------:R-:W-:Y:S05]  /*1f70*/  @P0 BRA `(.L_x_7) ;  /* 0x0000000800700947 */ /* 0x000fea0003800000 */
[----:B------:R-:W2:Y:S02]  /*1f80*/  LDG.E R4, desc[UR36][R4.64] ;  /* 0x0000002404047981 */ /* 0x000ea4000c1e1900 */
[----:B--2---:R0:W1:Y:S01]  /*1f90*/  F2I.S64.TRUNC R26, R4 ;  /* 0x00000004001a7311 */ /* 0x004062000020d900 */
[----:B------:R-:W-:Y:S05]  /*1fa0*/  BRA `(.L_x_8) ;  /* 0x0000000800e87947 */ /* 0x000fea0003800000 */
.L_x_12:
[----:B------:R-:W2:Y:S02]  /*1fb0*/  LDG.E.U16 R4, desc[UR36][R4.64] ;  /* 0x0000002404047981 */ /* 0x000ea4000c1e1500 */
[----:B--2---:R-:W-:-:S06]  /*1fc0*/  HADD2.F32 R26, -RZ, R4.H0_H0 ;  /* 0x20000004ff1a7230 */ /* 0x004fcc0000004100 */
[----:B------:R-:W0:Y:S01]  /*1fd0*/  F2I.S64.TRUNC R26, R26 ;  /* 0x0000001a001a7311 */ /* 0x000e22000020d900 */
[----:B------:R-:W-:Y:S05]  /*1fe0*/  BRA `(.L_x_8) ;  /* 0x0000000800d87947 */ /* 0x000fea0003800000 */
.L_x_11:
[----:B------:R-:W-:-:S13]  /*1ff0*/  ISETP.NE.AND P0, PT, R3, 0x7, PT ;  /* 0x000000070300780c */ /* 0x000fda0003f05270 */
[----:B------:R-:W-:Y:S05]  /*2000*/  @!P0 BRA `(.L_x_13) ;  /* 0x00000000002c8947 */ /* 0x000fea0003800000 */
[----:B------:R-:W-:-:S13]  /*2010*/  ISETP.NE.AND P0, PT, R3, 0x8, PT ;  /* 0x000000080300780c */ /* 0x000fda0003f05270 */
[----:B------:R-:W-:Y:S05]  /*2020*/  @!P0 BRA `(.L_x_14) ;  /* 0x0000000000148947 */ /* 0x000fea0003800000 */
[----:B------:R-:W-:-:S13]  /*2030*/  ISETP.NE.AND P0, PT, R3, 0x9, PT ;  /* 0x000000090300780c */ /* 0x000fda0003f05270 */
[----:B------:R-:W-:Y:S05]  /*2040*/  @P0 BRA `(.L_x_7) ;  /* 0x00000008003c0947 */ /* 0x000fea0003800000 */
[----:B------:R-:W2:Y:S02]  /*2050*/  LDG.E R4, desc[UR36][R4.64] ;  /* 0x0000002404047981 */ /* 0x000ea4000c1e1900 */
[----:B--2---:R0:W1:Y:S01]  /*2060*/  F2I.S64.TRUNC R26, R4 ;  /* 0x00000004001a7311 */ /* 0x004062000020d900 */
[----:B------:R-:W-:Y:S05]  /*2070*/  BRA `(.L_x_8) ;  /* 0x0000000800b47947 */ /* 0x000fea0003800000 */
.L_x_14:
[----:B------:R-:W2:Y:S02]  /*2080*/  LDG.E.U16 R4, desc[UR36][R4.64] ;  /* 0x0000002404047981 */ /* 0x000ea4000c1e1500 */
[----:B--2---:R-:W-:-:S06]  /*2090*/  HADD2.F32 R26, -RZ, R4.H0_H0 ;  /* 0x20000004ff1a7230 */ /* 0x004fcc0000004100 */
[----:B------:R-:W0:Y:S01]  /*20a0*/  F2I.S64.TRUNC R26, R26 ;  /* 0x0000001a001a7311 */ /* 0x000e22000020d900 */
[----:B------:R-:W-:Y:S05]  /*20b0*/  BRA `(.L_x_8) ;  /* 0x0000000800a47947 */ /* 0x000fea0003800000 */
.L_x_13:
[----:B------:R-:W2:Y:S02]  /*20c0*/  LDG.E.64 R4, desc[UR36][R4.64] ;  /* 0x0000002404047981 */ /* 0x000ea4000c1e1b00 */
[----:B--2---:R0:W1:Y:S01]  /*20d0*/  F2I.S64.F64.TRUNC R26, R4 ;  /* 0x00000004001a7311 */ /* 0x004062000030d900 */
[----:B------:R-:W-:Y:S05]  /*20e0*/  BRA `(.L_x_8) ;  /* 0x0000000800987947 */ /* 0x000fea0003800000 */
.L_x_3:
[----:B------:R-:W-:-:S13]  /*20f0*/  ISETP.GT.AND P0, PT, R3, 0x18, PT ;  /* 0x000000180300780c */ /* 0x000fda0003f04270 */
[----:B------:R-:W-:Y:S05]  /*2100*/  @P0 BRA `(.L_x_15) ;  /* 0x0000000000e80947 */ /* 0x000fea0003800000 */
[----:B------:R-:W-:-:S13]  /*2110*/  ISETP.GT.AND P0, PT, R3, 0xe, PT ;  /* 0x0000000e0300780c */ /* 0x000fda0003f04270 */
[----:B------:R-:W-:Y:S05]  /*2120*/  @P0 BRA `(.L_x_16) ;  /* 0x0000000000300947 */ /* 0x000fea0003800000 */
[----:B------:R-:W-:-:S13]  /*2130*/  ISETP.NE.AND P0, PT, R3, 0xa, PT ;  /* 0x0000000a0300780c */ /* 0x000fda0003f05270 */
[----:B------:R-:W-:Y:S05]  /*2140*/  @!P0 BRA `(.L_x_17) ;  /* 0x00000000001c8947 */ /* 0x000fea0003800000 */
[----:B------:R-:W-:-:S13]  /*2150*/  ISETP.NE.AND P0, PT, R3, 0xb, PT ;  /* 0x0000000b0300780c */ /* 0x000fda0003f05270 */
[----:B------:R-:W-:Y:S05]  /*2160*/  @P0 BRA `(.L_x_7) ;  /* 0x0000000400f40947 */ /* 0x000fea0003800000 */
[----:B------:R-:W2:Y:S01]  /*2170*/  LDG.E.U8 R4, desc[UR36][R4.64] ;  /* 0x0000002404047981 */ /* 0x000ea2000c1e1100 */
[----:B------:R-:W-:Y:S01]  /*2180*/  IMAD.MOV.U32 R27, RZ, RZ, RZ ;  /* 0x000000ffff1b7224 */ /* 0x000fe200078e00ff */
[----:B--2---:R-:W-:-:S04]  /*2190*/  ISETP.NE.AND P0, PT, R4, RZ, PT ;  /* 0x000000ff0400720c */ /* 0x004fc80003f05270 */
[----:B------:R-:W-:Y:S01]  /*21a0*/  SEL R26, RZ, 0x1, !P0 ;  /* 0x00000001ff1a7807 */ /* 0x000fe20004000000 */
[----:B------:R-:W-:Y:S08]  /*21b0*/  BRA `(.L_x_8) ;  /* 0x0000000800647947 */ /* 0x000ff00003800000 */
.L_x_17:
[----:B------:R-:W2:Y:S02]  /*21c0*/  LDG.E.64 R4, desc[UR36][R4.64] ;  /* 0x0000002404047981 */ /* 0x000ea4000c1e1b00 */
[----:B--2---:R0:W1:Y:S01]  /*21d0*/  F2I.S64.F64.TRUNC R26, R4 ;  /* 0x00000004001a7311 */ /* 0x004062000030d900 */
[----:B------:R-:W-:Y:S05]  /*21e0*/  BRA `(.L_x_8) ;  /* 0x0000000800587947 */ /* 0x000fea0003800000 */
.L_x_16:
[----:B------:R-:W-:-:S13]  /*21f0*/  ISETP.NE.AND P0, PT, R3, 0xf, PT ;  /* 0x0000000f0300780c */ /* 0x000fda0003f05270 */
[----:B------:R-:W-:Y:S05]  /*2200*/  @!P0 BRA `(.L_x_18) ;  /* 0x0000000000988947 */ /* 0x000fea0003800000 */
[----:B------:R-:W-:-:S13]  /*2210*/  ISETP.NE.AND P0, PT, R3, 0x17, PT ;  /* 0x000000170300780c */ /* 0x000fda0003f05270 */
[----:B------:R-:W-:Y:S05]  /*2220*/  @!P0 BRA `(.L_x_19) ;  /* 0x0000000000588947 */ /* 0x000fea0003800000 */
[----:B------:R-:W-:-:S13]  /*2230*/  ISETP.NE.AND P0, PT, R3, 0x18, PT ;  /* 0x000000180300780c */ /* 0x000fda0003f05270 */
[----:B------:R-:W-:Y:S05]  /*2240*/  @P0 BRA `(.L_x_7) ;  /* 0x0000000400bc0947 */ /* 0x000fea0003800000 */
[----:B------:R-:W2:Y:S01]  /*2250*/  LDG.E.U8 R0, desc[UR36][R4.64] ;  /* 0x0000002404007981 */ /* 0x000ea2000c1e1100 */
[----:B------:R-:W-:Y:S01]  /*2260*/  IMAD.MOV.U32 R7, RZ, RZ, 0x1f ;  /* 0x0000001fff077424 */ /* 0x000fe200078e00ff */
[----:B--2---:R-:W-:-:S04]  /*2270*/  SHF.L.U32 R0, R0, 0x18, RZ ;  /* 0x0000001800007819 */ /* 0x004fc800000006ff */
[C---:B------:R-:W-:Y:S02]  /*2280*/  LOP3.LUT R3, R0.reuse, 0x7f000000, RZ, 0xc0, !PT ;  /* 0x7f00000000037812 */ /* 0x040fe400078ec0ff */
[----:B------:R-:W-:Y:S02]  /*2290*/  LOP3.LUT P0, RZ, R0, 0x7f000000, RZ, 0xc0, !PT ;  /* 0x7f00000000ff7812 */ /* 0x000fe4000780c0ff */
[----:B------:R-:W0:Y:S02]  /*22a0*/  FLO.U32 R6, R3 ;  /* 0x0000000300067300 */ /* 0x000e2400000e0000 */
[----:B0-----:R-:W-:-:S05]  /*22b0*/  IMAD.MOV R6, RZ, RZ, -R6 ;  /* 0x000000ffff067224 */ /* 0x001fca00078e0a06 */
[----:B------:R-:W-:-:S04]  /*22c0*/  VIADDMNMX.U32 R6, R6, R7, 0x4, !PT ;  /* 0x0000000406067446 */ /* 0x000fc80007800007 */
[----:B------:R-:W-:-:S04]  /*22d0*/  IADD3 R6, PT, PT, R6, -0x4, RZ ;  /* 0xfffffffc06067810 */ /* 0x000fc80007ffe0ff */
[C---:B------:R-:W-:Y:S01]  /*22e0*/  SHF.L.U32 R7, R3.reuse, R6, RZ ;  /* 0x0000000603077219 */ /* 0x040fe200000006ff */
[----:B------:R-:W-:Y:S02]  /*22f0*/  IMAD.SHL.U32 R8, R6, 0x800000, RZ ;  /* 0x0080000006087824 */ /* 0x000fe400078e00ff */
[----:B------:R-:W-:-:S03]  /*2300*/  VIADD R6, R3, 0x1000000 ;  /* 0x0100000003067836 */ /* 0x000fc60000000000 */
[----:B------:R-:W-:Y:S02]  /*2310*/  LEA.HI R7, R7, -R8, RZ, 0x1c ;  /* 0x8000000807077211 */ /* 0x000fe400078fe0ff */
[----:B------:R-:W-:Y:S02]  /*2320*/  SHF.R.S32.HI R6, RZ, 0x8, R6 ;  /* 0x00000008ff067819 */ /* 0x000fe40000011406 */
[----:B------:R-:W-:-:S04]  /*2330*/  IADD3 R7, PT, PT, R7, 0x3c000000, RZ ;  /* 0x3c00000007077810 */ /* 0x000fc80007ffe0ff */
[----:B------:R-:W-:-:S04]  /*2340*/  LOP3.LUT R6, R7, 0x7f800000, R6, 0xf8, !PT ;  /* 0x7f80000007067812 */ /* 0x000fc800078ef806 */
[----:B------:R-:W-:-:S04]  /*2350*/  SEL R3, R6, RZ, P0 ;  /* 0x000000ff06037207 */ /* 0x000fc80000000000 */
[----:B------:R-:W-:-:S04]  /*2360*/  LOP3.LUT R3, R3, 0x80000000, R0, 0xf8, !PT ;  /* 0x8000000003037812 */ /* 0x000fc800078ef800 */
[----:B------:R0:W1:Y:S01]  /*2370*/  F2I.S64.TRUNC R26, R3 ;  /* 0x00000003001a7311 */ /* 0x000062000020d900 */
[----:B------:R-:W-:Y:S05]  /*2380*/  BRA `(.L_x_8) ;  /* 0x0000000400f07947 */ /* 0x000fea0003800000 */
.L_x_19:
[----:B------:R-:W2:Y:S02]  /*2390*/  LDG.E.U8 R4, desc[UR36][R4.64] ;  /* 0x0000002404047981 */ /* 0x000ea4000c1e1100 */
[C---:B--2---:R-:W-:Y:S02]  /*23a0*/  IMAD.SHL.U32 R3, R4.reuse, 0x2000000, RZ ;  /* 0x0200000004037824 */ /* 0x044fe400078e00ff */
[----:B------:R-:W-:-:S03]  /*23b0*/  IMAD.SHL.U32 R6, R4, 0x100, RZ ;  /* 0x0000010004067824 */ /* 0x000fc600078e00ff */
[----:B------:R-:W-:-:S13]  /*23c0*/  ISETP.GT.U32.AND P0, PT, R3, 0x7ffffff, PT ;  /* 0x07ffffff0300780c */ /* 0x000fda0003f04070 */
[----:B------:R-:W-:Y:S02]  /*23d0*/  @!P0 LOP3.LUT R0, R6, 0x7f00, RZ, 0xc0, !PT ;  /* 0x00007f0006008812 */ /* 0x000fe400078ec0ff */
[----:B------:R-:W-:Y:S02]  /*23e0*/  @P0 LEA.HI R3, R3, 0x70000000, RZ, 0x1c ;  /* 0x7000000003030811 */ /* 0x000fe400078fe0ff */
[----:B------:R-:W-:Y:S02]  /*23f0*/  @!P0 LOP3.LUT R0, R0, 0x3f000000, RZ, 0xfc, !PT ;  /* 0x3f00000000008812 */ /* 0x000fe400078efcff */
[----:B------:R-:W-:-:S03]  /*2400*/  PRMT R6, R6, 0x9910, RZ ;  /* 0x0000991006067816 */ /* 0x000fc600000000ff */
[----:B------:R-:W-:Y:S01]  /*2410*/  @!P0 FADD.FTZ R0, R0, -0.5 ;  /* 0xbf00000000008421 */ /* 0x000fe20000010000 */
[----:B------:R-:W-:Y:S01]  /*2420*/  @P0 FMUL.FTZ R0, R3, 1.9259299443872358531e-34 ;  /* 0x0780000003000820 */ /* 0x000fe20000410000 */
[----:B------:R-:W-:-:S04]  /*2430*/  MOV R3, R6 ;  /* 0x0000000600037202 */ /* 0x000fc80000000f00 */
[----:B------:R-:W-:-:S04]  /*2440*/  LOP3.LUT R0, R0, 0x80000000, R3, 0xf8, !PT ;  /* 0x8000000000007812 */ /* 0x000fc800078ef803 */
[----:B------:R0:W1:Y:S01]  /*2450*/  F2I.S64.TRUNC R26, R0 ;  /* 0x00000000001a7311 */ /* 0x000062000020d900 */
[----:B------:R-:W-:Y:S05]  /*2460*/  BRA `(.L_x_8) ;  /* 0x0000000400b87947 */ /* 0x000fea0003800000 */
.L_x_18:
[----:B------:R-:W2:Y:S02]  /*2470*/  LDG.E.U16 R26, desc[UR36][R4.64] ;  /* 0x00000024041a7981 */ /* 0x000ea4000c1e1500 */
[----:B--2---:R-:W-:-:S06]  /*2480*/  IMAD.U32 R26, R26, 0x10000, RZ ;  /* 0x000100001a1a7824 */ /* 0x004fcc00078e00ff */
[----:B------:R-:W0:Y:S01]  /*2490*/  F2I.S64.TRUNC R26, R26 ;  /* 0x0000001a001a7311 */ /* 0x000e22000020d900 */
[----:B------:R-:W-:Y:S05]  /*24a0*/  BRA `(.L_x_8) ;  /* 0x0000000400a87947 */ /* 0x000fea0003800000 */
.L_x_15:
[----:B------:R-:W-:-:S13]  /*24b0*/  ISETP.GT.AND P0, PT, R3, 0x1b, PT ;  /* 0x0000001b0300780c */ /* 0x000fda0003f04270 */
[----:B------:R-:W-:Y:S05]  /*24c0*/  @P0 BRA `(.L_x_20) ;  /* 0x0000000400040947 */ /* 0x000fea0003800000 */
[----:B------:R-:W-:-:S13]  /*24d0*/  ISETP.NE.AND P0, PT, R3, 0x19, PT ;  /* 0x000000190300780c */ /* 0x000fda0003f05270 */
[----:B------:R-:W-:Y:S05]  /*24e0*/  @!P0 BRA `(.L_x_21) ;  /* 0x00000000008c8947 */ /* 0x000fea0003800000 */
[----:B------:R-:W-:-:S13]  /*24f0*/  ISETP.NE.AND P0, PT, R3, 0x1a, PT ;  /* 0x0000001a0300780c */ /* 0x000fda0003f05270 */
[----:B------:R-:W-:Y:S05]  /*2500*/  @!P0 BRA `(.L_x_22) ;  /* 0x0000000000148947 */ /* 0x000fea0003800000 */
[----:B------:R-:W-:-:S13]  /*2510*/  ISETP.NE.AND P0, PT, R3, 0x1b, PT ;  /* 0x0000001b0300780c */ /* 0x000fda0003f05270 */
[----:B------:R-:W-:Y:S05]  /*2520*/  @P0 BRA `(.L_x_7) ;  /* 0x0000000400040947 */ /* 0x000fea0003800000 */
[----:B------:R0:W5:Y:S01]  /*2530*/  LDG.E.U16 R26, desc[UR36][R4.64] ;  /* 0x00000024041a7981 */ /* 0x000162000c1e1500 */
[----:B------:R-:W-:Y:S01]  /*2540*/  IMAD.MOV.U32 R27, RZ, RZ, RZ ;  /* 0x000000ffff1b7224 */ /* 0x000fe200078e00ff */
[----:B------:R-:W-:Y:S06]  /*2550*/  BRA `(.L_x_8) ;  /* 0x00000004007c7947 */ /* 0x000fec0003800000 */
.L_x_22:
[----:B------:R-:W2:Y:S01]  /*2560*/  LDG.E.U8 R4, desc[UR36][R4.64] ;  /* 0x0000002404047981 */ /* 0x000ea2000c1e1100 */
[----:B------:R-:W-:Y:S01]  /*2570*/  BSSY.RECONVERGENT B0, `(.L_x_23) ;  /* 0x0000018000007945 */ /* 0x000fe20003800200 */
[----:B------:R-:W-:Y:S01]  /*2580*/  HFMA2 R26, -RZ, RZ, 0, 0 ;  /* 0x00000000ff1a7431 */ /* 0x000fe200000001ff */
[----:B--2---:R-:W-:-:S13]  /*2590*/  ISETP.NE.AND P0, PT, R4, RZ, PT ;  /* 0x000000ff0400720c */ /* 0x004fda0003f05270 */
[----:B------:R-:W-:Y:S05]  /*25a0*/  @!P0 BRA `(.L_x_24) ;  /* 0x0000000000508947 */ /* 0x000fea0003800000 */
[----:B------:R-:W-:-:S13]  /*25b0*/  ISETP.NE.AND P0, PT, R4, 0x80, PT ;  /* 0x000000800400780c */ /* 0x000fda0003f05270 */
[----:B------:R-:W-:Y:S01]  /*25c0*/  @!P0 IMAD.MOV.U32 R26, RZ, RZ, 0x7f800001 ;  /* 0x7f800001ff1a8424 */ /* 0x000fe200078e00ff */
[----:B------:R-:W-:Y:S06]  /*25d0*/  @!P0 BRA `(.L_x_24) ;  /* 0x0000000000448947 */ /* 0x000fec0003800000 */
[--C-:B------:R-:W-:Y:S01]  /*25e0*/  SHF.R.U32.HI R0, RZ, 0x3, R4.reuse ;  /* 0x00000003ff007819 */ /* 0x100fe20000011604 */
[----:B------:R-:W-:Y:S03]  /*25f0*/  BSSY.RECONVERGENT B1, `(.L_x_25) ;  /* 0x000000c000017945 */ /* 0x000fe60003800200 */
[----:B------:R-:W-:Y:S02]  /*2600*/  LOP3.LUT P0, R3, R0, 0xf, RZ, 0xc0, !PT ;  /* 0x0000000f00037812 */ /* 0x000fe4000780c0ff */
[----:B------:R-:W-:-:S05]  /*2610*/  SHF.R.U32.HI R0, RZ, 0x7, R4 ;  /* 0x00000007ff007819 */ /* 0x000fca0000011604 */
[----:B------:R-:W-:Y:S01]  /*2620*/  IMAD.U32 R7, R0, -0x80000000, RZ ;  /* 0x8000000000077824 */ /* 0x000fe200078e00ff */
[----:B------:R-:W-:-:S05]  /*2630*/  LOP3.LUT R0, R4, 0x7, RZ, 0xc0, !PT ;  /* 0x0000000704007812 */ /* 0x000fca00078ec0ff */
[----:B------:R-:W-:Y:S05]  /*2640*/  @P0 BRA `(.L_x_26) ;  /* 0x0000000000180947 */ /* 0x000fea0003800000 */
[----:B------:R-:W0:Y:S02]  /*2650*/  FLO.U32 R4, R0 ;  /* 0x0000000000047300 */ /* 0x000e2400000e0000 */
[----:B0-----:R-:W-:-:S04]  /*2660*/  IADD3 R4, PT, PT, -R4, 0x1f, RZ ;  /* 0x0000001f04047810 */ /* 0x001fc80007ffe1ff */
[----:B------:R-:W-:Y:S02]  /*2670*/  IADD3 R5, PT, PT, R4, -0x1c, RZ ;  /* 0xffffffe404057810 */ /* 0x000fe40007ffe0ff */
[----:B------:R-:W-:Y:S02]  /*2680*/  IADD3 R3, PT, PT, R3, 0x1d, -R4 ;  /* 0x0000001d03037810 */ /* 0x000fe40007ffe804 */
[----:B------:R-:W-:-:S04]  /*2690*/  SHF.L.U32 R5, R0, R5, RZ ;  /* 0x0000000500057219 */ /* 0x000fc800000006ff */
[----:B------:R-:W-:-:S07]  /*26a0*/  LOP3.LUT R0, R5, 0x7, RZ, 0xc0, !PT ;  /* 0x0000000705007812 */ /* 0x000fce00078ec0ff */
.L_x_26:
[----:B------:R-:W-:Y:S05]  /*26b0*/  BSYNC.RECONVERGENT B1 ;  /* 0x0000000000017941 */ /* 0x000fea0003800200 */
.L_x_25:
[----:B------:R-:W-:Y:S01]  /*26c0*/  IMAD.SHL.U32 R0, R0, 0x100000, RZ ;  /* 0x0010000000007824 */ /* 0x000fe200078e00ff */
[----:B------:R-:W-:-:S04]  /*26d0*/  LEA R3, R3, 0x3b800000, 0x17 ;  /* 0x3b80000003037811 */ /* 0x000fc800078eb8ff */
[----:B------:R-:W-:-:S07]  /*26e0*/  LOP3.LUT R26, R3, R0, R7, 0xfe, !PT ;  /* 0x00000000031a7212 */ /* 0x000fce00078efe07 */
.L_x_24:
[----:B------:R-:W-:Y:S05]  /*26f0*/  BSYNC.RECONVERGENT B0 ;  /* 0x0000000000007941 */ /* 0x000fea0003800200 */
.L_x_23:
[----:B------:R-:W1:Y:S01]  /*2700*/  F2I.S64.TRUNC R26, R26 ;  /* 0x0000001a001a7311 */ /* 0x000e62000020d900 */
[----:B------:R-:W-:Y:S05]  /*2710*/  BRA `(.L_x_8) ;  /* 0x00000004000c7947 */ /* 0x000fea0003800000 */
.L_x_21:
[----:B------:R-:W2:Y:S01]  /*2720*/  LDG.E.U8 R4, desc[UR36][R4.64] ;  /* 0x0000002404047981 */ /* 0x000ea2000c1e1100 */
[----:B------:R-:W-:Y:S01]  /*2730*/  BSSY.RECONVERGENT B0, `(.L_x_27) ;  /* 0x0000018000007945 */ /* 0x000fe20003800200 */
[----:B------:R-:W-:Y:S01]  /*2740*/  IMAD.MOV.U32 R26, RZ, RZ, RZ ;  /* 0x000000ffff1a7224 */ /* 0x000fe200078e00ff */
[----:B--2---:R-:W-:-:S13]  /*2750*/  ISETP.NE.AND P0, PT, R4, RZ, PT ;  /* 0x000000ff0400720c */ /* 0x004fda0003f05270 */
[----:B------:R-:W-:Y:S05]  /*2760*/  @!P0 BRA `(.L_x_28) ;  /* 0x0000000000508947 */ /* 0x000fea0003800000 */
[----:B------:R-:W-:-:S13]  /*2770*/  ISETP.NE.AND P0, PT, R4, 0x80, PT ;  /* 0x000000800400780c */ /* 0x000fda0003f05270 */
[----:B------:R-:W-:Y:S01]  /*2780*/  @!P0 MOV R26, 0x7f800001 ;  /* 0x7f800001001a8802 */ /* 0x000fe20000000f00 */
        /* <DEDUP_REMOVED lines=10> */
[----:B------:R-:W-:Y:S01]  /*2830*/  IADD3 R3, PT, PT, R3, 0x1e, -R4 ;  /* 0x0000001e03037810 */ /* 0x000fe20007ffe804 */
[----:B------:R-:W-:-:S05]  /*2840*/  VIADD R5, R4, 0xffffffe3 ;  /* 0xffffffe304057836 */ /* 0x000fca0000000000 */
[----:B------:R-:W-:-:S04]  /*2850*/  SHF.L.U32 R5, R0, R5, RZ ;  /* 0x0000000500057219 */ /* 0x000fc800000006ff */
[----:B------:R-:W-:-:S07]  /*2860*/  LOP3.LUT R0, R5, 0x3, RZ, 0xc0, !PT ;  /* 0x0000000305007812 */ /* 0x000fce00078ec0ff */
.L_x_30:
[----:B------:R-:W-:Y:S05]  /*2870*/  BSYNC.RECONVERGENT B1 ;  /* 0x0000000000017941 */ /* 0x000fea0003800200 */
.L_x_29:
[----:B------:R-:W-:Y:S02]  /*2880*/  SHF.L.U32 R0, R0, 0x15, RZ ;  /* 0x0000001500007819 */ /* 0x000fe400000006ff */
[----:B------:R-:W-:-:S04]  /*2890*/  LEA R3, R3, 0x37800000, 0x17 ;  /* 0x3780000003037811 */ /* 0x000fc800078eb8ff */
[----:B------:R-:W-:-:S07]  /*28a0*/  LOP3.LUT R26, R3, R0, R7, 0xfe, !PT ;  /* 0x00000000031a7212 */ /* 0x000fce00078efe07 */
.L_x_28:
[----:B------:R-:W-:Y:S05]  /*28b0*/  BSYNC.RECONVERGENT B0 ;  /* 0x0000000000007941 */ /* 0x000fea0003800200 */
.L_x_27:
[----:B------:R-:W2:Y:S01]  /*28c0*/  F2I.S64.TRUNC R26, R26 ;  /* 0x0000001a001a7311 */ /* 0x000ea2000020d900 */
[----:B------:R-:W-:Y:S05]  /*28d0*/  BRA `(.L_x_8) ;  /* 0x00000000009c7947 */ /* 0x000fea0003800000 */
.L_x_20:
[----:B------:R-:W-:-:S13]  /*28e0*/  ISETP.NE.AND P0, PT, R3, 0x1c, PT ;  /* 0x0000001c0300780c */ /* 0x000fda0003f05270 */
[----:B------:R-:W-:Y:S05]  /*28f0*/  @!P0 BRA `(.L_x_31) ;  /* 0x00000000008c8947 */ /* 0x000fea0003800000 */
[----:B------:R-:W-:-:S13]  /*2900*/  ISETP.NE.AND P0, PT, R3, 0x1d, PT ;  /* 0x0000001d0300780c */ /* 0x000fda0003f05270 */
[----:B------:R-:W-:Y:S05]  /*2910*/  @!P0 BRA `(.L_x_32) ;  /* 0x00000000007c8947 */ /* 0x000fea0003800000 */
[----:B------:R-:W-:-:S13]  /*2920*/  ISETP.NE.AND P0, PT, R3, 0x2c, PT ;  /* 0x0000002c0300780c */ /* 0x000fda0003f05270 */
[----:B------:R-:W-:Y:S05]  /*2930*/  @!P0 BRA `(.L_x_33) ;  /* 0x0000000000488947 */ /* 0x000fea0003800000 */
.L_x_7:
[----:B------:R-:W-:Y:S01]  /*2940*/  MOV R0, 0x0 ;  /* 0x0000000000007802 */ /* 0x000fe20000000f00 */
[----:B------:R-:W0:Y:S01]  /*2950*/  LDCU.64 UR4, c[0x4][0x118] ;  /* 0x01002300ff0477ac */ /* 0x000e220008000a00 */
[----:B------:R-:W-:Y:S02]  /*2960*/  HFMA2 R13, -RZ, RZ, 0, 0 ;  /* 0x00000000ff0d7431 */ /* 0x000fe400000001ff */
[----:B------:R-:W-:Y:S01]  /*2970*/  IMAD.MOV.U32 R8, RZ, RZ, 0x4e ;  /* 0x0000004eff087424 */ /* 0x000fe200078e00ff */
[----:B------:R1:W2:Y:S01]  /*2980*/  LDC.64 R14, c[0x4][R0] ;  /* 0x01000000000e7b82 */ /* 0x0002a20000000a00 */
[----:B------:R-:W3:Y:S01]  /*2990*/  LDCU.64 UR6, c[0x4][0x120] ;  /* 0x01002400ff0677ac */ /* 0x000ee20008000a00 */
[----:B------:R-:W-:Y:S01]  /*29a0*/  IMAD.MOV.U32 R12, RZ, RZ, 0x1 ;  /* 0x00000001ff0c7424 */ /* 0x000fe200078e00ff */
[----:B------:R-:W4:Y:S01]  /*29b0*/  LDCU.64 UR8, c[0x4][0x20] ;  /* 0x01000400ff0877ac */ /* 0x000f220008000a00 */
[----:B0-----:R-:W-:Y:S02]  /*29c0*/  IMAD.U32 R4, RZ, RZ, UR4 ;  /* 0x00000004ff047e24 */ /* 0x001fe4000f8e00ff */
[----:B------:R-:W-:Y:S01]  /*29d0*/  IMAD.U32 R5, RZ, RZ, UR5 ;  /* 0x00000005ff057e24 */ /* 0x000fe2000f8e00ff */
[----:B---3--:R-:W-:Y:S01]  /*29e0*/  MOV R6, UR6 ;  /* 0x0000000600067c02 */ /* 0x008fe20008000f00 */
[----:B------:R-:W-:-:S02]  /*29f0*/  IMAD.U32 R7, RZ, RZ, UR7 ;  /* 0x00000007ff077e24 */ /* 0x000fc4000f8e00ff */
[----:B----4-:R-:W-:Y:S01]  /*2a00*/  IMAD.U32 R10, RZ, RZ, UR8 ;  /* 0x00000008ff0a7e24 */ /* 0x010fe2000f8e00ff */
[----:B-1----:R-:W-:-:S07]  /*2a10*/  MOV R11, UR9 ;  /* 0x00000009000b7c02 */ /* 0x002fce0008000f00 */
[----:B------:R-:W-:-:S07]  /*2a20*/  LEPC R20, `(.L_x_34) ;  /* 0x000000001014794e */ /* 0x000fce0000000000 */
[----:B--2---:R-:W-:Y:S05]  /*2a30*/  CALL.ABS.NOINC R14 ;  /* 0x000000000e007343 */ /* 0x004fea0003c00000 */
.L_x_34:
[----:B------:R-:W-:Y:S01]  /*2a40*/  CS2R R26, SRZ ;  /* 0x00000000001a7805 */ /* 0x000fe2000001ff00 */
[----:B------:R-:W-:Y:S06]  /*2a50*/  BRA `(.L_x_8) ;  /* 0x00000000003c7947 */ /* 0x000fec0003800000 */
.L_x_33:
[----:B------:R-:W2:Y:S01]  /*2a60*/  LDG.E.U8 R4, desc[UR36][R4.64] ;  /* 0x0000002404047981 */ /* 0x000ea2000c1e1100 */
[----:B------:R-:W-:Y:S01]  /*2a70*/  BSSY.RECONVERGENT B0, `(.L_x_35) ;  /* 0x0000007000007945 */ /* 0x000fe20003800200 */
[----:B------:R-:W-:Y:S01]  /*2a80*/  IMAD.MOV.U32 R26, RZ, RZ, 0x400000 ;  /* 0x00400000ff1a7424 */ /* 0x000fe200078e00ff */
[----:B--2---:R-:W-:-:S13]  /*2a90*/  ISETP.NE.AND P0, PT, R4, RZ, PT ;  /* 0x000000ff0400720c */ /* 0x004fda0003f05270 */
[----:B------:R-:W-:Y:S05]  /*2aa0*/  @!P0 BRA `(.L_x_36) ;  /* 0x00000000000c8947 */ /* 0x000fea0003800000 */
[----:B------:R-:W-:-:S13]  /*2ab0*/  ISETP.NE.AND P0, PT, R4, 0xff, PT ;  /* 0x000000ff0400780c */ /* 0x000fda0003f05270 */
[----:B------:R-:W-:Y:S01]  /*2ac0*/  @!P0 IMAD.MOV.U32 R26, RZ, RZ, 0x7f800001 ;  /* 0x7f800001ff1a8424 */ /* 0x000fe200078e00ff */
[----:B------:R-:W-:-:S07]  /*2ad0*/  @P0 SHF.L.U32 R26, R4, 0x17, RZ ;  /* 0x00000017041a0819 */ /* 0x000fce00000006ff */
.L_x_36:
[----:B------:R-:W-:Y:S05]  /*2ae0*/  BSYNC.RECONVERGENT B0 ;  /* 0x0000000000007941 */ /* 0x000fea0003800200 */
.L_x_35:
[----:B------:R-:W4:Y:S01]  /*2af0*/  F2I.S64.TRUNC R26, R26 ;  /* 0x0000001a001a7311 */ /* 0x000f22000020d900 */
[----:B------:R-:W-:Y:S05]  /*2b00*/  BRA `(.L_x_8) ;  /* 0x0000000000107947 */ /* 0x000fea0003800000 */
.L_x_32:
[----:B------:R0:W5:Y:S01]  /*2b10*/  LDG.E.64 R26, desc[UR36][R4.64] ;  /* 0x00000024041a7981 */ /* 0x000162000c1e1b00 */
[----:B------:R-:W-:Y:S05]  /*2b20*/  BRA `(.L_x_8) ;  /* 0x0000000000087947 */ /* 0x000fea0003800000 */
.L_x_31:
[----:B------:R3:W5:Y:S01]  /*2b30*/  LDG.E R26, desc[UR36][R4.64] ;  /* 0x00000024041a7981 */ /* 0x000762000c1e1900 */
[----:B------:R-:W-:-:S07]  /*2b40*/  IMAD.MOV.U32 R27, RZ, RZ, RZ ;  /* 0x000000ffff1b7224 */ /* 0x000fce00078e00ff */
.L_x_8:
[----:B------:R-:W3:Y:S01]  /*2b50*/  LDCU.64 UR4, c[0x0][0x720] ;  /* 0x0000e400ff0477ac */ /* 0x000ee20008000a00 */
[----:B0-----:R-:W-:-:S04]  /*2b60*/  PRMT R0, R22, 0x7772, RZ ;  /* 0x0000777216007816 */ /* 0x001fc800000000ff */
[----:B------:R-:W-:Y:S02]  /*2b70*/  ISETP.GT.AND P0, PT, R0, 0x9, PT ;  /* 0x000000090000780c */ /* 0x000fe40003f04270 */
[----:B---3--:R-:W-:-:S05]  /*2b80*/  IADD3 R4, P1, PT, R17, UR4, RZ ;  /* 0x0000000411047c10 */ /* 0x008fca000ff3e0ff */
[----:B------:R-:W-:-:S06]  /*2b90*/  IMAD.X R5, RZ, RZ, UR5, P1 ;  /* 0x00000005ff057e24 */ /* 0x000fcc00088e06ff */
        /* <DEDUP_REMOVED lines=9> */
[----:B------:R-:W3:Y:S02]  /*2c30*/  LDG.E.S8 R28, desc[UR36][R4.64] ;  /* 0x00000024041c7981 */ /* 0x000ee4000c1e1300 */
[----:B---3--:R-:W-:Y:S01]  /*2c40*/  SHF.R.S32.HI R29, RZ, 0x1f, R28 ;  /* 0x0000001fff1d7819 */ /* 0x008fe2000001141c */
[----:B------:R-:W-:Y:S06]  /*2c50*/  BRA `(.L_x_42) ;  /* 0x0000000c00507947 */ /* 0x000fec0003800000 */
.L_x_40:
[----:B------:R3:W5:Y:S01]  /*2c60*/  LDG.E.U8 R28, desc[UR36][R4.64] ;  /* 0x00000024041c7981 */ /* 0x000762000c1e1100 */
[----:B------:R-:W-:Y:S01]  /*2c70*/  MOV R29, RZ ;  /* 0x000000ff001d7202 */ /* 0x000fe20000000f00 */
[----:B------:R-:W-:Y:S06]  /*2c80*/  BRA `(.L_x_42) ;  /* 0x0000000c00447947 */ /* 0x000fec0003800000 */
.L_x_39:
        /* <DEDUP_REMOVED lines=8> */
.L_x_44:
[----:B------:R-:W3:Y:S02]  /*2d10*/  LDG.E R28, desc[UR36][R4.64] ;  /* 0x00000024041c7981 */ /* 0x000ee4000c1e1900 */
[----:B---3--:R-:W-:Y:S01]  /*2d20*/  SHF.R.S32.HI R29, RZ, 0x1f, R28 ;  /* 0x0000001fff1d7819 */ /* 0x008fe2000001141c */
[----:B------:R-:W-:Y:S06]  /*2d30*/  BRA `(.L_x_42) ;  /* 0x0000000c00187947 */ /* 0x000fec0003800000 */
.L_x_43:
[----:B------:R-:W3:Y:S02]  /*2d40*/  LDG.E.S16 R28, desc[UR36][R4.64] ;  /* 0x00000024041c7981 */ /* 0x000ee4000c1e1700 */
[----:B---3--:R-:W-:Y:S01]  /*2d50*/  SHF.R.S32.HI R29, RZ, 0x1f, R28 ;  /* 0x0000001fff1d7819 */ /* 0x008fe2000001141c */
[----:B------:R-:W-:Y:S06]  /*2d60*/  BRA `(.L_x_42) ;  /* 0x0000000c000c7947 */ /* 0x000fec0003800000 */
.L_x_38:
[----:B------:R-:W-:-:S13]  /*2d70*/  ISETP.GT.AND P0, PT, R0, 0x6, PT ;  /* 0x000000060000780c */ /* 0x000fda0003f04270 */
[----:B------:R-:W-:Y:S05]  /*2d80*/  @P0 BRA `(.L_x_45) ;  /* 0x00000000002c0947 */ /* 0x000fea0003800000 */
[----:B------:R-:W-:-:S13]  /*2d90*/  ISETP.NE.AND P0, PT, R0, 0x5, PT ;  /* 0x000000050000780c */ /* 0x000fda0003f05270 */
[----:B------:R-:W-:Y:S05]  /*2da0*/  @!P0 BRA `(.L_x_46) ;  /* 0x0000000000148947 */ /* 0x000fea0003800000 */
[----:B------:R-:W-:-:S13]  /*2db0*/  ISETP.NE.AND P0, PT, R0, 0x6, PT ;  /* 0x000000060000780c */ /* 0x000fda0003f05270 */
[----:B------:R-:W-:Y:S05]  /*2dc0*/  @P0 BRA `(.L_x_41) ;  /* 0x0000000800700947 */ /* 0x000fea0003800000 */
[----:B------:R-:W3:Y:S02]  /*2dd0*/  LDG.E R4, desc[UR36][R4.64] ;  /* 0x0000002404047981 */ /* 0x000ee4000c1e1900 */
[----:B---3--:R0:W3:Y:S01]  /*2de0*/  F2I.S64.TRUNC R28, R4 ;  /* 0x00000004001c7311 */ /* 0x0080e2000020d900 */
[----:B------:R-:W-:Y:S05]  /*2df0*/  BRA `(.L_x_42) ;  /* 0x0000000800e87947 */ /* 0x000fea0003800000 */
.L_x_46:
[----:B------:R-:W3:Y:S02]  /*2e00*/  LDG.E.U16 R4, desc[UR36][R4.64] ;  /* 0x0000002404047981 */ /* 0x000ee4000c1e1500 */
[----:B---3--:R-:W-:-:S06]  /*2e10*/  HADD2.F32 R28, -RZ, R4.H0_H0 ;  /* 0x20000004ff1c7230 */ /* 0x008fcc0000004100 */
[----:B------:R-:W0:Y:S01]  /*2e20*/  F2I.S64.TRUNC R28, R28 ;  /* 0x0000001c001c7311 */ /* 0x000e22000020d900 */
[----:B------:R-:W-:Y:S05]  /*2e30*/  BRA `(.L_x_42) ;  /* 0x0000000800d87947 */ /* 0x000fea0003800000 */
.L_x_45:
[----:B------:R-:W-:-:S13]  /*2e40*/  ISETP.NE.AND P0, PT, R0, 0x7, PT ;  /* 0x000000070000780c */ /* 0x000fda0003f05270 */
[----:B------:R-:W-:Y:S05]  /*2e50*/  @!P0 BRA `(.L_x_47) ;  /* 0x00000000002c8947 */ /* 0x000fea0003800000 */
[----:B------:R-:W-:-:S13]  /*2e60*/  ISETP.NE.AND P0, PT, R0, 0x8, PT ;  /* 0x000000080000780c */ /* 0x000fda0003f05270 */
[----:B------:R-:W-:Y:S05]  /*2e70*/  @!P0 BRA `(.L_x_48) ;  /* 0x0000000000148947 */ /* 0x000fea0003800000 */
[----:B------:R-:W-:-:S13]  /*2e80*/  ISETP.NE.AND P0, PT, R0, 0x9, PT ;  /* 0x000000090000780c */ /* 0x000fda0003f05270 */
[----:B------:R-:W-:Y:S05]  /*2e90*/  @P0 BRA `(.L_x_41) ;  /* 0x00000008003c0947 */ /* 0x000fea0003800000 */
[----:B------:R-:W3:Y:S02]  /*2ea0*/  LDG.E R4, desc[UR36][R4.64] ;  /* 0x0000002404047981 */ /* 0x000ee4000c1e1900 */
[----:B---3--:R0:W3:Y:S01]  /*2eb0*/  F2I.S64.TRUNC R28, R4 ;  /* 0x00000004001c7311 */ /* 0x0080e2000020d900 */
[----:B------:R-:W-:Y:S05]  /*2ec0*/  BRA `(.L_x_42) ;  /* 0x0000000800b47947 */ /* 0x000fea0003800000 */
.L_x_48:
[----:B------:R-:W3:Y:S02]  /*2ed0*/  LDG.E.U16 R4, desc[UR36][R4.64] ;  /* 0x0000002404047981 */ /* 0x000ee4000c1e1500 */
[----:B---3--:R-:W-:-:S06]  /*2ee0*/  HADD2.F32 R28, -RZ, R4.H0_H0 ;  /* 0x20000004ff1c7230 */ /* 0x008fcc0000004100 */
[----:B------:R-:W0:Y:S01]  /*2ef0*/  F2I.S64.TRUNC R28, R28 ;  /* 0x0000001c001c7311 */ /* 0x000e22000020d900 */
[----:B------:R-:W-:Y:S05]  /*2f00*/  BRA `(.L_x_42) ;  /* 0x0000000800a47947 */ /* 0x000fea0003800000 */
.L_x_47:
[----:B------:R-:W3:Y:S02]  /*2f10*/  LDG.E.64 R4, desc[UR36][R4.64] ;  /* 0x0000002404047981 */ /* 0x000ee4000c1e1b00 */
[----:B---3--:R0:W3:Y:S01]  /*2f20*/  F2I.S64.F64.TRUNC R28, R4 ;  /* 0x00000004001c7311 */ /* 0x0080e2000030d900 */
[----:B------:R-:W-:Y:S05]  /*2f30*/  BRA `(.L_x_42) ;  /* 0x0000000800987947 */ /* 0x000fea0003800000 */
.L_x_37:
        /* <DEDUP_REMOVED lines=8> */
[----:B------:R-:W3:Y:S01]  /*2fc0*/  LDG.E.U8 R4, desc[UR36][R4.64] ;  /* 0x0000002404047981 */ /* 0x000ee2000c1e1100 */
[----:B------:R-:W-:Y:S01]  /*2fd0*/  IMAD.MOV.U32 R29, RZ, RZ, RZ ;  /* 0x000000ffff1d7224 */ /* 0x000fe200078e00ff */
[----:B---3--:R-:W-:-:S04]  /*2fe0*/  ISETP.NE.AND P0, PT, R4, RZ, PT ;  /* 0x000000ff0400720c */ /* 0x008fc80003f05270 */
[----:B------:R-:W-:Y:S01]  /*2ff0*/  SEL R28, RZ, 0x1, !P0 ;  /* 0x00000001ff1c7807 */ /* 0x000fe20004000000 */
[----:B------:R-:W-:Y:S08]  /*3000*/  BRA `(.L_x_42) ;  /* 0x0000000800647947 */ /* 0x000ff00003800000 */
.L_x_51:
[----:B------:R-:W3:Y:S02]  /*3010*/  LDG.E.64 R4, desc[UR36][R4.64] ;  /* 0x0000002404047981 */ /* 0x000ee4000c1e1b00 */
[----:B---3--:R0:W3:Y:S01]  /*3020*/  F2I.S64.F64.TRUNC R28, R4 ;  /* 0x00000004001c7311 */ /* 0x0080e2000030d900 */
[----:B------:R-:W-:Y:S05]  /*3030*/  BRA `(.L_x_42) ;  /* 0x0000000800587947 */ /* 0x000fea0003800000 */
.L_x_50:
[----:B------:R-:W-:-:S13]  /*3040*/  ISETP.NE.AND P0, PT, R0, 0xf, PT ;  /* 0x0000000f0000780c */ /* 0x000fda0003f05270 */
[----:B------:R-:W-:Y:S05]  /*3050*/  @!P0 BRA `(.L_x_52) ;  /* 0x0000000000988947 */ /* 0x000fea0003800000 */
[----:B------:R-:W-:-:S13]  /*3060*/  ISETP.NE.AND P0, PT, R0, 0x17, PT ;  /* 0x000000170000780c */ /* 0x000fda0003f05270 */
[----:B------:R-:W-:Y:S05]  /*3070*/  @!P0 BRA `(.L_x_53) ;  /* 0x0000000000588947 */ /* 0x000fea0003800000 */
[----:B------:R-:W-:-:S13]  /*3080*/  ISETP.NE.AND P0, PT, R0, 0x18, PT ;  /* 0x000000180000780c */ /* 0x000fda0003f05270 */
[----:B------:R-:W-:Y:S05]  /*3090*/  @P0 BRA `(.L_x_41) ;  /* 0x0000000400bc0947 */ /* 0x000fea0003800000 */
[----:B------:R-:W3:Y:S01]  /*30a0*/  LDG.E.U8 R0, desc[UR36][R4.64] ;  /* 0x0000002404007981 */ /* 0x000ee2000c1e1100 */
[----:B------:R-:W-:Y:S02]  /*30b0*/  HFMA2 R7, -RZ, RZ, 0, 1.847743988037109375e-06 ;  /* 0x0000001fff077431 */ /* 0x000fe400000001ff */
[----:B---3--:R-:W-:-:S05]  /*30c0*/  IMAD.SHL.U32 R0, R0, 0x1000000, RZ ;  /* 0x0100000000007824 */ /* 0x008fca00078e00ff */
[C---:B------:R-:W-:Y:S02]  /*30d0*/  LOP3.LUT R3, R0.reuse, 0x7f000000, RZ, 0xc0, !PT ;  /* 0x7f00000000037812 */ /* 0x040fe400078ec0ff */
[----:B------:R-:W-:Y:S02]  /*30e0*/  LOP3.LUT P0, RZ, R0, 0x7f000000, RZ, 0xc0, !PT ;  /* 0x7f00000000ff7812 */ /* 0x000fe4000780c0ff */
[----:B------:R-:W0:Y:S02]  /*30f0*/  FLO.U32 R6, R3 ;  /* 0x0000000300067300 */ /* 0x000e2400000e0000 */
[----:B0-----:R-:W-:-:S05]  /*3100*/  IMAD.MOV R6, RZ, RZ, -R6 ;  /* 0x000000ffff067224 */ /* 0x001fca00078e0a06 */
[----:B------:R-:W-:-:S05]  /*3110*/  VIADDMNMX.U32 R6, R6, R7, 0x4, !PT ;  /* 0x0000000406067446 */ /* 0x000fca0007800007 */
[----:B------:R-:W-:-:S05]  /*3120*/  VIADD R6, R6, 0xfffffffc ;  /* 0xfffffffc06067836 */ /* 0x000fca0000000000 */
[C---:B------:R-:W-:Y:S02]  /*3130*/  SHF.L.U32 R7, R3.reuse, R6, RZ ;  /* 0x0000000603077219 */ /* 0x040fe400000006ff */
[----:B------:R-:W-:Y:S01]  /*3140*/  SHF.L.U32 R8, R6, 0x17, RZ ;  /* 0x0000001706087819 */ /* 0x000fe200000006ff */
[----:B------:R-:W-:-:S03]  /*3150*/  VIADD R6, R3, 0x1000000 ;  /* 0x0100000003067836 */ /* 0x000fc60000000000 */
[----:B------:R-:W-:Y:S02]  /*3160*/  LEA.HI R7, R7, -R8, RZ, 0x1c ;  /* 0x8000000807077211 */ /* 0x000fe400078fe0ff */
[----:B------:R-:W-:-:S03]  /*3170*/  SHF.R.S32.HI R6, RZ, 0x8, R6 ;  /* 0x00000008ff067819 */ /* 0x000fc60000011406 */
[----:B------:R-:W-:-:S05]  /*3180*/  VIADD R7, R7, 0x3c000000 ;  /* 0x3c00000007077836 */ /* 0x000fca0000000000 */
[----:B------:R-:W-:-:S04]  /*3190*/  LOP3.LUT R6, R7, 0x7f800000, R6, 0xf8, !PT ;  /* 0x7f80000007067812 */ /* 0x000fc800078ef806 */
[----:B------:R-:W-:-:S04]  /*31a0*/  SEL R3, R6, RZ, P0 ;  /* 0x000000ff06037207 */ /* 0x000fc80000000000 */
[----:B------:R-:W-:-:S04]  /*31b0*/  LOP3.LUT R3, R3, 0x80000000, R0, 0xf8, !PT ;  /* 0x8000000003037812 */ /* 0x000fc800078ef800 */
[----:B------:R0:W3:Y:S01]  /*31c0*/  F2I.S64.TRUNC R28, R3 ;  /* 0x00000003001c7311 */ /* 0x0000e2000020d900 */
[----:B------:R-:W-:Y:S05]  /*31d0*/  BRA `(.L_x_42) ;  /* 0x0000000400f07947 */ /* 0x000fea0003800000 */
.L_x_53:
[----:B------:R-:W3:Y:S02]  /*31e0*/  LDG.E.U8 R4, desc[UR36][R4.64] ;  /* 0x0000002404047981 */ /* 0x000ee4000c1e1100 */
[C---:B---3--:R-:W-:Y:S01]  /*31f0*/  SHF.L.U32 R3, R4.reuse, 0x19, RZ ;  /* 0x0000001904037819 */ /* 0x048fe200000006ff */
        /* <DEDUP_REMOVED lines=8> */
[----:B------:R-:W-:-:S05]  /*3280*/  IMAD.MOV.U32 R3, RZ, RZ, R6 ;  /* 0x000000ffff037224 */ /* 0x000fca00078e0006 */
[----:B------:R-:W-:-:S04]  /*3290*/  LOP3.LUT R0, R0, 0x80000000, R3, 0xf8, !PT ;  /* 0x8000000000007812 */ /* 0x000fc800078ef803 */
[----:B------:R0:W3:Y:S01]  /*32a0*/  F2I.S64.TRUNC R28, R0 ;  /* 0x00000000001c7311 */ /* 0x0000e2000020d900 */
[----:B------:R-:W-:Y:S05]  /*32b0*/  BRA `(.L_x_42) ;  /* 0x0000000400b87947 */ /* 0x000fea0003800000 */
.L_x_52:
[----:B------:R-:W3:Y:S02]  /*32c0*/  LDG.E.U16 R28, desc[UR36][R4.64] ;  /* 0x00000024041c7981 */ /* 0x000ee4000c1e1500 */
[----:B---3--:R-:W-:-:S06]  /*32d0*/  SHF.L.U32 R28, R28, 0x10, RZ ;  /* 0x000000101c1c7819 */ /* 0x008fcc00000006ff */
[----:B------:R-:W0:Y:S01]  /*32e0*/  F2I.S64.TRUNC R28, R28 ;  /* 0x0000001c001c7311 */ /* 0x000e22000020d900 */
[----:B------:R-:W-:Y:S05]  /*32f0*/  BRA `(.L_x_42) ;  /* 0x0000000400a87947 */ /* 0x000fea0003800000 */
.L_x_49:
        /* <DEDUP_REMOVED lines=11> */
.L_x_56:
[----:B------:R-:W3:Y:S01]  /*33b0*/  LDG.E.U8 R4, desc[UR36][R4.64] ;  /* 0x0000002404047981 */ /* 0x000ee2000c1e1100 */
[----:B------:R-:W-:Y:S01]  /*33c0*/  BSSY.RECONVERGENT B0, `(.L_x_57) ;  /* 0x0000018000007945 */ /* 0x000fe20003800200 */
[----:B------:R-:W-:Y:S01]  /*33d0*/  IMAD.MOV.U32 R28, RZ, RZ, RZ ;  /* 0x000000ffff1c7224 */ /* 0x000fe200078e00ff */
[----:B---3--:R-:W-:-:S13]  /*33e0*/  ISETP.NE.AND P0, PT, R4, RZ, PT ;  /* 0x000000ff0400720c */ /* 0x008fda0003f05270 */
        /* <DEDUP_REMOVED lines=17> */
.L_x_60:
[----:B------:R-:W-:Y:S05]  /*3500*/  BSYNC.RECONVERGENT B1 ;  /* 0x0000000000017941 */ /* 0x000fea0003800200 */
.L_x_59:
[----:B------:R-:W-:Y:S02]  /*3510*/  SHF.L.U32 R0, R0, 0x14, RZ ;  /* 0x0000001400007819 */ /* 0x000fe400000006ff */
[----:B------:R-:W-:-:S04]  /*3520*/  LEA R3, R3, 0x3b800000, 0x17 ;  /* 0x3b80000003037811 */ /* 0x000fc800078eb8ff */
[----:B------:R-:W-:-:S07]  /*3530*/  LOP3.LUT R28, R3, R0, R7, 0xfe, !PT ;  /* 0x00000000031c7212 */ /* 0x000fce00078efe07 */
.L_x_58:
[----:B------:R-:W-:Y:S05]  /*3540*/  BSYNC.RECONVERGENT B0 ;  /* 0x0000000000007941 */ /* 0x000fea0003800200 */
.L_x_57:
[----:B------:R-:W0:Y:S01]  /*3550*/  F2I.S64.TRUNC R28, R28 ;  /* 0x0000001c001c7311 */ /* 0x000e22000020d900 */
[----:B------:R-:W-:Y:S05]  /*3560*/  BRA `(.L_x_42) ;  /* 0x00000004000c7947 */ /* 0x000fea0003800000 */
.L_x_55:
[----:B------:R-:W3:Y:S01]  /*3570*/  LDG.E.U8 R4, desc[UR36][R4.64] ;  /* 0x0000002404047981 */ /* 0x000ee2000c1e1100 */
[----:B------:R-:W-:Y:S01]  /*3580*/  BSSY.RECONVERGENT B0, `(.L_x_61) ;  /* 0x0000018000007945 */ /* 0x000fe20003800200 */
[----:B------:R-:W-:Y:S01]  /*3590*/  IMAD.MOV.U32 R28, RZ, RZ, RZ ;  /* 0x000000ffff1c7224 */ /* 0x000fe200078e00ff */
[----:B---3--:R-:W-:-:S13]  /*35a0*/  ISETP.NE.AND P0, PT, R4, RZ, PT ;  /* 0x000000ff0400720c */ /* 0x008fda0003f05270 */
[----:B------:R-:W-:Y:S05]  /*35b0*/  @!P0 BRA `(.L_x_62) ;  /* 0x0000000000508947 */ /* 0x000fea0003800000 */
[----:B------:R-:W-:-:S13]  /*35c0*/  ISETP.NE.AND P0, PT, R4, 0x80, PT ;  /* 0x000000800400780c */ /* 0x000fda0003f05270 */
[----:B------:R-:W-:Y:S01]  /*35d0*/  @!P0 IMAD.MOV.U32 R28, RZ, RZ, 0x7f800001 ;  /* 0x7f800001ff1c8424 */ /* 0x000fe200078e00ff */
[----:B------:R-:W-:Y:S06]  /*35e0*/  @!P0 BRA `(.L_x_62) ;  /* 0x0000000000448947 */ /* 0x000fec0003800000 */
[--C-:B------:R-:W-:Y:S01]  /*35f0*/  SHF.R.U32.HI R0, RZ, 0x2, R4.reuse ;  /* 0x00000002ff007819 */ /* 0x100fe20000011604 */
[----:B------:R-:W-:Y:S03]  /*3600*/  BSSY.RECONVERGENT B1, `(.L_x_63) ;  /* 0x000000c000017945 */ /* 0x000fe60003800200 */
[----:B------:R-:W-:Y:S02]  /*3610*/  LOP3.LUT P0, R3, R0, 0x1f, RZ, 0xc0, !PT ;  /* 0x0000001f00037812 */ /* 0x000fe4000780c0ff */
[----:B------:R-:W-:-:S04]  /*3620*/  SHF.R.U32.HI R0, RZ, 0x7, R4 ;  /* 0x00000007ff007819 */ /* 0x000fc80000011604 */
[----:B------:R-:W-:Y:S02]  /*3630*/  SHF.L.U32 R7, R0, 0x1f, RZ ;  /* 0x0000001f00077819 */ /* 0x000fe400000006ff */
        /* <DEDUP_REMOVED lines=8> */
.L_x_64:
[----:B------:R-:W-:Y:S05]  /*36c0*/  BSYNC.RECONVERGENT B1 ;  /* 0x0000000000017941 */ /* 0x000fea0003800200 */
.L_x_63:
[----:B------:R-:W-:Y:S01]  /*36d0*/  IMAD.SHL.U32 R0, R0, 0x200000, RZ ;  /* 0x0020000000007824 */ /* 0x000fe200078e00ff */
[----:B------:R-:W-:-:S04]  /*36e0*/  LEA R3, R3, 0x37800000, 0x17 ;  /* 0x3780000003037811 */ /* 0x000fc800078eb8ff */
[----:B------:R-:W-:-:S07]  /*36f0*/  LOP3.LUT R28, R3, R0, R7, 0xfe, !PT ;  /* 0x00000000031c7212 */ /* 0x000fce00078efe07 */
.L_x_62:
[----:B------:R-:W-:Y:S05]  /*3700*/  BSYNC.RECONVERGENT B0 ;  /* 0x0000000000007941 */ /* 0x000fea0003800200 */
.L_x_61:
[----:B------:R-:W0:Y:S01]  /*3710*/  F2I.S64.TRUNC R28, R28 ;  /* 0x0000001c001c7311 */ /* 0x000e22000020d900 */
[----:B------:R-:W-:Y:S05]  /*3720*/  BRA `(.L_x_42) ;  /* 0x00000000009c7947 */ /* 0x000fea0003800000 */
.L_x_54:
[----:B------:R-:W-:-:S13]  /*3730*/  ISETP.NE.AND P0, PT, R0, 0x1c, PT ;  /* 0x0000001c0000780c */ /* 0x000fda0003f05270 */
[----:B------:R-:W-:Y:S05]  /*3740*/  @!P0 BRA `(.L_x_65) ;  /* 0x00000000008c8947 */ /* 0x000fea0003800000 */
[----:B------:R-:W-:-:S13]  /*3750*/  ISETP.NE.AND P0, PT, R0, 0x1d, PT ;  /* 0x0000001d0000780c */ /* 0x000fda0003f05270 */
[----:B------:R-:W-:Y:S05]  /*3760*/  @!P0 BRA `(.L_x_66) ;  /* 0x00000000007c8947 */ /* 0x000fea0003800000 */
[----:B------:R-:W-:-:S13]  /*3770*/  ISETP.NE.AND P0, PT, R0, 0x2c, PT ;  /* 0x0000002c0000780c */ /* 0x000fda0003f05270 */
[----:B------:R-:W-:Y:S05]  /*3780*/  @!P0 BRA `(.L_x_67) ;  /* 0x0000000000488947 */ /* 0x000fea0003800000 */
.L_x_41:
[----:B------:R-:W-:Y:S01]  /*3790*/  MOV R0, 0x0 ;  /* 0x0000000000007802 */ /* 0x000fe20000000f00 */
[----:B------:R-:W0:Y:S01]  /*37a0*/  LDCU.64 UR4, c[0x4][0x118] ;  /* 0x01002300ff0477ac */ /* 0x000e220008000a00 */
[----:B------:R-:W-:Y:S02]  /*37b0*/  HFMA2 R8, -RZ, RZ, 0, 4.64916229248046875e-06 ;  /* 0x0000004eff087431 */ /* 0x000fe400000001ff */
[----:B------:R-:W-:Y:S01]  /*37c0*/  IMAD.MOV.U32 R12, RZ, RZ, 0x1 ;  /* 0x00000001ff0c7424 */ /* 0x000fe200078e00ff */
[----:B------:R3:W1:Y:S01]  /*37d0*/  LDC.64 R14, c[0x4][R0] ;  /* 0x01000000000e7b82 */ /* 0x0006620000000a00 */
[----:B------:R-:W2:Y:S01]  /*37e0*/  LDCU.64 UR6, c[0x4][0x120] ;  /* 0x01002400ff0677ac */ /* 0x000ea20008000a00 */
[----:B------:R-:W-:Y:S01]  /*37f0*/  IMAD.MOV.U32 R13, RZ, RZ, RZ ;  /* 0x000000ffff0d7224 */ /* 0x000fe200078e00ff */
[----:B------:R-:W4:Y:S01]  /*3800*/  LDCU.64 UR8, c[0x4][0x20] ;  /* 0x01000400ff0877ac */ /* 0x000f220008000a00 */
[----:B0-----:R-:W-:Y:S01]  /*3810*/  MOV R4, UR4 ;  /* 0x0000000400047c02 */ /* 0x001fe20008000f00 */
[----:B------:R-:W-:-:S02]  /*3820*/  IMAD.U32 R5, RZ, RZ, UR5 ;  /* 0x00000005ff057e24 */ /* 0x000fc4000f8e00ff */
[----:B--2---:R-:W-:Y:S01]  /*3830*/  IMAD.U32 R6, RZ, RZ, UR6 ;  /* 0x00000006ff067e24 */ /* 0x004fe2000f8e00ff */
[----:B------:R-:W-:Y:S01]  /*3840*/  MOV R7, UR7 ;  /* 0x0000000700077c02 */ /* 0x000fe20008000f00 */
[----:B----4-:R-:W-:Y:S02]  /*3850*/  IMAD.U32 R10, RZ, RZ, UR8 ;  /* 0x00000008ff0a7e24 */ /* 0x010fe4000f8e00ff */
[----:B---3--:R-:W-:-:S07]  /*3860*/  IMAD.U32 R11, RZ, RZ, UR9 ;  /* 0x00000009ff0b7e24 */ /* 0x008fce000f8e00ff */
[----:B------:R-:W-:-:S07]  /*3870*/  LEPC R20, `(.L_x_68) ;  /* 0x000000001014794e */ /* 0x000fce0000000000 */
[----:B-1---5:R-:W-:Y:S05]  /*3880*/  CALL.ABS.NOINC R14 ;  /* 0x000000000e007343 */ /* 0x022fea0003c00000 */
.L_x_68:
[----:B------:R-:W-:Y:S01]  /*3890*/  CS2R R28, SRZ ;  /* 0x00000000001c7805 */ /* 0x000fe2000001ff00 */
[----:B------:R-:W-:Y:S06]  /*38a0*/  BRA `(.L_x_42) ;  /* 0x00000000003c7947 */ /* 0x000fec0003800000 */
.L_x_67:
[----:B------:R-:W3:Y:S01]  /*38b0*/  LDG.E.U8 R4, desc[UR36][R4.64] ;  /* 0x0000002404047981 */ /* 0x000ee2000c1e1100 */
[----:B------:R-:W-:Y:S01]  /*38c0*/  BSSY.RECONVERGENT B0, `(.L_x_69) ;  /* 0x0000007000007945 */ /* 0x000fe20003800200 */
[----:B------:R-:W-:Y:S02]  /*38d0*/  MOV R28, 0x400000 ;  /* 0x00400000001c7802 */ /* 0x000fe40000000f00 */
[----:B---3--:R-:W-:-:S13]  /*38e0*/  ISETP.NE.AND P0, PT, R4, RZ, PT ;  /* 0x000000ff0400720c */ /* 0x008fda0003f05270 */
[----:B------:R-:W-:Y:S05]  /*38f0*/  @!P0 BRA `(.L_x_70) ;  /* 0x00000000000c8947 */ /* 0x000fea0003800000 */
[----:B------:R-:W-:-:S13]  /*3900*/  ISETP.NE.AND P0, PT, R4, 0xff, PT ;  /* 0x000000ff0400780c */ /* 0x000fda0003f05270 */
[----:B------:R-:W-:Y:S02]  /*3910*/  @!P0 IMAD.MOV.U32 R28, RZ, RZ, 0x7f800001 ;  /* 0x7f800001ff1c8424 */ /* 0x000fe400078e00ff */
[----:B------:R-:W-:-:S07]  /*3920*/  @P0 IMAD.SHL.U32 R28, R4, 0x800000, RZ ;  /* 0x00800000041c0824 */ /* 0x000fce00078e00ff */
.L_x_70:
[----:B------:R-:W-:Y:S05]  /*3930*/  BSYNC.RECONVERGENT B0 ;  /* 0x0000000000007941 */ /* 0x000fea0003800200 */
.L_x_69:
[----:B------:R-:W0:Y:S01]  /*3940*/  F2I.S64.TRUNC R28, R28 ;  /* 0x0000001c001c7311 */ /* 0x000e22000020d900 */
[----:B------:R-:W-:Y:S05]  /*3950*/  BRA `(.L_x_42) ;  /* 0x0000000000107947 */ /* 0x000fea0003800000 */
.L_x_66:
[----:B------:R0:W5:Y:S01]  /*3960*/  LDG.E.64 R28, desc[UR36][R4.64] ;  /* 0x00000024041c7981 */ /* 0x000162000c1e1b00 */
[----:B------:R-:W-:Y:S05]  /*3970*/  BRA `(.L_x_42) ;  /* 0x0000000000087947 */ /* 0x000fea0003800000 */
.L_x_65:
[----:B------:R0:W5:Y:S01]  /*3980*/  LDG.E R28, desc[UR36][R4.64] ;  /* 0x00000024041c7981 */ /* 0x000162000c1e1900 */
[----:B------:R-:W-:-:S07]  /*3990*/  HFMA2 R29, -RZ, RZ, 0, 0 ;  /* 0x00000000ff1d7431 */ /* 0x000fce00000001ff */
.L_x_42:
        /* <DEDUP_REMOVED lines=17> */
.L_x_74:
[----:B------:R0:W5:Y:S01]  /*3ab0*/  LDG.E.U8 R16, desc[UR36][R4.64] ;  /* 0x0000002404107981 */ /* 0x000162000c1e1100 */
[----:B------:R-:W-:Y:S01]  /*3ac0*/  IMAD.MOV.U32 R17, RZ, RZ, RZ ;  /* 0x000000ffff117224 */ /* 0x000fe200078e00ff */
[----:B------:R-:W-:Y:S06]  /*3ad0*/  BRA `(.L_x_76) ;  /* 0x0000000c00447947 */ /* 0x000fec0003800000 */
.L_x_73:
        /* <DEDUP_REMOVED lines=8> */
.L_x_78:
[----:B------:R-:W3:Y:S02]  /*3b60*/  LDG.E R16, desc[UR36][R4.64] ;  /* 0x0000002404107981 */ /* 0x000ee4000c1e1900 */
[----:B---3--:R-:W-:Y:S01]  /*3b70*/  SHF.R.S32.HI R17, RZ, 0x1f, R16 ;  /* 0x0000001fff117819 */ /* 0x008fe20000011410 */
[----:B------:R-:W-:Y:S06]  /*3b80*/  BRA `(.L_x_76) ;  /* 0x0000000c00187947 */ /* 0x000fec0003800000 */
.L_x_77:
[----:B------:R-:W3:Y:S02]  /*3b90*/  LDG.E.S16 R16, desc[UR36][R4.64] ;  /* 0x0000002404107981 */ /* 0x000ee4000c1e1700 */
[----:B---3--:R-:W-:Y:S01]  /*3ba0*/  SHF.R.S32.HI R17, RZ, 0x1f, R16 ;  /* 0x0000001fff117819 */ /* 0x008fe20000011410 */
[----:B------:R-:W-:Y:S06]  /*3bb0*/  BRA `(.L_x_76) ;  /* 0x0000000c000c7947 */ /* 0x000fec0003800000 */
.L_x_72:
        /* <DEDUP_REMOVED lines=9> */
.L_x_80:
[----:B------:R-:W3:Y:S02]  /*3c50*/  LDG.E.U16 R4, desc[UR36][R4.64] ;  /* 0x0000002404047981 */ /* 0x000ee4000c1e1500 */
[----:B---3--:R-:W-:-:S06]  /*3c60*/  HADD2.F32 R16, -RZ, R4.H0_H0 ;  /* 0x20000004ff107230 */ /* 0x008fcc0000004100 */
[----:B------:R-:W0:Y:S01]  /*3c70*/  F2I.S64.TRUNC R16, R16 ;  /* 0x0000001000107311 */ /* 0x000e22000020d900 */
[----:B------:R-:W-:Y:S05]  /*3c80*/  BRA `(.L_x_76) ;  /* 0x0000000800d87947 */ /* 0x000fea0003800000 */
.L_x_79:
        /* <DEDUP_REMOVED lines=9> */
.L_x_82:
[----:B------:R-:W3:Y:S02]  /*3d20*/  LDG.E.U16 R4, desc[UR36][R4.64] ;  /* 0x0000002404047981 */ /* 0x000ee4000c1e1500 */
[----:B---3--:R-:W-:-:S06]  /*3d30*/  HADD2.F32 R16, -RZ, R4.H0_H0 ;  /* 0x20000004ff107230 */ /* 0x008fcc0000004100 */
[----:B------:R-:W0:Y:S01]  /*3d40*/  F2I.S64.TRUNC R16, R16 ;  /* 0x0000001000107311 */ /* 0x000e22000020d900 */
[----:B------:R-:W-:Y:S05]  /*3d50*/  BRA `(.L_x_76) ;  /* 0x0000000800a47947 */ /* 0x000fea0003800000 */
.L_x_81:
[----:B------:R-:W3:Y:S02]  /*3d60*/  LDG.E.64 R4, desc[UR36][R4.64] ;  /* 0x0000002404047981 */ /* 0x000ee4000c1e1b00 */
[----:B---3--:R0:W3:Y:S01]  /*3d70*/  F2I.S64.F64.TRUNC R16, R4 ;  /* 0x0000000400107311 */ /* 0x0080e2000030d900 */
[----:B------:R-:W-:Y:S05]  /*3d80*/  BRA `(.L_x_76) ;  /* 0x0000000800987947 */ /* 0x000fea0003800000 */
.L_x_71:
        /* <DEDUP_REMOVED lines=9> */
[----:B------:R-:W-:Y:S02]  /*3e20*/  MOV R17, RZ ;  /* 0x000000ff00117202 */ /* 0x000fe40000000f00 */
[----:B---3--:R-:W-:-:S04]  /*3e30*/  ISETP.NE.AND P0, PT, R4, RZ, PT ;  /* 0x000000ff0400720c */ /* 0x008fc80003f05270 */
[----:B------:R-:W-:Y:S01]  /*3e40*/  SEL R16, RZ, 0x1, !P0 ;  /* 0x00000001ff107807 */ /* 0x000fe20004000000 */
[----:B------:R-:W-:Y:S08]  /*3e50*/  BRA `(.L_x_76) ;  /* 0x0000000800647947 */ /* 0x000ff00003800000 */
.L_x_85:
[----:B------:R-:W3:Y:S02]  /*3e60*/  LDG.E.64 R4, desc[UR36][R4.64] ;  /* 0x0000002404047981 */ /* 0x000ee4000c1e1b00 */
[----:B---3--:R0:W3:Y:S01]  /*3e70*/  F2I.S64.F64.TRUNC R16, R4 ;  /* 0x0000000400107311 */ /* 0x0080e2000030d900 */
[----:B------:R-:W-:Y:S05]  /*3e80*/  BRA `(.L_x_76) ;  /* 0x0000000800587947 */ /* 0x000fea0003800000 */
.L_x_84:
[----:B------:R-:W-:-:S13]  /*3e90*/  ISETP.NE.AND P0, PT, R0, 0xf, PT ;  /* 0x0000000f0000780c */ /* 0x000fda0003f05270 */
[----:B------:R-:W-:Y:S05]  /*3ea0*/  @!P0 BRA `(.L_x_86) ;  /* 0x0000000000988947 */ /* 0x000fea0003800000 */
[----:B------:R-:W-:-:S13]  /*3eb0*/  ISETP.NE.AND P0, PT, R0, 0x17, PT ;  /* 0x000000170000780c */ /* 0x000fda0003f05270 */
[----:B------:R-:W-:Y:S05]  /*3ec0*/  @!P0 BRA `(.L_x_87) ;  /* 0x0000000000588947 */ /* 0x000fea0003800000 */
[----:B------:R-:W-:-:S13]  /*3ed0*/  ISETP.NE.AND P0, PT, R0, 0x18, PT ;  /* 0x000000180000780c */ /* 0x000fda0003f05270 */
[----:B------:R-:W-:Y:S05]  /*3ee0*/  @P0 BRA `(.L_x_75) ;  /* 0x0000000400bc0947 */ /* 0x000fea0003800000 */
[----:B------:R-:W3:Y:S01]  /*3ef0*/  LDG.E.U8 R0, desc[UR36][R4.64] ;  /* 0x0000002404007981 */ /* 0x000ee2000c1e1100 */
[----:B------:R-:W-:Y:S02]  /*3f00*/  IMAD.MOV.U32 R7, RZ, RZ, 0x1f ;  /* 0x0000001fff077424 */ /* 0x000fe400078e00ff */
[----:B---3--:R-:W-:-:S05]  /*3f10*/  IMAD.SHL.U32 R0, R0, 0x1000000, RZ ;  /* 0x0100000000007824 */ /* 0x008fca00078e00ff */
[C---:B------:R-:W-:Y:S02]  /*3f20*/  LOP3.LUT R3, R0.reuse, 0x7f000000, RZ, 0xc0, !PT ;  /* 0x7f00000000037812 */ /* 0x040fe400078ec0ff */
[----:B------:R-:W-:Y:S02]  /*3f30*/  LOP3.LUT P0, RZ, R0, 0x7f000000, RZ, 0xc0, !PT ;  /* 0x7f00000000ff7812 */ /* 0x000fe4000780c0ff */
[----:B------:R-:W0:Y:S02]  /*3f40*/  FLO.U32 R6, R3 ;  /* 0x0000000300067300 */ /* 0x000e2400000e0000 */
[----:B0-----:R-:W-:-:S04]  /*3f50*/  IADD3 R6, PT, PT, -R6, RZ, RZ ;  /* 0x000000ff06067210 */ /* 0x001fc80007ffe1ff */
[----:B------:R-:W-:-:S05]  /*3f60*/  VIADDMNMX.U32 R6, R6, R7, 0x4, !PT ;  /* 0x0000000406067446 */ /* 0x000fca0007800007 */
[----:B------:R-:W-:-:S04]  /*3f70*/  VIADD R6, R6, 0xfffffffc ;  /* 0xfffffffc06067836 */ /* 0x000fc80000000000 */
[----:B------:R-:W-:Y:S01]  /*3f80*/  IMAD.SHL.U32 R8, R6, 0x800000, RZ ;  /* 0x0080000006087824 */ /* 0x000fe200078e00ff */
[C---:B------:R-:W-:Y:S02]  /*3f90*/  SHF.L.U32 R7, R3.reuse, R6, RZ ;  /* 0x0000000603077219 */ /* 0x040fe400000006ff */
[----:B------:R-:W-:Y:S02]  /*3fa0*/  IADD3 R6, PT, PT, R3, 0x1000000, RZ ;  /* 0x0100000003067810 */ /* 0x000fe40007ffe0ff */
        /* <DEDUP_REMOVED lines=8> */
.L_x_87:
[----:B------:R-:W3:Y:S02]  /*4030*/  LDG.E.U8 R4, desc[UR36][R4.64] ;  /* 0x0000002404047981 */ /* 0x000ee4000c1e1100 */
[C---:B---3--:R-:W-:Y:S01]  /*4040*/  IMAD.SHL.U32 R3, R4.reuse, 0x2000000, RZ ;  /* 0x0200000004037824 */ /* 0x048fe200078e00ff */
[----:B------:R-:W-:-:S04]  /*4050*/  SHF.L.U32 R6, R4, 0x8, RZ ;  /* 0x0000000804067819 */ /* 0x000fc800000006ff */
        /* <DEDUP_REMOVED lines=11> */
.L_x_86:
[----:B------:R-:W3:Y:S02]  /*4110*/  LDG.E.U16 R16, desc[UR36][R4.64] ;  /* 0x0000002404107981 */ /* 0x000ee4000c1e1500 */
[----:B---3--:R-:W-:-:S06]  /*4120*/  IMAD.U32 R16, R16, 0x10000, RZ ;  /* 0x0001000010107824 */ /* 0x008fcc00078e00ff */
[----:B------:R-:W0:Y:S01]  /*4130*/  F2I.S64.TRUNC R16, R16 ;  /* 0x0000001000107311 */ /* 0x000e22000020d900 */
[----:B------:R-:W-:Y:S05]  /*4140*/  BRA `(.L_x_76) ;  /* 0x0000000400a87947 */ /* 0x000fea0003800000 */
.L_x_83:
        /* <DEDUP_REMOVED lines=9> */
[----:B------:R-:W-:Y:S01]  /*41e0*/  HFMA2 R17, -RZ, RZ, 0, 0 ;  /* 0x00000000ff117431 */ /* 0x000fe200000001ff */
[----:B------:R-:W-:Y:S06]  /*41f0*/  BRA `(.L_x_76) ;  /* 0x00000004007c7947 */ /* 0x000fec0003800000 */
.L_x_90:
        /* <DEDUP_REMOVED lines=21> */
.L_x_94:
[----:B------:R-:W-:Y:S05]  /*4350*/  BSYNC.RECONVERGENT B1 ;  /* 0x0000000000017941 */ /* 0x000fea0003800200 */
.L_x_93:
[----:B------:R-:W-:Y:S01]  /*4360*/  IMAD.SHL.U32 R0, R0, 0x100000, RZ ;  /* 0x0010000000007824 */ /* 0x000fe200078e00ff */
[----:B------:R-:W-:-:S04]  /*4370*/  LEA R3, R3, 0x3b800000, 0x17 ;  /* 0x3b80000003037811 */ /* 0x000fc800078eb8ff */
[----:B------:R-:W-:-:S07]  /*4380*/  LOP3.LUT R16, R3, R0, R7, 0xfe, !PT ;  /* 0x0000000003107212 */ /* 0x000fce00078efe07 */
.L_x_92:
[----:B------:R-:W-:Y:S05]  /*4390*/  BSYNC.RECONVERGENT B0 ;  /* 0x0000000000007941 */ /* 0x000fea0003800200 */
.L_x_91:
[----:B------:R-:W0:Y:S01]  /*43a0*/  F2I.S64.TRUNC R16, R16 ;  /* 0x0000001000107311 */ /* 0x000e22000020d900 */
[----:B------:R-:W-:Y:S05]  /*43b0*/  BRA `(.L_x_76) ;  /* 0x00000004000c7947 */ /* 0x000fea0003800000 */
.L_x_89:
[----:B------:R-:W3:Y:S01]  /*43c0*/  LDG.E.U8 R4, desc[UR36][R4.64] ;  /* 0x0000002404047981 */ /* 0x000ee2000c1e1100 */
[----:B------:R-:W-:Y:S01]  /*43d0*/  BSSY.RECONVERGENT B0, `(.L_x_95) ;  /* 0x0000018000007945 */ /* 0x000fe20003800200 */
[----:B------:R-:W-:Y:S02]  /*43e0*/  MOV R16, RZ ;  /* 0x000000ff00107202 */ /* 0x000fe40000000f00 */
        /* <DEDUP_REMOVED lines=18> */
.L_x_98:
[----:B------:R-:W-:Y:S05]  /*4510*/  BSYNC.RECONVERGENT B1 ;  /* 0x0000000000017941 */ /* 0x000fea0003800200 */
.L_x_97:
[----:B------:R-:W-:Y:S01]  /*4520*/  IMAD.SHL.U32 R0, R0, 0x200000, RZ ;  /* 0x0020000000007824 */ /* 0x000fe200078e00ff */
[----:B------:R-:W-:-:S04]  /*4530*/  LEA R3, R3, 0x37800000, 0x17 ;  /* 0x3780000003037811 */ /* 0x000fc800078eb8ff */
[----:B------:R-:W-:-:S07]  /*4540*/  LOP3.LUT R16, R3, R0, R7, 0xfe, !PT ;  /* 0x0000000003107212 */ /* 0x000fce00078efe07 */
.L_x_96:
[----:B------:R-:W-:Y:S05]  /*4550*/  BSYNC.RECONVERGENT B0 ;  /* 0x0000000000007941 */ /* 0x000fea0003800200 */
.L_x_95:
[----:B------:R-:W0:Y:S01]  /*4560*/  F2I.S64.TRUNC R16, R16 ;  /* 0x0000001000107311 */ /* 0x000e22000020d900 */
[----:B------:R-:W-:Y:S05]  /*4570*/  BRA `(.L_x_76) ;  /* 0x00000000009c7947 */ /* 0x000fea0003800000 */
.L_x_88:
[----:B------:R-:W-:-:S13]  /*4580*/  ISETP.NE.AND P0, PT, R0, 0x1c, PT ;  /* 0x0000001c0000780c */ /* 0x000fda0003f05270 */
[----:B------:R-:W-:Y:S05]  /*4590*/  @!P0 BRA `(.L_x_99) ;  /* 0x00000000008c8947 */ /* 0x000fea0003800000 */
[----:B------:R-:W-:-:S13]  /*45a0*/  ISETP.NE.AND P0, PT, R0, 0x1d, PT ;  /* 0x0000001d0000780c */ /* 0x000fda0003f05270 */
[----:B------:R-:W-:Y:S05]  /*45b0*/  @!P0 BRA `(.L_x_100) ;  /* 0x00000000007c8947 */ /* 0x000fea0003800000 */
[----:B------:R-:W-:-:S13]  /*45c0*/  ISETP.NE.AND P0, PT, R0, 0x2c, PT ;  /* 0x0000002c0000780c */ /* 0x000fda0003f05270 */
[----:B------:R-:W-:Y:S05]  /*45d0*/  @!P0 BRA `(.L_x_101) ;  /* 0x0000000000488947 */ /* 0x000fea0003800000 */
.L_x_75:
[----:B------:R-:W-:Y:S01]  /*45e0*/  MOV R0, 0x0 ;  /* 0x0000000000007802 */ /* 0x000fe20000000f00 */
[----:B------:R-:W0:Y:S01]  /*45f0*/  LDCU.64 UR4, c[0x4][0x118] ;  /* 0x01002300ff0477ac */ /* 0x000e220008000a00 */
[----:B------:R-:W-:Y:S02]  /*4600*/  HFMA2 R12, -RZ, RZ, 0, 5.9604644775390625e-08 ;  /* 0x00000001ff0c7431 */ /* 0x000fe400000001ff */
[----:B------:R-:W-:Y:S01]  /*4610*/  IMAD.MOV.U32 R8, RZ, RZ, 0x4e ;  /* 0x0000004eff087424 */ /* 0x000fe200078e00ff */
[----:B------:R3:W1:Y:S01]  /*4620*/  LDC.64 R14, c[0x4][R0] ;  /* 0x01000000000e7b82 */ /* 0x0006620000000a00 */
[----:B------:R-:W2:Y:S01]  /*4630*/  LDCU.64 UR6, c[0x4][0x120] ;  /* 0x01002400ff0677ac */ /* 0x000ea20008000a00 */
[----:B------:R-:W-:Y:S01]  /*4640*/  IMAD.MOV.U32 R13, RZ, RZ, RZ ;  /* 0x000000ffff0d7224 */ /* 0x000fe200078e00ff */
[----:B------:R-:W4:Y:S01]  /*4650*/  LDCU.64 UR8, c[0x4][0x20] ;  /* 0x01000400ff0877ac */ /* 0x000f220008000a00 */
[----:B0-----:R-:W-:Y:S01]  /*4660*/  IMAD.U32 R4, RZ, RZ, UR4 ;  /* 0x00000004ff047e24 */ /* 0x001fe2000f8e00ff */
[----:B------:R-:W-:Y:S01]  /*4670*/  MOV R5, UR5 ;  /* 0x0000000500057c02 */ /* 0x000fe20008000f00 */
[----:B--2---:R-:W-:-:S02]  /*4680*/  IMAD.U32 R6, RZ, RZ, UR6 ;  /* 0x00000006ff067e24 */ /* 0x004fc4000f8e00ff */
[----:B------:R-:W-:Y:S01]  /*4690*/  IMAD.U32 R7, RZ, RZ, UR7 ;  /* 0x00000007ff077e24 */ /* 0x000fe2000f8e00ff */
[----:B----4-:R-:W-:Y:S01]  /*46a0*/  MOV R10, UR8 ;  /* 0x00000008000a7c02 */ /* 0x010fe20008000f00 */
[----:B---3--:R-:W-:-:S07]  /*46b0*/  IMAD.U32 R11, RZ, RZ, UR9 ;  /* 0x00000009ff0b7e24 */ /* 0x008fce000f8e00ff */
[----:B------:R-:W-:-:S07]  /*46c0*/  LEPC R20, `(.L_x_102) ;  /* 0x000000001014794e */ /* 0x000fce0000000000 */
[----:B-1---5:R-:W-:Y:S05]  /*46d0*/  CALL.ABS.NOINC R14 ;  /* 0x000000000e007343 */ /* 0x022fea0003c00000 */
.L_x_102:
[----:B------:R-:W-:Y:S01]  /*46e0*/  CS2R R16, SRZ ;  /* 0x0000000000107805 */ /* 0x000fe2000001ff00 */
[----:B------:R-:W-:Y:S06]  /*46f0*/  BRA `(.L_x_76) ;  /* 0x00000000003c7947 */ /* 0x000fec0003800000 */
.L_x_101:
[----:B------:R-:W3:Y:S01]  /*4700*/  LDG.E.U8 R4, desc[UR36][R4.64] ;  /* 0x0000002404047981 */ /* 0x000ee2000c1e1100 */
[----:B------:R-:W-:Y:S01]  /*4710*/  BSSY.RECONVERGENT B0, `(.L_x_103) ;  /* 0x0000007000007945 */ /* 0x000fe20003800200 */
[----:B------:R-:W-:Y:S01]  /*4720*/  IMAD.MOV.U32 R16, RZ, RZ, 0x400000 ;  /* 0x00400000ff107424 */ /* 0x000fe200078e00ff */
[----:B---3--:R-:W-:-:S13]  /*4730*/  ISETP.NE.AND P0, PT, R4, RZ, PT ;  /* 0x000000ff0400720c */ /* 0x008fda0003f05270 */
[----:B------:R-:W-:Y:S05]  /*4740*/  @!P0 BRA `(.L_x_104) ;  /* 0x00000000000c8947 */ /* 0x000fea0003800000 */
[----:B------:R-:W-:-:S13]  /*4750*/  ISETP.NE.AND P0, PT, R4, 0xff, PT ;  /* 0x000000ff0400780c */ /* 0x000fda0003f05270 */
[----:B------:R-:W-:Y:S01]  /*4760*/  @!P0 MOV R16, 0x7f800001 ;  /* 0x7f80000100108802 */ /* 0x000fe20000000f00 */
[----:B------:R-:W-:-:S07]  /*4770*/  @P0 IMAD.SHL.U32 R16, R4, 0x800000, RZ ;  /* 0x0080000004100824 */ /* 0x000fce00078e00ff */
.L_x_104:
[----:B------:R-:W-:Y:S05]  /*4780*/  BSYNC.RECONVERGENT B0 ;  /* 0x0000000000007941 */ /* 0x000fea0003800200 */
.L_x_103:
[----:B------:R-:W0:Y:S01]  /*4790*/  F2I.S64.TRUNC R16, R16 ;  /* 0x0000001000107311 */ /* 0x000e22000020d900 */
[----:B------:R-:W-:Y:S05]  /*47a0*/  BRA `(.L_x_76) ;  /* 0x0000000000107947 */ /* 0x000fea0003800000 */
.L_x_100:
[----:B------:R0:W5:Y:S01]  /*47b0*/  LDG.E.64 R16, desc[UR36][R4.64] ;  /* 0x0000002404107981 */ /* 0x000162000c1e1b00 */
[----:B------:R-:W-:Y:S05]  /*47c0*/  BRA `(.L_x_76) ;  /* 0x0000000000087947 */ /* 0x000fea0003800000 */
.L_x_99:
[----:B------:R0:W5:Y:S01]  /*47d0*/  LDG.E R16, desc[UR36][R4.64] ;  /* 0x0000002404107981 */ /* 0x000162000c1e1900 */
[----:B------:R-:W-:-:S07]  /*47e0*/  IMAD.MOV.U32 R17, RZ, RZ, RZ ;  /* 0x000000ffff117224 */ /* 0x000fce00078e00ff */
.L_x_76:
[----:B------:R-:W3:Y:S01]  /*47f0*/  LDCU.64 UR4, c[0x0][0x730] ;  /* 0x0000e600ff0477ac */ /* 0x000ee20008000a00 */
[----:B0-----:R-:W-:-:S04]  /*4800*/  LOP3.LUT R0, R23, 0xff, RZ, 0xc0, !PT ;  /* 0x000000ff17007812 */ /* 0x001fc800078ec0ff */
[----:B------:R-:W-:Y:S02]  /*4810*/  ISETP.GT.AND P0, PT, R0, 0x9, PT ;  /* 0x000000090000780c */ /* 0x000fe40003f04270 */
[----:B---3--:R-:W-:-:S04]  /*4820*/  IADD3 R4, P1, PT, R18, UR4, RZ ;  /* 0x0000000412047c10 */ /* 0x008fc8000ff3e0ff */
        /* <DEDUP_REMOVED lines=13> */
.L_x_108:
[----:B------:R0:W5:Y:S01]  /*4900*/  LDG.E.U8 R18, desc[UR36][R4.64] ;  /* 0x0000002404127981 */ /* 0x000162000c1e1100 */
[----:B------:R-:W-:Y:S01]  /*4910*/  IMAD.MOV.U32 R19, RZ, RZ, RZ ;  /* 0x000000ffff137224 */ /* 0x000fe200078e00ff */
[----:B------:R-:W-:Y:S06]  /*4920*/  BRA `(.L_x_110) ;  /* 0x0000000c00447947 */ /* 0x000fec0003800000 */
.L_x_107:
        /* <DEDUP_REMOVED lines=8> */
.L_x_112:
[----:B------:R-:W3:Y:S02]  /*49b0*/  LDG.E R18, desc[UR36][R4.64] ;  /* 0x0000002404127981 */ /* 0x000ee4000c1e1900 */
[----:B---3--:R-:W-:Y:S01]  /*49c0*/  SHF.R.S32.HI R19, RZ, 0x1f, R18 ;  /* 0x0000001fff137819 */ /* 0x008fe20000011412 */
[----:B------:R-:W-:Y:S06]  /*49d0*/  BRA `(.L_x_110) ;  /* 0x0000000c00187947 */ /* 0x000fec0003800000 */
.L_x_111:
[----:B------:R-:W3:Y:S02]  /*49e0*/  LDG.E.S16 R18, desc[UR36][R4.64] ;  /* 0x0000002404127981 */ /* 0x000ee4000c1e1700 */
[----:B---3--:R-:W-:Y:S01]  /*49f0*/  SHF.R.S32.HI R19, RZ, 0x1f, R18 ;  /* 0x0000001fff137819 */ /* 0x008fe20000011412 */
[----:B------:R-:W-:Y:S06]  /*4a00*/  BRA `(.L_x_110) ;  /* 0x0000000c000c7947 */ /* 0x000fec0003800000 */
.L_x_106:
        /* <DEDUP_REMOVED lines=9> */
.L_x_114:
[----:B------:R-:W3:Y:S02]  /*4aa0*/  LDG.E.U16 R4, desc[UR36][R4.64] ;  /* 0x0000002404047981 */ /* 0x000ee4000c1e1500 */
[----:B---3--:R-:W-:-:S06]  /*4ab0*/  HADD2.F32 R18, -RZ, R4.H0_H0 ;  /* 0x20000004ff127230 */ /* 0x008fcc0000004100 */
[----:B------:R-:W0:Y:S01]  /*4ac0*/  F2I.S64.TRUNC R18, R18 ;  /* 0x0000001200127311 */ /* 0x000e22000020d900 */
[----:B------:R-:W-:Y:S05]  /*4ad0*/  BRA `(.L_x_110) ;  /* 0x0000000800d87947 */ /* 0x000fea0003800000 */
.L_x_113:
        /* <DEDUP_REMOVED lines=9> */
.L_x_116:
[----:B------:R-:W3:Y:S02]  /*4b70*/  LDG.E.U16 R4, desc[UR36][R4.64] ;  /* 0x0000002404047981 */ /* 0x000ee4000c1e1500 */
[----:B---3--:R-:W-:-:S06]  /*4b80*/  HADD2.F32 R18, -RZ, R4.H0_H0 ;  /* 0x20000004ff127230 */ /* 0x008fcc0000004100 */
[----:B------:R-:W0:Y:S01]  /*4b90*/  F2I.S64.TRUNC R18, R18 ;  /* 0x0000001200127311 */ /* 0x000e22000020d900 */
[----:B------:R-:W-:Y:S05]  /*4ba0*/  BRA `(.L_x_110) ;  /* 0x0000000800a47947 */ /* 0x000fea0003800000 */
.L_x_115:
[----:B------:R-:W3:Y:S02]  /*4bb0*/  LDG.E.64 R4, desc[UR36][R4.64] ;  /* 0x0000002404047981 */ /* 0x000ee4000c1e1b00 */
[----:B---3--:R0:W3:Y:S01]  /*4bc0*/  F2I.S64.F64.TRUNC R18, R4 ;  /* 0x0000000400127311 */ /* 0x0080e2000030d900 */
[----:B------:R-:W-:Y:S05]  /*4bd0*/  BRA `(.L_x_110) ;  /* 0x0000000800987947 */ /* 0x000fea0003800000 */
.L_x_105:
        /* <DEDUP_REMOVED lines=13> */
.L_x_119:
[----:B------:R-:W3:Y:S02]  /*4cb0*/  LDG.E.64 R4, desc[UR36][R4.64] ;  /* 0x0000002404047981 */ /* 0x000ee4000c1e1b00 */
[----:B---3--:R0:W3:Y:S01]  /*4cc0*/  F2I.S64.F64.TRUNC R18, R4 ;  /* 0x0000000400127311 */ /* 0x0080e2000030d900 */
[----:B------:R-:W-:Y:S05]  /*4cd0*/  BRA `(.L_x_110) ;  /* 0x0000000800587947 */ /* 0x000fea0003800000 */
.L_x_118:
[----:B------:R-:W-:-:S13]  /*4ce0*/  ISETP.NE.AND P0, PT, R0, 0xf, PT ;  /* 0x0000000f0000780c */ /* 0x000fda0003f05270 */
[----:B------:R-:W-:Y:S05]  /*4cf0*/  @!P0 BRA `(.L_x_120) ;  /* 0x0000000000988947 */ /* 0x000fea0003800000 */
[----:B------:R-:W-:-:S13]  /*4d00*/  ISETP.NE.AND P0, PT, R0, 0x17, PT ;  /* 0x000000170000780c */ /* 0x000fda0003f05270 */
[----:B------:R-:W-:Y:S05]  /*4d10*/  @!P0 BRA `(.L_x_121) ;  /* 0x0000000000588947 */ /* 0x000fea0003800000 */
[----:B------:R-:W-:-:S13]  /*4d20*/  ISETP.NE.AND P0, PT, R0, 0x18, PT ;  /* 0x000000180000780c */ /* 0x000fda0003f05270 */
[----:B------:R-:W-:Y:S05]  /*4d30*/  @P0 BRA `(.L_x_109) ;  /* 0x0000000400bc0947 */ /* 0x000fea0003800000 */
[----:B------:R-:W3:Y:S01]  /*4d40*/  LDG.E.U8 R0, desc[UR36][R4.64] ;  /* 0x0000002404007981 */ /* 0x000ee2000c1e1100 */
[----:B------:R-:W-:Y:S01]  /*4d50*/  IMAD.MOV.U32 R7, RZ, RZ, 0x1f ;  /* 0x0000001fff077424 */ /* 0x000fe200078e00ff */
[----:B---3--:R-:W-:-:S04]  /*4d60*/  SHF.L.U32 R0, R0, 0x18, RZ ;  /* 0x0000001800007819 */ /* 0x008fc800000006ff */
        /* <DEDUP_REMOVED lines=15> */
[----:B------:R0:W3:Y:S01]  /*4e60*/  F2I.S64.TRUNC R18, R3 ;  /* 0x0000000300127311 */ /* 0x0000e2000020d900 */
[----:B------:R-:W-:Y:S05]  /*4e70*/  BRA `(.L_x_110) ;  /* 0x0000000400f07947 */ /* 0x000fea0003800000 */
.L_x_121:
[----:B------:R-:W3:Y:S02]  /*4e80*/  LDG.E.U8 R4, desc[UR36][R4.64] ;  /* 0x0000002404047981 */ /* 0x000ee4000c1e1100 */
[C---:B---3--:R-:W-:Y:S02]  /*4e90*/  IMAD.SHL.U32 R3, R4.reuse, 0x2000000, RZ ;  /* 0x0200000004037824 */ /* 0x048fe400078e00ff */
        /* <DEDUP_REMOVED lines=10> */
[----:B------:R0:W3:Y:S01]  /*4f40*/  F2I.S64.TRUNC R18, R0 ;  /* 0x0000000000127311 */ /* 0x0000e2000020d900 */
[----:B------:R-:W-:Y:S05]  /*4f50*/  BRA `(.L_x_110) ;  /* 0x0000000400b87947 */ /* 0x000fea0003800000 */
.L_x_120:
[----:B------:R-:W3:Y:S02]  /*4f60*/  LDG.E.U16 R18, desc[UR36][R4.64] ;  /* 0x0000002404127981 */ /* 0x000ee4000c1e1500 */
[----:B---3--:R-:W-:-:S06]  /*4f70*/  IMAD.U32 R18, R18, 0x10000, RZ ;  /* 0x0001000012127824 */ /* 0x008fcc00078e00ff */
[----:B------:R-:W0:Y:S01]  /*4f80*/  F2I.S64.TRUNC R18, R18 ;  /* 0x0000001200127311 */ /* 0x000e22000020d900 */
[----:B------:R-:W-:Y:S05]  /*4f90*/  BRA `(.L_x_110) ;  /* 0x0000000400a87947 */ /* 0x000fea0003800000 */
.L_x_117:
        /* <DEDUP_REMOVED lines=11> */
.L_x_124:
[----:B------:R-:W3:Y:S01]  /*5050*/  LDG.E.U8 R4, desc[UR36][R4.64] ;  /* 0x0000002404047981 */ /* 0x000ee2000c1e1100 */
[----:B------:R-:W-:Y:S01]  /*5060*/  BSSY.RECONVERGENT B0, `(.L_x_125) ;  /* 0x0000018000007945 */ /* 0x000fe20003800200 */
[----:B------:R-:W-:Y:S01]  /*5070*/  HFMA2 R18, -RZ, RZ, 0, 0 ;  /* 0x00000000ff127431 */ /* 0x000fe200000001ff */
        /* <DEDUP_REMOVED lines=18> */
.L_x_128:
[----:B------:R-:W-:Y:S05]  /*51a0*/  BSYNC.RECONVERGENT B1 ;  /* 0x0000000000017941 */ /* 0x000fea0003800200 */
.L_x_127:
[----:B------:R-:W-:Y:S01]  /*51b0*/  IMAD.SHL.U32 R0, R0, 0x100000, RZ ;  /* 0x0010000000007824 */ /* 0x000fe200078e00ff */
[----:B------:R-:W-:-:S04]  /*51c0*/  LEA R3, R3, 0x3b800000, 0x17 ;  /* 0x3b80000003037811 */ /* 0x000fc800078eb8ff */
[----:B------:R-:W-:-:S07]  /*51d0*/  LOP3.LUT R18, R3, R0, R7, 0xfe, !PT ;  /* 0x0000000003127212 */ /* 0x000fce00078efe07 */
.L_x_126:
[----:B------:R-:W-:Y:S05]  /*51e0*/  BSYNC.RECONVERGENT B0 ;  /* 0x0000000000007941 */ /* 0x000fea0003800200 */
.L_x_125:
[----:B------:R-:W3:Y:S01]  /*51f0*/  F2I.S64.TRUNC R18, R18 ;  /* 0x0000001200127311 */ /* 0x000ee2000020d900 */
[----:B------:R-:W-:Y:S05]  /*5200*/  BRA `(.L_x_110) ;  /* 0x00000004000c7947 */ /* 0x000fea0003800000 */
.L_x_123:
        /* <DEDUP_REMOVED lines=21> */
.L_x_132:
[----:B------:R-:W-:Y:S05]  /*5360*/  BSYNC.RECONVERGENT B1 ;  /* 0x0000000000017941 */ /* 0x000fea0003800200 */
.L_x_131:
[----:B------:R-:W-:Y:S02]  /*5370*/  SHF.L.U32 R0, R0, 0x15, RZ ;  /* 0x0000001500007819 */ /* 0x000fe400000006ff */
[----:B------:R-:W-:-:S04]  /*5380*/  LEA R3, R3, 0x37800000, 0x17 ;  /* 0x3780000003037811 */ /* 0x000fc800078eb8ff */
[----:B------:R-:W-:-:S07]  /*5390*/  LOP3.LUT R18, R3, R0, R7, 0xfe, !PT ;  /* 0x0000000003127212 */ /* 0x000fce00078efe07 */
.L_x_130:
[----:B------:R-:W-:Y:S05]  /*53a0*/  BSYNC.RECONVERGENT B0 ;  /* 0x0000000000007941 */ /* 0x000fea0003800200 */
.L_x_129:
[----:B------:R-:W0:Y:S01]  /*53b0*/  F2I.S64.TRUNC R18, R18 ;  /* 0x0000001200127311 */ /* 0x000e22000020d900 */
[----:B------:R-:W-:Y:S05]  /*53c0*/  BRA `(.L_x_110) ;  /* 0x00000000009c7947 */ /* 0x000fea0003800000 */
.L_x_122:
[----:B------:R-:W-:-:S13]  /*53d0*/  ISETP.NE.AND P0, PT, R0, 0x1c, PT ;  /* 0x0000001c0000780c */ /* 0x000fda0003f05270 */
[----:B------:R-:W-:Y:S05]  /*53e0*/  @!P0 BRA `(.L_x_133) ;  /* 0x00000000008c8947 */ /* 0x000fea0003800000 */
[----:B------:R-:W-:-:S13]  /*53f0*/  ISETP.NE.AND P0, PT, R0, 0x1d, PT ;  /* 0x0000001d0000780c */ /* 0x000fda0003f05270 */
[----:B------:R-:W-:Y:S05]  /*5400*/  @!P0 BRA `(.L_x_134) ;  /* 0x00000000007c8947 */ /* 0x000fea0003800000 */
[----:B------:R-:W-:-:S13]  /*5410*/  ISETP.NE.AND P0, PT, R0, 0x2c, PT ;  /* 0x0000002c0000780c */ /* 0x000fda0003f05270 */
[----:B------:R-:W-:Y:S05]  /*5420*/  @!P0 BRA `(.L_x_135) ;  /* 0x0000000000488947 */ /* 0x000fea0003800000 */
.L_x_109:
[----:B------:R-:W-:Y:S01]  /*5430*/  MOV R0, 0x0 ;  /* 0x0000000000007802 */ /* 0x000fe20000000f00 */
[----:B------:R-:W0:Y:S01]  /*5440*/  LDCU.64 UR4, c[0x4][0x118] ;  /* 0x01002300ff0477ac */ /* 0x000e220008000a00 */
[----:B------:R-:W-:Y:S02]  /*5450*/  HFMA2 R13, -RZ, RZ, 0, 0 ;  /* 0x00000000ff0d7431 */ /* 0x000fe400000001ff */
[----:B------:R-:W-:Y:S01]  /*5460*/  IMAD.MOV.U32 R8, RZ, RZ, 0x4e ;  /* 0x0000004eff087424 */ /* 0x000fe200078e00ff */
[----:B------:R3:W1:Y:S01]  /*5470*/  LDC.64 R14, c[0x4][R0] ;  /* 0x01000000000e7b82 */ /* 0x0006620000000a00 */
[----:B------:R-:W2:Y:S01]  /*5480*/  LDCU.64 UR6, c[0x4][0x120] ;  /* 0x01002400ff0677ac */ /* 0x000ea20008000a00 */
[----:B------:R-:W-:Y:S01]  /*5490*/  IMAD.MOV.U32 R12, RZ, RZ, 0x1 ;  /* 0x00000001ff0c7424 */ /* 0x000fe200078e00ff */
[----:B------:R-:W4:Y:S01]  /*54a0*/  LDCU.64 UR8, c[0x4][0x20] ;  /* 0x01000400ff0877ac */ /* 0x000f220008000a00 */
[----:B0-----:R-:W-:Y:S02]  /*54b0*/  IMAD.U32 R4, RZ, RZ, UR4 ;  /* 0x00000004ff047e24 */ /* 0x001fe4000f8e00ff */
[----:B------:R-:W-:Y:S01]  /*54c0*/  IMAD.U32 R5, RZ, RZ, UR5 ;  /* 0x00000005ff057e24 */ /* 0x000fe2000f8e00ff */
[----:B--2---:R-:W-:Y:S01]  /*54d0*/  MOV R6, UR6 ;  /* 0x0000000600067c02 */ /* 0x004fe20008000f00 */
[----:B------:R-:W-:-:S02]  /*54e0*/  IMAD.U32 R7, RZ, RZ, UR7 ;  /* 0x00000007ff077e24 */ /* 0x000fc4000f8e00ff */
[----:B----4-:R-:W-:Y:S01]  /*54f0*/  IMAD.U32 R10, RZ, RZ, UR8 ;  /* 0x00000008ff0a7e24 */ /* 0x010fe2000f8e00ff */
[----:B---3--:R-:W-:-:S07]  /*5500*/  MOV R11, UR9 ;  /* 0x00000009000b7c02 */ /* 0x008fce0008000f00 */
[----:B------:R-:W-:-:S07]  /*5510*/  LEPC R20, `(.L_x_136) ;  /* 0x000000001014794e */ /* 0x000fce0000000000 */
[----:B-1---5:R-:W-:Y:S05]  /*5520*/  CALL.ABS.NOINC R14 ;  /* 0x000000000e007343 */ /* 0x022fea0003c00000 */
.L_x_136:
[----:B------:R-:W-:Y:S01]  /*5530*/  CS2R R18, SRZ ;  /* 0x0000000000127805 */ /* 0x000fe2000001ff00 */
[----:B------:R-:W-:Y:S06]  /*5540*/  BRA `(.L_x_110) ;  /* 0x00000000003c7947 */ /* 0x000fec0003800000 */
.L_x_135:
[----:B------:R-:W3:Y:S01]  /*5550*/  LDG.E.U8 R4, desc[UR36][R4.64] ;  /* 0x0000002404047981 */ /* 0x000ee2000c1e1100 */
[----:B------:R-:W-:Y:S01]  /*5560*/  BSSY.RECONVERGENT B0, `(.L_x_137) ;  /* 0x0000007000007945 */ /* 0x000fe20003800200 */
[----:B------:R-:W-:Y:S01]  /*5570*/  IMAD.MOV.U32 R18, RZ, RZ, 0x400000 ;  /* 0x00400000ff127424 */ /* 0x000fe200078e00ff */
[----:B---3--:R-:W-:-:S13]  /*5580*/  ISETP.NE.AND P0, PT, R4, RZ, PT ;  /* 0x000000ff0400720c */ /* 0x008fda0003f05270 */
[----:B------:R-:W-:Y:S05]  /*5590*/  @!P0 BRA `(.L_x_138) ;  /* 0x00000000000c8947 */ /* 0x000fea0003800000 */
[----:B------:R-:W-:-:S13]  /*55a0*/  ISETP.NE.AND P0, PT, R4, 0xff, PT ;  /* 0x000000ff0400780c */ /* 0x000fda0003f05270 */
[----:B------:R-:W-:Y:S01]  /*55b0*/  @!P0 IMAD.MOV.U32 R18, RZ, RZ, 0x7f800001 ;  /* 0x7f800001ff128424 */ /* 0x000fe200078e00ff */
[----:B------:R-:W-:-:S07]  /*55c0*/  @P0 SHF.L.U32 R18, R4, 0x17, RZ ;  /* 0x0000001704120819 */ /* 0x000fce00000006ff */
.L_x_138:
[----:B------:R-:W-:Y:S05]  /*55d0*/  BSYNC.RECONVERGENT B0 ;  /* 0x0000000000007941 */ /* 0x000fea0003800200 */
.L_x_137:
[----:B------:R-:W0:Y:S01]  /*55e0*/  F2I.S64.TRUNC R18, R18 ;  /* 0x0000001200127311 */ /* 0x000e22000020d900 */
[----:B------:R-:W-:Y:S05]  /*55f0*/  BRA `(.L_x_110) ;  /* 0x0000000000107947 */ /* 0x000fea0003800000 */
.L_x_134:
[----:B------:R0:W5:Y:S01]  /*5600*/  LDG.E.64 R18, desc[UR36][R4.64] ;  /* 0x0000002404127981 */ /* 0x000162000c1e1b00 */
[----:B------:R-:W-:Y:S05]  /*5610*/  BRA `(.L_x_110) ;  /* 0x0000000000087947 */ /* 0x000fea0003800000 */
.L_x_133:
[----:B------:R0:W5:Y:S01]  /*5620*/  LDG.E R18, desc[UR36][R4.64] ;  /* 0x0000002404127981 */ /* 0x000162000c1e1900 */
[----:B------:R-:W-:-:S07]  /*5630*/  IMAD.MOV.U32 R19, RZ, RZ, RZ ;  /* 0x000000ffff137224 */ /* 0x000fce00078e00ff */
.L_x_110:
[----:B------:R-:W0:Y:S01]  /*5640*/  LDCU.64 UR6, c[0x0][0x738] ;  /* 0x0000e700ff0677ac */ /* 0x000e220008000a00 */
[----:B------:R-:W-:-:S04]  /*5650*/  UPRMT UR4, UR40, 0x9910, URZ ;  /* 0x0000991028047896 */ /* 0x000fc800080000ff */
[----:B------:R-:W-:Y:S01]  /*5660*/  UISETP.GT.AND UP0, UPT, UR4, 0x9, UPT ;  /* 0x000000090400788c */ /* 0x000fe2000bf04270 */
[----:B0-----:R-:W-:-:S05]  /*5670*/  IADD3 R4, P0, PT, R24, UR6, RZ ;  /* 0x0000000618047c10 */ /* 0x001fca000ff1e0ff */
[----:B------:R-:W-:-:S03]  /*5680*/  IMAD.X R5, RZ, RZ, UR7, P0 ;  /* 0x00000007ff057e24 */ /* 0x000fc600080e06ff */
[----:B------:R-:W-:Y:S05]  /*5690*/  BRA.U UP0, `(.L_x_139) ;  /* 0x0000000100e47547 */ /* 0x000fea000b800000 */
[----:B------:R-:W-:-:S09]  /*56a0*/  UISETP.GT.AND UP0, UPT, UR4, 0x4, UPT ;  /* 0x000000040400788c */ /* 0x000fd2000bf04270 */
[----:B------:R-:W-:Y:S05]  /*56b0*/  BRA.U UP0, `(.L_x_140) ;  /* 0x0000000100687547 */ /* 0x000fea000b800000 */
[----:B------:R-:W-:-:S09]  /*56c0*/  UISETP.GT.AND UP0, UPT, UR4, 0x1, UPT ;  /* 0x000000010400788c */ /* 0x000fd2000bf04270 */
[----:B------:R-:W-:Y:S05]  /*56d0*/  BRA.U UP0, `(.L_x_141) ;  /* 0x0000000100287547 */ /* 0x000fea000b800000 */
[----:B------:R-:W-:-:S09]  /*56e0*/  UISETP.NE.AND UP0, UPT, UR40, URZ, UPT ;  /* 0x000000ff2800728c */ /* 0x000fd2000bf05270 */
[----:B------:R-:W-:Y:S05]  /*56f0*/  BRA.U !UP0, `(.L_x_142) ;  /* 0x0000000108147547 */ /* 0x000fea000b800000 */
[----:B------:R-:W-:-:S09]  /*5700*/  UISETP.NE.AND UP0, UPT, UR4, 0x1, UPT ;  /* 0x000000010400788c */ /* 0x000fd2000bf05270 */
[----:B------:R-:W-:Y:S05]  /*5710*/  BRA.U UP0, `(.L_x_143) ;  /* 0x0000000900d87547 */ /* 0x000fea000b800000 */
[----:B------:R-:W2:Y:S02]  /*5720*/  LDG.E.S8 R24, desc[UR36][R4.64] ;  /* 0x0000002404187981 */ /* 0x000ea4000c1e1300 */
[----:B--2---:R-:W-:Y:S01]  /*5730*/  SHF.R.S32.HI R25, RZ, 0x1f, R24 ;  /* 0x0000001fff197819 */ /* 0x004fe20000011418 */
[----:B------:R-:W-:Y:S06]  /*5740*/  BRA `(.L_x_144) ;  /* 0x0000000c00507947 */ /* 0x000fec0003800000 */
.L_x_142:
[----:B------:R0:W5:Y:S01]  /*5750*/  LDG.E.U8 R24, desc[UR36][R4.64] ;  /* 0x0000002404187981 */ /* 0x000162000c1e1100 */
[----:B------:R-:W-:Y:S01]  /*5760*/  MOV R25, RZ ;  /* 0x000000ff00197202 */ /* 0x000fe20000000f00 */
[----:B------:R-:W-:Y:S06]  /*5770*/  BRA `(.L_x_144) ;  /* 0x0000000c00447947 */ /* 0x000fec0003800000 */
.L_x_141:
[----:B------:R-:W-:-:S09]  /*5780*/  UISETP.NE.AND UP0, UPT, UR4, 0x2, UPT ;  /* 0x000000020400788c */ /* 0x000fd2000bf05270 */
[----:B------:R-:W-:Y:S05]  /*5790*/  BRA.U !UP0, `(.L_x_145) ;  /* 0x0000000108247547 */ /* 0x000fea000b800000 */
[----:B------:R-:W-:-:S09]  /*57a0*/  UISETP.NE.AND UP0, UPT, UR4, 0x3, UPT ;  /* 0x000000030400788c */ /* 0x000fd2000bf05270 */
[----:B------:R-:W-:Y:S05]  /*57b0*/  BRA.U !UP0, `(.L_x_146) ;  /* 0x0000000108107547 */ /* 0x000fea000b800000 */
[----:B------:R-:W-:-:S09]  /*57c0*/  UISETP.NE.AND UP0, UPT, UR4, 0x4, UPT ;  /* 0x000000040400788c */ /* 0x000fd2000bf05270 */
[----:B------:R-:W-:Y:S05]  /*57d0*/  BRA.U UP0, `(.L_x_143) ;  /* 0x0000000900a87547 */ /* 0x000fea000b800000 */
[----:B------:R0:W5:Y:S01]  /*57e0*/  LDG.E.64 R24, desc[UR36][R4.64] ;  /* 0x0000002404187981 */ /* 0x000162000c1e1b00 */
[----:B------:R-:W-:Y:S05]  /*57f0*/  BRA `(.L_x_144) ;  /* 0x0000000c00247947 */ /* 0x000fea0003800000 */
.L_x_146:
[----:B------:R-:W2:Y:S02]  /*5800*/  LDG.E R24, desc[UR36][R4.64] ;  /* 0x0000002404187981 */ /* 0x000ea4000c1e1900 */
[----:B--2---:R-:W-:Y:S01]  /*5810*/  SHF.R.S32.HI R25, RZ, 0x1f, R24 ;  /* 0x0000001fff197819 */ /* 0x004fe20000011418 */
[----:B------:R-:W-:Y:S06]  /*5820*/  BRA `(.L_x_144) ;  /* 0x0000000c00187947 */ /* 0x000fec0003800000 */
.L_x_145:
[----:B------:R-:W2:Y:S02]  /*5830*/  LDG.E.S16 R24, desc[UR36][R4.64] ;  /* 0x0000002404187981 */ /* 0x000ea4000c1e1700 */
[----:B--2---:R-:W-:Y:S01]  /*5840*/  SHF.R.S32.HI R25, RZ, 0x1f, R24 ;  /* 0x0000001fff197819 */ /* 0x004fe20000011418 */
[----:B------:R-:W-:Y:S06]  /*5850*/  BRA `(.L_x_144) ;  /* 0x0000000c000c7947 */ /* 0x000fec0003800000 */
.L_x_140:
[----:B------:R-:W-:-:S09]  /*5860*/  UISETP.GT.AND UP0, UPT, UR4, 0x6, UPT ;  /* 0x000000060400788c */ /* 0x000fd2000bf04270 */
[----:B------:R-:W-:Y:S05]  /*5870*/  BRA.U UP0, `(.L_x_147) ;  /* 0x00000001002c7547 */ /* 0x000fea000b800000 */
[----:B------:R-:W-:-:S09]  /*5880*/  UISETP.NE.AND UP0, UPT, UR4, 0x5, UPT ;  /* 0x000000050400788c */ /* 0x000fd2000bf05270 */
[----:B------:R-:W-:Y:S05]  /*5890*/  BRA.U !UP0, `(.L_x_148) ;  /* 0x0000000108147547 */ /* 0x000fea000b800000 */
[----:B------:R-:W-:-:S09]  /*58a0*/  UISETP.NE.AND UP0, UPT, UR4, 0x6, UPT ;  /* 0x000000060400788c */ /* 0x000fd2000bf05270 */
[----:B------:R-:W-:Y:S05]  /*58b0*/  BRA.U UP0, `(.L_x_143) ;  /* 0x0000000900707547 */ /* 0x000fea000b800000 */
[----:B------:R-:W2:Y:S02]  /*58c0*/  LDG.E R4, desc[UR36][R4.64] ;  /* 0x0000002404047981 */ /* 0x000ea4000c1e1900 */
[----:B--2---:R0:W2:Y:S01]  /*58d0*/  F2I.S64.TRUNC R24, R4 ;  /* 0x0000000400187311 */ /* 0x0040a2000020d900 */
[----:B------:R-:W-:Y:S05]  /*58e0*/  BRA `(.L_x_144) ;  /* 0x0000000800e87947 */ /* 0x000fea0003800000 */
.L_x_148:
[----:B------:R-:W2:Y:S02]  /*58f0*/  LDG.E.U16 R4, desc[UR36][R4.64] ;  /* 0x0000002404047981 */ /* 0x000ea4000c1e1500 */
[----:B--2---:R-:W-:-:S06]  /*5900*/  HADD2.F32 R24, -RZ, R4.H0_H0 ;  /* 0x20000004ff187230 */ /* 0x004fcc0000004100 */
[----:B------:R-:W0:Y:S01]  /*5910*/  F2I.S64.TRUNC R24, R24 ;  /* 0x0000001800187311 */ /* 0x000e22000020d900 */
[----:B------:R-:W-:Y:S05]  /*5920*/  BRA `(.L_x_144) ;  /* 0x0000000800d87947 */ /* 0x000fea0003800000 */
.L_x_147:
[----:B------:R-:W-:-:S09]  /*5930*/  UISETP.NE.AND UP0, UPT, UR4, 0x7, UPT ;  /* 0x000000070400788c */ /* 0x000fd2000bf05270 */
[----:B------:R-:W-:Y:S05]  /*5940*/  BRA.U !UP0, `(.L_x_149) ;  /* 0x00000001082c7547 */ /* 0x000fea000b800000 */
[----:B------:R-:W-:-:S09]  /*5950*/  UISETP.NE.AND UP0, UPT, UR4, 0x8, UPT ;  /* 0x000000080400788c */ /* 0x000fd2000bf05270 */
[----:B------:R-:W-:Y:S05]  /*5960*/  BRA.U !UP0, `(.L_x_150) ;  /* 0x0000000108147547 */ /* 0x000fea000b800000 */
[----:B------:R-:W-:-:S09]  /*5970*/  UISETP.NE.AND UP0, UPT, UR4, 0x9, UPT ;  /* 0x000000090400788c */ /* 0x000fd2000bf05270 */
[----:B------:R-:W-:Y:S05]  /*5980*/  BRA.U UP0, `(.L_x_143) ;  /* 0x00000009003c7547 */ /* 0x000fea000b800000 */
[----:B------:R-:W2:Y:S02]  /*5990*/  LDG.E R4, desc[UR36][R4.64] ;  /* 0x0000002404047981 */ /* 0x000ea4000c1e1900 */
[----:B--2---:R0:W2:Y:S01]  /*59a0*/  F2I.S64.TRUNC R24, R4 ;  /* 0x0000000400187311 */ /* 0x0040a2000020d900 */
[----:B------:R-:W-:Y:S05]  /*59b0*/  BRA `(.L_x_144) ;  /* 0x0000000800b47947 */ /* 0x000fea0003800000 */
.L_x_150:
[----:B------:R-:W2:Y:S02]  /*59c0*/  LDG.E.U16 R4, desc[UR36][R4.64] ;  /* 0x0000002404047981 */ /* 0x000ea4000c1e1500 */
[----:B--2---:R-:W-:-:S06]  /*59d0*/  HADD2.F32 R24, -RZ, R4.H0_H0 ;  /* 0x20000004ff187230 */ /* 0x004fcc0000004100 */
[----:B------:R-:W0:Y:S01]  /*59e0*/  F2I.S64.TRUNC R24, R24 ;  /* 0x0000001800187311 */ /* 0x000e22000020d900 */
[----:B------:R-:W-:Y:S05]  /*59f0*/  BRA `(.L_x_144) ;  /* 0x0000000800a47947 */ /* 0x000fea0003800000 */
.L_x_149:
[----:B------:R-:W2:Y:S02]  /*5a00*/  LDG.E.64 R4, desc[UR36][R4.64] ;  /* 0x0000002404047981 */ /* 0x000ea4000c1e1b00 */
[----:B--2---:R0:W2:Y:S01]  /*5a10*/  F2I.S64.F64.TRUNC R24, R4 ;  /* 0x0000000400187311 */ /* 0x0040a2000030d900 */
[----:B------:R-:W-:Y:S05]  /*5a20*/  BRA `(.L_x_144) ;  /* 0x0000000800987947 */ /* 0x000fea0003800000 */
.L_x_139:
[----:B------:R-:W-:-:S09]  /*5a30*/  UISETP.GT.AND UP0, UPT, UR4, 0x18, UPT ;  /* 0x000000180400788c */ /* 0x000fd2000bf04270 */
[----:B------:R-:W-:Y:S05]  /*5a40*/  BRA.U UP0, `(.L_x_151) ;  /* 0x0000000100e87547 */ /* 0x000fea000b800000 */
[----:B------:R-:W-:-:S09]  /*5a50*/  UISETP.GT.AND UP0, UPT, UR4, 0xe, UPT ;  /* 0x0000000e0400788c */ /* 0x000fd2000bf04270 */
[----:B------:R-:W-:Y:S05]  /*5a60*/  BRA.U UP0, `(.L_x_152) ;  /* 0x0000000100307547 */ /* 0x000fea000b800000 */
[----:B------:R-:W-:-:S09]  /*5a70*/  UISETP.NE.AND UP0, UPT, UR4, 0xa, UPT ;  /* 0x0000000a0400788c */ /* 0x000fd2000bf05270 */
[----:B------:R-:W-:Y:S05]  /*5a80*/  BRA.U !UP0, `(.L_x_153) ;  /* 0x00000001081c7547 */ /* 0x000fea000b800000 */
[----:B------:R-:W-:-:S09]  /*5a90*/  UISETP.NE.AND UP0, UPT, UR4, 0xb, UPT ;  /* 0x0000000b0400788c */ /* 0x000fd2000bf05270 */
[----:B------:R-:W-:Y:S05]  /*5aa0*/  BRA.U UP0, `(.L_x_143) ;  /* 0x0000000500f47547 */ /* 0x000fea000b800000 */
[----:B------:R-:W2:Y:S01]  /*5ab0*/  LDG.E.U8 R4, desc[UR36][R4.64] ;  /* 0x0000002404047981 */ /* 0x000ea2000c1e1100 */
[----:B------:R-:W-:Y:S01]  /*5ac0*/  IMAD.MOV.U32 R25, RZ, RZ, RZ ;  /* 0x000000ffff197224 */ /* 0x000fe200078e00ff */
[----:B--2---:R-:W-:-:S04]  /*5ad0*/  ISETP.NE.AND P0, PT, R4, RZ, PT ;  /* 0x000000ff0400720c */ /* 0x004fc80003f05270 */
[----:B------:R-:W-:Y:S01]  /*5ae0*/  SEL R24, RZ, 0x1, !P0 ;  /* 0x00000001ff187807 */ /* 0x000fe20004000000 */
[----:B------:R-:W-:Y:S08]  /*5af0*/  BRA `(.L_x_144) ;  /* 0x0000000800647947 */ /* 0x000ff00003800000 */
.L_x_153:
[----:B------:R-:W2:Y:S02]  /*5b00*/  LDG.E.64 R4, desc[UR36][R4.64] ;  /* 0x0000002404047981 */ /* 0x000ea4000c1e1b00 */
[----:B--2---:R0:W2:Y:S01]  /*5b10*/  F2I.S64.F64.TRUNC R24, R4 ;  /* 0x0000000400187311 */ /* 0x0040a2000030d900 */
[----:B------:R-:W-:Y:S05]  /*5b20*/  BRA `(.L_x_144) ;  /* 0x0000000800587947 */ /* 0x000fea0003800000 */
.L_x_152:
[----:B------:R-:W-:-:S09]  /*5b30*/  UISETP.NE.AND UP0, UPT, UR4, 0xf, UPT ;  /* 0x0000000f0400788c */ /* 0x000fd2000bf05270 */
[----:B------:R-:W-:Y:S05]  /*5b40*/  BRA.U !UP0, `(.L_x_154) ;  /* 0x0000000108987547 */ /* 0x000fea000b800000 */
[----:B------:R-:W-:-:S09]  /*5b50*/  UISETP.NE.AND UP0, UPT, UR4, 0x17, UPT ;  /* 0x000000170400788c */ /* 0x000fd2000bf05270 */
[----:B------:R-:W-:Y:S05]  /*5b60*/  BRA.U !UP0, `(.L_x_155) ;  /* 0x0000000108587547 */ /* 0x000fea000b800000 */
[----:B------:R-:W-:-:S09]  /*5b70*/  UISETP.NE.AND UP0, UPT, UR4, 0x18, UPT ;  /* 0x000000180400788c */ /* 0x000fd2000bf05270 */
[----:B------:R-:W-:Y:S05]  /*5b80*/  BRA.U UP0, `(.L_x_143) ;  /* 0x0000000500bc7547 */ /* 0x000fea000b800000 */
[----:B------:R-:W2:Y:S01]  /*5b90*/  LDG.E.U8 R0, desc[UR36][R4.64] ;  /* 0x0000002404007981 */ /* 0x000ea2000c1e1100 */
[----:B------:R-:W-:Y:S02]  /*5ba0*/  HFMA2 R7, -RZ, RZ, 0, 1.847743988037109375e-06 ;  /* 0x0000001fff077431 */ /* 0x000fe400000001ff */
[----:B--2---:R-:W-:-:S05]  /*5bb0*/  IMAD.SHL.U32 R0, R0, 0x1000000, RZ ;  /* 0x0100000000007824 */ /* 0x004fca00078e00ff */
        /* <DEDUP_REMOVED lines=15> */
[----:B------:R0:W2:Y:S01]  /*5cb0*/  F2I.S64.TRUNC R24, R3 ;  /* 0x0000000300187311 */ /* 0x0000a2000020d900 */
[----:B------:R-:W-:Y:S05]  /*5cc0*/  BRA `(.L_x_144) ;  /* 0x0000000400f07947 */ /* 0x000fea0003800000 */
.L_x_155:
[----:B------:R-:W2:Y:S02]  /*5cd0*/  LDG.E.U8 R4, desc[UR36][R4.64] ;  /* 0x0000002404047981 */ /* 0x000ea4000c1e1100 */
[C---:B--2---:R-:W-:Y:S01]  /*5ce0*/  SHF.L.U32 R3, R4.reuse, 0x19, RZ ;  /* 0x0000001904037819 */ /* 0x044fe200000006ff */
        /* <DEDUP_REMOVED lines=10> */
[----:B------:R0:W2:Y:S01]  /*5d90*/  F2I.S64.TRUNC R24, R0 ;  /* 0x0000000000187311 */ /* 0x0000a2000020d900 */
[----:B------:R-:W-:Y:S05]  /*5da0*/  BRA `(.L_x_144) ;  /* 0x0000000400b87947 */ /* 0x000fea0003800000 */
.L_x_154:
[----:B------:R-:W2:Y:S02]  /*5db0*/  LDG.E.U16 R24, desc[UR36][R4.64] ;  /* 0x0000002404187981 */ /* 0x000ea4000c1e1500 */
[----:B--2---:R-:W-:-:S06]  /*5dc0*/  SHF.L.U32 R24, R24, 0x10, RZ ;  /* 0x0000001018187819 */ /* 0x004fcc00000006ff */
[----:B------:R-:W0:Y:S01]  /*5dd0*/  F2I.S64.TRUNC R24, R24 ;  /* 0x0000001800187311 */ /* 0x000e22000020d900 */
[----:B------:R-:W-:Y:S05]  /*5de0*/  BRA `(.L_x_144) ;  /* 0x0000000400a87947 */ /* 0x000fea0003800000 */
.L_x_151:
[----:B------:R-:W-:-:S09]  /*5df0*/  UISETP.GT.AND UP0, UPT, UR4, 0x1b, UPT ;  /* 0x0000001b0400788c */ /* 0x000fd2000bf04270 */
[----:B------:R-:W-:Y:S05]  /*5e00*/  BRA.U UP0, `(.L_x_156) ;  /* 0x0000000500047547 */ /* 0x000fea000b800000 */
[----:B------:R-:W-:-:S09]  /*5e10*/  UISETP.NE.AND UP0, UPT, UR4, 0x19, UPT ;  /* 0x000000190400788c */ /* 0x000fd2000bf05270 */
[----:B------:R-:W-:Y:S05]  /*5e20*/  BRA.U !UP0, `(.L_x_157) ;  /* 0x00000001088c7547 */ /* 0x000fea000b800000 */
[----:B------:R-:W-:-:S09]  /*5e30*/  UISETP.NE.AND UP0, UPT, UR4, 0x1a, UPT ;  /* 0x0000001a0400788c */ /* 0x000fd2000bf05270 */
[----:B------:R-:W-:Y:S05]  /*5e40*/  BRA.U !UP0, `(.L_x_158) ;  /* 0x0000000108147547 */ /* 0x000fea000b800000 */
[----:B------:R-:W-:-:S09]  /*5e50*/  UISETP.NE.AND UP0, UPT, UR4, 0x1b, UPT ;  /* 0x0000001b0400788c */ /* 0x000fd2000bf05270 */
[----:B------:R-:W-:Y:S05]  /*5e60*/  BRA.U UP0, `(.L_x_143) ;  /* 0x0000000500047547 */ /* 0x000fea000b800000 */
[----:B------:R0:W5:Y:S01]  /*5e70*/  LDG.E.U16 R24, desc[UR36][R4.64] ;  /* 0x0000002404187981 */ /* 0x000162000c1e1500 */
[----:B------:R-:W-:Y:S01]  /*5e80*/  IMAD.MOV.U32 R25, RZ, RZ, RZ ;  /* 0x000000ffff197224 */ /* 0x000fe200078e00ff */
[----:B------:R-:W-:Y:S06]  /*5e90*/  BRA `(.L_x_144) ;  /* 0x00000004007c7947 */ /* 0x000fec0003800000 */
.L_x_158:
        /* <DEDUP_REMOVED lines=21> */
.L_x_162:
[----:B------:R-:W-:Y:S05]  /*5ff0*/  BSYNC.RECONVERGENT B1 ;  /* 0x0000000000017941 */ /* 0x000fea0003800200 */
.L_x_161:
[----:B------:R-:W-:Y:S02]  /*6000*/  SHF.L.U32 R0, R0, 0x14, RZ ;  /* 0x0000001400007819 */ /* 0x000fe400000006ff */
[----:B------:R-:W-:-:S04]  /*6010*/  LEA R3, R3, 0x3b800000, 0x17 ;  /* 0x3b80000003037811 */ /* 0x000fc800078eb8ff */
[----:B------:R-:W-:-:S07]  /*6020*/  LOP3.LUT R24, R3, R0, R7, 0xfe, !PT ;  /* 0x0000000003187212 */ /* 0x000fce00078efe07 */
.L_x_160:
[----:B------:R-:W-:Y:S05]  /*6030*/  BSYNC.RECONVERGENT B0 ;  /* 0x0000000000007941 */ /* 0x000fea0003800200 */
.L_x_159:
[----:B------:R-:W0:Y:S01]  /*6040*/  F2I.S64.TRUNC R24, R24 ;  /* 0x0000001800187311 */ /* 0x000e22000020d900 */
[----:B------:R-:W-:Y:S05]  /*6050*/  BRA `(.L_x_144) ;  /* 0x00000004000c7947 */ /* 0x000fea0003800000 */
.L_x_157:
[----:B------:R-:W2:Y:S01]  /*6060*/  LDG.E.U8 R4, desc[UR36][R4.64] ;  /* 0x0000002404047981 */ /* 0x000ea2000c1e1100 */
[----:B------:R-:W-:Y:S01]  /*6070*/  BSSY.RECONVERGENT B0, `(.L_x_163) ;  /* 0x0000018000007945 */ /* 0x000fe20003800200 */
[----:B------:R-:W-:Y:S01]  /*6080*/  IMAD.MOV.U32 R24, RZ, RZ, RZ ;  /* 0x000000ffff187224 */ /* 0x000fe200078e00ff */
        /* <DEDUP_REMOVED lines=18> */
.L_x_166:
[----:B------:R-:W-:Y:S05]  /*61b0*/  BSYNC.RECONVERGENT B1 ;  /* 0x0000000000017941 */ /* 0x000fea0003800200 */
.L_x_165:
[----:B------:R-:W-:Y:S01]  /*61c0*/  IMAD.SHL.U32 R0, R0, 0x200000, RZ ;  /* 0x0020000000007824 */ /* 0x000fe200078e00ff */
[----:B------:R-:W-:-:S04]  /*61d0*/  LEA R3, R3, 0x37800000, 0x17 ;  /* 0x3780000003037811 */ /* 0x000fc800078eb8ff */
[----:B------:R-:W-:-:S07]  /*61e0*/  LOP3.LUT R24, R3, R0, R7, 0xfe, !PT ;  /* 0x0000000003187212 */ /* 0x000fce00078efe07 */
.L_x_164:
[----:B------:R-:W-:Y:S05]  /*61f0*/  BSYNC.RECONVERGENT B0 ;  /* 0x0000000000007941 */ /* 0x000fea0003800200 */
.L_x_163:
[----:B------:R-:W0:Y:S01]  /*6200*/  F2I.S64.TRUNC R24, R24 ;  /* 0x0000001800187311 */ /* 0x000e22000020d900 */
[----:B------:R-:W-:Y:S05]  /*6210*/  BRA `(.L_x_144) ;  /* 0x00000000009c7947 */ /* 0x000fea0003800000 */
.L_x_156:
[----:B------:R-:W-:-:S09]  /*6220*/  UISETP.NE.AND UP0, UPT, UR4, 0x1c, UPT ;  /* 0x0000001c0400788c */ /* 0x000fd2000bf05270 */
[----:B------:R-:W-:Y:S05]  /*6230*/  BRA.U !UP0, `(.L_x_167) ;  /* 0x00000001088c7547 */ /* 0x000fea000b800000 */
[----:B------:R-:W-:-:S09]  /*6240*/  UISETP.NE.AND UP0, UPT, UR4, 0x1d, UPT ;  /* 0x0000001d0400788c */ /* 0x000fd2000bf05270 */
[----:B------:R-:W-:Y:S05]  /*6250*/  BRA.U !UP0, `(.L_x_168) ;  /* 0x00000001087c7547 */ /* 0x000fea000b800000 */
[----:B------:R-:W-:-:S09]  /*6260*/  UISETP.NE.AND UP0, UPT, UR4, 0x2c, UPT ;  /* 0x0000002c0400788c */ /* 0x000fd2000bf05270 */
[----:B------:R-:W-:Y:S05]  /*6270*/  BRA.U !UP0, `(.L_x_169) ;  /* 0x0000000108487547 */ /* 0x000fea000b800000 */
.L_x_143:
[----:B------:R-:W-:Y:S01]  /*6280*/  MOV R0, 0x0 ;  /* 0x0000000000007802 */ /* 0x000fe20000000f00 */
[----:B------:R-:W0:Y:S01]  /*6290*/  LDCU.64 UR4, c[0x4][0x118] ;  /* 0x01002300ff0477ac */ /* 0x000e220008000a00 */
[----:B------:R-:W-:Y:S02]  /*62a0*/  HFMA2 R8, -RZ, RZ, 0, 4.64916229248046875e-06 ;  /* 0x0000004eff087431 */ /* 0x000fe400000001ff */
[----:B------:R-:W-:Y:S01]  /*62b0*/  IMAD.MOV.U32 R12, RZ, RZ, 0x1 ;  /* 0x00000001ff0c7424 */ /* 0x000fe200078e00ff */
[----:B------:R0:W1:Y:S01]  /*62c0*/  LDC.64 R14, c[0x4][R0] ;  /* 0x01000000000e7b82 */ /* 0x0000620000000a00 */
[----:B------:R-:W2:Y:S01]  /*62d0*/  LDCU.64 UR6, c[0x4][0x120] ;  /* 0x01002400ff0677ac */ /* 0x000ea20008000a00 */
[----:B------:R-:W-:Y:S01]  /*62e0*/  IMAD.MOV.U32 R13, RZ, RZ, RZ ;  /* 0x000000ffff0d7224 */ /* 0x000fe200078e00ff */
[----:B------:R-:W3:Y:S01]  /*62f0*/  LDCU.64 UR8, c[0x4][0x20] ;  /* 0x01000400ff0877ac */ /* 0x000ee20008000a00 */
[----:B0-----:R-:W-:Y:S01]  /*6300*/  MOV R4, UR4 ;  /* 0x0000000400047c02 */ /* 0x001fe20008000f00 */
[----:B------:R-:W-:-:S02]  /*6310*/  IMAD.U32 R5, RZ, RZ, UR5 ;  /* 0x00000005ff057e24 */ /* 0x000fc4000f8e00ff */
[----:B--2---:R-:W-:Y:S01]  /*6320*/  IMAD.U32 R6, RZ, RZ, UR6 ;  /* 0x00000006ff067e24 */ /* 0x004fe2000f8e00ff */
[----:B------:R-:W-:Y:S01]  /*6330*/  MOV R7, UR7 ;  /* 0x0000000700077c02 */ /* 0x000fe20008000f00 */
[----:B---3--:R-:W-:Y:S02]  /*6340*/  IMAD.U32 R10, RZ, RZ, UR8 ;  /* 0x00000008ff0a7e24 */ /* 0x008fe4000f8e00ff */
[----:B------:R-:W-:-:S07]  /*6350*/  IMAD.U32 R11, RZ, RZ, UR9 ;  /* 0x00000009ff0b7e24 */ /* 0x000fce000f8e00ff */
[----:B------:R-:W-:-:S07]  /*6360*/  LEPC R20, `(.L_x_170) ;  /* 0x000000001014794e */ /* 0x000fce0000000000 */
[----:B-1--45:R-:W-:Y:S05]  /*6370*/  CALL.ABS.NOINC R14 ;  /* 0x000000000e007343 */ /* 0x032fea0003c00000 */
.L_x_170:
[----:B------:R-:W-:Y:S01]  /*6380*/  CS2R R24, SRZ ;  /* 0x0000000000187805 */ /* 0x000fe2000001ff00 */
[----:B------:R-:W-:Y:S06]  /*6390*/  BRA `(.L_x_144) ;  /* 0x00000000003c7947 */ /* 0x000fec0003800000 */
.L_x_169:
[----:B------:R-:W2:Y:S01]  /*63a0*/  LDG.E.U8 R4, desc[UR36][R4.64] ;  /* 0x0000002404047981 */ /* 0x000ea2000c1e1100 */
[----:B------:R-:W-:Y:S01]  /*63b0*/  BSSY.RECONVERGENT B0, `(.L_x_171) ;  /* 0x0000007000007945 */ /* 0x000fe20003800200 */
[----:B------:R-:W-:Y:S02]  /*63c0*/  MOV R24, 0x400000 ;  /* 0x0040000000187802 */ /* 0x000fe40000000f00 */
[----:B--2---:R-:W-:-:S13]  /*63d0*/  ISETP.NE.AND P0, PT, R4, RZ, PT ;  /* 0x000000ff0400720c */ /* 0x004fda0003f05270 */
[----:B------:R-:W-:Y:S05]  /*63e0*/  @!P0 BRA `(.L_x_172) ;  /* 0x00000000000c8947 */ /* 0x000fea0003800000 */
[----:B------:R-:W-:-:S13]  /*63f0*/  ISETP.NE.AND P0, PT, R4, 0xff, PT ;  /* 0x000000ff0400780c */ /* 0x000fda0003f05270 */
[----:B------:R-:W-:Y:S02]  /*6400*/  @!P0 IMAD.MOV.U32 R24, RZ, RZ, 0x7f800001 ;  /* 0x7f800001ff188424 */ /* 0x000fe400078e00ff */
[----:B------:R-:W-:-:S07]  /*6410*/  @P0 IMAD.SHL.U32 R24, R4, 0x800000, RZ ;  /* 0x0080000004180824 */ /* 0x000fce00078e00ff */
.L_x_172:
[----:B------:R-:W-:Y:S05]  /*6420*/  BSYNC.RECONVERGENT B0 ;  /* 0x0000000000007941 */ /* 0x000fea0003800200 */
.L_x_171:
[----:B------:R-:W0:Y:S01]  /*6430*/  F2I.S64.TRUNC R24, R24 ;  /* 0x0000001800187311 */ /* 0x000e22000020d900 */
[----:B------:R-:W-:Y:S05]  /*6440*/  BRA `(.L_x_144) ;  /* 0x0000000000107947 */ /* 0x000fea0003800000 */
.L_x_168:
[----:B------:R0:W5:Y:S01]  /*6450*/  LDG.E.64 R24, desc[UR36][R4.64] ;  /* 0x0000002404187981 */ /* 0x000162000c1e1b00 */
[----:B------:R-:W-:Y:S05]  /*6460*/  BRA `(.L_x_144) ;  /* 0x0000000000087947 */ /* 0x000fea0003800000 */
.L_x_167:
[----:B------:R0:W5:Y:S01]  /*6470*/  LDG.E R24, desc[UR36][R4.64] ;  /* 0x0000002404187981 */ /* 0x000162000c1e1900 */
[----:B------:R-:W-:-:S07]  /*6480*/  HFMA2 R25, -RZ, RZ, 0, 0 ;  /* 0x00000000ff197431 */ /* 0x000fce00000001ff */
.L_x_144:
[----:B------:R-:W1:Y:S01]  /*6490*/  LDCU.64 UR4, c[0x0][0x740] ;  /* 0x0000e800ff0477ac */ /* 0x000e620008000a00 */
[----:B------:R-:W-:Y:S01]  /*64a0*/  BSSY.RECONVERGENT B7, `(.L_x_173) ;  /* 0x0000014000077945 */ /* 0x000fe20003800200 */
[----:B-12-45:R-:W-:-:S04]  /*64b0*/  ISETP.NE.U32.AND P0, PT, R26, UR4, PT ;  /* 0x000000041a007c0c */ /* 0x036fc8000bf05070 */
[----:B------:R-:W-:-:S13]  /*64c0*/  ISETP.NE.AND.EX P0, PT, R27, UR5, PT, P0 ;  /* 0x000000051b007c0c */ /* 0x000fda000bf05300 */
[----:B------:R-:W-:Y:S05]  /*64d0*/  @!P0 BRA `(.L_x_174) ;  /* 0x0000000000408947 */ /* 0x000fea0003800000 */
[----:B0-----:R-:W-:Y:S01]  /*64e0*/  MOV R0, 0x0 ;  /* 0x0000000000007802 */ /* 0x001fe20000000f00 */
[----:B------:R-:W0:Y:S01]  /*64f0*/  LDCU.64 UR4, c[0x4][0x128] ;  /* 0x01002500ff0477ac */ /* 0x000e220008000a00 */
[----:B------:R-:W-:Y:S02]  /*6500*/  HFMA2 R13, -RZ, RZ, 0, 0 ;  /* 0x00000000ff0d7431 */ /* 0x000fe400000001ff */
[----:B------:R-:W-:Y:S01]  /*6510*/  IMAD.MOV.U32 R8, RZ, RZ, 0x2c ;  /* 0x0000002cff087424 */ /* 0x000fe200078e00ff */
[----:B------:R1:W2:Y:S01]  /*6520*/  LDC.64 R14, c[0x4][R0] ;  /* 0x01000000000e7b82 */ /* 0x0002a20000000a00 */
[----:B------:R-:W4:Y:S01]  /*6530*/  LDCU.64 UR6, c[0x4][0x110] ;  /* 0x01002200ff0677ac */ /* 0x000f220008000a00 */
[----:B------:R-:W-:Y:S01]  /*6540*/  IMAD.MOV.U32 R12, RZ, RZ, 0x1 ;  /* 0x00000001ff0c7424 */ /* 0x000fe200078e00ff */
[----:B------:R-:W5:Y:S01]  /*6550*/  LDCU.64 UR8, c[0x4][0x8] ;  /* 0x01000100ff0877ac */ /* 0x000f620008000a00 */
[----:B0-----:R-:W-:Y:S02]  /*6560*/  IMAD.U32 R4, RZ, RZ, UR4 ;  /* 0x00000004ff047e24 */ /* 0x001fe4000f8e00ff */
[----:B------:R-:W-:Y:S01]  /*6570*/  IMAD.U32 R5, RZ, RZ, UR5 ;  /* 0x00000005ff057e24 */ /* 0x000fe2000f8e00ff */
[----:B----4-:R-:W-:Y:S01]  /*6580*/  MOV R6, UR6 ;  /* 0x0000000600067c02 */ /* 0x010fe20008000f00 */
[----:B------:R-:W-:-:S02]  /*6590*/  IMAD.U32 R7, RZ, RZ, UR7 ;  /* 0x00000007ff077e24 */ /* 0x000fc4000f8e00ff */
[----:B-----5:R-:W-:Y:S01]  /*65a0*/  IMAD.U32 R10, RZ, RZ, UR8 ;  /* 0x00000008ff0a7e24 */ /* 0x020fe2000f8e00ff */
[----:B-1----:R-:W-:-:S07]  /*65b0*/  MOV R11, UR9 ;  /* 0x00000009000b7c02 */ /* 0x002fce0008000f00 */
[----:B------:R-:W-:-:S07]  /*65c0*/  LEPC R20, `(.L_x_174) ;  /* 0x000000001014794e */ /* 0x000fce0000000000 */
[----:B--23--:R-:W-:Y:S05]  /*65d0*/  CALL.ABS.NOINC R14 ;  /* 0x000000000e007343 */ /* 0x00cfea0003c00000 */
.L_x_174:
[----:B------:R-:W-:Y:S05]  /*65e0*/  BSYNC.RECONVERGENT B7 ;  /* 0x0000000000077941 */ /* 0x000fea0003800200 */
.L_x_173:
[----:B------:R-:W1:Y:S01]  /*65f0*/  LDCU.64 UR4, c[0x0][0x750] ;  /* 0x0000ea00ff0477ac */ /* 0x000e620008000a00 */
[----:B------:R-:W-:Y:S01]  /*6600*/  BSSY.RECONVERGENT B7, `(.L_x_175) ;  /* 0x0000014000077945 */ /* 0x000fe20003800200 */
[----:B-1----:R-:W-:-:S04]  /*6610*/  ISETP.NE.U32.AND P0, PT, R28, UR4, PT ;  /* 0x000000041c007c0c */ /* 0x002fc8000bf05070 */
        /* <DEDUP_REMOVED lines=18> */
.L_x_176:
[----:B------:R-:W-:Y:S05]  /*6740*/  BSYNC.RECONVERGENT B7 ;  /* 0x0000000000077941 */ /* 0x000fea0003800200 */
.L_x_175:
[----:B------:R-:W1:Y:S01]  /*6750*/  LDCU.128 UR4, c[0x0][0x740] ;  /* 0x0000e800ff0477ac */ /* 0x000e620008000c00 */
[----:B0--3--:R-:W-:Y:S01]  /*6760*/  IADD3 R0, P1, PT, -R16, R18, RZ ;  /* 0x0000001210007210 */ /* 0x009fe20007f3e1ff */
[----:B------:R-:W-:Y:S04]  /*6770*/  BSSY.RECONVERGENT B7, `(.L_x_177) ;  /* 0x0000017000077945 */ /* 0x000fe80003800200 */
[----:B------:R-:W-:Y:S01]  /*6780*/  IMAD.X R3, R19, 0x1, ~R17, P1 ;  /* 0x0000000113037824 */ /* 0x000fe200008e0e11 */
[C---:B-1----:R-:W-:Y:S02]  /*6790*/  ISETP.GT.U32.AND P0, PT, R0.reuse, UR6, PT ;  /* 0x0000000600007c0c */ /* 0x042fe4000bf04070 */
[----:B------:R-:W-:Y:S02]  /*67a0*/  ISETP.GE.U32.AND P1, PT, R0, UR4, PT ;  /* 0x0000000400007c0c */ /* 0x000fe4000bf26070 */
[----:B------:R-:W-:-:S02]  /*67b0*/  ISETP.GT.AND.EX P0, PT, R3, UR7, PT, P0 ;  /* 0x0000000703007c0c */ /* 0x000fc4000bf04300 */
[----:B------:R-:W-:-:S13]  /*67c0*/  ISETP.GE.AND.EX P1, PT, R3, UR5, PT, P1 ;  /* 0x0000000503007c0c */ /* 0x000fda000bf26310 */
[----:B------:R-:W-:Y:S05]  /*67d0*/  @!P0 BRA P1, `(.L_x_178) ;  /* 0x0000000000408947 */ /* 0x000fea0000800000 */
[----:B------:R-:W-:Y:S01]  /*67e0*/  MOV R0, 0x0 ;  /* 0x0000000000007802 */ /* 0x000fe20000000f00 */
[----:B------:R-:W0:Y:S01]  /*67f0*/  LDCU.64 UR4, c[0x4][0x128] ;  /* 0x01002500ff0477ac */ /* 0x000e220008000a00 */
[----:B------:R-:W-:Y:S02]  /*6800*/  HFMA2 R12, -RZ, RZ, 0, 5.9604644775390625e-08 ;  /* 0x00000001ff0c7431 */ /* 0x000fe400000001ff */
[----:B------:R-:W-:Y:S01]  /*6810*/  IMAD.MOV.U32 R8, RZ, RZ, 0x2c ;  /* 0x0000002cff087424 */ /* 0x000fe200078e00ff */
[----:B------:R1:W2:Y:S01]  /*6820*/  LDC.64 R14, c[0x4][R0] ;  /* 0x01000000000e7b82 */ /* 0x0002a20000000a00 */
[----:B------:R-:W3:Y:S01]  /*6830*/  LDCU.64 UR6, c[0x4][0x110] ;  /* 0x01002200ff0677ac */ /* 0x000ee20008000a00 */
[----:B------:R-:W-:Y:S01]  /*6840*/  IMAD.MOV.U32 R13, RZ, RZ, RZ ;  /* 0x000000ffff0d7224 */ /* 0x000fe200078e00ff */
[----:B------:R-:W4:Y:S01]  /*6850*/  LDCU.64 UR8, c[0x4][0x8] ;  /* 0x01000100ff0877ac */ /* 0x000f220008000a00 */
[----:B0-----:R-:W-:Y:S01]  /*6860*/  IMAD.U32 R4, RZ, RZ, UR4 ;  /* 0x00000004ff047e24 */ /* 0x001fe2000f8e00ff */
[----:B------:R-:W-:Y:S01]  /*6870*/  MOV R5, UR5 ;  /* 0x0000000500057c02 */ /* 0x000fe20008000f00 */
[----:B---3--:R-:W-:-:S02]  /*6880*/  IMAD.U32 R6, RZ, RZ, UR6 ;  /* 0x00000006ff067e24 */ /* 0x008fc4000f8e00ff */
[----:B------:R-:W-:Y:S01]  /*6890*/  IMAD.U32 R7, RZ, RZ, UR7 ;  /* 0x00000007ff077e24 */ /* 0x000fe2000f8e00ff */
[----:B----4-:R-:W-:Y:S01]  /*68a0*/  MOV R10, UR8 ;  /* 0x00000008000a7c02 */ /* 0x010fe20008000f00 */
[----:B-1----:R-:W-:-:S07]  /*68b0*/  IMAD.U32 R11, RZ, RZ, UR9 ;  /* 0x00000009ff0b7e24 */ /* 0x002fce000f8e00ff */
[----:B------:R-:W-:-:S07]  /*68c0*/  LEPC R20, `(.L_x_178) ;  /* 0x000000001014794e */ /* 0x000fce0000000000 */
[----:B--2---:R-:W-:Y:S05]  /*68d0*/  CALL.ABS.NOINC R14 ;  /* 0x000000000e007343 */ /* 0x004fea0003c00000 */
.L_x_178:
[----:B------:R-:W-:Y:S05]  /*68e0*/  BSYNC.RECONVERGENT B7 ;  /* 0x0000000000077941 */ /* 0x000fea0003800200 */
.L_x_177:
[----:B------:R-:W0:Y:S01]  /*68f0*/  LDCU.64 UR4, c[0x0][0x750] ;  /* 0x0000ea00ff0477ac */ /* 0x000e220008000a00 */
[----:B------:R-:W-:Y:S01]  /*6900*/  CS2R R28, SRZ ;  /* 0x00000000001c7805 */ /* 0x000fe2000001ff00 */
[----:B------:R-:W-:Y:S01]  /*6910*/  UISETP.NE.AND UP0, UPT, UR45, URZ, UPT ;  /* 0x000000ff2d00728c */ /* 0x000fe2000bf05270 */
[----:B0-----:R-:W-:-:S04]  /*6920*/  IMAD R3, R25, UR4, RZ ;  /* 0x0000000419037c24 */ /* 0x001fc8000f8e02ff */
[----:B------:R-:W-:-:S04]  /*6930*/  IMAD R3, R24, UR5, R3 ;  /* 0x0000000518037c24 */ /* 0x000fc8000f8e0203 */
[----:B------:R-:W-:Y:S05]  /*6940*/  BRA.U !UP0, `(.L_x_179) ;  /* 0x0000003508687547 */ /* 0x000fea000b800000 */
[----:B------:R-:W-:Y:S02]  /*6950*/  UISETP.GT.U32.AND UP0, UPT, UR4, URZ, UPT ;  /* 0x000000ff0400728c */ /* 0x000fe4000bf04070 */
[----:B------:R-:W-:Y:S02]  /*6960*/  IMAD.WIDE.U32 R24, R24, UR4, RZ ;  /* 0x0000000418187c25 */ /* 0x000fe4000f8e00ff */
[----:B------:R-:W-:Y:S02]  /*6970*/  UISETP.GT.AND.EX UP0, UPT, UR5, URZ, UPT, UP0 ;  /* 0x000000ff0500728c */ /* 0x000fe4000bf04300 */
[----:B------:R-:W-:Y:S01]  /*6980*/  IMAD.IADD R35, R25, 0x1, R3 ;  /* 0x0000000119237824 */ /* 0x000fe200078e0203 */
[----:B------:R-:W-:-:S06]  /*6990*/  MOV R36, R24 ;  /* 0x0000001800247202 */ /* 0x000fcc0000000f00 */
[----:B------:R-:W-:Y:S05]  /*69a0*/  BRA.U UP0, `(.L_x_180) ;  /* 0x0000000100ac7547 */ /* 0x000fea000b800000 */
[----:B------:R-:W0:Y:S02]  /*69b0*/  LDC.64 R4, c[0x0][0x760] ;  /* 0x0001d800ff047b82 */ /* 0x000e240000000a00 */
[----:B0-----:R-:W-:-:S06]  /*69c0*/  IMAD.WIDE.U32 R4, R37, 0x8, R4 ;  /* 0x0000000825047825 */ /* 0x001fcc00078e0004 */
[----:B------:R-:W2:Y:S01]  /*69d0*/  LDG.E.64 R4, desc[UR36][R4.64] ;  /* 0x0000002404047981 */ /* 0x000ea2000c1e1b00 */
[----:B------:R-:W-:Y:S01]  /*69e0*/  BSSY.RECONVERGENT B0, `(.L_x_181) ;  /* 0x000001e000007945 */ /* 0x000fe20003800200 */
[----:B--2---:R-:W-:-:S04]  /*69f0*/  LOP3.LUT R0, R35, R5, RZ, 0xfc, !PT ;  /* 0x0000000523007212 */ /* 0x004fc800078efcff */
[----:B------:R-:W-:-:S13]  /*6a00*/  ISETP.NE.U32.AND P0, PT, R0, RZ, PT ;  /* 0x000000ff0000720c */ /* 0x000fda0003f05070 */
[----:B------:R-:W-:Y:S05]  /*6a10*/  @P0 BRA `(.L_x_182) ;  /* 0x0000000000500947 */ /* 0x000fea0003800000 */
[----:B------:R-:W0:Y:S01]  /*6a20*/  I2F.U32.RP R0, R4 ;  /* 0x0000000400007306 */ /* 0x000e220000209000 */
[----:B------:R-:W-:Y:S01]  /*6a30*/  IMAD.MOV R3, RZ, RZ, -R4 ;  /* 0x000000ffff037224 */ /* 0x000fe200078e0a04 */
[----:B------:R-:W-:Y:S01]  /*6a40*/  ISETP.NE.U32.AND P1, PT, R4, RZ, PT ;  /* 0x000000ff0400720c */ /* 0x000fe20003f25070 */
[----:B------:R-:W-:-:S05]  /*6a50*/  IMAD.MOV.U32 R5, RZ, RZ, RZ ;  /* 0x000000ffff057224 */ /* 0x000fca00078e00ff */
[----:B0-----:R-:W0:Y:S02]  /*6a60*/  MUFU.RCP R0, R0 ;  /* 0x0000000000007308 */ /* 0x001e240000001000 */
[----:B0-----:R-:W-:-:S06]  /*6a70*/  VIADD R6, R0, 0xffffffe ;  /* 0x0ffffffe00067836 */ /* 0x001fcc0000000000 */
[----:B------:R0:W1:Y:S02]  /*6a80*/  F2I.FTZ.U32.TRUNC.NTZ R7, R6 ;  /* 0x0000000600077305 */ /* 0x000064000021f000 */
[----:B0-----:R-:W-:Y:S02]  /*6a90*/  HFMA2 R6, -RZ, RZ, 0, 0 ;  /* 0x00000000ff067431 */ /* 0x001fe400000001ff */
[----:B-1----:R-:W-:-:S04]  /*6aa0*/  IMAD R3, R3, R7, RZ ;  /* 0x0000000703037224 */ /* 0x002fc800078e02ff */
[----:B------:R-:W-:-:S06]  /*6ab0*/  IMAD.HI.U32 R7, R7, R3, R6 ;  /* 0x0000000307077227 */ /* 0x000fcc00078e0006 */
[----:B------:R-:W-:-:S04]  /*6ac0*/  IMAD.HI.U32 R7, R7, R36, RZ ;  /* 0x0000002407077227 */ /* 0x000fc800078e00ff */
[----:B------:R-:W-:-:S04]  /*6ad0*/  IMAD.MOV R7, RZ, RZ, -R7 ;  /* 0x000000ffff077224 */ /* 0x000fc800078e0a07 */
[----:B------:R-:W-:-:S05]  /*6ae0*/  IMAD R3, R4, R7, R36 ;  /* 0x0000000704037224 */ /* 0x000fca00078e0224 */
[----:B------:R-:W-:-:S13]  /*6af0*/  ISETP.GE.U32.AND P0, PT, R3, R4, PT ;  /* 0x000000040300720c */ /* 0x000fda0003f06070 */
[----:B------:R-:W-:-:S05]  /*6b00*/  @P0 IMAD.IADD R3, R3, 0x1, -R4 ;  /* 0x0000000103030824 */ /* 0x000fca00078e0a04 */
[----:B------:R-:W-:-:S13]  /*6b10*/  ISETP.GE.U32.AND P0, PT, R3, R4, PT ;  /* 0x000000040300720c */ /* 0x000fda0003f06070 */
[----:B------:R-:W-:Y:S02]  /*6b20*/  @P0 IADD3 R3, PT, PT, -R4, R3, RZ ;  /* 0x0000000304030210 */ /* 0x000fe40007ffe1ff */
[----:B------:R-:W-:-:S05]  /*6b30*/  @!P1 LOP3.LUT R3, RZ, R4, RZ, 0x33, !PT ;  /* 0x00000004ff039212 */ /* 0x000fca00078e33ff */
[----:B------:R-:W-:Y:S01]  /*6b40*/  IMAD.MOV.U32 R4, RZ, RZ, R3 ;  /* 0x000000ffff047224 */ /* 0x000fe200078e0003 */
[----:B------:R-:W-:Y:S06]  /*6b50*/  BRA `(.L_x_183) ;  /* 0x0000000000187947 */ /* 0x000fec0003800000 */
.L_x_182:
[----:B------:R-:W-:Y:S01]  /*6b60*/  MOV R0, R4 ;  /* 0x0000000400007202 */ /* 0x000fe20000000f00 */
[----:B------:R-:W-:Y:S01]  /*6b70*/  IMAD.MOV.U32 R10, RZ, RZ, R5 ;  /* 0x000000ffff0a7224 */ /* 0x000fe200078e0005 */
[----:B------:R-:W-:-:S07]  /*6b80*/  MOV R11, 0x6ba0 ;  /* 0x00006ba0000b7802 */ /* 0x000fce0000000f00 */
[----:B------:R-:W-:Y:S05]  /*6b90*/  CALL.REL.NOINC `($__internal_1_$__cuda_sm20_rem_s64) ;  /* 0x0000023800307944 */ /* 0x000fea0003c00000 */
[----:B------:R-:W-:Y:S01]  /*6ba0*/  IMAD.MOV.U32 R4, RZ, RZ, R0 ;  /* 0x000000ffff047224 */ /* 0x000fe200078e0000 */
[----:B------:R-:W-:-:S07]  /*6bb0*/  MOV R5, R3 ;  /* 0x0000000300057202 */ /* 0x000fce0000000f00 */
.L_x_183:
[----:B------:R-:W-:Y:S05]  /*6bc0*/  BSYNC.RECONVERGENT B0 ;  /* 0x0000000000007941 */ /* 0x000fea0003800200 */
.L_x_181:
[----:B------:R-:W0:Y:S02]  /*6bd0*/  LDC.64 R6, c[0x0][0x768] ;  /* 0x0001da00ff067b82 */ /* 0x000e240000000a00 */
[----:B0-----:R-:W-:-:S06]  /*6be0*/  IMAD.WIDE.U32 R6, R37, 0x8, R6 ;  /* 0x0000000825067825 */ /* 0x001fcc00078e0006 */
[----:B------:R-:W2:Y:S02]  /*6bf0*/  LDG.E.64 R6, desc[UR36][R6.64] ;  /* 0x0000002406067981 */ /* 0x000ea4000c1e1b00 */
[-C--:B--2---:R-:W-:Y:S02]  /*6c00*/  IMAD R3, R5, R6.reuse, RZ ;  /* 0x0000000605037224 */ /* 0x084fe400078e02ff */
[----:B------:R-:W-:-:S04]  /*6c10*/  IMAD.WIDE.U32 R8, R4, R6, RZ ;  /* 0x0000000604087225 */ /* 0x000fc800078e00ff */
[----:B------:R-:W-:Y:S02]  /*6c20*/  IMAD R3, R7, R4, R3 ;  /* 0x0000000407037224 */ /* 0x000fe400078e0203 */
[----:B------:R-:W-:Y:S02]  /*6c30*/  IMAD.MOV.U32 R29, RZ, RZ, R8 ;  /* 0x000000ffff1d7224 */ /* 0x000fe400078e0008 */
[----:B------:R-:W-:Y:S01]  /*6c40*/  IMAD.IADD R28, R9, 0x1, R3 ;  /* 0x00000001091c7824 */ /* 0x000fe200078e0203 */
[----:B------:R-:W-:Y:S06]  /*6c50*/  BRA `(.L_x_179) ;  /* 0x0000003000a47947 */ /* 0x000fec0003800000 */
.L_x_180:
[----:B------:R-:W-:Y:S02]  /*6c60*/  ISETP.GE.U32.AND P0, PT, R37, 0x7, PT ;  /* 0x000000072500780c */ /* 0x000fe40003f06070 */
[----:B------:R-:W-:Y:S02]  /*6c70*/  CS2R R28, SRZ ;  /* 0x00000000001c7805 */ /* 0x000fe4000001ff00 */
[----:B------:R-:W-:-:S09]  /*6c80*/  MOV R32, R37 ;  /* 0x0000002500207202 */ /* 0x000fd20000000f00 */
[----:B------:R-:W-:Y:S05]  /*6c90*/  @!P0 BRA `(.L_x_184) ;  /* 0x0000001800b48947 */ /* 0x000fea0003800000 */
[----:B------:R-:W0:Y:S01]  /*6ca0*/  LDCU UR4, c[0x0][0x758] ;  /* 0x0000eb00ff0477ac */ /* 0x000e220008000800 */
[----:B------:R-:W1:Y:S01]  /*6cb0*/  LDC.64 R40, c[0x0][0x760] ;  /* 0x0001d800ff287b82 */ /* 0x000e620000000a00 */
[----:B------:R-:W-:Y:S01]  /*6cc0*/  BSSY.RECONVERGENT B0, `(.L_x_185) ;  /* 0x00001a9000007945 */ /* 0x000fe20003800200 */
[----:B------:R-:W-:-:S06]  /*6cd0*/  CS2R R28, SRZ ;  /* 0x00000000001c7805 */ /* 0x000fcc000001ff00 */
[----:B------:R-:W2:Y:S08]  /*6ce0*/  LDC.64 R42, c[0x0][0x768] ;  /* 0x0001da00ff2a7b82 */ /* 0x000eb00000000a00 */
[----:B------:R-:W3:Y:S01]  /*6cf0*/  LDC.64 R48, c[0x0][0x760] ;  /* 0x0001d800ff307b82 */ /* 0x000ee20000000a00 */
[----:B0-----:R-:W-:Y:S02]  /*6d00*/  ULOP3.LUT UR5, UR4, 0xfffffff8, URZ, 0xc0, !UPT ;  /* 0xfffffff804057892 */ /* 0x001fe4000f8ec0ff */
[----:B------:R-:W-:-:S02]  /*6d10*/  UIADD3 UR4, UPT, UPT, UR4, -0x4, URZ ;  /* 0xfffffffc04047890 */ /* 0x000fc4000fffe0ff */
[----:B------:R-:W-:-:S03]  /*6d20*/  UIADD3 UR5, UPT, UPT, -UR5, URZ, URZ ;  /* 0x000000ff05057290 */ /* 0x000fc6000fffe1ff */
[----:B------:R-:W0:Y:S01]  /*6d30*/  LDC.64 R46, c[0x0][0x768] ;  /* 0x0001da00ff2e7b82 */ /* 0x000e220000000a00 */
[----:B------:R-:W-:Y:S02]  /*6d40*/  IMAD.U32 R32, RZ, RZ, UR4 ;  /* 0x00000004ff207e24 */ /* 0x000fe4000f8e00ff */
[----:B------:R-:W-:-:S07]  /*6d50*/  IMAD.U32 R33, RZ, RZ, UR5 ;  /* 0x00000005ff217e24 */ /* 0x000fce000f8e00ff */
.L_x_210:
[----:B------:R-:W-:-:S05]  /*6d60*/  IADD3 R21, PT, PT, R32, 0x3, RZ ;  /* 0x0000000320157810 */ /* 0x000fca0007ffe0ff */
[----:B---3--:R-:W-:-:S06]  /*6d70*/  IMAD.WIDE.U32 R14, R21, 0x8, R48 ;  /* 0x00000008150e7825 */ /* 0x008fcc00078e0030 */
[----:B------:R-:W3:Y:S01]  /*6d80*/  LDG.E.64 R14, desc[UR36][R14.64] ;  /* 0x000000240e0e7981 */ /* 0x000ee2000c1e1b00 */
[----:B------:R-:W-:Y:S01]  /*6d90*/  BSSY.RECONVERGENT B1, `(.L_x_186) ;  /* 0x0000020000017945 */ /* 0x000fe20003800200 */
[----:B---3--:R-:W-:-:S04]  /*6da0*/  LOP3.LUT R0, R35, R15, RZ, 0xfc, !PT ;  /* 0x0000000f23007212 */ /* 0x008fc800078efcff */
[----:B------:R-:W-:-:S13]  /*6db0*/  ISETP.NE.U32.AND P0, PT, R0, RZ, PT ;  /* 0x000000ff0000720c */ /* 0x000fda0003f05070 */
[----:B------:R-:W-:Y:S05]  /*6dc0*/  @P0 BRA `(.L_x_187) ;  /* 0x0000000000500947 */ /* 0x000fea0003800000 */
[----:B------:R-:W3:Y:S01]  /*6dd0*/  I2F.U32.RP R0, R14 ;  /* 0x0000000e00007306 */ /* 0x000ee20000209000 */
[----:B------:R-:W-:Y:S01]  /*6de0*/  IMAD.MOV R3, RZ, RZ, -R14 ;  /* 0x000000ffff037224 */ /* 0x000fe200078e0a0e */
[----:B------:R-:W-:Y:S01]  /*6df0*/  ISETP.NE.U32.AND P2, PT, R14, RZ, PT ;  /* 0x000000ff0e00720c */ /* 0x000fe20003f45070 */
[----:B------:R-:W-:-:S05]  /*6e00*/  IMAD.MOV.U32 R25, RZ, RZ, RZ ;  /* 0x000000ffff197224 */ /* 0x000fca00078e00ff */
[----:B---3--:R-:W3:Y:S02]  /*6e10*/  MUFU.RCP R0, R0 ;  /* 0x0000000000007308 */ /* 0x008ee40000001000 */
[----:B---3--:R-:W-:-:S06]  /*6e20*/  VIADD R4, R0, 0xffffffe ;  /* 0x0ffffffe00047836 */ /* 0x008fcc0000000000 */
[----:B------:R3:W4:Y:S02]  /*6e30*/  F2I.FTZ.U32.TRUNC.NTZ R5, R4 ;  /* 0x0000000400057305 */ /* 0x000724000021f000 */
[----:B---3--:R-:W-:Y:S02]  /*6e40*/  HFMA2 R4, -RZ, RZ, 0, 0 ;  /* 0x00000000ff047431 */ /* 0x008fe400000001ff */
[----:B----4-:R-:W-:-:S04]  /*6e50*/  IMAD R3, R3, R5, RZ ;  /* 0x0000000503037224 */ /* 0x010fc800078e02ff */
[----:B------:R-:W-:-:S06]  /*6e60*/  IMAD.HI.U32 R5, R5, R3, R4 ;  /* 0x0000000305057227 */ /* 0x000fcc00078e0004 */
[----:B------:R-:W-:-:S04]  /*6e70*/  IMAD.HI.U32 R24, R5, R36, RZ ;  /* 0x0000002405187227 */ /* 0x000fc800078e00ff */
[----:B------:R-:W-:-:S04]  /*6e80*/  IMAD.MOV R3, RZ, RZ, -R24 ;  /* 0x000000ffff037224 */ /* 0x000fc800078e0a18 */
[----:B------:R-:W-:-:S05]  /*6e90*/  IMAD R3, R14, R3, R36 ;  /* 0x000000030e037224 */ /* 0x000fca00078e0224 */
[----:B------:R-:W-:-:S13]  /*6ea0*/  ISETP.GE.U32.AND P0, PT, R3, R14, PT ;  /* 0x0000000e0300720c */ /* 0x000fda0003f06070 */
[----:B------:R-:W-:Y:S01]  /*6eb0*/  @P0 IMAD.IADD R3, R3, 0x1, -R14 ;  /* 0x0000000103030824 */ /* 0x000fe200078e0a0e */
[----:B------:R-:W-:-:S04]  /*6ec0*/  @P0 IADD3 R24, PT, PT, R24, 0x1, RZ ;  /* 0x0000000118180810 */ /* 0x000fc80007ffe0ff */
[----:B------:R-:W-:-:S13]  /*6ed0*/  ISETP.GE.U32.AND P1, PT, R3, R14, PT ;  /* 0x0000000e0300720c */ /* 0x000fda0003f26070 */
[----:B------:R-:W-:Y:S01]  /*6ee0*/  @P1 VIADD R24, R24, 0x1 ;  /* 0x0000000118181836 */ /* 0x000fe20000000000 */
[----:B------:R-:W-:Y:S01]  /*6ef0*/  @!P2 LOP3.LUT R24, RZ, R14, RZ, 0x33, !PT ;  /* 0x0000000eff18a212 */ /* 0x000fe200078e33ff */
[----:B------:R-:W-:Y:S06]  /*6f00*/  BRA `(.L_x_188) ;  /* 0x0000000000207947 */ /* 0x000fec0003800000 */
.L_x_187:
[----:B------:R-:W-:Y:S01]  /*6f10*/  MOV R8, R36 ;  /* 0x0000002400087202 */ /* 0x000fe20000000f00 */
[----:B------:R-:W-:Y:S01]  /*6f20*/  IMAD.MOV.U32 R5, RZ, RZ, R35 ;  /* 0x000000ffff057224 */ /* 0x000fe200078e0023 */
[----:B------:R-:W-:Y:S01]  /*6f30*/  MOV R3, R15 ;  /* 0x0000000f00037202 */ /* 0x000fe20000000f00 */
[----:B------:R-:W-:Y:S01]  /*6f40*/  IMAD.MOV.U32 R4, RZ, RZ, R14 ;  /* 0x000000ffff047224 */ /* 0x000fe200078e000e */
[----:B------:R-:W-:-:S07]  /*6f50*/  MOV R0, 0x6f70 ;  /* 0x00006f7000007802 */ /* 0x000fce0000000f00 */
[----:B012---:R-:W-:Y:S05]  /*6f60*/  CALL.REL.NOINC `($__internal_0_$__cuda_sm20_div_s64) ;  /* 0x0000022c00ec7944 */ /* 0x007fea0003c00000 */
[----:B------:R-:W-:Y:S02]  /*6f70*/  IMAD.MOV.U32 R24, RZ, RZ, R6 ;  /* 0x000000ffff187224 */ /* 0x000fe400078e0006 */
[----:B------:R-:W-:-:S07]  /*6f80*/  IMAD.MOV.U32 R25, RZ, RZ, R7 ;  /* 0x000000ffff197224 */ /* 0x000fce00078e0007 */
.L_x_188:
[----:B------:R-:W-:Y:S05]  /*6f90*/  BSYNC.RECONVERGENT B1 ;  /* 0x0000000000017941 */ /* 0x000fea0003800200 */
.L_x_186:
[----:B------:R-:W-:Y:S01]  /*6fa0*/  IADD3 R20, PT, PT, R32, 0x2, RZ ;  /* 0x0000000220147810 */ /* 0x000fe20007ffe0ff */
[----:B--2---:R-:W-:-:S04]  /*6fb0*/  IMAD.WIDE.U32 R4, R21, 0x8, R42 ;  /* 0x0000000815047825 */ /* 0x004fc800078e002a */
[----:B-1----:R-:W-:Y:S02]  /*6fc0*/  IMAD.WIDE.U32 R26, R20, 0x8, R40 ;  /* 0x00000008141a7825 */ /* 0x002fe400078e0028 */
[----:B------:R-:W2:Y:S04]  /*6fd0*/  LDG.E.64 R4, desc[UR36][R4.64] ;  /* 0x0000002404047981 */ /* 0x000ea8000c1e1b00 */
[----:B------:R-:W3:Y:S01]  /*6fe0*/  LDG.E.64 R26, desc[UR36][R26.64] ;  /* 0x000000241a1a7981 */ /* 0x000ee2000c1e1b00 */
[----:B------:R-:W-:Y:S01]  /*6ff0*/  IADD3 R9, P0, PT, RZ, -R24, RZ ;  /* 0x80000018ff097210 */ /* 0x000fe20007f1e0ff */
[----:B------:R-:W-:-:S04]  /*7000*/  IMAD.MOV.U32 R34, RZ, RZ, R36 ;  /* 0x000000ffff227224 */ /* 0x000fc800078e0024 */
[----:B------:R-:W-:-:S04]  /*7010*/  IMAD.X R3, RZ, RZ, ~R25, P0 ;  /* 0x000000ffff037224 */ /* 0x000fc800000e0e19 */
[----:B------:R-:W-:Y:S01]  /*7020*/  IMAD R3, R3, R14, RZ ;  /* 0x0000000e03037224 */ /* 0x000fe200078e02ff */
[----:B------:R-:W-:Y:S01]  /*7030*/  LOP3.LUT R29, R29, R28, RZ, 0x3c, !PT ;  /* 0x0000001c1d1d7212 */ /* 0x000fe200078e3cff */
[----:B------:R-:W-:-:S04]  /*7040*/  IMAD.WIDE.U32 R6, R14, R9, R34 ;  /* 0x000000090e067225 */ /* 0x000fc800078e0022 */
[----:B------:R-:W-:Y:S01]  /*7050*/  IMAD R3, R15, R9, R3 ;  /* 0x000000090f037224 */ /* 0x000fe200078e0203 */
[----:B------:R-:W-:-:S04]  /*7060*/  LOP3.LUT R28, R29, R28, RZ, 0x3c, !PT ;  /* 0x0000001c1d1c7212 */ /* 0x000fc800078e3cff */
[----:B------:R-:W-:Y:S02]  /*7070*/  IADD3 R3, PT, PT, R7, R3, RZ ;  /* 0x0000000307037210 */ /* 0x000fe40007ffe0ff */
[----:B------:R-:W-:Y:S01]  /*7080*/  LOP3.LUT R29, R29, R28, RZ, 0x3c, !PT ;  /* 0x0000001c1d1d7212 */ /* 0x000fe200078e3cff */
[----:B------:R-:W-:Y:S01]  /*7090*/  BSSY.RECONVERGENT B1, `(.L_x_189) ;  /* 0x0000024000017945 */ /* 0x000fe20003800200 */
[----:B---3--:R-:W-:-:S04]  /*70a0*/  LOP3.LUT R0, R25, R27, RZ, 0xfc, !PT ;  /* 0x0000001b19007212 */ /* 0x008fc800078efcff */
[----:B------:R-:W-:Y:S01]  /*70b0*/  ISETP.NE.U32.AND P0, PT, R0, RZ, PT ;  /* 0x000000ff0000720c */ /* 0x000fe20003f05070 */
[----:B--2---:R-:W-:Y:S02]  /*70c0*/  IMAD R3, R3, R4, RZ ;  /* 0x0000000403037224 */ /* 0x004fe400078e02ff */
[----:B------:R-:W-:-:S04]  /*70d0*/  IMAD.WIDE.U32 R28, R4, R6, R28 ;  /* 0x00000006041c7225 */ /* 0x000fc800078e001c */
[----:B------:R-:W-:-:S04]  /*70e0*/  IMAD R3, R5, R6, R3 ;  /* 0x0000000605037224 */ /* 0x000fc800078e0203 */
[----:B------:R-:W-:Y:S02]  /*70f0*/  IMAD.IADD R35, R29, 0x1, R3 ;  /* 0x000000011d237824 */ /* 0x000fe400078e0203 */
[----:B------:R-:W-:Y:S05]  /*7100*/  @P0 BRA `(.L_x_190) ;  /* 0x0000000000500947 */ /* 0x000fea0003800000 */
[----:B------:R-:W1:Y:S01]  /*7110*/  I2F.U32.RP R0, R26 ;  /* 0x0000001a00007306 */ /* 0x000e620000209000 */
[----:B------:R-:W-:Y:S01]  /*7120*/  IADD3 R3, PT, PT, RZ, -R26, RZ ;  /* 0x8000001aff037210 */ /* 0x000fe20007ffe0ff */
[----:B------:R-:W-:Y:S01]  /*7130*/  HFMA2 R15, -RZ, RZ, 0, 0 ;  /* 0x00000000ff0f7431 */ /* 0x000fe200000001ff */
[----:B------:R-:W-:-:S05]  /*7140*/  ISETP.NE.U32.AND P2, PT, R26, RZ, PT ;  /* 0x000000ff1a00720c */ /* 0x000fca0003f45070 */
[----:B-1----:R-:W1:Y:S02]  /*7150*/  MUFU.RCP R0, R0 ;  /* 0x0000000000007308 */ /* 0x002e640000001000 */
[----:B-1----:R-:W-:-:S06]  /*7160*/  VIADD R4, R0, 0xffffffe ;  /* 0x0ffffffe00047836 */ /* 0x002fcc0000000000 */
[----:B------:R1:W2:Y:S02]  /*7170*/  F2I.FTZ.U32.TRUNC.NTZ R5, R4 ;  /* 0x0000000400057305 */ /* 0x0002a4000021f000 */
[----:B-1----:R-:W-:Y:S02]  /*7180*/  IMAD.MOV.U32 R4, RZ, RZ, RZ ;  /* 0x000000ffff047224 */ /* 0x002fe400078e00ff */
[----:B--2---:R-:W-:-:S04]  /*7190*/  IMAD R3, R3, R5, RZ ;  /* 0x0000000503037224 */ /* 0x004fc800078e02ff */
[----:B------:R-:W-:-:S06]  /*71a0*/  IMAD.HI.U32 R5, R5, R3, R4 ;  /* 0x0000000305057227 */ /* 0x000fcc00078e0004 */
[----:B------:R-:W-:-:S04]  /*71b0*/  IMAD.HI.U32 R14, R5, R24, RZ ;  /* 0x00000018050e7227 */ /* 0x000fc800078e00ff */
[----:B------:R-:W-:-:S04]  /*71c0*/  IMAD.MOV R3, RZ, RZ, -R14 ;  /* 0x000000ffff037224 */ /* 0x000fc800078e0a0e */
[----:B------:R-:W-:-:S05]  /*71d0*/  IMAD R3, R26, R3, R24 ;  /* 0x000000031a037224 */ /* 0x000fca00078e0218 */
[----:B------:R-:W-:-:S13]  /*71e0*/  ISETP.GE.U32.AND P0, PT, R3, R26, PT ;  /* 0x0000001a0300720c */ /* 0x000fda0003f06070 */
[----:B------:R-:W-:Y:S01]  /*71f0*/  @P0 IADD3 R3, PT, PT, -R26, R3, RZ ;  /* 0x000000031a030210 */ /* 0x000fe20007ffe1ff */
[----:B------:R-:W-:-:S03]  /*7200*/  @P0 VIADD R14, R14, 0x1 ;  /* 0x000000010e0e0836 */ /* 0x000fc60000000000 */
[----:B------:R-:W-:-:S13]  /*7210*/  ISETP.GE.U32.AND P1, PT, R3, R26, PT ;  /* 0x0000001a0300720c */ /* 0x000fda0003f26070 */
[----:B------:R-:W-:Y:S01]  /*7220*/  @P1 VIADD R14, R14, 0x1 ;  /* 0x000000010e0e1836 */ /* 0x000fe20000000000 */
[----:B------:R-:W-:Y:S01]  /*7230*/  @!P2 LOP3.LUT R14, RZ, R26, RZ, 0x33, !PT ;  /* 0x0000001aff0ea212 */ /* 0x000fe200078e33ff */
[----:B------:R-:W-:Y:S06]  /*7240*/  BRA `(.L_x_191) ;  /* 0x0000000000207947 */ /* 0x000fec0003800000 */
.L_x_190:
[----:B------:R-:W-:Y:S01]  /*7250*/  IMAD.MOV.U32 R8, RZ, RZ, R24 ;  /* 0x000000ffff087224 */ /* 0x000fe200078e0018 */
[----:B------:R-:W-:Y:S01]  /*7260*/  MOV R4, R26 ;  /* 0x0000001a00047202 */ /* 0x000fe20000000f00 */
[----:B------:R-:W-:Y:S01]  /*7270*/  IMAD.MOV.U32 R5, RZ, RZ, R25 ;  /* 0x000000ffff057224 */ /* 0x000fe200078e0019 */
[----:B------:R-:W-:Y:S01]  /*7280*/  MOV R0, 0x72b0 ;  /* 0x000072b000007802 */ /* 0x000fe20000000f00 */
[----:B------:R-:W-:-:S07]  /*7290*/  IMAD.MOV.U32 R3, RZ, RZ, R27 ;  /* 0x000000ffff037224 */ /* 0x000fce00078e001b */
[----:B0-----:R-:W-:Y:S05]  /*72a0*/  CALL.REL.NOINC `($__internal_0_$__cuda_sm20_div_s64) ;  /* 0x0000022c001c7944 */ /* 0x001fea0003c00000 */
[----:B------:R-:W-:Y:S01]  /*72b0*/  IMAD.MOV.U32 R14, RZ, RZ, R6 ;  /* 0x000000ffff0e7224 */ /* 0x000fe200078e0006 */
[----:B------:R-:W-:-:S07]  /*72c0*/  MOV R15, R7 ;  /* 0x00000007000f7202 */ /* 0x000fce0000000f00 */
.L_x_191:
[----:B------:R-:W-:Y:S05]  /*72d0*/  BSYNC.RECONVERGENT B1 ;  /* 0x0000000000017941 */ /* 0x000fea0003800200 */
.L_x_189:
[----:B------:R-:W-:Y:S02]  /*72e0*/  VIADD R34, R32, 0x1 ;  /* 0x0000000120227836 */ /* 0x000fe40000000000 */
[----:B------:R-:W-:-:S04]  /*72f0*/  IMAD.WIDE.U32 R4, R20, 0x8, R42 ;  /* 0x0000000814047825 */ /* 0x000fc800078e002a */
[----:B------:R-:W-:Y:S02]  /*7300*/  IMAD.WIDE.U32 R6, R34, 0x8, R40 ;  /* 0x0000000822067825 */ /* 0x000fe400078e0028 */
[----:B------:R-:W2:Y:S04]  /*7310*/  LDG.E.64 R4, desc[UR36][R4.64] ;  /* 0x0000002404047981 */ /* 0x000ea8000c1e1b00 */
[----:B------:R-:W3:Y:S01]  /*7320*/  LDG.E.64 R20, desc[UR36][R6.64] ;  /* 0x0000002406147981 */ /* 0x000ee2000c1e1b00 */
[----:B------:R-:W-:Y:S01]  /*7330*/  IADD3 R11, P0, PT, RZ, -R14, RZ ;  /* 0x8000000eff0b7210 */ /* 0x000fe20007f1e0ff */
[----:B------:R-:W-:Y:S01]  /*7340*/  IMAD.MOV.U32 R9, RZ, RZ, R25 ;  /* 0x000000ffff097224 */ /* 0x000fe200078e0019 */
[----:B------:R-:W-:-:S03]  /*7350*/  MOV R8, R24 ;  /* 0x0000001800087202 */ /* 0x000fc60000000f00 */
[----:B------:R-:W-:-:S04]  /*7360*/  IMAD.X R3, RZ, RZ, ~R15, P0 ;  /* 0x000000ffff037224 */ /* 0x000fc800000e0e0f */
[----:B------:R-:W-:Y:S02]  /*7370*/  IMAD R3, R3, R26, RZ ;  /* 0x0000001a03037224 */ /* 0x000fe400078e02ff */
[----:B------:R-:W-:-:S04]  /*7380*/  IMAD.WIDE.U32 R8, R26, R11, R8 ;  /* 0x0000000b1a087225 */ /* 0x000fc800078e0008 */
[----:B------:R-:W-:Y:S01]  /*7390*/  IMAD R3, R27, R11, R3 ;  /* 0x0000000b1b037224 */ /* 0x000fe200078e0203 */
[----:B------:R-:W-:-:S03]  /*73a0*/  MOV R29, R35 ;  /* 0x00000023001d7202 */ /* 0x000fc60000000f00 */
[----:B------:R-:W-:Y:S01]  /*73b0*/  IMAD.IADD R3, R9, 0x1, R3 ;  /* 0x0000000109037824 */ /* 0x000fe200078e0203 */
        /* <DEDUP_REMOVED lines=28> */
.L_x_193:
        /* <DEDUP_REMOVED lines=8> */
.L_x_194:
[----:B------:R-:W-:Y:S05]  /*7600*/  BSYNC.RECONVERGENT B1 ;  /* 0x0000000000017941 */ /* 0x000fea0003800200 */
.L_x_192:
[----:B------:R-:W-:-:S04]  /*7610*/  IMAD.WIDE.U32 R26, R32, 0x8, R40 ;  /* 0x00000008201a7825 */ /* 0x000fc800078e0028 */
[----:B------:R-:W-:Y:S02]  /*7620*/  IMAD.WIDE.U32 R4, R34, 0x8, R42 ;  /* 0x0000000822047825 */ /* 0x000fe400078e002a */
[----:B------:R-:W2:Y:S04]  /*7630*/  LDG.E.64 R26, desc[UR36][R26.64] ;  /* 0x000000241a1a7981 */ /* 0x000ea8000c1e1b00 */
[----:B------:R-:W3:Y:S01]  /*7640*/  LDG.E.64 R4, desc[UR36][R4.64] ;  /* 0x0000002404047981 */ /* 0x000ee2000c1e1b00 */
[----:B------:R-:W-:Y:S01]  /*7650*/  IADD3 R9, P0, PT, RZ, -R24, RZ ;  /* 0x80000018ff097210 */ /* 0x000fe20007f1e0ff */
[----:B------:R-:W-:Y:S01]  /*7660*/  IMAD.MOV.U32 R6, RZ, RZ, R14 ;  /* 0x000000ffff067224 */ /* 0x000fe200078e000e */
[----:B------:R-:W-:Y:S01]  /*7670*/  MOV R7, R15 ;  /* 0x0000000f00077202 */ /* 0x000fe20000000f00 */
[----:B------:R-:W-:Y:S01]  /*7680*/  IMAD.MOV.U32 R34, RZ, RZ, R28 ;  /* 0x000000ffff227224 */ /* 0x000fe200078e001c */
[----:B------:R-:W-:Y:S01]  /*7690*/  BSSY.RECONVERGENT B1, `(.L_x_195) ;  /* 0x000002a000017945 */ /* 0x000fe20003800200 */
[----:B------:R-:W-:-:S02]  /*76a0*/  IMAD.X R3, RZ, RZ, ~R25, P0 ;  /* 0x000000ffff037224 */ /* 0x000fc400000e0e19 */
[----:B------:R-:W-:-:S04]  /*76b0*/  IMAD.WIDE.U32 R6, R20, R9, R6 ;  /* 0x0000000914067225 */ /* 0x000fc800078e0006 */
[----:B------:R-:W-:-:S04]  /*76c0*/  IMAD R3, R3, R20, RZ ;  /* 0x0000001403037224 */ /* 0x000fc800078e02ff */
[----:B------:R-:W-:-:S04]  /*76d0*/  IMAD R3, R21, R9, R3 ;  /* 0x0000000915037224 */ /* 0x000fc800078e0203 */
[----:B------:R-:W-:Y:S01]  /*76e0*/  IMAD.IADD R3, R7, 0x1, R3 ;  /* 0x0000000107037824 */ /* 0x000fe200078e0203 */
[----:B--2---:R-:W-:-:S04]  /*76f0*/  LOP3.LUT R0, R25, R27, RZ, 0xfc, !PT ;  /* 0x0000001b19007212 */ /* 0x004fc800078efcff */
[----:B------:R-:W-:Y:S01]  /*7700*/  ISETP.NE.U32.AND P0, PT, R0, RZ, PT ;  /* 0x000000ff0000720c */ /* 0x000fe20003f05070 */
[----:B---3--:R-:W-:Y:S02]  /*7710*/  IMAD R3, R3, R4, RZ ;  /* 0x0000000403037224 */ /* 0x008fe400078e02ff */
[----:B------:R-:W-:Y:S01]  /*7720*/  IMAD.WIDE.U32 R28, R4, R6, R34 ;  /* 0x00000006041c7225 */ /* 0x000fe200078e0022 */
[----:B------:R-:W-:-:S03]  /*7730*/  IADD3 R34, PT, PT, R32, -0x4, RZ ;  /* 0xfffffffc20227810 */ /* 0x000fc60007ffe0ff */
        /* <DEDUP_REMOVED lines=23> */
.L_x_196:
        /* <DEDUP_REMOVED lines=8> */
.L_x_197:
[----:B------:R-:W-:Y:S05]  /*7930*/  BSYNC.RECONVERGENT B1 ;  /* 0x0000000000017941 */ /* 0x000fea0003800200 */
.L_x_195:
[C---:B------:R-:W-:Y:S02]  /*7940*/  VIADD R35, R32.reuse, 0xffffffff ;  /* 0xffffffff20237836 */ /* 0x040fe40000000000 */
        /* <DEDUP_REMOVED lines=41> */
.L_x_199:
        /* <DEDUP_REMOVED lines=8> */
.L_x_200:
[----:B------:R-:W-:Y:S05]  /*7c60*/  BSYNC.RECONVERGENT B1 ;  /* 0x0000000000017941 */ /* 0x000fea0003800200 */
.L_x_198:
        /* <DEDUP_REMOVED lines=42> */
.L_x_202:
        /* <DEDUP_REMOVED lines=8> */
.L_x_203:
[----:B------:R-:W-:Y:S05]  /*7f90*/  BSYNC.RECONVERGENT B1 ;  /* 0x0000000000017941 */ /* 0x000fea0003800200 */
.L_x_201:
        /* <DEDUP_REMOVED lines=13> */
[----:B------:R-:W-:Y:S02]  /*8070*/  IMAD.IADD R3, R7, 0x1, R3 ;  /* 0x0000000107037824 */ /* 0x000fe400078e0203 */
[----:B------:R-:W-:Y:S01]  /*8080*/  IMAD.MOV.U32 R25, RZ, RZ, R35 ;  /* 0x000000ffff197224 */ /* 0x000fe200078e0023 */
        /* <DEDUP_REMOVED lines=9> */
[----:B------:R-:W-:Y:S01]  /*8120*/  IMAD.MOV R3, RZ, RZ, -R20 ;  /* 0x000000ffff037224 */ /* 0x000fe200078e0a14 */
[----:B------:R-:W-:Y:S01]  /*8130*/  ISETP.NE.U32.AND P2, PT, R20, RZ, PT ;  /* 0x000000ff1400720c */ /* 0x000fe20003f45070 */
[----:B------:R-:W-:-:S05]  /*8140*/  IMAD.MOV.U32 R27, RZ, RZ, RZ ;  /* 0x000000ffff1b7224 */ /* 0x000fca00078e00ff */
[----:B-1----:R-:W1:Y:S02]  /*8150*/  MUFU.RCP R0, R0 ;  /* 0x0000000000007308 */ /* 0x002e640000001000 */
[----:B-1----:R-:W-:-:S06]  /*8160*/  IADD3 R4, PT, PT, R0, 0xffffffe, RZ ;  /* 0x0ffffffe00047810 */ /* 0x002fcc0007ffe0ff */
[----:B------:R1:W2:Y:S02]  /*8170*/  F2I.FTZ.U32.TRUNC.NTZ R5, R4 ;  /* 0x0000000400057305 */ /* 0x0002a4000021f000 */
[----:B-1----:R-:W-:Y:S02]  /*8180*/  IMAD.MOV.U32 R4, RZ, RZ, RZ ;  /* 0x000000ffff047224 */ /* 0x002fe400078e00ff */
[----:B--2---:R-:W-:-:S04]  /*8190*/  IMAD R3, R3, R5, RZ ;  /* 0x0000000503037224 */ /* 0x004fc800078e02ff */
[----:B------:R-:W-:-:S06]  /*81a0*/  IMAD.HI.U32 R5, R5, R3, R4 ;  /* 0x0000000305057227 */ /* 0x000fcc00078e0004 */
[----:B------:R-:W-:-:S05]  /*81b0*/  IMAD.HI.U32 R26, R5, R14, RZ ;  /* 0x0000000e051a7227 */ /* 0x000fca00078e00ff */
[----:B------:R-:W-:-:S05]  /*81c0*/  IADD3 R3, PT, PT, -R26, RZ, RZ ;  /* 0x000000ff1a037210 */ /* 0x000fca0007ffe1ff */
[----:B------:R-:W-:-:S05]  /*81d0*/  IMAD R3, R20, R3, R14 ;  /* 0x0000000314037224 */ /* 0x000fca00078e020e */
[----:B------:R-:W-:-:S13]  /*81e0*/  ISETP.GE.U32.AND P0, PT, R3, R20, PT ;  /* 0x000000140300720c */ /* 0x000fda0003f06070 */
[----:B------:R-:W-:Y:S02]  /*81f0*/  @P0 IMAD.IADD R3, R3, 0x1, -R20 ;  /* 0x0000000103030824 */ /* 0x000fe400078e0a14 */
[----:B------:R-:W-:-:S03]  /*8200*/  @P0 VIADD R26, R26, 0x1 ;  /* 0x000000011a1a0836 */ /* 0x000fc60000000000 */
[----:B------:R-:W-:-:S13]  /*8210*/  ISETP.GE.U32.AND P1, PT, R3, R20, PT ;  /* 0x000000140300720c */ /* 0x000fda0003f26070 */
[----:B------:R-:W-:Y:S02]  /*8220*/  @P1 IADD3 R26, PT, PT, R26, 0x1, RZ ;  /* 0x000000011a1a1810 */ /* 0x000fe40007ffe0ff */
[----:B------:R-:W-:Y:S01]  /*8230*/  @!P2 LOP3.LUT R26, RZ, R20, RZ, 0x33, !PT ;  /* 0x00000014ff1aa212 */ /* 0x000fe200078e33ff */
[----:B------:R-:W-:Y:S06]  /*8240*/  BRA `(.L_x_206) ;  /* 0x0000000000207947 */ /* 0x000fec0003800000 */
.L_x_205:
[----:B------:R-:W-:Y:S01]  /*8250*/  IMAD.MOV.U32 R8, RZ, RZ, R14 ;  /* 0x000000ffff087224 */ /* 0x000fe200078e000e */
[----:B------:R-:W-:Y:S01]  /*8260*/  MOV R5, R15 ;  /* 0x0000000f00057202 */ /* 0x000fe20000000f00 */
[----:B------:R-:W-:Y:S01]  /*8270*/  IMAD.MOV.U32 R4, RZ, RZ, R20 ;  /* 0x000000ffff047224 */ /* 0x000fe200078e0014 */
[----:B------:R-:W-:Y:S01]  /*8280*/  MOV R0, 0x82b0 ;  /* 0x000082b000007802 */ /* 0x000fe20000000f00 */
[----:B------:R-:W-:-:S07]  /*8290*/  IMAD.MOV.U32 R3, RZ, RZ, R21 ;  /* 0x000000ffff037224 */ /* 0x000fce00078e0015 */
[----:B0-----:R-:W-:Y:S05]  /*82a0*/  CALL.REL.NOINC `($__internal_0_$__cuda_sm20_div_s64) ;  /* 0x0000021c001c7944 */ /* 0x001fea0003c00000 */
[----:B------:R-:W-:Y:S01]  /*82b0*/  MOV R26, R6 ;  /* 0x00000006001a7202 */ /* 0x000fe20000000f00 */
[----:B------:R-:W-:-:S07]  /*82c0*/  IMAD.MOV.U32 R27, RZ, RZ, R7 ;  /* 0x000000ffff1b7224 */ /* 0x000fce00078e0007 */
.L_x_206:
[----:B------:R-:W-:Y:S05]  /*82d0*/  BSYNC.RECONVERGENT B1 ;  /* 0x0000000000017941 */ /* 0x000fea0003800200 */
.L_x_204:
        /* <DEDUP_REMOVED lines=8> */
[----:B------:R-:W-:Y:S01]  /*8360*/  MOV R14, R24 ;  /* 0x00000018000e7202 */ /* 0x000fe20000000f00 */
[----:B------:R-:W-:Y:S01]  /*8370*/  IMAD.X R3, RZ, RZ, ~R27, P0 ;  /* 0x000000ffff037224 */ /* 0x000fe200000e0e1b */
[----:B------:R-:W-:Y:S01]  /*8380*/  BSSY.RECONVERGENT B1, `(.L_x_207) ;  /* 0x0000028000017945 */ /* 0x000fe20003800200 */
[----:B------:R-:W-:-:S04]  /*8390*/  IMAD.WIDE.U32 R8, R20, R11, R8 ;  /* 0x0000000b14087225 */ /* 0x000fc800078e0008 */
[----:B------:R-:W-:-:S04]  /*83a0*/  IMAD R3, R3, R20, RZ ;  /* 0x0000001403037224 */ /* 0x000fc800078e02ff */
[----:B------:R-:W-:-:S04]  /*83b0*/  IMAD R3, R21, R11, R3 ;  /* 0x0000000b15037224 */ /* 0x000fc800078e0203 */
[----:B------:R-:W-:Y:S01]  /*83c0*/  IMAD.IADD R3, R9, 0x1, R3 ;  /* 0x0000000109037824 */ /* 0x000fe200078e0203 */
[----:B--2---:R-:W-:-:S04]  /*83d0*/  LOP3.LUT R0, R27, R29, RZ, 0xfc, !PT ;  /* 0x0000001d1b007212 */ /* 0x004fc800078efcff */
[----:B------:R-:W-:Y:S01]  /*83e0*/  ISETP.NE.U32.AND P0, PT, R0, RZ, PT ;  /* 0x000000ff0000720c */ /* 0x000fe20003f05070 */
[----:B---3--:R-:W-:Y:S02]  /*83f0*/  IMAD R3, R3, R4, RZ ;  /* 0x0000000403037224 */ /* 0x008fe400078e02ff */
        /* <DEDUP_REMOVED lines=24> */
.L_x_208:
        /* <DEDUP_REMOVED lines=8> */
.L_x_209:
[----:B------:R-:W-:Y:S05]  /*8600*/  BSYNC.RECONVERGENT B1 ;  /* 0x0000000000017941 */ /* 0x000fea0003800200 */
.L_x_207:
[----:B0-----:R-:W-:-:S06]  /*8610*/  IMAD.WIDE.U32 R4, R34, 0x8, R46 ;  /* 0x0000000822047825 */ /* 0x001fcc00078e002e */
[----:B------:R-:W2:Y:S01]  /*8620*/  LDG.E.64 R4, desc[UR36][R4.64] ;  /* 0x0000002404047981 */ /* 0x000ea2000c1e1b00 */
[----:B------:R-:W-:Y:S01]  /*8630*/  IADD3 R9, P0, PT, RZ, -R36, RZ ;  /* 0x80000024ff097210 */ /* 0x000fe20007f1e0ff */
[----:B------:R-:W-:Y:S01]  /*8640*/  IMAD.MOV.U32 R7, RZ, RZ, R27 ;  /* 0x000000ffff077224 */ /* 0x000fe200078e001b */
[----:B------:R-:W-:Y:S01]  /*8650*/  MOV R6, R26 ;  /* 0x0000001a00067202 */ /* 0x000fe20000000f00 */
[----:B------:R-:W-:Y:S01]  /*8660*/  IMAD.MOV.U32 R20, RZ, RZ, R14 ;  /* 0x000000ffff147224 */ /* 0x000fe200078e000e */
[----:B------:R-:W-:Y:S01]  /*8670*/  IADD3 R33, PT, PT, R33, 0x8, RZ ;  /* 0x0000000821217810 */ /* 0x000fe20007ffe0ff */
[----:B------:R-:W-:Y:S02]  /*8680*/  IMAD.X R3, RZ, RZ, ~R35, P0 ;  /* 0x000000ffff037224 */ /* 0x000fe400000e0e23 */
[----:B------:R-:W-:Y:S01]  /*8690*/  IMAD.WIDE.U32 R6, R28, R9, R6 ;  /* 0x000000091c067225 */ /* 0x000fe200078e0006 */
[----:B------:R-:W-:-:S03]  /*86a0*/  ISETP.NE.AND P0, PT, R33, RZ, PT ;  /* 0x000000ff2100720c */ /* 0x000fc60003f05270 */
[----:B------:R-:W-:Y:S02]  /*86b0*/  IMAD R3, R3, R28, RZ ;  /* 0x0000001c03037224 */ /* 0x000fe400078e02ff */
[----:B------:R-:W-:Y:S02]  /*86c0*/  VIADD R32, R32, 0xfffffff8 ;  /* 0xfffffff820207836 */ /* 0x000fe40000000000 */
[----:B------:R-:W-:-:S04]  /*86d0*/  IMAD R3, R29, R9, R3 ;  /* 0x000000091d037224 */ /* 0x000fc800078e0203 */
[----:B------:R-:W-:-:S04]  /*86e0*/  IMAD.IADD R3, R7, 0x1, R3 ;  /* 0x0000000107037824 */ /* 0x000fc800078e0203 */
[----:B--2---:R-:W-:Y:S02]  /*86f0*/  IMAD R3, R3, R4, RZ ;  /* 0x0000000403037224 */ /* 0x004fe400078e02ff */
[----:B------:R-:W-:-:S04]  /*8700*/  IMAD.WIDE.U32 R8, R4, R6, R20 ;  /* 0x0000000604087225 */ /* 0x000fc800078e0014 */
[----:B------:R-:W-:Y:S02]  /*8710*/  IMAD R3, R5, R6, R3 ;  /* 0x0000000605037224 */ /* 0x000fe400078e0203 */
[----:B------:R-:W-:-:S03]  /*8720*/  IMAD.MOV.U32 R29, RZ, RZ, R8 ;  /* 0x000000ffff1d7224 */ /* 0x000fc600078e0008 */
[----:B------:R-:W-:Y:S01]  /*8730*/  IADD3 R28, PT, PT, R9, R3, RZ ;  /* 0x00000003091c7210 */ /* 0x000fe20007ffe0ff */
[----:B------:R-:W-:Y:S06]  /*8740*/  @P0 BRA `(.L_x_210) ;  /* 0xffffffe400840947 */ /* 0x000fec000383ffff */
[----:B------:R-:W-:Y:S05]  /*8750*/  BSYNC.RECONVERGENT B0 ;  /* 0x0000000000007941 */ /* 0x000fea0003800200 */
.L_x_185:
[----:B------:R-:W-:-:S07]  /*8760*/  VIADD R32, R32, 0x3 ;  /* 0x0000000320207836 */ /* 0x000fce0000000000 */
.L_x_184:
[----:B------:R-:W-:-:S09]  /*8770*/  UISETP.NE.AND UP0, UPT, UR43, URZ, UPT ;  /* 0x000000ff2b00728c */ /* 0x000fd2000bf05270 */
[----:B------:R-:W-:Y:S05]  /*8780*/  BRA.U !UP0, `(.L_x_179) ;  /* 0x0000001508d87547 */ /* 0x000fea000b800000 */
[----:B------:R-:W-:-:S09]  /*8790*/  UISETP.GE.U32.AND UP0, UPT, UR43, 0x4, UPT ;  /* 0x000000042b00788c */ /* 0x000fd2000bf06070 */
[----:B------:R-:W-:Y:S05]  /*87a0*/  BRA.U !UP0, `(.L_x_211) ;  /* 0x0000000d08547547 */ /* 0x000fea000b800000 */
        /* <DEDUP_REMOVED lines=12> */
[----:B0-----:R-:W-:-:S06]  /*8870*/  IADD3 R4, PT, PT, R0, 0xffffffe, RZ ;  /* 0x0ffffffe00047810 */ /* 0x001fcc0007ffe0ff */
[----:B------:R0:W1:Y:S02]  /*8880*/  F2I.FTZ.U32.TRUNC.NTZ R5, R4 ;  /* 0x0000000400057305 */ /* 0x000064000021f000 */
[----:B0-----:R-:W-:Y:S02]  /*8890*/  IMAD.MOV.U32 R4, RZ, RZ, RZ ;  /* 0x000000ffff047224 */ /* 0x001fe400078e00ff */
[----:B-1----:R-:W-:-:S04]  /*88a0*/  IMAD R3, R3, R5, RZ ;  /* 0x0000000503037224 */ /* 0x002fc800078e02ff */
        /* <DEDUP_REMOVED lines=11> */
.L_x_213:
[----:B------:R-:W-:Y:S01]  /*8960*/  IMAD.MOV.U32 R8, RZ, RZ, R36 ;  /* 0x000000ffff087224 */ /* 0x000fe200078e0024 */
[----:B------:R-:W-:Y:S01]  /*8970*/  MOV R5, R35 ;  /* 0x0000002300057202 */ /* 0x000fe20000000f00 */
[----:B------:R-:W-:Y:S01]  /*8980*/  IMAD.MOV.U32 R4, RZ, RZ, R14 ;  /* 0x000000ffff047224 */ /* 0x000fe200078e000e */
[----:B------:R-:W-:Y:S01]  /*8990*/  MOV R0, 0x89c0 ;  /* 0x000089c000007802 */ /* 0x000fe20000000f00 */
[----:B------:R-:W-:-:S07]  /*89a0*/  IMAD.MOV.U32 R3, RZ, RZ, R15 ;  /* 0x000000ffff037224 */ /* 0x000fce00078e000f */
[----:B------:R-:W-:Y:S05]  /*89b0*/  CALL.REL.NOINC `($__internal_0_$__cuda_sm20_div_s64) ;  /* 0x0000021400587944 */ /* 0x000fea0003c00000 */
[----:B------:R-:W-:Y:S01]  /*89c0*/  MOV R24, R6 ;  /* 0x0000000600187202 */ /* 0x000fe20000000f00 */
[----:B------:R-:W-:-:S07]  /*89d0*/  IMAD.MOV.U32 R25, RZ, RZ, R7 ;  /* 0x000000ffff197224 */ /* 0x000fce00078e0007 */
.L_x_214:
[----:B------:R-:W-:Y:S05]  /*89e0*/  BSYNC.RECONVERGENT B0 ;  /* 0x0000000000007941 */ /* 0x000fea0003800200 */
.L_x_212:
[----:B------:R-:W0:Y:S01]  /*89f0*/  LDC.64 R26, c[0x0][0x760] ;  /* 0x0001d800ff1a7b82 */ /* 0x000e220000000a00 */
[----:B------:R-:W-:-:S07]  /*8a00*/  VIADD R33, R32, 0xffffffff ;  /* 0xffffffff20217836 */ /* 0x000fce0000000000 */
[----:B------:R-:W1:Y:S01]  /*8a10*/  LDC.64 R4, c[0x0][0x768] ;  /* 0x0001da00ff047b82 */ /* 0x000e620000000a00 */
[----:B0-----:R-:W-:-:S06]  /*8a20*/  IMAD.WIDE.U32 R26, R33, 0x8, R26 ;  /* 0x00000008211a7825 */ /* 0x001fcc00078e001a */
[----:B------:R-:W2:Y:S01]  /*8a30*/  LDG.E.64 R26, desc[UR36][R26.64] ;  /* 0x000000241a1a7981 */ /* 0x000ea2000c1e1b00 */
[----:B-1----:R-:W-:-:S06]  /*8a40*/  IMAD.WIDE.U32 R4, R32, 0x8, R4 ;  /* 0x0000000820047825 */ /* 0x002fcc00078e0004 */
[----:B------:R-:W3:Y:S01]  /*8a50*/  LDG.E.64 R4, desc[UR36][R4.64] ;  /* 0x0000002404047981 */ /* 0x000ee2000c1e1b00 */
[----:B------:R-:W-:-:S04]  /*8a60*/  IADD3 R9, P0, PT, RZ, -R24, RZ ;  /* 0x80000018ff097210 */ /* 0x000fc80007f1e0ff */
[----:B------:R-:W-:Y:S01]  /*8a70*/  IADD3.X R3, PT, PT, RZ, ~R25, RZ, P0, !PT ;  /* 0x80000019ff037210 */ /* 0x000fe200007fe4ff */
[----:B------:R-:W-:-:S04]  /*8a80*/  IMAD.MOV.U32 R34, RZ, RZ, R36 ;  /* 0x000000ffff227224 */ /* 0x000fc800078e0024 */
[----:B------:R-:W-:Y:S02]  /*8a90*/  IMAD R3, R3, R14, RZ ;  /* 0x0000000e03037224 */ /* 0x000fe400078e02ff */
[----:B------:R-:W-:-:S04]  /*8aa0*/  IMAD.WIDE.U32 R6, R14, R9, R34 ;  /* 0x000000090e067225 */ /* 0x000fc800078e0022 */
[----:B------:R-:W-:Y:S01]  /*8ab0*/  IMAD R3, R15, R9, R3 ;  /* 0x000000090f037224 */ /* 0x000fe200078e0203 */
[----:B------:R-:W-:-:S03]  /*8ac0*/  MOV R34, R29 ;  /* 0x0000001d00227202 */ /* 0x000fc60000000f00 */
[----:B------:R-:W-:Y:S02]  /*8ad0*/  IMAD.IADD R3, R7, 0x1, R3 ;  /* 0x0000000107037824 */ /* 0x000fe400078e0203 */
[----:B------:R-:W-:Y:S01]  /*8ae0*/  IMAD.MOV.U32 R35, RZ, RZ, R28 ;  /* 0x000000ffff237224 */ /* 0x000fe200078e001c */
[----:B------:R-:W-:Y:S01]  /*8af0*/  BSSY.RECONVERGENT B0, `(.L_x_215) ;  /* 0x0000024000007945 */ /* 0x000fe20003800200 */
[----:B--2---:R-:W-:-:S04]  /*8b00*/  LOP3.LUT R0, R25, R27, RZ, 0xfc, !PT ;  /* 0x0000001b19007212 */ /* 0x004fc800078efcff */
[----:B------:R-:W-:Y:S01]  /*8b10*/  ISETP.NE.U32.AND P0, PT, R0, RZ, PT ;  /* 0x000000ff0000720c */ /* 0x000fe20003f05070 */
[----:B---3--:R-:W-:Y:S02]  /*8b20*/  IMAD R3, R3, R4, RZ ;  /* 0x0000000403037224 */ /* 0x008fe400078e02ff */
[----:B------:R-:W-:-:S04]  /*8b30*/  IMAD.WIDE.U32 R34, R4, R6, R34 ;  /* 0x0000000604227225 */ /* 0x000fc800078e0022 */
[----:B------:R-:W-:-:S04]  /*8b40*/  IMAD R3, R5, R6, R3 ;  /* 0x0000000605037224 */ /* 0x000fc800078e0203 */
[----:B------:R-:W-:Y:S02]  /*8b50*/  IMAD.IADD R29, R35, 0x1, R3 ;  /* 0x00000001231d7824 */ /* 0x000fe400078e0203 */
        /* <DEDUP_REMOVED lines=21> */
.L_x_216:
        /* <DEDUP_REMOVED lines=8> */
.L_x_217:
[----:B------:R-:W-:Y:S05]  /*8d30*/  BSYNC.RECONVERGENT B0 ;  /* 0x0000000000007941 */ /* 0x000fea0003800200 */
.L_x_215:
        /* <DEDUP_REMOVED lines=9> */
[----:B------:R-:W-:Y:S02]  /*8dd0*/  IMAD.MOV.U32 R6, RZ, RZ, R24 ;  /* 0x000000ffff067224 */ /* 0x000fe400078e0018 */
[----:B------:R-:W-:Y:S02]  /*8de0*/  IMAD.MOV.U32 R7, RZ, RZ, R25 ;  /* 0x000000ffff077224 */ /* 0x000fe400078e0019 */
[----:B------:R-:W-:Y:S02]  /*8df0*/  IMAD R3, R3, R26, RZ ;  /* 0x0000001a03037224 */ /* 0x000fe400078e02ff */
[----:B------:R-:W-:-:S04]  /*8e00*/  IMAD.WIDE.U32 R6, R26, R9, R6 ;  /* 0x000000091a067225 */ /* 0x000fc800078e0006 */
[----:B------:R-:W-:-:S05]  /*8e10*/  IMAD R3, R27, R9, R3 ;  /* 0x000000091b037224 */ /* 0x000fca00078e0203 */
[----:B------:R-:W-:Y:S01]  /*8e20*/  IADD3 R3, PT, PT, R7, R3, RZ ;  /* 0x0000000307037210 */ /* 0x000fe20007ffe0ff */
        /* <DEDUP_REMOVED lines=29> */
.L_x_219:
        /* <DEDUP_REMOVED lines=8> */
.L_x_220:
[----:B------:R-:W-:Y:S05]  /*9080*/  BSYNC.RECONVERGENT B0 ;  /* 0x0000000000007941 */ /* 0x000fea0003800200 */
.L_x_218:
        /* <DEDUP_REMOVED lines=44> */
.L_x_222:
        /* <DEDUP_REMOVED lines=8> */
.L_x_223:
[----:B------:R-:W-:Y:S05]  /*93d0*/  BSYNC.RECONVERGENT B0 ;  /* 0x0000000000007941 */ /* 0x000fea0003800200 */
.L_x_221:
[----:B------:R-:W0:Y:S02]  /*93e0*/  LDC.64 R4, c[0x0][0x768] ;  /* 0x0001da00ff047b82 */ /* 0x000e240000000a00 */
[----:B0-----:R-:W-:-:S06]  /*93f0*/  IMAD.WIDE.U32 R4, R33, 0x8, R4 ;  /* 0x0000000821047825 */ /* 0x001fcc00078e0004 */
[----:B------:R-:W2:Y:S01]  /*9400*/  LDG.E.64 R4, desc[UR36][R4.64] ;  /* 0x0000002404047981 */ /* 0x000ea2000c1e1b00 */
[----:B------:R-:W-:Y:S01]  /*9410*/  IADD3 R9, P0, PT, RZ, -R36, RZ ;  /* 0x80000024ff097210 */ /* 0x000fe20007f1e0ff */
[----:B------:R-:W-:Y:S01]  /*9420*/  IMAD.MOV.U32 R7, RZ, RZ, R25 ;  /* 0x000000ffff077224 */ /* 0x000fe200078e0019 */
[----:B------:R-:W-:Y:S01]  /*9430*/  MOV R6, R24 ;  /* 0x0000001800067202 */ /* 0x000fe20000000f00 */
[----:B------:R-:W-:Y:S01]  /*9440*/  VIADD R32, R32, 0xfffffffc ;  /* 0xfffffffc20207836 */ /* 0x000fe20000000000 */
[----:B------:R-:W-:Y:S01]  /*9450*/  MOV R14, R28 ;  /* 0x0000001c000e7202 */ /* 0x000fe20000000f00 */
[----:B------:R-:W-:Y:S02]  /*9460*/  IMAD.X R3, RZ, RZ, ~R35, P0 ;  /* 0x000000ffff037224 */ /* 0x000fe400000e0e23 */
[----:B------:R-:W-:-:S04]  /*9470*/  IMAD.WIDE.U32 R6, R26, R9, R6 ;  /* 0x000000091a067225 */ /* 0x000fc800078e0006 */
[----:B------:R-:W-:-:S04]  /*9480*/  IMAD R3, R3, R26, RZ ;  /* 0x0000001a03037224 */ /* 0x000fc800078e02ff */
[----:B------:R-:W-:-:S04]  /*9490*/  IMAD R3, R27, R9, R3 ;  /* 0x000000091b037224 */ /* 0x000fc800078e0203 */
[----:B------:R-:W-:-:S04]  /*94a0*/  IMAD.IADD R3, R7, 0x1, R3 ;  /* 0x0000000107037824 */ /* 0x000fc800078e0203 */
[----:B--2---:R-:W-:Y:S02]  /*94b0*/  IMAD R3, R3, R4, RZ ;  /* 0x0000000403037224 */ /* 0x004fe400078e02ff */
[----:B------:R-:W-:-:S04]  /*94c0*/  IMAD.WIDE.U32 R14, R4, R6, R14 ;  /* 0x00000006040e7225 */ /* 0x000fc800078e000e */
[----:B------:R-:W-:Y:S02]  /*94d0*/  IMAD R3, R5, R6, R3 ;  /* 0x0000000605037224 */ /* 0x000fe400078e0203 */
[----:B------:R-:W-:-:S03]  /*94e0*/  IMAD.MOV.U32 R29, RZ, RZ, R14 ;  /* 0x000000ffff1d7224 */ /* 0x000fc600078e000e */
[----:B------:R-:W-:-:S07]  /*94f0*/  IADD3 R28, PT, PT, R15, R3, RZ ;  /* 0x000000030f1c7210 */ /* 0x000fce0007ffe0ff */
.L_x_211:
[----:B------:R-:W-:-:S09]  /*9500*/  UISETP.NE.AND UP0, UPT, UR38, URZ, UPT ;  /* 0x000000ff2600728c */ /* 0x000fd2000bf05270 */
[----:B------:R-:W-:Y:S05]  /*9510*/  BRA.U !UP0, `(.L_x_179) ;  /* 0x0000000908747547 */ /* 0x000fea000b800000 */
[----:B------:R-:W-:-:S09]  /*9520*/  UISETP.NE.AND UP0, UPT, UR44, URZ, UPT ;  /* 0x000000ff2c00728c */ /* 0x000fd2000bf05270 */
[----:B------:R-:W-:Y:S05]  /*9530*/  BRA.U !UP0, `(.L_x_224) ;  /* 0x0000000508ac7547 */ /* 0x000fea000b800000 */
[----:B------:R-:W0:Y:S02]  /*9540*/  LDC.64 R4, c[0x0][0x760] ;  /* 0x0001d800ff047b82 */ /* 0x000e240000000a00 */
[----:B0-----:R-:W-:-:S05]  /*9550*/  IMAD.WIDE.U32 R4, R32, 0x8, R4 ;  /* 0x0000000820047825 */ /* 0x001fca00078e0004 */
        /* <DEDUP_REMOVED lines=25> */
.L_x_226:
[----:B------:R-:W-:Y:S01]  /*96f0*/  MOV R8, R36 ;  /* 0x0000002400087202 */ /* 0x000fe20000000f00 */
[----:B------:R-:W-:Y:S01]  /*9700*/  IMAD.MOV.U32 R5, RZ, RZ, R35 ;  /* 0x000000ffff057224 */ /* 0x000fe200078e0023 */
[----:B------:R-:W-:Y:S01]  /*9710*/  MOV R3, R15 ;  /* 0x0000000f00037202 */ /* 0x000fe20000000f00 */
[----:B------:R-:W-:Y:S01]  /*9720*/  IMAD.MOV.U32 R4, RZ, RZ, R14 ;  /* 0x000000ffff047224 */ /* 0x000fe200078e000e */
[----:B------:R-:W-:-:S07]  /*9730*/  MOV R0, 0x9750 ;  /* 0x0000975000007802 */ /* 0x000fce0000000f00 */
[----:B------:R-:W-:Y:S05]  /*9740*/  CALL.REL.NOINC `($__internal_0_$__cuda_sm20_div_s64) ;  /* 0x0000020400f47944 */ /* 0x000fea0003c00000 */
[----:B------:R-:W-:Y:S02]  /*9750*/  IMAD.MOV.U32 R20, RZ, RZ, R6 ;  /* 0x000000ffff147224 */ /* 0x000fe400078e0006 */
[----:B------:R-:W-:-:S07]  /*9760*/  IMAD.MOV.U32 R21, RZ, RZ, R7 ;  /* 0x000000ffff157224 */ /* 0x000fce00078e0007 */
.L_x_227:
[----:B------:R-:W-:Y:S05]  /*9770*/  BSYNC.RECONVERGENT B0 ;  /* 0x0000000000007941 */ /* 0x000fea0003800200 */
.L_x_225:
[----:B------:R-:W0:Y:S01]  /*9780*/  LDC.64 R24, c[0x0][0x760] ;  /* 0x0001d800ff187b82 */ /* 0x000e220000000a00 */
[----:B------:R-:W-:-:S07]  /*9790*/  IADD3 R33, PT, PT, R32, -0x1, RZ ;  /* 0xffffffff20217810 */ /* 0x000fce0007ffe0ff */
[----:B------:R-:W1:Y:S01]  /*97a0*/  LDC.64 R4, c[0x0][0x768] ;  /* 0x0001da00ff047b82 */ /* 0x000e620000000a00 */
[----:B0-----:R-:W-:-:S06]  /*97b0*/  IMAD.WIDE.U32 R24, R33, 0x8, R24 ;  /* 0x0000000821187825 */ /* 0x001fcc00078e0018 */
[----:B------:R-:W2:Y:S01]  /*97c0*/  LDG.E.64 R24, desc[UR36][R24.64] ;  /* 0x0000002418187981 */ /* 0x000ea2000c1e1b00 */
[----:B-1----:R-:W-:-:S06]  /*97d0*/  IMAD.WIDE.U32 R4, R32, 0x8, R4 ;  /* 0x0000000820047825 */ /* 0x002fcc00078e0004 */
[----:B------:R-:W3:Y:S01]  /*97e0*/  LDG.E.64 R4, desc[UR36][R4.64] ;  /* 0x0000002404047981 */ /* 0x000ee2000c1e1b00 */
[----:B------:R-:W-:Y:S01]  /*97f0*/  IADD3 R9, P0, PT, RZ, -R20, RZ ;  /* 0x80000014ff097210 */ /* 0x000fe20007f1e0ff */
[----:B------:R-:W-:-:S04]  /*9800*/  IMAD.MOV.U32 R34, RZ, RZ, R36 ;  /* 0x000000ffff227224 */ /* 0x000fc800078e0024 */
[----:B------:R-:W-:-:S04]  /*9810*/  IMAD.X R3, RZ, RZ, ~R21, P0 ;  /* 0x000000ffff037224 */ /* 0x000fc800000e0e15 */
[----:B------:R-:W-:Y:S02]  /*9820*/  IMAD R3, R3, R14, RZ ;  /* 0x0000000e03037224 */ /* 0x000fe400078e02ff */
[----:B------:R-:W-:-:S04]  /*9830*/  IMAD.WIDE.U32 R6, R14, R9, R34 ;  /* 0x000000090e067225 */ /* 0x000fc800078e0022 */
[----:B------:R-:W-:-:S05]  /*9840*/  IMAD R3, R15, R9, R3 ;  /* 0x000000090f037224 */ /* 0x000fca00078e0203 */
[----:B------:R-:W-:Y:S01]  /*9850*/  IADD3 R3, PT, PT, R7, R3, RZ ;  /* 0x0000000307037210 */ /* 0x000fe20007ffe0ff */
[----:B------:R-:W-:Y:S02]  /*9860*/  IMAD.MOV.U32 R26, RZ, RZ, R29 ;  /* 0x000000ffff1a7224 */ /* 0x000fe400078e001d */
[----:B------:R-:W-:Y:S01]  /*9870*/  IMAD.MOV.U32 R27, RZ, RZ, R28 ;  /* 0x000000ffff1b7224 */ /* 0x000fe200078e001c */
[----:B------:R-:W-:Y:S01]  /*9880*/  BSSY.RECONVERGENT B0, `(.L_x_228) ;  /* 0x0000024000007945 */ /* 0x000fe20003800200 */
[----:B--2---:R-:W-:-:S04]  /*9890*/  LOP3.LUT R0, R21, R25, RZ, 0xfc, !PT ;  /* 0x0000001915007212 */ /* 0x004fc800078efcff */
[----:B------:R-:W-:Y:S01]  /*98a0*/  ISETP.NE.U32.AND P0, PT, R0, RZ, PT ;  /* 0x000000ff0000720c */ /* 0x000fe20003f05070 */
[----:B---3--:R-:W-:Y:S02]  /*98b0*/  IMAD R3, R3, R4, RZ ;  /* 0x0000000403037224 */ /* 0x008fe400078e02ff */
[----:B------:R-:W-:-:S04]  /*98c0*/  IMAD.WIDE.U32 R26, R4, R6, R26 ;  /* 0x00000006041a7225 */ /* 0x000fc800078e001a */
[----:B------:R-:W-:-:S05]  /*98d0*/  IMAD R3, R5, R6, R3 ;  /* 0x0000000605037224 */ /* 0x000fca00078e0203 */
[----:B------:R-:W-:Y:S01]  /*98e0*/  IADD3 R15, PT, PT, R27, R3, RZ ;  /* 0x000000031b0f7210 */ /* 0x000fe20007ffe0ff */
[----:B------:R-:W-:Y:S06]  /*98f0*/  @P0 BRA `(.L_x_229) ;  /* 0x0000000000500947 */ /* 0x000fec0003800000 */
        /* <DEDUP_REMOVED lines=20> */
.L_x_229:
        /* <DEDUP_REMOVED lines=8> */
.L_x_230:
[----:B------:R-:W-:Y:S05]  /*9ac0*/  BSYNC.RECONVERGENT B0 ;  /* 0x0000000000007941 */ /* 0x000fea0003800200 */
.L_x_228:
[----:B------:R-:W0:Y:S02]  /*9ad0*/  LDC.64 R4, c[0x0][0x768] ;  /* 0x0001da00ff047b82 */ /* 0x000e240000000a00 */
[----:B0-----:R-:W-:-:S06]  /*9ae0*/  IMAD.WIDE.U32 R4, R33, 0x8, R4 ;  /* 0x0000000821047825 */ /* 0x001fcc00078e0004 */
[----:B------:R-:W2:Y:S01]  /*9af0*/  LDG.E.64 R4, desc[UR36][R4.64] ;  /* 0x0000002404047981 */ /* 0x000ea2000c1e1b00 */
[----:B------:R-:W-:Y:S01]  /*9b00*/  IADD3 R9, P0, PT, RZ, -R36, RZ ;  /* 0x80000024ff097210 */ /* 0x000fe20007f1e0ff */
[----:B------:R-:W-:Y:S02]  /*9b10*/  IMAD.MOV.U32 R6, RZ, RZ, R20 ;  /* 0x000000ffff067224 */ /* 0x000fe400078e0014 */
[----:B------:R-:W-:Y:S01]  /*9b20*/  IMAD.MOV.U32 R7, RZ, RZ, R21 ;  /* 0x000000ffff077224 */ /* 0x000fe200078e0015 */
[----:B------:R-:W-:Y:S01]  /*9b30*/  IADD3.X R3, PT, PT, RZ, ~R35, RZ, P0, !PT ;  /* 0x80000023ff037210 */ /* 0x000fe200007fe4ff */
[----:B------:R-:W-:Y:S02]  /*9b40*/  IMAD.MOV.U32 R14, RZ, RZ, R26 ;  /* 0x000000ffff0e7224 */ /* 0x000fe400078e001a */
[----:B------:R-:W-:-:S04]  /*9b50*/  IMAD.WIDE.U32 R6, R24, R9, R6 ;  /* 0x0000000918067225 */ /* 0x000fc800078e0006 */
[----:B------:R-:W-:Y:S02]  /*9b60*/  IMAD R3, R3, R24, RZ ;  /* 0x0000001803037224 */ /* 0x000fe400078e02ff */
[----:B------:R-:W-:Y:S02]  /*9b70*/  VIADD R32, R32, 0xfffffffe ;  /* 0xfffffffe20207836 */ /* 0x000fe40000000000 */
[----:B------:R-:W-:-:S05]  /*9b80*/  IMAD R3, R25, R9, R3 ;  /* 0x0000000919037224 */ /* 0x000fca00078e0203 */
[----:B------:R-:W-:-:S05]  /*9b90*/  IADD3 R3, PT, PT, R7, R3, RZ ;  /* 0x0000000307037210 */ /* 0x000fca0007ffe0ff */
[----:B--2---:R-:W-:Y:S02]  /*9ba0*/  IMAD R3, R3, R4, RZ ;  /* 0x0000000403037224 */ /* 0x004fe400078e02ff */
[----:B------:R-:W-:-:S04]  /*9bb0*/  IMAD.WIDE.U32 R14, R4, R6, R14 ;  /* 0x00000006040e7225 */ /* 0x000fc800078e000e */
[----:B------:R-:W-:Y:S01]  /*9bc0*/  IMAD R3, R5, R6, R3 ;  /* 0x0000000605037224 */ /* 0x000fe200078e0203 */
[----:B------:R-:W-:-:S03]  /*9bd0*/  MOV R29, R14 ;  /* 0x0000000e001d7202 */ /* 0x000fc60000000f00 */
[----:B------:R-:W-:-:S07]  /*9be0*/  IMAD.IADD R28, R15, 0x1, R3 ;  /* 0x000000010f1c7824 */ /* 0x000fce00078e0203 */
.L_x_224:
[----:B------:R-:W0:Y:S02]  /*9bf0*/  LDCU UR4, c[0x0][0x758] ;  /* 0x0000eb00ff0477ac */ /* 0x000e240008000800 */
[----:B0-----:R-:W-:-:S04]  /*9c00*/  ULOP3.LUT UR4, UR4, 0x1, URZ, 0xc0, !UPT ;  /* 0x0000000104047892 */ /* 0x001fc8000f8ec0ff */
[----:B------:R-:W-:-:S09]  /*9c10*/  UISETP.NE.U32.AND UP0, UPT, UR4, 0x1, UPT ;  /* 0x000000010400788c */ /* 0x000fd2000bf05070 */
        /* <DEDUP_REMOVED lines=9> */
[----:B------:R-:W-:Y:S01]  /*9cb0*/  IADD3 R3, PT, PT, RZ, -R4, RZ ;  /* 0x80000004ff037210 */ /* 0x000fe20007ffe0ff */
[----:B------:R-:W-:Y:S01]  /*9cc0*/  HFMA2 R5, -RZ, RZ, 0, 0 ;  /* 0x00000000ff057431 */ /* 0x000fe200000001ff */
[----:B------:R-:W-:-:S05]  /*9cd0*/  ISETP.NE.U32.AND P1, PT, R4, RZ, PT ;  /* 0x000000ff0400720c */ /* 0x000fca0003f25070 */
[----:B0-----:R-:W0:Y:S02]  /*9ce0*/  MUFU.RCP R0, R0 ;  /* 0x0000000000007308 */ /* 0x001e240000001000 */
[----:B0-----:R-:W-:-:S06]  /*9cf0*/  VIADD R6, R0, 0xffffffe ;  /* 0x0ffffffe00067836 */ /* 0x001fcc0000000000 */
[----:B------:R0:W1:Y:S02]  /*9d00*/  F2I.FTZ.U32.TRUNC.NTZ R7, R6 ;  /* 0x0000000600077305 */ /* 0x000064000021f000 */
[----:B0-----:R-:W-:Y:S02]  /*9d10*/  IMAD.MOV.U32 R6, RZ, RZ, RZ ;  /* 0x000000ffff067224 */ /* 0x001fe400078e00ff */
[----:B-1----:R-:W-:-:S04]  /*9d20*/  IMAD R3, R3, R7, RZ ;  /* 0x0000000703037224 */ /* 0x002fc800078e02ff */
[----:B------:R-:W-:-:S06]  /*9d30*/  IMAD.HI.U32 R7, R7, R3, R6 ;  /* 0x0000000307077227 */ /* 0x000fcc00078e0006 */
[----:B------:R-:W-:-:S04]  /*9d40*/  IMAD.HI.U32 R7, R7, R36, RZ ;  /* 0x0000002407077227 */ /* 0x000fc800078e00ff */
[----:B------:R-:W-:-:S04]  /*9d50*/  IMAD.MOV R7, RZ, RZ, -R7 ;  /* 0x000000ffff077224 */ /* 0x000fc800078e0a07 */
[----:B------:R-:W-:-:S05]  /*9d60*/  IMAD R3, R4, R7, R36 ;  /* 0x0000000704037224 */ /* 0x000fca00078e0224 */
[----:B------:R-:W-:-:S13]  /*9d70*/  ISETP.GE.U32.AND P0, PT, R3, R4, PT ;  /* 0x000000040300720c */ /* 0x000fda0003f06070 */
[----:B------:R-:W-:-:S04]  /*9d80*/  @P0 IADD3 R3, PT, PT, -R4, R3, RZ ;  /* 0x0000000304030210 */ /* 0x000fc80007ffe1ff */
[----:B------:R-:W-:-:S13]  /*9d90*/  ISETP.GE.U32.AND P0, PT, R3, R4, PT ;  /* 0x000000040300720c */ /* 0x000fda0003f06070 */
[----:B------:R-:W-:Y:S01]  /*9da0*/  @P0 IMAD.IADD R3, R3, 0x1, -R4 ;  /* 0x0000000103030824 */ /* 0x000fe200078e0a04 */
[----:B------:R-:W-:-:S05]  /*9db0*/  @!P1 LOP3.LUT R3, RZ, R4, RZ, 0x33, !PT ;  /* 0x00000004ff039212 */ /* 0x000fca00078e33ff */
[----:B------:R-:W-:Y:S01]  /*9dc0*/  IMAD.MOV.U32 R4, RZ, RZ, R3 ;  /* 0x000000ffff047224 */ /* 0x000fe200078e0003 */
[----:B------:R-:W-:Y:S06]  /*9dd0*/  BRA `(.L_x_233) ;  /* 0x0000000000187947 */ /* 0x000fec0003800000 */
.L_x_232:
[----:B------:R-:W-:Y:S01]  /*9de0*/  IMAD.MOV.U32 R0, RZ, RZ, R4 ;  /* 0x000000ffff007224 */ /* 0x000fe200078e0004 */
[----:B------:R-:W-:Y:S01]  /*9df0*/  MOV R11, 0x9e20 ;  /* 0x00009e20000b7802 */ /* 0x000fe20000000f00 */
[----:B------:R-:W-:-:S07]  /*9e00*/  IMAD.MOV.U32 R10, RZ, RZ, R5 ;  /* 0x000000ffff0a7224 */ /* 0x000fce00078e0005 */
[----:B------:R-:W-:Y:S05]  /*9e10*/  CALL.REL.NOINC `($__internal_1_$__cuda_sm20_rem_s64) ;  /* 0x0000020400907944 */ /* 0x000fea0003c00000 */
[----:B------:R-:W-:Y:S01]  /*9e20*/  MOV R4, R0 ;  /* 0x0000000000047202 */ /* 0x000fe20000000f00 */
[----:B------:R-:W-:-:S07]  /*9e30*/  IMAD.MOV.U32 R5, RZ, RZ, R3 ;  /* 0x000000ffff057224 */ /* 0x000fce00078e0003 */
.L_x_233:
[----:B------:R-:W-:Y:S05]  /*9e40*/  BSYNC.RECONVERGENT B0 ;  /* 0x0000000000007941 */ /* 0x000fea0003800200 */
.L_x_231:
[----:B------:R-:W0:Y:S02]  /*9e50*/  LDC.64 R6, c[0x0][0x768] ;  /* 0x0001da00ff067b82 */ /* 0x000e240000000a00 */
[----:B0-----:R-:W-:-:S06]  /*9e60*/  IMAD.WIDE.U32 R6, R32, 0x8, R6 ;  /* 0x0000000820067825 */ /* 0x001fcc00078e0006 */
[----:B------:R-:W2:Y:S01]  /*9e70*/  LDG.E.64 R6, desc[UR36][R6.64] ;  /* 0x0000002406067981 */ /* 0x000ea2000c1e1b00 */
[----:B------:R-:W-:Y:S01]  /*9e80*/  MOV R9, R28 ;  /* 0x0000001c00097202 */ /* 0x000fe20000000f00 */
[----:B------:R-:W-:Y:S02]  /*9e90*/  IMAD.MOV.U32 R8, RZ, RZ, R29 ;  /* 0x000000ffff087224 */ /* 0x000fe400078e001d */
[----:B--2---:R-:W-:Y:S02]  /*9ea0*/  IMAD R3, R5, R6, RZ ;  /* 0x0000000605037224 */ /* 0x004fe400078e02ff */
[----:B------:R-:W-:-:S04]  /*9eb0*/  IMAD.WIDE.U32 R8, R6, R4, R8 ;  /* 0x0000000406087225 */ /* 0x000fc800078e0008 */
[----:B------:R-:W-:Y:S02]  /*9ec0*/  IMAD R3, R7, R4, R3 ;  /* 0x0000000407037224 */ /* 0x000fe400078e0203 */
[----:B------:R-:W-:Y:S02]  /*9ed0*/  IMAD.MOV.U32 R29, RZ, RZ, R8 ;  /* 0x000000ffff1d7224 */ /* 0x000fe400078e0008 */
[----:B------:R-:W-:-:S07]  /*9ee0*/  IMAD.IADD R28, R9, 0x1, R3 ;  /* 0x00000001091c7824 */ /* 0x000fce00078e0203 */
.L_x_179:
[----:B------:R-:W0:Y:S01]  /*9ef0*/  LDCU.64 UR4, c[0x0][0x770] ;  /* 0x0000ee00ff0477ac */ /* 0x000e220008000a00 */
[----:B------:R-:W-:Y:S01]  /*9f00*/  BSSY.RECONVERGENT B7, `(.L_x_234) ;  /* 0x000002c000077945 */ /* 0x000fe20003800200 */
[----:B0-----:R-:W-:-:S04]  /*9f10*/  LEA R3, P0, R29, UR4, 0x3 ;  /* 0x000000041d037c11 */ /* 0x001fc8000f8018ff */
[-C--:B------:R-:W-:Y:S02]  /*9f20*/  LEA R0, P1, R16, R3.reuse, 0x3 ;  /* 0x0000000310007211 */ /* 0x080fe400078218ff */
[----:B------:R-:W-:Y:S02]  /*9f30*/  LEA.HI.X R29, R29, UR5, R28, 0x3, P0 ;  /* 0x000000051d1d7c11 */ /* 0x000fe400080f1c1c */
[----:B------:R-:W-:Y:S02]  /*9f40*/  LEA R25, P0, R18, R3, 0x3 ;  /* 0x0000000312197211 */ /* 0x000fe400078018ff */
[----:B------:R-:W-:Y:S02]  /*9f50*/  IADD3 R0, P2, PT, R0, 0x8, RZ ;  /* 0x0000000800007810 */ /* 0x000fe40007f5e0ff */
[-C--:B------:R-:W-:Y:S02]  /*9f60*/  LEA.HI.X R3, R16, R29.reuse, R17, 0x3, P1 ;  /* 0x0000001d10037211 */ /* 0x080fe400008f1c11 */
[----:B------:R-:W-:-:S02]  /*9f70*/  LEA.HI.X R24, R18, R29, R19, 0x3, P0 ;  /* 0x0000001d12187211 */ /* 0x000fc400000f1c13 */
[----:B------:R-:W-:Y:S02]  /*9f80*/  IADD3.X R3, PT, PT, RZ, R3, RZ, P2, !PT ;  /* 0x00000003ff037210 */ /* 0x000fe400017fe4ff */
[----:B------:R-:W-:Y:S02]  /*9f90*/  ISETP.GE.U32.AND P0, PT, R0, R25, PT ;  /* 0x000000190000720c */ /* 0x000fe40003f06070 */
[----:B------:R-:W-:Y:S02]  /*9fa0*/  ISETP.LE.U32.AND P1, PT, R18, R16, PT ;  /* 0x000000101200720c */ /* 0x000fe40003f23070 */
[----:B------:R-:W-:-:S04]  /*9fb0*/  ISETP.GE.U32.AND.EX P0, PT, R3, R24, PT, P0 ;  /* 0x000000180300720c */ /* 0x000fc80003f06100 */
[----:B------:R-:W-:-:S13]  /*9fc0*/  ISETP.LE.OR.EX P0, PT, R19, R17, P0, P1 ;  /* 0x000000111300720c */ /* 0x000fda0000703710 */
[----:B------:R-:W-:Y:S05]  /*9fd0*/  @P0 BRA `(.L_x_235) ;  /* 0x0000000000780947 */ /* 0x000fea0003800000 */
[----:B------:R-:W-:Y:S02]  /*9fe0*/  IMAD.MOV.U32 R16, RZ, RZ, R0 ;  /* 0x000000ffff107224 */ /* 0x000fe400078e0000 */
[----:B------:R-:W-:-:S07]  /*9ff0*/  IMAD.MOV.U32 R17, RZ, RZ, R3 ;  /* 0x000000ffff117224 */ /* 0x000fce00078e0003 */
.L_x_238:
[----:B------:R-:W2:Y:S04]  /*a000*/  LDG.E.64 R4, desc[UR36][R16.64+-0x8] ;  /* 0xfffff82410047981 */ /* 0x000ea8000c1e1b00 */
[----:B------:R-:W2:Y:S01]  /*a010*/  LDG.E.64 R6, desc[UR36][R16.64] ;  /* 0x0000002410067981 */ /* 0x000ea2000c1e1b00 */
[----:B------:R-:W-:Y:S01]  /*a020*/  BSSY.RECONVERGENT B8, `(.L_x_236) ;  /* 0x0000014000087945 */ /* 0x000fe20003800200 */
[----:B--2---:R-:W-:-:S04]  /*a030*/  ISETP.GE.U32.AND P0, PT, R4, R6, PT ;  /* 0x000000060400720c */ /* 0x004fc80003f06070 */
[----:B------:R-:W-:-:S13]  /*a040*/  ISETP.GE.AND.EX P0, PT, R5, R7, PT, P0 ;  /* 0x000000070500720c */ /* 0x000fda0003f06300 */
[----:B------:R-:W-:Y:S05]  /*a050*/  @!P0 BRA `(.L_x_237) ;  /* 0x0000000000408947 */ /* 0x000fea0003800000 */
[----:B------:R-:W-:Y:S01]  /*a060*/  MOV R0, 0x0 ;  /* 0x0000000000007802 */ /* 0x000fe20000000f00 */
[----:B------:R-:W0:Y:S01]  /*a070*/  LDCU.64 UR4, c[0x4][0x128] ;  /* 0x01002500ff0477ac */ /* 0x000e220008000a00 */
[----:B------:R-:W-:Y:S02]  /*a080*/  HFMA2 R8, -RZ, RZ, 0, 2.6226043701171875e-06 ;  /* 0x0000002cff087431 */ /* 0x000fe400000001ff */
[----:B------:R-:W-:Y:S01]  /*a090*/  IMAD.MOV.U32 R12, RZ, RZ, 0x1 ;  /* 0x00000001ff0c7424 */ /* 0x000fe200078e00ff */
[----:B------:R1:W2:Y:S01]  /*a0a0*/  LDC.64 R14, c[0x4][R0] ;  /* 0x01000000000e7b82 */ /* 0x0002a20000000a00 */
[----:B------:R-:W3:Y:S01]  /*a0b0*/  LDCU.64 UR6, c[0x4][0x110] ;  /* 0x01002200ff0677ac */ /* 0x000ee20008000a00 */
[----:B------:R-:W-:Y:S01]  /*a0c0*/  IMAD.MOV.U32 R13, RZ, RZ, RZ ;  /* 0x000000ffff0d7224 */ /* 0x000fe200078e00ff */
[----:B------:R-:W4:Y:S01]  /*a0d0*/  LDCU.64 UR8, c[0x4][0x8] ;  /* 0x01000100ff0877ac */ /* 0x000f220008000a00 */
[----:B0-----:R-:W-:Y:S01]  /*a0e0*/  MOV R4, UR4 ;  /* 0x0000000400047c02 */ /* 0x001fe20008000f00 */
[----:B------:R-:W-:-:S02]  /*a0f0*/  IMAD.U32 R5, RZ, RZ, UR5 ;  /* 0x00000005ff057e24 */ /* 0x000fc4000f8e00ff */
[----:B---3--:R-:W-:Y:S01]  /*a100*/  IMAD.U32 R6, RZ, RZ, UR6 ;  /* 0x00000006ff067e24 */ /* 0x008fe2000f8e00ff */
[----:B------:R-:W-:Y:S01]  /*a110*/  MOV R7, UR7 ;  /* 0x0000000700077c02 */ /* 0x000fe20008000f00 */
[----:B----4-:R-:W-:Y:S02]  /*a120*/  IMAD.U32 R10, RZ, RZ, UR8 ;  /* 0x00000008ff0a7e24 */ /* 0x010fe4000f8e00ff */
[----:B-1----:R-:W-:-:S07]  /*a130*/  IMAD.U32 R11, RZ, RZ, UR9 ;  /* 0x00000009ff0b7e24 */ /* 0x002fce000f8e00ff */
[----:B------:R-:W-:-:S07]  /*a140*/  LEPC R20, `(.L_x_237) ;  /* 0x000000001014794e */ /* 0x000fce0000000000 */
[----:B--2---:R-:W-:Y:S05]  /*a150*/  CALL.ABS.NOINC R14 ;  /* 0x000000000e007343 */ /* 0x004fea0003c00000 */
.L_x_237:
[----:B------:R-:W-:Y:S05]  /*a160*/  BSYNC.RECONVERGENT B8 ;  /* 0x0000000000087941 */ /* 0x000fea0003800200 */
.L_x_236:
[----:B------:R-:W-:-:S04]  /*a170*/  IADD3 R16, P0, PT, R16, 0x8, RZ ;  /* 0x0000000810107810 */ /* 0x000fc80007f1e0ff */
[----:B------:R-:W-:Y:S02]  /*a180*/  IADD3.X R17, PT, PT, RZ, R17, RZ, P0, !PT ;  /* 0x00000011ff117210 */ /* 0x000fe400007fe4ff */
[----:B------:R-:W-:-:S04]  /*a190*/  ISETP.GE.U32.AND P0, PT, R16, R25, PT ;  /* 0x000000191000720c */ /* 0x000fc80003f06070 */
[----:B------:R-:W-:-:S13]  /*a1a0*/  ISETP.GE.U32.AND.EX P0, PT, R17, R24, PT, P0 ;  /* 0x000000181100720c */ /* 0x000fda0003f06100 */
[----:B------:R-:W-:Y:S05]  /*a1b0*/  @!P0 BRA `(.L_x_238) ;  /* 0xfffffffc00908947 */ /* 0x000fea000383ffff */
.L_x_235:
[----:B------:R-:W-:Y:S05]  /*a1c0*/  BSYNC.RECONVERGENT B7 ;  /* 0x0000000000077941 */ /* 0x000fea0003800200 */
.L_x_234:
[----:B------:R-:W0:Y:S01]  /*a1d0*/  LDCU.64 UR4, c[0x0][0x710] ;  /* 0x0000e200ff0477ac */ /* 0x000e220008000a00 */
[----:B------:R-:W-:-:S04]  /*a1e0*/  LOP3.LUT R0, R22, 0xff, RZ, 0xc0, !PT ;  /* 0x000000ff16007812 */ /* 0x000fc800078ec0ff */
[----:B------:R-:W-:Y:S02]  /*a1f0*/  ISETP.GT.AND P0, PT, R0, 0x9, PT ;  /* 0x000000090000780c */ /* 0x000fe40003f04270 */
[----:B0-----:R-:W-:-:S05]  /*a200*/  IADD3 R2, P1, PT, R2, UR4, RZ ;  /* 0x0000000402027c10 */ /* 0x001fca000ff3e0ff */
        /* <DEDUP_REMOVED lines=10> */
[----:B------:R0:W-:Y:S01]  /*a2b0*/  STG.E.U8 desc[UR36][R2.64], RZ ;  /* 0x000000ff02007986 */ /* 0x0001e2000c101124 */
[----:B------:R-:W-:Y:S05]  /*a2c0*/  BRA `(.L_x_244) ;  /* 0x0000000400987947 */ /* 0x000fea0003800000 */
.L_x_242:
[----:B------:R0:W-:Y:S01]  /*a2d0*/  STG.E.U8 desc[UR36][R2.64], RZ ;  /* 0x000000ff02007986 */ /* 0x0001e2000c101124 */
[----:B------:R-:W-:Y:S05]  /*a2e0*/  BRA `(.L_x_244) ;  /* 0x0000000400907947 */ /* 0x000fea0003800000 */
.L_x_241:
[----:B------:R-:W-:-:S13]  /*a2f0*/  ISETP.NE.AND P0, PT, R0, 0x2, PT ;  /* 0x000000020000780c */ /* 0x000fda0003f05270 */
[----:B------:R-:W-:Y:S05]  /*a300*/  @!P0 BRA `(.L_x_245) ;  /* 0x0000000000208947 */ /* 0x000fea0003800000 */
[----:B------:R-:W-:-:S13]  /*a310*/  ISETP.NE.AND P0, PT, R0, 0x3, PT ;  /* 0x000000030000780c */ /* 0x000fda0003f05270 */
[----:B------:R-:W-:Y:S05]  /*a320*/  @!P0 BRA `(.L_x_246) ;  /* 0x0000000000108947 */ /* 0x000fea0003800000 */
[----:B------:R-:W-:-:S13]  /*a330*/  ISETP.NE.AND P0, PT, R0, 0x4, PT ;  /* 0x000000040000780c */ /* 0x000fda0003f05270 */
[----:B------:R-:W-:Y:S05]  /*a340*/  @P0 BRA `(.L_x_243) ;  /* 0x0000000400200947 */ /* 0x000fea0003800000 */
[----:B------:R0:W-:Y:S01]  /*a350*/  STG.E.64 desc[UR36][R2.64], RZ ;  /* 0x000000ff02007986 */ /* 0x0001e2000c101b24 */
[----:B------:R-:W-:Y:S05]  /*a360*/  BRA `(.L_x_244) ;  /* 0x0000000400707947 */ /* 0x000fea0003800000 */
.L_x_246:
[----:B------:R0:W-:Y:S01]  /*a370*/  STG.E desc[UR36][R2.64], RZ ;  /* 0x000000ff02007986 */ /* 0x0001e2000c101924 */
[----:B------:R-:W-:Y:S05]  /*a380*/  BRA `(.L_x_244) ;  /* 0x0000000400687947 */ /* 0x000fea0003800000 */
.L_x_245:
[----:B------:R0:W-:Y:S01]  /*a390*/  STG.E.U16 desc[UR36][R2.64], RZ ;  /* 0x000000ff02007986 */ /* 0x0001e2000c101524 */
[----:B------:R-:W-:Y:S05]  /*a3a0*/  BRA `(.L_x_244) ;  /* 0x0000000400607947 */ /* 0x000fea0003800000 */
.L_x_240:
[----:B------:R-:W-:-:S13]  /*a3b0*/  ISETP.GT.AND P0, PT, R0, 0x6, PT ;  /* 0x000000060000780c */ /* 0x000fda0003f04270 */
[----:B------:R-:W-:Y:S05]  /*a3c0*/  @P0 BRA `(.L_x_247) ;  /* 0x0000000000200947 */ /* 0x000fea0003800000 */
[----:B------:R-:W-:-:S13]  /*a3d0*/  ISETP.NE.AND P0, PT, R0, 0x5, PT ;  /* 0x000000050000780c */ /* 0x000fda0003f05270 */
[----:B------:R-:W-:Y:S05]  /*a3e0*/  @!P0 BRA `(.L_x_248) ;  /* 0x0000000000108947 */ /* 0x000fea0003800000 */
[----:B------:R-:W-:-:S13]  /*a3f0*/  ISETP.NE.AND P0, PT, R0, 0x6, PT ;  /* 0x000000060000780c */ /* 0x000fda0003f05270 */
[----:B------:R-:W-:Y:S05]  /*a400*/  @P0 BRA `(.L_x_243) ;  /* 0x0000000000f00947 */ /* 0x000fea0003800000 */
[----:B------:R0:W-:Y:S01]  /*a410*/  STG.E desc[UR36][R2.64], RZ ;  /* 0x000000ff02007986 */ /* 0x0001e2000c101924 */
[----:B------:R-:W-:Y:S05]  /*a420*/  BRA `(.L_x_244) ;  /* 0x0000000400407947 */ /* 0x000fea0003800000 */
.L_x_248:
[----:B------:R1:W-:Y:S01]  /*a430*/  STG.E.U16 desc[UR36][R2.64], RZ ;  /* 0x000000ff02007986 */ /* 0x0003e2000c101524 */
[----:B------:R-:W-:Y:S05]  /*a440*/  BRA `(.L_x_244) ;  /* 0x0000000400387947 */ /* 0x000fea0003800000 */
.L_x_247:
        /* <DEDUP_REMOVED lines=8> */
.L_x_250:
[----:B------:R4:W-:Y:S01]  /*a4d0*/  STG.E desc[UR36][R2.64], RZ ;  /* 0x000000ff02007986 */ /* 0x0009e2000c101924 */
[----:B------:R-:W-:Y:S05]  /*a4e0*/  BRA `(.L_x_244) ;  /* 0x0000000400107947 */ /* 0x000fea0003800000 */
.L_x_249:
[----:B------:R2:W-:Y:S01]  /*a4f0*/  STG.E.64 desc[UR36][R2.64], RZ ;  /* 0x000000ff02007986 */ /* 0x0005e2000c101b24 */
[----:B------:R-:W-:Y:S05]  /*a500*/  BRA `(.L_x_244) ;  /* 0x0000000400087947 */ /* 0x000fea0003800000 */
.L_x_239:
        /* <DEDUP_REMOVED lines=8> */
[----:B------:R0:W-:Y:S01]  /*a590*/  STG.E.U8 desc[UR36][R2.64], RZ ;  /* 0x000000ff02007986 */ /* 0x0001e2000c101124 */
[----:B------:R-:W-:Y:S05]  /*a5a0*/  BRA `(.L_x_244) ;  /* 0x0000000000e07947 */ /* 0x000fea0003800000 */
.L_x_253:
[----:B------:R0:W-:Y:S01]  /*a5b0*/  STG.E.128 desc[UR36][R2.64], RZ ;  /* 0x000000ff02007986 */ /* 0x0001e2000c101d24 */
[----:B------:R-:W-:Y:S05]  /*a5c0*/  BRA `(.L_x_244) ;  /* 0x0000000000d87947 */ /* 0x000fea0003800000 */
.L_x_252:
[----:B------:R-:W-:-:S13]  /*a5d0*/  ISETP.NE.AND P0, PT, R0, 0xf, PT ;  /* 0x0000000f0000780c */ /* 0x000fda0003f05270 */
[----:B------:R-:W-:Y:S05]  /*a5e0*/  @!P0 BRA `(.L_x_254) ;  /* 0x0000000000208947 */ /* 0x000fea0003800000 */
[----:B------:R-:W-:-:S13]  /*a5f0*/  ISETP.NE.AND P0, PT, R0, 0x17, PT ;  /* 0x000000170000780c */ /* 0x000fda0003f05270 */
[----:B------:R-:W-:Y:S05]  /*a600*/  @!P0 BRA `(.L_x_255) ;  /* 0x0000000000108947 */ /* 0x000fea0003800000 */
[----:B------:R-:W-:-:S13]  /*a610*/  ISETP.NE.AND P0, PT, R0, 0x18, PT ;  /* 0x000000180000780c */ /* 0x000fda0003f05270 */
[----:B------:R-:W-:Y:S05]  /*a620*/  @P0 BRA `(.L_x_243) ;  /* 0x0000000000680947 */ /* 0x000fea0003800000 */
[----:B------:R0:W-:Y:S01]  /*a630*/  STG.E.U8 desc[UR36][R2.64], RZ ;  /* 0x000000ff02007986 */ /* 0x0001e2000c101124 */
[----:B------:R-:W-:Y:S05]  /*a640*/  BRA `(.L_x_244) ;  /* 0x0000000000b87947 */ /* 0x000fea0003800000 */
.L_x_255:
[----:B------:R0:W-:Y:S01]  /*a650*/  STG.E.U8 desc[UR36][R2.64], RZ ;  /* 0x000000ff02007986 */ /* 0x0001e2000c101124 */
[----:B------:R-:W-:Y:S05]  /*a660*/  BRA `(.L_x_244) ;  /* 0x0000000000b07947 */ /* 0x000fea0003800000 */
.L_x_254:
[----:B------:R0:W-:Y:S01]  /*a670*/  STG.E.U16 desc[UR36][R2.64], RZ ;  /* 0x000000ff02007986 */ /* 0x0001e2000c101524 */
[----:B------:R-:W-:Y:S05]  /*a680*/  BRA `(.L_x_244) ;  /* 0x0000000000a87947 */ /* 0x000fea0003800000 */
.L_x_251:
        /* <DEDUP_REMOVED lines=8> */
[----:B------:R0:W-:Y:S01]  /*a710*/  STG.E.U16 desc[UR36][R2.64], RZ ;  /* 0x000000ff02007986 */ /* 0x0001e2000c101524 */
[----:B------:R-:W-:Y:S05]  /*a720*/  BRA `(.L_x_244) ;  /* 0x0000000000807947 */ /* 0x000fea0003800000 */
.L_x_258:
[----:B------:R0:W-:Y:S01]  /*a730*/  STG.E.U8 desc[UR36][R2.64], RZ ;  /* 0x000000ff02007986 */ /* 0x0001e2000c101124 */
[----:B------:R-:W-:Y:S05]  /*a740*/  BRA `(.L_x_244) ;  /* 0x0000000000787947 */ /* 0x000fea0003800000 */
.L_x_257:
[----:B------:R0:W-:Y:S01]  /*a750*/  STG.E.U8 desc[UR36][R2.64], RZ ;  /* 0x000000ff02007986 */ /* 0x0001e2000c101124 */
[----:B------:R-:W-:Y:S05]  /*a760*/  BRA `(.L_x_244) ;  /* 0x0000000000707947 */ /* 0x000fea0003800000 */
.L_x_256:
[----:B------:R-:W-:-:S13]  /*a770*/  ISETP.NE.AND P0, PT, R0, 0x1c, PT ;  /* 0x0000001c0000780c */ /* 0x000fda0003f05270 */
[----:B------:R-:W-:Y:S05]  /*a780*/  @!P0 BRA `(.L_x_259) ;  /* 0x0000000000648947 */ /* 0x000fea0003800000 */
[----:B------:R-:W-:-:S13]  /*a790*/  ISETP.NE.AND P0, PT, R0, 0x1d, PT ;  /* 0x0000001d0000780c */ /* 0x000fda0003f05270 */
[----:B------:R-:W-:Y:S05]  /*a7a0*/  @!P0 BRA `(.L_x_260) ;  /* 0x0000000000548947 */ /* 0x000fea0003800000 */
[----:B------:R-:W-:-:S13]  /*a7b0*/  ISETP.NE.AND P0, PT, R0, 0x2c, PT ;  /* 0x0000002c0000780c */ /* 0x000fda0003f05270 */
[----:B------:R-:W-:Y:S05]  /*a7c0*/  @!P0 BRA `(.L_x_261) ;  /* 0x0000000000448947 */ /* 0x000fea0003800000 */
.L_x_243:
        /* <DEDUP_REMOVED lines=16> */
.L_x_262:
[----:B------:R-:W-:Y:S05]  /*a8d0*/  BRA `(.L_x_244) ;  /* 0x0000000000147947 */ /* 0x000fea0003800000 */
.L_x_261:
[----:B------:R0:W-:Y:S01]  /*a8e0*/  STG.E.U8 desc[UR36][R2.64], RZ ;  /* 0x000000ff02007986 */ /* 0x0001e2000c101124 */
[----:B------:R-:W-:Y:S05]  /*a8f0*/  BRA `(.L_x_244) ;  /* 0x00000000000c7947 */ /* 0x000fea0003800000 */
.L_x_260:
[----:B------:R0:W-:Y:S01]  /*a900*/  STG.E.64 desc[UR36][R2.64], RZ ;  /* 0x000000ff02007986 */ /* 0x0001e2000c101b24 */
[----:B------:R-:W-:Y:S05]  /*a910*/  BRA `(.L_x_244) ;  /* 0x0000000000047947 */ /* 0x000fea0003800000 */
.L_x_259:
[----:B------:R0:W-:Y:S02]  /*a920*/  STG.E desc[UR36][R2.64], RZ ;  /* 0x000000ff02007986 */ /* 0x0001e4000c101924 */
.L_x_244:
[----:B------:R-:W-:-:S07]  /*a930*/  VIADD R38, R38, 0x80 ;  /* 0x0000008026267836 */ /* 0x000fce0000000000 */
.L_x_1:
[----:B------:R-:W-:Y:S05]  /*a940*/  BSYNC.RECONVERGENT B6 ;  /* 0x0000000000067941 */ /* 0x000fea0003800200 */
.L_x_0:
[----:B------:R-:W5:Y:S01]  /*a950*/  LDCU UR4, c[0x0][0x380] ;  /* 0x00007000ff0477ac */ /* 0x000f620008000800 */
[----:B------:R-:W-:Y:S01]  /*a960*/  BSSY.RECONVERGENT B6, `(.L_x_263) ;  /* 0x0000a76000067945 */ /* 0x000fe20003800200 */
[----:B-----5:R-:W-:-:S13]  /*a970*/  ISETP.GE.AND P0, PT, R38, UR4, PT ;  /* 0x0000000426007c0c */ /* 0x020fda000bf06270 */
[----:B------:R-:W-:Y:S05]  /*a980*/  @P0 BRA `(.L_x_264) ;  /* 0x000000a400cc0947 */ /* 0x000fea0003800000 */
[----:B------:R-:W5:Y:S01]  /*a990*/  LDCU UR4, c[0x0][0x388] ;  /* 0x00007100ff0477ac */ /* 0x000f620008000800 */
[----:B01234-:R-:W-:Y:S01]  /*a9a0*/  HFMA2 R2, -RZ, RZ, 0, 0 ;  /* 0x00000000ff027431 */ /* 0x01ffe200000001ff */
[----:B------:R-:W-:Y:S02]  /*a9b0*/  MOV R24, RZ ;  /* 0x000000ff00187202 */ /* 0x000fe40000000f00 */
[----:B------:R-:W-:Y:S01]  /*a9c0*/  CS2R R16, SRZ ;  /* 0x0000000000107805 */ /* 0x000fe2000001ff00 */
[----:B------:R-:W-:Y:S02]  /*a9d0*/  IMAD.MOV.U32 R18, RZ, RZ, RZ ;  /* 0x000000ffff127224 */ /* 0x000fe400078e00ff */
[----:B------:R-:W-:Y:S01]  /*a9e0*/  IMAD.MOV.U32 R0, RZ, RZ, RZ ;  /* 0x000000ffff007224 */ /* 0x000fe200078e00ff */
[----:B-----5:R-:W-:-:S09]  /*a9f0*/  UISETP.NE.AND UP0, UPT, UR4, URZ, UPT ;  /* 0x000000ff0400728c */ /* 0x020fd2000bf05270 */
[----:B------:R-:W-:Y:S05]  /*aa00*/  BRA.U !UP0, `(.L_x_265) ;  /* 0x0000001908a07547 */ /* 0x000fea000b800000 */
[----:B------:R-:W0:Y:S01]  /*aa10*/  LDCU.64 UR4, c[0x0][0x390] ;  /* 0x00007200ff0477ac */ /* 0x000e220008000a00 */
[----:B------:R-:W-:Y:S02]  /*aa20*/  IMAD.MOV.U32 R2, RZ, RZ, RZ ;  /* 0x000000ffff027224 */ /* 0x000fe400078e00ff */
[----:B------:R-:W-:Y:S01]  /*aa30*/  IMAD.MOV.U32 R3, RZ, RZ, R38 ;  /* 0x000000ffff037224 */ /* 0x000fe200078e0026 */
[----:B------:R-:W1:Y:S01]  /*aa40*/  LDCU UR6, c[0x0][0x38c] ;  /* 0x00007180ff0677ac */ /* 0x000e620008000800 */
[----:B------:R-:W2:Y:S01]  /*aa50*/  LDCU.128 UR12, c[0x0][0x4c0] ;  /* 0x00009800ff0c77ac */ /* 0x000ea20008000c00 */
[----:B------:R-:W3:Y:S01]  /*aa60*/  LDCU.64 UR8, c[0x0][0x4b8] ;  /* 0x00009700ff0877ac */ /* 0x000ee20008000a00 */
[----:B------:R-:W-:Y:S01]  /*aa70*/  UISETP.NE.AND UP0, UPT, UR42, URZ, UPT ;  /* 0x000000ff2a00728c */ /* 0x000fe2000bf05270 */
[----:B0-----:R-:W-:-:S05]  /*aa80*/  IMAD.HI.U32 R4, R38, UR4, R2 ;  /* 0x0000000426047c27 */ /* 0x001fca000f8e0002 */
[----:B------:R-:W-:-:S04]  /*aa90*/  SHF.R.U32.HI R5, RZ, UR5, R4 ;  /* 0x00000005ff057c19 */ /* 0x000fc80008011604 */
[----:B------:R-:W-:-:S05]  /*aaa0*/  IADD3 R3, PT, PT, -R5, RZ, RZ ;  /* 0x000000ff05037210 */ /* 0x000fca0007ffe1ff */
        /* <DEDUP_REMOVED lines=26> */
[----:B------:R-:W-:Y:S01]  /*ac50*/  MOV R6, RZ ;  /* 0x000000ff00067202 */ /* 0x000fe20000000f00 */
        /* <DEDUP_REMOVED lines=50> */
[----:B------:R-:W-:Y:S01]  /*af80*/  HFMA2 R4, -RZ, RZ, 0, 0 ;  /* 0x00000000ff047431 */ /* 0x000fe200000001ff */
        /* <DEDUP_REMOVED lines=335> */
[----:B------:R-:W-:-:S07]  /*c480*/  IMAD R24, R7, UR15, R24 ;  /* 0x0000000f07187c24 */ /* 0x000fce000f8e0218 */
.L_x_265:
[----:B------:R-:W0:Y:S01]  /*c490*/  LDCU.64 UR4, c[0x0][0x718] ;  /* 0x0000e300ff0477ac */ /* 0x000e220008000a00 */
[----:B------:R-:W-:-:S04]  /*c4a0*/  PRMT R3, R22, 0x7771, RZ ;  /* 0x0000777116037816 */ /* 0x000fc800000000ff */
        /* <DEDUP_REMOVED lines=15> */
.L_x_269:
[----:B------:R0:W5:Y:S01]  /*c5a0*/  LDG.E.U8 R26, desc[UR36][R4.64] ;  /* 0x00000024041a7981 */ /* 0x000162000c1e1100 */
[----:B------:R-:W-:Y:S01]  /*c5b0*/  IMAD.MOV.U32 R27, RZ, RZ, RZ ;  /* 0x000000ffff1b7224 */ /* 0x000fe200078e00ff */
[----:B------:R-:W-:Y:S06]  /*c5c0*/  BRA `(.L_x_271) ;  /* 0x0000000c00447947 */ /* 0x000fec0003800000 */
.L_x_268:
        /* <DEDUP_REMOVED lines=8> */
.L_x_273:
[----:B------:R-:W2:Y:S02]  /*c650*/  LDG.E R26, desc[UR36][R4.64] ;  /* 0x00000024041a7981 */ /* 0x000ea4000c1e1900 */
[----:B--2---:R-:W-:Y:S01]  /*c660*/  SHF.R.S32.HI R27, RZ, 0x1f, R26 ;  /* 0x0000001fff1b7819 */ /* 0x004fe2000001141a */
[----:B------:R-:W-:Y:S06]  /*c670*/  BRA `(.L_x_271) ;  /* 0x0000000c00187947 */ /* 0x000fec0003800000 */
.L_x_272:
[----:B------:R-:W2:Y:S02]  /*c680*/  LDG.E.S16 R26, desc[UR36][R4.64] ;  /* 0x00000024041a7981 */ /* 0x000ea4000c1e1700 */
[----:B--2---:R-:W-:Y:S01]  /*c690*/  SHF.R.S32.HI R27, RZ, 0x1f, R26 ;  /* 0x0000001fff1b7819 */ /* 0x004fe2000001141a */
[----:B------:R-:W-:Y:S06]  /*c6a0*/  BRA `(.L_x_271) ;  /* 0x0000000c000c7947 */ /* 0x000fec0003800000 */
.L_x_267:
        /* <DEDUP_REMOVED lines=9> */
.L_x_275:
[----:B------:R-:W2:Y:S02]  /*c740*/  LDG.E.U16 R4, desc[UR36][R4.64] ;  /* 0x0000002404047981 */ /* 0x000ea4000c1e1500 */
[----:B--2---:R-:W-:-:S06]  /*c750*/  HADD2.F32 R26, -RZ, R4.H0_H0 ;  /* 0x20000004ff1a7230 */ /* 0x004fcc0000004100 */
[----:B------:R-:W0:Y:S01]  /*c760*/  F2I.S64.TRUNC R26, R26 ;  /* 0x0000001a001a7311 */ /* 0x000e22000020d900 */
[----:B------:R-:W-:Y:S05]  /*c770*/  BRA `(.L_x_271) ;  /* 0x0000000800d87947 */ /* 0x000fea0003800000 */
.L_x_274:
[----:B------:R-:W-:-:S13]  /*c780*/  ISETP.NE.AND P0, PT, R3, 0x7, PT ;  /* 0x000000070300780c */ /* 0x000fda0003f05270 */
[----:B------:R-:W-:Y:S05]  /*c790*/  @!P0 BRA `(.L_x_276) ;  /* 0x00000000002c8947 */ /* 0x000fea0003800000 */
[----:B------:R-:W-:-:S13]  /*c7a0*/  ISETP.NE.AND P0, PT, R3, 0x8, PT ;  /* 0x000000080300780c */ /* 0x000fda0003f05270 */
[----:B------:R-:W-:Y:S05]  /*c7b0*/  @!P0 BRA `(.L_x_277) ;  /* 0x0000000000148947 */ /* 0x000fea0003800000 */
[----:B------:R-:W-:-:S13]  /*c7c0*/  ISETP.NE.AND P0, PT, R3, 0x9, PT ;  /* 0x000000090300780c */ /* 0x000fda0003f05270 */
[----:B------:R-:W-:Y:S05]  /*c7d0*/  @P0 BRA `(.L_x_270) ;  /* 0x0000000800680947 */ /* 0x000fea0003800000 */
[----:B------:R-:W2:Y:S02]  /*c7e0*/  LDG.E R4, desc[UR36][R4.64] ;  /* 0x0000002404047981 */ /* 0x000ea4000c1e1900 */
[----:B--2---:R2:W3:Y:S01]  /*c7f0*/  F2I.S64.TRUNC R26, R4 ;  /* 0x00000004001a7311 */ /* 0x0044e2000020d900 */
[----:B------:R-:W-:Y:S05]  /*c800*/  BRA `(.L_x_271) ;  /* 0x0000000800b47947 */ /* 0x000fea0003800000 */
.L_x_277:
[----:B------:R-:W2:Y:S02]  /*c810*/  LDG.E.U16 R4, desc[UR36][R4.64] ;  /* 0x0000002404047981 */ /* 0x000ea4000c1e1500 */
[----:B--2---:R-:W-:-:S06]  /*c820*/  HADD2.F32 R26, -RZ, R4.H0_H0 ;  /* 0x20000004ff1a7230 */ /* 0x004fcc0000004100 */
[----:B------:R-:W4:Y:S01]  /*c830*/  F2I.S64.TRUNC R26, R26 ;  /* 0x0000001a001a7311 */ /* 0x000f22000020d900 */
[----:B------:R-:W-:Y:S05]  /*c840*/  BRA `(.L_x_271) ;  /* 0x0000000800a47947 */ /* 0x000fea0003800000 */
.L_x_276:
[----:B------:R-:W2:Y:S02]  /*c850*/  LDG.E.64 R4, desc[UR36][R4.64] ;  /* 0x0000002404047981 */ /* 0x000ea4000c1e1b00 */
[----:B--2---:R0:W1:Y:S01]  /*c860*/  F2I.S64.F64.TRUNC R26, R4 ;  /* 0x00000004001a7311 */ /* 0x004062000030d900 */
[----:B------:R-:W-:Y:S05]  /*c870*/  BRA `(.L_x_271) ;  /* 0x0000000800987947 */ /* 0x000fea0003800000 */
.L_x_266:
        /* <DEDUP_REMOVED lines=9> */
[----:B------:R-:W-:Y:S02]  /*c910*/  MOV R27, RZ ;  /* 0x000000ff001b7202 */ /* 0x000fe40000000f00 */
[----:B--2---:R-:W-:-:S04]  /*c920*/  ISETP.NE.AND P0, PT, R4, RZ, PT ;  /* 0x000000ff0400720c */ /* 0x004fc80003f05270 */
[----:B------:R-:W-:Y:S01]  /*c930*/  SEL R26, RZ, 0x1, !P0 ;  /* 0x00000001ff1a7807 */ /* 0x000fe20004000000 */
[----:B------:R-:W-:Y:S08]  /*c940*/  BRA `(.L_x_271) ;  /* 0x0000000800647947 */ /* 0x000ff00003800000 */
.L_x_280:
[----:B------:R-:W2:Y:S02]  /*c950*/  LDG.E.64 R4, desc[UR36][R4.64] ;  /* 0x0000002404047981 */ /* 0x000ea4000c1e1b00 */
[----:B--2---:R0:W1:Y:S01]  /*c960*/  F2I.S64.F64.TRUNC R26, R4 ;  /* 0x00000004001a7311 */ /* 0x004062000030d900 */
[----:B------:R-:W-:Y:S05]  /*c970*/  BRA `(.L_x_271) ;  /* 0x0000000800587947 */ /* 0x000fea0003800000 */
.L_x_279:
[----:B------:R-:W-:-:S13]  /*c980*/  ISETP.NE.AND P0, PT, R3, 0xf, PT ;  /* 0x0000000f0300780c */ /* 0x000fda0003f05270 */
[----:B------:R-:W-:Y:S05]  /*c990*/  @!P0 BRA `(.L_x_281) ;  /* 0x0000000000988947 */ /* 0x000fea0003800000 */
[----:B------:R-:W-:-:S13]  /*c9a0*/  ISETP.NE.AND P0, PT, R3, 0x17, PT ;  /* 0x000000170300780c */ /* 0x000fda0003f05270 */
[----:B------:R-:W-:Y:S05]  /*c9b0*/  @!P0 BRA `(.L_x_282) ;  /* 0x0000000000588947 */ /* 0x000fea0003800000 */
[----:B------:R-:W-:-:S13]  /*c9c0*/  ISETP.NE.AND P0, PT, R3, 0x18, PT ;  /* 0x000000180300780c */ /* 0x000fda0003f05270 */
[----:B------:R-:W-:Y:S05]  /*c9d0*/  @P0 BRA `(.L_x_270) ;  /* 0x0000000400e80947 */ /* 0x000fea0003800000 */
[----:B------:R-:W2:Y:S01]  /*c9e0*/  LDG.E.U8 R0, desc[UR36][R4.64] ;  /* 0x0000002404007981 */ /* 0x000ea2000c1e1100 */
[----:B------:R-:W-:Y:S02]  /*c9f0*/  IMAD.MOV.U32 R7, RZ, RZ, 0x1f ;  /* 0x0000001fff077424 */ /* 0x000fe400078e00ff */
[----:B--2---:R-:W-:-:S05]  /*ca00*/  IMAD.SHL.U32 R0, R0, 0x1000000, RZ ;  /* 0x0100000000007824 */ /* 0x004fca00078e00ff */
        /* <DEDUP_REMOVED lines=15> */
[----:B------:R0:W1:Y:S01]  /*cb00*/  F2I.S64.TRUNC R26, R3 ;  /* 0x00000003001a7311 */ /* 0x000062000020d900 */
[----:B------:R-:W-:Y:S05]  /*cb10*/  BRA `(.L_x_271) ;  /* 0x0000000400f07947 */ /* 0x000fea0003800000 */
.L_x_282:
[----:B------:R-:W2:Y:S02]  /*cb20*/  LDG.E.U8 R4, desc[UR36][R4.64] ;  /* 0x0000002404047981 */ /* 0x000ea4000c1e1100 */
[C---:B--2---:R-:W-:Y:S01]  /*cb30*/  IMAD.SHL.U32 R0, R4.reuse, 0x2000000, RZ ;  /* 0x0200000004007824 */ /* 0x044fe200078e00ff */
[----:B------:R-:W-:-:S04]  /*cb40*/  SHF.L.U32 R6, R4, 0x8, RZ ;  /* 0x0000000804067819 */ /* 0x000fc800000006ff */
[----:B------:R-:W-:-:S13]  /*cb50*/  ISETP.GE.U32.AND P0, PT, R0, 0x8000000, PT ;  /* 0x080000000000780c */ /* 0x000fda0003f06070 */
[----:B------:R-:W-:Y:S02]  /*cb60*/  @!P0 LOP3.LUT R3, R6, 0x7f00, RZ, 0xc0, !PT ;  /* 0x00007f0006038812 */ /* 0x000fe400078ec0ff */
[----:B------:R-:W-:Y:S02]  /*cb70*/  @P0 LEA.HI R0, R0, 0x70000000, RZ, 0x1c ;  /* 0x7000000000000811 */ /* 0x000fe400078fe0ff */
[----:B------:R-:W-:Y:S02]  /*cb80*/  @!P0 LOP3.LUT R3, R3, 0x3f000000, RZ, 0xfc, !PT ;  /* 0x3f00000003038812 */ /* 0x000fe400078efcff */
[----:B------:R-:W-:Y:S01]  /*cb90*/  PRMT R6, R6, 0x9910, RZ ;  /* 0x0000991006067816 */ /* 0x000fe200000000ff */
[----:B------:R-:W-:Y:S02]  /*cba0*/  @P0 FMUL.FTZ R0, R0, 1.9259299443872358531e-34 ;  /* 0x0780000000000820 */ /* 0x000fe40000410000 */
[----:B------:R-:W-:Y:S02]  /*cbb0*/  @!P0 FADD.FTZ R0, R3, -0.5 ;  /* 0xbf00000003008421 */ /* 0x000fe40000010000 */
[----:B------:R-:W-:-:S05]  /*cbc0*/  IMAD.MOV.U32 R3, RZ, RZ, R6 ;  /* 0x000000ffff037224 */ /* 0x000fca00078e0006 */
[----:B------:R-:W-:-:S04]  /*cbd0*/  LOP3.LUT R0, R0, 0x80000000, R3, 0xf8, !PT ;  /* 0x8000000000007812 */ /* 0x000fc800078ef803 */
[----:B------:R0:W1:Y:S01]  /*cbe0*/  F2I.S64.TRUNC R26, R0 ;  /* 0x00000000001a7311 */ /* 0x000062000020d900 */
[----:B------:R-:W-:Y:S05]  /*cbf0*/  BRA `(.L_x_271) ;  /* 0x0000000400b87947 */ /* 0x000fea0003800000 */
.L_x_281:
[----:B------:R-:W2:Y:S02]  /*cc00*/  LDG.E.U16 R26, desc[UR36][R4.64] ;  /* 0x00000024041a7981 */ /* 0x000ea4000c1e1500 */
[----:B--2---:R-:W-:-:S06]  /*cc10*/  IMAD.U32 R26, R26, 0x10000, RZ ;  /* 0x000100001a1a7824 */ /* 0x004fcc00078e00ff */
[----:B------:R-:W0:Y:S01]  /*cc20*/  F2I.S64.TRUNC R26, R26 ;  /* 0x0000001a001a7311 */ /* 0x000e22000020d900 */
[----:B------:R-:W-:Y:S05]  /*cc30*/  BRA `(.L_x_271) ;  /* 0x0000000400a87947 */ /* 0x000fea0003800000 */
.L_x_278:
        /* <DEDUP_REMOVED lines=11> */
.L_x_285:
        /* <DEDUP_REMOVED lines=21> */
.L_x_289:
[----:B------:R-:W-:Y:S05]  /*ce40*/  BSYNC.RECONVERGENT B1 ;  /* 0x0000000000017941 */ /* 0x000fea0003800200 */
.L_x_288:
[----:B------:R-:W-:Y:S01]  /*ce50*/  IMAD.SHL.U32 R0, R0, 0x100000, RZ ;  /* 0x0010000000007824 */ /* 0x000fe200078e00ff */
[----:B------:R-:W-:-:S04]  /*ce60*/  LEA R3, R3, 0x3b800000, 0x17 ;  /* 0x3b80000003037811 */ /* 0x000fc800078eb8ff */
[----:B------:R-:W-:-:S07]  /*ce70*/  LOP3.LUT R26, R3, R0, R7, 0xfe, !PT ;  /* 0x00000000031a7212 */ /* 0x000fce00078efe07 */
.L_x_287:
[----:B------:R-:W-:Y:S05]  /*ce80*/  BSYNC.RECONVERGENT B0 ;  /* 0x0000000000007941 */ /* 0x000fea0003800200 */
.L_x_286:
[----:B------:R-:W0:Y:S01]  /*ce90*/  F2I.S64.TRUNC R26, R26 ;  /* 0x0000001a001a7311 */ /* 0x000e22000020d900 */
[----:B------:R-:W-:Y:S05]  /*cea0*/  BRA `(.L_x_271) ;  /* 0x00000004000c7947 */ /* 0x000fea0003800000 */
.L_x_284:
[----:B------:R-:W2:Y:S01]  /*ceb0*/  LDG.E.U8 R4, desc[UR36][R4.64] ;  /* 0x0000002404047981 */ /* 0x000ea2000c1e1100 */
[----:B------:R-:W-:Y:S01]  /*cec0*/  BSSY.RECONVERGENT B0, `(.L_x_290) ;  /* 0x0000018000007945 */ /* 0x000fe20003800200 */
[----:B------:R-:W-:Y:S02]  /*ced0*/  MOV R26, RZ ;  /* 0x000000ff001a7202 */ /* 0x000fe40000000f00 */
        /* <DEDUP_REMOVED lines=18> */
.L_x_293:
[----:B------:R-:W-:Y:S05]  /*d000*/  BSYNC.RECONVERGENT B1 ;  /* 0x0000000000017941 */ /* 0x000fea0003800200 */
.L_x_292:
[----:B------:R-:W-:Y:S01]  /*d010*/  IMAD.SHL.U32 R0, R0, 0x200000, RZ ;  /* 0x0020000000007824 */ /* 0x000fe200078e00ff */
[----:B------:R-:W-:-:S04]  /*d020*/  LEA R3, R3, 0x37800000, 0x17 ;  /* 0x3780000003037811 */ /* 0x000fc800078eb8ff */
[----:B------:R-:W-:-:S07]  /*d030*/  LOP3.LUT R26, R3, R0, R7, 0xfe, !PT ;  /* 0x00000000031a7212 */ /* 0x000fce00078efe07 */
.L_x_291:
[----:B------:R-:W-:Y:S05]  /*d040*/  BSYNC.RECONVERGENT B0 ;  /* 0x0000000000007941 */ /* 0x000fea0003800200 */
.L_x_290:
[----:B------:R-:W0:Y:S01]  /*d050*/  F2I.S64.TRUNC R26, R26 ;  /* 0x0000001a001a7311 */ /* 0x000e22000020d900 */
[----:B------:R-:W-:Y:S05]  /*d060*/  BRA `(.L_x_271) ;  /* 0x00000000009c7947 */ /* 0x000fea0003800000 */
.L_x_283:
[----:B------:R-:W-:-:S13]  /*d070*/  ISETP.NE.AND P0, PT, R3, 0x1c, PT ;  /* 0x0000001c0300780c */ /* 0x000fda0003f05270 */
[----:B------:R-:W-:Y:S05]  /*d080*/  @!P0 BRA `(.L_x_294) ;  /* 0x00000000008c8947 */ /* 0x000fea0003800000 */
[----:B------:R-:W-:-:S13]  /*d090*/  ISETP.NE.AND P0, PT, R3, 0x1d, PT ;  /* 0x0000001d0300780c */ /* 0x000fda0003f05270 */
[----:B------:R-:W-:Y:S05]  /*d0a0*/  @!P0 BRA `(.L_x_295) ;  /* 0x00000000007c8947 */ /* 0x000fea0003800000 */
[----:B------:R-:W-:-:S13]  /*d0b0*/  ISETP.NE.AND P0, PT, R3, 0x2c, PT ;  /* 0x0000002c0300780c */ /* 0x000fda0003f05270 */
[----:B------:R-:W-:Y:S05]  /*d0c0*/  @P0 BRA `(.L_x_270) ;  /* 0x00000000002c0947 */ /* 0x000fea0003800000 */
[----:B------:R-:W2:Y:S01]  /*d0d0*/  LDG.E.U8 R4, desc[UR36][R4.64] ;  /* 0x0000002404047981 */ /* 0x000ea2000c1e1100 */
[----:B------:R-:W-:Y:S01]  /*d0e0*/  BSSY.RECONVERGENT B0, `(.L_x_296) ;  /* 0x0000007000007945 */ /* 0x000fe20003800200 */
[----:B------:R-:W-:Y:S01]  /*d0f0*/  IMAD.MOV.U32 R26, RZ, RZ, 0x400000 ;  /* 0x00400000ff1a7424 */ /* 0x000fe200078e00ff */
[----:B--2---:R-:W-:-:S13]  /*d100*/  ISETP.NE.AND P0, PT, R4, RZ, PT ;  /* 0x000000ff0400720c */ /* 0x004fda0003f05270 */
[----:B------:R-:W-:Y:S05]  /*d110*/  @!P0 BRA `(.L_x_297) ;  /* 0x00000000000c8947 */ /* 0x000fea0003800000 */
[----:B------:R-:W-:-:S13]  /*d120*/  ISETP.NE.AND P0, PT, R4, 0xff, PT ;  /* 0x000000ff0400780c */ /* 0x000fda0003f05270 */
[----:B------:R-:W-:Y:S01]  /*d130*/  @!P0 MOV R26, 0x7f800001 ;  /* 0x7f800001001a8802 */ /* 0x000fe20000000f00 */
[----:B------:R-:W-:-:S07]  /*d140*/  @P0 IMAD.SHL.U32 R26, R4, 0x800000, RZ ;  /* 0x00800000041a0824 */ /* 0x000fce00078e00ff */
.L_x_297:
[----:B------:R-:W-:Y:S05]  /*d150*/  BSYNC.RECONVERGENT B0 ;  /* 0x0000000000007941 */ /* 0x000fea0003800200 */
.L_x_296:
[----:B------:R-:W0:Y:S01]  /*d160*/  F2I.S64.TRUNC R26, R26 ;  /* 0x0000001a001a7311 */ /* 0x000e22000020d900 */
[----:B------:R-:W-:Y:S05]  /*d170*/  BRA `(.L_x_271) ;  /* 0x0000000000587947 */ /* 0x000fea0003800000 */
.L_x_270:
        /* <DEDUP_REMOVED lines=16> */
.L_x_298:
[----:B------:R-:W-:Y:S01]  /*d280*/  CS2R R26, SRZ ;  /* 0x00000000001a7805 */ /* 0x000fe2000001ff00 */
[----:B------:R-:W-:Y:S06]  /*d290*/  BRA `(.L_x_271) ;  /* 0x0000000000107947 */ /* 0x000fec0003800000 */
.L_x_295:
[----:B------:R0:W5:Y:S01]  /*d2a0*/  LDG.E.64 R26, desc[UR36][R4.64] ;  /* 0x00000024041a7981 */ /* 0x000162000c1e1b00 */
[----:B------:R-:W-:Y:S05]  /*d2b0*/  BRA `(.L_x_271) ;  /* 0x0000000000087947 */ /* 0x000fea0003800000 */
.L_x_294:
[----:B------:R0:W5:Y:S01]  /*d2c0*/  LDG.E R26, desc[UR36][R4.64] ;  /* 0x00000024041a7981 */ /* 0x000162000c1e1900 */
[----:B------:R-:W-:-:S07]  /*d2d0*/  IMAD.MOV.U32 R27, RZ, RZ, RZ ;  /* 0x000000ffff1b7224 */ /* 0x000fce00078e00ff */
.L_x_271:
[----:B------:R-:W2:Y:S01]  /*d2e0*/  LDCU.64 UR4, c[0x0][0x720] ;  /* 0x0000e400ff0477ac */ /* 0x000ea20008000a00 */
[----:B0-----:R-:W-:-:S04]  /*d2f0*/  PRMT R0, R22, 0x7772, RZ ;  /* 0x0000777216007816 */ /* 0x001fc800000000ff */
[----:B------:R-:W-:Y:S02]  /*d300*/  ISETP.GT.AND P1, PT, R0, 0x9, PT ;  /* 0x000000090000780c */ /* 0x000fe40003f24270 */
[----:B--2---:R-:W-:-:S04]  /*d310*/  IADD3 R18, P0, PT, R18, UR4, RZ ;  /* 0x0000000412127c10 */ /* 0x004fc8000ff1e0ff */
        /* <DEDUP_REMOVED lines=13> */
.L_x_302:
[----:B------:R0:W5:Y:S01]  /*d3f0*/  LDG.E.U8 R28, desc[UR36][R18.64] ;  /* 0x00000024121c7981 */ /* 0x000162000c1e1100 */
[----:B------:R-:W-:Y:S01]  /*d400*/  IMAD.MOV.U32 R29, RZ, RZ, RZ ;  /* 0x000000ffff1d7224 */ /* 0x000fe200078e00ff */
[----:B------:R-:W-:Y:S06]  /*d410*/  BRA `(.L_x_304) ;  /* 0x0000000c00447947 */ /* 0x000fec0003800000 */
.L_x_301:
        /* <DEDUP_REMOVED lines=8> */
.L_x_306:
[----:B------:R-:W2:Y:S02]  /*d4a0*/  LDG.E R28, desc[UR36][R18.64] ;  /* 0x00000024121c7981 */ /* 0x000ea4000c1e1900 */
[----:B--2---:R-:W-:Y:S01]  /*d4b0*/  SHF.R.S32.HI R29, RZ, 0x1f, R28 ;  /* 0x0000001fff1d7819 */ /* 0x004fe2000001141c */
[----:B------:R-:W-:Y:S06]  /*d4c0*/  BRA `(.L_x_304) ;  /* 0x0000000c00187947 */ /* 0x000fec0003800000 */
.L_x_305:
[----:B------:R-:W2:Y:S02]  /*d4d0*/  LDG.E.S16 R28, desc[UR36][R18.64] ;  /* 0x00000024121c7981 */ /* 0x000ea4000c1e1700 */
[----:B--2---:R-:W-:Y:S01]  /*d4e0*/  SHF.R.S32.HI R29, RZ, 0x1f, R28 ;  /* 0x0000001fff1d7819 */ /* 0x004fe2000001141c */
[----:B------:R-:W-:Y:S06]  /*d4f0*/  BRA `(.L_x_304) ;  /* 0x0000000c000c7947 */ /* 0x000fec0003800000 */
.L_x_300:
[----:B------:R-:W-:-:S13]  /*d500*/  ISETP.GT.AND P0, PT, R0, 0x6, PT ;  /* 0x000000060000780c */ /* 0x000fda0003f04270 */
[----:B------:R-:W-:Y:S05]  /*d510*/  @P0 BRA `(.L_x_307) ;  /* 0x00000000002c0947 */ /* 0x000fea0003800000 */
[----:B------:R-:W-:-:S13]  /*d520*/  ISETP.NE.AND P0, PT, R0, 0x5, PT ;  /* 0x000000050000780c */ /* 0x000fda0003f05270 */
[----:B------:R-:W-:Y:S05]  /*d530*/  @!P0 BRA `(.L_x_308) ;  /* 0x0000000000148947 */ /* 0x000fea0003800000 */
[----:B------:R-:W-:-:S13]  /*d540*/  ISETP.NE.AND P0, PT, R0, 0x6, PT ;  /* 0x000000060000780c */ /* 0x000fda0003f05270 */
[----:B------:R-:W-:Y:S05]  /*d550*/  @P0 BRA `(.L_x_303) ;  /* 0x00000008009c0947 */ /* 0x000fea0003800000 */
[----:B------:R-:W2:Y:S02]  /*d560*/  LDG.E R18, desc[UR36][R18.64] ;  /* 0x0000002412127981 */ /* 0x000ea4000c1e1900 */
[----:B--2---:R0:W2:Y:S01]  /*d570*/  F2I.S64.TRUNC R28, R18 ;  /* 0x00000012001c7311 */ /* 0x0040a2000020d900 */
[----:B------:R-:W-:Y:S05]  /*d580*/  BRA `(.L_x_304) ;  /* 0x0000000800e87947 */ /* 0x000fea0003800000 */
.L_x_308:
[----:B------:R-:W2:Y:S02]  /*d590*/  LDG.E.U16 R18, desc[UR36][R18.64] ;  /* 0x0000002412127981 */ /* 0x000ea4000c1e1500 */
[----:B--2---:R-:W-:-:S06]  /*d5a0*/  HADD2.F32 R28, -RZ, R18.H0_H0 ;  /* 0x20000012ff1c7230 */ /* 0x004fcc0000004100 */
[----:B------:R-:W0:Y:S01]  /*d5b0*/  F2I.S64.TRUNC R28, R28 ;  /* 0x0000001c001c7311 */ /* 0x000e22000020d900 */
[----:B------:R-:W-:Y:S05]  /*d5c0*/  BRA `(.L_x_304) ;  /* 0x0000000800d87947 */ /* 0x000fea0003800000 */
.L_x_307:
[----:B------:R-:W-:-:S13]  /*d5d0*/  ISETP.NE.AND P0, PT, R0, 0x7, PT ;  /* 0x000000070000780c */ /* 0x000fda0003f05270 */
[----:B------:R-:W-:Y:S05]  /*d5e0*/  @!P0 BRA `(.L_x_309) ;  /* 0x00000000002c8947 */ /* 0x000fea0003800000 */
[----:B------:R-:W-:-:S13]  /*d5f0*/  ISETP.NE.AND P0, PT, R0, 0x8, PT ;  /* 0x000000080000780c */ /* 0x000fda0003f05270 */
[----:B------:R-:W-:Y:S05]  /*d600*/  @!P0 BRA `(.L_x_310) ;  /* 0x0000000000148947 */ /* 0x000fea0003800000 */
[----:B------:R-:W-:-:S13]  /*d610*/  ISETP.NE.AND P0, PT, R0, 0x9, PT ;  /* 0x000000090000780c */ /* 0x000fda0003f05270 */
[----:B------:R-:W-:Y:S05]  /*d620*/  @P0 BRA `(.L_x_303) ;  /* 0x0000000800680947 */ /* 0x000fea0003800000 */
[----:B------:R-:W2:Y:S02]  /*d630*/  LDG.E R18, desc[UR36][R18.64] ;  /* 0x0000002412127981 */ /* 0x000ea4000c1e1900 */
[----:B--2---:R0:W2:Y:S01]  /*d640*/  F2I.S64.TRUNC R28, R18 ;  /* 0x00000012001c7311 */ /* 0x0040a2000020d900 */
[----:B------:R-:W-:Y:S05]  /*d650*/  BRA `(.L_x_304) ;  /* 0x0000000800b47947 */ /* 0x000fea0003800000 */
.L_x_310:
[----:B------:R-:W2:Y:S02]  /*d660*/  LDG.E.U16 R18, desc[UR36][R18.64] ;  /* 0x0000002412127981 */ /* 0x000ea4000c1e1500 */
[----:B--2---:R-:W-:-:S06]  /*d670*/  HADD2.F32 R28, -RZ, R18.H0_H0 ;  /* 0x20000012ff1c7230 */ /* 0x004fcc0000004100 */
[----:B------:R-:W0:Y:S01]  /*d680*/  F2I.S64.TRUNC R28, R28 ;  /* 0x0000001c001c7311 */ /* 0x000e22000020d900 */
[----:B------:R-:W-:Y:S05]  /*d690*/  BRA `(.L_x_304) ;  /* 0x0000000800a47947 */ /* 0x000fea0003800000 */
.L_x_309:
[----:B------:R-:W2:Y:S02]  /*d6a0*/  LDG.E.64 R18, desc[UR36][R18.64] ;  /* 0x0000002412127981 */ /* 0x000ea4000c1e1b00 */
[----:B--2---:R0:W2:Y:S01]  /*d6b0*/  F2I.S64.F64.TRUNC R28, R18 ;  /* 0x00000012001c7311 */ /* 0x0040a2000030d900 */
[----:B------:R-:W-:Y:S05]  /*d6c0*/  BRA `(.L_x_304) ;  /* 0x0000000800987947 */ /* 0x000fea0003800000 */
.L_x_299:
        /* <DEDUP_REMOVED lines=13> */
.L_x_313:
[----:B------:R-:W2:Y:S02]  /*d7a0*/  LDG.E.64 R18, desc[UR36][R18.64] ;  /* 0x0000002412127981 */ /* 0x000ea4000c1e1b00 */
[----:B--2---:R0:W2:Y:S01]  /*d7b0*/  F2I.S64.F64.TRUNC R28, R18 ;  /* 0x00000012001c7311 */ /* 0x0040a2000030d900 */
[----:B------:R-:W-:Y:S05]  /*d7c0*/  BRA `(.L_x_304) ;  /* 0x0000000800587947 */ /* 0x000fea0003800000 */
.L_x_312:
        /* <DEDUP_REMOVED lines=24> */
[----:B------:R0:W2:Y:S01]  /*d950*/  F2I.S64.TRUNC R28, R3 ;  /* 0x00000003001c7311 */ /* 0x0000a2000020d900 */
[----:B------:R-:W-:Y:S05]  /*d960*/  BRA `(.L_x_304) ;  /* 0x0000000400f07947 */ /* 0x000fea0003800000 */
.L_x_315:
[----:B------:R-:W2:Y:S02]  /*d970*/  LDG.E.U8 R4, desc[UR36][R18.64] ;  /* 0x0000002412047981 */ /* 0x000ea4000c1e1100 */
[C---:B--2---:R-:W-:Y:S02]  /*d980*/  IMAD.SHL.U32 R0, R4.reuse, 0x2000000, RZ ;  /* 0x0200000004007824 */ /* 0x044fe400078e00ff */
[----:B------:R-:W-:-:S03]  /*d990*/  IMAD.SHL.U32 R4, R4, 0x100, RZ ;  /* 0x0000010004047824 */ /* 0x000fc600078e00ff */
[----:B------:R-:W-:-:S13]  /*d9a0*/  ISETP.GE.U32.AND P0, PT, R0, 0x8000000, PT ;  /* 0x080000000000780c */ /* 0x000fda0003f06070 */
[----:B------:R-:W-:Y:S02]  /*d9b0*/  @!P0 LOP3.LUT R3, R4, 0x7f00, RZ, 0xc0, !PT ;  /* 0x00007f0004038812 */ /* 0x000fe400078ec0ff */
[----:B------:R-:W-:Y:S02]  /*d9c0*/  @P0 LEA.HI R0, R0, 0x70000000, RZ, 0x1c ;  /* 0x7000000000000811 */ /* 0x000fe400078fe0ff */
[----:B------:R-:W-:Y:S02]  /*d9d0*/  @!P0 LOP3.LUT R3, R3, 0x3f000000, RZ, 0xfc, !PT ;  /* 0x3f00000003038812 */ /* 0x000fe400078efcff */
[----:B------:R-:W-:Y:S01]  /*d9e0*/  PRMT R4, R4, 0x9910, RZ ;  /* 0x0000991004047816 */ /* 0x000fe200000000ff */
[----:B------:R-:W-:Y:S02]  /*d9f0*/  @P0 FMUL.FTZ R0, R0, 1.9259299443872358531e-34 ;  /* 0x0780000000000820 */ /* 0x000fe40000410000 */
[----:B------:R-:W-:Y:S01]  /*da00*/  @!P0 FADD.FTZ R0, R3, -0.5 ;  /* 0xbf00000003008421 */ /* 0x000fe20000010000 */
[----:B------:R-:W-:-:S04]  /*da10*/  MOV R3, R4 ;  /* 0x0000000400037202 */ /* 0x000fc80000000f00 */
[----:B------:R-:W-:-:S04]  /*da20*/  LOP3.LUT R0, R0, 0x80000000, R3, 0xf8, !PT ;  /* 0x8000000000007812 */ /* 0x000fc800078ef803 */
[----:B------:R0:W2:Y:S01]  /*da30*/  F2I.S64.TRUNC R28, R0 ;  /* 0x00000000001c7311 */ /* 0x0000a2000020d900 */
[----:B------:R-:W-:Y:S05]  /*da40*/  BRA `(.L_x_304) ;  /* 0x0000000400b87947 */ /* 0x000fea0003800000 */
.L_x_314:
[----:B------:R-:W2:Y:S02]  /*da50*/  LDG.E.U16 R28, desc[UR36][R18.64] ;  /* 0x00000024121c7981 */ /* 0x000ea4000c1e1500 */
[----:B--2---:R-:W-:-:S06]  /*da60*/  IMAD.U32 R28, R28, 0x10000, RZ ;  /* 0x000100001c1c7824 */ /* 0x004fcc00078e00ff */
[----:B------:R-:W0:Y:S01]  /*da70*/  F2I.S64.TRUNC R28, R28 ;  /* 0x0000001c001c7311 */ /* 0x000e22000020d900 */
[----:B------:R-:W-:Y:S05]  /*da80*/  BRA `(.L_x_304) ;  /* 0x0000000400a87947 */ /* 0x000fea0003800000 */
.L_x_311:
        /* <DEDUP_REMOVED lines=11> */
.L_x_318:
        /* <DEDUP_REMOVED lines=21> */
.L_x_322:
[----:B------:R-:W-:Y:S05]  /*dc90*/  BSYNC.RECONVERGENT B1 ;  /* 0x0000000000017941 */ /* 0x000fea0003800200 */
.L_x_321:
[----:B------:R-:W-:Y:S01]  /*dca0*/  IMAD.SHL.U32 R0, R0, 0x100000, RZ ;  /* 0x0010000000007824 */ /* 0x000fe200078e00ff */
[----:B------:R-:W-:-:S04]  /*dcb0*/  LEA R3, R3, 0x3b800000, 0x17 ;  /* 0x3b80000003037811 */ /* 0x000fc800078eb8ff */
[----:B------:R-:W-:-:S07]  /*dcc0*/  LOP3.LUT R28, R3, R0, R7, 0xfe, !PT ;  /* 0x00000000031c7212 */ /* 0x000fce00078efe07 */
.L_x_320:
[----:B------:R-:W-:Y:S05]  /*dcd0*/  BSYNC.RECONVERGENT B0 ;  /* 0x0000000000007941 */ /* 0x000fea0003800200 */
.L_x_319:
[----:B------:R-:W0:Y:S01]  /*dce0*/  F2I.S64.TRUNC R28, R28 ;  /* 0x0000001c001c7311 */ /* 0x000e22000020d900 */
[----:B------:R-:W-:Y:S05]  /*dcf0*/  BRA `(.L_x_304) ;  /* 0x00000004000c7947 */ /* 0x000fea0003800000 */
.L_x_317:
        /* <DEDUP_REMOVED lines=21> */
.L_x_326:
[----:B------:R-:W-:Y:S05]  /*de50*/  BSYNC.RECONVERGENT B1 ;  /* 0x0000000000017941 */ /* 0x000fea0003800200 */
.L_x_325:
[----:B------:R-:W-:Y:S02]  /*de60*/  SHF.L.U32 R0, R0, 0x15, RZ ;  /* 0x0000001500007819 */ /* 0x000fe400000006ff */
[----:B------:R-:W-:-:S04]  /*de70*/  LEA R3, R3, 0x37800000, 0x17 ;  /* 0x3780000003037811 */ /* 0x000fc800078eb8ff */
[----:B------:R-:W-:-:S07]  /*de80*/  LOP3.LUT R28, R3, R0, R7, 0xfe, !PT ;  /* 0x00000000031c7212 */ /* 0x000fce00078efe07 */
.L_x_324:
[----:B------:R-:W-:Y:S05]  /*de90*/  BSYNC.RECONVERGENT B0 ;  /* 0x0000000000007941 */ /* 0x000fea0003800200 */
.L_x_323:
[----:B------:R-:W0:Y:S01]  /*dea0*/  F2I.S64.TRUNC R28, R28 ;  /* 0x0000001c001c7311 */ /* 0x000e22000020d900 */
[----:B------:R-:W-:Y:S05]  /*deb0*/  BRA `(.L_x_304) ;  /* 0x00000000009c7947 */ /* 0x000fea0003800000 */
.L_x_316:
        /* <DEDUP_REMOVED lines=14> */
.L_x_330:
[----:B------:R-:W-:Y:S05]  /*dfa0*/  BSYNC.RECONVERGENT B0 ;  /* 0x0000000000007941 */ /* 0x000fea0003800200 */
.L_x_329:
[----:B------:R-:W0:Y:S01]  /*dfb0*/  F2I.S64.TRUNC R28, R28 ;  /* 0x0000001c001c7311 */ /* 0x000e22000020d900 */
[----:B------:R-:W-:Y:S05]  /*dfc0*/  BRA `(.L_x_304) ;  /* 0x0000000000587947 */ /* 0x000fea0003800000 */
.L_x_303:
[----:B------:R-:W-:Y:S01]  /*dfd0*/  MOV R0, 0x0 ;  /* 0x0000000000007802 */ /* 0x000fe20000000f00 */
[----:B------:R-:W0:Y:S01]  /*dfe0*/  LDCU.64 UR4, c[0x4][0x118] ;  /* 0x01002300ff0477ac */ /* 0x000e220008000a00 */
[----:B------:R-:W-:Y:S02]  /*dff0*/  HFMA2 R13, -RZ, RZ, 0, 0 ;  /* 0x00000000ff0d7431 */ /* 0x000fe400000001ff */
[----:B------:R-:W-:Y:S01]  /*e000*/  IMAD.MOV.U32 R8, RZ, RZ, 0x4e ;  /* 0x0000004eff087424 */ /* 0x000fe200078e00ff */
[----:B------:R2:W1:Y:S01]  /*e010*/  LDC.64 R14, c[0x4][R0] ;  /* 0x01000000000e7b82 */ /* 0x0004620000000a00 */
        /* <DEDUP_REMOVED lines=8> */
[----:B--2---:R-:W-:-:S07]  /*e0a0*/  MOV R11, UR9 ;  /* 0x00000009000b7c02 */ /* 0x004fce0008000f00 */
[----:B------:R-:W-:-:S07]  /*e0b0*/  LEPC R20, `(.L_x_331) ;  /* 0x000000001014794e */ /* 0x000fce0000000000 */
[----:B-1---5:R-:W-:Y:S05]  /*e0c0*/  CALL.ABS.NOINC R14 ;  /* 0x000000000e007343 */ /* 0x022fea0003c00000 */
.L_x_331:
[----:B------:R-:W-:Y:S01]  /*e0d0*/  CS2R R28, SRZ ;  /* 0x00000000001c7805 */ /* 0x000fe2000001ff00 */
[----:B------:R-:W-:Y:S06]  /*e0e0*/  BRA `(.L_x_304) ;  /* 0x0000000000107947 */ /* 0x000fec0003800000 */
.L_x_328:
[----:B------:R0:W5:Y:S01]  /*e0f0*/  LDG.E.64 R28, desc[UR36][R18.64] ;  /* 0x00000024121c7981 */ /* 0x000162000c1e1b00 */
[----:B------:R-:W-:Y:S05]  /*e100*/  BRA `(.L_x_304) ;  /* 0x0000000000087947 */ /* 0x000fea0003800000 */
.L_x_327:
[----:B------:R0:W5:Y:S01]  /*e110*/  LDG.E R28, desc[UR36][R18.64] ;  /* 0x00000024121c7981 */ /* 0x000162000c1e1900 */
[----:B------:R-:W-:-:S07]  /*e120*/  IMAD.MOV.U32 R29, RZ, RZ, RZ ;  /* 0x000000ffff1d7224 */ /* 0x000fce00078e00ff */
.L_x_304:
[----:B------:R-:W1:Y:S01]  /*e130*/  LDCU.64 UR4, c[0x0][0x728] ;  /* 0x0000e500ff0477ac */ /* 0x000e620008000a00 */
[----:B0-----:R-:W-:-:S04]  /*e140*/  PRMT R0, R22, 0x7773, RZ ;  /* 0x0000777316007816 */ /* 0x001fc800000000ff */
[----:B------:R-:W-:Y:S02]  /*e150*/  ISETP.GT.AND P1, PT, R0, 0x9, PT ;  /* 0x000000090000780c */ /* 0x000fe40003f24270 */
[----:B-1----:R-:W-:-:S05]  /*e160*/  IADD3 R4, P0, PT, R17, UR4, RZ ;  /* 0x0000000411047c10 */ /* 0x002fca000ff1e0ff */
        /* <DEDUP_REMOVED lines=13> */
.L_x_335:
[----:B------:R0:W5:Y:S01]  /*e240*/  LDG.E.U8 R18, desc[UR36][R4.64] ;  /* 0x0000002404127981 */ /* 0x000162000c1e1100 */
[----:B------:R-:W-:Y:S01]  /*e250*/  MOV R19, RZ ;  /* 0x000000ff00137202 */ /* 0x000fe20000000f00 */
[----:B------:R-:W-:Y:S06]  /*e260*/  BRA `(.L_x_337) ;  /* 0x0000000c00447947 */ /* 0x000fec0003800000 */
.L_x_334:
        /* <DEDUP_REMOVED lines=8> */
.L_x_339:
[----:B------:R-:W2:Y:S02]  /*e2f0*/  LDG.E R18, desc[UR36][R4.64] ;  /* 0x0000002404127981 */ /* 0x000ea4000c1e1900 */
[----:B--2---:R-:W-:Y:S01]  /*e300*/  SHF.R.S32.HI R19, RZ, 0x1f, R18 ;  /* 0x0000001fff137819 */ /* 0x004fe20000011412 */
[----:B------:R-:W-:Y:S06]  /*e310*/  BRA `(.L_x_337) ;  /* 0x0000000c00187947 */ /* 0x000fec0003800000 */
.L_x_338:
[----:B------:R-:W2:Y:S02]  /*e320*/  LDG.E.S16 R18, desc[UR36][R4.64] ;  /* 0x0000002404127981 */ /* 0x000ea4000c1e1700 */
[----:B--2---:R-:W-:Y:S01]  /*e330*/  SHF.R.S32.HI R19, RZ, 0x1f, R18 ;  /* 0x0000001fff137819 */ /* 0x004fe20000011412 */
[----:B------:R-:W-:Y:S06]  /*e340*/  BRA `(.L_x_337) ;  /* 0x0000000c000c7947 */ /* 0x000fec0003800000 */
.L_x_333:
        /* <DEDUP_REMOVED lines=9> */
.L_x_341:
[----:B------:R-:W2:Y:S02]  /*e3e0*/  LDG.E.U16 R4, desc[UR36][R4.64] ;  /* 0x0000002404047981 */ /* 0x000ea4000c1e1500 */
[----:B--2---:R-:W-:-:S06]  /*e3f0*/  HADD2.F32 R18, -RZ, R4.H0_H0 ;  /* 0x20000004ff127230 */ /* 0x004fcc0000004100 */
[----:B------:R-:W0:Y:S01]  /*e400*/  F2I.S64.TRUNC R18, R18 ;  /* 0x0000001200127311 */ /* 0x000e22000020d900 */
[----:B------:R-:W-:Y:S05]  /*e410*/  BRA `(.L_x_337) ;  /* 0x0000000800d87947 */ /* 0x000fea0003800000 */
.L_x_340:
        /* <DEDUP_REMOVED lines=9> */
.L_x_343:
[----:B------:R-:W2:Y:S02]  /*e4b0*/  LDG.E.U16 R4, desc[UR36][R4.64] ;  /* 0x0000002404047981 */ /* 0x000ea4000c1e1500 */
[----:B--2---:R-:W-:-:S06]  /*e4c0*/  HADD2.F32 R18, -RZ, R4.H0_H0 ;  /* 0x20000004ff127230 */ /* 0x004fcc0000004100 */
[----:B------:R-:W0:Y:S01]  /*e4d0*/  F2I.S64.TRUNC R18, R18 ;  /* 0x0000001200127311 */ /* 0x000e22000020d900 */
[----:B------:R-:W-:Y:S05]  /*e4e0*/  BRA `(.L_x_337) ;  /* 0x0000000800a47947 */ /* 0x000fea0003800000 */
.L_x_342:
[----:B------:R-:W2:Y:S02]  /*e4f0*/  LDG.E.64 R4, desc[UR36][R4.64] ;  /* 0x0000002404047981 */ /* 0x000ea4000c1e1b00 */
[----:B--2---:R0:W1:Y:S01]  /*e500*/  F2I.S64.F64.TRUNC R18, R4 ;  /* 0x0000000400127311 */ /* 0x004062000030d900 */
[----:B------:R-:W-:Y:S05]  /*e510*/  BRA `(.L_x_337) ;  /* 0x0000000800987947 */ /* 0x000fea0003800000 */
.L_x_332:
        /* <DEDUP_REMOVED lines=13> */
.L_x_346:
[----:B------:R-:W2:Y:S02]  /*e5f0*/  LDG.E.64 R4, desc[UR36][R4.64] ;  /* 0x0000002404047981 */ /* 0x000ea4000c1e1b00 */
[----:B--2---:R0:W1:Y:S01]  /*e600*/  F2I.S64.F64.TRUNC R18, R4 ;  /* 0x0000000400127311 */ /* 0x004062000030d900 */
[----:B------:R-:W-:Y:S05]  /*e610*/  BRA `(.L_x_337) ;  /* 0x0000000800587947 */ /* 0x000fea0003800000 */
.L_x_345:
[----:B------:R-:W-:-:S13]  /*e620*/  ISETP.NE.AND P0, PT, R0, 0xf, PT ;  /* 0x0000000f0000780c */ /* 0x000fda0003f05270 */
[----:B------:R-:W-:Y:S05]  /*e630*/  @!P0 BRA `(.L_x_347) ;  /* 0x0000000000988947 */ /* 0x000fea0003800000 */
[----:B------:R-:W-:-:S13]  /*e640*/  ISETP.NE.AND P0, PT, R0, 0x17, PT ;  /* 0x000000170000780c */ /* 0x000fda0003f05270 */
[----:B------:R-:W-:Y:S05]  /*e650*/  @!P0 BRA `(.L_x_348) ;  /* 0x0000000000588947 */ /* 0x000fea0003800000 */
[----:B------:R-:W-:-:S13]  /*e660*/  ISETP.NE.AND P0, PT, R0, 0x18, PT ;  /* 0x000000180000780c */ /* 0x000fda0003f05270 */
[----:B------:R-:W-:Y:S05]  /*e670*/  @P0 BRA `(.L_x_336) ;  /* 0x0000000400e80947 */ /* 0x000fea0003800000 */
        /* <DEDUP_REMOVED lines=20> */
.L_x_348:
[----:B------:R-:W2:Y:S02]  /*e7c0*/  LDG.E.U8 R4, desc[UR36][R4.64] ;  /* 0x0000002404047981 */ /* 0x000ea4000c1e1100 */
[C---:B--2---:R-:W-:Y:S01]  /*e7d0*/  SHF.L.U32 R0, R4.reuse, 0x19, RZ ;  /* 0x0000001904007819 */ /* 0x044fe200000006ff */
[----:B------:R-:W-:-:S03]  /*e7e0*/  IMAD.SHL.U32 R6, R4, 0x100, RZ ;  /* 0x0000010004067824 */ /* 0x000fc600078e00ff */
        /* <DEDUP_REMOVED lines=11> */
.L_x_347:
[----:B------:R-:W2:Y:S02]  /*e8a0*/  LDG.E.U16 R18, desc[UR36][R4.64] ;  /* 0x0000002404127981 */ /* 0x000ea4000c1e1500 */
[----:B--2---:R-:W-:-:S06]  /*e8b0*/  SHF.L.U32 R18, R18, 0x10, RZ ;  /* 0x0000001012127819 */ /* 0x004fcc00000006ff */
[----:B------:R-:W0:Y:S01]  /*e8c0*/  F2I.S64.TRUNC R18, R18 ;  /* 0x0000001200127311 */ /* 0x000e22000020d900 */
[----:B------:R-:W-:Y:S05]  /*e8d0*/  BRA `(.L_x_337) ;  /* 0x0000000400a87947 */ /* 0x000fea0003800000 */
.L_x_344:
        /* <DEDUP_REMOVED lines=11> */
.L_x_351:
        /* <DEDUP_REMOVED lines=21> */
.L_x_355:
[----:B------:R-:W-:Y:S05]  /*eae0*/  BSYNC.RECONVERGENT B1 ;  /* 0x0000000000017941 */ /* 0x000fea0003800200 */
.L_x_354:
[----:B------:R-:W-:Y:S02]  /*eaf0*/  SHF.L.U32 R0, R0, 0x14, RZ ;  /* 0x0000001400007819 */ /* 0x000fe400000006ff */
[----:B------:R-:W-:-:S04]  /*eb00*/  LEA R3, R3, 0x3b800000, 0x17 ;  /* 0x3b80000003037811 */ /* 0x000fc800078eb8ff */
[----:B------:R-:W-:-:S07]  /*eb10*/  LOP3.LUT R18, R3, R0, R7, 0xfe, !PT ;  /* 0x0000000003127212 */ /* 0x000fce00078efe07 */
.L_x_353:
[----:B------:R-:W-:Y:S05]  /*eb20*/  BSYNC.RECONVERGENT B0 ;  /* 0x0000000000007941 */ /* 0x000fea0003800200 */
.L_x_352:
[----:B------:R-:W0:Y:S01]  /*eb30*/  F2I.S64.TRUNC R18, R18 ;  /* 0x0000001200127311 */ /* 0x000e22000020d900 */
[----:B------:R-:W-:Y:S05]  /*eb40*/  BRA `(.L_x_337) ;  /* 0x00000004000c7947 */ /* 0x000fea0003800000 */
.L_x_350:
        /* <DEDUP_REMOVED lines=21> */
.L_x_359:
[----:B------:R-:W-:Y:S05]  /*eca0*/  BSYNC.RECONVERGENT B1 ;  /* 0x0000000000017941 */ /* 0x000fea0003800200 */
.L_x_358:
[----:B------:R-:W-:Y:S01]  /*ecb0*/  IMAD.SHL.U32 R0, R0, 0x200000, RZ ;  /* 0x0020000000007824 */ /* 0x000fe200078e00ff */
[----:B------:R-:W-:-:S04]  /*ecc0*/  LEA R3, R3, 0x37800000, 0x17 ;  /* 0x3780000003037811 */ /* 0x000fc800078eb8ff */
[----:B------:R-:W-:-:S07]  /*ecd0*/  LOP3.LUT R18, R3, R0, R7, 0xfe, !PT ;  /* 0x0000000003127212 */ /* 0x000fce00078efe07 */
.L_x_357:
[----:B------:R-:W-:Y:S05]  /*ece0*/  BSYNC.RECONVERGENT B0 ;  /* 0x0000000000007941 */ /* 0x000fea0003800200 */
.L_x_356:
[----:B------:R-:W0:Y:S01]  /*ecf0*/  F2I.S64.TRUNC R18, R18 ;  /* 0x0000001200127311 */ /* 0x000e22000020d900 */
[----:B------:R-:W-:Y:S05]  /*ed00*/  BRA `(.L_x_337) ;  /* 0x00000000009c7947 */ /* 0x000fea0003800000 */
.L_x_349:
        /* <DEDUP_REMOVED lines=8> */
[----:B------:R-:W-:Y:S01]  /*ed90*/  HFMA2 R18, -RZ, RZ, 3.814697265625e-06, 0 ;  /* 0x00400000ff127431 */ /* 0x000fe200000001ff */
[----:B--2---:R-:W-:-:S13]  /*eda0*/  ISETP.NE.AND P0, PT, R4, RZ, PT ;  /* 0x000000ff0400720c */ /* 0x004fda0003f05270 */
[----:B------:R-:W-:Y:S05]  /*edb0*/  @!P0 BRA `(.L_x_363) ;  /* 0x00000000000c8947 */ /* 0x000fea0003800000 */
[----:B------:R-:W-:-:S13]  /*edc0*/  ISETP.NE.AND P0, PT, R4, 0xff, PT ;  /* 0x000000ff0400780c */ /* 0x000fda0003f05270 */
[----:B------:R-:W-:Y:S02]  /*edd0*/  @!P0 IMAD.MOV.U32 R18, RZ, RZ, 0x7f800001 ;  /* 0x7f800001ff128424 */ /* 0x000fe400078e00ff */
[----:B------:R-:W-:-:S07]  /*ede0*/  @P0 IMAD.SHL.U32 R18, R4, 0x800000, RZ ;  /* 0x0080000004120824 */ /* 0x000fce00078e00ff */
.L_x_363:
[----:B------:R-:W-:Y:S05]  /*edf0*/  BSYNC.RECONVERGENT B0 ;  /* 0x0000000000007941 */ /* 0x000fea0003800200 */
.L_x_362:
[----:B------:R-:W0:Y:S01]  /*ee00*/  F2I.S64.TRUNC R18, R18 ;  /* 0x0000001200127311 */ /* 0x000e22000020d900 */
[----:B------:R-:W-:Y:S05]  /*ee10*/  BRA `(.L_x_337) ;  /* 0x0000000000587947 */ /* 0x000fea0003800000 */
.L_x_336:
        /* <DEDUP_REMOVED lines=16> */
.L_x_364:
[----:B------:R-:W-:Y:S01]  /*ef20*/  CS2R R18, SRZ ;  /* 0x0000000000127805 */ /* 0x000fe2000001ff00 */
[----:B------:R-:W-:Y:S06]  /*ef30*/  BRA `(.L_x_337) ;  /* 0x0000000000107947 */ /* 0x000fec0003800000 */
.L_x_361:
[----:B------:R0:W5:Y:S01]  /*ef40*/  LDG.E.64 R18, desc[UR36][R4.64] ;  /* 0x0000002404127981 */ /* 0x000162000c1e1b00 */
[----:B------:R-:W-:Y:S05]  /*ef50*/  BRA `(.L_x_337) ;  /* 0x0000000000087947 */ /* 0x000fea0003800000 */
.L_x_360:
[----:B------:R0:W5:Y:S01]  /*ef60*/  LDG.E R18, desc[UR36][R4.64] ;  /* 0x0000002404127981 */ /* 0x000162000c1e1900 */
[----:B------:R-:W-:-:S07]  /*ef70*/  MOV R19, RZ ;  /* 0x000000ff00137202 */ /* 0x000fce0000000f00 */
.L_x_337:
[----:B------:R-:W1:Y:S01]  /*ef80*/  LDCU.64 UR4, c[0x0][0x730] ;  /* 0x0000e600ff0477ac */ /* 0x000e620008000a00 */
[----:B0-----:R-:W-:-:S04]  /*ef90*/  LOP3.LUT R0, R23, 0xff, RZ, 0xc0, !PT ;  /* 0x000000ff17007812 */ /* 0x001fc800078ec0ff */
        /* <DEDUP_REMOVED lines=15> */
.L_x_368:
[----:B------:R0:W5:Y:S01]  /*f090*/  LDG.E.U8 R16, desc[UR36][R4.64] ;  /* 0x0000002404107981 */ /* 0x000162000c1e1100 */
[----:B------:R-:W-:Y:S01]  /*f0a0*/  IMAD.MOV.U32 R17, RZ, RZ, RZ ;  /* 0x000000ffff117224 */ /* 0x000fe200078e00ff */
[----:B------:R-:W-:Y:S06]  /*f0b0*/  BRA `(.L_x_370) ;  /* 0x0000000c00447947 */ /* 0x000fec0003800000 */
.L_x_367:
        /* <DEDUP_REMOVED lines=8> */
.L_x_372:
[----:B------:R-:W2:Y:S02]  /*f140*/  LDG.E R16, desc[UR36][R4.64] ;  /* 0x0000002404107981 */ /* 0x000ea4000c1e1900 */
[----:B--2---:R-:W-:Y:S01]  /*f150*/  SHF.R.S32.HI R17, RZ, 0x1f, R16 ;  /* 0x0000001fff117819 */ /* 0x004fe20000011410 */
[----:B------:R-:W-:Y:S06]  /*f160*/  BRA `(.L_x_370) ;  /* 0x0000000c00187947 */ /* 0x000fec0003800000 */
.L_x_371:
[----:B------:R-:W2:Y:S02]  /*f170*/  LDG.E.S16 R16, desc[UR36][R4.64] ;  /* 0x0000002404107981 */ /* 0x000ea4000c1e1700 */
[----:B--2---:R-:W-:Y:S01]  /*f180*/  SHF.R.S32.HI R17, RZ, 0x1f, R16 ;  /* 0x0000001fff117819 */ /* 0x004fe20000011410 */
[----:B------:R-:W-:Y:S06]  /*f190*/  BRA `(.L_x_370) ;  /* 0x0000000c000c7947 */ /* 0x000fec0003800000 */
.L_x_366:
        /* <DEDUP_REMOVED lines=9> */
.L_x_374:
[----:B------:R-:W2:Y:S02]  /*f230*/  LDG.E.U16 R4, desc[UR36][R4.64] ;  /* 0x0000002404047981 */ /* 0x000ea4000c1e1500 */
[----:B--2---:R-:W-:-:S06]  /*f240*/  HADD2.F32 R16, -RZ, R4.H0_H0 ;  /* 0x20000004ff107230 */ /* 0x004fcc0000004100 */
[----:B------:R-:W0:Y:S01]  /*f250*/  F2I.S64.TRUNC R16, R16 ;  /* 0x0000001000107311 */ /* 0x000e22000020d900 */
[----:B------:R-:W-:Y:S05]  /*f260*/  BRA `(.L_x_370) ;  /* 0x0000000800d87947 */ /* 0x000fea0003800000 */
.L_x_373:
        /* <DEDUP_REMOVED lines=9> */
.L_x_376:
[----:B------:R-:W2:Y:S02]  /*f300*/  LDG.E.U16 R4, desc[UR36][R4.64] ;  /* 0x0000002404047981 */ /* 0x000ea4000c1e1500 */
[----:B--2---:R-:W-:-:S06]  /*f310*/  HADD2.F32 R16, -RZ, R4.H0_H0 ;  /* 0x20000004ff107230 */ /* 0x004fcc0000004100 */
[----:B------:R-:W0:Y:S01]  /*f320*/  F2I.S64.TRUNC R16, R16 ;  /* 0x0000001000107311 */ /* 0x000e22000020d900 */
[----:B------:R-:W-:Y:S05]  /*f330*/  BRA `(.L_x_370) ;  /* 0x0000000800a47947 */ /* 0x000fea0003800000 */
.L_x_375:
[----:B------:R-:W2:Y:S02]  /*f340*/  LDG.E.64 R4, desc[UR36][R4.64] ;  /* 0x0000002404047981 */ /* 0x000ea4000c1e1b00 */
[----:B--2---:R0:W1:Y:S01]  /*f350*/  F2I.S64.F64.TRUNC R16, R4 ;  /* 0x0000000400107311 */ /* 0x004062000030d900 */
[----:B------:R-:W-:Y:S05]  /*f360*/  BRA `(.L_x_370) ;  /* 0x0000000800987947 */ /* 0x000fea0003800000 */
.L_x_365:
        /* <DEDUP_REMOVED lines=9> */
[----:B------:R-:W-:Y:S01]  /*f400*/  HFMA2 R17, -RZ, RZ, 0, 0 ;  /* 0x00000000ff117431 */ /* 0x000fe200000001ff */
[----:B--2---:R-:W-:-:S04]  /*f410*/  ISETP.NE.AND P0, PT, R4, RZ, PT ;  /* 0x000000ff0400720c */ /* 0x004fc80003f05270 */
[----:B------:R-:W-:Y:S01]  /*f420*/  SEL R16, RZ, 0x1, !P0 ;  /* 0x00000001ff107807 */ /* 0x000fe20004000000 */
[----:B------:R-:W-:Y:S08]  /*f430*/  BRA `(.L_x_370) ;  /* 0x0000000800647947 */ /* 0x000ff00003800000 */
.L_x_379:
[----:B------:R-:W2:Y:S02]  /*f440*/  LDG.E.64 R4, desc[UR36][R4.64] ;  /* 0x0000002404047981 */ /* 0x000ea4000c1e1b00 */
[----:B--2---:R0:W1:Y:S01]  /*f450*/  F2I.S64.F64.TRUNC R16, R4 ;  /* 0x0000000400107311 */ /* 0x004062000030d900 */
[----:B------:R-:W-:Y:S05]  /*f460*/  BRA `(.L_x_370) ;  /* 0x0000000800587947 */ /* 0x000fea0003800000 */
.L_x_378:
        /* <DEDUP_REMOVED lines=26> */
.L_x_381:
        /* <DEDUP_REMOVED lines=14> */
.L_x_380:
[----:B------:R-:W2:Y:S02]  /*f6f0*/  LDG.E.U16 R16, desc[UR36][R4.64] ;  /* 0x0000002404107981 */ /* 0x000ea4000c1e1500 */
[----:B--2---:R-:W-:-:S06]  /*f700*/  IMAD.U32 R16, R16, 0x10000, RZ ;  /* 0x0001000010107824 */ /* 0x004fcc00078e00ff */
[----:B------:R-:W0:Y:S01]  /*f710*/  F2I.S64.TRUNC R16, R16 ;  /* 0x0000001000107311 */ /* 0x000e22000020d900 */
[----:B------:R-:W-:Y:S05]  /*f720*/  BRA `(.L_x_370) ;  /* 0x0000000400a87947 */ /* 0x000fea0003800000 */
.L_x_377:
        /* <DEDUP_REMOVED lines=9> */
[----:B------:R-:W-:Y:S01]  /*f7c0*/  MOV R17, RZ ;  /* 0x000000ff00117202 */ /* 0x000fe20000000f00 */
[----:B------:R-:W-:Y:S06]  /*f7d0*/  BRA `(.L_x_370) ;  /* 0x00000004007c7947 */ /* 0x000fec0003800000 */
.L_x_384:
        /* <DEDUP_REMOVED lines=21> */
.L_x_388:
[----:B------:R-:W-:Y:S05]  /*f930*/  BSYNC.RECONVERGENT B1 ;  /* 0x0000000000017941 */ /* 0x000fea0003800200 */
.L_x_387:
[----:B------:R-:W-:Y:S01]  /*f940*/  IMAD.SHL.U32 R0, R0, 0x100000, RZ ;  /* 0x0010000000007824 */ /* 0x000fe200078e00ff */
[----:B------:R-:W-:-:S04]  /*f950*/  LEA R3, R3, 0x3b800000, 0x17 ;  /* 0x3b80000003037811 */ /* 0x000fc800078eb8ff */
[----:B------:R-:W-:-:S07]  /*f960*/  LOP3.LUT R16, R3, R0, R7, 0xfe, !PT ;  /* 0x0000000003107212 */ /* 0x000fce00078efe07 */
.L_x_386:
[----:B------:R-:W-:Y:S05]  /*f970*/  BSYNC.RECONVERGENT B0 ;  /* 0x0000000000007941 */ /* 0x000fea0003800200 */
.L_x_385:
[----:B------:R-:W0:Y:S01]  /*f980*/  F2I.S64.TRUNC R16, R16 ;  /* 0x0000001000107311 */ /* 0x000e22000020d900 */
[----:B------:R-:W-:Y:S05]  /*f990*/  BRA `(.L_x_370) ;  /* 0x00000004000c7947 */ /* 0x000fea0003800000 */
.L_x_383:
        /* <DEDUP_REMOVED lines=21> */
.L_x_392:
[----:B------:R-:W-:Y:S05]  /*faf0*/  BSYNC.RECONVERGENT B1 ;  /* 0x0000000000017941 */ /* 0x000fea0003800200 */
.L_x_391:
[----:B------:R-:W-:Y:S01]  /*fb00*/  IMAD.SHL.U32 R0, R0, 0x200000, RZ ;  /* 0x0020000000007824 */ /* 0x000fe200078e00ff */
[----:B------:R-:W-:-:S04]  /*fb10*/  LEA R3, R3, 0x37800000, 0x17 ;  /* 0x3780000003037811 */ /* 0x000fc800078eb8ff */
[----:B------:R-:W-:-:S07]  /*fb20*/  LOP3.LUT R16, R3, R0, R7, 0xfe, !PT ;  /* 0x0000000003107212 */ /* 0x000fce00078efe07 */
.L_x_390:
[----:B------:R-:W-:Y:S05]  /*fb30*/  BSYNC.RECONVERGENT B0 ;  /* 0x0000000000007941 */ /* 0x000fea0003800200 */
.L_x_389:
[----:B------:R-:W0:Y:S01]  /*fb40*/  F2I.S64.TRUNC R16, R16 ;  /* 0x0000001000107311 */ /* 0x000e22000020d900 */
[----:B------:R-:W-:Y:S05]  /*fb50*/  BRA `(.L_x_370) ;  /* 0x00000000009c7947 */ /* 0x000fea0003800000 */
.L_x_382:
        /* <DEDUP_REMOVED lines=14> */
.L_x_396:
[----:B------:R-:W-:Y:S05]  /*fc40*/  BSYNC.RECONVERGENT B0 ;  /* 0x0000000000007941 */ /* 0x000fea0003800200 */
.L_x_395:
[----:B------:R-:W0:Y:S01]  /*fc50*/  F2I.S64.TRUNC R16, R16 ;  /* 0x0000001000107311 */ /* 0x000e22000020d900 */
[----:B------:R-:W-:Y:S05]  /*fc60*/  BRA `(.L_x_370) ;  /* 0x0000000000587947 */ /* 0x000fea0003800000 */
.L_x_369:
[----:B------:R-:W-:Y:S01]  /*fc70*/  MOV R0, 0x0 ;  /* 0x0000000000007802 */ /* 0x000fe20000000f00 */
[----:B------:R-:W0:Y:S01]  /*fc80*/  LDCU.64 UR4, c[0x4][0x118] ;  /* 0x01002300ff0477ac */ /* 0x000e220008000a00 */
[----:B------:R-:W-:Y:S02]  /*fc90*/  HFMA2 R12, -RZ, RZ, 0, 5.9604644775390625e-08 ;  /* 0x00000001ff0c7431 */ /* 0x000fe400000001ff */
[----:B------:R-:W-:Y:S01]  /*fca0*/  IMAD.MOV.U32 R8, RZ, RZ, 0x4e ;  /* 0x0000004eff087424 */ /* 0x000fe200078e00ff */
[----:B------:R1:W1:Y:S01]  /*fcb0*/  LDC.64 R14, c[0x4][R0] ;  /* 0x01000000000e7b82 */ /* 0x0002620000000a00 */
[----:B------:R-:W2:Y:S01]  /*fcc0*/  LDCU.64 UR6, c[0x4][0x120] ;  /* 0x01002400ff0677ac */ /* 0x000ea20008000a00 */
[----:B------:R-:W-:Y:S01]  /*fcd0*/  IMAD.MOV.U32 R13, RZ, RZ, RZ ;  /* 0x000000ffff0d7224 */ /* 0x000fe200078e00ff */
[----:B------:R-:W3:Y:S01]  /*fce0*/  LDCU.64 UR8, c[0x4][0x20] ;  /* 0x01000400ff0877ac */ /* 0x000ee20008000a00 */
[----:B0-----:R-:W-:Y:S01]  /*fcf0*/  IMAD.U32 R4, RZ, RZ, UR4 ;  /* 0x00000004ff047e24 */ /* 0x001fe2000f8e00ff */
[----:B------:R-:W-:Y:S01]  /*fd00*/  MOV R5, UR5 ;  /* 0x0000000500057c02 */ /* 0x000fe20008000f00 */
[----:B--2---:R-:W-:-:S02]  /*fd10*/  IMAD.U32 R6, RZ, RZ, UR6 ;  /* 0x00000006ff067e24 */ /* 0x004fc4000f8e00ff */
[----:B------:R-:W-:Y:S01]  /*fd20*/  IMAD.U32 R7, RZ, RZ, UR7 ;  /* 0x00000007ff077e24 */ /* 0x000fe2000f8e00ff */
[----:B---3--:R-:W-:Y:S01]  /*fd30*/  MOV R10, UR8 ;  /* 0x00000008000a7c02 */ /* 0x008fe20008000f00 */
[----:B------:R-:W-:-:S07]  /*fd40*/  IMAD.U32 R11, RZ, RZ, UR9 ;  /* 0x00000009ff0b7e24 */ /* 0x000fce000f8e00ff */
[----:B------:R-:W-:-:S07]  /*fd50*/  LEPC R20, `(.L_x_397) ;  /* 0x000000001014794e */ /* 0x000fce0000000000 */
[----:B-1--45:R-:W-:Y:S05]  /*fd60*/  CALL.ABS.NOINC R14 ;  /* 0x000000000e007343 */ /* 0x032fea0003c00000 */
.L_x_397:
[----:B------:R-:W-:Y:S01]  /*fd70*/  CS2R R16, SRZ ;  /* 0x0000000000107805 */ /* 0x000fe2000001ff00 */
[----:B------:R-:W-:Y:S06]  /*fd80*/  BRA `(.L_x_370) ;  /* 0x0000000000107947 */ /* 0x000fec0003800000 */
.L_x_394:
[----:B------:R0:W5:Y:S01]  /*fd90*/  LDG.E.64 R16, desc[UR36][R4.64] ;  /* 0x0000002404107981 */ /* 0x000162000c1e1b00 */
[----:B------:R-:W-:Y:S05]  /*fda0*/  BRA `(.L_x_370) ;  /* 0x0000000000087947 */ /* 0x000fea0003800000 */
.L_x_393:
[----:B------:R0:W5:Y:S01]  /*fdb0*/  LDG.E R16, desc[UR36][R4.64] ;  /* 0x0000002404107981 */ /* 0x000162000c1e1900 */
[----:B------:R-:W-:-:S07]  /*fdc0*/  IMAD.MOV.U32 R17, RZ, RZ, RZ ;  /* 0x000000ffff117224 */ /* 0x000fce00078e00ff */
.L_x_370:
[----:B------:R-:W0:Y:S01]  /*fdd0*/  LDCU.64 UR6, c[0x0][0x738] ;  /* 0x0000e700ff0677ac */ /* 0x000e220008000a00 */
[----:B------:R-:W-:-:S04]  /*fde0*/  UPRMT UR4, UR40, 0x9910, URZ ;  /* 0x0000991028047896 */ /* 0x000fc800080000ff */
[----:B------:R-:W-:Y:S01]  /*fdf0*/  UISETP.GT.AND UP0, UPT, UR4, 0x9, UPT ;  /* 0x000000090400788c */ /* 0x000fe2000bf04270 */
[----:B01----:R-:W-:-:S04]  /*fe00*/  IADD3 R4, P0, PT, R24, UR6, RZ ;  /* 0x0000000618047c10 */ /* 0x003fc8000ff1e0ff */
[----:B------:R-:W-:-:S04]  /*fe10*/  IADD3.X R5, PT, PT, RZ, UR7, RZ, P0, !PT ;  /* 0x00000007ff057c10 */ /* 0x000fc800087fe4ff */
        /* <DEDUP_REMOVED lines=12> */
.L_x_401:
[----:B------:R0:W5:Y:S01]  /*fee0*/  LDG.E.U8 R24, desc[UR36][R4.64] ;  /* 0x0000002404187981 */ /* 0x000162000c1e1100 */
[----:B------:R-:W-:Y:S01]  /*fef0*/  IMAD.MOV.U32 R25, RZ, RZ, RZ ;  /* 0x000000ffff197224 */ /* 0x000fe200078e00ff */
[----:B------:R-:W-:Y:S06]  /*ff00*/  BRA `(.L_x_403) ;  /* 0x0000000c00447947 */ /* 0x000fec0003800000 */
.L_x_400:
        /* <DEDUP_REMOVED lines=8> */
.L_x_405:
[----:B------:R-:W2:Y:S02]  /*ff90*/  LDG.E R24, desc[UR36][R4.64] ;  /* 0x0000002404187981 */ /* 0x000ea4000c1e1900 */
[----:B--2---:R-:W-:Y:S01]  /*ffa0*/  SHF.R.S32.HI R25, RZ, 0x1f, R24 ;  /* 0x0000001fff197819 */ /* 0x004fe20000011418 */
[----:B------:R-:W-:Y:S06]  /*ffb0*/  BRA `(.L_x_403) ;  /* 0x0000000c00187947 */ /* 0x000fec0003800000 */
.L_x_404:
[----:B------:R-:W2:Y:S02]  /*ffc0*/  LDG.E.S16 R24, desc[UR36][R4.64] ;  /* 0x0000002404187981 */ /* 0x000ea4000c1e1700 */
[----:B--2---:R-:W-:Y:S01]  /*ffd0*/  SHF.R.S32.HI R25, RZ, 0x1f, R24 ;  /* 0x0000001fff197819 */ /* 0x004fe20000011418 */
[----:B------:R-:W-:Y:S06]  /*ffe0*/  BRA `(.L_x_403) ;  /* 0x0000000c000c7947 */ /* 0x000fec0003800000 */
.L_x_399:
[----:B------:R-:W-:-:S09]  /*fff0*/  UISETP.GT.AND UP0, UPT, UR4, 0x6, UPT ;  /* 0x000000060400788c */ /* 0x000fd2000bf04270 */
[----:B------:R-:W-:Y:S05]  /*10000*/  BRA.U UP0, `(.L_x_406) ;  /* 0x00000001002c7547 */ /* 0x000fea000b800000 */
[----:B------:R-:W-:-:S09]  /*10010*/  UISETP.NE.AND UP0, UPT, UR4, 0x5, UPT ;  /* 0x000000050400788c */ /* 0x000fd2000bf05270 */
[----:B------:R-:W-:Y:S05]  /*10020*/  BRA.U !UP0, `(.L_x_407) ;  /* 0x0000000108147547 */ /* 0x000fea000b800000 */
[----:B------:R-:W-:-:S09]  /*10030*/  UISETP.NE.AND UP0, UPT, UR4, 0x6, UPT ;  /* 0x000000060400788c */ /* 0x000fd2000bf05270 */
[----:B------:R-:W-:Y:S05]  /*10040*/  BRA.U UP0, `(.L_x_402) ;  /* 0x00000009009c7547 */ /* 0x000fea000b800000 */
[----:B------:R-:W2:Y:S02]  /*10050*/  LDG.E R4, desc[UR36][R4.64] ;  /* 0x0000002404047981 */ /* 0x000ea4000c1e1900 */
[----:B--2---:R0:W1:Y:S01]  /*10060*/  F2I.S64.TRUNC R24, R4 ;  /* 0x0000000400187311 */ /* 0x004062000020d900 */
[----:B------:R-:W-:Y:S05]  /*10070*/  BRA `(.L_x_403) ;  /* 0x0000000800e87947 */ /* 0x000fea0003800000 */
.L_x_407:
[----:B------:R-:W2:Y:S02]  /*10080*/  LDG.E.U16 R4, desc[UR36][R4.64] ;  /* 0x0000002404047981 */ /* 0x000ea4000c1e1500 */
[----:B--2---:R-:W-:-:S06]  /*10090*/  HADD2.F32 R24, -RZ, R4.H0_H0 ;  /* 0x20000004ff187230 */ /* 0x004fcc0000004100 */
[----:B------:R-:W0:Y:S01]  /*100a0*/  F2I.S64.TRUNC R24, R24 ;  /* 0x0000001800187311 */ /* 0x000e22000020d900 */
[----:B------:R-:W-:Y:S05]  /*100b0*/  BRA `(.L_x_403) ;  /* 0x0000000800d87947 */ /* 0x000fea0003800000 */
.L_x_406:
[----:B------:R-:W-:-:S09]  /*100c0*/  UISETP.NE.AND UP0, UPT, UR4, 0x7, UPT ;  /* 0x000000070400788c */ /* 0x000fd2000bf05270 */
[----:B------:R-:W-:Y:S05]  /*100d0*/  BRA.U !UP0, `(.L_x_408) ;  /* 0x00000001082c7547 */ /* 0x000fea000b800000 */
[----:B------:R-:W-:-:S09]  /*100e0*/  UISETP.NE.AND UP0, UPT, UR4, 0x8, UPT ;  /* 0x000000080400788c */ /* 0x000fd2000bf05270 */
[----:B------:R-:W-:Y:S05]  /*100f0*/  BRA.U !UP0, `(.L_x_409) ;  /* 0x0000000108147547 */ /* 0x000fea000b800000 */
[----:B------:R-:W-:-:S09]  /*10100*/  UISETP.NE.AND UP0, UPT, UR4, 0x9, UPT ;  /* 0x000000090400788c */ /* 0x000fd2000bf05270 */
[----:B------:R-:W-:Y:S05]  /*10110*/  BRA.U UP0, `(.L_x_402) ;  /* 0x0000000900687547 */ /* 0x000fea000b800000 */
[----:B------:R-:W2:Y:S02]  /*10120*/  LDG.E R4, desc[UR36][R4.64] ;  /* 0x0000002404047981 */ /* 0x000ea4000c1e1900 */
[----:B--2---:R0:W1:Y:S01]  /*10130*/  F2I.S64.TRUNC R24, R4 ;  /* 0x0000000400187311 */ /* 0x004062000020d900 */
[----:B------:R-:W-:Y:S05]  /*10140*/  BRA `(.L_x_403) ;  /* 0x0000000800b47947 */ /* 0x000fea0003800000 */
.L_x_409:
[----:B------:R-:W2:Y:S02]  /*10150*/  LDG.E.U16 R4, desc[UR36][R4.64] ;  /* 0x0000002404047981 */ /* 0x000ea4000c1e1500 */
[----:B--2---:R-:W-:-:S06]  /*10160*/  HADD2.F32 R24, -RZ, R4.H0_H0 ;  /* 0x20000004ff187230 */ /* 0x004fcc0000004100 */
[----:B------:R-:W0:Y:S01]  /*10170*/  F2I.S64.TRUNC R24, R24 ;  /* 0x0000001800187311 */ /* 0x000e22000020d900 */
[----:B------:R-:W-:Y:S05]  /*10180*/  BRA `(.L_x_403) ;  /* 0x0000000800a47947 */ /* 0x000fea0003800000 */
.L_x_408:
[----:B------:R-:W2:Y:S02]  /*10190*/  LDG.E.64 R4, desc[UR36][R4.64] ;  /* 0x0000002404047981 */ /* 0x000ea4000c1e1b00 */
[----:B--2---:R0:W1:Y:S01]  /*101a0*/  F2I.S64.F64.TRUNC R24, R4 ;  /* 0x0000000400187311 */ /* 0x004062000030d900 */
[----:B------:R-:W-:Y:S05]  /*101b0*/  BRA `(.L_x_403) ;  /* 0x0000000800987947 */ /* 0x000fea0003800000 */
.L_x_398:
        /* <DEDUP_REMOVED lines=13> */
.L_x_412:
[----:B------:R-:W2:Y:S02]  /*10290*/  LDG.E.64 R4, desc[UR36][R4.64] ;  /* 0x0000002404047981 */ /* 0x000ea4000c1e1b00 */
[----:B--2---:R0:W1:Y:S01]  /*102a0*/  F2I.S64.F64.TRUNC R24, R4 ;  /* 0x0000000400187311 */ /* 0x004062000030d900 */
[----:B------:R-:W-:Y:S05]  /*102b0*/  BRA `(.L_x_403) ;  /* 0x0000000800587947 */ /* 0x000fea0003800000 */
.L_x_411:
[----:B------:R-:W-:-:S09]  /*102c0*/  UISETP.NE.AND UP0, UPT, UR4, 0xf, UPT ;  /* 0x0000000f0400788c */ /* 0x000fd2000bf05270 */
[----:B------:R-:W-:Y:S05]  /*102d0*/  BRA.U !UP0, `(.L_x_413) ;  /* 0x0000000108987547 */ /* 0x000fea000b800000 */
[----:B------:R-:W-:-:S09]  /*102e0*/  UISETP.NE.AND UP0, UPT, UR4, 0x17, UPT ;  /* 0x000000170400788c */ /* 0x000fd2000bf05270 */
[----:B------:R-:W-:Y:S05]  /*102f0*/  BRA.U !UP0, `(.L_x_414) ;  /* 0x0000000108587547 */ /* 0x000fea000b800000 */
[----:B------:R-:W-:-:S09]  /*10300*/  UISETP.NE.AND UP0, UPT, UR4, 0x18, UPT ;  /* 0x000000180400788c */ /* 0x000fd2000bf05270 */
[----:B------:R-:W-:Y:S05]  /*10310*/  BRA.U UP0, `(.L_x_402) ;  /* 0x0000000500e87547 */ /* 0x000fea000b800000 */
        /* <DEDUP_REMOVED lines=20> */
.L_x_414:
        /* <DEDUP_REMOVED lines=12> */
[----:B------:R0:W1:Y:S01]  /*10520*/  F2I.S64.TRUNC R24, R0 ;  /* 0x0000000000187311 */ /* 0x000062000020d900 */
[----:B------:R-:W-:Y:S05]  /*10530*/  BRA `(.L_x_403) ;  /* 0x0000000400b87947 */ /* 0x000fea0003800000 */
.L_x_413:
[----:B------:R-:W2:Y:S02]  /*10540*/  LDG.E.U16 R24, desc[UR36][R4.64] ;  /* 0x0000002404187981 */ /* 0x000ea4000c1e1500 */
[----:B--2---:R-:W-:-:S06]  /*10550*/  IMAD.U32 R24, R24, 0x10000, RZ ;  /* 0x0001000018187824 */ /* 0x004fcc00078e00ff */
[----:B------:R-:W0:Y:S01]  /*10560*/  F2I.S64.TRUNC R24, R24 ;  /* 0x0000001800187311 */ /* 0x000e22000020d900 */
[----:B------:R-:W-:Y:S05]  /*10570*/  BRA `(.L_x_403) ;  /* 0x0000000400a87947 */ /* 0x000fea0003800000 */
.L_x_410:
        /* <DEDUP_REMOVED lines=11> */
.L_x_417:
        /* <DEDUP_REMOVED lines=21> */
.L_x_421:
[----:B------:R-:W-:Y:S05]  /*10780*/  BSYNC.RECONVERGENT B1 ;  /* 0x0000000000017941 */ /* 0x000fea0003800200 */
.L_x_420:
[----:B------:R-:W-:Y:S01]  /*10790*/  IMAD.SHL.U32 R0, R0, 0x100000, RZ ;  /* 0x0010000000007824 */ /* 0x000fe200078e00ff */
[----:B------:R-:W-:-:S04]  /*107a0*/  LEA R3, R3, 0x3b800000, 0x17 ;  /* 0x3b80000003037811 */ /* 0x000fc800078eb8ff */
[----:B------:R-:W-:-:S07]  /*107b0*/  LOP3.LUT R24, R3, R0, R7, 0xfe, !PT ;  /* 0x0000000003187212 */ /* 0x000fce00078efe07 */
.L_x_419:
[----:B------:R-:W-:Y:S05]  /*107c0*/  BSYNC.RECONVERGENT B0 ;  /* 0x0000000000007941 */ /* 0x000fea0003800200 */
.L_x_418:
[----:B------:R-:W1:Y:S01]  /*107d0*/  F2I.S64.TRUNC R24, R24 ;  /* 0x0000001800187311 */ /* 0x000e62000020d900 */
[----:B------:R-:W-:Y:S05]  /*107e0*/  BRA `(.L_x_403) ;  /* 0x00000004000c7947 */ /* 0x000fea0003800000 */
.L_x_416:
        /* <DEDUP_REMOVED lines=21> */
.L_x_425:
[----:B------:R-:W-:Y:S05]  /*10940*/  BSYNC.RECONVERGENT B1 ;  /* 0x0000000000017941 */ /* 0x000fea0003800200 */
.L_x_424:
[----:B------:R-:W-:Y:S02]  /*10950*/  SHF.L.U32 R0, R0, 0x15, RZ ;  /* 0x0000001500007819 */ /* 0x000fe400000006ff */
[----:B------:R-:W-:-:S04]  /*10960*/  LEA R3, R3, 0x37800000, 0x17 ;  /* 0x3780000003037811 */ /* 0x000fc800078eb8ff */
[----:B------:R-:W-:-:S07]  /*10970*/  LOP3.LUT R24, R3, R0, R7, 0xfe, !PT ;  /* 0x0000000003187212 */ /* 0x000fce00078efe07 */
.L_x_423:
[----:B------:R-:W-:Y:S05]  /*10980*/  BSYNC.RECONVERGENT B0 ;  /* 0x0000000000007941 */ /* 0x000fea0003800200 */
.L_x_422:
[----:B------:R-:W0:Y:S01]  /*10990*/  F2I.S64.TRUNC R24, R24 ;  /* 0x0000001800187311 */ /* 0x000e22000020d900 */
[----:B------:R-:W-:Y:S05]  /*109a0*/  BRA `(.L_x_403) ;  /* 0x00000000009c7947 */ /* 0x000fea0003800000 */
.L_x_415:
[----:B------:R-:W-:-:S09]  /*109b0*/  UISETP.NE.AND UP0, UPT, UR4, 0x1c, UPT ;  /* 0x0000001c0400788c */ /* 0x000fd2000bf05270 */
[----:B------:R-:W-:Y:S05]  /*109c0*/  BRA.U !UP0, `(.L_x_426) ;  /* 0x00000001088c7547 */ /* 0x000fea000b800000 */
[----:B------:R-:W-:-:S09]  /*109d0*/  UISETP.NE.AND UP0, UPT, UR4, 0x1d, UPT ;  /* 0x0000001d0400788c */ /* 0x000fd2000bf05270 */
[----:B------:R-:W-:Y:S05]  /*109e0*/  BRA.U !UP0, `(.L_x_427) ;  /* 0x00000001087c7547 */ /* 0x000fea000b800000 */
[----:B------:R-:W-:-:S09]  /*109f0*/  UISETP.NE.AND UP0, UPT, UR4, 0x2c, UPT ;  /* 0x0000002c0400788c */ /* 0x000fd2000bf05270 */
[----:B------:R-:W-:Y:S05]  /*10a00*/  BRA.U UP0, `(.L_x_402) ;  /* 0x00000001002c7547 */ /* 0x000fea000b800000 */
        /* <DEDUP_REMOVED lines=8> */
.L_x_429:
[----:B------:R-:W-:Y:S05]  /*10a90*/  BSYNC.RECONVERGENT B0 ;  /* 0x0000000000007941 */ /* 0x000fea0003800200 */
.L_x_428:
[----:B------:R-:W0:Y:S01]  /*10aa0*/  F2I.S64.TRUNC R24, R24 ;  /* 0x0000001800187311 */ /* 0x000e22000020d900 */
[----:B------:R-:W-:Y:S05]  /*10ab0*/  BRA `(.L_x_403) ;  /* 0x0000000000587947 */ /* 0x000fea0003800000 */
.L_x_402:
[----:B------:R-:W-:Y:S01]  /*10ac0*/  MOV R0, 0x0 ;  /* 0x0000000000007802 */ /* 0x000fe20000000f00 */
[----:B------:R-:W0:Y:S01]  /*10ad0*/  LDCU.64 UR4, c[0x4][0x118] ;  /* 0x01002300ff0477ac */ /* 0x000e220008000a00 */
[----:B------:R-:W-:Y:S02]  /*10ae0*/  HFMA2 R13, -RZ, RZ, 0, 0 ;  /* 0x00000000ff0d7431 */ /* 0x000fe400000001ff */
[----:B------:R-:W-:Y:S01]  /*10af0*/  IMAD.MOV.U32 R8, RZ, RZ, 0x4e ;  /* 0x0000004eff087424 */ /* 0x000fe200078e00ff */
[----:B------:R1:W1:Y:S01]  /*10b00*/  LDC.64 R14, c[0x4][R0] ;  /* 0x01000000000e7b82 */ /* 0x0002620000000a00 */
[----:B------:R-:W2:Y:S01]  /*10b10*/  LDCU.64 UR6, c[0x4][0x120] ;  /* 0x01002400ff0677ac */ /* 0x000ea20008000a00 */
[----:B------:R-:W-:Y:S01]  /*10b20*/  IMAD.MOV.U32 R12, RZ, RZ, 0x1 ;  /* 0x00000001ff0c7424 */ /* 0x000fe200078e00ff */
[----:B------:R-:W3:Y:S01]  /*10b30*/  LDCU.64 UR8, c[0x4][0x20] ;  /* 0x01000400ff0877ac */ /* 0x000ee20008000a00 */
[----:B0-----:R-:W-:Y:S02]  /*10b40*/  IMAD.U32 R4, RZ, RZ, UR4 ;  /* 0x00000004ff047e24 */ /* 0x001fe4000f8e00ff */
[----:B------:R-:W-:Y:S01]  /*10b50*/  IMAD.U32 R5, RZ, RZ, UR5 ;  /* 0x00000005ff057e24 */ /* 0x000fe2000f8e00ff */
[----:B--2---:R-:W-:Y:S01]  /*10b60*/  MOV R6, UR6 ;  /* 0x0000000600067c02 */ /* 0x004fe20008000f00 */
[----:B------:R-:W-:-:S02]  /*10b70*/  IMAD.U32 R7, RZ, RZ, UR7 ;  /* 0x00000007ff077e24 */ /* 0x000fc4000f8e00ff */
[----:B---3--:R-:W-:Y:S01]  /*10b80*/  IMAD.U32 R10, RZ, RZ, UR8 ;  /* 0x00000008ff0a7e24 */ /* 0x008fe2000f8e00ff */
[----:B------:R-:W-:-:S07]  /*10b90*/  MOV R11, UR9 ;  /* 0x00000009000b7c02 */ /* 0x000fce0008000f00 */
[----:B------:R-:W-:-:S07]  /*10ba0*/  LEPC R20, `(.L_x_430) ;  /* 0x000000001014794e */ /* 0x000fce0000000000 */
[----:B-1--45:R-:W-:Y:S05]  /*10bb0*/  CALL.ABS.NOINC R14 ;  /* 0x000000000e007343 */ /* 0x032fea0003c00000 */
.L_x_430:
[----:B------:R-:W-:Y:S01]  /*10bc0*/  CS2R R24, SRZ ;  /* 0x0000000000187805 */ /* 0x000fe2000001ff00 */
[----:B------:R-:W-:Y:S06]  /*10bd0*/  BRA `(.L_x_403) ;  /* 0x0000000000107947 */ /* 0x000fec0003800000 */
.L_x_427:
[----:B------:R0:W5:Y:S01]  /*10be0*/  LDG.E.64 R24, desc[UR36][R4.64] ;  /* 0x0000002404187981 */ /* 0x000162000c1e1b00 */
[----:B------:R-:W-:Y:S05]  /*10bf0*/  BRA `(.L_x_403) ;  /* 0x0000000000087947 */ /* 0x000fea0003800000 */
.L_x_426:
[----:B------:R0:W5:Y:S01]  /*10c00*/  LDG.E R24, desc[UR36][R4.64] ;  /* 0x0000002404187981 */ /* 0x000162000c1e1900 */
[----:B------:R-:W-:-:S07]  /*10c10*/  IMAD.MOV.U32 R25, RZ, RZ, RZ ;  /* 0x000000ffff197224 */ /* 0x000fce00078e00ff */
.L_x_403:
[----:B------:R-:W3:Y:S01]  /*10c20*/  LDCU.64 UR4, c[0x0][0x740] ;  /* 0x0000e800ff0477ac */ /* 0x000ee20008000a00 */
[----:B------:R-:W-:Y:S01]  /*10c30*/  BSSY.RECONVERGENT B7, `(.L_x_431) ;  /* 0x0000014000077945 */ /* 0x000fe20003800200 */
[----:B---345:R-:W-:-:S04]  /*10c40*/  ISETP.NE.U32.AND P0, PT, R26, UR4, PT ;  /* 0x000000041a007c0c */ /* 0x038fc8000bf05070 */
[----:B------:R-:W-:-:S13]  /*10c50*/  ISETP.NE.AND.EX P0, PT, R27, UR5, PT, P0 ;  /* 0x000000051b007c0c */ /* 0x000fda000bf05300 */
[----:B------:R-:W-:Y:S05]  /*10c60*/  @!P0 BRA `(.L_x_432) ;  /* 0x0000000000408947 */ /* 0x000fea0003800000 */
[----:B0-----:R-:W-:Y:S01]  /*10c70*/  MOV R0, 0x0 ;  /* 0x0000000000007802 */ /* 0x001fe20000000f00 */
[----:B------:R-:W0:Y:S01]  /*10c80*/  LDCU.64 UR4, c[0x4][0x128] ;  /* 0x01002500ff0477ac */ /* 0x000e220008000a00 */
[----:B------:R-:W-:Y:S02]  /*10c90*/  HFMA2 R12, -RZ, RZ, 0, 5.9604644775390625e-08 ;  /* 0x00000001ff0c7431 */ /* 0x000fe400000001ff */
[----:B------:R-:W-:Y:S01]  /*10ca0*/  IMAD.MOV.U32 R8, RZ, RZ, 0x2c ;  /* 0x0000002cff087424 */ /* 0x000fe200078e00ff */
[----:B------:R3:W4:Y:S01]  /*10cb0*/  LDC.64 R14, c[0x4][R0] ;  /* 0x01000000000e7b82 */ /* 0x0007220000000a00 */
[----:B------:R-:W5:Y:S01]  /*10cc0*/  LDCU.64 UR6, c[0x4][0x110] ;  /* 0x01002200ff0677ac */ /* 0x000f620008000a00 */
[----:B------:R-:W-:Y:S01]  /*10cd0*/  IMAD.MOV.U32 R13, RZ, RZ, RZ ;  /* 0x000000ffff0d7224 */ /* 0x000fe200078e00ff */
[----:B------:R-:W1:Y:S01]  /*10ce0*/  LDCU.64 UR8, c[0x4][0x8] ;  /* 0x01000100ff0877ac */ /* 0x000e620008000a00 */
[----:B0-----:R-:W-:Y:S01]  /*10cf0*/  IMAD.U32 R4, RZ, RZ, UR4 ;  /* 0x00000004ff047e24 */ /* 0x001fe2000f8e00ff */
[----:B------:R-:W-:Y:S01]  /*10d00*/  MOV R5, UR5 ;  /* 0x0000000500057c02 */ /* 0x000fe20008000f00 */
[----:B-----5:R-:W-:-:S02]  /*10d10*/  IMAD.U32 R6, RZ, RZ, UR6 ;  /* 0x00000006ff067e24 */ /* 0x020fc4000f8e00ff */
[----:B------:R-:W-:Y:S01]  /*10d20*/  IMAD.U32 R7, RZ, RZ, UR7 ;  /* 0x00000007ff077e24 */ /* 0x000fe2000f8e00ff */
[----:B-1----:R-:W-:Y:S01]  /*10d30*/  MOV R10, UR8 ;  /* 0x00000008000a7c02 */ /* 0x002fe20008000f00 */
[----:B---3--:R-:W-:-:S07]  /*10d40*/  IMAD.U32 R11, RZ, RZ, UR9 ;  /* 0x00000009ff0b7e24 */ /* 0x008fce000f8e00ff */
[----:B------:R-:W-:-:S07]  /*10d50*/  LEPC R20, `(.L_x_432) ;  /* 0x000000001014794e */ /* 0x000fce0000000000 */
[----:B--2-4-:R-:W-:Y:S05]  /*10d60*/  CALL.ABS.NOINC R14 ;  /* 0x000000000e007343 */ /* 0x014fea0003c00000 */
.L_x_432:
[----:B------:R-:W-:Y:S05]  /*10d70*/  BSYNC.RECONVERGENT B7 ;  /* 0x0000000000077941 */ /* 0x000fea0003800200 */
.L_x_431:
[----:B------:R-:W2:Y:S01]  /*10d80*/  LDCU.64 UR4, c[0x0][0x750] ;  /* 0x0000ea00ff0477ac */ /* 0x000ea20008000a00 */
[----:B------:R-:W-:Y:S01]  /*10d90*/  BSSY.RECONVERGENT B7, `(.L_x_433) ;  /* 0x0000014000077945 */ /* 0x000fe20003800200 */
[----:B--2---:R-:W-:-:S04]  /*10da0*/  ISETP.NE.U32.AND P0, PT, R28, UR4, PT ;  /* 0x000000041c007c0c */ /* 0x004fc8000bf05070 */
[----:B------:R-:W-:-:S13]  /*10db0*/  ISETP.NE.AND.EX P0, PT, R29, UR5, PT, P0 ;  /* 0x000000051d007c0c */ /* 0x000fda000bf05300 */
[----:B------:R-:W-:Y:S05]  /*10dc0*/  @!P0 BRA `(.L_x_434) ;  /* 0x0000000000408947 */ /* 0x000fea0003800000 */
[----:B0-----:R-:W-:Y:S01]  /*10dd0*/  MOV R0, 0x0 ;  /* 0x0000000000007802 */ /* 0x001fe20000000f00 */
[----:B------:R-:W0:Y:S01]  /*10de0*/  LDCU.64 UR4, c[0x4][0x128] ;  /* 0x01002500ff0477ac */ /* 0x000e220008000a00 */
[----:B------:R-:W-:Y:S02]  /*10df0*/  HFMA2 R12, -RZ, RZ, 0, 5.9604644775390625e-08 ;  /* 0x00000001ff0c7431 */ /* 0x000fe400000001ff */
[----:B------:R-:W-:Y:S01]  /*10e00*/  IMAD.MOV.U32 R8, RZ, RZ, 0x2c ;  /* 0x0000002cff087424 */ /* 0x000fe200078e00ff */
[----:B------:R2:W3:Y:S01]  /*10e10*/  LDC.64 R14, c[0x4][R0] ;  /* 0x01000000000e7b82 */ /* 0x0004e20000000a00 */
[----:B------:R-:W4:Y:S01]  /*10e20*/  LDCU.64 UR6, c[0x4][0x110] ;  /* 0x01002200ff0677ac */ /* 0x000f220008000a00 */
[----:B------:R-:W-:Y:S01]  /*10e30*/  IMAD.MOV.U32 R13, RZ, RZ, RZ ;  /* 0x000000ffff0d7224 */ /* 0x000fe200078e00ff */
[----:B------:R-:W5:Y:S01]  /*10e40*/  LDCU.64 UR8, c[0x4][0x8] ;  /* 0x01000100ff0877ac */ /* 0x000f620008000a00 */
[----:B0-----:R-:W-:Y:S01]  /*10e50*/  IMAD.U32 R4, RZ, RZ, UR4 ;  /* 0x00000004ff047e24 */ /* 0x001fe2000f8e00ff */
[----:B------:R-:W-:Y:S01]  /*10e60*/  MOV R5, UR5 ;  /* 0x0000000500057c02 */ /* 0x000fe20008000f00 */
[----:B----4-:R-:W-:-:S02]  /*10e70*/  IMAD.U32 R6, RZ, RZ, UR6 ;  /* 0x00000006ff067e24 */ /* 0x010fc4000f8e00ff */
[----:B------:R-:W-:Y:S01]  /*10e80*/  IMAD.U32 R7, RZ, RZ, UR7 ;  /* 0x00000007ff077e24 */ /* 0x000fe2000f8e00ff */
[----:B-----5:R-:W-:Y:S01]  /*10e90*/  MOV R10, UR8 ;  /* 0x00000008000a7c02 */ /* 0x020fe20008000f00 */
[----:B--2---:R-:W-:-:S07]  /*10ea0*/  IMAD.U32 R11, RZ, RZ, UR9 ;  /* 0x00000009ff0b7e24 */ /* 0x004fce000f8e00ff */
[----:B------:R-:W-:-:S07]  /*10eb0*/  LEPC R20, `(.L_x_434) ;  /* 0x000000001014794e */ /* 0x000fce0000000000 */
[----:B-1-3--:R-:W-:Y:S05]  /*10ec0*/  CALL.ABS.NOINC R14 ;  /* 0x000000000e007343 */ /* 0x00afea0003c00000 */
.L_x_434:
[----:B------:R-:W-:Y:S05]  /*10ed0*/  BSYNC.RECONVERGENT B7 ;  /* 0x0000000000077941 */ /* 0x000fea0003800200 */
.L_x_433:
[----:B------:R-:W2:Y:S01]  /*10ee0*/  LDCU.128 UR4, c[0x0][0x740] ;  /* 0x0000e800ff0477ac */ /* 0x000ea20008000c00 */
[----:B0-----:R-:W-:Y:S01]  /*10ef0*/  IADD3 R0, P1, PT, -R18, R16, RZ ;  /* 0x0000001012007210 */ /* 0x001fe20007f3e1ff */
[----:B------:R-:W-:Y:S04]  /*10f00*/  BSSY.RECONVERGENT B7, `(.L_x_435) ;  /* 0x0000017000077945 */ /* 0x000fe80003800200 */
[----:B------:R-:W-:Y:S01]  /*10f10*/  IMAD.X R3, R17, 0x1, ~R19, P1 ;  /* 0x0000000111037824 */ /* 0x000fe200008e0e13 */
[C---:B--2---:R-:W-:Y:S02]  /*10f20*/  ISETP.GT.U32.AND P0, PT, R0.reuse, UR6, PT ;  /* 0x0000000600007c0c */ /* 0x044fe4000bf04070 */
[----:B------:R-:W-:Y:S02]  /*10f30*/  ISETP.GE.U32.AND P1, PT, R0, UR4, PT ;  /* 0x0000000400007c0c */ /* 0x000fe4000bf26070 */
[----:B------:R-:W-:-:S02]  /*10f40*/  ISETP.GT.AND.EX P0, PT, R3, UR7, PT, P0 ;  /* 0x0000000703007c0c */ /* 0x000fc4000bf04300 */
[----:B------:R-:W-:-:S13]  /*10f50*/  ISETP.GE.AND.EX P1, PT, R3, UR5, PT, P1 ;  /* 0x0000000503007c0c */ /* 0x000fda000bf26310 */
[----:B------:R-:W-:Y:S05]  /*10f60*/  @!P0 BRA P1, `(.L_x_436) ;  /* 0x0000000000408947 */ /* 0x000fea0000800000 */
[----:B------:R-:W-:Y:S01]  /*10f70*/  MOV R0, 0x0 ;  /* 0x0000000000007802 */ /* 0x000fe20000000f00 */
[----:B------:R-:W0:Y:S01]  /*10f80*/  LDCU.64 UR4, c[0x4][0x128] ;  /* 0x01002500ff0477ac */ /* 0x000e220008000a00 */
[----:B------:R-:W-:Y:S02]  /*10f90*/  HFMA2 R8, -RZ, RZ, 0, 2.6226043701171875e-06 ;  /* 0x0000002cff087431 */ /* 0x000fe400000001ff */
[----:B------:R-:W-:Y:S01]  /*10fa0*/  IMAD.MOV.U32 R12, RZ, RZ, 0x1 ;  /* 0x00000001ff0c7424 */ /* 0x000fe200078e00ff */
[----:B------:R2:W3:Y:S01]  /*10fb0*/  LDC.64 R14, c[0x4][R0] ;  /* 0x01000000000e7b82 */ /* 0x0004e20000000a00 */
[----:B------:R-:W4:Y:S01]  /*10fc0*/  LDCU.64 UR6, c[0x4][0x110] ;  /* 0x01002200ff0677ac */ /* 0x000f220008000a00 */
[----:B------:R-:W-:Y:S01]  /*10fd0*/  IMAD.MOV.U32 R13, RZ, RZ, RZ ;  /* 0x000000ffff0d7224 */ /* 0x000fe200078e00ff */
[----:B------:R-:W5:Y:S01]  /*10fe0*/  LDCU.64 UR8, c[0x4][0x8] ;  /* 0x01000100ff0877ac */ /* 0x000f620008000a00 */
[----:B0-----:R-:W-:Y:S01]  /*10ff0*/  MOV R4, UR4 ;  /* 0x0000000400047c02 */ /* 0x001fe20008000f00 */
[----:B------:R-:W-:-:S02]  /*11000*/  IMAD.U32 R5, RZ, RZ, UR5 ;  /* 0x00000005ff057e24 */ /* 0x000fc4000f8e00ff */
[----:B----4-:R-:W-:Y:S01]  /*11010*/  IMAD.U32 R6, RZ, RZ, UR6 ;  /* 0x00000006ff067e24 */ /* 0x010fe2000f8e00ff */
[----:B------:R-:W-:Y:S01]  /*11020*/  MOV R7, UR7 ;  /* 0x0000000700077c02 */ /* 0x000fe20008000f00 */
[----:B-----5:R-:W-:Y:S02]  /*11030*/  IMAD.U32 R10, RZ, RZ, UR8 ;  /* 0x00000008ff0a7e24 */ /* 0x020fe4000f8e00ff */
[----:B--2---:R-:W-:-:S07]  /*11040*/  IMAD.U32 R11, RZ, RZ, UR9 ;  /* 0x00000009ff0b7e24 */ /* 0x004fce000f8e00ff */
[----:B------:R-:W-:-:S07]  /*11050*/  LEPC R20, `(.L_x_436) ;  /* 0x000000001014794e */ /* 0x000fce0000000000 */
[----:B-1-3--:R-:W-:Y:S05]  /*11060*/  CALL.ABS.NOINC R14 ;  /* 0x000000000e007343 */ /* 0x00afea0003c00000 */
.L_x_436:
[----:B------:R-:W-:Y:S05]  /*11070*/  BSYNC.RECONVERGENT B7 ;  /* 0x0000000000077941 */ /* 0x000fea0003800200 */
.L_x_435:
[----:B------:R-:W1:Y:S01]  /*11080*/  LDCU.64 UR4, c[0x0][0x750] ;  /* 0x0000ea00ff0477ac */ /* 0x000e620008000a00 */
[----:B------:R-:W-:Y:S01]  /*11090*/  CS2R R28, SRZ ;  /* 0x00000000001c7805 */ /* 0x000fe2000001ff00 */
[----:B------:R-:W-:Y:S01]  /*110a0*/  UISETP.NE.AND UP0, UPT, UR45, URZ, UPT ;  /* 0x000000ff2d00728c */ /* 0x000fe2000bf05270 */
[----:B-1----:R-:W-:-:S04]  /*110b0*/  IMAD R3, R25, UR4, RZ ;  /* 0x0000000419037c24 */ /* 0x002fc8000f8e02ff */
[----:B------:R-:W-:-:S04]  /*110c0*/  IMAD R3, R24, UR5, R3 ;  /* 0x0000000518037c24 */ /* 0x000fc8000f8e0203 */
[----:B------:R-:W-:Y:S05]  /*110d0*/  BRA.U !UP0, `(.L_x_437) ;  /* 0x0000003508687547 */ /* 0x000fea000b800000 */
[----:B------:R-:W-:Y:S02]  /*110e0*/  UISETP.GT.U32.AND UP0, UPT, UR4, URZ, UPT ;  /* 0x000000ff0400728c */ /* 0x000fe4000bf04070 */
[----:B------:R-:W-:Y:S02]  /*110f0*/  IMAD.WIDE.U32 R24, R24, UR4, RZ ;  /* 0x0000000418187c25 */ /* 0x000fe4000f8e00ff */
[----:B------:R-:W-:Y:S02]  /*11100*/  UISETP.GT.AND.EX UP0, UPT, UR5, URZ, UPT, UP0 ;  /* 0x000000ff0500728c */ /* 0x000fe4000bf04300 */
[----:B------:R-:W-:Y:S01]  /*11110*/  IMAD.MOV.U32 R36, RZ, RZ, R24 ;  /* 0x000000ffff247224 */ /* 0x000fe200078e0018 */
[----:B------:R-:W-:-:S06]  /*11120*/  IADD3 R35, PT, PT, R25, R3, RZ ;  /* 0x0000000319237210 */ /* 0x000fcc0007ffe0ff */
        /* <DEDUP_REMOVED lines=9> */
[----:B------:R-:W-:Y:S02]  /*111c0*/  IADD3 R3, PT, PT, RZ, -R4, RZ ;  /* 0x80000004ff037210 */ /* 0x000fe40007ffe0ff */
[----:B------:R-:W-:Y:S02]  /*111d0*/  ISETP.NE.U32.AND P1, PT, R4, RZ, PT ;  /* 0x000000ff0400720c */ /* 0x000fe40003f25070 */
[----:B------:R-:W-:-:S03]  /*111e0*/  MOV R5, RZ ;  /* 0x000000ff00057202 */ /* 0x000fc60000000f00 */
        /* <DEDUP_REMOVED lines=16> */
.L_x_440:
[----:B------:R-:W-:Y:S01]  /*112f0*/  IMAD.MOV.U32 R0, RZ, RZ, R4 ;  /* 0x000000ffff007224 */ /* 0x000fe200078e0004 */
[----:B------:R-:W-:Y:S01]  /*11300*/  MOV R11, 0x11330 ;  /* 0x00011330000b7802 */ /* 0x000fe20000000f00 */
[----:B------:R-:W-:-:S07]  /*11310*/  IMAD.MOV.U32 R10, RZ, RZ, R5 ;  /* 0x000000ffff0a7224 */ /* 0x000fce00078e0005 */
[----:B------:R-:W-:Y:S05]  /*11320*/  CALL.REL.NOINC `($__internal_1_$__cuda_sm20_rem_s64) ;  /* 0x00000190004c7944 */ /* 0x000fea0003c00000 */
[----:B------:R-:W-:Y:S01]  /*11330*/  MOV R4, R0 ;  /* 0x0000000000047202 */ /* 0x000fe20000000f00 */
[----:B------:R-:W-:-:S07]  /*11340*/  IMAD.MOV.U32 R5, RZ, RZ, R3 ;  /* 0x000000ffff057224 */ /* 0x000fce00078e0003 */
.L_x_441:
[----:B------:R-:W-:Y:S05]  /*11350*/  BSYNC.RECONVERGENT B0 ;  /* 0x0000000000007941 */ /* 0x000fea0003800200 */
.L_x_439:
[----:B------:R-:W0:Y:S02]  /*11360*/  LDC.64 R6, c[0x0][0x768] ;  /* 0x0001da00ff067b82 */ /* 0x000e240000000a00 */
[----:B0-----:R-:W-:-:S06]  /*11370*/  IMAD.WIDE.U32 R6, R37, 0x8, R6 ;  /* 0x0000000825067825 */ /* 0x001fcc00078e0006 */
[----:B------:R-:W2:Y:S02]  /*11380*/  LDG.E.64 R6, desc[UR36][R6.64] ;  /* 0x0000002406067981 */ /* 0x000ea4000c1e1b00 */
[-C--:B--2---:R-:W-:Y:S02]  /*11390*/  IMAD R3, R5, R6.reuse, RZ ;  /* 0x0000000605037224 */ /* 0x084fe400078e02ff */
[----:B------:R-:W-:-:S04]  /*113a0*/  IMAD.WIDE.U32 R8, R4, R6, RZ ;  /* 0x0000000604087225 */ /* 0x000fc800078e00ff */
[----:B------:R-:W-:Y:S02]  /*113b0*/  IMAD R3, R7, R4, R3 ;  /* 0x0000000407037224 */ /* 0x000fe400078e0203 */
[----:B------:R-:W-:-:S03]  /*113c0*/  IMAD.MOV.U32 R29, RZ, RZ, R8 ;  /* 0x000000ffff1d7224 */ /* 0x000fc600078e0008 */
[----:B------:R-:W-:Y:S01]  /*113d0*/  IADD3 R28, PT, PT, R9, R3, RZ ;  /* 0x00000003091c7210 */ /* 0x000fe20007ffe0ff */
[----:B------:R-:W-:Y:S06]  /*113e0*/  BRA `(.L_x_437) ;  /* 0x0000003000a47947 */ /* 0x000fec0003800000 */
.L_x_438:
[----:B------:R-:W-:Y:S02]  /*113f0*/  ISETP.GE.U32.AND P0, PT, R37, 0x7, PT ;  /* 0x000000072500780c */ /* 0x000fe40003f06070 */
[----:B------:R-:W-:Y:S01]  /*11400*/  CS2R R28, SRZ ;  /* 0x00000000001c7805 */ /* 0x000fe2000001ff00 */
[----:B------:R-:W-:-:S10]  /*11410*/  IMAD.MOV.U32 R32, RZ, RZ, R37 ;  /* 0x000000ffff207224 */ /* 0x000fd400078e0025 */
        /* <DEDUP_REMOVED lines=12> */
[----:B------:R-:W-:-:S07]  /*114e0*/  MOV R33, UR5 ;  /* 0x0000000500217c02 */ /* 0x000fce0008000f00 */
.L_x_468:
[----:B------:R-:W-:-:S04]  /*114f0*/  VIADD R21, R32, 0x3 ;  /* 0x0000000320157836 */ /* 0x000fc80000000000 */
[----:B---3--:R-:W-:-:S06]  /*11500*/  IMAD.WIDE.U32 R14, R21, 0x8, R48 ;  /* 0x00000008150e7825 */ /* 0x008fcc00078e0030 */
[----:B------:R-:W3:Y:S01]  /*11510*/  LDG.E.64 R14, desc[UR36][R14.64] ;  /* 0x000000240e0e7981 */ /* 0x000ee2000c1e1b00 */
[----:B------:R-:W-:Y:S01]  /*11520*/  BSSY.RECONVERGENT B1, `(.L_x_444) ;  /* 0x0000020000017945 */ /* 0x000fe20003800200 */
[----:B---3--:R-:W-:-:S04]  /*11530*/  LOP3.LUT R0, R35, R15, RZ, 0xfc, !PT ;  /* 0x0000000f23007212 */ /* 0x008fc800078efcff */
[----:B------:R-:W-:-:S13]  /*11540*/  ISETP.NE.U32.AND P0, PT, R0, RZ, PT ;  /* 0x000000ff0000720c */ /* 0x000fda0003f05070 */
[----:B------:R-:W-:Y:S05]  /*11550*/  @P0 BRA `(.L_x_445) ;  /* 0x0000000000500947 */ /* 0x000fea0003800000 */
[----:B------:R-:W3:Y:S01]  /*11560*/  I2F.U32.RP R0, R14 ;  /* 0x0000000e00007306 */ /* 0x000ee20000209000 */
[----:B------:R-:W-:Y:S01]  /*11570*/  IADD3 R3, PT, PT, RZ, -R14, RZ ;  /* 0x8000000eff037210 */ /* 0x000fe20007ffe0ff */
[----:B------:R-:W-:Y:S01]  /*11580*/  HFMA2 R25, -RZ, RZ, 0, 0 ;  /* 0x00000000ff197431 */ /* 0x000fe200000001ff */
[----:B------:R-:W-:-:S05]  /*11590*/  ISETP.NE.U32.AND P2, PT, R14, RZ, PT ;  /* 0x000000ff0e00720c */ /* 0x000fca0003f45070 */
[----:B---3--:R-:W3:Y:S02]  /*115a0*/  MUFU.RCP R0, R0 ;  /* 0x0000000000007308 */ /* 0x008ee40000001000 */
[----:B---3--:R-:W-:-:S06]  /*115b0*/  VIADD R4, R0, 0xffffffe ;  /* 0x0ffffffe00047836 */ /* 0x008fcc0000000000 */
[----:B------:R3:W4:Y:S02]  /*115c0*/  F2I.FTZ.U32.TRUNC.NTZ R5, R4 ;  /* 0x0000000400057305 */ /* 0x000724000021f000 */
[----:B---3--:R-:W-:Y:S02]  /*115d0*/  IMAD.MOV.U32 R4, RZ, RZ, RZ ;  /* 0x000000ffff047224 */ /* 0x008fe400078e00ff */
[----:B----4-:R-:W-:-:S04]  /*115e0*/  IMAD R3, R3, R5, RZ ;  /* 0x0000000503037224 */ /* 0x010fc800078e02ff */
        /* <DEDUP_REMOVED lines=11> */
.L_x_445:
[----:B------:R-:W-:Y:S01]  /*116a0*/  IMAD.MOV.U32 R8, RZ, RZ, R36 ;  /* 0x000000ffff087224 */ /* 0x000fe200078e0024 */
[----:B------:R-:W-:Y:S01]  /*116b0*/  MOV R4, R14 ;  /* 0x0000000e00047202 */ /* 0x000fe20000000f00 */
[----:B------:R-:W-:Y:S01]  /*116c0*/  IMAD.MOV.U32 R5, RZ, RZ, R35 ;  /* 0x000000ffff057224 */ /* 0x000fe200078e0023 */
[----:B------:R-:W-:Y:S01]  /*116d0*/  MOV R0, 0x11700 ;  /* 0x0001170000007802 */ /* 0x000fe20000000f00 */
[----:B------:R-:W-:-:S07]  /*116e0*/  IMAD.MOV.U32 R3, RZ, RZ, R15 ;  /* 0x000000ffff037224 */ /* 0x000fce00078e000f */
[----:B012---:R-:W-:Y:S05]  /*116f0*/  CALL.REL.NOINC `($__internal_0_$__cuda_sm20_div_s64) ;  /* 0x0000018800087944 */ /* 0x007fea0003c00000 */
[----:B------:R-:W-:Y:S01]  /*11700*/  IMAD.MOV.U32 R24, RZ, RZ, R6 ;  /* 0x000000ffff187224 */ /* 0x000fe200078e0006 */
[----:B------:R-:W-:-:S07]  /*11710*/  MOV R25, R7 ;  /* 0x0000000700197202 */ /* 0x000fce0000000f00 */
.L_x_446:
[----:B------:R-:W-:Y:S05]  /*11720*/  BSYNC.RECONVERGENT B1 ;  /* 0x0000000000017941 */ /* 0x000fea0003800200 */
.L_x_444:
[----:B------:R-:W-:Y:S02]  /*11730*/  VIADD R20, R32, 0x2 ;  /* 0x0000000220147836 */ /* 0x000fe40000000000 */
[----:B--2---:R-:W-:-:S04]  /*11740*/  IMAD.WIDE.U32 R4, R21, 0x8, R42 ;  /* 0x0000000815047825 */ /* 0x004fc800078e002a */
[----:B-1----:R-:W-:Y:S02]  /*11750*/  IMAD.WIDE.U32 R26, R20, 0x8, R40 ;  /* 0x00000008141a7825 */ /* 0x002fe400078e0028 */
[----:B------:R-:W2:Y:S04]  /*11760*/  LDG.E.64 R4, desc[UR36][R4.64] ;  /* 0x0000002404047981 */ /* 0x000ea8000c1e1b00 */
[----:B------:R-:W3:Y:S01]  /*11770*/  LDG.E.64 R26, desc[UR36][R26.64] ;  /* 0x000000241a1a7981 */ /* 0x000ee2000c1e1b00 */
[----:B------:R-:W-:Y:S02]  /*11780*/  IADD3 R9, P0, PT, RZ, -R24, RZ ;  /* 0x80000018ff097210 */ /* 0x000fe40007f1e0ff */
[----:B------:R-:W-:-:S03]  /*11790*/  MOV R34, R36 ;  /* 0x0000002400227202 */ /* 0x000fc60000000f00 */
[----:B------:R-:W-:Y:S01]  /*117a0*/  IMAD.X R3, RZ, RZ, ~R25, P0 ;  /* 0x000000ffff037224 */ /* 0x000fe200000e0e19 */
[----:B------:R-:W-:-:S03]  /*117b0*/  LOP3.LUT R29, R29, R28, RZ, 0x3c, !PT ;  /* 0x0000001c1d1d7212 */ /* 0x000fc600078e3cff */
[----:B------:R-:W-:Y:S02]  /*117c0*/  IMAD R3, R3, R14, RZ ;  /* 0x0000000e03037224 */ /* 0x000fe400078e02ff */
[----:B------:R-:W-:Y:S01]  /*117d0*/  IMAD.WIDE.U32 R6, R14, R9, R34 ;  /* 0x000000090e067225 */ /* 0x000fe200078e0022 */
[----:B------:R-:W-:-:S03]  /*117e0*/  LOP3.LUT R28, R29, R28, RZ, 0x3c, !PT ;  /* 0x0000001c1d1c7212 */ /* 0x000fc600078e3cff */
[----:B------:R-:W-:Y:S01]  /*117f0*/  IMAD R3, R15, R9, R3 ;  /* 0x000000090f037224 */ /* 0x000fe200078e0203 */
[----:B------:R-:W-:-:S03]  /*11800*/  LOP3.LUT R29, R29, R28, RZ, 0x3c, !PT ;  /* 0x0000001c1d1d7212 */ /* 0x000fc600078e3cff */
        /* <DEDUP_REMOVED lines=29> */
.L_x_448:
        /* <DEDUP_REMOVED lines=8> */
.L_x_449:
[----:B------:R-:W-:Y:S05]  /*11a60*/  BSYNC.RECONVERGENT B1 ;  /* 0x0000000000017941 */ /* 0x000fea0003800200 */
.L_x_447:
[----:B------:R-:W-:Y:S02]  /*11a70*/  VIADD R34, R32, 0x1 ;  /* 0x0000000120227836 */ /* 0x000fe40000000000 */
[----:B------:R-:W-:-:S04]  /*11a80*/  IMAD.WIDE.U32 R4, R20, 0x8, R42 ;  /* 0x0000000814047825 */ /* 0x000fc800078e002a */
[----:B------:R-:W-:Y:S02]  /*11a90*/  IMAD.WIDE.U32 R6, R34, 0x8, R40 ;  /* 0x0000000822067825 */ /* 0x000fe400078e0028 */
[----:B------:R-:W2:Y:S04]  /*11aa0*/  LDG.E.64 R4, desc[UR36][R4.64] ;  /* 0x0000002404047981 */ /* 0x000ea8000c1e1b00 */
        /* <DEDUP_REMOVED lines=38> */
.L_x_451:
        /* <DEDUP_REMOVED lines=8> */
.L_x_452:
[----:B------:R-:W-:Y:S05]  /*11d90*/  BSYNC.RECONVERGENT B1 ;  /* 0x0000000000017941 */ /* 0x000fea0003800200 */
.L_x_450:
[----:B------:R-:W-:-:S04]  /*11da0*/  IMAD.WIDE.U32 R26, R32, 0x8, R40 ;  /* 0x00000008201a7825 */ /* 0x000fc800078e0028 */
[----:B------:R-:W-:Y:S02]  /*11db0*/  IMAD.WIDE.U32 R4, R34, 0x8, R42 ;  /* 0x0000000822047825 */ /* 0x000fe400078e002a */
[----:B------:R-:W2:Y:S04]  /*11dc0*/  LDG.E.64 R26, desc[UR36][R26.64] ;  /* 0x000000241a1a7981 */ /* 0x000ea8000c1e1b00 */
[----:B------:R-:W3:Y:S01]  /*11dd0*/  LDG.E.64 R4, desc[UR36][R4.64] ;  /* 0x0000002404047981 */ /* 0x000ee2000c1e1b00 */
[----:B------:R-:W-:Y:S01]  /*11de0*/  IADD3 R9, P0, PT, RZ, -R24, RZ ;  /* 0x80000018ff097210 */ /* 0x000fe20007f1e0ff */
[----:B------:R-:W-:Y:S01]  /*11df0*/  IMAD.MOV.U32 R7, RZ, RZ, R15 ;  /* 0x000000ffff077224 */ /* 0x000fe200078e000f */
[----:B------:R-:W-:Y:S01]  /*11e00*/  MOV R6, R14 ;  /* 0x0000000e00067202 */ /* 0x000fe20000000f00 */
[----:B------:R-:W-:Y:S01]  /*11e10*/  BSSY.RECONVERGENT B1, `(.L_x_453) ;  /* 0x000002b000017945 */ /* 0x000fe20003800200 */
[----:B------:R-:W-:Y:S01]  /*11e20*/  MOV R34, R28 ;  /* 0x0000001c00227202 */ /* 0x000fe20000000f00 */
        /* <DEDUP_REMOVED lines=9> */
[----:B------:R-:W-:Y:S02]  /*11ec0*/  IMAD R3, R5, R6, R3 ;  /* 0x0000000605037224 */ /* 0x000fe400078e0203 */
[----:B------:R-:W-:Y:S02]  /*11ed0*/  VIADD R34, R32, 0xfffffffc ;  /* 0xfffffffc20227836 */ /* 0x000fe40000000000 */
        /* <DEDUP_REMOVED lines=22> */
.L_x_454:
        /* <DEDUP_REMOVED lines=8> */
.L_x_455:
[----:B------:R-:W-:Y:S05]  /*120c0*/  BSYNC.RECONVERGENT B1 ;  /* 0x0000000000017941 */ /* 0x000fea0003800200 */
.L_x_453:
[C---:B------:R-:W-:Y:S02]  /*120d0*/  VIADD R35, R32.reuse, 0xffffffff ;  /* 0xffffffff20237836 */ /* 0x040fe40000000000 */
        /* <DEDUP_REMOVED lines=41> */
.L_x_457:
        /* <DEDUP_REMOVED lines=8> */
.L_x_458:
[----:B------:R-:W-:Y:S05]  /*123f0*/  BSYNC.RECONVERGENT B1 ;  /* 0x0000000000017941 */ /* 0x000fea0003800200 */
.L_x_456:
        /* <DEDUP_REMOVED lines=42> */
.L_x_460:
        /* <DEDUP_REMOVED lines=8> */
.L_x_461:
[----:B------:R-:W-:Y:S05]  /*12720*/  BSYNC.RECONVERGENT B1 ;  /* 0x0000000000017941 */ /* 0x000fea0003800200 */
.L_x_459:
        /* <DEDUP_REMOVED lines=13> */
[----:B------:R-:W-:Y:S02]  /*12800*/  IMAD.MOV.U32 R24, RZ, RZ, R28 ;  /* 0x000000ffff187224 */ /* 0x000fe400078e001c */
[----:B------:R-:W-:Y:S01]  /*12810*/  IMAD.MOV.U32 R25, RZ, RZ, R35 ;  /* 0x000000ffff197224 */ /* 0x000fe200078e0023 */
[----:B------:R-:W-:Y:S01]  /*12820*/  BSSY.RECONVERGENT B1, `(.L_x_462) ;  /* 0x0000024000017945 */ /* 0x000fe20003800200 */
[----:B---3--:R-:W-:-:S04]  /*12830*/  LOP3.LUT R0, R21, R15, RZ, 0xfc, !PT ;  /* 0x0000000f15007212 */ /* 0x008fc800078efcff */
[----:B------:R-:W-:Y:S01]  /*12840*/  ISETP.NE.U32.AND P0, PT, R0, RZ, PT ;  /* 0x000000ff0000720c */ /* 0x000fe20003f05070 */
[----:B--2---:R-:W-:Y:S02]  /*12850*/  IMAD R3, R3, R4, RZ ;  /* 0x0000000403037224 */ /* 0x004fe400078e02ff */
[----:B------:R-:W-:-:S04]  /*12860*/  IMAD.WIDE.U32 R24, R4, R6, R24 ;  /* 0x0000000604187225 */ /* 0x000fc800078e0018 */
[----:B------:R-:W-:-:S05]  /*12870*/  IMAD R3, R5, R6, R3 ;  /* 0x0000000605037224 */ /* 0x000fca00078e0203 */
[----:B------:R-:W-:Y:S01]  /*12880*/  IADD3 R35, PT, PT, R25, R3, RZ ;  /* 0x0000000319237210 */ /* 0x000fe20007ffe0ff */
[----:B------:R-:W-:Y:S06]  /*12890*/  @P0 BRA `(.L_x_463) ;  /* 0x0000000000500947 */ /* 0x000fec0003800000 */
[----:B------:R-:W1:Y:S01]  /*128a0*/  I2F.U32.RP R0, R14 ;  /* 0x0000000e00007306 */ /* 0x000e620000209000 */
[----:B------:R-:W-:Y:S01]  /*128b0*/  IMAD.MOV R3, RZ, RZ, -R14 ;  /* 0x000000ffff037224 */ /* 0x000fe200078e0a0e */
[----:B------:R-:W-:Y:S01]  /*128c0*/  ISETP.NE.U32.AND P2, PT, R14, RZ, PT ;  /* 0x000000ff0e00720c */ /* 0x000fe20003f45070 */
[----:B------:R-:W-:-:S05]  /*128d0*/  IMAD.MOV.U32 R27, RZ, RZ, RZ ;  /* 0x000000ffff1b7224 */ /* 0x000fca00078e00ff */
[----:B-1----:R-:W1:Y:S02]  /*128e0*/  MUFU.RCP R0, R0 ;  /* 0x0000000000007308 */ /* 0x002e640000001000 */
[----:B-1----:R-:W-:-:S06]  /*128f0*/  VIADD R4, R0, 0xffffffe ;  /* 0x0ffffffe00047836 */ /* 0x002fcc0000000000 */
[----:B------:R1:W2:Y:S02]  /*12900*/  F2I.FTZ.U32.TRUNC.NTZ R5, R4 ;  /* 0x0000000400057305 */ /* 0x0002a4000021f000 */
[----:B-1----:R-:W-:Y:S02]  /*12910*/  HFMA2 R4, -RZ, RZ, 0, 0 ;  /* 0x00000000ff047431 */ /* 0x002fe400000001ff */
[----:B--2---:R-:W-:-:S04]  /*12920*/  IMAD R3, R3, R5, RZ ;  /* 0x0000000503037224 */ /* 0x004fc800078e02ff */
        /* <DEDUP_REMOVED lines=11> */
.L_x_463:
[----:B------:R-:W-:Y:S01]  /*129e0*/  MOV R8, R20 ;  /* 0x0000001400087202 */ /* 0x000fe20000000f00 */
[----:B------:R-:W-:Y:S01]  /*129f0*/  IMAD.MOV.U32 R5, RZ, RZ, R21 ;  /* 0x000000ffff057224 */ /* 0x000fe200078e0015 */
[----:B------:R-:W-:Y:S01]  /*12a00*/  MOV R3, R15 ;  /* 0x0000000f00037202 */ /* 0x000fe20000000f00 */
[----:B------:R-:W-:Y:S01]  /*12a10*/  IMAD.MOV.U32 R4, RZ, RZ, R14 ;  /* 0x000000ffff047224 */ /* 0x000fe200078e000e */
[----:B------:R-:W-:-:S07]  /*12a20*/  MOV R0, 0x12a40 ;  /* 0x00012a4000007802 */ /* 0x000fce0000000f00 */
[----:B0-----:R-:W-:Y:S05]  /*12a30*/  CALL.REL.NOINC `($__internal_0_$__cuda_sm20_div_s64) ;  /* 0x0000017400387944 */ /* 0x001fea0003c00000 */
[----:B------:R-:W-:Y:S02]  /*12a40*/  IMAD.MOV.U32 R26, RZ, RZ, R6 ;  /* 0x000000ffff1a7224 */ /* 0x000fe400078e0006 */
[----:B------:R-:W-:-:S07]  /*12a50*/  IMAD.MOV.U32 R27, RZ, RZ, R7 ;  /* 0x000000ffff1b7224 */ /* 0x000fce00078e0007 */
.L_x_464:
[----:B------:R-:W-:Y:S05]  /*12a60*/  BSYNC.RECONVERGENT B1 ;  /* 0x0000000000017941 */ /* 0x000fea0003800200 */
.L_x_462:
[----:B------:R-:W-:-:S04]  /*12a70*/  IMAD.WIDE.U32 R6, R34, 0x8, R40 ;  /* 0x0000000822067825 */ /* 0x000fc800078e0028 */
[----:B------:R-:W-:Y:S02]  /*12a80*/  IMAD.WIDE.U32 R4, R29, 0x8, R42 ;  /* 0x000000081d047825 */ /* 0x000fe400078e002a */
[----:B------:R-:W2:Y:S04]  /*12a90*/  LDG.E.64 R28, desc[UR36][R6.64] ;  /* 0x00000024061c7981 */ /* 0x000ea8000c1e1b00 */
[----:B------:R-:W3:Y:S01]  /*12aa0*/  LDG.E.64 R4, desc[UR36][R4.64] ;  /* 0x0000002404047981 */ /* 0x000ee2000c1e1b00 */
[----:B------:R-:W-:Y:S01]  /*12ab0*/  IADD3 R11, P0, PT, RZ, -R26, RZ ;  /* 0x8000001aff0b7210 */ /* 0x000fe20007f1e0ff */
[----:B------:R-:W-:Y:S01]  /*12ac0*/  IMAD.MOV.U32 R8, RZ, RZ, R20 ;  /* 0x000000ffff087224 */ /* 0x000fe200078e0014 */
[----:B------:R-:W-:Y:S01]  /*12ad0*/  BSSY.RECONVERGENT B1, `(.L_x_465) ;  /* 0x000002c000017945 */ /* 0x000fe20003800200 */
[----:B------:R-:W-:Y:S01]  /*12ae0*/  IMAD.MOV.U32 R9, RZ, RZ, R21 ;  /* 0x000000ffff097224 */ /* 0x000fe200078e0015 */
[----:B------:R-:W-:Y:S01]  /*12af0*/  IADD3.X R3, PT, PT, RZ, ~R27, RZ, P0, !PT ;  /* 0x8000001bff037210 */ /* 0x000fe200007fe4ff */
[----:B------:R-:W-:-:S04]  /*12b00*/  IMAD.WIDE.U32 R8, R14, R11, R8 ;  /* 0x0000000b0e087225 */ /* 0x000fc800078e0008 */
[----:B------:R-:W-:Y:S02]  /*12b10*/  IMAD R3, R3, R14, RZ ;  /* 0x0000000e03037224 */ /* 0x000fe400078e02ff */
[----:B------:R-:W-:Y:S02]  /*12b20*/  IMAD.MOV.U32 R14, RZ, RZ, R24 ;  /* 0x000000ffff0e7224 */ /* 0x000fe400078e0018 */
[----:B------:R-:W-:Y:S02]  /*12b30*/  IMAD R3, R15, R11, R3 ;  /* 0x0000000b0f037224 */ /* 0x000fe400078e0203 */
[----:B------:R-:W-:-:S03]  /*12b40*/  IMAD.MOV.U32 R15, RZ, RZ, R35 ;  /* 0x000000ffff0f7224 */ /* 0x000fc600078e0023 */
[----:B------:R-:W-:Y:S02]  /*12b50*/  IADD3 R3, PT, PT, R9, R3, RZ ;  /* 0x0000000309037210 */ /* 0x000fe40007ffe0ff */
[----:B--2---:R-:W-:-:S04]  /*12b60*/  LOP3.LUT R0, R27, R29, RZ, 0xfc, !PT ;  /* 0x0000001d1b007212 */ /* 0x004fc800078efcff */
[----:B------:R-:W-:Y:S01]  /*12b70*/  ISETP.NE.U32.AND P0, PT, R0, RZ, PT ;  /* 0x000000ff0000720c */ /* 0x000fe20003f05070 */
[----:B---3--:R-:W-:Y:S02]  /*12b80*/  IMAD R3, R3, R4, RZ ;  /* 0x0000000403037224 */ /* 0x008fe400078e02ff */
        /* <DEDUP_REMOVED lines=24> */
.L_x_466:
        /* <DEDUP_REMOVED lines=8> */
.L_x_467:
[----:B------:R-:W-:Y:S05]  /*12d90*/  BSYNC.RECONVERGENT B1 ;  /* 0x0000000000017941 */ /* 0x000fea0003800200 */
.L_x_465:
[----:B0-----:R-:W-:-:S06]  /*12da0*/  IMAD.WIDE.U32 R4, R34, 0x8, R46 ;  /* 0x0000000822047825 */ /* 0x001fcc00078e002e */
[----:B------:R-:W2:Y:S01]  /*12db0*/  LDG.E.64 R4, desc[UR36][R4.64] ;  /* 0x0000002404047981 */ /* 0x000ea2000c1e1b00 */
[----:B------:R-:W-:Y:S01]  /*12dc0*/  IADD3 R9, P0, PT, RZ, -R36, RZ ;  /* 0x80000024ff097210 */ /* 0x000fe20007f1e0ff */
[----:B------:R-:W-:Y:S02]  /*12dd0*/  IMAD.MOV.U32 R6, RZ, RZ, R26 ;  /* 0x000000ffff067224 */ /* 0x000fe400078e001a */
[----:B------:R-:W-:Y:S01]  /*12de0*/  IMAD.MOV.U32 R7, RZ, RZ, R27 ;  /* 0x000000ffff077224 */ /* 0x000fe200078e001b */
[----:B------:R-:W-:Y:S01]  /*12df0*/  IADD3.X R3, PT, PT, RZ, ~R35, RZ, P0, !PT ;  /* 0x80000023ff037210 */ /* 0x000fe200007fe4ff */
[----:B------:R-:W-:Y:S02]  /*12e00*/  VIADD R33, R33, 0x8 ;  /* 0x0000000821217836 */ /* 0x000fe40000000000 */
[----:B------:R-:W-:-:S03]  /*12e10*/  IMAD.WIDE.U32 R6, R28, R9, R6 ;  /* 0x000000091c067225 */ /* 0x000fc600078e0006 */
[----:B------:R-:W-:Y:S01]  /*12e20*/  ISETP.NE.AND P0, PT, R33, RZ, PT ;  /* 0x000000ff2100720c */ /* 0x000fe20003f05270 */
[----:B------:R-:W-:Y:S02]  /*12e30*/  IMAD R3, R3, R28, RZ ;  /* 0x0000001c03037224 */ /* 0x000fe400078e02ff */
[----:B------:R-:W-:Y:S02]  /*12e40*/  IMAD.MOV.U32 R20, RZ, RZ, R14 ;  /* 0x000000ffff147224 */ /* 0x000fe400078e000e */
[----:B------:R-:W-:Y:S02]  /*12e50*/  IMAD R3, R29, R9, R3 ;  /* 0x000000091d037224 */ /* 0x000fe400078e0203 */
[----:B------:R-:W-:-:S03]  /*12e60*/  VIADD R32, R32, 0xfffffff8 ;  /* 0xfffffff820207836 */ /* 0x000fc60000000000 */
[----:B------:R-:W-:-:S05]  /*12e70*/  IADD3 R3, PT, PT, R7, R3, RZ ;  /* 0x0000000307037210 */ /* 0x000fca0007ffe0ff */
[----:B--2---:R-:W-:Y:S02]  /*12e80*/  IMAD R3, R3, R4, RZ ;  /* 0x0000000403037224 */ /* 0x004fe400078e02ff */
[----:B------:R-:W-:-:S04]  /*12e90*/  IMAD.WIDE.U32 R8, R4, R6, R20 ;  /* 0x0000000604087225 */ /* 0x000fc800078e0014 */
[----:B------:R-:W-:Y:S01]  /*12ea0*/  IMAD R3, R5, R6, R3 ;  /* 0x0000000605037224 */ /* 0x000fe200078e0203 */
[----:B------:R-:W-:-:S03]  /*12eb0*/  MOV R29, R8 ;  /* 0x00000008001d7202 */ /* 0x000fc60000000f00 */
[----:B------:R-:W-:Y:S01]  /*12ec0*/  IMAD.IADD R28, R9, 0x1, R3 ;  /* 0x00000001091c7824 */ /* 0x000fe200078e0203 */
[----:B------:R-:W-:Y:S06]  /*12ed0*/  @P0 BRA `(.L_x_468) ;  /* 0xffffffe400840947 */ /* 0x000fec000383ffff */
[----:B------:R-:W-:Y:S05]  /*12ee0*/  BSYNC.RECONVERGENT B0 ;  /* 0x0000000000007941 */ /* 0x000fea0003800200 */
.L_x_443:
[----:B------:R-:W-:-:S07]  /*12ef0*/  IADD3 R32, PT, PT, R32, 0x3, RZ ;  /* 0x0000000320207810 */ /* 0x000fce0007ffe0ff */
.L_x_442:
        /* <DEDUP_REMOVED lines=31> */
.L_x_471:
        /* <DEDUP_REMOVED lines=8> */
.L_x_472:
[----:B------:R-:W-:Y:S05]  /*13170*/  BSYNC.RECONVERGENT B0 ;  /* 0x0000000000007941 */ /* 0x000fea0003800200 */
.L_x_470:
        /* <DEDUP_REMOVED lines=44> */
.L_x_474:
        /* <DEDUP_REMOVED lines=8> */
.L_x_475:
[----:B------:R-:W-:Y:S05]  /*134c0*/  BSYNC.RECONVERGENT B0 ;  /* 0x0000000000007941 */ /* 0x000fea0003800200 */
.L_x_473:
        /* <DEDUP_REMOVED lines=8> */
[----:B------:R-:W-:Y:S01]  /*13550*/  IMAD.MOV.U32 R6, RZ, RZ, R24 ;  /* 0x000000ffff067224 */ /* 0x000fe200078e0018 */
[----:B------:R-:W-:-:S03]  /*13560*/  MOV R7, R25 ;  /* 0x0000001900077202 */ /* 0x000fc60000000f00 */
[----:B------:R-:W-:-:S04]  /*13570*/  IMAD.X R3, RZ, RZ, ~R21, P0 ;  /* 0x000000ffff037224 */ /* 0x000fc800000e0e15 */
[----:B------:R-:W-:Y:S02]  /*13580*/  IMAD R3, R3, R26, RZ ;  /* 0x0000001a03037224 */ /* 0x000fe400078e02ff */
[----:B------:R-:W-:-:S04]  /*13590*/  IMAD.WIDE.U32 R6, R26, R9, R6 ;  /* 0x000000091a067225 */ /* 0x000fc800078e0006 */
[----:B------:R-:W-:-:S04]  /*135a0*/  IMAD R3, R27, R9, R3 ;  /* 0x000000091b037224 */ /* 0x000fc800078e0203 */
[----:B------:R-:W-:Y:S02]  /*135b0*/  IMAD.IADD R3, R7, 0x1, R3 ;  /* 0x0000000107037824 */ /* 0x000fe400078e0203 */
        /* <DEDUP_REMOVED lines=29> */
.L_x_477:
        /* <DEDUP_REMOVED lines=8> */
.L_x_478:
[----:B------:R-:W-:Y:S05]  /*13810*/  BSYNC.RECONVERGENT B0 ;  /* 0x0000000000007941 */ /* 0x000fea0003800200 */
.L_x_476:
        /* <DEDUP_REMOVED lines=44> */
.L_x_480:
        /* <DEDUP_REMOVED lines=8> */
.L_x_481:
[----:B------:R-:W-:Y:S05]  /*13b60*/  BSYNC.RECONVERGENT B0 ;  /* 0x0000000000007941 */ /* 0x000fea0003800200 */
.L_x_479:
        /* <DEDUP_REMOVED lines=18> */
.L_x_469:
        /* <DEDUP_REMOVED lines=31> */
.L_x_484:
[----:B------:R-:W-:Y:S01]  /*13e80*/  IMAD.MOV.U32 R8, RZ, RZ, R36 ;  /* 0x000000ffff087224 */ /* 0x000fe200078e0024 */
[----:B------:R-:W-:Y:S01]  /*13e90*/  MOV R4, R14 ;  /* 0x0000000e00047202 */ /* 0x000fe20000000f00 */
[----:B------:R-:W-:Y:S01]  /*13ea0*/  IMAD.MOV.U32 R5, RZ, RZ, R35 ;  /* 0x000000ffff057224 */ /* 0x000fe200078e0023 */
[----:B------:R-:W-:Y:S01]  /*13eb0*/  MOV R0, 0x13ee0 ;  /* 0x00013ee000007802 */ /* 0x000fe20000000f00 */
[----:B------:R-:W-:-:S07]  /*13ec0*/  IMAD.MOV.U32 R3, RZ, RZ, R15 ;  /* 0x000000ffff037224 */ /* 0x000fce00078e000f */
[----:B------:R-:W-:Y:S05]  /*13ed0*/  CALL.REL.NOINC `($__internal_0_$__cuda_sm20_div_s64) ;  /* 0x0000016000107944 */ /* 0x000fea0003c00000 */
[----:B------:R-:W-:Y:S01]  /*13ee0*/  IMAD.MOV.U32 R20, RZ, RZ, R6 ;  /* 0x000000ffff147224 */ /* 0x000fe200078e0006 */
[----:B------:R-:W-:-:S07]  /*13ef0*/  MOV R21, R7 ;  /* 0x0000000700157202 */ /* 0x000fce0000000f00 */
.L_x_485:
[----:B------:R-:W-:Y:S05]  /*13f00*/  BSYNC.RECONVERGENT B0 ;  /* 0x0000000000007941 */ /* 0x000fea0003800200 */
.L_x_483:
[----:B------:R-:W0:Y:S01]  /*13f10*/  LDC.64 R24, c[0x0][0x760] ;  /* 0x0001d800ff187b82 */ /* 0x000e220000000a00 */
[----:B------:R-:W-:-:S07]  /*13f20*/  VIADD R33, R32, 0xffffffff ;  /* 0xffffffff20217836 */ /* 0x000fce0000000000 */
[----:B------:R-:W1:Y:S01]  /*13f30*/  LDC.64 R4, c[0x0][0x768] ;  /* 0x0001da00ff047b82 */ /* 0x000e620000000a00 */
[----:B0-----:R-:W-:-:S06]  /*13f40*/  IMAD.WIDE.U32 R24, R33, 0x8, R24 ;  /* 0x0000000821187825 */ /* 0x001fcc00078e0018 */
[----:B------:R-:W2:Y:S01]  /*13f50*/  LDG.E.64 R24, desc[UR36][R24.64] ;  /* 0x0000002418187981 */ /* 0x000ea2000c1e1b00 */
[----:B-1----:R-:W-:-:S06]  /*13f60*/  IMAD.WIDE.U32 R4, R32, 0x8, R4 ;  /* 0x0000000820047825 */ /* 0x002fcc00078e0004 */
[----:B------:R-:W3:Y:S01]  /*13f70*/  LDG.E.64 R4, desc[UR36][R4.64] ;  /* 0x0000002404047981 */ /* 0x000ee2000c1e1b00 */
[----:B------:R-:W-:Y:S02]  /*13f80*/  IADD3 R9, P0, PT, RZ, -R20, RZ ;  /* 0x80000014ff097210 */ /* 0x000fe40007f1e0ff */
        /* <DEDUP_REMOVED lines=36> */
.L_x_487:
        /* <DEDUP_REMOVED lines=8> */
.L_x_488:
[----:B------:R-:W-:Y:S05]  /*14250*/  BSYNC.RECONVERGENT B0 ;  /* 0x0000000000007941 */ /* 0x000fea0003800200 */
.L_x_486:
[----:B------:R-:W0:Y:S02]  /*14260*/  LDC.64 R4, c[0x0][0x768] ;  /* 0x0001da00ff047b82 */ /* 0x000e240000000a00 */
[----:B0-----:R-:W-:-:S06]  /*14270*/  IMAD.WIDE.U32 R4, R33, 0x8, R4 ;  /* 0x0000000821047825 */ /* 0x001fcc00078e0004 */
[----:B------:R-:W2:Y:S01]  /*14280*/  LDG.E.64 R4, desc[UR36][R4.64] ;  /* 0x0000002404047981 */ /* 0x000ea2000c1e1b00 */
[----:B------:R-:W-:Y:S01]  /*14290*/  IADD3 R9, P0, PT, RZ, -R36, RZ ;  /* 0x80000024ff097210 */ /* 0x000fe20007f1e0ff */
[----:B------:R-:W-:Y:S01]  /*142a0*/  IMAD.MOV.U32 R6, RZ, RZ, R20 ;  /* 0x000000ffff067224 */ /* 0x000fe200078e0014 */
[----:B------:R-:W-:Y:S01]  /*142b0*/  MOV R7, R21 ;  /* 0x0000001500077202 */ /* 0x000fe20000000f00 */
[----:B------:R-:W-:Y:S01]  /*142c0*/  IMAD.MOV.U32 R14, RZ, RZ, R26 ;  /* 0x000000ffff0e7224 */ /* 0x000fe200078e001a */
[----:B------:R-:W-:Y:S01]  /*142d0*/  IADD3 R32, PT, PT, R32, -0x2, RZ ;  /* 0xfffffffe20207810 */ /* 0x000fe20007ffe0ff */
        /* <DEDUP_REMOVED lines=8> */
[----:B------:R-:W-:Y:S02]  /*14360*/  IMAD.MOV.U32 R29, RZ, RZ, R14 ;  /* 0x000000ffff1d7224 */ /* 0x000fe400078e000e */
[----:B------:R-:W-:-:S07]  /*14370*/  IMAD.IADD R28, R15, 0x1, R3 ;  /* 0x000000010f1c7824 */ /* 0x000fce00078e0203 */
.L_x_482:
        /* <DEDUP_REMOVED lines=25> */
[----:B------:R-:W-:-:S05]  /*14510*/  @P0 IMAD.IADD R3, R3, 0x1, -R4 ;  /* 0x0000000103030824 */ /* 0x000fca00078e0a04 */
[----:B------:R-:W-:-:S13]  /*14520*/  ISETP.GE.U32.AND P0, PT, R3, R4, PT ;  /* 0x000000040300720c */ /* 0x000fda0003f06070 */
[----:B------:R-:W-:Y:S01]  /*14530*/  @P0 IMAD.IADD R3, R3, 0x1, -R4 ;  /* 0x0000000103030824 */ /* 0x000fe200078e0a04 */
[----:B------:R-:W-:-:S04]  /*14540*/  @!P1 LOP3.LUT R3, RZ, R4, RZ, 0x33, !PT ;  /* 0x00000004ff039212 */ /* 0x000fc800078e33ff */
[----:B------:R-:W-:Y:S01]  /*14550*/  MOV R4, R3 ;  /* 0x0000000300047202 */ /* 0x000fe20000000f00 */
[----:B------:R-:W-:Y:S06]  /*14560*/  BRA `(.L_x_491) ;  /* 0x0000000000187947 */ /* 0x000fec0003800000 */
.L_x_490:
[----:B------:R-:W-:Y:S01]  /*14570*/  IMAD.MOV.U32 R0, RZ, RZ, R4 ;  /* 0x000000ffff007224 */ /* 0x000fe200078e0004 */
[----:B------:R-:W-:Y:S02]  /*14580*/  MOV R10, R5 ;  /* 0x00000005000a7202 */ /* 0x000fe40000000f00 */
[----:B------:R-:W-:-:S07]  /*14590*/  MOV R11, 0x145b0 ;  /* 0x000145b0000b7802 */ /* 0x000fce0000000f00 */
[----:B------:R-:W-:Y:S05]  /*145a0*/  CALL.REL.NOINC `($__internal_1_$__cuda_sm20_rem_s64) ;  /* 0x0000015c00ac7944 */ /* 0x000fea0003c00000 */
[----:B------:R-:W-:Y:S02]  /*145b0*/  IMAD.MOV.U32 R4, RZ, RZ, R0 ;  /* 0x000000ffff047224 */ /* 0x000fe400078e0000 */
[----:B------:R-:W-:-:S07]  /*145c0*/  IMAD.MOV.U32 R5, RZ, RZ, R3 ;  /* 0x000000ffff057224 */ /* 0x000fce00078e0003 */
.L_x_491:
[----:B------:R-:W-:Y:S05]  /*145d0*/  BSYNC.RECONVERGENT B0 ;  /* 0x0000000000007941 */ /* 0x000fea0003800200 */
.L_x_489:
        /* <DEDUP_REMOVED lines=8> */
[----:B------:R-:W-:-:S03]  /*14660*/  IMAD.MOV.U32 R29, RZ, RZ, R8 ;  /* 0x000000ffff1d7224 */ /* 0x000fc600078e0008 */
[----:B------:R-:W-:-:S07]  /*14670*/  IADD3 R28, PT, PT, R9, R3, RZ ;  /* 0x00000003091c7210 */ /* 0x000fce0007ffe0ff */
.L_x_437:
        /* <DEDUP_REMOVED lines=9> */
[----:B------:R-:W-:Y:S01]  /*14710*/  ISETP.GE.U32.AND P0, PT, R0, R25, PT ;  /* 0x000000190000720c */ /* 0x000fe20003f06070 */
[----:B------:R-:W-:Y:S01]  /*14720*/  IMAD.X R3, RZ, RZ, R3, P2 ;  /* 0x000000ffff037224 */ /* 0x000fe200010e0603 */
[----:B------:R-:W-:-:S04]  /*14730*/  ISETP.LE.U32.AND P1, PT, R16, R18, PT ;  /* 0x000000121000720c */ /* 0x000fc80003f23070 */
[----:B------:R-:W-:-:S04]  /*14740*/  ISETP.GE.U32.AND.EX P0, PT, R3, R24, PT, P0 ;  /* 0x000000180300720c */ /* 0x000fc80003f06100 */
[----:B------:R-:W-:-:S13]  /*14750*/  ISETP.LE.OR.EX P0, PT, R17, R19, P0, P1 ;  /* 0x000000131100720c */ /* 0x000fda0000703710 */
[----:B------:R-:W-:Y:S05]  /*14760*/  @P0 BRA `(.L_x_493) ;  /* 0x0000000000780947 */ /* 0x000fea0003800000 */
[----:B------:R-:W-:Y:S01]  /*14770*/  IMAD.MOV.U32 R16, RZ, RZ, R0 ;  /* 0x000000ffff107224 */ /* 0x000fe200078e0000 */
[----:B------:R-:W-:-:S07]  /*14780*/  MOV R17, R3 ;  /* 0x0000000300117202 */ /* 0x000fce0000000f00 */
.L_x_496:
        /* <DEDUP_REMOVED lines=22> */
.L_x_495:
[----:B------:R-:W-:Y:S05]  /*148f0*/  BSYNC.RECONVERGENT B8 ;  /* 0x0000000000087941 */ /* 0x000fea0003800200 */
.L_x_494:
[----:B------:R-:W-:-:S05]  /*14900*/  IADD3 R16, P0, PT, R16, 0x8, RZ ;  /* 0x0000000810107810 */ /* 0x000fca0007f1e0ff */
[----:B------:R-:W-:Y:S01]  /*14910*/  IMAD.X R17, RZ, RZ, R17, P0 ;  /* 0x000000ffff117224 */ /* 0x000fe200000e0611 */
[----:B------:R-:W-:-:S04]  /*14920*/  ISETP.GE.U32.AND P0, PT, R16, R25, PT ;  /* 0x000000191000720c */ /* 0x000fc80003f06070 */
[----:B------:R-:W-:-:S13]  /*14930*/  ISETP.GE.U32.AND.EX P0, PT, R17, R24, PT, P0 ;  /* 0x000000181100720c */ /* 0x000fda0003f06100 */
[----:B------:R-:W-:Y:S05]  /*14940*/  @!P0 BRA `(.L_x_496) ;  /* 0xfffffffc00908947 */ /* 0x000fea000383ffff */
.L_x_493:
[----:B------:R-:W-:Y:S05]  /*14950*/  BSYNC.RECONVERGENT B7 ;  /* 0x0000000000077941 */ /* 0x000fea0003800200 */
.L_x_492:
        /* <DEDUP_REMOVED lines=16> */
.L_x_500:
[----:B------:R0:W-:Y:S01]  /*14a60*/  STG.E.U8 desc[UR36][R2.64], RZ ;  /* 0x000000ff02007986 */ /* 0x0001e2000c101124 */
[----:B------:R-:W-:Y:S05]  /*14a70*/  BRA `(.L_x_502) ;  /* 0x00000004008c7947 */ /* 0x000fea0003800000 */
.L_x_499:
        /* <DEDUP_REMOVED lines=8> */
.L_x_504:
[----:B------:R0:W-:Y:S01]  /*14b00*/  STG.E desc[UR36][R2.64], RZ ;  /* 0x000000ff02007986 */ /* 0x0001e2000c101924 */
[----:B------:R-:W-:Y:S05]  /*14b10*/  BRA `(.L_x_502) ;  /* 0x0000000400647947 */ /* 0x000fea0003800000 */
.L_x_503:
[----:B------:R0:W-:Y:S01]  /*14b20*/  STG.E.U16 desc[UR36][R2.64], RZ ;  /* 0x000000ff02007986 */ /* 0x0001e2000c101524 */
[----:B------:R-:W-:Y:S05]  /*14b30*/  BRA `(.L_x_502) ;  /* 0x00000004005c7947 */ /* 0x000fea0003800000 */
.L_x_498:
        /* <DEDUP_REMOVED lines=8> */
.L_x_506:
[----:B------:R0:W-:Y:S01]  /*14bc0*/  STG.E.U16 desc[UR36][R2.64], RZ ;  /* 0x000000ff02007986 */ /* 0x0001e2000c101524 */
[----:B------:R-:W-:Y:S05]  /*14bd0*/  BRA `(.L_x_502) ;  /* 0x0000000400347947 */ /* 0x000fea0003800000 */
.L_x_505:
        /* <DEDUP_REMOVED lines=8> */
.L_x_508:
[----:B------:R2:W-:Y:S01]  /*14c60*/  STG.E desc[UR36][R2.64], RZ ;  /* 0x000000ff02007986 */ /* 0x0005e2000c101924 */
[----:B------:R-:W-:Y:S05]  /*14c70*/  BRA `(.L_x_502) ;  /* 0x00000004000c7947 */ /* 0x000fea0003800000 */
.L_x_507:
[----:B------:R4:W-:Y:S01]  /*14c80*/  STG.E.64 desc[UR36][R2.64], RZ ;  /* 0x000000ff02007986 */ /* 0x0009e2000c101b24 */
[----:B------:R-:W-:Y:S05]  /*14c90*/  BRA `(.L_x_502) ;  /* 0x0000000400047947 */ /* 0x000fea0003800000 */
.L_x_497:
        /* <DEDUP_REMOVED lines=10> */
.L_x_511:
[----:B------:R0:W-:Y:S01]  /*14d40*/  STG.E.128 desc[UR36][R2.64], RZ ;  /* 0x000000ff02007986 */ /* 0x0001e2000c101d24 */
[----:B------:R-:W-:Y:S05]  /*14d50*/  BRA `(.L_x_502) ;  /* 0x0000000000d47947 */ /* 0x000fea0003800000 */
.L_x_510:
        /* <DEDUP_REMOVED lines=8> */
.L_x_513:
[----:B------:R0:W-:Y:S01]  /*14de0*/  STG.E.U8 desc[UR36][R2.64], RZ ;  /* 0x000000ff02007986 */ /* 0x0001e2000c101124 */
[----:B------:R-:W-:Y:S05]  /*14df0*/  BRA `(.L_x_502) ;  /* 0x0000000000ac7947 */ /* 0x000fea0003800000 */
.L_x_512:
[----:B------:R0:W-:Y:S01]  /*14e00*/  STG.E.U16 desc[UR36][R2.64], RZ ;  /* 0x000000ff02007986 */ /* 0x0001e2000c101524 */
[----:B------:R-:W-:Y:S05]  /*14e10*/  BRA `(.L_x_502) ;  /* 0x0000000000a47947 */ /* 0x000fea0003800000 */
.L_x_509:
        /* <DEDUP_REMOVED lines=10> */
.L_x_516:
[----:B------:R0:W-:Y:S01]  /*14ec0*/  STG.E.U8 desc[UR36][R2.64], RZ ;  /* 0x000000ff02007986 */ /* 0x0001e2000c101124 */
[----:B------:R-:W-:Y:S05]  /*14ed0*/  BRA `(.L_x_502) ;  /* 0x0000000000747947 */ /* 0x000fea0003800000 */
.L_x_515:
[----:B------:R0:W-:Y:S01]  /*14ee0*/  STG.E.U8 desc[UR36][R2.64], RZ ;  /* 0x000000ff02007986 */ /* 0x0001e2000c101124 */
[----:B------:R-:W-:Y:S05]  /*14ef0*/  BRA `(.L_x_502) ;  /* 0x00000000006c7947 */ /* 0x000fea0003800000 */
.L_x_514:
[----:B------:R-:W-:-:S13]  /*14f00*/  ISETP.NE.AND P0, PT, R0, 0x1c, PT ;  /* 0x0000001c0000780c */ /* 0x000fda0003f05270 */
[----:B------:R-:W-:Y:S05]  /*14f10*/  @!P0 BRA `(.L_x_517) ;  /* 0x0000000000608947 */ /* 0x000fea0003800000 */
[----:B------:R-:W-:-:S13]  /*14f20*/  ISETP.NE.AND P0, PT, R0, 0x1d, PT ;  /* 0x0000001d0000780c */ /* 0x000fda0003f05270 */
[----:B------:R-:W-:Y:S05]  /*14f30*/  @!P0 BRA `(.L_x_518) ;  /* 0x0000000000508947 */ /* 0x000fea0003800000 */
[----:B------:R-:W-:-:S13]  /*14f40*/  ISETP.NE.AND P0, PT, R0, 0x2c, PT ;  /* 0x0000002c0000780c */ /* 0x000fda0003f05270 */
[----:B------:R0:W-:Y:S01]  /*14f50*/  @!P0 STG.E.U8 desc[UR36][R2.64], RZ ;  /* 0x000000ff02008986 */ /* 0x0001e2000c101124 */
[----:B------:R-:W-:Y:S05]  /*14f60*/  @!P0 BRA `(.L_x_502) ;  /* 0x0000000000508947 */ /* 0x000fea0003800000 */
.L_x_501:
[----:B------:R-:W-:Y:S01]  /*14f70*/  MOV R0, 0x0 ;  /* 0x0000000000007802 */ /* 0x000fe20000000f00 */
[----:B------:R-:W1:Y:S01]  /*14f80*/  LDCU.64 UR4, c[0x4][0x118] ;  /* 0x01002300ff0477ac */ /* 0x000e620008000a00 */
[----:B------:R-:W-:Y:S02]  /*14f90*/  HFMA2 R8, -RZ, RZ, 0, 6.020069122314453125e-06 ;  /* 0x00000065ff087431 */ /* 0x000fe400000001ff */
[----:B------:R-:W-:Y:S01]  /*14fa0*/  IMAD.MOV.U32 R12, RZ, RZ, 0x1 ;  /* 0x00000001ff0c7424 */ /* 0x000fe200078e00ff */
[----:B0-----:R0:W2:Y:S01]  /*14fb0*/  LDC.64 R2, c[0x4][R0] ;  /* 0x0100000000027b82 */ /* 0x0010a20000000a00 */
[----:B------:R-:W3:Y:S01]  /*14fc0*/  LDCU.64 UR6, c[0x4][0x120] ;  /* 0x01002400ff0677ac */ /* 0x000ee20008000a00 */
[----:B------:R-:W-:Y:S01]  /*14fd0*/  IMAD.MOV.U32 R13, RZ, RZ, RZ ;  /* 0x000000ffff0d7224 */ /* 0x000fe200078e00ff */
[----:B------:R-:W4:Y:S01]  /*14fe0*/  LDCU.64 UR8, c[0x4][0x28] ;  /* 0x01000500ff0877ac */ /* 0x000f220008000a00 */
[----:B-1----:R-:W-:Y:S01]  /*14ff0*/  MOV R4, UR4 ;  /* 0x0000000400047c02 */ /* 0x002fe20008000f00 */
[----:B------:R-:W-:-:S02]  /*15000*/  IMAD.U32 R5, RZ, RZ, UR5 ;  /* 0x00000005ff057e24 */ /* 0x000fc4000f8e00ff */
[----:B---3--:R-:W-:Y:S01]  /*15010*/  IMAD.U32 R6, RZ, RZ, UR6 ;  /* 0x00000006ff067e24 */ /* 0x008fe2000f8e00ff */
[----:B------:R-:W-:Y:S01]  /*15020*/  MOV R7, UR7 ;  /* 0x0000000700077c02 */ /* 0x000fe20008000f00 */
[----:B----4-:R-:W-:Y:S02]  /*15030*/  IMAD.U32 R10, RZ, RZ, UR8 ;  /* 0x00000008ff0a7e24 */ /* 0x010fe4000f8e00ff */
[----:B0-----:R-:W-:-:S07]  /*15040*/  IMAD.U32 R11, RZ, RZ, UR9 ;  /* 0x00000009ff0b7e24 */ /* 0x001fce000f8e00ff */
[----:B------:R-:W-:-:S07]  /*15050*/  LEPC R20, `(.L_x_519) ;  /* 0x000000001014794e */ /* 0x000fce0000000000 */
[----:B--2---:R-:W-:Y:S05]  /*15060*/  CALL.ABS.NOINC R2 ;  /* 0x0000000002007343 */ /* 0x004fea0003c00000 */
.L_x_519:
[----:B------:R-:W-:Y:S05]  /*15070*/  BRA `(.L_x_502) ;  /* 0x00000000000c7947 */ /* 0x000fea0003800000 */
.L_x_518:
[----:B------:R0:W-:Y:S01]  /*15080*/  STG.E.64 desc[UR36][R2.64], RZ ;  /* 0x000000ff02007986 */ /* 0x0001e2000c101b24 */
[----:B------:R-:W-:Y:S05]  /*15090*/  BRA `(.L_x_502) ;  /* 0x0000000000047947 */ /* 0x000fea0003800000 */
.L_x_517:
[----:B------:R0:W-:Y:S02]  /*150a0*/  STG.E desc[UR36][R2.64], RZ ;  /* 0x000000ff02007986 */ /* 0x0001e4000c101924 */
.L_x_502:
[----:B------:R-:W-:-:S07]  /*150b0*/  IADD3 R38, PT, PT, R38, 0x80, RZ ;  /* 0x0000008026267810 */ /* 0x000fce0007ffe0ff */
.L_x_264:
[----:B------:R-:W-:Y:S05]  /*150c0*/  BSYNC.RECONVERGENT B6 ;  /* 0x0000000000067941 */ /* 0x000fea0003800200 */
.L_x_263:
[----:B------:R-:W5:Y:S01]  /*150d0*/  LDCU UR4, c[0x0][0x380] ;  /* 0x00007000ff0477ac */ /* 0x000f620008000800 */
[----:B------:R-:W-:Y:S01]  /*150e0*/  BSSY.RECONVERGENT B6, `(.L_x_520) ;  /* 0x0000a77000067945 */ /* 0x000fe20003800200 */
[----:B-----5:R-:W-:-:S13]  /*150f0*/  ISETP.GE.AND P0, PT, R38, UR4, PT ;  /* 0x0000000426007c0c */ /* 0x020fda000bf06270 */
[----:B------:R-:W-:Y:S05]  /*15100*/  @P0 BRA `(.L_x_521) ;  /* 0x000000a400d00947 */ /* 0x000fea0003800000 */
[----:B------:R-:W5:Y:S01]  /*15110*/  LDCU UR4, c[0x0][0x388] ;  /* 0x00007100ff0477ac */ /* 0x000f620008000800 */
[----:B------:R-:W-:Y:S01]  /*15120*/  IMAD.MOV.U32 R24, RZ, RZ, RZ ;  /* 0x000000ffff187224 */ /* 0x000fe200078e00ff */
[----:B------:R-:W-:Y:S01]  /*15130*/  CS2R R16, SRZ ;  /* 0x0000000000107805 */ /* 0x000fe2000001ff00 */
[----:B------:R-:W-:Y:S01]  /*15140*/  IMAD.MOV.U32 R18, RZ, RZ, RZ ;  /* 0x000000ffff127224 */ /* 0x000fe200078e00ff */
[----:B------:R-:W-:Y:S01]  /*15150*/  MOV R0, RZ ;  /* 0x000000ff00007202 */ /* 0x000fe20000000f00 */
[----:B01234-:R-:W-:Y:S01]  /*15160*/  IMAD.MOV.U32 R2, RZ, RZ, RZ ;  /* 0x000000ffff027224 */ /* 0x01ffe200078e00ff */
[----:B-----5:R-:W-:-:S09]  /*15170*/  UISETP.NE.AND UP0, UPT, UR4, URZ, UPT ;  /* 0x000000ff0400728c */ /* 0x020fd2000bf05270 */
[----:B------:R-:W-:Y:S05]  /*15180*/  BRA.U !UP0, `(.L_x_522) ;  /* 0x0000001908a07547 */ /* 0x000fea000b800000 */
[----:B------:R-:W0:Y:S01]  /*15190*/  LDCU.64 UR4, c[0x0][0x390] ;  /* 0x00007200ff0477ac */ /* 0x000e220008000a00 */
[----:B------:R-:W-:Y:S01]  /*151a0*/  MOV R3, R38 ;  /* 0x0000002600037202 */ /* 0x000fe20000000f00 */
[----:B------:R-:W-:Y:S01]  /*151b0*/  IMAD.MOV.U32 R2, RZ, RZ, RZ ;  /* 0x000000ffff027224 */ /* 0x000fe200078e00ff */
        /* <DEDUP_REMOVED lines=410> */
[----:B------:R-:W3:Y:S02]  /*16b60*/  LDCU.128 UR12, c[0x0][0x700] ;  /* 0x0000e000ff0c77ac */ /* 0x000ee40008000c00 */
        /* <DEDUP_REMOVED lines=10> */
.L_x_522:
        /* <DEDUP_REMOVED lines=17> */
.L_x_526:
[----:B------:R0:W5:Y:S01]  /*16d20*/  LDG.E.U8 R26, desc[UR36][R4.64] ;  /* 0x00000024041a7981 */ /* 0x000162000c1e1100 */
[----:B------:R-:W-:Y:S01]  /*16d30*/  HFMA2 R27, -RZ, RZ, 0, 0 ;  /* 0x00000000ff1b7431 */ /* 0x000fe200000001ff */
[----:B------:R-:W-:Y:S06]  /*16d40*/  BRA `(.L_x_528) ;  /* 0x0000000c00447947 */ /* 0x000fec0003800000 */
.L_x_525:
        /* <DEDUP_REMOVED lines=8> */
.L_x_530:
[----:B------:R-:W2:Y:S02]  /*16dd0*/  LDG.E R26, desc[UR36][R4.64] ;  /* 0x00000024041a7981 */ /* 0x000ea4000c1e1900 */
[----:B--2---:R-:W-:Y:S01]  /*16de0*/  SHF.R.S32.HI R27, RZ, 0x1f, R26 ;  /* 0x0000001fff1b7819 */ /* 0x004fe2000001141a */
[----:B------:R-:W-:Y:S06]  /*16df0*/  BRA `(.L_x_528) ;  /* 0x0000000c00187947 */ /* 0x000fec0003800000 */
.L_x_529:
[----:B------:R-:W2:Y:S02]  /*16e00*/  LDG.E.S16 R26, desc[UR36][R4.64] ;  /* 0x00000024041a7981 */ /* 0x000ea4000c1e1700 */
[----:B--2---:R-:W-:Y:S01]  /*16e10*/  SHF.R.S32.HI R27, RZ, 0x1f, R26 ;  /* 0x0000001fff1b7819 */ /* 0x004fe2000001141a */
[----:B------:R-:W-:Y:S06]  /*16e20*/  BRA `(.L_x_528) ;  /* 0x0000000c000c7947 */ /* 0x000fec0003800000 */
.L_x_524:
        /* <DEDUP_REMOVED lines=9> */
.L_x_532:
[----:B------:R-:W2:Y:S02]  /*16ec0*/  LDG.E.U16 R4, desc[UR36][R4.64] ;  /* 0x0000002404047981 */ /* 0x000ea4000c1e1500 */
[----:B--2---:R-:W-:-:S06]  /*16ed0*/  HADD2.F32 R26, -RZ, R4.H0_H0 ;  /* 0x20000004ff1a7230 */ /* 0x004fcc0000004100 */
[----:B------:R-:W0:Y:S01]  /*16ee0*/  F2I.S64.TRUNC R26, R26 ;  /* 0x0000001a001a7311 */ /* 0x000e22000020d900 */
[----:B------:R-:W-:Y:S05]  /*16ef0*/  BRA `(.L_x_528) ;  /* 0x0000000800d87947 */ /* 0x000fea0003800000 */
.L_x_531:
        /* <DEDUP_REMOVED lines=9> */
.L_x_534:
[----:B------:R-:W2:Y:S02]  /*16f90*/  LDG.E.U16 R4, desc[UR36][R4.64] ;  /* 0x0000002404047981 */ /* 0x000ea4000c1e1500 */
[----:B--2---:R-:W-:-:S06]  /*16fa0*/  HADD2.F32 R26, -RZ, R4.H0_H0 ;  /* 0x20000004ff1a7230 */ /* 0x004fcc0000004100 */
[----:B------:R-:W0:Y:S01]  /*16fb0*/  F2I.S64.TRUNC R26, R26 ;  /* 0x0000001a001a7311 */ /* 0x000e22000020d900 */
[----:B------:R-:W-:Y:S05]  /*16fc0*/  BRA `(.L_x_528) ;  /* 0x0000000800a47947 */ /* 0x000fea0003800000 */
.L_x_533:
[----:B------:R-:W2:Y:S02]  /*16fd0*/  LDG.E.64 R4, desc[UR36][R4.64] ;  /* 0x0000002404047981 */ /* 0x000ea4000c1e1b00 */
[----:B--2---:R0:W1:Y:S01]  /*16fe0*/  F2I.S64.F64.TRUNC R26, R4 ;  /* 0x00000004001a7311 */ /* 0x004062000030d900 */
[----:B------:R-:W-:Y:S05]  /*16ff0*/  BRA `(.L_x_528) ;  /* 0x0000000800987947 */ /* 0x000fea0003800000 */
.L_x_523:
        /* <DEDUP_REMOVED lines=13> */
.L_x_537:
[----:B------:R-:W2:Y:S02]  /*170d0*/  LDG.E.64 R4, desc[UR36][R4.64] ;  /* 0x0000002404047981 */ /* 0x000ea4000c1e1b00 */
[----:B--2---:R0:W1:Y:S01]  /*170e0*/  F2I.S64.F64.TRUNC R26, R4 ;  /* 0x00000004001a7311 */ /* 0x004062000030d900 */
[----:B------:R-:W-:Y:S05]  /*170f0*/  BRA `(.L_x_528) ;  /* 0x0000000800587947 */ /* 0x000fea0003800000 */
.L_x_536:
[----:B------:R-:W-:-:S13]  /*17100*/  ISETP.NE.AND P0, PT, R3, 0xf, PT ;  /* 0x0000000f0300780c */ /* 0x000fda0003f05270 */
[----:B------:R-:W-:Y:S05]  /*17110*/  @!P0 BRA `(.L_x_538) ;  /* 0x0000000000988947 */ /* 0x000fea0003800000 */
[----:B------:R-:W-:-:S13]  /*17120*/  ISETP.NE.AND P0, PT, R3, 0x17, PT ;  /* 0x000000170300780c */ /* 0x000fda0003f05270 */
[----:B------:R-:W-:Y:S05]  /*17130*/  @!P0 BRA `(.L_x_539) ;  /* 0x0000000000588947 */ /* 0x000fea0003800000 */
[----:B------:R-:W-:-:S13]  /*17140*/  ISETP.NE.AND P0, PT, R3, 0x18, PT ;  /* 0x000000180300780c */ /* 0x000fda0003f05270 */
[----:B------:R-:W-:Y:S05]  /*17150*/  @P0 BRA `(.L_x_527) ;  /* 0x0000000400e80947 */ /* 0x000fea0003800000 */
[----:B------:R-:W2:Y:S01]  /*17160*/  LDG.E.U8 R0, desc[UR36][R4.64] ;  /* 0x0000002404007981 */ /* 0x000ea2000c1e1100 */
[----:B------:R-:W-:Y:S01]  /*17170*/  MOV R7, 0x1f ;  /* 0x0000001f00077802 */ /* 0x000fe20000000f00 */
        /* <DEDUP_REMOVED lines=18> */
.L_x_539:
        /* <DEDUP_REMOVED lines=14> */
.L_x_538:
[----:B------:R-:W2:Y:S02]  /*17380*/  LDG.E.U16 R26, desc[UR36][R4.64] ;  /* 0x00000024041a7981 */ /* 0x000ea4000c1e1500 */
[----:B--2---:R-:W-:-:S06]  /*17390*/  SHF.L.U32 R26, R26, 0x10, RZ ;  /* 0x000000101a1a7819 */ /* 0x004fcc00000006ff */
[----:B------:R-:W0:Y:S01]  /*173a0*/  F2I.S64.TRUNC R26, R26 ;  /* 0x0000001a001a7311 */ /* 0x000e22000020d900 */
[----:B------:R-:W-:Y:S05]  /*173b0*/  BRA `(.L_x_528) ;  /* 0x0000000400a87947 */ /* 0x000fea0003800000 */
.L_x_535:
        /* <DEDUP_REMOVED lines=11> */
.L_x_542:
        /* <DEDUP_REMOVED lines=21> */
.L_x_546:
[----:B------:R-:W-:Y:S05]  /*175c0*/  BSYNC.RECONVERGENT B1 ;  /* 0x0000000000017941 */ /* 0x000fea0003800200 */
.L_x_545:
[----:B------:R-:W-:Y:S02]  /*175d0*/  SHF.L.U32 R0, R0, 0x14, RZ ;  /* 0x0000001400007819 */ /* 0x000fe400000006ff */
[----:B------:R-:W-:-:S04]  /*175e0*/  LEA R3, R3, 0x3b800000, 0x17 ;  /* 0x3b80000003037811 */ /* 0x000fc800078eb8ff */
[----:B------:R-:W-:-:S07]  /*175f0*/  LOP3.LUT R26, R3, R0, R7, 0xfe, !PT ;  /* 0x00000000031a7212 */ /* 0x000fce00078efe07 */
.L_x_544:
[----:B------:R-:W-:Y:S05]  /*17600*/  BSYNC.RECONVERGENT B0 ;  /* 0x0000000000007941 */ /* 0x000fea0003800200 */
.L_x_543:
[----:B------:R-:W1:Y:S01]  /*17610*/  F2I.S64.TRUNC R26, R26 ;  /* 0x0000001a001a7311 */ /* 0x000e62000020d900 */
[----:B------:R-:W-:Y:S05]  /*17620*/  BRA `(.L_x_528) ;  /* 0x00000004000c7947 */ /* 0x000fea0003800000 */
.L_x_541:
        /* <DEDUP_REMOVED lines=21> */
.L_x_550:
[----:B------:R-:W-:Y:S05]  /*17780*/  BSYNC.RECONVERGENT B1 ;  /* 0x0000000000017941 */ /* 0x000fea0003800200 */
.L_x_549:
[----:B------:R-:W-:Y:S01]  /*17790*/  IMAD.SHL.U32 R0, R0, 0x200000, RZ ;  /* 0x0020000000007824 */ /* 0x000fe200078e00ff */
[----:B------:R-:W-:-:S04]  /*177a0*/  LEA R3, R3, 0x37800000, 0x17 ;  /* 0x3780000003037811 */ /* 0x000fc800078eb8ff */
[----:B------:R-:W-:-:S07]  /*177b0*/  LOP3.LUT R26, R3, R0, R7, 0xfe, !PT ;  /* 0x00000000031a7212 */ /* 0x000fce00078efe07 */
.L_x_548:
[----:B------:R-:W-:Y:S05]  /*177c0*/  BSYNC.RECONVERGENT B0 ;  /* 0x0000000000007941 */ /* 0x000fea0003800200 */
.L_x_547:
[----:B------:R-:W0:Y:S01]  /*177d0*/  F2I.S64.TRUNC R26, R26 ;  /* 0x0000001a001a7311 */ /* 0x000e22000020d900 */
[----:B------:R-:W-:Y:S05]  /*177e0*/  BRA `(.L_x_528) ;  /* 0x00000000009c7947 */ /* 0x000fea0003800000 */
.L_x_540:
        /* <DEDUP_REMOVED lines=14> */
.L_x_554:
[----:B------:R-:W-:Y:S05]  /*178d0*/  BSYNC.RECONVERGENT B0 ;  /* 0x0000000000007941 */ /* 0x000fea0003800200 */
.L_x_553:
[----:B------:R-:W0:Y:S01]  /*178e0*/  F2I.S64.TRUNC R26, R26 ;  /* 0x0000001a001a7311 */ /* 0x000e22000020d900 */
[----:B------:R-:W-:Y:S05]  /*178f0*/  BRA `(.L_x_528) ;  /* 0x0000000000587947 */ /* 0x000fea0003800000 */
.L_x_527:
[----:B------:R-:W-:Y:S01]  /*17900*/  MOV R0, 0x0 ;  /* 0x0000000000007802 */ /* 0x000fe20000000f00 */
[----:B------:R-:W0:Y:S01]  /*17910*/  LDCU.64 UR4, c[0x4][0x118] ;  /* 0x01002300ff0477ac */ /* 0x000e220008000a00 */
[----:B------:R-:W-:Y:S02]  /*17920*/  HFMA2 R8, -RZ, RZ, 0, 4.64916229248046875e-06 ;  /* 0x0000004eff087431 */ /* 0x000fe400000001ff */
        /* <DEDUP_REMOVED lines=13> */
.L_x_555:
[----:B------:R-:W-:Y:S01]  /*17a00*/  CS2R R26, SRZ ;  /* 0x00000000001a7805 */ /* 0x000fe2000001ff00 */
[----:B------:R-:W-:Y:S06]  /*17a10*/  BRA `(.L_x_528) ;  /* 0x0000000000107947 */ /* 0x000fec0003800000 */
.L_x_552:
[----:B------:R4:W5:Y:S01]  /*17a20*/  LDG.E.64 R26, desc[UR36][R4.64] ;  /* 0x00000024041a7981 */ /* 0x000962000c1e1b00 */
[----:B------:R-:W-:Y:S05]  /*17a30*/  BRA `(.L_x_528) ;  /* 0x0000000000087947 */ /* 0x000fea0003800000 */
.L_x_551:
[----:B------:R3:W5:Y:S01]  /*17a40*/  LDG.E R26, desc[UR36][R4.64] ;  /* 0x00000024041a7981 */ /* 0x000762000c1e1900 */
[----:B------:R-:W-:-:S07]  /*17a50*/  MOV R27, RZ ;  /* 0x000000ff001b7202 */ /* 0x000fce0000000f00 */
.L_x_528:
[----:B------:R-:W2:Y:S01]  /*17a60*/  LDCU.64 UR4, c[0x0][0x720] ;  /* 0x0000e400ff0477ac */ /* 0x000ea20008000a00 */
[----:B0-----:R-:W-:-:S04]  /*17a70*/  PRMT R0, R22, 0x7772, RZ ;  /* 0x0000777216007816 */ /* 0x001fc800000000ff */
[----:B------:R-:W-:Y:S02]  /*17a80*/  ISETP.GT.AND P1, PT, R0, 0x9, PT ;  /* 0x000000090000780c */ /* 0x000fe40003f24270 */
[----:B--234-:R-:W-:-:S05]  /*17a90*/  IADD3 R4, P0, PT, R17, UR4, RZ ;  /* 0x0000000411047c10 */ /* 0x01cfca000ff1e0ff */
        /* <DEDUP_REMOVED lines=13> */
.L_x_559:
[----:B------:R0:W5:Y:S01]  /*17b70*/  LDG.E.U8 R28, desc[UR36][R4.64] ;  /* 0x00000024041c7981 */ /* 0x000162000c1e1100 */
[----:B------:R-:W-:Y:S01]  /*17b80*/  IMAD.MOV.U32 R29, RZ, RZ, RZ ;  /* 0x000000ffff1d7224 */ /* 0x000fe200078e00ff */
[----:B------:R-:W-:Y:S06]  /*17b90*/  BRA `(.L_x_561) ;  /* 0x0000000c00447947 */ /* 0x000fec0003800000 */
.L_x_558:
        /* <DEDUP_REMOVED lines=8> */
.L_x_563:
[----:B------:R-:W2:Y:S02]  /*17c20*/  LDG.E R28, desc[UR36][R4.64] ;  /* 0x00000024041c7981 */ /* 0x000ea4000c1e1900 */
[----:B--2---:R-:W-:Y:S01]  /*17c30*/  SHF.R.S32.HI R29, RZ, 0x1f, R28 ;  /* 0x0000001fff1d7819 */ /* 0x004fe2000001141c */
[----:B------:R-:W-:Y:S06]  /*17c40*/  BRA `(.L_x_561) ;  /* 0x0000000c00187947 */ /* 0x000fec0003800000 */
.L_x_562:
[----:B------:R-:W2:Y:S02]  /*17c50*/  LDG.E.S16 R28, desc[UR36][R4.64] ;  /* 0x00000024041c7981 */ /* 0x000ea4000c1e1700 */
[----:B--2---:R-:W-:Y:S01]  /*17c60*/  SHF.R.S32.HI R29, RZ, 0x1f, R28 ;  /* 0x0000001fff1d7819 */ /* 0x004fe2000001141c */
[----:B------:R-:W-:Y:S06]  /*17c70*/  BRA `(.L_x_561) ;  /* 0x0000000c000c7947 */ /* 0x000fec0003800000 */
.L_x_557:
        /* <DEDUP_REMOVED lines=9> */
.L_x_565:
[----:B------:R-:W2:Y:S02]  /*17d10*/  LDG.E.U16 R4, desc[UR36][R4.64] ;  /* 0x0000002404047981 */ /* 0x000ea4000c1e1500 */
[----:B--2---:R-:W-:-:S06]  /*17d20*/  HADD2.F32 R28, -RZ, R4.H0_H0 ;  /* 0x20000004ff1c7230 */ /* 0x004fcc0000004100 */
[----:B------:R-:W0:Y:S01]  /*17d30*/  F2I.S64.TRUNC R28, R28 ;  /* 0x0000001c001c7311 */ /* 0x000e22000020d900 */
[----:B------:R-:W-:Y:S05]  /*17d40*/  BRA `(.L_x_561) ;  /* 0x0000000800d87947 */ /* 0x000fea0003800000 */
.L_x_564:
        /* <DEDUP_REMOVED lines=9> */
.L_x_567:
[----:B------:R-:W2:Y:S02]  /*17de0*/  LDG.E.U16 R4, desc[UR36][R4.64] ;  /* 0x0000002404047981 */ /* 0x000ea4000c1e1500 */
[----:B--2---:R-:W-:-:S06]  /*17df0*/  HADD2.F32 R28, -RZ, R4.H0_H0 ;  /* 0x20000004ff1c7230 */ /* 0x004fcc0000004100 */
[----:B------:R-:W0:Y:S01]  /*17e00*/  F2I.S64.TRUNC R28, R28 ;  /* 0x0000001c001c7311 */ /* 0x000e22000020d900 */
[----:B------:R-:W-:Y:S05]  /*17e10*/  BRA `(.L_x_561) ;  /* 0x0000000800a47947 */ /* 0x000fea0003800000 */
.L_x_566:
[----:B------:R-:W2:Y:S02]  /*17e20*/  LDG.E.64 R4, desc[UR36][R4.64] ;  /* 0x0000002404047981 */ /* 0x000ea4000c1e1b00 */
[----:B--2---:R0:W2:Y:S01]  /*17e30*/  F2I.S64.F64.TRUNC R28, R4 ;  /* 0x00000004001c7311 */ /* 0x0040a2000030d900 */
[----:B------:R-:W-:Y:S05]  /*17e40*/  BRA `(.L_x_561) ;  /* 0x0000000800987947 */ /* 0x000fea0003800000 */
.L_x_556:
        /* <DEDUP_REMOVED lines=13> */
.L_x_570:
[----:B------:R-:W2:Y:S02]  /*17f20*/  LDG.E.64 R4, desc[UR36][R4.64] ;  /* 0x0000002404047981 */ /* 0x000ea4000c1e1b00 */
[----:B--2---:R0:W2:Y:S01]  /*17f30*/  F2I.S64.F64.TRUNC R28, R4 ;  /* 0x00000004001c7311 */ /* 0x0040a2000030d900 */
[----:B------:R-:W-:Y:S05]  /*17f40*/  BRA `(.L_x_561) ;  /* 0x0000000800587947 */ /* 0x000fea0003800000 */
.L_x_569:
        /* <DEDUP_REMOVED lines=26> */
.L_x_572:
        /* <DEDUP_REMOVED lines=12> */
[----:B------:R0:W2:Y:S01]  /*181b0*/  F2I.S64.TRUNC R28, R0 ;  /* 0x00000000001c7311 */ /* 0x0000a2000020d900 */
[----:B------:R-:W-:Y:S05]  /*181c0*/  BRA `(.L_x_561) ;  /* 0x0000000400b87947 */ /* 0x000fea0003800000 */
.L_x_571:
[----:B------:R-:W2:Y:S02]  /*181d0*/  LDG.E.U16 R28, desc[UR36][R4.64] ;  /* 0x00000024041c7981 */ /* 0x000ea4000c1e1500 */
[----:B--2---:R-:W-:-:S06]  /*181e0*/  IMAD.U32 R28, R28, 0x10000, RZ ;  /* 0x000100001c1c7824 */ /* 0x004fcc00078e00ff */
[----:B------:R-:W0:Y:S01]  /*181f0*/  F2I.S64.TRUNC R28, R28 ;  /* 0x0000001c001c7311 */ /* 0x000e22000020d900 */
[----:B------:R-:W-:Y:S05]  /*18200*/  BRA `(.L_x_561) ;  /* 0x0000000400a87947 */ /* 0x000fea0003800000 */
.L_x_568:
        /* <DEDUP_REMOVED lines=11> */
.L_x_575:
        /* <DEDUP_REMOVED lines=21> */
.L_x_579:
[----:B------:R-:W-:Y:S05]  /*18410*/  BSYNC.RECONVERGENT B1 ;  /* 0x0000000000017941 */ /* 0x000fea0003800200 */
.L_x_578:
[----:B------:R-:W-:Y:S01]  /*18420*/  IMAD.SHL.U32 R0, R0, 0x100000, RZ ;  /* 0x0010000000007824 */ /* 0x000fe200078e00ff */
[----:B------:R-:W-:-:S04]  /*18430*/  LEA R3, R3, 0x3b800000, 0x17 ;  /* 0x3b80000003037811 */ /* 0x000fc800078eb8ff */
[----:B------:R-:W-:-:S07]  /*18440*/  LOP3.LUT R28, R3, R0, R7, 0xfe, !PT ;  /* 0x00000000031c7212 */ /* 0x000fce00078efe07 */
.L_x_577:
[----:B------:R-:W-:Y:S05]  /*18450*/  BSYNC.RECONVERGENT B0 ;  /* 0x0000000000007941 */ /* 0x000fea0003800200 */
.L_x_576:
[----:B------:R-:W2:Y:S01]  /*18460*/  F2I.S64.TRUNC R28, R28 ;  /* 0x0000001c001c7311 */ /* 0x000ea2000020d900 */
[----:B------:R-:W-:Y:S05]  /*18470*/  BRA `(.L_x_561) ;  /* 0x00000004000c7947 */ /* 0x000fea0003800000 */
.L_x_574:
        /* <DEDUP_REMOVED lines=21> */
.L_x_583:
[----:B------:R-:W-:Y:S05]  /*185d0*/  BSYNC.RECONVERGENT B1 ;  /* 0x0000000000017941 */ /* 0x000fea0003800200 */
.L_x_582:
[----:B------:R-:W-:Y:S01]  /*185e0*/  IMAD.SHL.U32 R0, R0, 0x200000, RZ ;  /* 0x0020000000007824 */ /* 0x000fe200078e00ff */
[----:B------:R-:W-:-:S04]  /*185f0*/  LEA R3, R3, 0x37800000, 0x17 ;  /* 0x3780000003037811 */ /* 0x000fc800078eb8ff */
[----:B------:R-:W-:-:S07]  /*18600*/  LOP3.LUT R28, R3, R0, R7, 0xfe, !PT ;  /* 0x00000000031c7212 */ /* 0x000fce00078efe07 */
.L_x_581:
[----:B------:R-:W-:Y:S05]  /*18610*/  BSYNC.RECONVERGENT B0 ;  /* 0x0000000000007941 */ /* 0x000fea0003800200 */
.L_x_580:
[----:B------:R-:W3:Y:S01]  /*18620*/  F2I.S64.TRUNC R28, R28 ;  /* 0x0000001c001c7311 */ /* 0x000ee2000020d900 */
[----:B------:R-:W-:Y:S05]  /*18630*/  BRA `(.L_x_561) ;  /* 0x00000000009c7947 */ /* 0x000fea0003800000 */
.L_x_573:
        /* <DEDUP_REMOVED lines=14> */
.L_x_587:
[----:B------:R-:W-:Y:S05]  /*18720*/  BSYNC.RECONVERGENT B0 ;  /* 0x0000000000007941 */ /* 0x000fea0003800200 */
.L_x_586:
[----:B------:R-:W0:Y:S01]  /*18730*/  F2I.S64.TRUNC R28, R28 ;  /* 0x0000001c001c7311 */ /* 0x000e22000020d900 */
[----:B------:R-:W-:Y:S05]  /*18740*/  BRA `(.L_x_561) ;  /* 0x0000000000587947 */ /* 0x000fea0003800000 */
.L_x_560:
[----:B------:R-:W-:Y:S01]  /*18750*/  MOV R0, 0x0 ;  /* 0x0000000000007802 */ /* 0x000fe20000000f00 */
[----:B------:R-:W0:Y:S01]  /*18760*/  LDCU.64 UR4, c[0x4][0x118] ;  /* 0x01002300ff0477ac */ /* 0x000e220008000a00 */
[----:B------:R-:W-:Y:S02]  /*18770*/  HFMA2 R12, -RZ, RZ, 0, 5.9604644775390625e-08 ;  /* 0x00000001ff0c7431 */ /* 0x000fe400000001ff */
[----:B------:R-:W-:Y:S01]  /*18780*/  IMAD.MOV.U32 R8, RZ, RZ, 0x4e ;  /* 0x0000004eff087424 */ /* 0x000fe200078e00ff */
[----:B------:R2:W3:Y:S01]  /*18790*/  LDC.64 R14, c[0x4][R0] ;  /* 0x01000000000e7b82 */ /* 0x0004e20000000a00 */
[----:B------:R-:W4:Y:S01]  /*187a0*/  LDCU.64 UR6, c[0x4][0x120] ;  /* 0x01002400ff0677ac */ /* 0x000f220008000a00 */
[----:B------:R-:W-:Y:S01]  /*187b0*/  IMAD.MOV.U32 R13, RZ, RZ, RZ ;  /* 0x000000ffff0d7224 */ /* 0x000fe200078e00ff */
[----:B------:R-:W1:Y:S01]  /*187c0*/  LDCU.64 UR8, c[0x4][0x20] ;  /* 0x01000400ff0877ac */ /* 0x000e620008000a00 */
[----:B0-----:R-:W-:Y:S01]  /*187d0*/  IMAD.U32 R4, RZ, RZ, UR4 ;  /* 0x00000004ff047e24 */ /* 0x001fe2000f8e00ff */
[----:B------:R-:W-:Y:S01]  /*187e0*/  MOV R5, UR5 ;  /* 0x0000000500057c02 */ /* 0x000fe20008000f00 */
[----:B----4-:R-:W-:-:S02]  /*187f0*/  IMAD.U32 R6, RZ, RZ, UR6 ;  /* 0x00000006ff067e24 */ /* 0x010fc4000f8e00ff */
[----:B------:R-:W-:Y:S01]  /*18800*/  IMAD.U32 R7, RZ, RZ, UR7 ;  /* 0x00000007ff077e24 */ /* 0x000fe2000f8e00ff */
[----:B-1----:R-:W-:Y:S01]  /*18810*/  MOV R10, UR8 ;  /* 0x00000008000a7c02 */ /* 0x002fe20008000f00 */
[----:B--2---:R-:W-:-:S07]  /*18820*/  IMAD.U32 R11, RZ, RZ, UR9 ;  /* 0x00000009ff0b7e24 */ /* 0x004fce000f8e00ff */
[----:B------:R-:W-:-:S07]  /*18830*/  LEPC R20, `(.L_x_588) ;  /* 0x000000001014794e */ /* 0x000fce0000000000 */
[----:B---3-5:R-:W-:Y:S05]  /*18840*/  CALL.ABS.NOINC R14 ;  /* 0x000000000e007343 */ /* 0x028fea0003c00000 */
.L_x_588:
[----:B------:R-:W-:Y:S01]  /*18850*/  CS2R R28, SRZ ;  /* 0x00000000001c7805 */ /* 0x000fe2000001ff00 */
[----:B------:R-:W-:Y:S06]  /*18860*/  BRA `(.L_x_561) ;  /* 0x0000000000107947 */ /* 0x000fec0003800000 */
.L_x_585:
[----:B------:R0:W5:Y:S01]  /*18870*/  LDG.E.64 R28, desc[UR36][R4.64] ;  /* 0x00000024041c7981 */ /* 0x000162000c1e1b00 */
[----:B------:R-:W-:Y:S05]  /*18880*/  BRA `(.L_x_561) ;  /* 0x0000000000087947 */ /* 0x000fea0003800000 */
.L_x_584:
[----:B------:R4:W5:Y:S01]  /*18890*/  LDG.E R28, desc[UR36][R4.64] ;  /* 0x00000024041c7981 */ /* 0x000962000c1e1900 */
[----:B------:R-:W-:-:S07]  /*188a0*/  IMAD.MOV.U32 R29, RZ, RZ, RZ ;  /* 0x000000ffff1d7224 */ /* 0x000fce00078e00ff */
.L_x_561:
[----:B------:R-:W4:Y:S01]  /*188b0*/  LDCU.64 UR4, c[0x0][0x728] ;  /* 0x0000e500ff0477ac */ /* 0x000f220008000a00 */
[----:B0-----:R-:W-:-:S04]  /*188c0*/  PRMT R0, R22, 0x7773, RZ ;  /* 0x0000777316007816 */ /* 0x001fc800000000ff */
[----:B------:R-:W-:Y:S02]  /*188d0*/  ISETP.GT.AND P1, PT, R0, 0x9, PT ;  /* 0x000000090000780c */ /* 0x000fe40003f24270 */
[----:B----4-:R-:W-:-:S04]  /*188e0*/  IADD3 R4, P0, PT, R16, UR4, RZ ;  /* 0x0000000410047c10 */ /* 0x010fc8000ff1e0ff */
        /* <DEDUP_REMOVED lines=10> */
[----:B------:R-:W4:Y:S02]  /*18990*/  LDG.E.S8 R16, desc[UR36][R4.64] ;  /* 0x0000002404107981 */ /* 0x000f24000c1e1300 */
[----:B----4-:R-:W-:Y:S01]  /*189a0*/  SHF.R.S32.HI R17, RZ, 0x1f, R16 ;  /* 0x0000001fff117819 */ /* 0x010fe20000011410 */
[----:B------:R-:W-:Y:S06]  /*189b0*/  BRA `(.L_x_594) ;  /* 0x0000000c00507947 */ /* 0x000fec0003800000 */
.L_x_592:
[----:B------:R0:W5:Y:S01]  /*189c0*/  LDG.E.U8 R16, desc[UR36][R4.64] ;  /* 0x0000002404107981 */ /* 0x000162000c1e1100 */
[----:B------:R-:W-:Y:S01]  /*189d0*/  IMAD.MOV.U32 R17, RZ, RZ, RZ ;  /* 0x000000ffff117224 */ /* 0x000fe200078e00ff */
[----:B------:R-:W-:Y:S06]  /*189e0*/  BRA `(.L_x_594) ;  /* 0x0000000c00447947 */ /* 0x000fec0003800000 */
.L_x_591:
        /* <DEDUP_REMOVED lines=8> */
.L_x_596:
[----:B------:R-:W4:Y:S02]  /*18a70*/  LDG.E R16, desc[UR36][R4.64] ;  /* 0x0000002404107981 */ /* 0x000f24000c1e1900 */
[----:B----4-:R-:W-:Y:S01]  /*18a80*/  SHF.R.S32.HI R17, RZ, 0x1f, R16 ;  /* 0x0000001fff117819 */ /* 0x010fe20000011410 */
[----:B------:R-:W-:Y:S06]  /*18a90*/  BRA `(.L_x_594) ;  /* 0x0000000c00187947 */ /* 0x000fec0003800000 */
.L_x_595:
[----:B------:R-:W4:Y:S02]  /*18aa0*/  LDG.E.S16 R16, desc[UR36][R4.64] ;  /* 0x0000002404107981 */ /* 0x000f24000c1e1700 */
[----:B----4-:R-:W-:Y:S01]  /*18ab0*/  SHF.R.S32.HI R17, RZ, 0x1f, R16 ;  /* 0x0000001fff117819 */ /* 0x010fe20000011410 */
[----:B------:R-:W-:Y:S06]  /*18ac0*/  BRA `(.L_x_594) ;  /* 0x0000000c000c7947 */ /* 0x000fec0003800000 */
.L_x_590:
[----:B------:R-:W-:-:S13]  /*18ad0*/  ISETP.GT.AND P0, PT, R0, 0x6, PT ;  /* 0x000000060000780c */ /* 0x000fda0003f04270 */
[----:B------:R-:W-:Y:S05]  /*18ae0*/  @P0 BRA `(.L_x_597) ;  /* 0x00000000002c0947 */ /* 0x000fea0003800000 */
[----:B------:R-:W-:-:S13]  /*18af0*/  ISETP.NE.AND P0, PT, R0, 0x5, PT ;  /* 0x000000050000780c */ /* 0x000fda0003f05270 */
[----:B------:R-:W-:Y:S05]  /*18b00*/  @!P0 BRA `(.L_x_598) ;  /* 0x0000000000148947 */ /* 0x000fea0003800000 */
[----:B------:R-:W-:-:S13]  /*18b10*/  ISETP.NE.AND P0, PT, R0, 0x6, PT ;  /* 0x000000060000780c */ /* 0x000fda0003f05270 */
[----:B------:R-:W-:Y:S05]  /*18b20*/  @P0 BRA `(.L_x_593) ;  /* 0x00000008009c0947 */ /* 0x000fea0003800000 */
[----:B------:R-:W4:Y:S02]  /*18b30*/  LDG.E R4, desc[UR36][R4.64] ;  /* 0x0000002404047981 */ /* 0x000f24000c1e1900 */
[----:B----4-:R0:W4:Y:S01]  /*18b40*/  F2I.S64.TRUNC R16, R4 ;  /* 0x0000000400107311 */ /* 0x010122000020d900 */
[----:B------:R-:W-:Y:S05]  /*18b50*/  BRA `(.L_x_594) ;  /* 0x0000000800e87947 */ /* 0x000fea0003800000 */
.L_x_598:
[----:B------:R-:W4:Y:S02]  /*18b60*/  LDG.E.U16 R4, desc[UR36][R4.64] ;  /* 0x0000002404047981 */ /* 0x000f24000c1e1500 */
[----:B----4-:R-:W-:-:S06]  /*18b70*/  HADD2.F32 R16, -RZ, R4.H0_H0 ;  /* 0x20000004ff107230 */ /* 0x010fcc0000004100 */
[----:B------:R-:W0:Y:S01]  /*18b80*/  F2I.S64.TRUNC R16, R16 ;  /* 0x0000001000107311 */ /* 0x000e22000020d900 */
[----:B------:R-:W-:Y:S05]  /*18b90*/  BRA `(.L_x_594) ;  /* 0x0000000800d87947 */ /* 0x000fea0003800000 */
.L_x_597:
[----:B------:R-:W-:-:S13]  /*18ba0*/  ISETP.NE.AND P0, PT, R0, 0x7, PT ;  /* 0x000000070000780c */ /* 0x000fda0003f05270 */
[----:B------:R-:W-:Y:S05]  /*18bb0*/  @!P0 BRA `(.L_x_599) ;  /* 0x00000000002c8947 */ /* 0x000fea0003800000 */
[----:B------:R-:W-:-:S13]  /*18bc0*/  ISETP.NE.AND P0, PT, R0, 0x8, PT ;  /* 0x000000080000780c */ /* 0x000fda0003f05270 */
[----:B------:R-:W-:Y:S05]  /*18bd0*/  @!P0 BRA `(.L_x_600) ;  /* 0x0000000000148947 */ /* 0x000fea0003800000 */
[----:B------:R-:W-:-:S13]  /*18be0*/  ISETP.NE.AND P0, PT, R0, 0x9, PT ;  /* 0x000000090000780c */ /* 0x000fda0003f05270 */
[----:B------:R-:W-:Y:S05]  /*18bf0*/  @P0 BRA `(.L_x_593) ;  /* 0x0000000800680947 */ /* 0x000fea0003800000 */
[----:B------:R-:W4:Y:S02]  /*18c00*/  LDG.E R4, desc[UR36][R4.64] ;  /* 0x0000002404047981 */ /* 0x000f24000c1e1900 */
[----:B----4-:R0:W4:Y:S01]  /*18c10*/  F2I.S64.TRUNC R16, R4 ;  /* 0x0000000400107311 */ /* 0x010122000020d900 */
[----:B------:R-:W-:Y:S05]  /*18c20*/  BRA `(.L_x_594) ;  /* 0x0000000800b47947 */ /* 0x000fea0003800000 */
.L_x_600:
[----:B------:R-:W4:Y:S02]  /*18c30*/  LDG.E.U16 R4, desc[UR36][R4.64] ;  /* 0x0000002404047981 */ /* 0x000f24000c1e1500 */
[----:B----4-:R-:W-:-:S06]  /*18c40*/  HADD2.F32 R16, -RZ, R4.H0_H0 ;  /* 0x20000004ff107230 */ /* 0x010fcc0000004100 */
[----:B------:R-:W0:Y:S01]  /*18c50*/  F2I.S64.TRUNC R16, R16 ;  /* 0x0000001000107311 */ /* 0x000e22000020d900 */
[----:B------:R-:W-:Y:S05]  /*18c60*/  BRA `(.L_x_594) ;  /* 0x0000000800a47947 */ /* 0x000fea0003800000 */
.L_x_599:
[----:B------:R-:W4:Y:S02]  /*18c70*/  LDG.E.64 R4, desc[UR36][R4.64] ;  /* 0x0000002404047981 */ /* 0x000f24000c1e1b00 */
[----:B----4-:R0:W4:Y:S01]  /*18c80*/  F2I.S64.F64.TRUNC R16, R4 ;  /* 0x0000000400107311 */ /* 0x010122000030d900 */
[----:B------:R-:W-:Y:S05]  /*18c90*/  BRA `(.L_x_594) ;  /* 0x0000000800987947 */ /* 0x000fea0003800000 */
.L_x_589:
        /* <DEDUP_REMOVED lines=8> */
[----:B------:R-:W4:Y:S01]  /*18d20*/  LDG.E.U8 R4, desc[UR36][R4.64] ;  /* 0x0000002404047981 */ /* 0x000f22000c1e1100 */
[----:B------:R-:W-:Y:S01]  /*18d30*/  IMAD.MOV.U32 R17, RZ, RZ, RZ ;  /* 0x000000ffff117224 */ /* 0x000fe200078e00ff */
[----:B----4-:R-:W-:-:S04]  /*18d40*/  ISETP.NE.AND P0, PT, R4, RZ, PT ;  /* 0x000000ff0400720c */ /* 0x010fc80003f05270 */
[----:B------:R-:W-:Y:S01]  /*18d50*/  SEL R16, RZ, 0x1, !P0 ;  /* 0x00000001ff107807 */ /* 0x000fe20004000000 */
[----:B------:R-:W-:Y:S08]  /*18d60*/  BRA `(.L_x_594) ;  /* 0x0000000800647947 */ /* 0x000ff00003800000 */
.L_x_603:
[----:B------:R-:W4:Y:S02]  /*18d70*/  LDG.E.64 R4, desc[UR36][R4.64] ;  /* 0x0000002404047981 */ /* 0x000f24000c1e1b00 */
[----:B----4-:R0:W4:Y:S01]  /*18d80*/  F2I.S64.F64.TRUNC R16, R4 ;  /* 0x0000000400107311 */ /* 0x010122000030d900 */
[----:B------:R-:W-:Y:S05]  /*18d90*/  BRA `(.L_x_594) ;  /* 0x0000000800587947 */ /* 0x000fea0003800000 */
.L_x_602:
[----:B------:R-:W-:-:S13]  /*18da0*/  ISETP.NE.AND P0, PT, R0, 0xf, PT ;  /* 0x0000000f0000780c */ /* 0x000fda0003f05270 */
[----:B------:R-:W-:Y:S05]  /*18db0*/  @!P0 BRA `(.L_x_604) ;  /* 0x0000000000988947 */ /* 0x000fea0003800000 */
[----:B------:R-:W-:-:S13]  /*18dc0*/  ISETP.NE.AND P0, PT, R0, 0x17, PT ;  /* 0x000000170000780c */ /* 0x000fda0003f05270 */
[----:B------:R-:W-:Y:S05]  /*18dd0*/  @!P0 BRA `(.L_x_605) ;  /* 0x0000000000588947 */ /* 0x000fea0003800000 */
[----:B------:R-:W-:-:S13]  /*18de0*/  ISETP.NE.AND P0, PT, R0, 0x18, PT ;  /* 0x000000180000780c */ /* 0x000fda0003f05270 */
[----:B------:R-:W-:Y:S05]  /*18df0*/  @P0 BRA `(.L_x_593) ;  /* 0x0000000400e80947 */ /* 0x000fea0003800000 */
[----:B------:R-:W4:Y:S01]  /*18e00*/  LDG.E.U8 R0, desc[UR36][R4.64] ;  /* 0x0000002404007981 */ /* 0x000f22000c1e1100 */
[----:B------:R-:W-:Y:S01]  /*18e10*/  IMAD.MOV.U32 R7, RZ, RZ, 0x1f ;  /* 0x0000001fff077424 */ /* 0x000fe200078e00ff */
[----:B----4-:R-:W-:-:S04]  /*18e20*/  SHF.L.U32 R0, R0, 0x18, RZ ;  /* 0x0000001800007819 */ /* 0x010fc800000006ff */
        /* <DEDUP_REMOVED lines=15> */
[----:B------:R0:W4:Y:S01]  /*18f20*/  F2I.S64.TRUNC R16, R3 ;  /* 0x0000000300107311 */ /* 0x000122000020d900 */
[----:B------:R-:W-:Y:S05]  /*18f30*/  BRA `(.L_x_594) ;  /* 0x0000000400f07947 */ /* 0x000fea0003800000 */
.L_x_605:
[----:B------:R-:W4:Y:S02]  /*18f40*/  LDG.E.U8 R4, desc[UR36][R4.64] ;  /* 0x0000002404047981 */ /* 0x000f24000c1e1100 */
[C---:B----4-:R-:W-:Y:S02]  /*18f50*/  IMAD.SHL.U32 R0, R4.reuse, 0x2000000, RZ ;  /* 0x0200000004007824 */ /* 0x050fe400078e00ff */
        /* <DEDUP_REMOVED lines=10> */
[----:B------:R0:W4:Y:S01]  /*19000*/  F2I.S64.TRUNC R16, R0 ;  /* 0x0000000000107311 */ /* 0x000122000020d900 */
[----:B------:R-:W-:Y:S05]  /*19010*/  BRA `(.L_x_594) ;  /* 0x0000000400b87947 */ /* 0x000fea0003800000 */
.L_x_604:
[----:B------:R-:W4:Y:S02]  /*19020*/  LDG.E.U16 R16, desc[UR36][R4.64] ;  /* 0x0000002404107981 */ /* 0x000f24000c1e1500 */
[----:B----4-:R-:W-:-:S06]  /*19030*/  IMAD.U32 R16, R16, 0x10000, RZ ;  /* 0x0001000010107824 */ /* 0x010fcc00078e00ff */
[----:B------:R-:W0:Y:S01]  /*19040*/  F2I.S64.TRUNC R16, R16 ;  /* 0x0000001000107311 */ /* 0x000e22000020d900 */
[----:B------:R-:W-:Y:S05]  /*19050*/  BRA `(.L_x_594) ;  /* 0x0000000400a87947 */ /* 0x000fea0003800000 */
.L_x_601:
        /* <DEDUP_REMOVED lines=11> */
.L_x_608:
[----:B------:R-:W4:Y:S01]  /*19110*/  LDG.E.U8 R4, desc[UR36][R4.64] ;  /* 0x0000002404047981 */ /* 0x000f22000c1e1100 */
[----:B------:R-:W-:Y:S01]  /*19120*/  BSSY.RECONVERGENT B0, `(.L_x_609) ;  /* 0x0000018000007945 */ /* 0x000fe20003800200 */
[----:B------:R-:W-:Y:S01]  /*19130*/  HFMA2 R16, -RZ, RZ, 0, 0 ;  /* 0x00000000ff107431 */ /* 0x000fe200000001ff */
[----:B----4-:R-:W-:-:S13]  /*19140*/  ISETP.NE.AND P0, PT, R4, RZ, PT ;  /* 0x000000ff0400720c */ /* 0x010fda0003f05270 */
        /* <DEDUP_REMOVED lines=17> */
.L_x_612:
[----:B------:R-:W-:Y:S05]  /*19260*/  BSYNC.RECONVERGENT B1 ;  /* 0x0000000000017941 */ /* 0x000fea0003800200 */
.L_x_611:
[----:B------:R-:W-:Y:S01]  /*19270*/  IMAD.SHL.U32 R0, R0, 0x100000, RZ ;  /* 0x0010000000007824 */ /* 0x000fe200078e00ff */
[----:B------:R-:W-:-:S04]  /*19280*/  LEA R3, R3, 0x3b800000, 0x17 ;  /* 0x3b80000003037811 */ /* 0x000fc800078eb8ff */
[----:B------:R-:W-:-:S07]  /*19290*/  LOP3.LUT R16, R3, R0, R7, 0xfe, !PT ;  /* 0x0000000003107212 */ /* 0x000fce00078efe07 */
.L_x_610:
[----:B------:R-:W-:Y:S05]  /*192a0*/  BSYNC.RECONVERGENT B0 ;  /* 0x0000000000007941 */ /* 0x000fea0003800200 */
.L_x_609:
[----:B------:R-:W0:Y:S01]  /*192b0*/  F2I.S64.TRUNC R16, R16 ;  /* 0x0000001000107311 */ /* 0x000e22000020d900 */
[----:B------:R-:W-:Y:S05]  /*192c0*/  BRA `(.L_x_594) ;  /* 0x00000004000c7947 */ /* 0x000fea0003800000 */
.L_x_607:
[----:B------:R-:W4:Y:S01]  /*192d0*/  LDG.E.U8 R4, desc[UR36][R4.64] ;  /* 0x0000002404047981 */ /* 0x000f22000c1e1100 */
[----:B------:R-:W-:Y:S01]  /*192e0*/  BSSY.RECONVERGENT B0, `(.L_x_613) ;  /* 0x0000018000007945 */ /* 0x000fe20003800200 */
[----:B------:R-:W-:Y:S01]  /*192f0*/  IMAD.MOV.U32 R16, RZ, RZ, RZ ;  /* 0x000000ffff107224 */ /* 0x000fe200078e00ff */
[----:B----4-:R-:W-:-:S13]  /*19300*/  ISETP.NE.AND P0, PT, R4, RZ, PT ;  /* 0x000000ff0400720c */ /* 0x010fda0003f05270 */
        /* <DEDUP_REMOVED lines=17> */
.L_x_616:
[----:B------:R-:W-:Y:S05]  /*19420*/  BSYNC.RECONVERGENT B1 ;  /* 0x0000000000017941 */ /* 0x000fea0003800200 */
.L_x_615:
[----:B------:R-:W-:Y:S02]  /*19430*/  SHF.L.U32 R0, R0, 0x15, RZ ;  /* 0x0000001500007819 */ /* 0x000fe400000006ff */
[----:B------:R-:W-:-:S04]  /*19440*/  LEA R3, R3, 0x37800000, 0x17 ;  /* 0x3780000003037811 */ /* 0x000fc800078eb8ff */
[----:B------:R-:W-:-:S07]  /*19450*/  LOP3.LUT R16, R3, R0, R7, 0xfe, !PT ;  /* 0x0000000003107212 */ /* 0x000fce00078efe07 */
.L_x_614:
[----:B------:R-:W-:Y:S05]  /*19460*/  BSYNC.RECONVERGENT B0 ;  /* 0x0000000000007941 */ /* 0x000fea0003800200 */
.L_x_613:
[----:B------:R-:W0:Y:S01]  /*19470*/  F2I.S64.TRUNC R16, R16 ;  /* 0x0000001000107311 */ /* 0x000e22000020d900 */
[----:B------:R-:W-:Y:S05]  /*19480*/  BRA `(.L_x_594) ;  /* 0x00000000009c7947 */ /* 0x000fea0003800000 */
.L_x_606:
[----:B------:R-:W-:-:S13]  /*19490*/  ISETP.NE.AND P0, PT, R0, 0x1c, PT ;  /* 0x0000001c0000780c */ /* 0x000fda0003f05270 */
[----:B------:R-:W-:Y:S05]  /*194a0*/  @!P0 BRA `(.L_x_617) ;  /* 0x00000000008c8947 */ /* 0x000fea0003800000 */
[----:B------:R-:W-:-:S13]  /*194b0*/  ISETP.NE.AND P0, PT, R0, 0x1d, PT ;  /* 0x0000001d0000780c */ /* 0x000fda0003f05270 */
[----:B------:R-:W-:Y:S05]  /*194c0*/  @!P0 BRA `(.L_x_618) ;  /* 0x00000000007c8947 */ /* 0x000fea0003800000 */
[----:B------:R-:W-:-:S13]  /*194d0*/  ISETP.NE.AND P0, PT, R0, 0x2c, PT ;  /* 0x0000002c0000780c */ /* 0x000fda0003f05270 */
[----:B------:R-:W-:Y:S05]  /*194e0*/  @P0 BRA `(.L_x_593) ;  /* 0x00000000002c0947 */ /* 0x000fea0003800000 */
[----:B------:R-:W4:Y:S01]  /*194f0*/  LDG.E.U8 R4, desc[UR36][R4.64] ;  /* 0x0000002404047981 */ /* 0x000f22000c1e1100 */
[----:B------:R-:W-:Y:S01]  /*19500*/  BSSY.RECONVERGENT B0, `(.L_x_619) ;  /* 0x0000007000007945 */ /* 0x000fe20003800200 */
[----:B------:R-:W-:Y:S01]  /*19510*/  IMAD.MOV.U32 R16, RZ, RZ, 0x400000 ;  /* 0x00400000ff107424 */ /* 0x000fe200078e00ff */
[----:B----4-:R-:W-:-:S13]  /*19520*/  ISETP.NE.AND P0, PT, R4, RZ, PT ;  /* 0x000000ff0400720c */ /* 0x010fda0003f05270 */
[----:B------:R-:W-:Y:S05]  /*19530*/  @!P0 BRA `(.L_x_620) ;  /* 0x00000000000c8947 */ /* 0x000fea0003800000 */
[----:B------:R-:W-:-:S13]  /*19540*/  ISETP.NE.AND P0, PT, R4, 0xff, PT ;  /* 0x000000ff0400780c */ /* 0x000fda0003f05270 */
[----:B------:R-:W-:Y:S01]  /*19550*/  @!P0 IMAD.MOV.U32 R16, RZ, RZ, 0x7f800001 ;  /* 0x7f800001ff108424 */ /* 0x000fe200078e00ff */
[----:B------:R-:W-:-:S07]  /*19560*/  @P0 SHF.L.U32 R16, R4, 0x17, RZ ;  /* 0x0000001704100819 */ /* 0x000fce00000006ff */
.L_x_620:
[----:B------:R-:W-:Y:S05]  /*19570*/  BSYNC.RECONVERGENT B0 ;  /* 0x0000000000007941 */ /* 0x000fea0003800200 */
.L_x_619:
[----:B------:R-:W0:Y:S01]  /*19580*/  F2I.S64.TRUNC R16, R16 ;  /* 0x0000001000107311 */ /* 0x000e22000020d900 */
[----:B------:R-:W-:Y:S05]  /*19590*/  BRA `(.L_x_594) ;  /* 0x0000000000587947 */ /* 0x000fea0003800000 */
.L_x_593:
        /* <DEDUP_REMOVED lines=13> */
[----:B----4-:R-:W-:-:S07]  /*19670*/  MOV R11, UR9 ;  /* 0x00000009000b7c02 */ /* 0x010fce0008000f00 */
[----:B------:R-:W-:-:S07]  /*19680*/  LEPC R20, `(.L_x_621) ;  /* 0x000000001014794e */ /* 0x000fce0000000000 */
[----:B-1---5:R-:W-:Y:S05]  /*19690*/  CALL.ABS.NOINC R14 ;  /* 0x000000000e007343 */ /* 0x022fea0003c00000 */
.L_x_621:
[----:B------:R-:W-:Y:S01]  /*196a0*/  CS2R R16, SRZ ;  /* 0x0000000000107805 */ /* 0x000fe2000001ff00 */
[----:B------:R-:W-:Y:S06]  /*196b0*/  BRA `(.L_x_594) ;  /* 0x0000000000107947 */ /* 0x000fec0003800000 */
.L_x_618:
[----:B------:R0:W5:Y:S01]  /*196c0*/  LDG.E.64 R16, desc[UR36][R4.64] ;  /* 0x0000002404107981 */ /* 0x000162000c1e1b00 */
[----:B------:R-:W-:Y:S05]  /*196d0*/  BRA `(.L_x_594) ;  /* 0x0000000000087947 */ /* 0x000fea0003800000 */
.L_x_617:
[----:B------:R0:W5:Y:S01]  /*196e0*/  LDG.E R16, desc[UR36][R4.64] ;  /* 0x0000002404107981 */ /* 0x000162000c1e1900 */
[----:B------:R-:W-:-:S07]  /*196f0*/  IMAD.MOV.U32 R17, RZ, RZ, RZ ;  /* 0x000000ffff117224 */ /* 0x000fce00078e00ff */
.L_x_594:
        /* <DEDUP_REMOVED lines=17> */
.L_x_625:
[----:B------:R1:W5:Y:S01]  /*19810*/  LDG.E.U8 R18, desc[UR36][R4.64] ;  /* 0x0000002404127981 */ /* 0x000362000c1e1100 */
[----:B------:R-:W-:Y:S01]  /*19820*/  MOV R19, RZ ;  /* 0x000000ff00137202 */ /* 0x000fe20000000f00 */
[----:B------:R-:W-:Y:S06]  /*19830*/  BRA `(.L_x_627) ;  /* 0x0000000c00447947 */ /* 0x000fec0003800000 */
.L_x_624:
        /* <DEDUP_REMOVED lines=8> */
.L_x_629:
[----:B------:R-:W2:Y:S02]  /*198c0*/  LDG.E R18, desc[UR36][R4.64] ;  /* 0x0000002404127981 */ /* 0x000ea4000c1e1900 */
[----:B--2---:R-:W-:Y:S01]  /*198d0*/  SHF.R.S32.HI R19, RZ, 0x1f, R18 ;  /* 0x0000001fff137819 */ /* 0x004fe20000011412 */
[----:B------:R-:W-:Y:S06]  /*198e0*/  BRA `(.L_x_627) ;  /* 0x0000000c00187947 */ /* 0x000fec0003800000 */
.L_x_628:
[----:B------:R-:W2:Y:S02]  /*198f0*/  LDG.E.S16 R18, desc[UR36][R4.64] ;  /* 0x0000002404127981 */ /* 0x000ea4000c1e1700 */
[----:B--2---:R-:W-:Y:S01]  /*19900*/  SHF.R.S32.HI R19, RZ, 0x1f, R18 ;  /* 0x0000001fff137819 */ /* 0x004fe20000011412 */
[----:B------:R-:W-:Y:S06]  /*19910*/  BRA `(.L_x_627) ;  /* 0x0000000c000c7947 */ /* 0x000fec0003800000 */
.L_x_623:
        /* <DEDUP_REMOVED lines=9> */
.L_x_631:
[----:B------:R-:W2:Y:S02]  /*199b0*/  LDG.E.U16 R4, desc[UR36][R4.64] ;  /* 0x0000002404047981 */ /* 0x000ea4000c1e1500 */
[----:B--2---:R-:W-:-:S06]  /*199c0*/  HADD2.F32 R18, -RZ, R4.H0_H0 ;  /* 0x20000004ff127230 */ /* 0x004fcc0000004100 */
[----:B------:R-:W0:Y:S01]  /*199d0*/  F2I.S64.TRUNC R18, R18 ;  /* 0x0000001200127311 */ /* 0x000e22000020d900 */
[----:B------:R-:W-:Y:S05]  /*199e0*/  BRA `(.L_x_627) ;  /* 0x0000000800d87947 */ /* 0x000fea0003800000 */
.L_x_630:
        /* <DEDUP_REMOVED lines=9> */
.L_x_633:
[----:B------:R-:W2:Y:S02]  /*19a80*/  LDG.E.U16 R4, desc[UR36][R4.64] ;  /* 0x0000002404047981 */ /* 0x000ea4000c1e1500 */
[----:B--2---:R-:W-:-:S06]  /*19a90*/  HADD2.F32 R18, -RZ, R4.H0_H0 ;  /* 0x20000004ff127230 */ /* 0x004fcc0000004100 */
[----:B------:R-:W0:Y:S01]  /*19aa0*/  F2I.S64.TRUNC R18, R18 ;  /* 0x0000001200127311 */ /* 0x000e22000020d900 */
[----:B------:R-:W-:Y:S05]  /*19ab0*/  BRA `(.L_x_627) ;  /* 0x0000000800a47947 */ /* 0x000fea0003800000 */
.L_x_632:
[----:B------:R-:W2:Y:S02]  /*19ac0*/  LDG.E.64 R4, desc[UR36][R4.64] ;  /* 0x0000002404047981 */ /* 0x000ea4000c1e1b00 */
[----:B--2---:R0:W1:Y:S01]  /*19ad0*/  F2I.S64.F64.TRUNC R18, R4 ;  /* 0x0000000400127311 */ /* 0x004062000030d900 */
[----:B------:R-:W-:Y:S05]  /*19ae0*/  BRA `(.L_x_627) ;  /* 0x0000000800987947 */ /* 0x000fea0003800000 */
.L_x_622:
        /* <DEDUP_REMOVED lines=13> */
.L_x_636:
[----:B------:R-:W2:Y:S02]  /*19bc0*/  LDG.E.64 R4, desc[UR36][R4.64] ;  /* 0x0000002404047981 */ /* 0x000ea4000c1e1b00 */
[----:B--2---:R0:W1:Y:S01]  /*19bd0*/  F2I.S64.F64.TRUNC R18, R4 ;  /* 0x0000000400127311 */ /* 0x004062000030d900 */
[----:B------:R-:W-:Y:S05]  /*19be0*/  BRA `(.L_x_627) ;  /* 0x0000000800587947 */ /* 0x000fea0003800000 */
.L_x_635:
        /* <DEDUP_REMOVED lines=26> */
.L_x_638:
        /* <DEDUP_REMOVED lines=14> */
.L_x_637:
[----:B------:R-:W2:Y:S02]  /*19e70*/  LDG.E.U16 R18, desc[UR36][R4.64] ;  /* 0x0000002404127981 */ /* 0x000ea4000c1e1500 */
[----:B--2---:R-:W-:-:S06]  /*19e80*/  SHF.L.U32 R18, R18, 0x10, RZ ;  /* 0x0000001012127819 */ /* 0x004fcc00000006ff */
[----:B------:R-:W0:Y:S01]  /*19e90*/  F2I.S64.TRUNC R18, R18 ;  /* 0x0000001200127311 */ /* 0x000e22000020d900 */
[----:B------:R-:W-:Y:S05]  /*19ea0*/  BRA `(.L_x_627) ;  /* 0x0000000400a87947 */ /* 0x000fea0003800000 */
.L_x_634:
        /* <DEDUP_REMOVED lines=11> */
.L_x_641:
        /* <DEDUP_REMOVED lines=21> */
.L_x_645:
[----:B------:R-:W-:Y:S05]  /*1a0b0*/  BSYNC.RECONVERGENT B1 ;  /* 0x0000000000017941 */ /* 0x000fea0003800200 */
.L_x_644:
[----:B------:R-:W-:Y:S02]  /*1a0c0*/  SHF.L.U32 R0, R0, 0x14, RZ ;  /* 0x0000001400007819 */ /* 0x000fe400000006ff */
[----:B------:R-:W-:-:S04]  /*1a0d0*/  LEA R3, R3, 0x3b800000, 0x17 ;  /* 0x3b80000003037811 */ /* 0x000fc800078eb8ff */
[----:B------:R-:W-:-:S07]  /*1a0e0*/  LOP3.LUT R18, R3, R0, R7, 0xfe, !PT ;  /* 0x0000000003127212 */ /* 0x000fce00078efe07 */
.L_x_643:
[----:B------:R-:W-:Y:S05]  /*1a0f0*/  BSYNC.RECONVERGENT B0 ;  /* 0x0000000000007941 */ /* 0x000fea0003800200 */
.L_x_642:
[----:B------:R-:W0:Y:S01]  /*1a100*/  F2I.S64.TRUNC R18, R18 ;  /* 0x0000001200127311 */ /* 0x000e22000020d900 */
[----:B------:R-:W-:Y:S05]  /*1a110*/  BRA `(.L_x_627) ;  /* 0x00000004000c7947 */ /* 0x000fea0003800000 */
.L_x_640:
        /* <DEDUP_REMOVED lines=21> */
.L_x_649:
[----:B------:R-:W-:Y:S05]  /*1a270*/  BSYNC.RECONVERGENT B1 ;  /* 0x0000000000017941 */ /* 0x000fea0003800200 */
.L_x_648:
[----:B------:R-:W-:Y:S01]  /*1a280*/  IMAD.SHL.U32 R0, R0, 0x200000, RZ ;  /* 0x0020000000007824 */ /* 0x000fe200078e00ff */
[----:B------:R-:W-:-:S04]  /*1a290*/  LEA R3, R3, 0x37800000, 0x17 ;  /* 0x3780000003037811 */ /* 0x000fc800078eb8ff */
[----:B------:R-:W-:-:S07]  /*1a2a0*/  LOP3.LUT R18, R3, R0, R7, 0xfe, !PT ;  /* 0x0000000003127212 */ /* 0x000fce00078efe07 */
.L_x_647:
[----:B------:R-:W-:Y:S05]  /*1a2b0*/  BSYNC.RECONVERGENT B0 ;  /* 0x0000000000007941 */ /* 0x000fea0003800200 */
.L_x_646:
[----:B------:R-:W0:Y:S01]  /*1a2c0*/  F2I.S64.TRUNC R18, R18 ;  /* 0x0000001200127311 */ /* 0x000e22000020d900 */
[----:B------:R-:W-:Y:S05]  /*1a2d0*/  BRA `(.L_x_627) ;  /* 0x00000000009c7947 */ /* 0x000fea0003800000 */
.L_x_639:
        /* <DEDUP_REMOVED lines=14> */
.L_x_653:
[----:B------:R-:W-:Y:S05]  /*1a3c0*/  BSYNC.RECONVERGENT B0 ;  /* 0x0000000000007941 */ /* 0x000fea0003800200 */
.L_x_652:
[----:B------:R-:W0:Y:S01]  /*1a3d0*/  F2I.S64.TRUNC R18, R18 ;  /* 0x0000001200127311 */ /* 0x000e22000020d900 */
[----:B------:R-:W-:Y:S05]  /*1a3e0*/  BRA `(.L_x_627) ;  /* 0x0000000000587947 */ /* 0x000fea0003800000 */
.L_x_626:
        /* <DEDUP_REMOVED lines=16> */
.L_x_654:
[----:B------:R-:W-:Y:S01]  /*1a4f0*/  CS2R R18, SRZ ;  /* 0x0000000000127805 */ /* 0x000fe2000001ff00 */
[----:B------:R-:W-:Y:S06]  /*1a500*/  BRA `(.L_x_627) ;  /* 0x0000000000107947 */ /* 0x000fec0003800000 */
.L_x_651:
[----:B------:R0:W5:Y:S01]  /*1a510*/  LDG.E.64 R18, desc[UR36][R4.64] ;  /* 0x0000002404127981 */ /* 0x000162000c1e1b00 */
[----:B------:R-:W-:Y:S05]  /*1a520*/  BRA `(.L_x_627) ;  /* 0x0000000000087947 */ /* 0x000fea0003800000 */
.L_x_650:
[----:B------:R0:W5:Y:S01]  /*1a530*/  LDG.E R18, desc[UR36][R4.64] ;  /* 0x0000002404127981 */ /* 0x000162000c1e1900 */
[----:B------:R-:W-:-:S07]  /*1a540*/  MOV R19, RZ ;  /* 0x000000ff00137202 */ /* 0x000fce0000000f00 */
.L_x_627:
[----:B------:R-:W0:Y:S01]  /*1a550*/  LDCU.64 UR6, c[0x0][0x738] ;  /* 0x0000e700ff0677ac */ /* 0x000e220008000a00 */
[----:B------:R-:W-:-:S04]  /*1a560*/  UPRMT UR4, UR40, 0x9910, URZ ;  /* 0x0000991028047896 */ /* 0x000fc800080000ff */
[----:B------:R-:W-:Y:S01]  /*1a570*/  UISETP.GT.AND UP0, UPT, UR4, 0x9, UPT ;  /* 0x000000090400788c */ /* 0x000fe2000bf04270 */
[----:B01----:R-:W-:-:S05]  /*1a580*/  IADD3 R4, P0, PT, R24, UR6, RZ ;  /* 0x0000000618047c10 */ /* 0x003fca000ff1e0ff */
        /* <DEDUP_REMOVED lines=13> */
.L_x_658:
[----:B------:R0:W5:Y:S01]  /*1a660*/  LDG.E.U8 R24, desc[UR36][R4.64] ;  /* 0x0000002404187981 */ /* 0x000162000c1e1100 */
[----:B------:R-:W-:Y:S01]  /*1a670*/  IMAD.MOV.U32 R25, RZ, RZ, RZ ;  /* 0x000000ffff197224 */ /* 0x000fe200078e00ff */
[----:B------:R-:W-:Y:S06]  /*1a680*/  BRA `(.L_x_660) ;  /* 0x0000000c00447947 */ /* 0x000fec0003800000 */
.L_x_657:
        /* <DEDUP_REMOVED lines=8> */
.L_x_662:
[----:B------:R-:W2:Y:S02]  /*1a710*/  LDG.E R24, desc[UR36][R4.64] ;  /* 0x0000002404187981 */ /* 0x000ea4000c1e1900 */
[----:B--2---:R-:W-:Y:S01]  /*1a720*/  SHF.R.S32.HI R25, RZ, 0x1f, R24 ;  /* 0x0000001fff197819 */ /* 0x004fe20000011418 */
[----:B------:R-:W-:Y:S06]  /*1a730*/  BRA `(.L_x_660) ;  /* 0x0000000c00187947 */ /* 0x000fec0003800000 */
.L_x_661:
[----:B------:R-:W2:Y:S02]  /*1a740*/  LDG.E.S16 R24, desc[UR36][R4.64] ;  /* 0x0000002404187981 */ /* 0x000ea4000c1e1700 */
[----:B--2---:R-:W-:Y:S01]  /*1a750*/  SHF.R.S32.HI R25, RZ, 0x1f, R24 ;  /* 0x0000001fff197819 */ /* 0x004fe20000011418 */
[----:B------:R-:W-:Y:S06]  /*1a760*/  BRA `(.L_x_660) ;  /* 0x0000000c000c7947 */ /* 0x000fec0003800000 */
.L_x_656:
        /* <DEDUP_REMOVED lines=9> */
.L_x_664:
[----:B------:R-:W2:Y:S02]  /*1a800*/  LDG.E.U16 R4, desc[UR36][R4.64] ;  /* 0x0000002404047981 */ /* 0x000ea4000c1e1500 */
[----:B--2---:R-:W-:-:S06]  /*1a810*/  HADD2.F32 R24, -RZ, R4.H0_H0 ;  /* 0x20000004ff187230 */ /* 0x004fcc0000004100 */
[----:B------:R-:W0:Y:S01]  /*1a820*/  F2I.S64.TRUNC R24, R24 ;  /* 0x0000001800187311 */ /* 0x000e22000020d900 */
[----:B------:R-:W-:Y:S05]  /*1a830*/  BRA `(.L_x_660) ;  /* 0x0000000800d87947 */ /* 0x000fea0003800000 */
.L_x_663:
        /* <DEDUP_REMOVED lines=9> */
.L_x_666:
[----:B------:R-:W2:Y:S02]  /*1a8d0*/  LDG.E.U16 R4, desc[UR36][R4.64] ;  /* 0x0000002404047981 */ /* 0x000ea4000c1e1500 */
[----:B--2---:R-:W-:-:S06]  /*1a8e0*/  HADD2.F32 R24, -RZ, R4.H0_H0 ;  /* 0x20000004ff187230 */ /* 0x004fcc0000004100 */
[----:B------:R-:W0:Y:S01]  /*1a8f0*/  F2I.S64.TRUNC R24, R24 ;  /* 0x0000001800187311 */ /* 0x000e22000020d900 */
[----:B------:R-:W-:Y:S05]  /*1a900*/  BRA `(.L_x_660) ;  /* 0x0000000800a47947 */ /* 0x000fea0003800000 */
.L_x_665:
[----:B------:R-:W2:Y:S02]  /*1a910*/  LDG.E.64 R4, desc[UR36][R4.64] ;  /* 0x0000002404047981 */ /* 0x000ea4000c1e1b00 */
[----:B--2---:R0:W1:Y:S01]  /*1a920*/  F2I.S64.F64.TRUNC R24, R4 ;  /* 0x0000000400187311 */ /* 0x004062000030d900 */
[----:B------:R-:W-:Y:S05]  /*1a930*/  BRA `(.L_x_660) ;  /* 0x0000000800987947 */ /* 0x000fea0003800000 */
.L_x_655:
        /* <DEDUP_REMOVED lines=9> */
[----:B------:R-:W-:Y:S01]  /*1a9d0*/  HFMA2 R25, -RZ, RZ, 0, 0 ;  /* 0x00000000ff197431 */ /* 0x000fe200000001ff */
[----:B--2---:R-:W-:-:S04]  /*1a9e0*/  ISETP.NE.AND P0, PT, R4, RZ, PT ;  /* 0x000000ff0400720c */ /* 0x004fc80003f05270 */
[----:B------:R-:W-:Y:S01]  /*1a9f0*/  SEL R24, RZ, 0x1, !P0 ;  /* 0x00000001ff187807 */ /* 0x000fe20004000000 */
[----:B------:R-:W-:Y:S08]  /*1aa00*/  BRA `(.L_x_660) ;  /* 0x0000000800647947 */ /* 0x000ff00003800000 */
.L_x_669:
[----:B------:R-:W2:Y:S02]  /*1aa10*/  LDG.E.64 R4, desc[UR36][R4.64] ;  /* 0x0000002404047981 */ /* 0x000ea4000c1e1b00 */
[----:B--2---:R0:W1:Y:S01]  /*1aa20*/  F2I.S64.F64.TRUNC R24, R4 ;  /* 0x0000000400187311 */ /* 0x004062000030d900 */
[----:B------:R-:W-:Y:S05]  /*1aa30*/  BRA `(.L_x_660) ;  /* 0x0000000800587947 */ /* 0x000fea0003800000 */
.L_x_668:
[----:B------:R-:W-:-:S09]  /*1aa40*/  UISETP.NE.AND UP0, UPT, UR4, 0xf, UPT ;  /* 0x0000000f0400788c */ /* 0x000fd2000bf05270 */
[----:B------:R-:W-:Y:S05]  /*1aa50*/  BRA.U !UP0, `(.L_x_670) ;  /* 0x0000000108987547 */ /* 0x000fea000b800000 */
[----:B------:R-:W-:-:S09]  /*1aa60*/  UISETP.NE.AND UP0, UPT, UR4, 0x17, UPT ;  /* 0x000000170400788c */ /* 0x000fd2000bf05270 */
[----:B------:R-:W-:Y:S05]  /*1aa70*/  BRA.U !UP0, `(.L_x_671) ;  /* 0x0000000108587547 */ /* 0x000fea000b800000 */
[----:B------:R-:W-:-:S09]  /*1aa80*/  UISETP.NE.AND UP0, UPT, UR4, 0x18, UPT ;  /* 0x000000180400788c */ /* 0x000fd2000bf05270 */
[----:B------:R-:W-:Y:S05]  /*1aa90*/  BRA.U UP0, `(.L_x_659) ;  /* 0x0000000500e87547 */ /* 0x000fea000b800000 */
        /* <DEDUP_REMOVED lines=20> */
.L_x_671:
        /* <DEDUP_REMOVED lines=14> */
.L_x_670:
[----:B------:R-:W2:Y:S02]  /*1acc0*/  LDG.E.U16 R24, desc[UR36][R4.64] ;  /* 0x0000002404187981 */ /* 0x000ea4000c1e1500 */
[----:B--2---:R-:W-:-:S06]  /*1acd0*/  IMAD.U32 R24, R24, 0x10000, RZ ;  /* 0x0001000018187824 */ /* 0x004fcc00078e00ff */
[----:B------:R-:W0:Y:S01]  /*1ace0*/  F2I.S64.TRUNC R24, R24 ;  /* 0x0000001800187311 */ /* 0x000e22000020d900 */
[----:B------:R-:W-:Y:S05]  /*1acf0*/  BRA `(.L_x_660) ;  /* 0x0000000400a87947 */ /* 0x000fea0003800000 */
.L_x_667:
        /* <DEDUP_REMOVED lines=9> */
[----:B------:R-:W-:Y:S01]  /*1ad90*/  MOV R25, RZ ;  /* 0x000000ff00197202 */ /* 0x000fe20000000f00 */
[----:B------:R-:W-:Y:S06]  /*1ada0*/  BRA `(.L_x_660) ;  /* 0x00000004007c7947 */ /* 0x000fec0003800000 */
.L_x_674:
        /* <DEDUP_REMOVED lines=21> */
.L_x_678:
[----:B------:R-:W-:Y:S05]  /*1af00*/  BSYNC.RECONVERGENT B1 ;  /* 0x0000000000017941 */ /* 0x000fea0003800200 */
.L_x_677:
[----:B------:R-:W-:Y:S01]  /*1af10*/  IMAD.SHL.U32 R0, R0, 0x100000, RZ ;  /* 0x0010000000007824 */ /* 0x000fe200078e00ff */
[----:B------:R-:W-:-:S04]  /*1af20*/  LEA R3, R3, 0x3b800000, 0x17 ;  /* 0x3b80000003037811 */ /* 0x000fc800078eb8ff */
[----:B------:R-:W-:-:S07]  /*1af30*/  LOP3.LUT R24, R3, R0, R7, 0xfe, !PT ;  /* 0x0000000003187212 */ /* 0x000fce00078efe07 */
.L_x_676:
[----:B------:R-:W-:Y:S05]  /*1af40*/  BSYNC.RECONVERGENT B0 ;  /* 0x0000000000007941 */ /* 0x000fea0003800200 */
.L_x_675:
[----:B------:R-:W0:Y:S01]  /*1af50*/  F2I.S64.TRUNC R24, R24 ;  /* 0x0000001800187311 */ /* 0x000e22000020d900 */
[----:B------:R-:W-:Y:S05]  /*1af60*/  BRA `(.L_x_660) ;  /* 0x00000004000c7947 */ /* 0x000fea0003800000 */
.L_x_673:
        /* <DEDUP_REMOVED lines=21> */
.L_x_682:
[----:B------:R-:W-:Y:S05]  /*1b0c0*/  BSYNC.RECONVERGENT B1 ;  /* 0x0000000000017941 */ /* 0x000fea0003800200 */
.L_x_681:
[----:B------:R-:W-:Y:S01]  /*1b0d0*/  IMAD.SHL.U32 R0, R0, 0x200000, RZ ;  /* 0x0020000000007824 */ /* 0x000fe200078e00ff */
[----:B------:R-:W-:-:S04]  /*1b0e0*/  LEA R3, R3, 0x37800000, 0x17 ;  /* 0x3780000003037811 */ /* 0x000fc800078eb8ff */
[----:B------:R-:W-:-:S07]  /*1b0f0*/  LOP3.LUT R24, R3, R0, R7, 0xfe, !PT ;  /* 0x0000000003187212 */ /* 0x000fce00078efe07 */
.L_x_680:
[----:B------:R-:W-:Y:S05]  /*1b100*/  BSYNC.RECONVERGENT B0 ;  /* 0x0000000000007941 */ /* 0x000fea0003800200 */
.L_x_679:
[----:B------:R-:W0:Y:S01]  /*1b110*/  F2I.S64.TRUNC R24, R24 ;  /* 0x0000001800187311 */ /* 0x000e22000020d900 */
[----:B------:R-:W-:Y:S05]  /*1b120*/  BRA `(.L_x_660) ;  /* 0x00000000009c7947 */ /* 0x000fea0003800000 */
.L_x_672:
        /* <DEDUP_REMOVED lines=14> */
.L_x_686:
[----:B------:R-:W-:Y:S05]  /*1b210*/  BSYNC.RECONVERGENT B0 ;  /* 0x0000000000007941 */ /* 0x000fea0003800200 */
.L_x_685:
[----:B------:R-:W0:Y:S01]  /*1b220*/  F2I.S64.TRUNC R24, R24 ;  /* 0x0000001800187311 */ /* 0x000e22000020d900 */
[----:B------:R-:W-:Y:S05]  /*1b230*/  BRA `(.L_x_660) ;  /* 0x0000000000587947 */ /* 0x000fea0003800000 */
.L_x_659:
        /* <DEDUP_REMOVED lines=16> */
.L_x_687:
[----:B------:R-:W-:Y:S01]  /*1b340*/  CS2R R24, SRZ ;  /* 0x0000000000187805 */ /* 0x000fe2000001ff00 */
[----:B------:R-:W-:Y:S06]  /*1b350*/  BRA `(.L_x_660) ;  /* 0x0000000000107947 */ /* 0x000fec0003800000 */
.L_x_684:
[----:B------:R0:W5:Y:S01]  /*1b360*/  LDG.E.64 R24, desc[UR36][R4.64] ;  /* 0x0000002404187981 */ /* 0x000162000c1e1b00 */
[----:B------:R-:W-:Y:S05]  /*1b370*/  BRA `(.L_x_660) ;  /* 0x0000000000087947 */ /* 0x000fea0003800000 */
.L_x_683:
[----:B------:R0:W5:Y:S01]  /*1b380*/  LDG.E R24, desc[UR36][R4.64] ;  /* 0x0000002404187981 */ /* 0x000162000c1e1900 */
[----:B------:R-:W-:-:S07]  /*1b390*/  IMAD.MOV.U32 R25, RZ, RZ, RZ ;  /* 0x000000ffff197224 */ /* 0x000fce00078e00ff */
.L_x_660:
[----:B------:R-:W2:Y:S01]  /*1b3a0*/  LDCU.64 UR4, c[0x0][0x740] ;  /* 0x0000e800ff0477ac */ /* 0x000ea20008000a00 */
[----:B------:R-:W-:Y:S01]  /*1b3b0*/  BSSY.RECONVERGENT B7, `(.L_x_688) ;  /* 0x0000014000077945 */ /* 0x000fe20003800200 */
[----:B--2--5:R-:W-:-:S04]  /*1b3c0*/  ISETP.NE.U32.AND P0, PT, R26, UR4, PT ;  /* 0x000000041a007c0c */ /* 0x024fc8000bf05070 */
[----:B------:R-:W-:-:S13]  /*1b3d0*/  ISETP.NE.AND.EX P0, PT, R27, UR5, PT, P0 ;  /* 0x000000051b007c0c */ /* 0x000fda000bf05300 */
[----:B------:R-:W-:Y:S05]  /*1b3e0*/  @!P0 BRA `(.L_x_689) ;  /* 0x0000000000408947 */ /* 0x000fea0003800000 */
[----:B0-----:R-:W-:Y:S01]  /*1b3f0*/  MOV R0, 0x0 ;  /* 0x0000000000007802 */ /* 0x001fe20000000f00 */
[----:B------:R-:W1:Y:S01]  /*1b400*/  LDCU.64 UR4, c[0x4][0x128] ;  /* 0x01002500ff0477ac */ /* 0x000e620008000a00 */
[----:B------:R-:W-:Y:S02]  /*1b410*/  HFMA2 R8, -RZ, RZ, 0, 2.6226043701171875e-06 ;  /* 0x0000002cff087431 */ /* 0x000fe400000001ff */
[----:B------:R-:W-:Y:S01]  /*1b420*/  IMAD.MOV.U32 R12, RZ, RZ, 0x1 ;  /* 0x00000001ff0c7424 */ /* 0x000fe200078e00ff */
[----:B------:R0:W2:Y:S01]  /*1b430*/  LDC.64 R14, c[0x4][R0] ;  /* 0x01000000000e7b82 */ /* 0x0000a20000000a00 */
[----:B------:R-:W5:Y:S01]  /*1b440*/  LDCU.64 UR6, c[0x4][0x110] ;  /* 0x01002200ff0677ac */ /* 0x000f620008000a00 */
[----:B------:R-:W-:Y:S01]  /*1b450*/  IMAD.MOV.U32 R13, RZ, RZ, RZ ;  /* 0x000000ffff0d7224 */ /* 0x000fe200078e00ff */
[----:B------:R-:W3:Y:S01]  /*1b460*/  LDCU.64 UR8, c[0x4][0x8] ;  /* 0x01000100ff0877ac */ /* 0x000ee20008000a00 */
[----:B-1----:R-:W-:Y:S01]  /*1b470*/  MOV R4, UR4 ;  /* 0x0000000400047c02 */ /* 0x002fe20008000f00 */
[----:B------:R-:W-:-:S02]  /*1b480*/  IMAD.U32 R5, RZ, RZ, UR5 ;  /* 0x00000005ff057e24 */ /* 0x000fc4000f8e00ff */
[----:B-----5:R-:W-:Y:S01]  /*1b490*/  IMAD.U32 R6, RZ, RZ, UR6 ;  /* 0x00000006ff067e24 */ /* 0x020fe2000f8e00ff */
[----:B------:R-:W-:Y:S01]  /*1b4a0*/  MOV R7, UR7 ;  /* 0x0000000700077c02 */ /* 0x000fe20008000f00 */
[----:B---3--:R-:W-:Y:S02]  /*1b4b0*/  IMAD.U32 R10, RZ, RZ, UR8 ;  /* 0x00000008ff0a7e24 */ /* 0x008fe4000f8e00ff */
[----:B0-----:R-:W-:-:S07]  /*1b4c0*/  IMAD.U32 R11, RZ, RZ, UR9 ;  /* 0x00000009ff0b7e24 */ /* 0x001fce000f8e00ff */
[----:B------:R-:W-:-:S07]  /*1b4d0*/  LEPC R20, `(.L_x_689) ;  /* 0x000000001014794e */ /* 0x000fce0000000000 */
[----:B--2-4-:R-:W-:Y:S05]  /*1b4e0*/  CALL.ABS.NOINC R14 ;  /* 0x000000000e007343 */ /* 0x014fea0003c00000 */
.L_x_689:
[----:B------:R-:W-:Y:S05]  /*1b4f0*/  BSYNC.RECONVERGENT B7 ;  /* 0x0000000000077941 */ /* 0x000fea0003800200 */
.L_x_688:
[----:B------:R-:W3:Y:S01]  /*1b500*/  LDCU.64 UR4, c[0x0][0x750] ;  /* 0x0000ea00ff0477ac */ /* 0x000ee20008000a00 */
[----:B------:R-:W-:Y:S01]  /*1b510*/  BSSY.RECONVERGENT B7, `(.L_x_690) ;  /* 0x0000014000077945 */ /* 0x000fe20003800200 */
[----:B---3--:R-:W-:-:S04]  /*1b520*/  ISETP.NE.U32.AND P0, PT, R28, UR4, PT ;  /* 0x000000041c007c0c */ /* 0x008fc8000bf05070 */
[----:B------:R-:W-:-:S13]  /*1b530*/  ISETP.NE.AND.EX P0, PT, R29, UR5, PT, P0 ;  /* 0x000000051d007c0c */ /* 0x000fda000bf05300 */
[----:B------:R-:W-:Y:S05]  /*1b540*/  @!P0 BRA `(.L_x_691) ;  /* 0x0000000000408947 */ /* 0x000fea0003800000 */
[----:B0-----:R-:W-:Y:S01]  /*1b550*/  MOV R0, 0x0 ;  /* 0x0000000000007802 */ /* 0x001fe20000000f00 */
[----:B------:R-:W1:Y:S01]  /*1b560*/  LDCU.64 UR4, c[0x4][0x128] ;  /* 0x01002500ff0477ac */ /* 0x000e620008000a00 */
[----:B------:R-:W-:Y:S02]  /*1b570*/  HFMA2 R8, -RZ, RZ, 0, 2.6226043701171875e-06 ;  /* 0x0000002cff087431 */ /* 0x000fe400000001ff */
[----:B------:R-:W-:Y:S01]  /*1b580*/  IMAD.MOV.U32 R12, RZ, RZ, 0x1 ;  /* 0x00000001ff0c7424 */ /* 0x000fe200078e00ff */
[----:B------:R0:W2:Y:S01]  /*1b590*/  LDC.64 R14, c[0x4][R0] ;  /* 0x01000000000e7b82 */ /* 0x0000a20000000a00 */
[----:B------:R-:W3:Y:S01]  /*1b5a0*/  LDCU.64 UR6, c[0x4][0x110] ;  /* 0x01002200ff0677ac */ /* 0x000ee20008000a00 */
[----:B------:R-:W-:Y:S01]  /*1b5b0*/  IMAD.MOV.U32 R13, RZ, RZ, RZ ;  /* 0x000000ffff0d7224 */ /* 0x000fe200078e00ff */
[----:B------:R-:W5:Y:S01]  /*1b5c0*/  LDCU.64 UR8, c[0x4][0x8] ;  /* 0x01000100ff0877ac */ /* 0x000f620008000a00 */
[----:B-1----:R-:W-:Y:S01]  /*1b5d0*/  MOV R4, UR4 ;  /* 0x0000000400047c02 */ /* 0x002fe20008000f00 */
[----:B------:R-:W-:-:S02]  /*1b5e0*/  IMAD.U32 R5, RZ, RZ, UR5 ;  /* 0x00000005ff057e24 */ /* 0x000fc4000f8e00ff */
[----:B---3--:R-:W-:Y:S01]  /*1b5f0*/  IMAD.U32 R6, RZ, RZ, UR6 ;  /* 0x00000006ff067e24 */ /* 0x008fe2000f8e00ff */
[----:B------:R-:W-:Y:S01]  /*1b600*/  MOV R7, UR7 ;  /* 0x0000000700077c02 */ /* 0x000fe20008000f00 */
[----:B-----5:R-:W-:Y:S02]  /*1b610*/  IMAD.U32 R10, RZ, RZ, UR8 ;  /* 0x00000008ff0a7e24 */ /* 0x020fe4000f8e00ff */
[----:B0-----:R-:W-:-:S07]  /*1b620*/  IMAD.U32 R11, RZ, RZ, UR9 ;  /* 0x00000009ff0b7e24 */ /* 0x001fce000f8e00ff */
[----:B------:R-:W-:-:S07]  /*1b630*/  LEPC R20, `(.L_x_691) ;  /* 0x000000001014794e */ /* 0x000fce0000000000 */
[----:B--2-4-:R-:W-:Y:S05]  /*1b640*/  CALL.ABS.NOINC R14 ;  /* 0x000000000e007343 */ /* 0x014fea0003c00000 */
.L_x_691:
[----:B------:R-:W-:Y:S05]  /*1b650*/  BSYNC.RECONVERGENT B7 ;  /* 0x0000000000077941 */ /* 0x000fea0003800200 */
.L_x_690:
[----:B------:R-:W2:Y:S01]  /*1b660*/  LDCU.128 UR4, c[0x0][0x740] ;  /* 0x0000e800ff0477ac */ /* 0x000ea20008000c00 */
[----:B0---4-:R-:W-:Y:S01]  /*1b670*/  IADD3 R0, P1, PT, -R16, R18, RZ ;  /* 0x0000001210007210 */ /* 0x011fe20007f3e1ff */
[----:B------:R-:W-:Y:S03]  /*1b680*/  BSSY.RECONVERGENT B7, `(.L_x_692) ;  /* 0x0000017000077945 */ /* 0x000fe60003800200 */
[----:B------:R-:W-:Y:S02]  /*1b690*/  IADD3.X R3, PT, PT, ~R17, R19, RZ, P1, !PT ;  /* 0x0000001311037210 */ /* 0x000fe40000ffe5ff */
[C---:B--2---:R-:W-:Y:S02]  /*1b6a0*/  ISETP.GT.U32.AND P0, PT, R0.reuse, UR6, PT ;  /* 0x0000000600007c0c */ /* 0x044fe4000bf04070 */
[----:B------:R-:W-:Y:S02]  /*1b6b0*/  ISETP.GE.U32.AND P1, PT, R0, UR4, PT ;  /* 0x0000000400007c0c */ /* 0x000fe4000bf26070 */
[----:B------:R-:W-:-:S02]  /*1b6c0*/  ISETP.GT.AND.EX P0, PT, R3, UR7, PT, P0 ;  /* 0x0000000703007c0c */ /* 0x000fc4000bf04300 */
[----:B------:R-:W-:-:S13]  /*1b6d0*/  ISETP.GE.AND.EX P1, PT, R3, UR5, PT, P1 ;  /* 0x0000000503007c0c */ /* 0x000fda000bf26310 */
[----:B------:R-:W-:Y:S05]  /*1b6e0*/  @!P0 BRA P1, `(.L_x_693) ;  /* 0x0000000000408947 */ /* 0x000fea0000800000 */
[----:B------:R-:W-:Y:S01]  /*1b6f0*/  MOV R0, 0x0 ;  /* 0x0000000000007802 */ /* 0x000fe20000000f00 */
[----:B------:R-:W1:Y:S01]  /*1b700*/  LDCU.64 UR4, c[0x4][0x128] ;  /* 0x01002500ff0477ac */ /* 0x000e620008000a00 */
[----:B------:R-:W-:Y:S02]  /*1b710*/  HFMA2 R13, -RZ, RZ, 0, 0 ;  /* 0x00000000ff0d7431 */ /* 0x000fe400000001ff */
[----:B------:R-:W-:Y:S01]  /*1b720*/  IMAD.MOV.U32 R8, RZ, RZ, 0x2c ;  /* 0x0000002cff087424 */ /* 0x000fe200078e00ff */
[----:B------:R0:W2:Y:S01]  /*1b730*/  LDC.64 R14, c[0x4][R0] ;  /* 0x01000000000e7b82 */ /* 0x0000a20000000a00 */
[----:B------:R-:W3:Y:S01]  /*1b740*/  LDCU.64 UR6, c[0x4][0x110] ;  /* 0x01002200ff0677ac */ /* 0x000ee20008000a00 */
[----:B------:R-:W-:Y:S01]  /*1b750*/  IMAD.MOV.U32 R12, RZ, RZ, 0x1 ;  /* 0x00000001ff0c7424 */ /* 0x000fe200078e00ff */
[----:B------:R-:W4:Y:S01]  /*1b760*/  LDCU.64 UR8, c[0x4][0x8] ;  /* 0x01000100ff0877ac */ /* 0x000f220008000a00 */
[----:B-1----:R-:W-:Y:S02]  /*1b770*/  IMAD.U32 R4, RZ, RZ, UR4 ;  /* 0x00000004ff047e24 */ /* 0x002fe4000f8e00ff */
[----:B------:R-:W-:Y:S01]  /*1b780*/  IMAD.U32 R5, RZ, RZ, UR5 ;  /* 0x00000005ff057e24 */ /* 0x000fe2000f8e00ff */
[----:B---3--:R-:W-:Y:S01]  /*1b790*/  MOV R6, UR6 ;  /* 0x0000000600067c02 */ /* 0x008fe20008000f00 */
[----:B------:R-:W-:-:S02]  /*1b7a0*/  IMAD.U32 R7, RZ, RZ, UR7 ;  /* 0x00000007ff077e24 */ /* 0x000fc4000f8e00ff */
[----:B----4-:R-:W-:Y:S01]  /*1b7b0*/  IMAD.U32 R10, RZ, RZ, UR8 ;  /* 0x00000008ff0a7e24 */ /* 0x010fe2000f8e00ff */
[----:B0-----:R-:W-:-:S07]  /*1b7c0*/  MOV R11, UR9 ;  /* 0x00000009000b7c02 */ /* 0x001fce0008000f00 */
[----:B------:R-:W-:-:S07]  /*1b7d0*/  LEPC R20, `(.L_x_693) ;  /* 0x000000001014794e */ /* 0x000fce0000000000 */
[----:B--2---:R-:W-:Y:S05]  /*1b7e0*/  CALL.ABS.NOINC R14 ;  /* 0x000000000e007343 */ /* 0x004fea0003c00000 */
.L_x_693:
[----:B------:R-:W-:Y:S05]  /*1b7f0*/  BSYNC.RECONVERGENT B7 ;  /* 0x0000000000077941 */ /* 0x000fea0003800200 */
.L_x_692:
        /* <DEDUP_REMOVED lines=9> */
[----:B------:R-:W-:Y:S02]  /*1b890*/  IMAD.IADD R35, R25, 0x1, R3 ;  /* 0x0000000119237824 */ /* 0x000fe400078e0203 */
[----:B------:R-:W-:-:S05]  /*1b8a0*/  IMAD.MOV.U32 R36, RZ, RZ, R24 ;  /* 0x000000ffff247224 */ /* 0x000fca00078e0018 */
        /* <DEDUP_REMOVED lines=28> */
.L_x_697:
[----:B------:R-:W-:Y:S01]  /*1ba70*/  IMAD.MOV.U32 R0, RZ, RZ, R4 ;  /* 0x000000ffff007224 */ /* 0x000fe200078e0004 */
[----:B------:R-:W-:Y:S02]  /*1ba80*/  MOV R10, R5 ;  /* 0x00000005000a7202 */ /* 0x000fe40000000f00 */
[----:B------:R-:W-:-:S07]  /*1ba90*/  MOV R11, 0x1bab0 ;  /* 0x0001bab0000b7802 */ /* 0x000fce0000000f00 */
[----:B------:R-:W-:Y:S05]  /*1baa0*/  CALL.REL.NOINC `($__internal_1_$__cuda_sm20_rem_s64) ;  /* 0x000000e8006c7944 */ /* 0x000fea0003c00000 */
[----:B------:R-:W-:Y:S02]  /*1bab0*/  IMAD.MOV.U32 R4, RZ, RZ, R0 ;  /* 0x000000ffff047224 */ /* 0x000fe400078e0000 */
[----:B------:R-:W-:-:S07]  /*1bac0*/  IMAD.MOV.U32 R5, RZ, RZ, R3 ;  /* 0x000000ffff057224 */ /* 0x000fce00078e0003 */
.L_x_698:
[----:B------:R-:W-:Y:S05]  /*1bad0*/  BSYNC.RECONVERGENT B0 ;  /* 0x0000000000007941 */ /* 0x000fea0003800200 */
.L_x_696:
[----:B------:R-:W0:Y:S02]  /*1bae0*/  LDC.64 R6, c[0x0][0x768] ;  /* 0x0001da00ff067b82 */ /* 0x000e240000000a00 */
[----:B0-----:R-:W-:-:S06]  /*1baf0*/  IMAD.WIDE.U32 R6, R37, 0x8, R6 ;  /* 0x0000000825067825 */ /* 0x001fcc00078e0006 */
[----:B------:R-:W2:Y:S02]  /*1bb00*/  LDG.E.64 R6, desc[UR36][R6.64] ;  /* 0x0000002406067981 */ /* 0x000ea4000c1e1b00 */
[-C--:B--2---:R-:W-:Y:S02]  /*1bb10*/  IMAD R3, R5, R6.reuse, RZ ;  /* 0x0000000605037224 */ /* 0x084fe400078e02ff */
[----:B------:R-:W-:-:S04]  /*1bb20*/  IMAD.WIDE.U32 R8, R4, R6, RZ ;  /* 0x0000000604087225 */ /* 0x000fc800078e00ff */
[----:B------:R-:W-:Y:S01]  /*1bb30*/  IMAD R3, R7, R4, R3 ;  /* 0x0000000407037224 */ /* 0x000fe200078e0203 */
[----:B------:R-:W-:-:S03]  /*1bb40*/  MOV R29, R8 ;  /* 0x00000008001d7202 */ /* 0x000fc60000000f00 */
[----:B------:R-:W-:Y:S01]  /*1bb50*/  IMAD.IADD R28, R9, 0x1, R3 ;  /* 0x00000001091c7824 */ /* 0x000fe200078e0203 */
[----:B------:R-:W-:Y:S06]  /*1bb60*/  BRA `(.L_x_694) ;  /* 0x0000003000a87947 */ /* 0x000fec0003800000 */
.L_x_695:
        /* <DEDUP_REMOVED lines=14> */
[----:B------:R-:W-:Y:S02]  /*1bc50*/  MOV R32, UR4 ;  /* 0x0000000400207c02 */ /* 0x000fe40008000f00 */
[----:B------:R-:W-:-:S07]  /*1bc60*/  IMAD.U32 R33, RZ, RZ, UR5 ;  /* 0x00000005ff217e24 */ /* 0x000fce000f8e00ff */
.L_x_725:
        /* <DEDUP_REMOVED lines=12> */
[----:B---3--:R-:W-:-:S06]  /*1bd30*/  IADD3 R4, PT, PT, R0, 0xffffffe, RZ ;  /* 0x0ffffffe00047810 */ /* 0x008fcc0007ffe0ff */
[----:B------:R3:W4:Y:S02]  /*1bd40*/  F2I.FTZ.U32.TRUNC.NTZ R5, R4 ;  /* 0x0000000400057305 */ /* 0x000724000021f000 */
[----:B---3--:R-:W-:Y:S02]  /*1bd50*/  IMAD.MOV.U32 R4, RZ, RZ, RZ ;  /* 0x000000ffff047224 */ /* 0x008fe400078e00ff */
[----:B----4-:R-:W-:-:S04]  /*1bd60*/  IMAD R3, R3, R5, RZ ;  /* 0x0000000503037224 */ /* 0x010fc800078e02ff */
        /* <DEDUP_REMOVED lines=11> */
.L_x_702:
[----:B------:R-:W-:Y:S01]  /*1be20*/  IMAD.MOV.U32 R8, RZ, RZ, R36 ;  /* 0x000000ffff087224 */ /* 0x000fe200078e0024 */
[----:B------:R-:W-:Y:S01]  /*1be30*/  MOV R5, R35 ;  /* 0x0000002300057202 */ /* 0x000fe20000000f00 */
[----:B------:R-:W-:Y:S01]  /*1be40*/  IMAD.MOV.U32 R4, RZ, RZ, R14 ;  /* 0x000000ffff047224 */ /* 0x000fe200078e000e */
[----:B------:R-:W-:Y:S01]  /*1be50*/  MOV R0, 0x1be80 ;  /* 0x0001be8000007802 */ /* 0x000fe20000000f00 */
[----:B------:R-:W-:-:S07]  /*1be60*/  IMAD.MOV.U32 R3, RZ, RZ, R15 ;  /* 0x000000ffff037224 */ /* 0x000fce00078e000f */
[----:B012---:R-:W-:Y:S05]  /*1be70*/  CALL.REL.NOINC `($__internal_0_$__cuda_sm20_div_s64) ;  /* 0x000000e000287944 */ /* 0x007fea0003c00000 */
[----:B------:R-:W-:Y:S01]  /*1be80*/  MOV R24, R6 ;  /* 0x0000000600187202 */ /* 0x000fe20000000f00 */
[----:B------:R-:W-:-:S07]  /*1be90*/  IMAD.MOV.U32 R25, RZ, RZ, R7 ;  /* 0x000000ffff197224 */ /* 0x000fce00078e0007 */
.L_x_703:
[----:B------:R-:W-:Y:S05]  /*1bea0*/  BSYNC.RECONVERGENT B1 ;  /* 0x0000000000017941 */ /* 0x000fea0003800200 */
.L_x_701:
[----:B------:R-:W-:Y:S02]  /*1beb0*/  VIADD R34, R32, 0x2 ;  /* 0x0000000220227836 */ /* 0x000fe40000000000 */
[----:B--2---:R-:W-:-:S04]  /*1bec0*/  IMAD.WIDE.U32 R4, R21, 0x8, R42 ;  /* 0x0000000815047825 */ /* 0x004fc800078e002a */
[----:B-1----:R-:W-:Y:S02]  /*1bed0*/  IMAD.WIDE.U32 R26, R34, 0x8, R40 ;  /* 0x00000008221a7825 */ /* 0x002fe400078e0028 */
[----:B------:R-:W2:Y:S04]  /*1bee0*/  LDG.E.64 R4, desc[UR36][R4.64] ;  /* 0x0000002404047981 */ /* 0x000ea8000c1e1b00 */
[----:B------:R-:W3:Y:S01]  /*1bef0*/  LDG.E.64 R26, desc[UR36][R26.64] ;  /* 0x000000241a1a7981 */ /* 0x000ee2000c1e1b00 */
[----:B------:R-:W-:-:S04]  /*1bf00*/  IADD3 R9, P0, PT, RZ, -R24, RZ ;  /* 0x80000018ff097210 */ /* 0x000fc80007f1e0ff */
[----:B------:R-:W-:Y:S01]  /*1bf10*/  IADD3.X R3, PT, PT, RZ, ~R25, RZ, P0, !PT ;  /* 0x80000019ff037210 */ /* 0x000fe200007fe4ff */
[----:B------:R-:W-:Y:S02]  /*1bf20*/  IMAD.MOV.U32 R6, RZ, RZ, R36 ;  /* 0x000000ffff067224 */ /* 0x000fe400078e0024 */
[----:B------:R-:W-:Y:S02]  /*1bf30*/  IMAD.MOV.U32 R7, RZ, RZ, R35 ;  /* 0x000000ffff077224 */ /* 0x000fe400078e0023 */
        /* <DEDUP_REMOVED lines=35> */
.L_x_705:
        /* <DEDUP_REMOVED lines=8> */
.L_x_706:
[----:B------:R-:W-:Y:S05]  /*1c1f0*/  BSYNC.RECONVERGENT B1 ;  /* 0x0000000000017941 */ /* 0x000fea0003800200 */
.L_x_704:
        /* <DEDUP_REMOVED lines=42> */
.L_x_708:
        /* <DEDUP_REMOVED lines=8> */
.L_x_709:
[----:B------:R-:W-:Y:S05]  /*1c520*/  BSYNC.RECONVERGENT B1 ;  /* 0x0000000000017941 */ /* 0x000fea0003800200 */
.L_x_707:
        /* <DEDUP_REMOVED lines=9> */
[----:B------:R-:W-:Y:S01]  /*1c5c0*/  IMAD.X R3, RZ, RZ, ~R27, P0 ;  /* 0x000000ffff037224 */ /* 0x000fe200000e0e1b */
[----:B------:R-:W-:Y:S01]  /*1c5d0*/  IADD3 R34, PT, PT, R32, -0x4, RZ ;  /* 0xfffffffc20227810 */ /* 0x000fe20007ffe0ff */
        /* <DEDUP_REMOVED lines=31> */
.L_x_711:
        /* <DEDUP_REMOVED lines=8> */
.L_x_712:
[----:B------:R-:W-:Y:S05]  /*1c850*/  BSYNC.RECONVERGENT B1 ;  /* 0x0000000000017941 */ /* 0x000fea0003800200 */
.L_x_710:
        /* <DEDUP_REMOVED lines=42> */
.L_x_714:
        /* <DEDUP_REMOVED lines=8> */
.L_x_715:
[----:B------:R-:W-:Y:S05]  /*1cb80*/  BSYNC.RECONVERGENT B1 ;  /* 0x0000000000017941 */ /* 0x000fea0003800200 */
.L_x_713:
        /* <DEDUP_REMOVED lines=42> */
.L_x_717:
        /* <DEDUP_REMOVED lines=8> */
.L_x_718:
[----:B------:R-:W-:Y:S05]  /*1ceb0*/  BSYNC.RECONVERGENT B1 ;  /* 0x0000000000017941 */ /* 0x000fea0003800200 */
.L_x_716:
        /* <DEDUP_REMOVED lines=43> */
.L_x_720:
        /* <DEDUP_REMOVED lines=8> */
.L_x_721:
[----:B------:R-:W-:Y:S05]  /*1d1f0*/  BSYNC.RECONVERGENT B1 ;  /* 0x0000000000017941 */ /* 0x000fea0003800200 */
.L_x_719:
[----:B------:R-:W-:-:S04]  /*1d200*/  IMAD.WIDE.U32 R6, R34, 0x8, R40 ;  /* 0x0000000822067825 */ /* 0x000fc800078e0028 */
[----:B------:R-:W-:Y:S02]  /*1d210*/  IMAD.WIDE.U32 R4, R29, 0x8, R42 ;  /* 0x000000081d047825 */ /* 0x000fe400078e002a */
[----:B------:R-:W2:Y:S04]  /*1d220*/  LDG.E.64 R28, desc[UR36][R6.64] ;  /* 0x00000024061c7981 */ /* 0x000ea8000c1e1b00 */
[----:B------:R-:W3:Y:S01]  /*1d230*/  LDG.E.64 R4, desc[UR36][R4.64] ;  /* 0x0000002404047981 */ /* 0x000ee2000c1e1b00 */
[----:B------:R-:W-:Y:S01]  /*1d240*/  IADD3 R11, P0, PT, RZ, -R26, RZ ;  /* 0x8000001aff0b7210 */ /* 0x000fe20007f1e0ff */
[----:B------:R-:W-:Y:S01]  /*1d250*/  IMAD.MOV.U32 R9, RZ, RZ, R21 ;  /* 0x000000ffff097224 */ /* 0x000fe200078e0015 */
[----:B------:R-:W-:Y:S01]  /*1d260*/  MOV R8, R20 ;  /* 0x0000001400087202 */ /* 0x000fe20000000f00 */
[----:B------:R-:W-:Y:S02]  /*1d270*/  BSSY.RECONVERGENT B1, `(.L_x_722) ;  /* 0x000002b000017945 */ /* 0x000fe40003800200 */
[----:B------:R-:W-:-:S02]  /*1d280*/  IMAD.X R3, RZ, RZ, ~R27, P0 ;  /* 0x000000ffff037224 */ /* 0x000fc400000e0e1b */
[----:B------:R-:W-:-:S04]  /*1d290*/  IMAD.WIDE.U32 R8, R14, R11, R8 ;  /* 0x0000000b0e087225 */ /* 0x000fc800078e0008 */
[----:B------:R-:W-:Y:S01]  /*1d2a0*/  IMAD R3, R3, R14, RZ ;  /* 0x0000000e03037224 */ /* 0x000fe200078e02ff */
[----:B------:R-:W-:-:S03]  /*1d2b0*/  MOV R14, R24 ;  /* 0x00000018000e7202 */ /* 0x000fc60000000f00 */
[----:B------:R-:W-:Y:S02]  /*1d2c0*/  IMAD R3, R15, R11, R3 ;  /* 0x0000000b0f037224 */ /* 0x000fe400078e0203 */
[----:B------:R-:W-:Y:S02]  /*1d2d0*/  IMAD.MOV.U32 R15, RZ, RZ, R35 ;  /* 0x000000ffff0f7224 */ /* 0x000fe400078e0023 */
        /* <DEDUP_REMOVED lines=28> */
.L_x_723:
        /* <DEDUP_REMOVED lines=8> */
.L_x_724:
[----:B------:R-:W-:Y:S05]  /*1d520*/  BSYNC.RECONVERGENT B1 ;  /* 0x0000000000017941 */ /* 0x000fea0003800200 */
.L_x_722:
        /* <DEDUP_REMOVED lines=21> */
.L_x_700:
[----:B------:R-:W-:-:S07]  /*1d680*/  VIADD R32, R32, 0x3 ;  /* 0x0000000320207836 */ /* 0x000fce0000000000 */
.L_x_699:
        /* <DEDUP_REMOVED lines=31> */
.L_x_728:
        /* <DEDUP_REMOVED lines=8> */
.L_x_729:
[----:B------:R-:W-:Y:S05]  /*1d900*/  BSYNC.RECONVERGENT B0 ;  /* 0x0000000000007941 */ /* 0x000fea0003800200 */
.L_x_727:
        /* <DEDUP_REMOVED lines=44> */
.L_x_731:
        /* <DEDUP_REMOVED lines=8> */
.L_x_732:
[----:B------:R-:W-:Y:S05]  /*1dc50*/  BSYNC.RECONVERGENT B0 ;  /* 0x0000000000007941 */ /* 0x000fea0003800200 */
.L_x_730:
        /* <DEDUP_REMOVED lines=44> */
.L_x_734:
        /* <DEDUP_REMOVED lines=8> */
.L_x_735:
[----:B------:R-:W-:Y:S05]  /*1dfa0*/  BSYNC.RECONVERGENT B0 ;  /* 0x0000000000007941 */ /* 0x000fea0003800200 */
.L_x_733:
        /* <DEDUP_REMOVED lines=44> */
.L_x_737:
        /* <DEDUP_REMOVED lines=8> */
.L_x_738:
[----:B------:R-:W-:Y:S05]  /*1e2f0*/  BSYNC.RECONVERGENT B0 ;  /* 0x0000000000007941 */ /* 0x000fea0003800200 */
.L_x_736:
        /* <DEDUP_REMOVED lines=18> */
.L_x_726:
        /* <DEDUP_REMOVED lines=31> */
.L_x_741:
        /* <DEDUP_REMOVED lines=8> */
.L_x_742:
[----:B------:R-:W-:Y:S05]  /*1e690*/  BSYNC.RECONVERGENT B0 ;  /* 0x0000000000007941 */ /* 0x000fea0003800200 */
.L_x_740:
        /* <DEDUP_REMOVED lines=44> */
.L_x_744:
        /* <DEDUP_REMOVED lines=8> */
.L_x_745:
[----:B------:R-:W-:Y:S05]  /*1e9e0*/  BSYNC.RECONVERGENT B0 ;  /* 0x0000000000007941 */ /* 0x000fea0003800200 */
.L_x_743:
        /* <DEDUP_REMOVED lines=18> */
.L_x_739:
        /* <DEDUP_REMOVED lines=31> */
.L_x_747:
[----:B------:R-:W-:Y:S01]  /*1ed00*/  IMAD.MOV.U32 R0, RZ, RZ, R4 ;  /* 0x000000ffff007224 */ /* 0x000fe200078e0004 */
[----:B------:R-:W-:Y:S01]  /*1ed10*/  MOV R11, 0x1ed40 ;  /* 0x0001ed40000b7802 */ /* 0x000fe20000000f00 */
[----:B------:R-:W-:-:S07]  /*1ed20*/  IMAD.MOV.U32 R10, RZ, RZ, R5 ;  /* 0x000000ffff0a7224 */ /* 0x000fce00078e0005 */
[----:B------:R-:W-:Y:S05]  /*1ed30*/  CALL.REL.NOINC `($__internal_1_$__cuda_sm20_rem_s64) ;  /* 0x000000b400c87944 */ /* 0x000fea0003c00000 */
[----:B------:R-:W-:Y:S01]  /*1ed40*/  MOV R4, R0 ;  /* 0x0000000000047202 */ /* 0x000fe20000000f00 */
[----:B------:R-:W-:-:S07]  /*1ed50*/  IMAD.MOV.U32 R5, RZ, RZ, R3 ;  /* 0x000000ffff057224 */ /* 0x000fce00078e0003 */
.L_x_748:
[----:B------:R-:W-:Y:S05]  /*1ed60*/  BSYNC.RECONVERGENT B0 ;  /* 0x0000000000007941 */ /* 0x000fea0003800200 */
.L_x_746:
        /* <DEDUP_REMOVED lines=10> */
.L_x_694:
        /* <DEDUP_REMOVED lines=17> */
.L_x_753:
        /* <DEDUP_REMOVED lines=22> */
.L_x_752:
[----:B------:R-:W-:Y:S05]  /*1f080*/  BSYNC.RECONVERGENT B8 ;  /* 0x0000000000087941 */ /* 0x000fea0003800200 */
.L_x_751:
[----:B------:R-:W-:-:S04]  /*1f090*/  IADD3 R16, P0, PT, R16, 0x8, RZ ;  /* 0x0000000810107810 */ /* 0x000fc80007f1e0ff */
[----:B------:R-:W-:Y:S02]  /*1f0a0*/  IADD3.X R17, PT, PT, RZ, R17, RZ, P0, !PT ;  /* 0x00000011ff117210 */ /* 0x000fe400007fe4ff */
[----:B------:R-:W-:-:S04]  /*1f0b0*/  ISETP.GE.U32.AND P0, PT, R16, R25, PT ;  /* 0x000000191000720c */ /* 0x000fc80003f06070 */
[----:B------:R-:W-:-:S13]  /*1f0c0*/  ISETP.GE.U32.AND.EX P0, PT, R17, R24, PT, P0 ;  /* 0x000000181100720c */ /* 0x000fda0003f06100 */
[----:B------:R-:W-:Y:S05]  /*1f0d0*/  @!P0 BRA `(.L_x_753) ;  /* 0xfffffffc00908947 */ /* 0x000fea000383ffff */
.L_x_750:
[----:B------:R-:W-:Y:S05]  /*1f0e0*/  BSYNC.RECONVERGENT B7 ;  /* 0x0000000000077941 */ /* 0x000fea0003800200 */
.L_x_749:
        /* <DEDUP_REMOVED lines=16> */
.L_x_757:
[----:B------:R0:W-:Y:S01]  /*1f1f0*/  STG.E.U8 desc[UR36][R2.64], RZ ;  /* 0x000000ff02007986 */ /* 0x0001e2000c101124 */
[----:B------:R-:W-:Y:S05]  /*1f200*/  BRA `(.L_x_759) ;  /* 0x00000004008c7947 */ /* 0x000fea0003800000 */
.L_x_756:
        /* <DEDUP_REMOVED lines=8> */
.L_x_761:
[----:B------:R0:W-:Y:S01]  /*1f290*/  STG.E desc[UR36][R2.64], RZ ;  /* 0x000000ff02007986 */ /* 0x0001e2000c101924 */
[----:B------:R-:W-:Y:S05]  /*1f2a0*/  BRA `(.L_x_759) ;  /* 0x0000000400647947 */ /* 0x000fea0003800000 */
.L_x_760:
[----:B------:R0:W-:Y:S01]  /*1f2b0*/  STG.E.U16 desc[UR36][R2.64], RZ ;  /* 0x000000ff02007986 */ /* 0x0001e2000c101524 */
[----:B------:R-:W-:Y:S05]  /*1f2c0*/  BRA `(.L_x_759) ;  /* 0x00000004005c7947 */ /* 0x000fea0003800000 */
.L_x_755:
        /* <DEDUP_REMOVED lines=8> */
.L_x_763:
[----:B------:R0:W-:Y:S01]  /*1f350*/  STG.E.U16 desc[UR36][R2.64], RZ ;  /* 0x000000ff02007986 */ /* 0x0001e2000c101524 */
[----:B------:R-:W-:Y:S05]  /*1f360*/  BRA `(.L_x_759) ;  /* 0x0000000400347947 */ /* 0x000fea0003800000 */
.L_x_762:
        /* <DEDUP_REMOVED lines=8> */
.L_x_765:
[----:B------:R3:W-:Y:S01]  /*1f3f0*/  STG.E desc[UR36][R2.64], RZ ;  /* 0x000000ff02007986 */ /* 0x0007e2000c101924 */
[----:B------:R-:W-:Y:S05]  /*1f400*/  BRA `(.L_x_759) ;  /* 0x00000004000c7947 */ /* 0x000fea0003800000 */
.L_x_764:
[----:B------:R4:W-:Y:S01]  /*1f410*/  STG.E.64 desc[UR36][R2.64], RZ ;  /* 0x000000ff02007986 */ /* 0x0009e2000c101b24 */
[----:B------:R-:W-:Y:S05]  /*1f420*/  BRA `(.L_x_759) ;  /* 0x0000000400047947 */ /* 0x000fea0003800000 */
.L_x_754:
        /* <DEDUP_REMOVED lines=10> */
.L_x_768:
[----:B------:R0:W-:Y:S01]  /*1f4d0*/  STG.E.128 desc[UR36][R2.64], RZ ;  /* 0x000000ff02007986 */ /* 0x0001e2000c101d24 */
[----:B------:R-:W-:Y:S05]  /*1f4e0*/  BRA `(.L_x_759) ;  /* 0x0000000000d47947 */ /* 0x000fea0003800000 */
.L_x_767:
        /* <DEDUP_REMOVED lines=8> */
.L_x_770:
[----:B------:R0:W-:Y:S01]  /*1f570*/  STG.E.U8 desc[UR36][R2.64], RZ ;  /* 0x000000ff02007986 */ /* 0x0001e2000c101124 */
[----:B------:R-:W-:Y:S05]  /*1f580*/  BRA `(.L_x_759) ;  /* 0x0000000000ac7947 */ /* 0x000fea0003800000 */
.L_x_769:
[----:B------:R0:W-:Y:S01]  /*1f590*/  STG.E.U16 desc[UR36][R2.64], RZ ;  /* 0x000000ff02007986 */ /* 0x0001e2000c101524 */
[----:B------:R-:W-:Y:S05]  /*1f5a0*/  BRA `(.L_x_759) ;  /* 0x0000000000a47947 */ /* 0x000fea0003800000 */
.L_x_766:
        /* <DEDUP_REMOVED lines=10> */
.L_x_773:
[----:B------:R0:W-:Y:S01]  /*1f650*/  STG.E.U8 desc[UR36][R2.64], RZ ;  /* 0x000000ff02007986 */ /* 0x0001e2000c101124 */
[----:B------:R-:W-:Y:S05]  /*1f660*/  BRA `(.L_x_759) ;  /* 0x0000000000747947 */ /* 0x000fea0003800000 */
.L_x_772:
[----:B------:R0:W-:Y:S01]  /*1f670*/  STG.E.U8 desc[UR36][R2.64], RZ ;  /* 0x000000ff02007986 */ /* 0x0001e2000c101124 */
[----:B------:R-:W-:Y:S05]  /*1f680*/  BRA `(.L_x_759) ;  /* 0x00000000006c7947 */ /* 0x000fea0003800000 */
.L_x_771:
[----:B------:R-:W-:-:S13]  /*1f690*/  ISETP.NE.AND P0, PT, R0, 0x1c, PT ;  /* 0x0000001c0000780c */ /* 0x000fda0003f05270 */
[----:B------:R-:W-:Y:S05]  /*1f6a0*/  @!P0 BRA `(.L_x_774) ;  /* 0x0000000000608947 */ /* 0x000fea0003800000 */
[----:B------:R-:W-:-:S13]  /*1f6b0*/  ISETP.NE.AND P0, PT, R0, 0x1d, PT ;  /* 0x0000001d0000780c */ /* 0x000fda0003f05270 */
[----:B------:R-:W-:Y:S05]  /*1f6c0*/  @!P0 BRA `(.L_x_775) ;  /* 0x0000000000508947 */ /* 0x000fea0003800000 */
[----:B------:R-:W-:-:S13]  /*1f6d0*/  ISETP.NE.AND P0, PT, R0, 0x2c, PT ;  /* 0x0000002c0000780c */ /* 0x000fda0003f05270 */
[----:B------:R0:W-:Y:S01]  /*1f6e0*/  @!P0 STG.E.U8 desc[UR36][R2.64], RZ ;  /* 0x000000ff02008986 */ /* 0x0001e2000c101124 */
[----:B------:R-:W-:Y:S05]  /*1f6f0*/  @!P0 BRA `(.L_x_759) ;  /* 0x0000000000508947 */ /* 0x000fea0003800000 */
.L_x_758:
[----:B------:R-:W-:Y:S01]  /*1f700*/  MOV R0, 0x0 ;  /* 0x0000000000007802 */ /* 0x000fe20000000f00 */
[----:B------:R-:W1:Y:S01]  /*1f710*/  LDCU.64 UR4, c[0x4][0x118] ;  /* 0x01002300ff0477ac */ /* 0x000e620008000a00 */
[----:B------:R-:W-:Y:S02]  /*1f720*/  HFMA2 R12, -RZ, RZ, 0, 5.9604644775390625e-08 ;  /* 0x00000001ff0c7431 */ /* 0x000fe400000001ff */
[----:B------:R-:W-:Y:S01]  /*1f730*/  IMAD.MOV.U32 R8, RZ, RZ, 0x65 ;  /* 0x00000065ff087424 */ /* 0x000fe200078e00ff */
[----:B0-----:R0:W2:Y:S01]  /*1f740*/  LDC.64 R2, c[0x4][R0] ;  /* 0x0100000000027b82 */ /* 0x0010a20000000a00 */
[----:B------:R-:W3:Y:S01]  /*1f750*/  LDCU.64 UR6, c[0x4][0x120] ;  /* 0x01002400ff0677ac */ /* 0x000ee20008000a00 */
[----:B------:R-:W-:Y:S01]  /*1f760*/  IMAD.MOV.U32 R13, RZ, RZ, RZ ;  /* 0x000000ffff0d7224 */ /* 0x000fe200078e00ff */
[----:B------:R-:W4:Y:S01]  /*1f770*/  LDCU.64 UR8, c[0x4][0x28] ;  /* 0x01000500ff0877ac */ /* 0x000f220008000a00 */
[----:B-1----:R-:W-:Y:S01]  /*1f780*/  IMAD.U32 R4, RZ, RZ, UR4 ;  /* 0x00000004ff047e24 */ /* 0x002fe2000f8e00ff */
[----:B------:R-:W-:Y:S01]  /*1f790*/  MOV R5, UR5 ;  /* 0x0000000500057c02 */ /* 0x000fe20008000f00 */
[----:B---3--:R-:W-:-:S02]  /*1f7a0*/  IMAD.U32 R6, RZ, RZ, UR6 ;  /* 0x00000006ff067e24 */ /* 0x008fc4000f8e00ff */
[----:B------:R-:W-:Y:S01]  /*1f7b0*/  IMAD.U32 R7, RZ, RZ, UR7 ;  /* 0x00000007ff077e24 */ /* 0x000fe2000f8e00ff */
[----:B----4-:R-:W-:Y:S01]  /*1f7c0*/  MOV R10, UR8 ;  /* 0x00000008000a7c02 */ /* 0x010fe20008000f00 */
[----:B0-----:R-:W-:-:S07]  /*1f7d0*/  IMAD.U32 R11, RZ, RZ, UR9 ;  /* 0x00000009ff0b7e24 */ /* 0x001fce000f8e00ff */
[----:B------:R-:W-:-:S07]  /*1f7e0*/  LEPC R20, `(.L_x_776) ;  /* 0x000000001014794e */ /* 0x000fce0000000000 */
[----:B--2---:R-:W-:Y:S05]  /*1f7f0*/  CALL.ABS.NOINC R2 ;  /* 0x0000000002007343 */ /* 0x004fea0003c00000 */
.L_x_776:
[----:B------:R-:W-:Y:S05]  /*1f800*/  BRA `(.L_x_759) ;  /* 0x00000000000c7947 */ /* 0x000fea0003800000 */
.L_x_775:
[----:B------:R0:W-:Y:S01]  /*1f810*/  STG.E.64 desc[UR36][R2.64], RZ ;  /* 0x000000ff02007986 */ /* 0x0001e2000c101b24 */
[----:B------:R-:W-:Y:S05]  /*1f820*/  BRA `(.L_x_759) ;  /* 0x0000000000047947 */ /* 0x000fea0003800000 */
.L_x_774:
[----:B------:R0:W-:Y:S02]  /*1f830*/  STG.E desc[UR36][R2.64], RZ ;  /* 0x000000ff02007986 */ /* 0x0001e4000c101924 */
.L_x_759:
[----:B------:R-:W-:-:S07]  /*1f840*/  VIADD R38, R38, 0x80 ;  /* 0x0000008026267836 */ /* 0x000fce0000000000 */
.L_x_521:
[----:B------:R-:W-:Y:S05]  /*1f850*/  BSYNC.RECONVERGENT B6 ;  /* 0x0000000000067941 */ /* 0x000fea0003800200 */
.L_x_520:
[----:B------:R-:W5:Y:S02]  /*1f860*/  LDCU UR4, c[0x0][0x380] ;  /* 0x00007000ff0477ac */ /* 0x000f640008000800 */
[----:B-----5:R-:W-:-:S13]  /*1f870*/  ISETP.GE.AND P0, PT, R38, UR4, PT ;  /* 0x0000000426007c0c */ /* 0x020fda000bf06270 */
[----:B------:R-:W-:Y:S05]  /*1f880*/  @P0 EXIT ;  /* 0x000000000000094d */ /* 0x000fea0003800000 */
[----:B------:R-:W5:Y:S01]  /*1f890*/  LDCU UR4, c[0x0][0x388] ;  /* 0x00007100ff0477ac */ /* 0x000f620008000800 */
[----:B------:R-:W-:Y:S01]  /*1f8a0*/  HFMA2 R16, -RZ, RZ, 0, 0 ;  /* 0x00000000ff107431 */ /* 0x000fe200000001ff */
[----:B------:R-:W-:Y:S01]  /*1f8b0*/  MOV R26, RZ ;  /* 0x000000ff001a7202 */ /* 0x000fe20000000f00 */
[----:B------:R-:W-:Y:S01]  /*1f8c0*/  IMAD.MOV.U32 R24, RZ, RZ, RZ ;  /* 0x000000ffff187224 */ /* 0x000fe200078e00ff */
[----:B------:R-:W-:Y:S01]  /*1f8d0*/  CS2R R18, SRZ ;  /* 0x0000000000127805 */ /* 0x000fe2000001ff00 */
[----:B------:R-:W-:Y:S01]  /*1f8e0*/  IMAD.MOV.U32 R0, RZ, RZ, RZ ;  /* 0x000000ffff007224 */ /* 0x000fe200078e00ff */
[----:B-----5:R-:W-:-:S09]  /*1f8f0*/  UISETP.NE.AND UP0, UPT, UR4, URZ, UPT ;  /* 0x000000ff0400728c */ /* 0x020fd2000bf05270 */
[----:B------:R-:W-:Y:S05]  /*1f900*/  BRA.U !UP0, `(.L_x_777) ;  /* 0x0000001908a07547 */ /* 0x000fea000b800000 */
[----:B------:R-:W5:Y:S01]  /*1f910*/  LDCU.64 UR4, c[0x0][0x390] ;  /* 0x00007200ff0477ac */ /* 0x000f620008000a00 */
[----:B01234-:R-:W-:Y:S02]  /*1f920*/  IMAD.MOV.U32 R2, RZ, RZ, RZ ;  /* 0x000000ffff027224 */ /* 0x01ffe400078e00ff */
[----:B------:R-:W-:Y:S01]  /*1f930*/  IMAD.MOV.U32 R3, RZ, RZ, R38 ;  /* 0x000000ffff037224 */ /* 0x000fe200078e0026 */
[----:B------:R-:W0:Y:S01]  /*1f940*/  LDCU UR6, c[0x0][0x38c] ;  /* 0x00007180ff0677ac */ /* 0x000e220008000800 */
[----:B------:R-:W1:Y:S01]  /*1f950*/  LDCU.128 UR12, c[0x0][0x4c0] ;  /* 0x00009800ff0c77ac */ /* 0x000e620008000c00 */
[----:B------:R-:W2:Y:S01]  /*1f960*/  LDCU.64 UR8, c[0x0][0x4b8] ;  /* 0x00009700ff0877ac */ /* 0x000ea20008000a00 */
[----:B------:R-:W-:Y:S01]  /*1f970*/  UISETP.NE.AND UP0, UPT, UR42, URZ, UPT ;  /* 0x000000ff2a00728c */ /* 0x000fe2000bf05270 */
[----:B-----5:R-:W-:-:S05]  /*1f980*/  IMAD.HI.U32 R2, R38, UR4, R2 ;  /* 0x0000000426027c27 */ /* 0x020fca000f8e0002 */
[----:B------:R-:W-:-:S04]  /*1f990*/  SHF.R.U32.HI R3, RZ, UR5, R2 ;  /* 0x00000005ff037c19 */ /* 0x000fc80008011602 */
[----:B------:R-:W-:-:S05]  /*1f9a0*/  IADD3 R5, PT, PT, -R3, RZ, RZ ;  /* 0x000000ff03057210 */ /* 0x000fca0007ffe1ff */
[----:B0-----:R-:W-:-:S04]  /*1f9b0*/  IMAD R0, R5, UR6, R38 ;  /* 0x0000000605007c24 */ /* 0x001fc8000f8e0226 */
[C---:B-1----:R-:W-:Y:S02]  /*1f9c0*/  IMAD R19, R0.reuse, UR12, RZ ;  /* 0x0000000c00137c24 */ /* 0x042fe4000f8e02ff */
[C---:B------:R-:W-:Y:S02]  /*1f9d0*/  IMAD R18, R0.reuse, UR13, RZ ;  /* 0x0000000d00127c24 */ /* 0x040fe4000f8e02ff */
[C---:B------:R-:W-:Y:S02]  /*1f9e0*/  IMAD R24, R0.reuse, UR14, RZ ;  /* 0x0000000e00187c24 */ /* 0x040fe4000f8e02ff */
[C---:B------:R-:W-:Y:S02]  /*1f9f0*/  IMAD R26, R0.reuse, UR15, RZ ;  /* 0x0000000f001a7c24 */ /* 0x040fe4000f8e02ff */
[C---:B--2---:R-:W-:Y:S02]  /*1fa00*/  IMAD R16, R0.reuse, UR8, RZ ;  /* 0x0000000800107c24 */ /* 0x044fe4000f8e02ff */
        /* <DEDUP_REMOVED lines=408> */
.L_x_777:
[----:B------:R-:W5:Y:S01]  /*21390*/  LDCU.128 UR4, c[0x0][0x710] ;  /* 0x0000e200ff0477ac */ /* 0x000f620008000c00 */
[----:B------:R-:W-:-:S04]  /*213a0*/  PRMT R4, R22, 0x7771, RZ ;  /* 0x0000777116047816 */ /* 0x000fc800000000ff */
[----:B------:R-:W-:Y:S02]  /*213b0*/  ISETP.GT.AND P2, PT, R4, 0x9, PT ;  /* 0x000000090400780c */ /* 0x000fe40003f44270 */
[----:B-----5:R-:W-:Y:S02]  /*213c0*/  IADD3 R16, P0, PT, R16, UR4, RZ ;  /* 0x0000000410107c10 */ /* 0x020fe4000ff1e0ff */
[----:B01234-:R-:W-:-:S03]  /*213d0*/  IADD3 R2, P1, PT, R0, UR6, RZ ;  /* 0x0000000600027c10 */ /* 0x01ffc6000ff3e0ff */
[----:B------:R-:W-:Y:S02]  /*213e0*/  IMAD.X R17, RZ, RZ, UR5, P0 ;  /* 0x00000005ff117e24 */ /* 0x000fe400080e06ff */
[----:B------:R-:W-:-:S04]  /*213f0*/  IMAD.X R3, RZ, RZ, UR7, P1 ;  /* 0x00000007ff037e24 */ /* 0x000fc800088e06ff */
        /* <DEDUP_REMOVED lines=12> */
.L_x_781:
[----:B------:R0:W5:Y:S01]  /*214c0*/  LDG.E.U8 R28, desc[UR36][R2.64] ;  /* 0x00000024021c7981 */ /* 0x000162000c1e1100 */
[----:B------:R-:W-:Y:S01]  /*214d0*/  MOV R29, RZ ;  /* 0x000000ff001d7202 */ /* 0x000fe20000000f00 */
[----:B------:R-:W-:Y:S06]  /*214e0*/  BRA `(.L_x_783) ;  /* 0x0000000c00407947 */ /* 0x000fec0003800000 */
.L_x_780:
        /* <DEDUP_REMOVED lines=8> */
.L_x_785:
[----:B------:R-:W2:Y:S02]  /*21570*/  LDG.E R28, desc[UR36][R2.64] ;  /* 0x00000024021c7981 */ /* 0x000ea4000c1e1900 */
[----:B--2---:R-:W-:Y:S01]  /*21580*/  SHF.R.S32.HI R29, RZ, 0x1f, R28 ;  /* 0x0000001fff1d7819 */ /* 0x004fe2000001141c */
[----:B------:R-:W-:Y:S06]  /*21590*/  BRA `(.L_x_783) ;  /* 0x0000000c00147947 */ /* 0x000fec0003800000 */
.L_x_784:
[----:B------:R-:W2:Y:S02]  /*215a0*/  LDG.E.S16 R28, desc[UR36][R2.64] ;  /* 0x00000024021c7981 */ /* 0x000ea4000c1e1700 */
[----:B--2---:R-:W-:Y:S01]  /*215b0*/  SHF.R.S32.HI R29, RZ, 0x1f, R28 ;  /* 0x0000001fff1d7819 */ /* 0x004fe2000001141c */
[----:B------:R-:W-:Y:S06]  /*215c0*/  BRA `(.L_x_783) ;  /* 0x0000000c00087947 */ /* 0x000fec0003800000 */
.L_x_779:
        /* <DEDUP_REMOVED lines=9> */
.L_x_787:
[----:B------:R-:W2:Y:S02]  /*21660*/  LDG.E.U16 R2, desc[UR36][R2.64] ;  /* 0x0000002402027981 */ /* 0x000ea4000c1e1500 */
[----:B--2---:R-:W-:-:S06]  /*21670*/  HADD2.F32 R28, -RZ, R2.H0_H0 ;  /* 0x20000002ff1c7230 */ /* 0x004fcc0000004100 */
[----:B------:R-:W0:Y:S01]  /*21680*/  F2I.S64.TRUNC R28, R28 ;  /* 0x0000001c001c7311 */ /* 0x000e22000020d900 */
[----:B------:R-:W-:Y:S05]  /*21690*/  BRA `(.L_x_783) ;  /* 0x0000000800d47947 */ /* 0x000fea0003800000 */
.L_x_786:
        /* <DEDUP_REMOVED lines=9> */
.L_x_789:
[----:B------:R-:W2:Y:S02]  /*21730*/  LDG.E.U16 R2, desc[UR36][R2.64] ;  /* 0x0000002402027981 */ /* 0x000ea4000c1e1500 */
[----:B--2---:R-:W-:-:S06]  /*21740*/  HADD2.F32 R28, -RZ, R2.H0_H0 ;  /* 0x20000002ff1c7230 */ /* 0x004fcc0000004100 */
[----:B------:R-:W0:Y:S01]  /*21750*/  F2I.S64.TRUNC R28, R28 ;  /* 0x0000001c001c7311 */ /* 0x000e22000020d900 */
[----:B------:R-:W-:Y:S05]  /*21760*/  BRA `(.L_x_783) ;  /* 0x0000000800a07947 */ /* 0x000fea0003800000 */
.L_x_788:
[----:B------:R-:W2:Y:S02]  /*21770*/  LDG.E.64 R2, desc[UR36][R2.64] ;  /* 0x0000002402027981 */ /* 0x000ea4000c1e1b00 */
[----:B--2---:R0:W1:Y:S01]  /*21780*/  F2I.S64.F64.TRUNC R28, R2 ;  /* 0x00000002001c7311 */ /* 0x004062000030d900 */
[----:B------:R-:W-:Y:S05]  /*21790*/  BRA `(.L_x_783) ;  /* 0x0000000800947947 */ /* 0x000fea0003800000 */
.L_x_778:
        /* <DEDUP_REMOVED lines=13> */
.L_x_792:
[----:B------:R-:W2:Y:S02]  /*21870*/  LDG.E.64 R2, desc[UR36][R2.64] ;  /* 0x0000002402027981 */ /* 0x000ea4000c1e1b00 */
[----:B--2---:R0:W1:Y:S01]  /*21880*/  F2I.S64.F64.TRUNC R28, R2 ;  /* 0x00000002001c7311 */ /* 0x004062000030d900 */
[----:B------:R-:W-:Y:S05]  /*21890*/  BRA `(.L_x_783) ;  /* 0x0000000800547947 */ /* 0x000fea0003800000 */
.L_x_791:
        /* <DEDUP_REMOVED lines=26> */
.L_x_794:
[----:B------:R-:W2:Y:S02]  /*21a40*/  LDG.E.U8 R2, desc[UR36][R2.64] ;  /* 0x0000002402027981 */ /* 0x000ea4000c1e1100 */
[C---:B--2---:R-:W-:Y:S01]  /*21a50*/  SHF.L.U32 R0, R2.reuse, 0x19, RZ ;  /* 0x0000001902007819 */ /* 0x044fe200000006ff */
[----:B------:R-:W-:-:S03]  /*21a60*/  IMAD.SHL.U32 R5, R2, 0x100, RZ ;  /* 0x0000010002057824 */ /* 0x000fc600078e00ff */
[----:B------:R-:W-:-:S13]  /*21a70*/  ISETP.GE.U32.AND P0, PT, R0, 0x8000000, PT ;  /* 0x080000000000780c */ /* 0x000fda0003f06070 */
[C---:B------:R-:W-:Y:S02]  /*21a80*/  @!P0 LOP3.LUT R4, R5.reuse, 0x7f00, RZ, 0xc0, !PT ;  /* 0x00007f0005048812 */ /* 0x040fe400078ec0ff */
[----:B------:R-:W-:Y:S02]  /*21a90*/  @P0 LEA.HI R0, R0, 0x70000000, RZ, 0x1c ;  /* 0x7000000000000811 */ /* 0x000fe400078fe0ff */
[----:B------:R-:W-:Y:S02]  /*21aa0*/  @!P0 LOP3.LUT R4, R4, 0x3f000000, RZ, 0xfc, !PT ;  /* 0x3f00000004048812 */ /* 0x000fe400078efcff */
[----:B------:R-:W-:Y:S01]  /*21ab0*/  PRMT R5, R5, 0x9910, RZ ;  /* 0x0000991005057816 */ /* 0x000fe200000000ff */
[----:B------:R-:W-:Y:S02]  /*21ac0*/  @P0 FMUL.FTZ R0, R0, 1.9259299443872358531e-34 ;  /* 0x0780000000000820 */ /* 0x000fe40000410000 */
[----:B------:R-:W-:-:S05]  /*21ad0*/  @!P0 FADD.FTZ R0, R4, -0.5 ;  /* 0xbf00000004008421 */ /* 0x000fca0000010000 */
[----:B------:R-:W-:-:S04]  /*21ae0*/  LOP3.LUT R0, R0, 0x80000000, R5, 0xf8, !PT ;  /* 0x8000000000007812 */ /* 0x000fc800078ef805 */
[----:B------:R0:W1:Y:S01]  /*21af0*/  F2I.S64.TRUNC R28, R0 ;  /* 0x00000000001c7311 */ /* 0x000062000020d900 */
[----:B------:R-:W-:Y:S05]  /*21b00*/  BRA `(.L_x_783) ;  /* 0x0000000400b87947 */ /* 0x000fea0003800000 */
.L_x_793:
[----:B------:R-:W2:Y:S02]  /*21b10*/  LDG.E.U16 R28, desc[UR36][R2.64] ;  /* 0x00000024021c7981 */ /* 0x000ea4000c1e1500 */
[----:B--2---:R-:W-:-:S06]  /*21b20*/  IMAD.U32 R28, R28, 0x10000, RZ ;  /* 0x000100001c1c7824 */ /* 0x004fcc00078e00ff */
[----:B------:R-:W0:Y:S01]  /*21b30*/  F2I.S64.TRUNC R28, R28 ;  /* 0x0000001c001c7311 */ /* 0x000e22000020d900 */
[----:B------:R-:W-:Y:S05]  /*21b40*/  BRA `(.L_x_783) ;  /* 0x0000000400a87947 */ /* 0x000fea0003800000 */
.L_x_790:
        /* <DEDUP_REMOVED lines=11> */
.L_x_797:
        /* <DEDUP_REMOVED lines=21> */
.L_x_801:
[----:B------:R-:W-:Y:S05]  /*21d50*/  BSYNC.RECONVERGENT B1 ;  /* 0x0000000000017941 */ /* 0x000fea0003800200 */
.L_x_800:
[----:B------:R-:W-:Y:S01]  /*21d60*/  IMAD.SHL.U32 R0, R0, 0x100000, RZ ;  /* 0x0010000000007824 */ /* 0x000fe200078e00ff */
[----:B------:R-:W-:-:S04]  /*21d70*/  LEA R2, R2, 0x3b800000, 0x17 ;  /* 0x3b80000002027811 */ /* 0x000fc800078eb8ff */
[----:B------:R-:W-:-:S07]  /*21d80*/  LOP3.LUT R28, R2, R0, R7, 0xfe, !PT ;  /* 0x00000000021c7212 */ /* 0x000fce00078efe07 */
.L_x_799:
[----:B------:R-:W-:Y:S05]  /*21d90*/  BSYNC.RECONVERGENT B0 ;  /* 0x0000000000007941 */ /* 0x000fea0003800200 */
.L_x_798:
[----:B------:R-:W2:Y:S01]  /*21da0*/  F2I.S64.TRUNC R28, R28 ;  /* 0x0000001c001c7311 */ /* 0x000ea2000020d900 */
[----:B------:R-:W-:Y:S05]  /*21db0*/  BRA `(.L_x_783) ;  /* 0x00000004000c7947 */ /* 0x000fea0003800000 */
.L_x_796:
        /* <DEDUP_REMOVED lines=21> */
.L_x_805:
[----:B------:R-:W-:Y:S05]  /*21f10*/  BSYNC.RECONVERGENT B1 ;  /* 0x0000000000017941 */ /* 0x000fea0003800200 */
.L_x_804:
[----:B------:R-:W-:Y:S01]  /*21f20*/  IMAD.SHL.U32 R0, R0, 0x200000, RZ ;  /* 0x0020000000007824 */ /* 0x000fe200078e00ff */
[----:B------:R-:W-:-:S04]  /*21f30*/  LEA R2, R2, 0x37800000, 0x17 ;  /* 0x3780000002027811 */ /* 0x000fc800078eb8ff */
[----:B------:R-:W-:-:S07]  /*21f40*/  LOP3.LUT R28, R2, R0, R7, 0xfe, !PT ;  /* 0x00000000021c7212 */ /* 0x000fce00078efe07 */
.L_x_803:
[----:B------:R-:W-:Y:S05]  /*21f50*/  BSYNC.RECONVERGENT B0 ;  /* 0x0000000000007941 */ /* 0x000fea0003800200 */
.L_x_802:
[----:B------:R-:W0:Y:S01]  /*21f60*/  F2I.S64.TRUNC R28, R28 ;  /* 0x0000001c001c7311 */ /* 0x000e22000020d900 */
[----:B------:R-:W-:Y:S05]  /*21f70*/  BRA `(.L_x_783) ;  /* 0x00000000009c7947 */ /* 0x000fea0003800000 */
.L_x_795:
        /* <DEDUP_REMOVED lines=14> */
.L_x_809:
[----:B------:R-:W-:Y:S05]  /*22060*/  BSYNC.RECONVERGENT B0 ;  /* 0x0000000000007941 */ /* 0x000fea0003800200 */
.L_x_808:
[----:B------:R-:W3:Y:S01]  /*22070*/  F2I.S64.TRUNC R28, R28 ;  /* 0x0000001c001c7311 */ /* 0x000ee2000020d900 */
[----:B------:R-:W-:Y:S05]  /*22080*/  BRA `(.L_x_783) ;  /* 0x0000000000587947 */ /* 0x000fea0003800000 */
.L_x_782:
        /* <DEDUP_REMOVED lines=16> */
.L_x_810:
[----:B------:R-:W-:Y:S01]  /*22190*/  CS2R R28, SRZ ;  /* 0x00000000001c7805 */ /* 0x000fe2000001ff00 */
[----:B------:R-:W-:Y:S06]  /*221a0*/  BRA `(.L_x_783) ;  /* 0x0000000000107947 */ /* 0x000fec0003800000 */
.L_x_807:
[----:B------:R4:W5:Y:S01]  /*221b0*/  LDG.E.64 R28, desc[UR36][R2.64] ;  /* 0x00000024021c7981 */ /* 0x000962000c1e1b00 */
[----:B------:R-:W-:Y:S05]  /*221c0*/  BRA `(.L_x_783) ;  /* 0x0000000000087947 */ /* 0x000fea0003800000 */
.L_x_806:
[----:B------:R0:W5:Y:S01]  /*221d0*/  LDG.E R28, desc[UR36][R2.64] ;  /* 0x00000024021c7981 */ /* 0x000162000c1e1900 */
[----:B------:R-:W-:-:S07]  /*221e0*/  IMAD.MOV.U32 R29, RZ, RZ, RZ ;  /* 0x000000ffff1d7224 */ /* 0x000fce00078e00ff */
.L_x_783:
[----:B------:R-:W1:Y:S01]  /*221f0*/  LDCU.64 UR4, c[0x0][0x720] ;  /* 0x0000e400ff0477ac */ /* 0x000e620008000a00 */
[----:B0-----:R-:W-:-:S04]  /*22200*/  PRMT R0, R22, 0x7772, RZ ;  /* 0x0000777216007816 */ /* 0x001fc800000000ff */
[----:B------:R-:W-:Y:S02]  /*22210*/  ISETP.GT.AND P1, PT, R0, 0x9, PT ;  /* 0x000000090000780c */ /* 0x000fe40003f24270 */
[----:B-1--4-:R-:W-:-:S04]  /*22220*/  IADD3 R2, P0, PT, R19, UR4, RZ ;  /* 0x0000000413027c10 */ /* 0x012fc8000ff1e0ff */
        /* <DEDUP_REMOVED lines=13> */
.L_x_814:
[----:B------:R0:W5:Y:S01]  /*22300*/  LDG.E.U8 R30, desc[UR36][R2.64] ;  /* 0x00000024021e7981 */ /* 0x000162000c1e1100 */
[----:B------:R-:W-:Y:S01]  /*22310*/  IMAD.MOV.U32 R31, RZ, RZ, RZ ;  /* 0x000000ffff1f7224 */ /* 0x000fe200078e00ff */
[----:B------:R-:W-:Y:S06]  /*22320*/  BRA `(.L_x_816) ;  /* 0x0000000c00407947 */ /* 0x000fec0003800000 */
.L_x_813:
        /* <DEDUP_REMOVED lines=8> */
.L_x_818:
[----:B------:R-:W4:Y:S02]  /*223b0*/  LDG.E R30, desc[UR36][R2.64] ;  /* 0x00000024021e7981 */ /* 0x000f24000c1e1900 */
[----:B----4-:R-:W-:Y:S01]  /*223c0*/  SHF.R.S32.HI R31, RZ, 0x1f, R30 ;  /* 0x0000001fff1f7819 */ /* 0x010fe2000001141e */
[----:B------:R-:W-:Y:S06]  /*223d0*/  BRA `(.L_x_816) ;  /* 0x0000000c00147947 */ /* 0x000fec0003800000 */
.L_x_817:
[----:B------:R-:W4:Y:S02]  /*223e0*/  LDG.E.S16 R30, desc[UR36][R2.64] ;  /* 0x00000024021e7981 */ /* 0x000f24000c1e1700 */
[----:B----4-:R-:W-:Y:S01]  /*223f0*/  SHF.R.S32.HI R31, RZ, 0x1f, R30 ;  /* 0x0000001fff1f7819 */ /* 0x010fe2000001141e */
[----:B------:R-:W-:Y:S06]  /*22400*/  BRA `(.L_x_816) ;  /* 0x0000000c00087947 */ /* 0x000fec0003800000 */
.L_x_812:
[----:B------:R-:W-:-:S13]  /*22410*/  ISETP.GT.AND P0, PT, R0, 0x6, PT ;  /* 0x000000060000780c */ /* 0x000fda0003f04270 */
[----:B------:R-:W-:Y:S05]  /*22420*/  @P0 BRA `(.L_x_819) ;  /* 0x00000000002c0947 */ /* 0x000fea0003800000 */
[----:B------:R-:W-:-:S13]  /*22430*/  ISETP.NE.AND P0, PT, R0, 0x5, PT ;  /* 0x000000050000780c */ /* 0x000fda0003f05270 */
[----:B------:R-:W-:Y:S05]  /*22440*/  @!P0 BRA `(.L_x_820) ;  /* 0x0000000000148947 */ /* 0x000fea0003800000 */
[----:B------:R-:W-:-:S13]  /*22450*/  ISETP.NE.AND P0, PT, R0, 0x6, PT ;  /* 0x000000060000780c */ /* 0x000fda0003f05270 */
[----:B------:R-:W-:Y:S05]  /*22460*/  @P0 BRA `(.L_x_815) ;  /* 0x0000000800980947 */ /* 0x000fea0003800000 */
[----:B------:R-:W4:Y:S02]  /*22470*/  LDG.E R2, desc[UR36][R2.64] ;  /* 0x0000002402027981 */ /* 0x000f24000c1e1900 */
[----:B----4-:R0:W1:Y:S01]  /*22480*/  F2I.S64.TRUNC R30, R2 ;  /* 0x00000002001e7311 */ /* 0x010062000020d900 */
[----:B------:R-:W-:Y:S05]  /*22490*/  BRA `(.L_x_816) ;  /* 0x0000000800e47947 */ /* 0x000fea0003800000 */
.L_x_820:
[----:B------:R-:W4:Y:S02]  /*224a0*/  LDG.E.U16 R2, desc[UR36][R2.64] ;  /* 0x0000002402027981 */ /* 0x000f24000c1e1500 */
[----:B----4-:R-:W-:-:S06]  /*224b0*/  HADD2.F32 R30, -RZ, R2.H0_H0 ;  /* 0x20000002ff1e7230 */ /* 0x010fcc0000004100 */
[----:B------:R-:W0:Y:S01]  /*224c0*/  F2I.S64.TRUNC R30, R30 ;  /* 0x0000001e001e7311 */ /* 0x000e22000020d900 */
[----:B------:R-:W-:Y:S05]  /*224d0*/  BRA `(.L_x_816) ;  /* 0x0000000800d47947 */ /* 0x000fea0003800000 */
.L_x_819:
[----:B------:R-:W-:-:S13]  /*224e0*/  ISETP.NE.AND P0, PT, R0, 0x7, PT ;  /* 0x000000070000780c */ /* 0x000fda0003f05270 */
[----:B------:R-:W-:Y:S05]  /*224f0*/  @!P0 BRA `(.L_x_821) ;  /* 0x00000000002c8947 */ /* 0x000fea0003800000 */
[----:B------:R-:W-:-:S13]  /*22500*/  ISETP.NE.AND P0, PT, R0, 0x8, PT ;  /* 0x000000080000780c */ /* 0x000fda0003f05270 */
[----:B------:R-:W-:Y:S05]  /*22510*/  @!P0 BRA `(.L_x_822) ;  /* 0x0000000000148947 */ /* 0x000fea0003800000 */
[----:B------:R-:W-:-:S13]  /*22520*/  ISETP.NE.AND P0, PT, R0, 0x9, PT ;  /* 0x000000090000780c */ /* 0x000fda0003f05270 */
[----:B------:R-:W-:Y:S05]  /*22530*/  @P0 BRA `(.L_x_815) ;  /* 0x0000000800640947 */ /* 0x000fea0003800000 */
[----:B------:R-:W4:Y:S02]  /*22540*/  LDG.E R2, desc[UR36][R2.64] ;  /* 0x0000002402027981 */ /* 0x000f24000c1e1900 */
[----:B----4-:R0:W1:Y:S01]  /*22550*/  F2I.S64.TRUNC R30, R2 ;  /* 0x00000002001e7311 */ /* 0x010062000020d900 */
[----:B------:R-:W-:Y:S05]  /*22560*/  BRA `(.L_x_816) ;  /* 0x0000000800b07947 */ /* 0x000fea0003800000 */
.L_x_822:
[----:B------:R-:W4:Y:S02]  /*22570*/  LDG.E.U16 R2, desc[UR36][R2.64] ;  /* 0x0000002402027981 */ /* 0x000f24000c1e1500 */
[----:B----4-:R-:W-:-:S06]  /*22580*/  HADD2.F32 R30, -RZ, R2.H0_H0 ;  /* 0x20000002ff1e7230 */ /* 0x010fcc0000004100 */
[----:B------:R-:W0:Y:S01]  /*22590*/  F2I.S64.TRUNC R30, R30 ;  /* 0x0000001e001e7311 */ /* 0x000e22000020d900 */
[----:B------:R-:W-:Y:S05]  /*225a0*/  BRA `(.L_x_816) ;  /* 0x0000000800a07947 */ /* 0x000fea0003800000 */
.L_x_821:
[----:B------:R-:W4:Y:S02]  /*225b0*/  LDG.E.64 R2, desc[UR36][R2.64] ;  /* 0x0000002402027981 */ /* 0x000f24000c1e1b00 */
[----:B----4-:R0:W1:Y:S01]  /*225c0*/  F2I.S64.F64.TRUNC R30, R2 ;  /* 0x00000002001e7311 */ /* 0x010062000030d900 */
[----:B------:R-:W-:Y:S05]  /*225d0*/  BRA `(.L_x_816) ;  /* 0x0000000800947947 */ /* 0x000fea0003800000 */
.L_x_811:
        /* <DEDUP_REMOVED lines=13> */
.L_x_825:
[----:B------:R-:W4:Y:S02]  /*226b0*/  LDG.E.64 R2, desc[UR36][R2.64] ;  /* 0x0000002402027981 */ /* 0x000f24000c1e1b00 */
[----:B----4-:R0:W1:Y:S01]  /*226c0*/  F2I.S64.F64.TRUNC R30, R2 ;  /* 0x00000002001e7311 */ /* 0x010062000030d900 */
[----:B------:R-:W-:Y:S05]  /*226d0*/  BRA `(.L_x_816) ;  /* 0x0000000800547947 */ /* 0x000fea0003800000 */
.L_x_824:
        /* <DEDUP_REMOVED lines=26> */
.L_x_827:
[----:B------:R-:W4:Y:S02]  /*22880*/  LDG.E.U8 R2, desc[UR36][R2.64] ;  /* 0x0000002402027981 */ /* 0x000f24000c1e1100 */
[C---:B----4-:R-:W-:Y:S02]  /*22890*/  IMAD.SHL.U32 R0, R2.reuse, 0x2000000, RZ ;  /* 0x0200000002007824 */ /* 0x050fe400078e00ff */
        /* <DEDUP_REMOVED lines=11> */
.L_x_826:
[----:B------:R-:W4:Y:S02]  /*22950*/  LDG.E.U16 R30, desc[UR36][R2.64] ;  /* 0x00000024021e7981 */ /* 0x000f24000c1e1500 */
[----:B----4-:R-:W-:-:S06]  /*22960*/  SHF.L.U32 R30, R30, 0x10, RZ ;  /* 0x000000101e1e7819 */ /* 0x010fcc00000006ff */
[----:B------:R-:W0:Y:S01]  /*22970*/  F2I.S64.TRUNC R30, R30 ;  /* 0x0000001e001e7311 */ /* 0x000e22000020d900 */
[----:B------:R-:W-:Y:S05]  /*22980*/  BRA `(.L_x_816) ;  /* 0x0000000400a87947 */ /* 0x000fea0003800000 */
.L_x_823:
        /* <DEDUP_REMOVED lines=11> */
.L_x_830:
        /* <DEDUP_REMOVED lines=21> */
.L_x_834:
[----:B------:R-:W-:Y:S05]  /*22b90*/  BSYNC.RECONVERGENT B1 ;  /* 0x0000000000017941 */ /* 0x000fea0003800200 */
.L_x_833:
[----:B------:R-:W-:Y:S02]  /*22ba0*/  SHF.L.U32 R0, R0, 0x14, RZ ;  /* 0x0000001400007819 */ /* 0x000fe400000006ff */
[----:B------:R-:W-:-:S04]  /*22bb0*/  LEA R2, R2, 0x3b800000, 0x17 ;  /* 0x3b80000002027811 */ /* 0x000fc800078eb8ff */
[----:B------:R-:W-:-:S07]  /*22bc0*/  LOP3.LUT R30, R2, R0, R7, 0xfe, !PT ;  /* 0x00000000021e7212 */ /* 0x000fce00078efe07 */
.L_x_832:
[----:B------:R-:W-:Y:S05]  /*22bd0*/  BSYNC.RECONVERGENT B0 ;  /* 0x0000000000007941 */ /* 0x000fea0003800200 */
.L_x_831:
[----:B------:R-:W1:Y:S01]  /*22be0*/  F2I.S64.TRUNC R30, R30 ;  /* 0x0000001e001e7311 */ /* 0x000e62000020d900 */
[----:B------:R-:W-:Y:S05]  /*22bf0*/  BRA `(.L_x_816) ;  /* 0x00000004000c7947 */ /* 0x000fea0003800000 */
.L_x_829:
[----:B------:R-:W4:Y:S01]  /*22c00*/  LDG.E.U8 R3, desc[UR36][R2.64] ;  /* 0x0000002402037981 */ /* 0x000f22000c1e1100 */
[----:B------:R-:W-:Y:S01]  /*22c10*/  BSSY.RECONVERGENT B0, `(.L_x_835) ;  /* 0x0000018000007945 */ /* 0x000fe20003800200 */
[----:B------:R-:W-:Y:S01]  /*22c20*/  IMAD.MOV.U32 R30, RZ, RZ, RZ ;  /* 0x000000ffff1e7224 */ /* 0x000fe200078e00ff */
        /* <DEDUP_REMOVED lines=18> */
.L_x_838:
[----:B------:R-:W-:Y:S05]  /*22d50*/  BSYNC.RECONVERGENT B1 ;  /* 0x0000000000017941 */ /* 0x000fea0003800200 */
.L_x_837:
[----:B------:R-:W-:Y:S01]  /*22d60*/  IMAD.SHL.U32 R0, R0, 0x200000, RZ ;  /* 0x0020000000007824 */ /* 0x000fe200078e00ff */
[----:B------:R-:W-:-:S04]  /*22d70*/  LEA R2, R2, 0x37800000, 0x17 ;  /* 0x3780000002027811 */ /* 0x000fc800078eb8ff */
[----:B------:R-:W-:-:S07]  /*22d80*/  LOP3.LUT R30, R2, R0, R7, 0xfe, !PT ;  /* 0x00000000021e7212 */ /* 0x000fce00078efe07 */
.L_x_836:
[----:B------:R-:W-:Y:S05]  /*22d90*/  BSYNC.RECONVERGENT B0 ;  /* 0x0000000000007941 */ /* 0x000fea0003800200 */
.L_x_835:
[----:B------:R-:W4:Y:S01]  /*22da0*/  F2I.S64.TRUNC R30, R30 ;  /* 0x0000001e001e7311 */ /* 0x000f22000020d900 */
[----:B------:R-:W-:Y:S05]  /*22db0*/  BRA `(.L_x_816) ;  /* 0x00000000009c7947 */ /* 0x000fea0003800000 */
.L_x_828:
        /* <DEDUP_REMOVED lines=8> */
[----:B------:R-:W-:Y:S01]  /*22e40*/  HFMA2 R30, -RZ, RZ, 3.814697265625e-06, 0 ;  /* 0x00400000ff1e7431 */ /* 0x000fe200000001ff */
[----:B----4-:R-:W-:-:S13]  /*22e50*/  ISETP.NE.AND P0, PT, R2, RZ, PT ;  /* 0x000000ff0200720c */ /* 0x010fda0003f05270 */
[----:B------:R-:W-:Y:S05]  /*22e60*/  @!P0 BRA `(.L_x_842) ;  /* 0x00000000000c8947 */ /* 0x000fea0003800000 */
[----:B------:R-:W-:-:S13]  /*22e70*/  ISETP.NE.AND P0, PT, R2, 0xff, PT ;  /* 0x000000ff0200780c */ /* 0x000fda0003f05270 */
[----:B------:R-:W-:Y:S02]  /*22e80*/  @!P0 IMAD.MOV.U32 R30, RZ, RZ, 0x7f800001 ;  /* 0x7f800001ff1e8424 */ /* 0x000fe400078e00ff */
[----:B------:R-:W-:-:S07]  /*22e90*/  @P0 IMAD.SHL.U32 R30, R2, 0x800000, RZ ;  /* 0x00800000021e0824 */ /* 0x000fce00078e00ff */
.L_x_842:
[----:B------:R-:W-:Y:S05]  /*22ea0*/  BSYNC.RECONVERGENT B0 ;  /* 0x0000000000007941 */ /* 0x000fea0003800200 */
.L_x_841:
[----:B------:R-:W0:Y:S01]  /*22eb0*/  F2I.S64.TRUNC R30, R30 ;  /* 0x0000001e001e7311 */ /* 0x000e22000020d900 */
[----:B------:R-:W-:Y:S05]  /*22ec0*/  BRA `(.L_x_816) ;  /* 0x0000000000587947 */ /* 0x000fea0003800000 */
.L_x_815:
[----:B------:R-:W-:Y:S01]  /*22ed0*/  MOV R0, 0x0 ;  /* 0x0000000000007802 */ /* 0x000fe20000000f00 */
[----:B------:R-:W0:Y:S01]  /*22ee0*/  LDCU.64 UR4, c[0x4][0x118] ;  /* 0x01002300ff0477ac */ /* 0x000e220008000a00 */
[----:B------:R-:W-:Y:S02]  /*22ef0*/  HFMA2 R8, -RZ, RZ, 0, 4.64916229248046875e-06 ;  /* 0x0000004eff087431 */ /* 0x000fe400000001ff */
[----:B------:R-:W-:Y:S01]  /*22f00*/  IMAD.MOV.U32 R12, RZ, RZ, 0x1 ;  /* 0x00000001ff0c7424 */ /* 0x000fe200078e00ff */
[----:B------:R1:W4:Y:S01]  /*22f10*/  LDC.64 R2, c[0x4][R0] ;  /* 0x0100000000027b82 */ /* 0x0003220000000a00 */
        /* <DEDUP_REMOVED lines=8> */
[----:B-1----:R-:W-:-:S07]  /*22fa0*/  IMAD.U32 R11, RZ, RZ, UR9 ;  /* 0x00000009ff0b7e24 */ /* 0x002fce000f8e00ff */
[----:B------:R-:W-:-:S07]  /*22fb0*/  LEPC R20, `(.L_x_843) ;  /* 0x000000001014794e */ /* 0x000fce0000000000 */
[----:B----45:R-:W-:Y:S05]  /*22fc0*/  CALL.ABS.NOINC R2 ;  /* 0x0000000002007343 */ /* 0x030fea0003c00000 */
.L_x_843:
[----:B------:R-:W-:Y:S01]  /*22fd0*/  CS2R R30, SRZ ;  /* 0x00000000001e7805 */ /* 0x000fe2000001ff00 */
[----:B------:R-:W-:Y:S06]  /*22fe0*/  BRA `(.L_x_816) ;  /* 0x0000000000107947 */ /* 0x000fec0003800000 */
.L_x_840:
[----:B------:R0:W5:Y:S01]  /*22ff0*/  LDG.E.64 R30, desc[UR36][R2.64] ;  /* 0x00000024021e7981 */ /* 0x000162000c1e1b00 */
[----:B------:R-:W-:Y:S05]  /*23000*/  BRA `(.L_x_816) ;  /* 0x0000000000087947 */ /* 0x000fea0003800000 */
.L_x_839:
[----:B------:R0:W5:Y:S01]  /*23010*/  LDG.E R30, desc[UR36][R2.64] ;  /* 0x00000024021e7981 */ /* 0x000162000c1e1900 */
[----:B------:R-:W-:-:S07]  /*23020*/  MOV R31, RZ ;  /* 0x000000ff001f7202 */ /* 0x000fce0000000f00 */
.L_x_816:
[----:B------:R-:W2:Y:S01]  /*23030*/  LDCU.64 UR4, c[0x0][0x728] ;  /* 0x0000e500ff0477ac */ /* 0x000ea20008000a00 */
[----:B0-----:R-:W-:-:S04]  /*23040*/  PRMT R0, R22, 0x7773, RZ ;  /* 0x0000777316007816 */ /* 0x001fc800000000ff */
[----:B------:R-:W-:Y:S02]  /*23050*/  ISETP.GT.AND P1, PT, R0, 0x9, PT ;  /* 0x000000090000780c */ /* 0x000fe40003f24270 */
[----:B--2---:R-:W-:-:S05]  /*23060*/  IADD3 R2, P0, PT, R18, UR4, RZ ;  /* 0x0000000412027c10 */ /* 0x004fca000ff1e0ff */
        /* <DEDUP_REMOVED lines=13> */
.L_x_847:
[----:B------:R0:W5:Y:S01]  /*23140*/  LDG.E.U8 R18, desc[UR36][R2.64] ;  /* 0x0000002402127981 */ /* 0x000162000c1e1100 */
[----:B------:R-:W-:Y:S01]  /*23150*/  IMAD.MOV.U32 R19, RZ, RZ, RZ ;  /* 0x000000ffff137224 */ /* 0x000fe200078e00ff */
[----:B------:R-:W-:Y:S06]  /*23160*/  BRA `(.L_x_849) ;  /* 0x0000000c00407947 */ /* 0x000fec0003800000 */
.L_x_846:
        /* <DEDUP_REMOVED lines=8> */
.L_x_851:
[----:B------:R-:W2:Y:S02]  /*231f0*/  LDG.E R18, desc[UR36][R2.64] ;  /* 0x0000002402127981 */ /* 0x000ea4000c1e1900 */
[----:B--2---:R-:W-:Y:S01]  /*23200*/  SHF.R.S32.HI R19, RZ, 0x1f, R18 ;  /* 0x0000001fff137819 */ /* 0x004fe20000011412 */
[----:B------:R-:W-:Y:S06]  /*23210*/  BRA `(.L_x_849) ;  /* 0x0000000c00147947 */ /* 0x000fec0003800000 */
.L_x_850:
[----:B------:R-:W2:Y:S02]  /*23220*/  LDG.E.S16 R18, desc[UR36][R2.64] ;  /* 0x0000002402127981 */ /* 0x000ea4000c1e1700 */
[----:B--2---:R-:W-:Y:S01]  /*23230*/  SHF.R.S32.HI R19, RZ, 0x1f, R18 ;  /* 0x0000001fff137819 */ /* 0x004fe20000011412 */
[----:B------:R-:W-:Y:S06]  /*23240*/  BRA `(.L_x_849) ;  /* 0x0000000c00087947 */ /* 0x000fec0003800000 */
.L_x_845:
        /* <DEDUP_REMOVED lines=9> */
.L_x_853:
[----:B------:R-:W2:Y:S02]  /*232e0*/  LDG.E.U16 R2, desc[UR36][R2.64] ;  /* 0x0000002402027981 */ /* 0x000ea4000c1e1500 */
[----:B--2---:R-:W-:-:S06]  /*232f0*/  HADD2.F32 R18, -RZ, R2.H0_H0 ;  /* 0x20000002ff127230 */ /* 0x004fcc0000004100 */
[----:B------:R-:W0:Y:S01]  /*23300*/  F2I.S64.TRUNC R18, R18 ;  /* 0x0000001200127311 */ /* 0x000e22000020d900 */
[----:B------:R-:W-:Y:S05]  /*23310*/  BRA `(.L_x_849) ;  /* 0x0000000800d47947 */ /* 0x000fea0003800000 */
.L_x_852:
        /* <DEDUP_REMOVED lines=9> */
.L_x_855:
[----:B------:R-:W2:Y:S02]  /*233b0*/  LDG.E.U16 R2, desc[UR36][R2.64] ;  /* 0x0000002402027981 */ /* 0x000ea4000c1e1500 */
[----:B--2---:R-:W-:-:S06]  /*233c0*/  HADD2.F32 R18, -RZ, R2.H0_H0 ;  /* 0x20000002ff127230 */ /* 0x004fcc0000004100 */
[----:B------:R-:W0:Y:S01]  /*233d0*/  F2I.S64.TRUNC R18, R18 ;  /* 0x0000001200127311 */ /* 0x000e22000020d900 */
[----:B------:R-:W-:Y:S05]  /*233e0*/  BRA `(.L_x_849) ;  /* 0x0000000800a07947 */ /* 0x000fea0003800000 */
.L_x_854:
[----:B------:R-:W2:Y:S02]  /*233f0*/  LDG.E.64 R2, desc[UR36][R2.64] ;  /* 0x0000002402027981 */ /* 0x000ea4000c1e1b00 */
[----:B--2---:R0:W2:Y:S01]  /*23400*/  F2I.S64.F64.TRUNC R18, R2 ;  /* 0x0000000200127311 */ /* 0x0040a2000030d900 */
[----:B------:R-:W-:Y:S05]  /*23410*/  BRA `(.L_x_849) ;  /* 0x0000000800947947 */ /* 0x000fea0003800000 */
.L_x_844:
        /* <DEDUP_REMOVED lines=13> */
.L_x_858:
[----:B------:R-:W2:Y:S02]  /*234f0*/  LDG.E.64 R2, desc[UR36][R2.64] ;  /* 0x0000002402027981 */ /* 0x000ea4000c1e1b00 */
[----:B--2---:R0:W2:Y:S01]  /*23500*/  F2I.S64.F64.TRUNC R18, R2 ;  /* 0x0000000200127311 */ /* 0x0040a2000030d900 */
[----:B------:R-:W-:Y:S05]  /*23510*/  BRA `(.L_x_849) ;  /* 0x0000000800547947 */ /* 0x000fea0003800000 */
.L_x_857:
        /* <DEDUP_REMOVED lines=26> */
.L_x_860:
[----:B------:R-:W2:Y:S02]  /*236c0*/  LDG.E.U8 R2, desc[UR36][R2.64] ;  /* 0x0000002402027981 */ /* 0x000ea4000c1e1100 */
[C---:B--2---:R-:W-:Y:S01]  /*236d0*/  IMAD.SHL.U32 R0, R2.reuse, 0x2000000, RZ ;  /* 0x0200000002007824 */ /* 0x044fe200078e00ff */
[----:B------:R-:W-:-:S04]  /*236e0*/  SHF.L.U32 R5, R2, 0x8, RZ ;  /* 0x0000000802057819 */ /* 0x000fc800000006ff */
        /* <DEDUP_REMOVED lines=8> */
[----:B------:R0:W2:Y:S01]  /*23770*/  F2I.S64.TRUNC R18, R0 ;  /* 0x0000000000127311 */ /* 0x0000a2000020d900 */
[----:B------:R-:W-:Y:S05]  /*23780*/  BRA `(.L_x_849) ;  /* 0x0000000400b87947 */ /* 0x000fea0003800000 */
.L_x_859:
[----:B------:R-:W2:Y:S02]  /*23790*/  LDG.E.U16 R18, desc[UR36][R2.64] ;  /* 0x0000002402127981 */ /* 0x000ea4000c1e1500 */
[----:B--2---:R-:W-:-:S06]  /*237a0*/  IMAD.U32 R18, R18, 0x10000, RZ ;  /* 0x0001000012127824 */ /* 0x004fcc00078e00ff */
[----:B------:R-:W0:Y:S01]  /*237b0*/  F2I.S64.TRUNC R18, R18 ;  /* 0x0000001200127311 */ /* 0x000e22000020d900 */
[----:B------:R-:W-:Y:S05]  /*237c0*/  BRA `(.L_x_849) ;  /* 0x0000000400a87947 */ /* 0x000fea0003800000 */
.L_x_856:
        /* <DEDUP_REMOVED lines=11> */
.L_x_863:
        /* <DEDUP_REMOVED lines=21> */
.L_x_867:
[----:B------:R-:W-:Y:S05]  /*239d0*/  BSYNC.RECONVERGENT B1 ;  /* 0x0000000000017941 */ /* 0x000fea0003800200 */
.L_x_866:
[----:B------:R-:W-:Y:S01]  /*239e0*/  IMAD.SHL.U32 R0, R0, 0x100000, RZ ;  /* 0x0010000000007824 */ /* 0x000fe200078e00ff */
[----:B------:R-:W-:-:S04]  /*239f0*/  LEA R2, R2, 0x3b800000, 0x17 ;  /* 0x3b80000002027811 */ /* 0x000fc800078eb8ff */
[----:B------:R-:W-:-:S07]  /*23a00*/  LOP3.LUT R18, R2, R0, R7, 0xfe, !PT ;  /* 0x0000000002127212 */ /* 0x000fce00078efe07 */
.L_x_865:
[----:B------:R-:W-:Y:S05]  /*23a10*/  BSYNC.RECONVERGENT B0 ;  /* 0x0000000000007941 */ /* 0x000fea0003800200 */
.L_x_864:
[----:B------:R-:W0:Y:S01]  /*23a20*/  F2I.S64.TRUNC R18, R18 ;  /* 0x0000001200127311 */ /* 0x000e22000020d900 */
[----:B------:R-:W-:Y:S05]  /*23a30*/  BRA `(.L_x_849) ;  /* 0x00000004000c7947 */ /* 0x000fea0003800000 */
.L_x_862:
        /* <DEDUP_REMOVED lines=21> */
.L_x_871:
[----:B------:R-:W-:Y:S05]  /*23b90*/  BSYNC.RECONVERGENT B1 ;  /* 0x0000000000017941 */ /* 0x000fea0003800200 */
.L_x_870:
[----:B------:R-:W-:Y:S02]  /*23ba0*/  SHF.L.U32 R0, R0, 0x15, RZ ;  /* 0x0000001500007819 */ /* 0x000fe400000006ff */
[----:B------:R-:W-:-:S04]  /*23bb0*/  LEA R2, R2, 0x37800000, 0x17 ;  /* 0x3780000002027811 */ /* 0x000fc800078eb8ff */
[----:B------:R-:W-:-:S07]  /*23bc0*/  LOP3.LUT R18, R2, R0, R7, 0xfe, !PT ;  /* 0x0000000002127212 */ /* 0x000fce00078efe07 */
.L_x_869:
[----:B------:R-:W-:Y:S05]  /*23bd0*/  BSYNC.RECONVERGENT B0 ;  /* 0x0000000000007941 */ /* 0x000fea0003800200 */
.L_x_868:
[----:B------:R-:W0:Y:S01]  /*23be0*/  F2I.S64.TRUNC R18, R18 ;  /* 0x0000001200127311 */ /* 0x000e22000020d900 */
[----:B------:R-:W-:Y:S05]  /*23bf0*/  BRA `(.L_x_849) ;  /* 0x00000000009c7947 */ /* 0x000fea0003800000 */
.L_x_861:
        /* <DEDUP_REMOVED lines=14> */
.L_x_875:
[----:B------:R-:W-:Y:S05]  /*23ce0*/  BSYNC.RECONVERGENT B0 ;  /* 0x0000000000007941 */ /* 0x000fea0003800200 */
.L_x_874:
[----:B------:R-:W0:Y:S01]  /*23cf0*/  F2I.S64.TRUNC R18, R18 ;  /* 0x0000001200127311 */ /* 0x000e22000020d900 */
[----:B------:R-:W-:Y:S05]  /*23d00*/  BRA `(.L_x_849) ;  /* 0x0000000000587947 */ /* 0x000fea0003800000 */
.L_x_848:
        /* <DEDUP_REMOVED lines=16> */
.L_x_876:
[----:B------:R-:W-:Y:S01]  /*23e10*/  CS2R R18, SRZ ;  /* 0x0000000000127805 */ /* 0x000fe2000001ff00 */
[----:B------:R-:W-:Y:S06]  /*23e20*/  BRA `(.L_x_849) ;  /* 0x0000000000107947 */ /* 0x000fec0003800000 */
.L_x_873:
[----:B------:R0:W5:Y:S01]  /*23e30*/  LDG.E.64 R18, desc[UR36][R2.64] ;  /* 0x0000002402127981 */ /* 0x000162000c1e1b00 */
[----:B------:R-:W-:Y:S05]  /*23e40*/  BRA `(.L_x_849) ;  /* 0x0000000000087947 */ /* 0x000fea0003800000 */
.L_x_872:
[----:B------:R0:W5:Y:S01]  /*23e50*/  LDG.E R18, desc[UR36][R2.64] ;  /* 0x0000002402127981 */ /* 0x000162000c1e1900 */
[----:B------:R-:W-:-:S07]  /*23e60*/  IMAD.MOV.U32 R19, RZ, RZ, RZ ;  /* 0x000000ffff137224 */ /* 0x000fce00078e00ff */
.L_x_849:
        /* <DEDUP_REMOVED lines=17> */
.L_x_880:
[----:B------:R0:W5:Y:S01]  /*23f80*/  LDG.E.U8 R24, desc[UR36][R2.64] ;  /* 0x0000002402187981 */ /* 0x000162000c1e1100 */
[----:B------:R-:W-:Y:S01]  /*23f90*/  MOV R25, RZ ;  /* 0x000000ff00197202 */ /* 0x000fe20000000f00 */
[----:B------:R-:W-:Y:S06]  /*23fa0*/  BRA `(.L_x_882) ;  /* 0x0000000c00407947 */ /* 0x000fec0003800000 */
.L_x_879:
        /* <DEDUP_REMOVED lines=8> */
.L_x_884:
[----:B------:R-:W2:Y:S02]  /*24030*/  LDG.E R24, desc[UR36][R2.64] ;  /* 0x0000002402187981 */ /* 0x000ea4000c1e1900 */
[----:B--2---:R-:W-:Y:S01]  /*24040*/  SHF.R.S32.HI R25, RZ, 0x1f, R24 ;  /* 0x0000001fff197819 */ /* 0x004fe20000011418 */
[----:B------:R-:W-:Y:S06]  /*24050*/  BRA `(.L_x_882) ;  /* 0x0000000c00147947 */ /* 0x000fec0003800000 */
.L_x_883:
[----:B------:R-:W2:Y:S02]  /*24060*/  LDG.E.S16 R24, desc[UR36][R2.64] ;  /* 0x0000002402187981 */ /* 0x000ea4000c1e1700 */
[----:B--2---:R-:W-:Y:S01]  /*24070*/  SHF.R.S32.HI R25, RZ, 0x1f, R24 ;  /* 0x0000001fff197819 */ /* 0x004fe20000011418 */
[----:B------:R-:W-:Y:S06]  /*24080*/  BRA `(.L_x_882) ;  /* 0x0000000c00087947 */ /* 0x000fec0003800000 */
.L_x_878:
        /* <DEDUP_REMOVED lines=9> */
.L_x_886:
[----:B------:R-:W2:Y:S02]  /*24120*/  LDG.E.U16 R2, desc[UR36][R2.64] ;  /* 0x0000002402027981 */ /* 0x000ea4000c1e1500 */
[----:B--2---:R-:W-:-:S06]  /*24130*/  HADD2.F32 R24, -RZ, R2.H0_H0 ;  /* 0x20000002ff187230 */ /* 0x004fcc0000004100 */
[----:B------:R-:W0:Y:S01]  /*24140*/  F2I.S64.TRUNC R24, R24 ;  /* 0x0000001800187311 */ /* 0x000e22000020d900 */
[----:B------:R-:W-:Y:S05]  /*24150*/  BRA `(.L_x_882) ;  /* 0x0000000800d47947 */ /* 0x000fea0003800000 */
.L_x_885:
        /* <DEDUP_REMOVED lines=9> */
.L_x_888:
[----:B------:R-:W2:Y:S02]  /*241f0*/  LDG.E.U16 R2, desc[UR36][R2.64] ;  /* 0x0000002402027981 */ /* 0x000ea4000c1e1500 */
[----:B--2---:R-:W-:-:S06]  /*24200*/  HADD2.F32 R24, -RZ, R2.H0_H0 ;  /* 0x20000002ff187230 */ /* 0x004fcc0000004100 */
[----:B------:R-:W0:Y:S01]  /*24210*/  F2I.S64.TRUNC R24, R24 ;  /* 0x0000001800187311 */ /* 0x000e22000020d900 */
[----:B------:R-:W-:Y:S05]  /*24220*/  BRA `(.L_x_882) ;  /* 0x0000000800a07947 */ /* 0x000fea0003800000 */
.L_x_887:
[----:B------:R-:W2:Y:S02]  /*24230*/  LDG.E.64 R2, desc[UR36][R2.64] ;  /* 0x0000002402027981 */ /* 0x000ea4000c1e1b00 */
[----:B--2---:R0:W2:Y:S01]  /*24240*/  F2I.S64.F64.TRUNC R24, R2 ;  /* 0x0000000200187311 */ /* 0x0040a2000030d900 */
[----:B------:R-:W-:Y:S05]  /*24250*/  BRA `(.L_x_882) ;  /* 0x0000000800947947 */ /* 0x000fea0003800000 */
.L_x_877:
        /* <DEDUP_REMOVED lines=13> */
.L_x_891:
[----:B------:R-:W2:Y:S02]  /*24330*/  LDG.E.64 R2, desc[UR36][R2.64] ;  /* 0x0000002402027981 */ /* 0x000ea4000c1e1b00 */
[----:B--2---:R0:W2:Y:S01]  /*24340*/  F2I.S64.F64.TRUNC R24, R2 ;  /* 0x0000000200187311 */ /* 0x0040a2000030d900 */
[----:B------:R-:W-:Y:S05]  /*24350*/  BRA `(.L_x_882) ;  /* 0x0000000800547947 */ /* 0x000fea0003800000 */
.L_x_890:
        /* <DEDUP_REMOVED lines=26> */
.L_x_893:
        /* <DEDUP_REMOVED lines=13> */
.L_x_892:
[----:B------:R-:W2:Y:S02]  /*245d0*/  LDG.E.U16 R24, desc[UR36][R2.64] ;  /* 0x0000002402187981 */ /* 0x000ea4000c1e1500 */
[----:B--2---:R-:W-:-:S06]  /*245e0*/  IMAD.U32 R24, R24, 0x10000, RZ ;  /* 0x0001000018187824 */ /* 0x004fcc00078e00ff */
[----:B------:R-:W0:Y:S01]  /*245f0*/  F2I.S64.TRUNC R24, R24 ;  /* 0x0000001800187311 */ /* 0x000e22000020d900 */
[----:B------:R-:W-:Y:S05]  /*24600*/  BRA `(.L_x_882) ;  /* 0x0000000400a87947 */ /* 0x000fea0003800000 */
.L_x_889:
        /* <DEDUP_REMOVED lines=11> */
.L_x_896:
        /* <DEDUP_REMOVED lines=21> */
.L_x_900:
[----:B------:R-:W-:Y:S05]  /*24810*/  BSYNC.RECONVERGENT B1 ;  /* 0x0000000000017941 */ /* 0x000fea0003800200 */
.L_x_899:
[----:B------:R-:W-:Y:S01]  /*24820*/  IMAD.SHL.U32 R0, R0, 0x100000, RZ ;  /* 0x0010000000007824 */ /* 0x000fe200078e00ff */
[----:B------:R-:W-:-:S04]  /*24830*/  LEA R2, R2, 0x3b800000, 0x17 ;  /* 0x3b80000002027811 */ /* 0x000fc800078eb8ff */
[----:B------:R-:W-:-:S07]  /*24840*/  LOP3.LUT R24, R2, R0, R7, 0xfe, !PT ;  /* 0x0000000002187212 */ /* 0x000fce00078efe07 */
.L_x_898:
[----:B------:R-:W-:Y:S05]  /*24850*/  BSYNC.RECONVERGENT B0 ;  /* 0x0000000000007941 */ /* 0x000fea0003800200 */
.L_x_897:
[----:B------:R-:W0:Y:S01]  /*24860*/  F2I.S64.TRUNC R24, R24 ;  /* 0x0000001800187311 */ /* 0x000e22000020d900 */
[----:B------:R-:W-:Y:S05]  /*24870*/  BRA `(.L_x_882) ;  /* 0x00000004000c7947 */ /* 0x000fea0003800000 */
.L_x_895:
        /* <DEDUP_REMOVED lines=21> */
.L_x_904:
[----:B------:R-:W-:Y:S05]  /*249d0*/  BSYNC.RECONVERGENT B1 ;  /* 0x0000000000017941 */ /* 0x000fea0003800200 */
.L_x_903:
[----:B------:R-:W-:Y:S01]  /*249e0*/  IMAD.SHL.U32 R0, R0, 0x200000, RZ ;  /* 0x0020000000007824 */ /* 0x000fe200078e00ff */
[----:B------:R-:W-:-:S04]  /*249f0*/  LEA R2, R2, 0x37800000, 0x17 ;  /* 0x3780000002027811 */ /* 0x000fc800078eb8ff */
[----:B------:R-:W-:-:S07]  /*24a00*/  LOP3.LUT R24, R2, R0, R7, 0xfe, !PT ;  /* 0x0000000002187212 */ /* 0x000fce00078efe07 */
.L_x_902:
[----:B------:R-:W-:Y:S05]  /*24a10*/  BSYNC.RECONVERGENT B0 ;  /* 0x0000000000007941 */ /* 0x000fea0003800200 */
.L_x_901:
[----:B------:R-:W0:Y:S01]  /*24a20*/  F2I.S64.TRUNC R24, R24 ;  /* 0x0000001800187311 */ /* 0x000e22000020d900 */
[----:B------:R-:W-:Y:S05]  /*24a30*/  BRA `(.L_x_882) ;  /* 0x00000000009c7947 */ /* 0x000fea0003800000 */
.L_x_894:
        /* <DEDUP_REMOVED lines=14> */
.L_x_908:
[----:B------:R-:W-:Y:S05]  /*24b20*/  BSYNC.RECONVERGENT B0 ;  /* 0x0000000000007941 */ /* 0x000fea0003800200 */
.L_x_907:
[----:B------:R-:W0:Y:S01]  /*24b30*/  F2I.S64.TRUNC R24, R24 ;  /* 0x0000001800187311 */ /* 0x000e22000020d900 */
[----:B------:R-:W-:Y:S05]  /*24b40*/  BRA `(.L_x_882) ;  /* 0x0000000000587947 */ /* 0x000fea0003800000 */
.L_x_881:
        /* <DEDUP_REMOVED lines=16> */
.L_x_909:
[----:B------:R-:W-:Y:S01]  /*24c50*/  CS2R R24, SRZ ;  /* 0x0000000000187805 */ /* 0x000fe2000001ff00 */
[----:B------:R-:W-:Y:S06]  /*24c60*/  BRA `(.L_x_882) ;  /* 0x0000000000107947 */ /* 0x000fec0003800000 */
.L_x_906:
[----:B------:R0:W5:Y:S01]  /*24c70*/  LDG.E.64 R24, desc[UR36][R2.64] ;  /* 0x0000002402187981 */ /* 0x000162000c1e1b00 */
[----:B------:R-:W-:Y:S05]  /*24c80*/  BRA `(.L_x_882) ;  /* 0x0000000000087947 */ /* 0x000fea0003800000 */
.L_x_905:
[----:B------:R0:W5:Y:S01]  /*24c90*/  LDG.E R24, desc[UR36][R2.64] ;  /* 0x0000002402187981 */ /* 0x000162000c1e1900 */
[----:B------:R-:W-:-:S07]  /*24ca0*/  IMAD.MOV.U32 R25, RZ, RZ, RZ ;  /* 0x000000ffff197224 */ /* 0x000fce00078e00ff */
.L_x_882:
[----:B------:R-:W0:Y:S01]  /*24cb0*/  LDCU.64 UR6, c[0x0][0x738] ;  /* 0x0000e700ff0677ac */ /* 0x000e220008000a00 */
[----:B------:R-:W-:-:S04]  /*24cc0*/  UPRMT UR4, UR40, 0x9910, URZ ;  /* 0x0000991028047896 */ /* 0x000fc800080000ff */
[----:B------:R-:W-:Y:S01]  /*24cd0*/  UISETP.GT.AND UP0, UPT, UR4, 0x9, UPT ;  /* 0x000000090400788c */ /* 0x000fe2000bf04270 */
[----:B0-----:R-:W-:-:S04]  /*24ce0*/  IADD3 R2, P0, PT, R26, UR6, RZ ;  /* 0x000000061a027c10 */ /* 0x001fc8000ff1e0ff */
        /* <DEDUP_REMOVED lines=13> */
.L_x_913:
[----:B------:R0:W5:Y:S01]  /*24dc0*/  LDG.E.U8 R26, desc[UR36][R2.64] ;  /* 0x00000024021a7981 */ /* 0x000162000c1e1100 */
[----:B------:R-:W-:Y:S01]  /*24dd0*/  IMAD.MOV.U32 R27, RZ, RZ, RZ ;  /* 0x000000ffff1b7224 */ /* 0x000fe200078e00ff */
[----:B------:R-:W-:Y:S06]  /*24de0*/  BRA `(.L_x_915) ;  /* 0x0000000c00407947 */ /* 0x000fec0003800000 */
.L_x_912:
        /* <DEDUP_REMOVED lines=8> */
.L_x_917:
[----:B------:R-:W2:Y:S02]  /*24e70*/  LDG.E R26, desc[UR36][R2.64] ;  /* 0x00000024021a7981 */ /* 0x000ea4000c1e1900 */
[----:B--2---:R-:W-:Y:S01]  /*24e80*/  SHF.R.S32.HI R27, RZ, 0x1f, R26 ;  /* 0x0000001fff1b7819 */ /* 0x004fe2000001141a */
[----:B------:R-:W-:Y:S06]  /*24e90*/  BRA `(.L_x_915) ;  /* 0x0000000c00147947 */ /* 0x000fec0003800000 */
.L_x_916:
[----:B------:R-:W2:Y:S02]  /*24ea0*/  LDG.E.S16 R26, desc[UR36][R2.64] ;  /* 0x00000024021a7981 */ /* 0x000ea4000c1e1700 */
[----:B--2---:R-:W-:Y:S01]  /*24eb0*/  SHF.R.S32.HI R27, RZ, 0x1f, R26 ;  /* 0x0000001fff1b7819 */ /* 0x004fe2000001141a */
[----:B------:R-:W-:Y:S06]  /*24ec0*/  BRA `(.L_x_915) ;  /* 0x0000000c00087947 */ /* 0x000fec0003800000 */
.L_x_911:
        /* <DEDUP_REMOVED lines=9> */
.L_x_919:
[----:B------:R-:W2:Y:S02]  /*24f60*/  LDG.E.U16 R2, desc[UR36][R2.64] ;  /* 0x0000002402027981 */ /* 0x000ea4000c1e1500 */
[----:B--2---:R-:W-:-:S06]  /*24f70*/  HADD2.F32 R26, -RZ, R2.H0_H0 ;  /* 0x20000002ff1a7230 */ /* 0x004fcc0000004100 */
[----:B------:R-:W0:Y:S01]  /*24f80*/  F2I.S64.TRUNC R26, R26 ;  /* 0x0000001a001a7311 */ /* 0x000e22000020d900 */
[----:B------:R-:W-:Y:S05]  /*24f90*/  BRA `(.L_x_915) ;  /* 0x0000000800d47947 */ /* 0x000fea0003800000 */
.L_x_918:
        /* <DEDUP_REMOVED lines=9> */
.L_x_921:
[----:B------:R-:W2:Y:S02]  /*25030*/  LDG.E.U16 R2, desc[UR36][R2.64] ;  /* 0x0000002402027981 */ /* 0x000ea4000c1e1500 */
[----:B--2---:R-:W-:-:S06]  /*25040*/  HADD2.F32 R26, -RZ, R2.H0_H0 ;  /* 0x20000002ff1a7230 */ /* 0x004fcc0000004100 */
[----:B------:R-:W0:Y:S01]  /*25050*/  F2I.S64.TRUNC R26, R26 ;  /* 0x0000001a001a7311 */ /* 0x000e22000020d900 */
[----:B------:R-:W-:Y:S05]  /*25060*/  BRA `(.L_x_915) ;  /* 0x0000000800a07947 */ /* 0x000fea0003800000 */
.L_x_920:
[----:B------:R-:W2:Y:S02]  /*25070*/  LDG.E.64 R2, desc[UR36][R2.64] ;  /* 0x0000002402027981 */ /* 0x000ea4000c1e1b00 */
[----:B--2---:R0:W2:Y:S01]  /*25080*/  F2I.S64.F64.TRUNC R26, R2 ;  /* 0x00000002001a7311 */ /* 0x0040a2000030d900 */
[----:B------:R-:W-:Y:S05]  /*25090*/  BRA `(.L_x_915) ;  /* 0x0000000800947947 */ /* 0x000fea0003800000 */
.L_x_910:
        /* <DEDUP_REMOVED lines=13> */
.L_x_924:
[----:B------:R-:W2:Y:S02]  /*25170*/  LDG.E.64 R2, desc[UR36][R2.64] ;  /* 0x0000002402027981 */ /* 0x000ea4000c1e1b00 */
[----:B--2---:R0:W2:Y:S01]  /*25180*/  F2I.S64.F64.TRUNC R26, R2 ;  /* 0x00000002001a7311 */ /* 0x0040a2000030d900 */
[----:B------:R-:W-:Y:S05]  /*25190*/  BRA `(.L_x_915) ;  /* 0x0000000800547947 */ /* 0x000fea0003800000 */
.L_x_923:
        /* <DEDUP_REMOVED lines=26> */
.L_x_926:
[----:B------:R-:W2:Y:S02]  /*25340*/  LDG.E.U8 R2, desc[UR36][R2.64] ;  /* 0x0000002402027981 */ /* 0x000ea4000c1e1100 */
[C---:B--2---:R-:W-:Y:S02]  /*25350*/  IMAD.SHL.U32 R0, R2.reuse, 0x2000000, RZ ;  /* 0x0200000002007824 */ /* 0x044fe400078e00ff */
        /* <DEDUP_REMOVED lines=11> */
.L_x_925:
[----:B------:R-:W2:Y:S02]  /*25410*/  LDG.E.U16 R26, desc[UR36][R2.64] ;  /* 0x00000024021a7981 */ /* 0x000ea4000c1e1500 */
[----:B--2---:R-:W-:-:S06]  /*25420*/  SHF.L.U32 R26, R26, 0x10, RZ ;  /* 0x000000101a1a7819 */ /* 0x004fcc00000006ff */
[----:B------:R-:W0:Y:S01]  /*25430*/  F2I.S64.TRUNC R26, R26 ;  /* 0x0000001a001a7311 */ /* 0x000e22000020d900 */
[----:B------:R-:W-:Y:S05]  /*25440*/  BRA `(.L_x_915) ;  /* 0x0000000400a87947 */ /* 0x000fea0003800000 */
.L_x_922:
        /* <DEDUP_REMOVED lines=11> */
.L_x_929:
        /* <DEDUP_REMOVED lines=21> */
.L_x_933:
[----:B------:R-:W-:Y:S05]  /*25650*/  BSYNC.RECONVERGENT B1 ;  /* 0x0000000000017941 */ /* 0x000fea0003800200 */
.L_x_932:
[----:B------:R-:W-:Y:S02]  /*25660*/  SHF.L.U32 R0, R0, 0x14, RZ ;  /* 0x0000001400007819 */ /* 0x000fe400000006ff */
[----:B------:R-:W-:-:S04]  /*25670*/  LEA R2, R2, 0x3b800000, 0x17 ;  /* 0x3b80000002027811 */ /* 0x000fc800078eb8ff */
[----:B------:R-:W-:-:S07]  /*25680*/  LOP3.LUT R26, R2, R0, R7, 0xfe, !PT ;  /* 0x00000000021a7212 */ /* 0x000fce00078efe07 */
.L_x_931:
[----:B------:R-:W-:Y:S05]  /*25690*/  BSYNC.RECONVERGENT B0 ;  /* 0x0000000000007941 */ /* 0x000fea0003800200 */
.L_x_930:
[----:B------:R-:W0:Y:S01]  /*256a0*/  F2I.S64.TRUNC R26, R26 ;  /* 0x0000001a001a7311 */ /* 0x000e22000020d900 */
[----:B------:R-:W-:Y:S05]  /*256b0*/  BRA `(.L_x_915) ;  /* 0x00000004000c7947 */ /* 0x000fea0003800000 */
.L_x_928:
        /* <DEDUP_REMOVED lines=21> */
.L_x_937:
[----:B------:R-:W-:Y:S05]  /*25810*/  BSYNC.RECONVERGENT B1 ;  /* 0x0000000000017941 */ /* 0x000fea0003800200 */
.L_x_936:
[----:B------:R-:W-:Y:S01]  /*25820*/  IMAD.SHL.U32 R0, R0, 0x200000, RZ ;  /* 0x0020000000007824 */ /* 0x000fe200078e00ff */
[----:B------:R-:W-:-:S04]  /*25830*/  LEA R2, R2, 0x37800000, 0x17 ;  /* 0x3780000002027811 */ /* 0x000fc800078eb8ff */
[----:B------:R-:W-:-:S07]  /*25840*/  LOP3.LUT R26, R2, R0, R7, 0xfe, !PT ;  /* 0x00000000021a7212 */ /* 0x000fce00078efe07 */
.L_x_935:
[----:B------:R-:W-:Y:S05]  /*25850*/  BSYNC.RECONVERGENT B0 ;  /* 0x0000000000007941 */ /* 0x000fea0003800200 */
.L_x_934:
[----:B------:R-:W0:Y:S01]  /*25860*/  F2I.S64.TRUNC R26, R26 ;  /* 0x0000001a001a7311 */ /* 0x000e22000020d900 */
[----:B------:R-:W-:Y:S05]  /*25870*/  BRA `(.L_x_915) ;  /* 0x00000000009c7947 */ /* 0x000fea0003800000 */
.L_x_927:
        /* <DEDUP_REMOVED lines=14> */
.L_x_941:
[----:B------:R-:W-:Y:S05]  /*25960*/  BSYNC.RECONVERGENT B0 ;  /* 0x0000000000007941 */ /* 0x000fea0003800200 */
.L_x_940:
[----:B------:R-:W0:Y:S01]  /*25970*/  F2I.S64.TRUNC R26, R26 ;  /* 0x0000001a001a7311 */ /* 0x000e22000020d900 */
[----:B------:R-:W-:Y:S05]  /*25980*/  BRA `(.L_x_915) ;  /* 0x0000000000587947 */ /* 0x000fea0003800000 */
.L_x_914:
        /* <DEDUP_REMOVED lines=16> */
.L_x_942:
[----:B------:R-:W-:Y:S01]  /*25a90*/  CS2R R26, SRZ ;  /* 0x00000000001a7805 */ /* 0x000fe2000001ff00 */
[----:B------:R-:W-:Y:S06]  /*25aa0*/  BRA `(.L_x_915) ;  /* 0x0000000000107947 */ /* 0x000fec0003800000 */
.L_x_939:
[----:B------:R0:W5:Y:S01]  /*25ab0*/  LDG.E.64 R26, desc[UR36][R2.64] ;  /* 0x00000024021a7981 */ /* 0x000162000c1e1b00 */
[----:B------:R-:W-:Y:S05]  /*25ac0*/  BRA `(.L_x_915) ;  /* 0x0000000000087947 */ /* 0x000fea0003800000 */
.L_x_938:
[----:B------:R0:W5:Y:S01]  /*25ad0*/  LDG.E R26, desc[UR36][R2.64] ;  /* 0x00000024021a7981 */ /* 0x000162000c1e1900 */
[----:B------:R-:W-:-:S07]  /*25ae0*/  MOV R27, RZ ;  /* 0x000000ff001b7202 */ /* 0x000fce0000000f00 */
.L_x_915:
[----:B------:R-:W3:Y:S01]  /*25af0*/  LDCU.64 UR4, c[0x0][0x740] ;  /* 0x0000e800ff0477ac */ /* 0x000ee20008000a00 */
[----:B------:R-:W-:Y:S01]  /*25b00*/  BSSY.RECONVERGENT B6, `(.L_x_943) ;  /* 0x0000014000067945 */ /* 0x000fe20003800200 */
[----:B---3-5:R-:W-:-:S04]  /*25b10*/  ISETP.NE.U32.AND P0, PT, R28, UR4, PT ;  /* 0x000000041c007c0c */ /* 0x028fc8000bf05070 */
[----:B------:R-:W-:-:S13]  /*25b20*/  ISETP.NE.AND.EX P0, PT, R29, UR5, PT, P0 ;  /* 0x000000051d007c0c */ /* 0x000fda000bf05300 */
[----:B------:R-:W-:Y:S05]  /*25b30*/  @!P0 BRA `(.L_x_944) ;  /* 0x0000000000408947 */ /* 0x000fea0003800000 */
[----:B0-----:R-:W-:Y:S01]  /*25b40*/  MOV R0, 0x0 ;  /* 0x0000000000007802 */ /* 0x001fe20000000f00 */
[----:B------:R-:W0:Y:S01]  /*25b50*/  LDCU.64 UR4, c[0x4][0x128] ;  /* 0x01002500ff0477ac */ /* 0x000e220008000a00 */
[----:B------:R-:W-:Y:S02]  /*25b60*/  HFMA2 R13, -RZ, RZ, 0, 0 ;  /* 0x00000000ff0d7431 */ /* 0x000fe400000001ff */
[----:B------:R-:W-:Y:S01]  /*25b70*/  IMAD.MOV.U32 R8, RZ, RZ, 0x2c ;  /* 0x0000002cff087424 */ /* 0x000fe200078e00ff */
[----:B------:R3:W1:Y:S01]  /*25b80*/  LDC.64 R2, c[0x4][R0] ;  /* 0x0100000000027b82 */ /* 0x0006620000000a00 */
[----:B------:R-:W5:Y:S01]  /*25b90*/  LDCU.64 UR6, c[0x4][0x110] ;  /* 0x01002200ff0677ac */ /* 0x000f620008000a00 */
[----:B------:R-:W-:Y:S01]  /*25ba0*/  IMAD.MOV.U32 R12, RZ, RZ, 0x1 ;  /* 0x00000001ff0c7424 */ /* 0x000fe200078e00ff */
[----:B------:R-:W2:Y:S01]  /*25bb0*/  LDCU.64 UR8, c[0x4][0x8] ;  /* 0x01000100ff0877ac */ /* 0x000ea20008000a00 */
[----:B0-----:R-:W-:Y:S02]  /*25bc0*/  IMAD.U32 R4, RZ, RZ, UR4 ;  /* 0x00000004ff047e24 */ /* 0x001fe4000f8e00ff */
[----:B------:R-:W-:Y:S01]  /*25bd0*/  IMAD.U32 R5, RZ, RZ, UR5 ;  /* 0x00000005ff057e24 */ /* 0x000fe2000f8e00ff */
[----:B-----5:R-:W-:Y:S01]  /*25be0*/  MOV R6, UR6 ;  /* 0x0000000600067c02 */ /* 0x020fe20008000f00 */
[----:B------:R-:W-:-:S02]  /*25bf0*/  IMAD.U32 R7, RZ, RZ, UR7 ;  /* 0x00000007ff077e24 */ /* 0x000fc4000f8e00ff */
[----:B--2---:R-:W-:Y:S01]  /*25c00*/  IMAD.U32 R10, RZ, RZ, UR8 ;  /* 0x00000008ff0a7e24 */ /* 0x004fe2000f8e00ff */
[----:B---3--:R-:W-:-:S07]  /*25c10*/  MOV R11, UR9 ;  /* 0x00000009000b7c02 */ /* 0x008fce0008000f00 */
[----:B------:R-:W-:-:S07]  /*25c20*/  LEPC R20, `(.L_x_944) ;  /* 0x000000001014794e */ /* 0x000fce0000000000 */
[----:B-1--4-:R-:W-:Y:S05]  /*25c30*/  CALL.ABS.NOINC R2 ;  /* 0x0000000002007343 */ /* 0x012fea0003c00000 */
.L_x_944:
[----:B------:R-:W-:Y:S05]  /*25c40*/  BSYNC.RECONVERGENT B6 ;  /* 0x0000000000067941 */ /* 0x000fea0003800200 */
.L_x_943:
[----:B------:R-:W1:Y:S01]  /*25c50*/  LDCU.64 UR4, c[0x0][0x750] ;  /* 0x0000ea00ff0477ac */ /* 0x000e620008000a00 */
[----:B------:R-:W-:Y:S01]  /*25c60*/  BSSY.RECONVERGENT B6, `(.L_x_945) ;  /* 0x0000014000067945 */ /* 0x000fe20003800200 */
[----:B-1--4-:R-:W-:-:S04]  /*25c70*/  ISETP.NE.U32.AND P0, PT, R30, UR4, PT ;  /* 0x000000041e007c0c */ /* 0x012fc8000bf05070 */
[----:B------:R-:W-:-:S13]  /*25c80*/  ISETP.NE.AND.EX P0, PT, R31, UR5, PT, P0 ;  /* 0x000000051f007c0c */ /* 0x000fda000bf05300 */
[----:B------:R-:W-:Y:S05]  /*25c90*/  @!P0 BRA `(.L_x_946) ;  /* 0x0000000000408947 */ /* 0x000fea0003800000 */
[----:B0-----:R-:W-:Y:S01]  /*25ca0*/  MOV R0, 0x0 ;  /* 0x0000000000007802 */ /* 0x001fe20000000f00 */
[----:B------:R-:W0:Y:S01]  /*25cb0*/  LDCU.64 UR4, c[0x4][0x128] ;  /* 0x01002500ff0477ac */ /* 0x000e220008000a00 */
[----:B------:R-:W-:Y:S02]  /*25cc0*/  HFMA2 R13, -RZ, RZ, 0, 0 ;  /* 0x00000000ff0d7431 */ /* 0x000fe400000001ff */
[----:B------:R-:W-:Y:S01]  /*25cd0*/  IMAD.MOV.U32 R8, RZ, RZ, 0x2c ;  /* 0x0000002cff087424 */ /* 0x000fe200078e00ff */
[----:B------:R1:W3:Y:S01]  /*25ce0*/  LDC.64 R2, c[0x4][R0] ;  /* 0x0100000000027b82 */ /* 0x0002e20000000a00 */
        /* <DEDUP_REMOVED lines=11> */
.L_x_946:
[----:B------:R-:W-:Y:S05]  /*25da0*/  BSYNC.RECONVERGENT B6 ;  /* 0x0000000000067941 */ /* 0x000fea0003800200 */
.L_x_945:
[----:B------:R-:W1:Y:S01]  /*25db0*/  LDCU.128 UR4, c[0x0][0x740] ;  /* 0x0000e800ff0477ac */ /* 0x000e620008000c00 */
[----:B0-2---:R-:W-:Y:S01]  /*25dc0*/  IADD3 R0, P1, PT, -R18, R24, RZ ;  /* 0x0000001812007210 */ /* 0x005fe20007f3e1ff */
        /* <DEDUP_REMOVED lines=23> */
.L_x_948:
[----:B------:R-:W-:Y:S05]  /*25f40*/  BSYNC.RECONVERGENT B6 ;  /* 0x0000000000067941 */ /* 0x000fea0003800200 */
.L_x_947:
        /* <DEDUP_REMOVED lines=21> */
[----:B------:R-:W-:-:S06]  /*260a0*/  ISETP.NE.U32.AND P1, PT, R2, RZ, PT ;  /* 0x000000ff0200720c */ /* 0x000fcc0003f25070 */
[----:B0-----:R-:W0:Y:S02]  /*260b0*/  MUFU.RCP R0, R0 ;  /* 0x0000000000007308 */ /* 0x001e240000001000 */
[----:B0-----:R-:W-:-:S06]  /*260c0*/  VIADD R4, R0, 0xffffffe ;  /* 0x0ffffffe00047836 */ /* 0x001fcc0000000000 */
[----:B------:R0:W1:Y:S02]  /*260d0*/  F2I.FTZ.U32.TRUNC.NTZ R5, R4 ;  /* 0x0000000400057305 */ /* 0x000064000021f000 */
[----:B0-----:R-:W-:Y:S02]  /*260e0*/  HFMA2 R4, -RZ, RZ, 0, 0 ;  /* 0x00000000ff047431 */ /* 0x001fe400000001ff */
[----:B-1----:R-:W-:-:S04]  /*260f0*/  IMAD R3, R3, R5, RZ ;  /* 0x0000000503037224 */ /* 0x002fc800078e02ff */
[----:B------:R-:W-:-:S04]  /*26100*/  IMAD.HI.U32 R5, R5, R3, R4 ;  /* 0x0000000305057227 */ /* 0x000fc800078e0004 */
[----:B------:R-:W-:Y:S02]  /*26110*/  IMAD.MOV.U32 R3, RZ, RZ, RZ ;  /* 0x000000ffff037224 */ /* 0x000fe400078e00ff */
        /* <DEDUP_REMOVED lines=10> */
.L_x_952:
[----:B------:R-:W-:Y:S01]  /*261c0*/  MOV R0, R2 ;  /* 0x0000000200007202 */ /* 0x000fe20000000f00 */
[----:B------:R-:W-:Y:S01]  /*261d0*/  IMAD.MOV.U32 R10, RZ, RZ, R3 ;  /* 0x000000ffff0a7224 */ /* 0x000fe200078e0003 */
[----:B------:R-:W-:-:S07]  /*261e0*/  MOV R11, 0x26200 ;  /* 0x00026200000b7802 */ /* 0x000fce0000000f00 */
[----:B------:R-:W-:Y:S05]  /*261f0*/  CALL.REL.NOINC `($__internal_1_$__cuda_sm20_rem_s64) ;  /* 0x0000004000987944 */ /* 0x000fea0003c00000 */
[----:B------:R-:W-:-:S07]  /*26200*/  IMAD.MOV.U32 R2, RZ, RZ, R0 ;  /* 0x000000ffff027224 */ /* 0x000fce00078e0000 */
.L_x_953:
[----:B------:R-:W-:Y:S05]  /*26210*/  BSYNC.RECONVERGENT B0 ;  /* 0x0000000000007941 */ /* 0x000fea0003800200 */
.L_x_951:
        /* <DEDUP_REMOVED lines=9> */
.L_x_950:
[----:B------:R-:W-:Y:S02]  /*262b0*/  ISETP.GE.U32.AND P0, PT, R37, 0x7, PT ;  /* 0x000000072500780c */ /* 0x000fe40003f06070 */
[----:B------:R-:W-:-:S11]  /*262c0*/  CS2R R32, SRZ ;  /* 0x0000000000207805 */ /* 0x000fd6000001ff00 */
        /* <DEDUP_REMOVED lines=13> */
.L_x_980:
        /* <DEDUP_REMOVED lines=27> */
.L_x_957:
        /* <DEDUP_REMOVED lines=8> */
.L_x_958:
[----:B------:R-:W-:Y:S05]  /*265d0*/  BSYNC.RECONVERGENT B1 ;  /* 0x0000000000017941 */ /* 0x000fea0003800200 */
.L_x_956:
        /* <DEDUP_REMOVED lines=43> */
.L_x_960:
        /* <DEDUP_REMOVED lines=8> */
.L_x_961:
[----:B------:R-:W-:Y:S05]  /*26910*/  BSYNC.RECONVERGENT B1 ;  /* 0x0000000000017941 */ /* 0x000fea0003800200 */
.L_x_959:
        /* <DEDUP_REMOVED lines=42> */
.L_x_963:
        /* <DEDUP_REMOVED lines=8> */
.L_x_964:
[----:B------:R-:W-:Y:S05]  /*26c40*/  BSYNC.RECONVERGENT B1 ;  /* 0x0000000000017941 */ /* 0x000fea0003800200 */
.L_x_962:
        /* <DEDUP_REMOVED lines=11> */
[----:B------:R-:W-:Y:S02]  /*26d00*/  IMAD R3, R3, R14, RZ ;  /* 0x0000000e03037224 */ /* 0x000fe400078e02ff */
[----:B------:R-:W-:Y:S02]  /*26d10*/  VIADD R34, R2, 0xfffffffc ;  /* 0xfffffffc02227836 */ /* 0x000fe40000000000 */
        /* <DEDUP_REMOVED lines=29> */
.L_x_966:
        /* <DEDUP_REMOVED lines=8> */
.L_x_967:
[----:B------:R-:W-:Y:S05]  /*26f70*/  BSYNC.RECONVERGENT B1 ;  /* 0x0000000000017941 */ /* 0x000fea0003800200 */
.L_x_965:
        /* <DEDUP_REMOVED lines=42> */
.L_x_969:
        /* <DEDUP_REMOVED lines=8> */
.L_x_970:
[----:B------:R-:W-:Y:S05]  /*272a0*/  BSYNC.RECONVERGENT B1 ;  /* 0x0000000000017941 */ /* 0x000fea0003800200 */
.L_x_968:
[----:B------:R-:W-:Y:S01]  /*272b0*/  IADD3 R35, PT, PT, R2, -0x2, RZ ;  /* 0xfffffffe02237810 */ /* 0x000fe20007ffe0ff */
        /* <DEDUP_REMOVED lines=41> */
.L_x_972:
[----:B------:R-:W-:Y:S01]  /*27550*/  IMAD.MOV.U32 R8, RZ, RZ, R28 ;  /* 0x000000ffff087224 */ /* 0x000fe200078e001c */
[----:B------:R-:W-:Y:S01]  /*27560*/  MOV R5, R29 ;  /* 0x0000001d00057202 */ /* 0x000fe20000000f00 */
[----:B------:R-:W-:Y:S01]  /*27570*/  IMAD.MOV.U32 R4, RZ, RZ, R26 ;  /* 0x000000ffff047224 */ /* 0x000fe200078e001a */
[----:B------:R-:W-:Y:S02]  /*27580*/  MOV R3, R27 ;  /* 0x0000001b00037202 */ /* 0x000fe40000000f00 */
[----:B------:R-:W-:-:S07]  /*27590*/  MOV R0, 0x275b0 ;  /* 0x000275b000007802 */ /* 0x000fce0000000f00 */
[----:B0-----:R-:W-:Y:S05]  /*275a0*/  CALL.REL.NOINC `($__internal_0_$__cuda_sm20_div_s64) ;  /* 0x00000028005c7944 */ /* 0x001fea0003c00000 */
[----:B------:R-:W-:Y:S01]  /*275b0*/  IMAD.MOV.U32 R20, RZ, RZ, R6 ;  /* 0x000000ffff147224 */ /* 0x000fe200078e0006 */
[----:B------:R-:W-:-:S07]  /*275c0*/  MOV R21, R7 ;  /* 0x0000000700157202 */ /* 0x000fce0000000f00 */
.L_x_973:
[----:B------:R-:W-:Y:S05]  /*275d0*/  BSYNC.RECONVERGENT B1 ;  /* 0x0000000000017941 */ /* 0x000fea0003800200 */
.L_x_971:
[----:B------:R-:W-:Y:S02]  /*275e0*/  VIADD R33, R2, 0xfffffffd ;  /* 0xfffffffd02217836 */ /* 0x000fe40000000000 */
[----:B------:R-:W-:-:S04]  /*275f0*/  IMAD.WIDE.U32 R4, R35, 0x8, R40 ;  /* 0x0000000823047825 */ /* 0x000fc800078e0028 */
[----:B------:R-:W-:Y:S02]  /*27600*/  IMAD.WIDE.U32 R14, R33, 0x8, R38 ;  /* 0x00000008210e7825 */ /* 0x000fe400078e0026 */
[----:B------:R-:W2:Y:S04]  /*27610*/  LDG.E.64 R4, desc[UR36][R4.64] ;  /* 0x0000002404047981 */ /* 0x000ea8000c1e1b00 */
[----:B------:R-:W3:Y:S01]  /*27620*/  LDG.E.64 R14, desc[UR36][R14.64] ;  /* 0x000000240e0e7981 */ /* 0x000ee2000c1e1b00 */
[----:B------:R-:W-:-:S04]  /*27630*/  IADD3 R9, P0, PT, RZ, -R20, RZ ;  /* 0x80000014ff097210 */ /* 0x000fc80007f1e0ff */
[----:B------:R-:W-:Y:S01]  /*27640*/  IADD3.X R3, PT, PT, RZ, ~R21, RZ, P0, !PT ;  /* 0x80000015ff037210 */ /* 0x000fe200007fe4ff */
[----:B------:R-:W-:Y:S01]  /*27650*/  IMAD.MOV.U32 R6, RZ, RZ, R28 ;  /* 0x000000ffff067224 */ /* 0x000fe200078e001c */
[----:B------:R-:W-:-:S03]  /*27660*/  MOV R7, R29 ;  /* 0x0000001d00077202 */ /* 0x000fc60000000f00 */
        /* <DEDUP_REMOVED lines=30> */
[----:B------:R-:W-:Y:S02]  /*27850*/  @P1 IADD3 R28, PT, PT, R28, 0x1, RZ ;  /* 0x000000011c1c1810 */ /* 0x000fe40007ffe0ff */
[----:B------:R-:W-:Y:S01]  /*27860*/  @!P2 LOP3.LUT R28, RZ, R14, RZ, 0x33, !PT ;  /* 0x0000000eff1ca212 */ /* 0x000fe200078e33ff */
[----:B------:R-:W-:Y:S06]  /*27870*/  BRA `(.L_x_976) ;  /* 0x0000000000207947 */ /* 0x000fec0003800000 */
.L_x_975:
[----:B------:R-:W-:Y:S01]  /*27880*/  MOV R8, R20 ;  /* 0x0000001400087202 */ /* 0x000fe20000000f00 */
[----:B------:R-:W-:Y:S01]  /*27890*/  IMAD.MOV.U32 R5, RZ, RZ, R21 ;  /* 0x000000ffff057224 */ /* 0x000fe200078e0015 */
[----:B------:R-:W-:Y:S01]  /*278a0*/  MOV R4, R14 ;  /* 0x0000000e00047202 */ /* 0x000fe20000000f00 */
[----:B------:R-:W-:Y:S01]  /*278b0*/  IMAD.MOV.U32 R3, RZ, RZ, R15 ;  /* 0x000000ffff037224 */ /* 0x000fe200078e000f */
[----:B------:R-:W-:-:S07]  /*278c0*/  MOV R0, 0x278e0 ;  /* 0x000278e000007802 */ /* 0x000fce0000000f00 */
[----:B0-----:R-:W-:Y:S05]  /*278d0*/  CALL.REL.NOINC `($__internal_0_$__cuda_sm20_div_s64) ;  /* 0x0000002400907944 */ /* 0x001fea0003c00000 */
[----:B------:R-:W-:Y:S01]  /*278e0*/  MOV R28, R6 ;  /* 0x00000006001c7202 */ /* 0x000fe20000000f00 */
[----:B------:R-:W-:-:S07]  /*278f0*/  IMAD.MOV.U32 R29, RZ, RZ, R7 ;  /* 0x000000ffff1d7224 */ /* 0x000fce00078e0007 */
.L_x_976:
[----:B------:R-:W-:Y:S05]  /*27900*/  BSYNC.RECONVERGENT B1 ;  /* 0x0000000000017941 */ /* 0x000fea0003800200 */
.L_x_974:
        /* <DEDUP_REMOVED lines=8> */
[----:B------:R-:W-:Y:S01]  /*27990*/  IADD3.X R3, PT, PT, RZ, ~R29, RZ, P0, !PT ;  /* 0x8000001dff037210 */ /* 0x000fe200007fe4ff */
        /* <DEDUP_REMOVED lines=33> */
.L_x_978:
        /* <DEDUP_REMOVED lines=8> */
.L_x_979:
[----:B------:R-:W-:Y:S05]  /*27c30*/  BSYNC.RECONVERGENT B1 ;  /* 0x0000000000017941 */ /* 0x000fea0003800200 */
.L_x_977:
        /* <DEDUP_REMOVED lines=8> */
[----:B------:R-:W-:Y:S01]  /*27cc0*/  IMAD.WIDE.U32 R6, R32, R9, R6 ;  /* 0x0000000920067225 */ /* 0x000fe200078e0006 */
[----:B------:R-:W-:-:S03]  /*27cd0*/  ISETP.NE.AND P0, PT, R23, RZ, PT ;  /* 0x000000ff1700720c */ /* 0x000fc60003f05270 */
[----:B------:R-:W-:Y:S02]  /*27ce0*/  IMAD R3, R3, R32, RZ ;  /* 0x0000002003037224 */ /* 0x000fe400078e02ff */
[----:B------:R-:W-:Y:S02]  /*27cf0*/  VIADD R2, R2, 0xfffffff8 ;  /* 0xfffffff802027836 */ /* 0x000fe40000000000 */
[----:B------:R-:W-:-:S05]  /*27d00*/  IMAD R3, R33, R9, R3 ;  /* 0x0000000921037224 */ /* 0x000fca00078e0203 */
[----:B------:R-:W-:-:S05]  /*27d10*/  IADD3 R3, PT, PT, R7, R3, RZ ;  /* 0x0000000307037210 */ /* 0x000fca0007ffe0ff */
[----:B--2---:R-:W-:Y:S02]  /*27d20*/  IMAD R3, R3, R4, RZ ;  /* 0x0000000403037224 */ /* 0x004fe400078e02ff */
[----:B------:R-:W-:-:S04]  /*27d30*/  IMAD.WIDE.U32 R8, R4, R6, R20 ;  /* 0x0000000604087225 */ /* 0x000fc800078e0014 */
[----:B------:R-:W-:Y:S02]  /*27d40*/  IMAD R3, R5, R6, R3 ;  /* 0x0000000605037224 */ /* 0x000fe400078e0203 */
[----:B------:R-:W-:-:S03]  /*27d50*/  IMAD.MOV.U32 R33, RZ, RZ, R8 ;  /* 0x000000ffff217224 */ /* 0x000fc600078e0008 */
[----:B------:R-:W-:Y:S01]  /*27d60*/  IADD3 R32, PT, PT, R9, R3, RZ ;  /* 0x0000000309207210 */ /* 0x000fe20007ffe0ff */
[----:B------:R-:W-:Y:S06]  /*27d70*/  @P0 BRA `(.L_x_980) ;  /* 0xffffffe400880947 */ /* 0x000fec000383ffff */
[----:B------:R-:W-:Y:S05]  /*27d80*/  BSYNC.RECONVERGENT B0 ;  /* 0x0000000000007941 */ /* 0x000fea0003800200 */
.L_x_955:
[----:B------:R-:W-:-:S07]  /*27d90*/  IADD3 R37, PT, PT, R2, 0x3, RZ ;  /* 0x0000000302257810 */ /* 0x000fce0007ffe0ff */
.L_x_954:
[----:B------:R-:W-:-:S09]  /*27da0*/  UISETP.NE.AND UP0, UPT, UR43, URZ, UPT ;  /* 0x000000ff2b00728c */ /* 0x000fd2000bf05270 */
[----:B------:R-:W-:Y:S05]  /*27db0*/  BRA.U !UP0, `(.L_x_949) ;  /* 0x0000001508d47547 */ /* 0x000fea000b800000 */
[----:B------:R-:W-:-:S09]  /*27dc0*/  UISETP.GE.U32.AND UP0, UPT, UR43, 0x4, UPT ;  /* 0x000000042b00788c */ /* 0x000fd2000bf06070 */
        /* <DEDUP_REMOVED lines=28> */
.L_x_983:
[----:B------:R-:W-:Y:S01]  /*27f90*/  IMAD.MOV.U32 R8, RZ, RZ, R36 ;  /* 0x000000ffff087224 */ /* 0x000fe200078e0024 */
[----:B------:R-:W-:Y:S01]  /*27fa0*/  MOV R5, R35 ;  /* 0x0000002300057202 */ /* 0x000fe20000000f00 */
[----:B------:R-:W-:Y:S01]  /*27fb0*/  IMAD.MOV.U32 R4, RZ, RZ, R14 ;  /* 0x000000ffff047224 */ /* 0x000fe200078e000e */
[----:B------:R-:W-:Y:S02]  /*27fc0*/  MOV R3, R15 ;  /* 0x0000000f00037202 */ /* 0x000fe40000000f00 */
[----:B------:R-:W-:-:S07]  /*27fd0*/  MOV R0, 0x27ff0 ;  /* 0x00027ff000007802 */ /* 0x000fce0000000f00 */
[----:B------:R-:W-:Y:S05]  /*27fe0*/  CALL.REL.NOINC `($__internal_0_$__cuda_sm20_div_s64) ;  /* 0x0000001c00cc7944 */ /* 0x000fea0003c00000 */
[----:B------:R-:W-:Y:S01]  /*27ff0*/  IMAD.MOV.U32 R26, RZ, RZ, R6 ;  /* 0x000000ffff1a7224 */ /* 0x000fe200078e0006 */
[----:B------:R-:W-:-:S07]  /*28000*/  MOV R27, R7 ;  /* 0x00000007001b7202 */ /* 0x000fce0000000f00 */
.L_x_984:
[----:B------:R-:W-:Y:S05]  /*28010*/  BSYNC.RECONVERGENT B0 ;  /* 0x0000000000007941 */ /* 0x000fea0003800200 */
.L_x_982:
        /* <DEDUP_REMOVED lines=13> */
[----:B------:R-:W-:-:S04]  /*280f0*/  MOV R35, R32 ;  /* 0x0000002000237202 */ /* 0x000fc80000000f00 */
        /* <DEDUP_REMOVED lines=30> */
.L_x_986:
[----:B------:R-:W-:Y:S01]  /*282e0*/  MOV R8, R26 ;  /* 0x0000001a00087202 */ /* 0x000fe20000000f00 */
[----:B------:R-:W-:Y:S01]  /*282f0*/  IMAD.MOV.U32 R5, RZ, RZ, R27 ;  /* 0x000000ffff057224 */ /* 0x000fe200078e001b */
[----:B------:R-:W-:Y:S01]  /*28300*/  MOV R4, R28 ;  /* 0x0000001c00047202 */ /* 0x000fe20000000f00 */
[----:B------:R-:W-:Y:S01]  /*28310*/  IMAD.MOV.U32 R3, RZ, RZ, R29 ;  /* 0x000000ffff037224 */ /* 0x000fe200078e001d */
[----:B------:R-:W-:-:S07]  /*28320*/  MOV R0, 0x28340 ;  /* 0x0002834000007802 */ /* 0x000fce0000000f00 */
[----:B------:R-:W-:Y:S05]  /*28330*/  CALL.REL.NOINC `($__internal_0_$__cuda_sm20_div_s64) ;  /* 0x0000001800f87944 */ /* 0x000fea0003c00000 */
[----:B------:R-:W-:Y:S01]  /*28340*/  MOV R20, R6 ;  /* 0x0000000600147202 */ /* 0x000fe20000000f00 */
[----:B------:R-:W-:-:S07]  /*28350*/  IMAD.MOV.U32 R21, RZ, RZ, R7 ;  /* 0x000000ffff157224 */ /* 0x000fce00078e0007 */
.L_x_987:
[----:B------:R-:W-:Y:S05]  /*28360*/  BSYNC.RECONVERGENT B0 ;  /* 0x0000000000007941 */ /* 0x000fea0003800200 */
.L_x_985:
        /* <DEDUP_REMOVED lines=44> */
.L_x_989:
        /* <DEDUP_REMOVED lines=8> */
.L_x_990:
[----:B------:R-:W-:Y:S05]  /*286b0*/  BSYNC.RECONVERGENT B0 ;  /* 0x0000000000007941 */ /* 0x000fea0003800200 */
.L_x_988:
        /* <DEDUP_REMOVED lines=44> */
.L_x_992:
        /* <DEDUP_REMOVED lines=8> */
.L_x_993:
[----:B------:R-:W-:Y:S05]  /*28a00*/  BSYNC.RECONVERGENT B0 ;  /* 0x0000000000007941 */ /* 0x000fea0003800200 */
.L_x_991:
[----:B------:R-:W0:Y:S02]  /*28a10*/  LDC.64 R2, c[0x0][0x768] ;  /* 0x0001da00ff027b82 */ /* 0x000e240000000a00 */
[----:B0-----:R-:W-:-:S06]  /*28a20*/  IMAD.WIDE.U32 R2, R23, 0x8, R2 ;  /* 0x0000000817027825 */ /* 0x001fcc00078e0002 */
[----:B------:R-:W2:Y:S01]  /*28a30*/  LDG.E.64 R2, desc[UR36][R2.64] ;  /* 0x0000002402027981 */ /* 0x000ea2000c1e1b00 */
[----:B------:R-:W-:Y:S01]  /*28a40*/  IADD3 R9, P0, PT, RZ, -R36, RZ ;  /* 0x80000024ff097210 */ /* 0x000fe20007f1e0ff */
[----:B------:R-:W-:Y:S01]  /*28a50*/  IMAD.MOV.U32 R4, RZ, RZ, R26 ;  /* 0x000000ffff047224 */ /* 0x000fe200078e001a */
[----:B------:R-:W-:Y:S01]  /*28a60*/  MOV R5, R27 ;  /* 0x0000001b00057202 */ /* 0x000fe20000000f00 */
[----:B------:R-:W-:Y:S01]  /*28a70*/  VIADD R37, R37, 0xfffffffc ;  /* 0xfffffffc25257836 */ /* 0x000fe20000000000 */
[----:B------:R-:W-:Y:S02]  /*28a80*/  IADD3.X R7, PT, PT, RZ, ~R35, RZ, P0, !PT ;  /* 0x80000023ff077210 */ /* 0x000fe400007fe4ff */
[----:B------:R-:W-:Y:S01]  /*28a90*/  MOV R14, R32 ;  /* 0x00000020000e7202 */ /* 0x000fe20000000f00 */
[----:B------:R-:W-:-:S04]  /*28aa0*/  IMAD.WIDE.U32 R4, R28, R9, R4 ;  /* 0x000000091c047225 */ /* 0x000fc800078e0004 */
[----:B------:R-:W-:-:S04]  /*28ab0*/  IMAD R7, R7, R28, RZ ;  /* 0x0000001c07077224 */ /* 0x000fc800078e02ff */
[----:B------:R-:W-:-:S04]  /*28ac0*/  IMAD R7, R29, R9, R7 ;  /* 0x000000091d077224 */ /* 0x000fc800078e0207 */
[----:B------:R-:W-:-:S04]  /*28ad0*/  IMAD.IADD R5, R5, 0x1, R7 ;  /* 0x0000000105057824 */ /* 0x000fc800078e0207 */
[----:B--2---:R-:W-:Y:S02]  /*28ae0*/  IMAD R5, R5, R2, RZ ;  /* 0x0000000205057224 */ /* 0x004fe400078e02ff */
[----:B------:R-:W-:-:S04]  /*28af0*/  IMAD.WIDE.U32 R14, R2, R4, R14 ;  /* 0x00000004020e7225 */ /* 0x000fc800078e000e */
[----:B------:R-:W-:Y:S01]  /*28b00*/  IMAD R5, R3, R4, R5 ;  /* 0x0000000403057224 */ /* 0x000fe200078e0205 */
[----:B------:R-:W-:-:S03]  /*28b10*/  MOV R33, R14 ;  /* 0x0000000e00217202 */ /* 0x000fc60000000f00 */
[----:B------:R-:W-:-:S07]  /*28b20*/  IMAD.IADD R32, R15, 0x1, R5 ;  /* 0x000000010f207824 */ /* 0x000fce00078e0205 */
.L_x_981:
        /* <DEDUP_REMOVED lines=31> */
.L_x_996:
        /* <DEDUP_REMOVED lines=8> */
.L_x_997:
[----:B------:R-:W-:Y:S05]  /*28da0*/  BSYNC.RECONVERGENT B0 ;  /* 0x0000000000007941 */ /* 0x000fea0003800200 */
.L_x_995:
[----:B------:R-:W0:Y:S01]  /*28db0*/  LDC.64 R26, c[0x0][0x760] ;  /* 0x0001d800ff1a7b82 */ /* 0x000e220000000a00 */
[----:B------:R-:W-:-:S07]  /*28dc0*/  IADD3 R2, PT, PT, R37, -0x1, RZ ;  /* 0xffffffff25027810 */ /* 0x000fce0007ffe0ff */
        /* <DEDUP_REMOVED lines=42> */
.L_x_999:
        /* <DEDUP_REMOVED lines=8> */
.L_x_1000:
[----:B------:R-:W-:Y:S05]  /*290f0*/  BSYNC.RECONVERGENT B0 ;  /* 0x0000000000007941 */ /* 0x000fea0003800200 */
.L_x_998:
        /* <DEDUP_REMOVED lines=11> */
[----:B------:R-:W-:-:S05]  /*291b0*/  IMAD R7, R27, R9, R7 ;  /* 0x000000091b077224 */ /* 0x000fca00078e0207 */
[----:B------:R-:W-:-:S05]  /*291c0*/  IADD3 R5, PT, PT, R5, R7, RZ ;  /* 0x0000000705057210 */ /* 0x000fca0007ffe0ff */
[----:B--2---:R-:W-:Y:S02]  /*291d0*/  IMAD R5, R5, R2, RZ ;  /* 0x0000000205057224 */ /* 0x004fe400078e02ff */
[----:B------:R-:W-:-:S04]  /*291e0*/  IMAD.WIDE.U32 R14, R2, R4, R14 ;  /* 0x00000004020e7225 */ /* 0x000fc800078e000e */
[----:B------:R-:W-:Y:S02]  /*291f0*/  IMAD R5, R3, R4, R5 ;  /* 0x0000000403057224 */ /* 0x000fe400078e0205 */
[----:B------:R-:W-:-:S03]  /*29200*/  IMAD.MOV.U32 R33, RZ, RZ, R14 ;  /* 0x000000ffff217224 */ /* 0x000fc600078e000e */
[----:B------:R-:W-:-:S07]  /*29210*/  IADD3 R32, PT, PT, R15, R5, RZ ;  /* 0x000000050f207210 */ /* 0x000fce0007ffe0ff */
.L_x_994:
        /* <DEDUP_REMOVED lines=13> */
[----:B------:R-:W-:-:S05]  /*292f0*/  ISETP.NE.U32.AND P1, PT, R2, RZ, PT ;  /* 0x000000ff0200720c */ /* 0x000fca0003f25070 */
[----:B0-----:R-:W0:Y:S02]  /*29300*/  MUFU.RCP R0, R0 ;  /* 0x0000000000007308 */ /* 0x001e240000001000 */
[----:B0-----:R-:W-:-:S06]  /*29310*/  VIADD R4, R0, 0xffffffe ;  /* 0x0ffffffe00047836 */ /* 0x001fcc0000000000 */
[----:B------:R0:W1:Y:S02]  /*29320*/  F2I.FTZ.U32.TRUNC.NTZ R5, R4 ;  /* 0x0000000400057305 */ /* 0x000064000021f000 */
[----:B0-----:R-:W-:Y:S02]  /*29330*/  IMAD.MOV.U32 R4, RZ, RZ, RZ ;  /* 0x000000ffff047224 */ /* 0x001fe400078e00ff */
[----:B-1----:R-:W-:-:S04]  /*29340*/  IMAD R3, R3, R5, RZ ;  /* 0x0000000503037224 */ /* 0x002fc800078e02ff */
[----:B------:R-:W-:-:S04]  /*29350*/  IMAD.HI.U32 R5, R5, R3, R4 ;  /* 0x0000000305057227 */ /* 0x000fc800078e0004 */
[----:B------:R-:W-:Y:S02]  /*29360*/  HFMA2 R3, -RZ, RZ, 0, 0 ;  /* 0x00000000ff037431 */ /* 0x000fe400000001ff */
[----:B------:R-:W-:-:S05]  /*29370*/  IMAD.HI.U32 R5, R5, R36, RZ ;  /* 0x0000002405057227 */ /* 0x000fca00078e00ff */
[----:B------:R-:W-:-:S05]  /*29380*/  IADD3 R5, PT, PT, -R5, RZ, RZ ;  /* 0x000000ff05057210 */ /* 0x000fca0007ffe1ff */
        /* <DEDUP_REMOVED lines=8> */
.L_x_1002:
[----:B------:R-:W-:Y:S01]  /*29410*/  IMAD.MOV.U32 R0, RZ, RZ, R2 ;  /* 0x000000ffff007224 */ /* 0x000fe200078e0002 */
[----:B------:R-:W-:Y:S02]  /*29420*/  MOV R10, R3 ;  /* 0x00000003000a7202 */ /* 0x000fe40000000f00 */
[----:B------:R-:W-:-:S07]  /*29430*/  MOV R11, 0x29450 ;  /* 0x00029450000b7802 */ /* 0x000fce0000000f00 */
[----:B------:R-:W-:Y:S05]  /*29440*/  CALL.REL.NOINC `($__internal_1_$__cuda_sm20_rem_s64) ;  /* 0x0000001000047944 */ /* 0x000fea0003c00000 */
[----:B------:R-:W-:-:S07]  /*29450*/  IMAD.MOV.U32 R2, RZ, RZ, R0 ;  /* 0x000000ffff027224 */ /* 0x000fce00078e0000 */
.L_x_1003:
[----:B------:R-:W-:Y:S05]  /*29460*/  BSYNC.RECONVERGENT B0 ;  /* 0x0000000000007941 */ /* 0x000fea0003800200 */
.L_x_1001:
[----:B------:R-:W0:Y:S02]  /*29470*/  LDC.64 R4, c[0x0][0x768] ;  /* 0x0001da00ff047b82 */ /* 0x000e240000000a00 */
[----:B0-----:R-:W-:-:S06]  /*29480*/  IMAD.WIDE.U32 R4, R37, 0x8, R4 ;  /* 0x0000000825047825 */ /* 0x001fcc00078e0004 */
[----:B------:R-:W2:Y:S01]  /*29490*/  LDG.E.64 R4, desc[UR36][R4.64] ;  /* 0x0000002404047981 */ /* 0x000ea2000c1e1b00 */
[----:B------:R-:W-:Y:S01]  /*294a0*/  MOV R6, R33 ;  /* 0x0000002100067202 */ /* 0x000fe20000000f00 */
[----:B------:R-:W-:Y:S02]  /*294b0*/  IMAD.MOV.U32 R7, RZ, RZ, R32 ;  /* 0x000000ffff077224 */ /* 0x000fe400078e0020 */
[----:B--2---:R-:W-:Y:S02]  /*294c0*/  IMAD R3, R3, R4, RZ ;  /* 0x0000000403037224 */ /* 0x004fe400078e02ff */
[----:B------:R-:W-:-:S04]  /*294d0*/  IMAD.WIDE.U32 R6, R4, R2, R6 ;  /* 0x0000000204067225 */ /* 0x000fc800078e0006 */
[----:B------:R-:W-:Y:S01]  /*294e0*/  IMAD R3, R5, R2, R3 ;  /* 0x0000000205037224 */ /* 0x000fe200078e0203 */
[----:B------:R-:W-:-:S03]  /*294f0*/  MOV R33, R6 ;  /* 0x0000000600217202 */ /* 0x000fc60000000f00 */
[----:B------:R-:W-:-:S07]  /*29500*/  IMAD.IADD R32, R7, 0x1, R3 ;  /* 0x0000000107207824 */ /* 0x000fce00078e0203 */
.L_x_949:
        /* <DEDUP_REMOVED lines=15> */
[----:B------:R-:W-:Y:S01]  /*29600*/  IMAD.MOV.U32 R18, RZ, RZ, R0 ;  /* 0x000000ffff127224 */ /* 0x000fe200078e0000 */
[----:B------:R-:W-:-:S07]  /*29610*/  MOV R19, R2 ;  /* 0x0000000200137202 */ /* 0x000fce0000000f00 */
.L_x_1008:
        /* <DEDUP_REMOVED lines=16> */
[----:B---3--:R-:W-:Y:S01]  /*29720*/  IMAD.U32 R6, RZ, RZ, UR6 ;  /* 0x00000006ff067e24 */ /* 0x008fe2000f8e00ff */
[----:B------:R-:W-:Y:S01]  /*29730*/  MOV R7, UR7 ;  /* 0x0000000700077c02 */ /* 0x000fe20008000f00 */
[----:B----4-:R-:W-:Y:S01]  /*29740*/  IMAD.U32 R10, RZ, RZ, UR8 ;  /* 0x00000008ff0a7e24 */ /* 0x010fe2000f8e00ff */
[----:B-1----:R-:W-:-:S07]  /*29750*/  MOV R11, UR9 ;  /* 0x00000009000b7c02 */ /* 0x002fce0008000f00 */
[----:B------:R-:W-:-:S07]  /*29760*/  LEPC R20, `(.L_x_1007) ;  /* 0x000000001014794e */ /* 0x000fce0000000000 */
[----:B--2---:R-:W-:Y:S05]  /*29770*/  CALL.ABS.NOINC R2 ;  /* 0x0000000002007343 */ /* 0x004fea0003c00000 */
.L_x_1007:
[----:B------:R-:W-:Y:S05]  /*29780*/  BSYNC.RECONVERGENT B7 ;  /* 0x0000000000077941 */ /* 0x000fea0003800200 */
.L_x_1006:
[----:B------:R-:W-:-:S04]  /*29790*/  IADD3 R18, P0, PT, R18, 0x8, RZ ;  /* 0x0000000812127810 */ /* 0x000fc80007f1e0ff */
[----:B------:R-:W-:Y:S02]  /*297a0*/  IADD3.X R19, PT, PT, RZ, R19, RZ, P0, !PT ;  /* 0x00000013ff137210 */ /* 0x000fe400007fe4ff */
[----:B------:R-:W-:-:S04]  /*297b0*/  ISETP.GE.U32.AND P0, PT, R18, R23, PT ;  /* 0x000000171200720c */ /* 0x000fc80003f06070 */
[----:B------:R-:W-:-:S13]  /*297c0*/  ISETP.GE.U32.AND.EX P0, PT, R19, R33, PT, P0 ;  /* 0x000000211300720c */ /* 0x000fda0003f06100 */
[----:B------:R-:W-:Y:S05]  /*297d0*/  @!P0 BRA `(.L_x_1008) ;  /* 0xfffffffc00908947 */ /* 0x000fea000383ffff */
.L_x_1005:
[----:B------:R-:W-:Y:S05]  /*297e0*/  BSYNC.RECONVERGENT B6 ;  /* 0x0000000000067941 */ /* 0x000fea0003800200 */
.L_x_1004:
[----:B------:R-:W-:-:S04]  /*297f0*/  LOP3.LUT R22, R22, 0xff, RZ, 0xc0, !PT ;  /* 0x000000ff16167812 */ /* 0x000fc800078ec0ff */
[----:B------:R-:W-:-:S13]  /*29800*/  ISETP.GT.AND P0, PT, R22, 0x9, PT ;  /* 0x000000091600780c */ /* 0x000fda0003f04270 */
        /* <DEDUP_REMOVED lines=9> */
[----:B------:R-:W-:Y:S01]  /*298a0*/  STG.E.U8 desc[UR36][R16.64], RZ ;  /* 0x000000ff10007986 */ /* 0x000fe2000c101124 */
[----:B------:R-:W-:Y:S05]  /*298b0*/  EXIT ;  /* 0x000000000000794d */ /* 0x000fea0003800000 */
.L_x_1012:
[----:B------:R-:W-:Y:S01]  /*298c0*/  STG.E.U8 desc[UR36][R16.64], RZ ;  /* 0x000000ff10007986 */ /* 0x000fe2000c101124 */
[----:B------:R-:W-:Y:S05]  /*298d0*/  EXIT ;  /* 0x000000000000794d */ /* 0x000fea0003800000 */
.L_x_1011:
[----:B------:R-:W-:-:S13]  /*298e0*/  ISETP.NE.AND P0, PT, R22, 0x2, PT ;  /* 0x000000021600780c */ /* 0x000fda0003f05270 */
[----:B------:R-:W-:Y:S05]  /*298f0*/  @!P0 BRA `(.L_x_1014) ;  /* 0x0000000000208947 */ /* 0x000fea0003800000 */
[----:B------:R-:W-:-:S13]  /*29900*/  ISETP.NE.AND P0, PT, R22, 0x3, PT ;  /* 0x000000031600780c */ /* 0x000fda0003f05270 */
[----:B------:R-:W-:Y:S05]  /*29910*/  @!P0 BRA `(.L_x_1015) ;  /* 0x0000000000108947 */ /* 0x000fea0003800000 */
[----:B------:R-:W-:-:S13]  /*29920*/  ISETP.NE.AND P0, PT, R22, 0x4, PT ;  /* 0x000000041600780c */ /* 0x000fda0003f05270 */
[----:B------:R-:W-:Y:S05]  /*29930*/  @P0 BRA `(.L_x_1013) ;  /* 0x0000000400240947 */ /* 0x000fea0003800000 */
[----:B------:R-:W-:Y:S01]  /*29940*/  STG.E.64 desc[UR36][R16.64], RZ ;  /* 0x000000ff10007986 */ /* 0x000fe2000c101b24 */
[----:B------:R-:W-:Y:S05]  /*29950*/  EXIT ;  /* 0x000000000000794d */ /* 0x000fea0003800000 */
.L_x_1015:
[----:B------:R-:W-:Y:S01]  /*29960*/  STG.E desc[UR36][R16.64], RZ ;  /* 0x000000ff10007986 */ /* 0x000fe2000c101924 */
[----:B------:R-:W-:Y:S05]  /*29970*/  EXIT ;  /* 0x000000000000794d */ /* 0x000fea0003800000 */
.L_x_1014:
[----:B------:R-:W-:Y:S01]  /*29980*/  STG.E.U16 desc[UR36][R16.64], RZ ;  /* 0x000000ff10007986 */ /* 0x000fe2000c101524 */
[----:B------:R-:W-:Y:S05]  /*29990*/  EXIT ;  /* 0x000000000000794d */ /* 0x000fea0003800000 */
.L_x_1010:
[----:B------:R-:W-:-:S13]  /*299a0*/  ISETP.GT.AND P0, PT, R22, 0x6, PT ;  /* 0x000000061600780c */ /* 0x000fda0003f04270 */
[----:B------:R-:W-:Y:S05]  /*299b0*/  @P0 BRA `(.L_x_1016) ;  /* 0x0000000000200947 */ /* 0x000fea0003800000 */
[----:B------:R-:W-:-:S13]  /*299c0*/  ISETP.NE.AND P0, PT, R22, 0x5, PT ;  /* 0x000000051600780c */ /* 0x000fda0003f05270 */
[----:B------:R-:W-:Y:S05]  /*299d0*/  @!P0 BRA `(.L_x_1017) ;  /* 0x0000000000108947 */ /* 0x000fea0003800000 */
[----:B------:R-:W-:-:S13]  /*299e0*/  ISETP.NE.AND P0, PT, R22, 0x6, PT ;  /* 0x000000061600780c */ /* 0x000fda0003f05270 */
[----:B------:R-:W-:Y:S05]  /*299f0*/  @P0 BRA `(.L_x_1013) ;  /* 0x0000000000f40947 */ /* 0x000fea0003800000 */
[----:B------:R-:W-:Y:S01]  /*29a00*/  STG.E desc[UR36][R16.64], RZ ;  /* 0x000000ff10007986 */ /* 0x000fe2000c101924 */
[----:B------:R-:W-:Y:S05]  /*29a10*/  EXIT ;  /* 0x000000000000794d */ /* 0x000fea0003800000 */
.L_x_1017:
[----:B------:R-:W-:Y:S01]  /*29a20*/  STG.E.U16 desc[UR36][R16.64], RZ ;  /* 0x000000ff10007986 */ /* 0x000fe2000c101524 */
[----:B------:R-:W-:Y:S05]  /*29a30*/  EXIT ;  /* 0x000000000000794d */ /* 0x000fea0003800000 */
.L_x_1016:
        /* <DEDUP_REMOVED lines=8> */
.L_x_1019:
[----:B------:R-:W-:Y:S01]  /*29ac0*/  STG.E desc[UR36][R16.64], RZ ;  /* 0x000000ff10007986 */ /* 0x000fe2000c101924 */
[----:B------:R-:W-:Y:S05]  /*29ad0*/  EXIT ;  /* 0x000000000000794d */ /* 0x000fea0003800000 */
.L_x_1018:
[----:B------:R-:W-:Y:S01]  /*29ae0*/  STG.E.64 desc[UR36][R16.64], RZ ;  /* 0x000000ff10007986 */ /* 0x000fe2000c101b24 */
[----:B------:R-:W-:Y:S05]  /*29af0*/  EXIT ;  /* 0x000000000000794d */ /* 0x000fea0003800000 */
.L_x_1009:
        /* <DEDUP_REMOVED lines=8> */
[----:B------:R-:W-:Y:S01]  /*29b80*/  STG.E.U8 desc[UR36][R16.64], RZ ;  /* 0x000000ff10007986 */ /* 0x000fe2000c101124 */
[----:B------:R-:W-:Y:S05]  /*29b90*/  EXIT ;  /* 0x000000000000794d */ /* 0x000fea0003800000 */
.L_x_1022:
[----:B------:R-:W-:Y:S01]  /*29ba0*/  STG.E.128 desc[UR36][R16.64], RZ ;  /* 0x000000ff10007986 */ /* 0x000fe2000c101d24 */
[----:B------:R-:W-:Y:S05]  /*29bb0*/  EXIT ;  /* 0x000000000000794d */ /* 0x000fea0003800000 */
.L_x_1021:
[----:B------:R-:W-:-:S13]  /*29bc0*/  ISETP.NE.AND P0, PT, R22, 0xf, PT ;  /* 0x0000000f1600780c */ /* 0x000fda0003f05270 */
[----:B------:R-:W-:Y:S05]  /*29bd0*/  @!P0 BRA `(.L_x_1023) ;  /* 0x0000000000208947 */ /* 0x000fea0003800000 */
[----:B------:R-:W-:-:S13]  /*29be0*/  ISETP.NE.AND P0, PT, R22, 0x17, PT ;  /* 0x000000171600780c */ /* 0x000fda0003f05270 */
[----:B------:R-:W-:Y:S05]  /*29bf0*/  @!P0 BRA `(.L_x_1024) ;  /* 0x0000000000108947 */ /* 0x000fea0003800000 */
[----:B------:R-:W-:-:S13]  /*29c00*/  ISETP.NE.AND P0, PT, R22, 0x18, PT ;  /* 0x000000181600780c */ /* 0x000fda0003f05270 */
[----:B------:R-:W-:Y:S05]  /*29c10*/  @P0 BRA `(.L_x_1013) ;  /* 0x00000000006c0947 */ /* 0x000fea0003800000 */
[----:B------:R-:W-:Y:S01]  /*29c20*/  STG.E.U8 desc[UR36][R16.64], RZ ;  /* 0x000000ff10007986 */ /* 0x000fe2000c101124 */
[----:B------:R-:W-:Y:S05]  /*29c30*/  EXIT ;  /* 0x000000000000794d */ /* 0x000fea0003800000 */
.L_x_1024:
[----:B------:R-:W-:Y:S01]  /*29c40*/  STG.E.U8 desc[UR36][R16.64], RZ ;  /* 0x000000ff10007986 */ /* 0x000fe2000c101124 */
[----:B------:R-:W-:Y:S05]  /*29c50*/  EXIT ;  /* 0x000000000000794d */ /* 0x000fea0003800000 */
.L_x_1023:
[----:B------:R-:W-:Y:S01]  /*29c60*/  STG.E.U16 desc[UR36][R16.64], RZ ;  /* 0x000000ff10007986 */ /* 0x000fe2000c101524 */
[----:B------:R-:W-:Y:S05]  /*29c70*/  EXIT ;  /* 0x000000000000794d */ /* 0x000fea0003800000 */
.L_x_1020:
        /* <DEDUP_REMOVED lines=8> */
[----:B------:R-:W-:Y:S01]  /*29d00*/  STG.E.U16 desc[UR36][R16.64], RZ ;  /* 0x000000ff10007986 */ /* 0x000fe2000c101524 */
[----:B------:R-:W-:Y:S05]  /*29d10*/  EXIT ;  /* 0x000000000000794d */ /* 0x000fea0003800000 */
.L_x_1027:
[----:B------:R-:W-:Y:S01]  /*29d20*/  STG.E.U8 desc[UR36][R16.64], RZ ;  /* 0x000000ff10007986 */ /* 0x000fe2000c101124 */
[----:B------:R-:W-:Y:S05]  /*29d30*/  EXIT ;  /* 0x000000000000794d */ /* 0x000fea0003800000 */
.L_x_1026:
[----:B------:R-:W-:Y:S01]  /*29d40*/  STG.E.U8 desc[UR36][R16.64], RZ ;  /* 0x000000ff10007986 */ /* 0x000fe2000c101124 */
[----:B------:R-:W-:Y:S05]  /*29d50*/  EXIT ;  /* 0x000000000000794d */ /* 0x000fea0003800000 */
.L_x_1025:
[----:B------:R-:W-:-:S13]  /*29d60*/  ISETP.NE.AND P0, PT, R22, 0x1c, PT ;  /* 0x0000001c1600780c */ /* 0x000fda0003f05270 */
[----:B------:R-:W-:Y:S05]  /*29d70*/  @!P0 BRA `(.L_x_1028) ;  /* 0x0000000000608947 */ /* 0x000fea0003800000 */
[----:B------:R-:W-:-:S13]  /*29d80*/  ISETP.NE.AND P0, PT, R22, 0x1d, PT ;  /* 0x0000001d1600780c */ /* 0x000fda0003f05270 */
[----:B------:R-:W-:Y:S05]  /*29d90*/  @!P0 BRA `(.L_x_1029) ;  /* 0x0000000000508947 */ /* 0x000fea0003800000 */
[----:B------:R-:W-:-:S13]  /*29da0*/  ISETP.NE.AND P0, PT, R22, 0x2c, PT ;  /* 0x0000002c1600780c */ /* 0x000fda0003f05270 */
[----:B------:R0:W-:Y:S01]  /*29db0*/  @!P0 STG.E.U8 desc[UR36][R16.64], RZ ;  /* 0x000000ff10008986 */ /* 0x0001e2000c101124 */
[----:B------:R-:W-:Y:S05]  /*29dc0*/  @!P0 EXIT ;  /* 0x000000000000894d */ /* 0x000fea0003800000 */
.L_x_1013:
[----:B------:R-:W-:Y:S01]  /*29dd0*/  MOV R0, 0x0 ;  /* 0x0000000000007802 */ /* 0x000fe20000000f00 */
[----:B------:R-:W1:Y:S01]  /*29de0*/  LDCU.64 UR4, c[0x4][0x118] ;  /* 0x01002300ff0477ac */ /* 0x000e620008000a00 */
[----:B------:R-:W-:Y:S02]  /*29df0*/  HFMA2 R12, -RZ, RZ, 0, 5.9604644775390625e-08 ;  /* 0x00000001ff0c7431 */ /* 0x000fe400000001ff */
[----:B------:R-:W-:Y:S01]  /*29e00*/  IMAD.MOV.U32 R8, RZ, RZ, 0x65 ;  /* 0x00000065ff087424 */ /* 0x000fe200078e00ff */
[----:B------:R2:W3:Y:S01]  /*29e10*/  LDC.64 R2, c[0x4][R0] ;  /* 0x0100000000027b82 */ /* 0x0004e20000000a00 */
[----:B------:R-:W4:Y:S01]  /*29e20*/  LDCU.64 UR6, c[0x4][0x120] ;  /* 0x01002400ff0677ac */ /* 0x000f220008000a00 */
[----:B------:R-:W-:Y:S01]  /*29e30*/  IMAD.MOV.U32 R13, RZ, RZ, RZ ;  /* 0x000000ffff0d7224 */ /* 0x000fe200078e00ff */
[----:B------:R-:W5:Y:S01]  /*29e40*/  LDCU.64 UR8, c[0x4][0x28] ;  /* 0x01000500ff0877ac */ /* 0x000f620008000a00 */
[----:B-1----:R-:W-:Y:S01]  /*29e50*/  IMAD.U32 R4, RZ, RZ, UR4 ;  /* 0x00000004ff047e24 */ /* 0x002fe2000f8e00ff */
[----:B------:R-:W-:Y:S01]  /*29e60*/  MOV R5, UR5 ;  /* 0x0000000500057c02 */ /* 0x000fe20008000f00 */
[----:B----4-:R-:W-:Y:S01]  /*29e70*/  IMAD.U32 R6, RZ, RZ, UR6 ;  /* 0x00000006ff067e24 */ /* 0x010fe2000f8e00ff */
[----:B------:R-:W-:Y:S01]  /*29e80*/  MOV R7, UR7 ;  /* 0x0000000700077c02 */ /* 0x000fe20008000f00 */
[----:B-----5:R-:W-:Y:S01]  /*29e90*/  IMAD.U32 R10, RZ, RZ, UR8 ;  /* 0x00000008ff0a7e24 */ /* 0x020fe2000f8e00ff */
[----:B--2---:R-:W-:-:S07]  /*29ea0*/  MOV R11, UR9 ;  /* 0x00000009000b7c02 */ /* 0x004fce0008000f00 */
[----:B------:R-:W-:-:S07]  /*29eb0*/  LEPC R20, `(.L_x_1030) ;  /* 0x000000001014794e */ /* 0x000fce0000000000 */
[----:B0--3--:R-:W-:Y:S05]  /*29ec0*/  CALL.ABS.NOINC R2 ;  /* 0x0000000002007343 */ /* 0x009fea0003c00000 */
.L_x_1030:
[----:B------:R-:W-:Y:S05]  /*29ed0*/  EXIT ;  /* 0x000000000000794d */ /* 0x000fea0003800000 */
.L_x_1029:
[----:B------:R-:W-:Y:S01]  /*29ee0*/  STG.E.64 desc[UR36][R16.64], RZ ;  /* 0x000000ff10007986 */ /* 0x000fe2000c101b24 */
[----:B------:R-:W-:Y:S05]  /*29ef0*/  EXIT ;  /* 0x000000000000794d */ /* 0x000fea0003800000 */
.L_x_1028:
[----:B------:R-:W-:Y:S01]  /*29f00*/  STG.E desc[UR36][R16.64], RZ ;  /* 0x000000ff10007986 */ /* 0x000fe2000c101924 */
[----:B------:R-:W-:Y:S05]  /*29f10*/  EXIT ;  /* 0x000000000000794d */ /* 0x000fea0003800000 */
        .weak           $__internal_0_$__cuda_sm20_div_s64
        .type           $__internal_0_$__cuda_sm20_div_s64,@function
        .size           $__internal_0_$__cuda_sm20_div_s64,($__internal_1_$__cuda_sm20_rem_s64 - $__internal_0_$__cuda_sm20_div_s64)
$__internal_0_$__cuda_sm20_div_s64:
[-C--:B------:R-:W-:Y:S02]  /*29f20*/  IADD3 R12, P1, PT, RZ, -R4.reuse, RZ ;  /* 0x80000004ff0c7210 */ /* 0x080fe40007f3e0ff */
[----:B------:R-:W-:Y:S02]  /*29f30*/  ISETP.GE.AND P0, PT, R3, RZ, PT ;  /* 0x000000ff0300720c */ /* 0x000fe40003f06270 */
[-C--:B------:R-:W-:Y:S02]  /*29f40*/  IADD3.X R6, PT, PT, RZ, ~R3.reuse, RZ, P1, !PT ;  /* 0x80000003ff067210 */ /* 0x080fe40000ffe4ff */
[----:B------:R-:W-:Y:S02]  /*29f50*/  SEL R12, R12, R4, !P0 ;  /* 0x000000040c0c7207 */ /* 0x000fe40004000000 */
[----:B------:R-:W-:Y:S02]  /*29f60*/  SEL R13, R6, R3, !P0 ;  /* 0x00000003060d7207 */ /* 0x000fe40004000000 */
[----:B------:R-:W-:-:S02]  /*29f70*/  ISETP.GE.AND P3, PT, R5, RZ, PT ;  /* 0x000000ff0500720c */ /* 0x000fc40003f66270 */
[----:B------:R-:W0:Y:S08]  /*29f80*/  I2F.U64.RP R6, R12 ;  /* 0x0000000c00067312 */ /* 0x000e300000309000 */
[----:B0-----:R-:W0:Y:S02]  /*29f90*/  MUFU.RCP R6, R6 ;  /* 0x0000000600067308 */ /* 0x001e240000001000 */
[----:B0-----:R-:W-:-:S06]  /*29fa0*/  VIADD R6, R6, 0x1ffffffe ;  /* 0x1ffffffe06067836 */ /* 0x001fcc0000000000 */
[----:B------:R-:W0:Y:S02]  /*29fb0*/  F2I.U64.TRUNC R30, R6 ;  /* 0x00000006001e7311 */ /* 0x000e24000020d800 */
[----:B0-----:R-:W-:-:S04]  /*29fc0*/  IMAD.WIDE.U32 R6, R30, R12, RZ ;  /* 0x0000000c1e067225 */ /* 0x001fc800078e00ff */
[C---:B------:R-:W-:Y:S01]  /*29fd0*/  IMAD R7, R30.reuse, R13, R7 ;  /* 0x0000000d1e077224 */ /* 0x040fe200078e0207 */
[----:B------:R-:W-:Y:S01]  /*29fe0*/  IADD3 R6, P0, PT, RZ, -R6, RZ ;  /* 0x80000006ff067210 */ /* 0x000fe20007f1e0ff */
[----:B------:R-:W-:Y:S02]  /*29ff0*/  IMAD.MOV.U32 R11, RZ, RZ, R30 ;  /* 0x000000ffff0b7224 */ /* 0x000fe400078e001e */
[----:B------:R-:W-:Y:S02]  /*2a000*/  IMAD R7, R31, R12, R7 ;  /* 0x0000000c1f077224 */ /* 0x000fe400078e0207 */
[----:B------:R-:W-:-:S03]  /*2a010*/  IMAD.HI.U32 R10, R30, R6, RZ ;  /* 0x000000061e0a7227 */ /* 0x000fc600078e00ff */
[----:B------:R-:W-:-:S05]  /*2a020*/  IADD3.X R7, PT, PT, RZ, ~R7, RZ, P0, !PT ;  /* 0x80000007ff077210 */ /* 0x000fca00007fe4ff */
[----:B------:R-:W-:-:S04]  /*2a030*/  IMAD.WIDE.U32 R10, P0, R30, R7, R10 ;  /* 0x000000071e0a7225 */ /* 0x000fc8000780000a */
[C---:B------:R-:W-:Y:S02]  /*2a040*/  IMAD R9, R31.reuse, R7, RZ ;  /* 0x000000071f097224 */ /* 0x040fe400078e02ff */
[----:B------:R-:W-:-:S04]  /*2a050*/  IMAD.HI.U32 R10, P1, R31, R6, R10 ;  /* 0x000000061f0a7227 */ /* 0x000fc8000782000a */
[----:B------:R-:W-:Y:S01]  /*2a060*/  IMAD.HI.U32 R7, R31, R7, RZ ;  /* 0x000000071f077227 */ /* 0x000fe200078e00ff */
[----:B------:R-:W-:-:S04]  /*2a070*/  IADD3 R11, P2, PT, R9, R10, RZ ;  /* 0x0000000a090b7210 */ /* 0x000fc80007f5e0ff */
[----:B------:R-:W-:Y:S01]  /*2a080*/  IADD3.X R7, PT, PT, R7, R31, RZ, P0, !PT ;  /* 0x0000001f07077210 */ /* 0x000fe200007fe4ff */
[----:B------:R-:W-:-:S03]  /*2a090*/  IMAD.WIDE.U32 R30, R11, R12, RZ ;  /* 0x0000000c0b1e7225 */ /* 0x000fc600078e00ff */
[----:B------:R-:W-:Y:S01]  /*2a0a0*/  IADD3.X R7, PT, PT, RZ, RZ, R7, P2, P1 ;  /* 0x000000ffff077210 */ /* 0x000fe200017e2407 */
[----:B------:R-:W-:Y:S01]  /*2a0b0*/  IMAD R6, R11, R13, R31 ;  /* 0x0000000d0b067224 */ /* 0x000fe200078e021f */
[----:B------:R-:W-:Y:S02]  /*2a0c0*/  IADD3 R9, P0, PT, RZ, -R30, RZ ;  /* 0x8000001eff097210 */ /* 0x000fe40007f1e0ff */
[----:B------:R-:W-:Y:S01]  /*2a0d0*/  IADD3 R30, P4, PT, RZ, -R8, RZ ;  /* 0x80000008ff1e7210 */ /* 0x000fe20007f9e0ff */
[----:B------:R-:W-:Y:S02]  /*2a0e0*/  IMAD R6, R7, R12, R6 ;  /* 0x0000000c07067224 */ /* 0x000fe400078e0206 */
[----:B------:R-:W-:Y:S01]  /*2a0f0*/  IMAD.HI.U32 R10, R11, R9, RZ ;  /* 0x000000090b0a7227 */ /* 0x000fe200078e00ff */
[----:B------:R-:W-:-:S03]  /*2a100*/  SEL R8, R30, R8, !P3 ;  /* 0x000000081e087207 */ /* 0x000fc60005800000 */
[----:B------:R-:W-:-:S04]  /*2a110*/  IMAD.X R6, RZ, RZ, ~R6, P0 ;  /* 0x000000ffff067224 */ /* 0x000fc800000e0e06 */
[----:B------:R-:W-:-:S04]  /*2a120*/  IMAD.WIDE.U32 R10, P0, R11, R6, R10 ;  /* 0x000000060b0a7225 */ /* 0x000fc8000780000a */
[----:B------:R-:W-:-:S04]  /*2a130*/  IMAD.HI.U32 R11, P1, R7, R9, R10 ;  /* 0x00000009070b7227 */ /* 0x000fc8000782000a */
[CC--:B------:R-:W-:Y:S02]  /*2a140*/  IMAD R10, R7.reuse, R6.reuse, RZ ;  /* 0x00000006070a7224 */ /* 0x0c0fe400078e02ff */
[----:B------:R-:W-:-:S03]  /*2a150*/  IMAD.HI.U32 R9, R7, R6, RZ ;  /* 0x0000000607097227 */ /* 0x000fc600078e00ff */
[----:B------:R-:W-:Y:S01]  /*2a160*/  IADD3 R6, P2, PT, R10, R11, RZ ;  /* 0x0000000b0a067210 */ /* 0x000fe20007f5e0ff */
[----:B------:R-:W-:Y:S01]  /*2a170*/  IMAD.X R7, R9, 0x1, R7, P0 ;  /* 0x0000000109077824 */ /* 0x000fe200000e0607 */
[----:B------:R-:W-:-:S03]  /*2a180*/  IADD3.X R11, PT, PT, RZ, ~R5, RZ, P4, !PT ;  /* 0x80000005ff0b7210 */ /* 0x000fc600027fe4ff */
[C---:B------:R-:W-:Y:S01]  /*2a190*/  IMAD.HI.U32 R10, R6.reuse, R8, RZ ;  /* 0x00000008060a7227 */ /* 0x040fe200078e00ff */
[-C--:B------:R-:W-:Y:S02]  /*2a1a0*/  SEL R9, R11, R5.reuse, !P3 ;  /* 0x000000050b097207 */ /* 0x080fe40005800000 */
[----:B------:R-:W-:Y:S02]  /*2a1b0*/  MOV R11, RZ ;  /* 0x000000ff000b7202 */ /* 0x000fe40000000f00 */
[----:B------:R-:W-:Y:S02]  /*2a1c0*/  IADD3.X R7, PT, PT, RZ, RZ, R7, P2, P1 ;  /* 0x000000ffff077210 */ /* 0x000fe400017e2407 */
[----:B------:R-:W-:Y:S01]  /*2a1d0*/  LOP3.LUT R5, R3, R5, RZ, 0x3c, !PT ;  /* 0x0000000503057212 */ /* 0x000fe200078e3cff */
[----:B------:R-:W-:-:S04]  /*2a1e0*/  IMAD.WIDE.U32 R10, R6, R9, R10 ;  /* 0x00000009060a7225 */ /* 0x000fc800078e000a */
[C---:B------:R-:W-:Y:S02]  /*2a1f0*/  IMAD R30, R7.reuse, R9, RZ ;  /* 0x00000009071e7224 */ /* 0x040fe400078e02ff */
[----:B------:R-:W-:-:S04]  /*2a200*/  IMAD.HI.U32 R6, P0, R7, R8, R10 ;  /* 0x0000000807067227 */ /* 0x000fc8000780000a */
[----:B------:R-:W-:Y:S01]  /*2a210*/  IMAD.HI.U32 R7, R7, R9, RZ ;  /* 0x0000000907077227 */ /* 0x000fe200078e00ff */
[----:B------:R-:W-:-:S03]  /*2a220*/  IADD3 R6, P1, PT, R30, R6, RZ ;  /* 0x000000061e067210 */ /* 0x000fc60007f3e0ff */
[----:B------:R-:W-:Y:S01]  /*2a230*/  IMAD.X R7, RZ, RZ, R7, P0 ;  /* 0x000000ffff077224 */ /* 0x000fe200000e0607 */
[C---:B------:R-:W-:Y:S01]  /*2a240*/  IADD3 R30, P2, PT, R6.reuse, 0x1, RZ ;  /* 0x00000001061e7810 */ /* 0x040fe20007f5e0ff */
[----:B------:R-:W-:-:S03]  /*2a250*/  IMAD.WIDE.U32 R10, R6, R12, RZ ;  /* 0x0000000c060a7225 */ /* 0x000fc600078e00ff */
[----:B------:R-:W-:Y:S01]  /*2a260*/  IADD3.X R7, PT, PT, RZ, R7, RZ, P1, !PT ;  /* 0x00000007ff077210 */ /* 0x000fe20000ffe4ff */
[----:B------:R-:W-:Y:S01]  /*2a270*/  IMAD R11, R6, R13, R11 ;  /* 0x0000000d060b7224 */ /* 0x000fe200078e020b */
[----:B------:R-:W-:-:S03]  /*2a280*/  IADD3 R8, P1, PT, -R10, R8, RZ ;  /* 0x000000080a087210 */ /* 0x000fc60007f3e1ff */
[-C--:B------:R-:W-:Y:S01]  /*2a290*/  IMAD R10, R7, R12.reuse, R11 ;  /* 0x0000000c070a7224 */ /* 0x080fe200078e020b */
[----:B------:R-:W-:-:S03]  /*2a2a0*/  ISETP.GE.U32.AND P0, PT, R8, R12, PT ;  /* 0x0000000c0800720c */ /* 0x000fc60003f06070 */
[----:B------:R-:W-:Y:S01]  /*2a2b0*/  IMAD.X R9, R9, 0x1, ~R10, P1 ;  /* 0x0000000109097824 */ /* 0x000fe200008e0e0a */
[----:B------:R-:W-:-:S04]  /*2a2c0*/  IADD3 R11, P1, PT, R8, -R12, RZ ;  /* 0x8000000c080b7210 */ /* 0x000fc80007f3e0ff */
[CC--:B------:R-:W-:Y:S02]  /*2a2d0*/  ISETP.GE.U32.AND.EX P0, PT, R9.reuse, R13.reuse, PT, P0 ;  /* 0x0000000d0900720c */ /* 0x0c0fe40003f06100 */
[----:B------:R-:W-:Y:S02]  /*2a2e0*/  IADD3.X R10, PT, PT, R9, ~R13, RZ, P1, !PT ;  /* 0x8000000d090a7210 */ /* 0x000fe40000ffe4ff */
[----:B------:R-:W-:Y:S01]  /*2a2f0*/  SEL R11, R11, R8, P0 ;  /* 0x000000080b0b7207 */ /* 0x000fe20000000000 */
[----:B------:R-:W-:Y:S01]  /*2a300*/  IMAD.X R8, RZ, RZ, R7, P2 ;  /* 0x000000ffff087224 */ /* 0x000fe200010e0607 */
[----:B------:R-:W-:Y:S02]  /*2a310*/  SEL R10, R10, R9, P0 ;  /* 0x000000090a0a7207 */ /* 0x000fe40000000000 */
[----:B------:R-:W-:Y:S02]  /*2a320*/  SEL R6, R30, R6, P0 ;  /* 0x000000061e067207 */ /* 0x000fe40000000000 */
[----:B------:R-:W-:-:S02]  /*2a330*/  ISETP.GE.U32.AND P1, PT, R11, R12, PT ;  /* 0x0000000c0b00720c */ /* 0x000fc40003f26070 */
[----:B------:R-:W-:Y:S02]  /*2a340*/  SEL R7, R8, R7, P0 ;  /* 0x0000000708077207 */ /* 0x000fe40000000000 */
[----:B------:R-:W-:Y:S02]  /*2a350*/  IADD3 R8, P2, PT, R6, 0x1, RZ ;  /* 0x0000000106087810 */ /* 0x000fe40007f5e0ff */
[----:B------:R-:W-:Y:S02]  /*2a360*/  ISETP.GE.U32.AND.EX P0, PT, R10, R13, PT, P1 ;  /* 0x0000000d0a00720c */ /* 0x000fe40003f06110 */
[-C--:B------:R-:W-:Y:S02]  /*2a370*/  IADD3.X R9, PT, PT, RZ, R7.reuse, RZ, P2, !PT ;  /* 0x00000007ff097210 */ /* 0x080fe400017fe4ff */
[----:B------:R-:W-:Y:S02]  /*2a380*/  SEL R8, R8, R6, P0 ;  /* 0x0000000608087207 */ /* 0x000fe40000000000 */
[----:B------:R-:W-:-:S02]  /*2a390*/  SEL R9, R9, R7, P0 ;  /* 0x0000000709097207 */ /* 0x000fc40000000000 */
[-C--:B------:R-:W-:Y:S02]  /*2a3a0*/  IADD3 R6, P2, PT, RZ, -R8.reuse, RZ ;  /* 0x80000008ff067210 */ /* 0x080fe40007f5e0ff */
[----:B------:R-:W-:Y:S02]  /*2a3b0*/  ISETP.NE.U32.AND P0, PT, R4, RZ, PT ;  /* 0x000000ff0400720c */ /* 0x000fe40003f05070 */
[----:B------:R-:W-:Y:S01]  /*2a3c0*/  ISETP.GE.AND P1, PT, R5, RZ, PT ;  /* 0x000000ff0500720c */ /* 0x000fe20003f26270 */
[----:B------:R-:W-:Y:S01]  /*2a3d0*/  IMAD.X R4, RZ, RZ, ~R9, P2 ;  /* 0x000000ffff047224 */ /* 0x000fe200010e0e09 */
[----:B------:R-:W-:Y:S01]  /*2a3e0*/  ISETP.NE.AND.EX P0, PT, R3, RZ, PT, P0 ;  /* 0x000000ff0300720c */ /* 0x000fe20003f05300 */
[----:B------:R-:W-:Y:S01]  /*2a3f0*/  IMAD.MOV.U32 R5, RZ, RZ, 0x0 ;  /* 0x00000000ff057424 */ /* 0x000fe200078e00ff */
[----:B------:R-:W-:Y:S02]  /*2a400*/  SEL R6, R6, R8, !P1 ;  /* 0x0000000806067207 */ /* 0x000fe40004800000 */
[----:B------:R-:W-:-:S02]  /*2a410*/  SEL R4, R4, R9, !P1 ;  /* 0x0000000904047207 */ /* 0x000fc40004800000 */
[----:B------:R-:W-:Y:S02]  /*2a420*/  SEL R6, R6, 0xffffffff, P0 ;  /* 0xffffffff06067807 */ /* 0x000fe40000000000 */
[----:B------:R-:W-:Y:S02]  /*2a430*/  SEL R7, R4, 0xffffffff, P0 ;  /* 0xffffffff04077807 */ /* 0x000fe40000000000 */
[----:B------:R-:W-:-:S04]  /*2a440*/  MOV R4, R0 ;  /* 0x0000000000047202 */ /* 0x000fc80000000f00 */
[----:B------:R-:W-:Y:S05]  /*2a450*/  RET.REL.NODEC R4 `(_ZN2at6native18elementwise_kernelILi128ELi4EZNS0_15gpu_kernel_implIZZZNS0_67_GLOBAL__N__bb565c37_34_ValidateCompressedIndicesKernel_cu_33a4b88b42_validate_compressed_sparse_indices_kernelILNS3_8CDimNameE1ENS3_18CUDAKernelLauncherENS3_14EmptyVecKernelENS3_8DummyVecELm0EEEvRKNS_6TensorESB_lllENKUlvE1_clEvENKUlvE0_clEvEUllllllE_EEvRNS_18TensorIteratorBaseERKT_EUliE_EEviT1_) ;  /* 0xfffffd5804e87950 */ /* 0x000fea0003c3ffff */
        .weak           $__internal_1_$__cuda_sm20_rem_s64
        .type           $__internal_1_$__cuda_sm20_rem_s64,@function
        .size           $__internal_1_$__cuda_sm20_rem_s64,(.L_x_40021 - $__internal_1_$__cuda_sm20_rem_s64)
$__internal_1_$__cuda_sm20_rem_s64:
[----:B------:R-:W-:Y:S02]  /*2a460*/  IADD3 R5, P1, PT, RZ, -R0, RZ ;  /* 0x80000000ff057210 */ /* 0x000fe40007f3e0ff */
[----:B------:R-:W-:Y:S02]  /*2a470*/  ISETP.GE.AND P0, PT, R10, RZ, PT ;  /* 0x000000ff0a00720c */ /* 0x000fe40003f06270 */
[----:B------:R-:W-:Y:S02]  /*2a480*/  IADD3.X R3, PT, PT, RZ, ~R10, RZ, P1, !PT ;  /* 0x8000000aff037210 */ /* 0x000fe40000ffe4ff */
[----:B------:R-:W-:Y:S02]  /*2a490*/  SEL R4, R5, R0, !P0 ;  /* 0x0000000005047207 */ /* 0x000fe40004000000 */
[----:B------:R-:W-:-:S04]  /*2a4a0*/  SEL R5, R3, R10, !P0 ;  /* 0x0000000a03057207 */ /* 0x000fc80004000000 */
[----:B------:R-:W0:Y:S08]  /*2a4b0*/  I2F.U64.RP R3, R4 ;  /* 0x0000000400037312 */ /* 0x000e300000309000 */
[----:B0-----:R-:W0:Y:S02]  /*2a4c0*/  MUFU.RCP R3, R3 ;  /* 0x0000000300037308 */ /* 0x001e240000001000 */
[----:B0-----:R-:W-:-:S06]  /*2a4d0*/  VIADD R6, R3, 0x1ffffffe ;  /* 0x1ffffffe03067836 */ /* 0x001fcc0000000000 */
[----:B------:R-:W0:Y:S02]  /*2a4e0*/  F2I.U64.TRUNC R6, R6 ;  /* 0x0000000600067311 */ /* 0x000e24000020d800 */
[----:B0-----:R-:W-:-:S04]  /*2a4f0*/  IMAD.WIDE.U32 R8, R6, R4, RZ ;  /* 0x0000000406087225 */ /* 0x001fc800078e00ff */
[----:B------:R-:W-:Y:S01]  /*2a500*/  IMAD R9, R6, R5, R9 ;  /* 0x0000000506097224 */ /* 0x000fe200078e0209 */
[----:B------:R-:W-:-:S03]  /*2a510*/  IADD3 R13, P0, PT, RZ, -R8, RZ ;  /* 0x80000008ff0d7210 */ /* 0x000fc60007f1e0ff */
[----:B------:R-:W-:Y:S02]  /*2a520*/  IMAD R9, R7, R4, R9 ;  /* 0x0000000407097224 */ /* 0x000fe400078e0209 */
[----:B------:R-:W-:-:S03]  /*2a530*/  IMAD.HI.U32 R8, R6, R13, RZ ;  /* 0x0000000d06087227 */ /* 0x000fc600078e00ff */
[----:B------:R-:W-:Y:S01]  /*2a540*/  IADD3.X R15, PT, PT, RZ, ~R9, RZ, P0, !PT ;  /* 0x80000009ff0f7210 */ /* 0x000fe200007fe4ff */
[----:B------:R-:W-:-:S04]  /*2a550*/  IMAD.MOV.U32 R9, RZ, RZ, R6 ;  /* 0x000000ffff097224 */ /* 0x000fc800078e0006 */
[----:B------:R-:W-:-:S04]  /*2a560*/  IMAD.WIDE.U32 R8, P0, R6, R15, R8 ;  /* 0x0000000f06087225 */ /* 0x000fc80007800008 */
[C---:B------:R-:W-:Y:S02]  /*2a570*/  IMAD R21, R7.reuse, R15, RZ ;  /* 0x0000000f07157224 */ /* 0x040fe400078e02ff */
[----:B------:R-:W-:Y:S01]  /*2a580*/  IMAD.HI.U32 R8, P1, R7, R13, R8 ;  /* 0x0000000d07087227 */ /* 0x000fe20007820008 */
[----:B------:R-:W-:-:S03]  /*2a590*/  IADD3 R13, P4, PT, RZ, -R36, RZ ;  /* 0x80000024ff0d7210 */ /* 0x000fc60007f9e0ff */
[----:B------:R-:W-:Y:S01]  /*2a5a0*/  IMAD.HI.U32 R3, R7, R15, RZ ;  /* 0x0000000f07037227 */ /* 0x000fe200078e00ff */
[----:B------:R-:W-:-:S04]  /*2a5b0*/  IADD3 R9, P2, PT, R21, R8, RZ ;  /* 0x0000000815097210 */ /* 0x000fc80007f5e0ff */
[----:B------:R-:W-:Y:S01]  /*2a5c0*/  IADD3.X R3, PT, PT, R3, R7, RZ, P0, !PT ;  /* 0x0000000703037210 */ /* 0x000fe200007fe4ff */
[----:B------:R-:W-:-:S03]  /*2a5d0*/  IMAD.WIDE.U32 R6, R9, R4, RZ ;  /* 0x0000000409067225 */ /* 0x000fc600078e00ff */
[----:B------:R-:W-:Y:S01]  /*2a5e0*/  IADD3.X R3, PT, PT, RZ, RZ, R3, P2, P1 ;  /* 0x000000ffff037210 */ /* 0x000fe200017e2403 */
[----:B------:R-:W-:Y:S01]  /*2a5f0*/  IMAD R7, R9, R5, R7 ;  /* 0x0000000509077224 */ /* 0x000fe200078e0207 */
[----:B------:R-:W-:Y:S02]  /*2a600*/  IADD3 R15, P0, PT, RZ, -R6, RZ ;  /* 0x80000006ff0f7210 */ /* 0x000fe40007f1e0ff */
[----:B------:R-:W-:Y:S01]  /*2a610*/  ISETP.GE.AND P1, PT, R35, RZ, PT ;  /* 0x000000ff2300720c */ /* 0x000fe20003f26270 */
[----:B------:R-:W-:Y:S02]  /*2a620*/  IMAD R7, R3, R4, R7 ;  /* 0x0000000403077224 */ /* 0x000fe400078e0207 */
[----:B------:R-:W-:Y:S01]  /*2a630*/  IMAD.HI.U32 R8, R9, R15, RZ ;  /* 0x0000000f09087227 */ /* 0x000fe200078e00ff */
[----:B------:R-:W-:-:S03]  /*2a640*/  SEL R13, R13, R36, !P1 ;  /* 0x000000240d0d7207 */ /* 0x000fc60004800000 */
[----:B------:R-:W-:Y:S02]  /*2a650*/  IMAD.X R6, RZ, RZ, ~R7, P0 ;  /* 0x000000ffff067224 */ /* 0x000fe400000e0e07 */
[----:B------:R-:W-:Y:S02]  /*2a660*/  HFMA2 R7, -RZ, RZ, 0, 0 ;  /* 0x00000000ff077431 */ /* 0x000fe400000001ff */
[----:B------:R-:W-:-:S04]  /*2a670*/  IMAD.WIDE.U32 R8, P0, R9, R6, R8 ;  /* 0x0000000609087225 */ /* 0x000fc80007800008 */
[----:B------:R-:W-:-:S04]  /*2a680*/  IMAD.HI.U32 R9, P2, R3, R15, R8 ;  /* 0x0000000f03097227 */ /* 0x000fc80007840008 */
[CC--:B------:R-:W-:Y:S02]  /*2a690*/  IMAD R8, R3.reuse, R6.reuse, RZ ;  /* 0x0000000603087224 */ /* 0x0c0fe400078e02ff */
[----:B------:R-:W-:-:S03]  /*2a6a0*/  IMAD.HI.U32 R6, R3, R6, RZ ;  /* 0x0000000603067227 */ /* 0x000fc600078e00ff */
[----:B------:R-:W-:Y:S01]  /*2a6b0*/  IADD3 R9, P3, PT, R8, R9, RZ ;  /* 0x0000000908097210 */ /* 0x000fe20007f7e0ff */
[----:B------:R-:W-:Y:S01]  /*2a6c0*/  IMAD.X R3, R6, 0x1, R3, P0 ;  /* 0x0000000106037824 */ /* 0x000fe200000e0603 */
[----:B------:R-:W-:-:S03]  /*2a6d0*/  IADD3.X R8, PT, PT, RZ, ~R35, RZ, P4, !PT ;  /* 0x80000023ff087210 */ /* 0x000fc600027fe4ff */
[----:B------:R-:W-:Y:S01]  /*2a6e0*/  IMAD.HI.U32 R6, R9, R13, RZ ;  /* 0x0000000d09067227 */ /* 0x000fe200078e00ff */
[----:B------:R-:W-:Y:S02]  /*2a6f0*/  SEL R8, R8, R35, !P1 ;  /* 0x0000002308087207 */ /* 0x000fe40004800000 */
[----:B------:R-:W-:-:S03]  /*2a700*/  IADD3.X R3, PT, PT, RZ, RZ, R3, P3, P2 ;  /* 0x000000ffff037210 */ /* 0x000fc60001fe4403 */
[----:B------:R-:W-:-:S04]  /*2a710*/  IMAD.WIDE.U32 R6, R9, R8, R6 ;  /* 0x0000000809067225 */ /* 0x000fc800078e0006 */
[C---:B------:R-:W-:Y:S02]  /*2a720*/  IMAD R9, R3.reuse, R8, RZ ;  /* 0x0000000803097224 */ /* 0x040fe400078e02ff */
[----:B------:R-:W-:-:S04]  /*2a730*/  IMAD.HI.U32 R6, P0, R3, R13, R6 ;  /* 0x0000000d03067227 */ /* 0x000fc80007800006 */
[----:B------:R-:W-:Y:S01]  /*2a740*/  IMAD.HI.U32 R3, R3, R8, RZ ;  /* 0x0000000803037227 */ /* 0x000fe200078e00ff */
[----:B------:R-:W-:-:S03]  /*2a750*/  IADD3 R9, P2, PT, R9, R6, RZ ;  /* 0x0000000609097210 */ /* 0x000fc60007f5e0ff */
[----:B------:R-:W-:Y:S02]  /*2a760*/  IMAD.X R3, RZ, RZ, R3, P0 ;  /* 0x000000ffff037224 */ /* 0x000fe400000e0603 */
        /* <DEDUP_REMOVED lines=10> */
[----:B------:R-:W-:Y:S02]  /*2a810*/  SEL R7, R7, R13, P0 ;  /* 0x0000000d07077207 */ /* 0x000fe40000000000 */
[----:B------:R-:W-:Y:S02]  /*2a820*/  SEL R9, R9, R3, P0 ;  /* 0x0000000309097207 */ /* 0x000fe40000000000 */
[CC--:B------:R-:W-:Y:S02]  /*2a830*/  ISETP.GE.U32.AND P0, PT, R7.reuse, R4.reuse, PT ;  /* 0x000000040700720c */ /* 0x0c0fe40003f06070 */
[----:B------:R-:W-:-:S02]  /*2a840*/  IADD3 R3, P2, PT, R7, -R4, RZ ;  /* 0x8000000407037210 */ /* 0x000fc40007f5e0ff */
[----:B------:R-:W-:-:S03]  /*2a850*/  ISETP.GE.U32.AND.EX P0, PT, R9, R5, PT, P0 ;  /* 0x000000050900720c */ /* 0x000fc60003f06100 */
[----:B------:R-:W-:Y:S01]  /*2a860*/  IMAD.X R4, R9, 0x1, ~R5, P2 ;  /* 0x0000000109047824 */ /* 0x000fe200010e0e05 */
[----:B------:R-:W-:-:S04]  /*2a870*/  SEL R3, R3, R7, P0 ;  /* 0x0000000703037207 */ /* 0x000fc80000000000 */
[----:B------:R-:W-:Y:S02]  /*2a880*/  SEL R4, R4, R9, P0 ;  /* 0x0000000904047207 */ /* 0x000fe40000000000 */
[-C--:B------:R-:W-:Y:S02]  /*2a890*/  IADD3 R6, P2, PT, RZ, -R3.reuse, RZ ;  /* 0x80000003ff067210 */ /* 0x080fe40007f5e0ff */
[----:B------:R-:W-:Y:S02]  /*2a8a0*/  ISETP.NE.U32.AND P0, PT, R0, RZ, PT ;  /* 0x000000ff0000720c */ /* 0x000fe40003f05070 */
[-C--:B------:R-:W-:Y:S02]  /*2a8b0*/  IADD3.X R5, PT, PT, RZ, ~R4.reuse, RZ, P2, !PT ;  /* 0x80000004ff057210 */ /* 0x080fe400017fe4ff */
[----:B------:R-:W-:Y:S02]  /*2a8c0*/  SEL R0, R6, R3, !P1 ;  /* 0x0000000306007207 */ /* 0x000fe40004800000 */
[----:B------:R-:W-:Y:S01]  /*2a8d0*/  SEL R3, R5, R4, !P1 ;  /* 0x0000000405037207 */ /* 0x000fe20004800000 */
[----:B------:R-:W-:Y:S01]  /*2a8e0*/  IMAD.MOV.U32 R4, RZ, RZ, R11 ;  /* 0x000000ffff047224 */ /* 0x000fe200078e000b */
[----:B------:R-:W-:-:S02]  /*2a8f0*/  MOV R5, 0x0 ;  /* 0x0000000000057802 */ /* 0x000fc40000000f00 */
[----:B------:R-:W-:-:S04]  /*2a900*/  ISETP.NE.AND.EX P0, PT, R10, RZ, PT, P0 ;  /* 0x000000ff0a00720c */ /* 0x000fc80003f05300 */
[----:B------:R-:W-:Y:S02]  /*2a910*/  SEL R0, R0, 0xffffffff, P0 ;  /* 0xffffffff00007807 */ /* 0x000fe40000000000 */
[----:B------:R-:W-:Y:S01]  /*2a920*/  SEL R3, R3, 0xffffffff, P0 ;  /* 0xffffffff03037807 */ /* 0x000fe20000000000 */
[----:B------:R-:W-:Y:S06]  /*2a930*/  RET.REL.NODEC R4 `(_ZN2at6native18elementwise_kernelILi128ELi4EZNS0_15gpu_kernel_implIZZZNS0_67_GLOBAL__N__bb565c37_34_ValidateCompressedIndicesKernel_cu_33a4b88b42_validate_compressed_sparse_indices_kernelILNS3_8CDimNameE1ENS3_18CUDAKernelLauncherENS3_14EmptyVecKernelENS3_8DummyVecELm0EEEvRKNS_6TensorESB_lllENKUlvE1_clEvENKUlvE0_clEvEUllllllE_EEvRNS_18TensorIteratorBaseERKT_EUliE_EEviT1_) ;  /* 0xfffffd5404b07950 */ /* 0x000fec0003c3ffff */
.L_x_1031:
[----:B------:R-:W-:-:S00]  /*2a940*/  BRA `(.L_x_1031) ;  /* 0xfffffffc00fc7947 */ /* 0x000fc0000383ffff */
[----:B------:R-:W-:-:S00]  /*2a950*/  NOP ;  /* 0x0000000000007918 */ /* 0x000fc00000000000 */
        /* <DEDUP_REMOVED lines=10> */
.L_x_40021:


//--------------------- .text._ZN2at6native27unrolled_elementwise_kernelIZZZNS0_67_GLOBAL__N__bb565c37_34_ValidateCompressedIndicesKernel_cu_33a4b88b42_validate_compressed_sparse_indices_kernelILNS2_8CDimNameE1ENS2_18CUDAKernelLauncherENS2_14EmptyVecKernelENS2_8DummyVecELm0EEEvRKNS_6TensorESA_lllENKUlvE1_clEvENKUlvE0_clEvEUllllllE_St5arrayIPcLm6EELi4E23TrivialOffsetCalculatorILi5EjESH_ILi1EjENS0_6memory12LoadWithCastILi5EEENSK_13StoreWithCastILi1EEEEEviT_T0_T2_T3_T4_T5_ --------------------------
	.section	.text._ZN2at6native27unrolled_elementwise_kernelIZZZNS0_67_GLOBAL__N__bb565c37_34_ValidateCompressedIndicesKernel_cu_33a4b88b42_validate_compressed_sparse_indices_kernelILNS2_8CDimNameE1ENS2_18CUDAKernelLauncherENS2_14EmptyVecKernelENS2_8DummyVecELm0EEEvRKNS_6TensorESA_lllENKUlvE1_clEvENKUlvE0_clEvEUllllllE_St5arrayIPcLm6EELi4E23TrivialOffsetCalculatorILi5EjESH_ILi1EjENS0_6memory12LoadWithCastILi5EEENSK_13StoreWithCastILi1EEEEEviT_T0_T2_T3_T4_T5_,"ax",@progbits
	.align	128
        .global         _ZN2at6native27unrolled_elementwise_kernelIZZZNS0_67_GLOBAL__N__bb565c37_34_ValidateCompressedIndicesKernel_cu_33a4b88b42_validate_compressed_sparse_indices_kernelILNS2_8CDimNameE1ENS2_18CUDAKernelLauncherENS2_14EmptyVecKernelENS2_8DummyVecELm0EEEvRKNS_6TensorESA_lllENKUlvE1_clEvENKUlvE0_clEvEUllllllE_St5arrayIPcLm6EELi4E23TrivialOffsetCalculatorILi5EjESH_ILi1EjENS0_6memory12LoadWithCastILi5EEENSK_13StoreWithCastILi1EEEEEviT_T0_T2_T3_T4_T5_
        .type           _ZN2at6native27unrolled_elementwise_kernelIZZZNS0_67_GLOBAL__N__bb565c37_34_ValidateCompressedIndicesKernel_cu_33a4b88b42_validate_compressed_sparse_indices_kernelILNS2_8CDimNameE1ENS2_18CUDAKernelLauncherENS2_14EmptyVecKernelENS2_8DummyVecELm0EEEvRKNS_6TensorESA_lllENKUlvE1_clEvENKUlvE0_clEvEUllllllE_St5arrayIPcLm6EELi4E23TrivialOffsetCalculatorILi5EjESH_ILi1EjENS0_6memory12LoadWithCastILi5EEENSK_13StoreWithCastILi1EEEEEviT_T0_T2_T3_T4_T5_,@function
        .size           _ZN2at6native27unrolled_elementwise_kernelIZZZNS0_67_GLOBAL__N__bb565c37_34_ValidateCompressedIndicesKernel_cu_33a4b88b42_validate_compressed_sparse_indices_kernelILNS2_8CDimNameE1ENS2_18CUDAKernelLauncherENS2_14EmptyVecKernelENS2_8DummyVecELm0EEEvRKNS_6TensorESA_lllENKUlvE1_clEvENKUlvE0_clEvEUllllllE_St5arrayIPcLm6EELi4E23TrivialOffsetCalculatorILi5EjESH_ILi1EjENS0_6memory12LoadWithCastILi5EEENSK_13StoreWithCastILi1EEEEEviT_T0_T2_T3_T4_T5_,(.L_x_40023 - _ZN2at6native27unrolled_elementwise_kernelIZZZNS0_67_GLOBAL__N__bb565c37_34_ValidateCompressedIndicesKernel_cu_33a4b88b42_validate_compressed_sparse_indices_kernelILNS2_8CDimNameE1ENS2_18CUDAKernelLauncherENS2_14EmptyVecKernelENS2_8DummyVecELm0EEEvRKNS_6TensorESA_lllENKUlvE1_clEvENKUlvE0_clEvEUllllllE_St5arrayIPcLm6EELi4E23TrivialOffsetCalculatorILi5EjESH_ILi1EjENS0_6memory12LoadWithCastILi5EEENSK_13StoreWithCastILi1EEEEEviT_T0_T2_T3_T4_T5_)
        .other          _ZN2at6native27unrolled_elementwise_kernelIZZZNS0_67_GLOBAL__N__bb565c37_34_ValidateCompressedIndicesKernel_cu_33a4b88b42_validate_compressed_sparse_indices_kernelILNS2_8CDimNameE1ENS2_18CUDAKernelLauncherENS2_14EmptyVecKernelENS2_8DummyVecELm0EEEvRKNS_6TensorESA_lllENKUlvE1_clEvENKUlvE0_clEvEUllllllE_St5arrayIPcLm6EELi4E23TrivialOffsetCalculatorILi5EjESH_ILi1EjENS0_6memory12LoadWithCastILi5EEENSK_13StoreWithCastILi1EEEEEviT_T0_T2_T3_T4_T5_,@"STO_CUDA_ENTRY STV_DEFAULT"
_ZN2at6native27unrolled_elementwise_kernelIZZZNS0_67_GLOBAL__N__bb565c37_34_ValidateCompressedIndicesKernel_cu_33a4b88b42_validate_compressed_sparse_indices_kernelILNS2_8CDimNameE1ENS2_18CUDAKernelLauncherENS2_14EmptyVecKernelENS2_8DummyVecELm0EEEvRKNS_6TensorESA_lllENKUlvE1_clEvENKUlvE0_clEvEUllllllE_St5arrayIPcLm6EELi4E23TrivialOffsetCalculatorILi5EjESH_ILi1EjENS0_6memory12LoadWithCastILi5EEENSK_13StoreWithCastILi1EEEEEviT_T0_T2_T3_T4_T5_:
.text._ZN2at6native27unrolled_elementwise_kernelIZZZNS0_67_GLOBAL__N__bb565c37_34_ValidateCompressedIndicesKernel_cu_33a4b88b42_validate_compressed_sparse_indices_kernelILNS2_8CDimNameE1ENS2_18CUDAKernelLauncherENS2_14EmptyVecKernelENS2_8DummyVecELm0EEEvRKNS_6TensorESA_lllENKUlvE1_clEvENKUlvE0_clEvEUllllllE_St5arrayIPcLm6EELi4E23TrivialOffsetCalculatorILi5EjESH_ILi1EjENS0_6memory12LoadWithCastILi5EEENSK_13StoreWithCastILi1EEEEEviT_T0_T2_T3_T4_T5_:
[----:B------:R-:W0:Y:S01]  /*0000*/  LDC R1, c[0x0][0x37c] ;  /* 0x0000df00ff017b82 */ /* 0x000e220000000800 */
[----:B------:R-:W1:Y:S07]  /*0010*/  S2R R69, SR_CTAID.X ;  /* 0x0000000000457919 */ /* 0x000e6e0000002500 */
[----:B------:R-:W1:Y:S01]  /*0020*/  LDC R68, c[0x0][0x380] ;  /* 0x0000e000ff447b82 */ /* 0x000e620000000800 */
[----:B------:R-:W2:Y:S01]  /*0030*/  LDCU UR38, c[0x0][0x3fc] ;  /* 0x00007f80ff2677ac */ /* 0x000ea20008000800 */
[----:B------:R-:W-:Y:S01]  /*0040*/  BSSY.RECONVERGENT B6, `(.L_x_1032) ;  /* 0x0000491000067945 */ /* 0x000fe20003800200 */
[----:B------:R-:W3:Y:S01]  /*0050*/  S2R R59, SR_TID.X ;  /* 0x00000000003b7919 */ /* 0x000ee20000002100 */
[----:B------:R-:W-:Y:S01]  /*0060*/  CS2R R56, SRZ ;  /* 0x0000000000387805 */ /* 0x000fe2000001ff00 */
[----:B------:R-:W4:Y:S01]  /*0070*/  LDCU.64 UR36, c[0x0][0x358] ;  /* 0x00006b00ff2477ac */ /* 0x000f220008000a00 */
[----:B------:R-:W-:-:S02]  /*0080*/  CS2R R54, SRZ ;  /* 0x0000000000367805 */ /* 0x000fc4000001ff00 */
[----:B------:R-:W-:Y:S02]  /*0090*/  CS2R R50, SRZ ;  /* 0x0000000000327805 */ /* 0x000fe4000001ff00 */
[----:B------:R-:W-:Y:S01]  /*00a0*/  CS2R R48, SRZ ;  /* 0x0000000000307805 */ /* 0x000fe2000001ff00 */
[----:B------:R-:W0:Y:S01]  /*00b0*/  LDCU.U8 UR39, c[0x0][0x400] ;  /* 0x00008000ff2777ac */ /* 0x000e220008000000 */
[----:B------:R-:W-:Y:S01]  /*00c0*/  CS2R R52, SRZ ;  /* 0x0000000000347805 */ /* 0x000fe2000001ff00 */
[----:B--2---:R-:W-:Y:S02]  /*00d0*/  UPRMT UR40, UR38, 0x7773, URZ ;  /* 0x0000777326287896 */ /* 0x004fe400080000ff */
[----:B------:R-:W-:Y:S02]  /*00e0*/  UPRMT UR41, UR38, 0x7772, URZ ;  /* 0x0000777226297896 */ /* 0x000fe400080000ff */
[----:B------:R-:W-:Y:S02]  /*00f0*/  UPRMT UR42, UR38, 0x7771, URZ ;  /* 0x00007771262a7896 */ /* 0x000fe400080000ff */
[----:B------:R-:W-:Y:S01]  /*0100*/  UPRMT UR43, UR38, 0x7770, URZ ;  /* 0x00007770262b7896 */ /* 0x000fe200080000ff */
[----:B-1----:R-:W-:-:S02]  /*0110*/  IMAD R68, R69, -0x200, R68 ;  /* 0xfffffe0045447824 */ /* 0x002fc400078e0244 */
[----:B---3--:R-:W-:-:S03]  /*0120*/  IMAD.MOV.U32 R66, RZ, RZ, R59 ;  /* 0x000000ffff427224 */ /* 0x008fc600078e003b */
[----:B------:R-:W-:-:S13]  /*0130*/  ISETP.GE.AND P0, PT, R59, R68, PT ;  /* 0x000000443b00720c */ /* 0x000fda0003f06270 */
[----:B0---4-:R-:W-:Y:S05]  /*0140*/  @P0 BRA `(.L_x_1033) ;  /* 0x0000004800000947 */ /* 0x011fea0003800000 */
[----:B------:R-:W0:Y:S01]  /*0150*/  LDCU UR4, c[0x0][0x404] ;  /* 0x00008080ff0477ac */ /* 0x000e220008000800 */
[----:B------:R-:W1:Y:S01]  /*0160*/  LDC.64 R2, c[0x0][0x3d0] ;  /* 0x0000f400ff027b82 */ /* 0x000e620000000a00 */
[----:B------:R-:W-:-:S04]  /*0170*/  IMAD R16, R69, 0x200, R66 ;  /* 0x0000020045107824 */ /* 0x000fc800078e0242 */
[----:B0-----:R-:W-:Y:S01]  /*0180*/  IMAD R5, R16, UR4, RZ ;  /* 0x0000000410057c24 */ /* 0x001fe2000f8e02ff */
[----:B------:R-:W-:-:S04]  /*0190*/  ULOP3.LUT UR4, UR38, 0xff, URZ, 0xc0, !UPT ;  /* 0x000000ff26047892 */ /* 0x000fc8000f8ec0ff */
[----:B------:R-:W-:Y:S01]  /*01a0*/  UISETP.GT.AND UP0, UPT, UR4, 0x9, UPT ;  /* 0x000000090400788c */ /* 0x000fe2000bf04270 */
[----:B-1----:R-:W-:-:S05]  /*01b0*/  IADD3 R2, P0, PT, R5, R2, RZ ;  /* 0x0000000205027210 */ /* 0x002fca0007f1e0ff */
[----:B------:R-:W-:-:S03]  /*01c0*/  IMAD.X R3, RZ, RZ, R3, P0 ;  /* 0x000000ffff037224 */ /* 0x000fc600000e0603 */
        /* <DEDUP_REMOVED lines=12> */
.L_x_1037:
[----:B------:R1:W5:Y:S01]  /*0290*/  LDG.E.U8 R56, desc[UR36][R2.64] ;  /* 0x0000002402387981 */ /* 0x000362000c1e1100 */
[----:B------:R-:W-:Y:S01]  /*02a0*/  HFMA2 R57, -RZ, RZ, 0, 0 ;  /* 0x00000000ff397431 */ /* 0x000fe200000001ff */
[----:B------:R-:W-:Y:S06]  /*02b0*/  BRA `(.L_x_1039) ;  /* 0x0000000c00407947 */ /* 0x000fec0003800000 */
.L_x_1036:
        /* <DEDUP_REMOVED lines=8> */
.L_x_1041:
[----:B------:R-:W2:Y:S02]  /*0340*/  LDG.E R56, desc[UR36][R2.64] ;  /* 0x0000002402387981 */ /* 0x000ea4000c1e1900 */
[----:B--2---:R-:W-:Y:S01]  /*0350*/  SHF.R.S32.HI R57, RZ, 0x1f, R56 ;  /* 0x0000001fff397819 */ /* 0x004fe20000011438 */
[----:B------:R-:W-:Y:S06]  /*0360*/  BRA `(.L_x_1039) ;  /* 0x0000000c00147947 */ /* 0x000fec0003800000 */
.L_x_1040:
[----:B------:R-:W2:Y:S02]  /*0370*/  LDG.E.S16 R56, desc[UR36][R2.64] ;  /* 0x0000002402387981 */ /* 0x000ea4000c1e1700 */
[----:B--2---:R-:W-:Y:S01]  /*0380*/  SHF.R.S32.HI R57, RZ, 0x1f, R56 ;  /* 0x0000001fff397819 */ /* 0x004fe20000011438 */
[----:B------:R-:W-:Y:S06]  /*0390*/  BRA `(.L_x_1039) ;  /* 0x0000000c00087947 */ /* 0x000fec0003800000 */
.L_x_1035:
        /* <DEDUP_REMOVED lines=9> */
.L_x_1043:
[----:B------:R-:W2:Y:S02]  /*0430*/  LDG.E.U16 R2, desc[UR36][R2.64] ;  /* 0x0000002402027981 */ /* 0x000ea4000c1e1500 */
[----:B--2---:R-:W-:-:S06]  /*0440*/  HADD2.F32 R56, -RZ, R2.H0_H0 ;  /* 0x20000002ff387230 */ /* 0x004fcc0000004100 */
[----:B------:R-:W0:Y:S01]  /*0450*/  F2I.S64.TRUNC R56, R56 ;  /* 0x0000003800387311 */ /* 0x000e22000020d900 */
[----:B------:R-:W-:Y:S05]  /*0460*/  BRA `(.L_x_1039) ;  /* 0x0000000800d47947 */ /* 0x000fea0003800000 */
.L_x_1042:
        /* <DEDUP_REMOVED lines=9> */
.L_x_1045:
[----:B------:R-:W2:Y:S02]  /*0500*/  LDG.E.U16 R2, desc[UR36][R2.64] ;  /* 0x0000002402027981 */ /* 0x000ea4000c1e1500 */
[----:B--2---:R-:W-:-:S06]  /*0510*/  HADD2.F32 R56, -RZ, R2.H0_H0 ;  /* 0x20000002ff387230 */ /* 0x004fcc0000004100 */
[----:B------:R-:W4:Y:S01]  /*0520*/  F2I.S64.TRUNC R56, R56 ;  /* 0x0000003800387311 */ /* 0x000f22000020d900 */
[----:B------:R-:W-:Y:S05]  /*0530*/  BRA `(.L_x_1039) ;  /* 0x0000000800a07947 */ /* 0x000fea0003800000 */
.L_x_1044:
[----:B------:R-:W2:Y:S02]  /*0540*/  LDG.E.64 R2, desc[UR36][R2.64] ;  /* 0x0000002402027981 */ /* 0x000ea4000c1e1b00 */
[----:B--2---:R2:W3:Y:S01]  /*0550*/  F2I.S64.F64.TRUNC R56, R2 ;  /* 0x0000000200387311 */ /* 0x0044e2000030d900 */
[----:B------:R-:W-:Y:S05]  /*0560*/  BRA `(.L_x_1039) ;  /* 0x0000000800947947 */ /* 0x000fea0003800000 */
.L_x_1034:
        /* <DEDUP_REMOVED lines=13> */
.L_x_1048:
[----:B------:R-:W2:Y:S02]  /*0640*/  LDG.E.64 R2, desc[UR36][R2.64] ;  /* 0x0000002402027981 */ /* 0x000ea4000c1e1b00 */
[----:B--2---:R0:W1:Y:S01]  /*0650*/  F2I.S64.F64.TRUNC R56, R2 ;  /* 0x0000000200387311 */ /* 0x004062000030d900 */
[----:B------:R-:W-:Y:S05]  /*0660*/  BRA `(.L_x_1039) ;  /* 0x0000000800547947 */ /* 0x000fea0003800000 */
.L_x_1047:
        /* <DEDUP_REMOVED lines=16> */
[C---:B------:R-:W-:Y:S01]  /*0770*/  SHF.L.U32 R6, R4.reuse, R5, RZ ;  /* 0x0000000504067219 */ /* 0x040fe200000006ff */
        /* <DEDUP_REMOVED lines=9> */
.L_x_1050:
[----:B------:R-:W2:Y:S02]  /*0810*/  LDG.E.U8 R2, desc[UR36][R2.64] ;  /* 0x0000002402027981 */ /* 0x000ea4000c1e1100 */
[C---:B--2---:R-:W-:Y:S02]  /*0820*/  IMAD.SHL.U32 R4, R2.reuse, 0x2000000, RZ ;  /* 0x0200000002047824 */ /* 0x044fe400078e00ff */
[----:B------:R-:W-:-:S03]  /*0830*/  IMAD.SHL.U32 R5, R2, 0x100, RZ ;  /* 0x0000010002057824 */ /* 0x000fc600078e00ff */
[----:B------:R-:W-:-:S13]  /*0840*/  ISETP.GT.U32.AND P0, PT, R4, 0x7ffffff, PT ;  /* 0x07ffffff0400780c */ /* 0x000fda0003f04070 */
[C---:B------:R-:W-:Y:S02]  /*0850*/  @!P0 LOP3.LUT R0, R5.reuse, 0x7f00, RZ, 0xc0, !PT ;  /* 0x00007f0005008812 */ /* 0x040fe400078ec0ff */
[----:B------:R-:W-:Y:S02]  /*0860*/  @P0 LEA.HI R4, R4, 0x70000000, RZ, 0x1c ;  /* 0x7000000004040811 */ /* 0x000fe400078fe0ff */
[----:B------:R-:W-:Y:S02]  /*0870*/  @!P0 LOP3.LUT R0, R0, 0x3f000000, RZ, 0xfc, !PT ;  /* 0x3f00000000008812 */ /* 0x000fe400078efcff */
[----:B------:R-:W-:-:S03]  /*0880*/  PRMT R5, R5, 0x9910, RZ ;  /* 0x0000991005057816 */ /* 0x000fc600000000ff */
[----:B------:R-:W-:Y:S01]  /*0890*/  @!P0 FADD.FTZ R0, R0, -0.5 ;  /* 0xbf00000000008421 */ /* 0x000fe20000010000 */
[----:B------:R-:W-:-:S05]  /*08a0*/  @P0 FMUL.FTZ R0, R4, 1.9259299443872358531e-34 ;  /* 0x0780000004000820 */ /* 0x000fca0000410000 */
[----:B------:R-:W-:-:S04]  /*08b0*/  LOP3.LUT R0, R0, 0x80000000, R5, 0xf8, !PT ;  /* 0x8000000000007812 */ /* 0x000fc800078ef805 */
[----:B------:R0:W1:Y:S01]  /*08c0*/  F2I.S64.TRUNC R56, R0 ;  /* 0x0000000000387311 */ /* 0x000062000020d900 */
[----:B------:R-:W-:Y:S05]  /*08d0*/  BRA `(.L_x_1039) ;  /* 0x0000000400b87947 */ /* 0x000fea0003800000 */
.L_x_1049:
[----:B------:R-:W2:Y:S02]  /*08e0*/  LDG.E.U16 R56, desc[UR36][R2.64] ;  /* 0x0000002402387981 */ /* 0x000ea4000c1e1500 */
[----:B--2---:R-:W-:-:S06]  /*08f0*/  IMAD.U32 R56, R56, 0x10000, RZ ;  /* 0x0001000038387824 */ /* 0x004fcc00078e00ff */
[----:B------:R-:W0:Y:S01]  /*0900*/  F2I.S64.TRUNC R56, R56 ;  /* 0x0000003800387311 */ /* 0x000e22000020d900 */
[----:B------:R-:W-:Y:S05]  /*0910*/  BRA `(.L_x_1039) ;  /* 0x0000000400a87947 */ /* 0x000fea0003800000 */
.L_x_1046:
        /* <DEDUP_REMOVED lines=11> */
.L_x_1053:
        /* <DEDUP_REMOVED lines=21> */
.L_x_1057:
[----:B------:R-:W-:Y:S05]  /*0b20*/  BSYNC.RECONVERGENT B1 ;  /* 0x0000000000017941 */ /* 0x000fea0003800200 */
.L_x_1056:
[----:B------:R-:W-:Y:S01]  /*0b30*/  IMAD.SHL.U32 R0, R0, 0x100000, RZ ;  /* 0x0010000000007824 */ /* 0x000fe200078e00ff */
[----:B------:R-:W-:-:S04]  /*0b40*/  LEA R2, R2, 0x3b800000, 0x17 ;  /* 0x3b80000002027811 */ /* 0x000fc800078eb8ff */
[----:B------:R-:W-:-:S07]  /*0b50*/  LOP3.LUT R56, R2, R0, R7, 0xfe, !PT ;  /* 0x0000000002387212 */ /* 0x000fce00078efe07 */
.L_x_1055:
[----:B------:R-:W-:Y:S05]  /*0b60*/  BSYNC.RECONVERGENT B0 ;  /* 0x0000000000007941 */ /* 0x000fea0003800200 */
.L_x_1054:
[----:B------:R-:W0:Y:S01]  /*0b70*/  F2I.S64.TRUNC R56, R56 ;  /* 0x0000003800387311 */ /* 0x000e22000020d900 */
[----:B------:R-:W-:Y:S05]  /*0b80*/  BRA `(.L_x_1039) ;  /* 0x00000004000c7947 */ /* 0x000fea0003800000 */
.L_x_1052:
        /* <DEDUP_REMOVED lines=21> */
.L_x_1061:
[----:B------:R-:W-:Y:S05]  /*0ce0*/  BSYNC.RECONVERGENT B1 ;  /* 0x0000000000017941 */ /* 0x000fea0003800200 */
.L_x_1060:
[----:B------:R-:W-:Y:S01]  /*0cf0*/  IMAD.SHL.U32 R0, R0, 0x200000, RZ ;  /* 0x0020000000007824 */ /* 0x000fe200078e00ff */
[----:B------:R-:W-:-:S04]  /*0d00*/  LEA R2, R2, 0x37800000, 0x17 ;  /* 0x3780000002027811 */ /* 0x000fc800078eb8ff */
[----:B------:R-:W-:-:S07]  /*0d10*/  LOP3.LUT R56, R2, R0, R7, 0xfe, !PT ;  /* 0x0000000002387212 */ /* 0x000fce00078efe07 */
.L_x_1059:
[----:B------:R-:W-:Y:S05]  /*0d20*/  BSYNC.RECONVERGENT B0 ;  /* 0x0000000000007941 */ /* 0x000fea0003800200 */
.L_x_1058:
[----:B------:R-:W0:Y:S01]  /*0d30*/  F2I.S64.TRUNC R56, R56 ;  /* 0x0000003800387311 */ /* 0x000e22000020d900 */
[----:B------:R-:W-:Y:S05]  /*0d40*/  BRA `(.L_x_1039) ;  /* 0x00000000009c7947 */ /* 0x000fea0003800000 */
.L_x_1051:
[----:B------:R-:W-:-:S09]  /*0d50*/  UISETP.NE.AND UP0, UPT, UR4, 0x1c, UPT ;  /* 0x0000001c0400788c */ /* 0x000fd2000bf05270 */
[----:B------:R-:W-:Y:S05]  /*0d60*/  BRA.U !UP0, `(.L_x_1062) ;  /* 0x00000001088c7547 */ /* 0x000fea000b800000 */
[----:B------:R-:W-:-:S09]  /*0d70*/  UISETP.NE.AND UP0, UPT, UR4, 0x1d, UPT ;  /* 0x0000001d0400788c */ /* 0x000fd2000bf05270 */
[----:B------:R-:W-:Y:S05]  /*0d80*/  BRA.U !UP0, `(.L_x_1063) ;  /* 0x00000001087c7547 */ /* 0x000fea000b800000 */
[----:B------:R-:W-:-:S09]  /*0d90*/  UISETP.NE.AND UP0, UPT, UR4, 0x2c, UPT ;  /* 0x0000002c0400788c */ /* 0x000fd2000bf05270 */
[----:B------:R-:W-:Y:S05]  /*0da0*/  BRA.U !UP0, `(.L_x_1064) ;  /* 0x0000000108487547 */ /* 0x000fea000b800000 */
.L_x_1038:
[----:B------:R-:W-:Y:S01]  /*0db0*/  MOV R0, 0x0 ;  /* 0x0000000000007802 */ /* 0x000fe20000000f00 */
[----:B------:R-:W0:Y:S01]  /*0dc0*/  LDCU.64 UR4, c[0x4][0x118] ;  /* 0x01002300ff0477ac */ /* 0x000e220008000a00 */
[----:B------:R-:W-:Y:S02]  /*0dd0*/  IMAD.MOV.U32 R8, RZ, RZ, 0x4e ;  /* 0x0000004eff087424 */ /* 0x000fe400078e00ff */
[----:B------:R1:W2:Y:S01]  /*0de0*/  LDC.64 R2, c[0x4][R0] ;  /* 0x0100000000027b82 */ /* 0x0002a20000000a00 */
[----:B------:R-:W3:Y:S01]  /*0df0*/  LDCU.64 UR6, c[0x4][0x120] ;  /* 0x01002400ff0677ac */ /* 0x000ee20008000a00 */
[----:B------:R-:W-:Y:S02]  /*0e00*/  IMAD.MOV.U32 R12, RZ, RZ, 0x1 ;  /* 0x00000001ff0c7424 */ /* 0x000fe400078e00ff */
[----:B------:R-:W-:Y:S01]  /*0e10*/  IMAD.MOV.U32 R13, RZ, RZ, RZ ;  /* 0x000000ffff0d7224 */ /* 0x000fe200078e00ff */
[----:B------:R-:W4:Y:S01]  /*0e20*/  LDCU.64 UR8, c[0x4][0x20] ;  /* 0x01000400ff0877ac */ /* 0x000f220008000a00 */
[----:B0-----:R-:W-:Y:S01]  /*0e30*/  IMAD.U32 R4, RZ, RZ, UR4 ;  /* 0x00000004ff047e24 */ /* 0x001fe2000f8e00ff */
[----:B------:R-:W-:Y:S01]  /*0e40*/  MOV R5, UR5 ;  /* 0x0000000500057c02 */ /* 0x000fe20008000f00 */
[----:B---3--:R-:W-:-:S02]  /*0e50*/  IMAD.U32 R6, RZ, RZ, UR6 ;  /* 0x00000006ff067e24 */ /* 0x008fc4000f8e00ff */
[----:B------:R-:W-:Y:S02]  /*0e60*/  IMAD.U32 R7, RZ, RZ, UR7 ;  /* 0x00000007ff077e24 */ /* 0x000fe4000f8e00ff */
[----:B----4-:R-:W-:Y:S01]  /*0e70*/  IMAD.U32 R10, RZ, RZ, UR8 ;  /* 0x00000008ff0a7e24 */ /* 0x010fe2000f8e00ff */
[----:B-1----:R-:W-:-:S07]  /*0e80*/  MOV R11, UR9 ;  /* 0x00000009000b7c02 */ /* 0x002fce0008000f00 */
[----:B------:R-:W-:-:S07]  /*0e90*/  LEPC R20, `(.L_x_1065) ;  /* 0x000000001014794e */ /* 0x000fce0000000000 */
[----:B--2---:R-:W-:Y:S05]  /*0ea0*/  CALL.ABS.NOINC R2 ;  /* 0x0000000002007343 */ /* 0x004fea0003c00000 */
.L_x_1065:
[----:B------:R-:W-:Y:S01]  /*0eb0*/  CS2R R56, SRZ ;  /* 0x0000000000387805 */ /* 0x000fe2000001ff00 */
[----:B------:R-:W-:Y:S06]  /*0ec0*/  BRA `(.L_x_1039) ;  /* 0x00000000003c7947 */ /* 0x000fec0003800000 */
.L_x_1064:
        /* <DEDUP_REMOVED lines=8> */
.L_x_1067:
[----:B------:R-:W-:Y:S05]  /*0f50*/  BSYNC.RECONVERGENT B0 ;  /* 0x0000000000007941 */ /* 0x000fea0003800200 */
.L_x_1066:
[----:B------:R-:W0:Y:S01]  /*0f60*/  F2I.S64.TRUNC R56, R56 ;  /* 0x0000003800387311 */ /* 0x000e22000020d900 */
[----:B------:R-:W-:Y:S05]  /*0f70*/  BRA `(.L_x_1039) ;  /* 0x0000000000107947 */ /* 0x000fea0003800000 */
.L_x_1063:
[----:B------:R0:W5:Y:S01]  /*0f80*/  LDG.E.64 R56, desc[UR36][R2.64] ;  /* 0x0000002402387981 */ /* 0x000162000c1e1b00 */
[----:B------:R-:W-:Y:S05]  /*0f90*/  BRA `(.L_x_1039) ;  /* 0x0000000000087947 */ /* 0x000fea0003800000 */
.L_x_1062:
[----:B------:R0:W5:Y:S01]  /*0fa0*/  LDG.E R56, desc[UR36][R2.64] ;  /* 0x0000002402387981 */ /* 0x000162000c1e1900 */
[----:B------:R-:W-:-:S07]  /*0fb0*/  IMAD.MOV.U32 R57, RZ, RZ, RZ ;  /* 0x000000ffff397224 */ /* 0x000fce00078e00ff */
.L_x_1039:
[----:B012---:R-:W0:Y:S01]  /*0fc0*/  LDC.64 R2, c[0x0][0x3d8] ;  /* 0x0000f600ff027b82 */ /* 0x007e220000000a00 */
[----:B------:R-:W1:Y:S01]  /*0fd0*/  LDCU UR5, c[0x0][0x408] ;  /* 0x00008100ff0577ac */ /* 0x000e620008000800 */
[----:B------:R-:W-:-:S04]  /*0fe0*/  UPRMT UR4, UR38, 0x7771, URZ ;  /* 0x0000777126047896 */ /* 0x000fc800080000ff */
[----:B------:R-:W-:Y:S01]  /*0ff0*/  UISETP.GT.AND UP0, UPT, UR4, 0x9, UPT ;  /* 0x000000090400788c */ /* 0x000fe2000bf04270 */
[----:B-1----:R-:W-:-:S05]  /*1000*/  IMAD R5, R16, UR5, RZ ;  /* 0x0000000510057c24 */ /* 0x002fca000f8e02ff */
[----:B0-----:R-:W-:-:S04]  /*1010*/  IADD3 R2, P0, PT, R5, R2, RZ ;  /* 0x0000000205027210 */ /* 0x001fc80007f1e0ff */
[----:B------:R-:W-:Y:S01]  /*1020*/  IADD3.X R3, PT, PT, RZ, R3, RZ, P0, !PT ;  /* 0x00000003ff037210 */ /* 0x000fe200007fe4ff */
[----:B------:R-:W-:Y:S08]  /*1030*/  BRA.U UP0, `(.L_x_1068) ;  /* 0x0000000100e47547 */ /* 0x000ff0000b800000 */
        /* <DEDUP_REMOVED lines=11> */
.L_x_1071:
[----:B------:R0:W5:Y:S01]  /*10f0*/  LDG.E.U8 R54, desc[UR36][R2.64] ;  /* 0x0000002402367981 */ /* 0x000162000c1e1100 */
[----:B------:R-:W-:Y:S01]  /*1100*/  IMAD.MOV.U32 R55, RZ, RZ, RZ ;  /* 0x000000ffff377224 */ /* 0x000fe200078e00ff */
[----:B------:R-:W-:Y:S06]  /*1110*/  BRA `(.L_x_1073) ;  /* 0x0000000c00407947 */ /* 0x000fec0003800000 */
.L_x_1070:
        /* <DEDUP_REMOVED lines=8> */
.L_x_1075:
[----:B------:R-:W2:Y:S02]  /*11a0*/  LDG.E R54, desc[UR36][R2.64] ;  /* 0x0000002402367981 */ /* 0x000ea4000c1e1900 */
[----:B--2---:R-:W-:Y:S01]  /*11b0*/  SHF.R.S32.HI R55, RZ, 0x1f, R54 ;  /* 0x0000001fff377819 */ /* 0x004fe20000011436 */
[----:B------:R-:W-:Y:S06]  /*11c0*/  BRA `(.L_x_1073) ;  /* 0x0000000c00147947 */ /* 0x000fec0003800000 */
.L_x_1074:
[----:B------:R-:W2:Y:S02]  /*11d0*/  LDG.E.S16 R54, desc[UR36][R2.64] ;  /* 0x0000002402367981 */ /* 0x000ea4000c1e1700 */
[----:B--2---:R-:W-:Y:S01]  /*11e0*/  SHF.R.S32.HI R55, RZ, 0x1f, R54 ;  /* 0x0000001fff377819 */ /* 0x004fe20000011436 */
[----:B------:R-:W-:Y:S06]  /*11f0*/  BRA `(.L_x_1073) ;  /* 0x0000000c00087947 */ /* 0x000fec0003800000 */
.L_x_1069:
        /* <DEDUP_REMOVED lines=9> */
.L_x_1077:
[----:B------:R-:W2:Y:S02]  /*1290*/  LDG.E.U16 R2, desc[UR36][R2.64] ;  /* 0x0000002402027981 */ /* 0x000ea4000c1e1500 */
[----:B--2---:R-:W-:-:S06]  /*12a0*/  HADD2.F32 R54, -RZ, R2.H0_H0 ;  /* 0x20000002ff367230 */ /* 0x004fcc0000004100 */
[----:B------:R-:W0:Y:S01]  /*12b0*/  F2I.S64.TRUNC R54, R54 ;  /* 0x0000003600367311 */ /* 0x000e22000020d900 */
[----:B------:R-:W-:Y:S05]  /*12c0*/  BRA `(.L_x_1073) ;  /* 0x0000000800d47947 */ /* 0x000fea0003800000 */
.L_x_1076:
[----:B------:R-:W-:-:S09]  /*12d0*/  UISETP.NE.AND UP0, UPT, UR4, 0x7, UPT ;  /* 0x000000070400788c */ /* 0x000fd2000bf05270 */
[----:B------:R-:W-:Y:S05]  /*12e0*/  BRA.U !UP0, `(.L_x_1078) ;  /* 0x00000001082c7547 */ /* 0x000fea000b800000 */
[----:B------:R-:W-:-:S09]  /*12f0*/  UISETP.NE.AND UP0, UPT, UR4, 0x8, UPT ;  /* 0x000000080400788c */ /* 0x000fd2000bf05270 */
[----:B------:R-:W-:Y:S05]  /*1300*/  BRA.U !UP0, `(.L_x_1079) ;  /* 0x0000000108147547 */ /* 0x000fea000b800000 */
[----:B------:R-:W-:-:S09]  /*1310*/  UISETP.NE.AND UP0, UPT, UR4, 0x9, UPT ;  /* 0x000000090400788c */ /* 0x000fd2000bf05270 */
[----:B------:R-:W-:Y:S05]  /*1320*/  BRA.U UP0, `(.L_x_1072) ;  /* 0x0000000900387547 */ /* 0x000fea000b800000 */
[----:B------:R-:W2:Y:S02]  /*1330*/  LDG.E R2, desc[UR36][R2.64] ;  /* 0x0000002402027981 */ /* 0x000ea4000c1e1900 */
[----:B--2---:R2:W0:Y:S01]  /*1340*/  F2I.S64.TRUNC R54, R2 ;  /* 0x0000000200367311 */ /* 0x004422000020d900 */
[----:B------:R-:W-:Y:S05]  /*1350*/  BRA `(.L_x_1073) ;  /* 0x0000000800b07947 */ /* 0x000fea0003800000 */
.L_x_1079:
[----:B------:R-:W2:Y:S02]  /*1360*/  LDG.E.U16 R2, desc[UR36][R2.64] ;  /* 0x0000002402027981 */ /* 0x000ea4000c1e1500 */
[----:B--2---:R-:W-:-:S06]  /*1370*/  HADD2.F32 R54, -RZ, R2.H0_H0 ;  /* 0x20000002ff367230 */ /* 0x004fcc0000004100 */
[----:B------:R-:W0:Y:S01]  /*1380*/  F2I.S64.TRUNC R54, R54 ;  /* 0x0000003600367311 */ /* 0x000e22000020d900 */
[----:B------:R-:W-:Y:S05]  /*1390*/  BRA `(.L_x_1073) ;  /* 0x0000000800a07947 */ /* 0x000fea0003800000 */
.L_x_1078:
[----:B------:R-:W2:Y:S02]  /*13a0*/  LDG.E.64 R2, desc[UR36][R2.64] ;  /* 0x0000002402027981 */ /* 0x000ea4000c1e1b00 */
[----:B--2---:R0:W1:Y:S01]  /*13b0*/  F2I.S64.F64.TRUNC R54, R2 ;  /* 0x0000000200367311 */ /* 0x004062000030d900 */
[----:B------:R-:W-:Y:S05]  /*13c0*/  BRA `(.L_x_1073) ;  /* 0x0000000800947947 */ /* 0x000fea0003800000 */
.L_x_1068:
        /* <DEDUP_REMOVED lines=13> */
.L_x_1082:
[----:B------:R-:W2:Y:S02]  /*14a0*/  LDG.E.64 R2, desc[UR36][R2.64] ;  /* 0x0000002402027981 */ /* 0x000ea4000c1e1b00 */
[----:B--2---:R0:W1:Y:S01]  /*14b0*/  F2I.S64.F64.TRUNC R54, R2 ;  /* 0x0000000200367311 */ /* 0x004062000030d900 */
[----:B------:R-:W-:Y:S05]  /*14c0*/  BRA `(.L_x_1073) ;  /* 0x0000000800547947 */ /* 0x000fea0003800000 */
.L_x_1081:
[----:B------:R-:W-:-:S09]  /*14d0*/  UISETP.NE.AND UP0, UPT, UR4, 0xf, UPT ;  /* 0x0000000f0400788c */ /* 0x000fd2000bf05270 */
[----:B------:R-:W-:Y:S05]  /*14e0*/  BRA.U !UP0, `(.L_x_1083) ;  /* 0x0000000108947547 */ /* 0x000fea000b800000 */
[----:B------:R-:W-:-:S09]  /*14f0*/  UISETP.NE.AND UP0, UPT, UR4, 0x17, UPT ;  /* 0x000000170400788c */ /* 0x000fd2000bf05270 */
[----:B------:R-:W-:Y:S05]  /*1500*/  BRA.U !UP0, `(.L_x_1084) ;  /* 0x0000000108587547 */ /* 0x000fea000b800000 */
[----:B------:R-:W-:-:S09]  /*1510*/  UISETP.NE.AND UP0, UPT, UR4, 0x18, UPT ;  /* 0x000000180400788c */ /* 0x000fd2000bf05270 */
[----:B------:R-:W-:Y:S05]  /*1520*/  BRA.U UP0, `(.L_x_1072) ;  /* 0x0000000500b87547 */ /* 0x000fea000b800000 */
        /* <DEDUP_REMOVED lines=20> */
.L_x_1084:
        /* <DEDUP_REMOVED lines=13> */
.L_x_1083:
[----:B------:R-:W2:Y:S02]  /*1740*/  LDG.E.U16 R54, desc[UR36][R2.64] ;  /* 0x0000002402367981 */ /* 0x000ea4000c1e1500 */
[----:B--2---:R-:W-:-:S06]  /*1750*/  SHF.L.U32 R54, R54, 0x10, RZ ;  /* 0x0000001036367819 */ /* 0x004fcc00000006ff */
[----:B------:R-:W0:Y:S01]  /*1760*/  F2I.S64.TRUNC R54, R54 ;  /* 0x0000003600367311 */ /* 0x000e22000020d900 */
[----:B------:R-:W-:Y:S05]  /*1770*/  BRA `(.L_x_1073) ;  /* 0x0000000400a87947 */ /* 0x000fea0003800000 */
.L_x_1080:
        /* <DEDUP_REMOVED lines=11> */
.L_x_1087:
        /* <DEDUP_REMOVED lines=21> */
.L_x_1091:
[----:B------:R-:W-:Y:S05]  /*1980*/  BSYNC.RECONVERGENT B1 ;  /* 0x0000000000017941 */ /* 0x000fea0003800200 */
.L_x_1090:
[----:B------:R-:W-:Y:S01]  /*1990*/  IMAD.SHL.U32 R0, R0, 0x100000, RZ ;  /* 0x0010000000007824 */ /* 0x000fe200078e00ff */
[----:B------:R-:W-:-:S04]  /*19a0*/  LEA R2, R2, 0x3b800000, 0x17 ;  /* 0x3b80000002027811 */ /* 0x000fc800078eb8ff */
[----:B------:R-:W-:-:S07]  /*19b0*/  LOP3.LUT R54, R2, R0, R7, 0xfe, !PT ;  /* 0x0000000002367212 */ /* 0x000fce00078efe07 */
.L_x_1089:
[----:B------:R-:W-:Y:S05]  /*19c0*/  BSYNC.RECONVERGENT B0 ;  /* 0x0000000000007941 */ /* 0x000fea0003800200 */
.L_x_1088:
[----:B------:R-:W0:Y:S01]  /*19d0*/  F2I.S64.TRUNC R54, R54 ;  /* 0x0000003600367311 */ /* 0x000e22000020d900 */
[----:B------:R-:W-:Y:S05]  /*19e0*/  BRA `(.L_x_1073) ;  /* 0x00000004000c7947 */ /* 0x000fea0003800000 */
.L_x_1086:
        /* <DEDUP_REMOVED lines=21> */
.L_x_1095:
[----:B------:R-:W-:Y:S05]  /*1b40*/  BSYNC.RECONVERGENT B1 ;  /* 0x0000000000017941 */ /* 0x000fea0003800200 */
.L_x_1094:
[----:B------:R-:W-:Y:S01]  /*1b50*/  IMAD.SHL.U32 R0, R0, 0x200000, RZ ;  /* 0x0020000000007824 */ /* 0x000fe200078e00ff */
[----:B------:R-:W-:-:S04]  /*1b60*/  LEA R2, R2, 0x37800000, 0x17 ;  /* 0x3780000002027811 */ /* 0x000fc800078eb8ff */
[----:B------:R-:W-:-:S07]  /*1b70*/  LOP3.LUT R54, R2, R0, R7, 0xfe, !PT ;  /* 0x0000000002367212 */ /* 0x000fce00078efe07 */
.L_x_1093:
[----:B------:R-:W-:Y:S05]  /*1b80*/  BSYNC.RECONVERGENT B0 ;  /* 0x0000000000007941 */ /* 0x000fea0003800200 */
.L_x_1092:
[----:B------:R-:W0:Y:S01]  /*1b90*/  F2I.S64.TRUNC R54, R54 ;  /* 0x0000003600367311 */ /* 0x000e22000020d900 */
[----:B------:R-:W-:Y:S05]  /*1ba0*/  BRA `(.L_x_1073) ;  /* 0x00000000009c7947 */ /* 0x000fea0003800000 */
.L_x_1085:
[----:B------:R-:W-:-:S09]  /*1bb0*/  UISETP.NE.AND UP0, UPT, UR4, 0x1c, UPT ;  /* 0x0000001c0400788c */ /* 0x000fd2000bf05270 */
[----:B------:R-:W-:Y:S05]  /*1bc0*/  BRA.U !UP0, `(.L_x_1096) ;  /* 0x00000001088c7547 */ /* 0x000fea000b800000 */
[----:B------:R-:W-:-:S09]  /*1bd0*/  UISETP.NE.AND UP0, UPT, UR4, 0x1d, UPT ;  /* 0x0000001d0400788c */ /* 0x000fd2000bf05270 */
[----:B------:R-:W-:Y:S05]  /*1be0*/  BRA.U !UP0, `(.L_x_1097) ;  /* 0x00000001087c7547 */ /* 0x000fea000b800000 */
[----:B------:R-:W-:-:S09]  /*1bf0*/  UISETP.NE.AND UP0, UPT, UR4, 0x2c, UPT ;  /* 0x0000002c0400788c */ /* 0x000fd2000bf05270 */
[----:B------:R-:W-:Y:S05]  /*1c00*/  BRA.U !UP0, `(.L_x_1098) ;  /* 0x0000000108487547 */ /* 0x000fea000b800000 */
.L_x_1072:
        /* <DEDUP_REMOVED lines=8> */
[----:B0-----:R-:W-:Y:S01]  /*1c90*/  MOV R4, UR4 ;  /* 0x0000000400047c02 */ /* 0x001fe20008000f00 */
[----:B------:R-:W-:-:S02]  /*1ca0*/  IMAD.U32 R5, RZ, RZ, UR5 ;  /* 0x00000005ff057e24 */ /* 0x000fc4000f8e00ff */
[----:B---3--:R-:W-:Y:S02]  /*1cb0*/  IMAD.U32 R6, RZ, RZ, UR6 ;  /* 0x00000006ff067e24 */ /* 0x008fe4000f8e00ff */
[----:B------:R-:W-:Y:S01]  /*1cc0*/  IMAD.U32 R7, RZ, RZ, UR7 ;  /* 0x00000007ff077e24 */ /* 0x000fe2000f8e00ff */
[----:B----4-:R-:W-:Y:S01]  /*1cd0*/  MOV R10, UR8 ;  /* 0x00000008000a7c02 */ /* 0x010fe20008000f00 */
[----:B-1----:R-:W-:-:S07]  /*1ce0*/  IMAD.U32 R11, RZ, RZ, UR9 ;  /* 0x00000009ff0b7e24 */ /* 0x002fce000f8e00ff */
[----:B------:R-:W-:-:S07]  /*1cf0*/  LEPC R20, `(.L_x_1099) ;  /* 0x000000001014794e */ /* 0x000fce0000000000 */
[----:B--2--5:R-:W-:Y:S05]  /*1d00*/  CALL.ABS.NOINC R2 ;  /* 0x0000000002007343 */ /* 0x024fea0003c00000 */
.L_x_1099:
[----:B------:R-:W-:Y:S01]  /*1d10*/  CS2R R54, SRZ ;  /* 0x0000000000367805 */ /* 0x000fe2000001ff00 */
[----:B------:R-:W-:Y:S06]  /*1d20*/  BRA `(.L_x_1073) ;  /* 0x00000000003c7947 */ /* 0x000fec0003800000 */
.L_x_1098:
[----:B------:R-:W2:Y:S01]  /*1d30*/  LDG.E.U8 R2, desc[UR36][R2.64] ;  /* 0x0000002402027981 */ /* 0x000ea2000c1e1100 */
[----:B------:R-:W-:Y:S01]  /*1d40*/  BSSY.RECONVERGENT B0, `(.L_x_1100) ;  /* 0x0000007000007945 */ /* 0x000fe20003800200 */
[----:B------:R-:W-:Y:S01]  /*1d50*/  IMAD.MOV.U32 R54, RZ, RZ, 0x400000 ;  /* 0x00400000ff367424 */ /* 0x000fe200078e00ff */
[----:B--2---:R-:W-:-:S13]  /*1d60*/  ISETP.NE.AND P0, PT, R2, RZ, PT ;  /* 0x000000ff0200720c */ /* 0x004fda0003f05270 */
[----:B------:R-:W-:Y:S05]  /*1d70*/  @!P0 BRA `(.L_x_1101) ;  /* 0x00000000000c8947 */ /* 0x000fea0003800000 */
[----:B------:R-:W-:-:S13]  /*1d80*/  ISETP.NE.AND P0, PT, R2, 0xff, PT ;  /* 0x000000ff0200780c */ /* 0x000fda0003f05270 */
[----:B------:R-:W-:Y:S02]  /*1d90*/  @!P0 IMAD.MOV.U32 R54, RZ, RZ, 0x7f800001 ;  /* 0x7f800001ff368424 */ /* 0x000fe400078e00ff */
[----:B------:R-:W-:-:S07]  /*1da0*/  @P0 IMAD.SHL.U32 R54, R2, 0x800000, RZ ;  /* 0x0080000002360824 */ /* 0x000fce00078e00ff */
.L_x_1101:
[----:B------:R-:W-:Y:S05]  /*1db0*/  BSYNC.RECONVERGENT B0 ;  /* 0x0000000000007941 */ /* 0x000fea0003800200 */
.L_x_1100:
[----:B------:R-:W0:Y:S01]  /*1dc0*/  F2I.S64.TRUNC R54, R54 ;  /* 0x0000003600367311 */ /* 0x000e22000020d900 */
[----:B------:R-:W-:Y:S05]  /*1dd0*/  BRA `(.L_x_1073) ;  /* 0x0000000000107947 */ /* 0x000fea0003800000 */
.L_x_1097:
[----:B------:R0:W5:Y:S01]  /*1de0*/  LDG.E.64 R54, desc[UR36][R2.64] ;  /* 0x0000002402367981 */ /* 0x000162000c1e1b00 */
[----:B------:R-:W-:Y:S05]  /*1df0*/  BRA `(.L_x_1073) ;  /* 0x0000000000087947 */ /* 0x000fea0003800000 */
.L_x_1096:
[----:B------:R0:W5:Y:S01]  /*1e00*/  LDG.E R54, desc[UR36][R2.64] ;  /* 0x0000002402367981 */ /* 0x000162000c1e1900 */
[----:B------:R-:W-:-:S07]  /*1e10*/  MOV R55, RZ ;  /* 0x000000ff00377202 */ /* 0x000fce0000000f00 */
.L_x_1073:
[----:B012---:R-:W0:Y:S01]  /*1e20*/  LDC.64 R2, c[0x0][0x3e0] ;  /* 0x0000f800ff027b82 */ /* 0x007e220000000a00 */
[----:B------:R-:W1:Y:S01]  /*1e30*/  LDCU UR5, c[0x0][0x40c] ;  /* 0x00008180ff0577ac */ /* 0x000e620008000800 */
[----:B------:R-:W-:-:S04]  /*1e40*/  UPRMT UR4, UR38, 0x7772, URZ ;  /* 0x0000777226047896 */ /* 0x000fc800080000ff */
[----:B------:R-:W-:Y:S01]  /*1e50*/  UISETP.GT.AND UP0, UPT, UR4, 0x9, UPT ;  /* 0x000000090400788c */ /* 0x000fe2000bf04270 */
[----:B-1----:R-:W-:-:S05]  /*1e60*/  IMAD R5, R16, UR5, RZ ;  /* 0x0000000510057c24 */ /* 0x002fca000f8e02ff */
[----:B0-----:R-:W-:-:S05]  /*1e70*/  IADD3 R2, P0, PT, R5, R2, RZ ;  /* 0x0000000205027210 */ /* 0x001fca0007f1e0ff */
[----:B------:R-:W-:Y:S01]  /*1e80*/  IMAD.X R3, RZ, RZ, R3, P0 ;  /* 0x000000ffff037224 */ /* 0x000fe200000e0603 */
[----:B------:R-:W-:Y:S07]  /*1e90*/  BRA.U UP0, `(.L_x_1102) ;  /* 0x0000000100e47547 */ /* 0x000fee000b800000 */
        /* <DEDUP_REMOVED lines=11> */
.L_x_1105:
[----:B------:R0:W5:Y:S01]  /*1f50*/  LDG.E.U8 R50, desc[UR36][R2.64] ;  /* 0x0000002402327981 */ /* 0x000162000c1e1100 */
[----:B------:R-:W-:Y:S01]  /*1f60*/  IMAD.MOV.U32 R51, RZ, RZ, RZ ;  /* 0x000000ffff337224 */ /* 0x000fe200078e00ff */
[----:B------:R-:W-:Y:S06]  /*1f70*/  BRA `(.L_x_1107) ;  /* 0x0000000c00407947 */ /* 0x000fec0003800000 */
.L_x_1104:
        /* <DEDUP_REMOVED lines=8> */
.L_x_1109:
[----:B------:R-:W2:Y:S02]  /*2000*/  LDG.E R50, desc[UR36][R2.64] ;  /* 0x0000002402327981 */ /* 0x000ea4000c1e1900 */
[----:B--2---:R-:W-:Y:S01]  /*2010*/  SHF.R.S32.HI R51, RZ, 0x1f, R50 ;  /* 0x0000001fff337819 */ /* 0x004fe20000011432 */
[----:B------:R-:W-:Y:S06]  /*2020*/  BRA `(.L_x_1107) ;  /* 0x0000000c00147947 */ /* 0x000fec0003800000 */
.L_x_1108:
[----:B------:R-:W2:Y:S02]  /*2030*/  LDG.E.S16 R50, desc[UR36][R2.64] ;  /* 0x0000002402327981 */ /* 0x000ea4000c1e1700 */
[----:B--2---:R-:W-:Y:S01]  /*2040*/  SHF.R.S32.HI R51, RZ, 0x1f, R50 ;  /* 0x0000001fff337819 */ /* 0x004fe20000011432 */
[----:B------:R-:W-:Y:S06]  /*2050*/  BRA `(.L_x_1107) ;  /* 0x0000000c00087947 */ /* 0x000fec0003800000 */
.L_x_1103:
        /* <DEDUP_REMOVED lines=9> */
.L_x_1111:
[----:B------:R-:W2:Y:S02]  /*20f0*/  LDG.E.U16 R2, desc[UR36][R2.64] ;  /* 0x0000002402027981 */ /* 0x000ea4000c1e1500 */
[----:B--2---:R-:W-:-:S06]  /*2100*/  HADD2.F32 R50, -RZ, R2.H0_H0 ;  /* 0x20000002ff327230 */ /* 0x004fcc0000004100 */
[----:B------:R-:W0:Y:S01]  /*2110*/  F2I.S64.TRUNC R50, R50 ;  /* 0x0000003200327311 */ /* 0x000e22000020d900 */
[----:B------:R-:W-:Y:S05]  /*2120*/  BRA `(.L_x_1107) ;  /* 0x0000000800d47947 */ /* 0x000fea0003800000 */
.L_x_1110:
        /* <DEDUP_REMOVED lines=9> */
.L_x_1113:
[----:B------:R-:W2:Y:S02]  /*21c0*/  LDG.E.U16 R2, desc[UR36][R2.64] ;  /* 0x0000002402027981 */ /* 0x000ea4000c1e1500 */
[----:B--2---:R-:W-:-:S06]  /*21d0*/  HADD2.F32 R50, -RZ, R2.H0_H0 ;  /* 0x20000002ff327230 */ /* 0x004fcc0000004100 */
[----:B------:R-:W0:Y:S01]  /*21e0*/  F2I.S64.TRUNC R50, R50 ;  /* 0x0000003200327311 */ /* 0x000e22000020d900 */
[----:B------:R-:W-:Y:S05]  /*21f0*/  BRA `(.L_x_1107) ;  /* 0x0000000800a07947 */ /* 0x000fea0003800000 */
.L_x_1112:
[----:B------:R-:W2:Y:S02]  /*2200*/  LDG.E.64 R2, desc[UR36][R2.64] ;  /* 0x0000002402027981 */ /* 0x000ea4000c1e1b00 */
[----:B--2---:R0:W1:Y:S01]  /*2210*/  F2I.S64.F64.TRUNC R50, R2 ;  /* 0x0000000200327311 */ /* 0x004062000030d900 */
[----:B------:R-:W-:Y:S05]  /*2220*/  BRA `(.L_x_1107) ;  /* 0x0000000800947947 */ /* 0x000fea0003800000 */
.L_x_1102:
        /* <DEDUP_REMOVED lines=13> */
.L_x_1116:
[----:B------:R-:W2:Y:S02]  /*2300*/  LDG.E.64 R2, desc[UR36][R2.64] ;  /* 0x0000002402027981 */ /* 0x000ea4000c1e1b00 */
[----:B--2---:R0:W1:Y:S01]  /*2310*/  F2I.S64.F64.TRUNC R50, R2 ;  /* 0x0000000200327311 */ /* 0x004062000030d900 */
[----:B------:R-:W-:Y:S05]  /*2320*/  BRA `(.L_x_1107) ;  /* 0x0000000800547947 */ /* 0x000fea0003800000 */
.L_x_1115:
        /* <DEDUP_REMOVED lines=26> */
.L_x_1118:
[----:B------:R-:W2:Y:S02]  /*24d0*/  LDG.E.U8 R2, desc[UR36][R2.64] ;  /* 0x0000002402027981 */ /* 0x000ea4000c1e1100 */
[C---:B--2---:R-:W-:Y:S01]  /*24e0*/  IMAD.SHL.U32 R4, R2.reuse, 0x2000000, RZ ;  /* 0x0200000002047824 */ /* 0x044fe200078e00ff */
[----:B------:R-:W-:-:S04]  /*24f0*/  SHF.L.U32 R5, R2, 0x8, RZ ;  /* 0x0000000802057819 */ /* 0x000fc800000006ff */
        /* <DEDUP_REMOVED lines=10> */
.L_x_1117:
[----:B------:R-:W2:Y:S02]  /*25a0*/  LDG.E.U16 R50, desc[UR36][R2.64] ;  /* 0x0000002402327981 */ /* 0x000ea4000c1e1500 */
[----:B--2---:R-:W-:-:S06]  /*25b0*/  IMAD.U32 R50, R50, 0x10000, RZ ;  /* 0x0001000032327824 */ /* 0x004fcc00078e00ff */
[----:B------:R-:W0:Y:S01]  /*25c0*/  F2I.S64.TRUNC R50, R50 ;  /* 0x0000003200327311 */ /* 0x000e22000020d900 */
[----:B------:R-:W-:Y:S05]  /*25d0*/  BRA `(.L_x_1107) ;  /* 0x0000000400a87947 */ /* 0x000fea0003800000 */
.L_x_1114:
        /* <DEDUP_REMOVED lines=11> */
.L_x_1121:
        /* <DEDUP_REMOVED lines=21> */
.L_x_1125:
[----:B------:R-:W-:Y:S05]  /*27e0*/  BSYNC.RECONVERGENT B1 ;  /* 0x0000000000017941 */ /* 0x000fea0003800200 */
.L_x_1124:
[----:B------:R-:W-:Y:S01]  /*27f0*/  IMAD.SHL.U32 R0, R0, 0x100000, RZ ;  /* 0x0010000000007824 */ /* 0x000fe200078e00ff */
[----:B------:R-:W-:-:S04]  /*2800*/  LEA R2, R2, 0x3b800000, 0x17 ;  /* 0x3b80000002027811 */ /* 0x000fc800078eb8ff */
[----:B------:R-:W-:-:S07]  /*2810*/  LOP3.LUT R50, R2, R0, R7, 0xfe, !PT ;  /* 0x0000000002327212 */ /* 0x000fce00078efe07 */
.L_x_1123:
[----:B------:R-:W-:Y:S05]  /*2820*/  BSYNC.RECONVERGENT B0 ;  /* 0x0000000000007941 */ /* 0x000fea0003800200 */
.L_x_1122:
[----:B------:R-:W0:Y:S01]  /*2830*/  F2I.S64.TRUNC R50, R50 ;  /* 0x0000003200327311 */ /* 0x000e22000020d900 */
[----:B------:R-:W-:Y:S05]  /*2840*/  BRA `(.L_x_1107) ;  /* 0x00000004000c7947 */ /* 0x000fea0003800000 */
.L_x_1120:
        /* <DEDUP_REMOVED lines=21> */
.L_x_1129:
[----:B------:R-:W-:Y:S05]  /*29a0*/  BSYNC.RECONVERGENT B1 ;  /* 0x0000000000017941 */ /* 0x000fea0003800200 */
.L_x_1128:
[----:B------:R-:W-:Y:S02]  /*29b0*/  SHF.L.U32 R0, R0, 0x15, RZ ;  /* 0x0000001500007819 */ /* 0x000fe400000006ff */
[----:B------:R-:W-:-:S04]  /*29c0*/  LEA R2, R2, 0x37800000, 0x17 ;  /* 0x3780000002027811 */ /* 0x000fc800078eb8ff */
[----:B------:R-:W-:-:S07]  /*29d0*/  LOP3.LUT R50, R2, R0, R7, 0xfe, !PT ;  /* 0x0000000002327212 */ /* 0x000fce00078efe07 */
.L_x_1127:
[----:B------:R-:W-:Y:S05]  /*29e0*/  BSYNC.RECONVERGENT B0 ;  /* 0x0000000000007941 */ /* 0x000fea0003800200 */
.L_x_1126:
[----:B------:R-:W0:Y:S01]  /*29f0*/  F2I.S64.TRUNC R50, R50 ;  /* 0x0000003200327311 */ /* 0x000e22000020d900 */
[----:B------:R-:W-:Y:S05]  /*2a00*/  BRA `(.L_x_1107) ;  /* 0x00000000009c7947 */ /* 0x000fea0003800000 */
.L_x_1119:
[----:B------:R-:W-:-:S09]  /*2a10*/  UISETP.NE.AND UP0, UPT, UR4, 0x1c, UPT ;  /* 0x0000001c0400788c */ /* 0x000fd2000bf05270 */
[----:B------:R-:W-:Y:S05]  /*2a20*/  BRA.U !UP0, `(.L_x_1130) ;  /* 0x00000001088c7547 */ /* 0x000fea000b800000 */
[----:B------:R-:W-:-:S09]  /*2a30*/  UISETP.NE.AND UP0, UPT, UR4, 0x1d, UPT ;  /* 0x0000001d0400788c */ /* 0x000fd2000bf05270 */
[----:B------:R-:W-:Y:S05]  /*2a40*/  BRA.U !UP0, `(.L_x_1131) ;  /* 0x00000001087c7547 */ /* 0x000fea000b800000 */
[----:B------:R-:W-:-:S09]  /*2a50*/  UISETP.NE.AND UP0, UPT, UR4, 0x2c, UPT ;  /* 0x0000002c0400788c */ /* 0x000fd2000bf05270 */
[----:B------:R-:W-:Y:S05]  /*2a60*/  BRA.U !UP0, `(.L_x_1132) ;  /* 0x0000000108487547 */ /* 0x000fea000b800000 */
.L_x_1106:
        /* <DEDUP_REMOVED lines=8> */
[----:B0-----:R-:W-:Y:S02]  /*2af0*/  IMAD.U32 R4, RZ, RZ, UR4 ;  /* 0x00000004ff047e24 */ /* 0x001fe4000f8e00ff */
[----:B------:R-:W-:-:S02]  /*2b00*/  IMAD.U32 R5, RZ, RZ, UR5 ;  /* 0x00000005ff057e24 */ /* 0x000fc4000f8e00ff */
[----:B---3--:R-:W-:Y:S01]  /*2b10*/  IMAD.U32 R6, RZ, RZ, UR6 ;  /* 0x00000006ff067e24 */ /* 0x008fe2000f8e00ff */
[----:B------:R-:W-:Y:S01]  /*2b20*/  MOV R7, UR7 ;  /* 0x0000000700077c02 */ /* 0x000fe20008000f00 */
[----:B----4-:R-:W-:Y:S02]  /*2b30*/  IMAD.U32 R10, RZ, RZ, UR8 ;  /* 0x00000008ff0a7e24 */ /* 0x010fe4000f8e00ff */
[----:B-1----:R-:W-:-:S07]  /*2b40*/  IMAD.U32 R11, RZ, RZ, UR9 ;  /* 0x00000009ff0b7e24 */ /* 0x002fce000f8e00ff */
[----:B------:R-:W-:-:S07]  /*2b50*/  LEPC R20, `(.L_x_1133) ;  /* 0x000000001014794e */ /* 0x000fce0000000000 */
[----:B--2--5:R-:W-:Y:S05]  /*2b60*/  CALL.ABS.NOINC R2 ;  /* 0x0000000002007343 */ /* 0x024fea0003c00000 */
.L_x_1133:
[----:B------:R-:W-:Y:S01]  /*2b70*/  CS2R R50, SRZ ;  /* 0x0000000000327805 */ /* 0x000fe2000001ff00 */
[----:B------:R-:W-:Y:S06]  /*2b80*/  BRA `(.L_x_1107) ;  /* 0x00000000003c7947 */ /* 0x000fec0003800000 */
.L_x_1132:
        /* <DEDUP_REMOVED lines=8> */
.L_x_1135:
[----:B------:R-:W-:Y:S05]  /*2c10*/  BSYNC.RECONVERGENT B0 ;  /* 0x0000000000007941 */ /* 0x000fea0003800200 */
.L_x_1134:
[----:B------:R-:W0:Y:S01]  /*2c20*/  F2I.S64.TRUNC R50, R50 ;  /* 0x0000003200327311 */ /* 0x000e22000020d900 */
[----:B------:R-:W-:Y:S05]  /*2c30*/  BRA `(.L_x_1107) ;  /* 0x0000000000107947 */ /* 0x000fea0003800000 */
.L_x_1131:
[----:B------:R0:W5:Y:S01]  /*2c40*/  LDG.E.64 R50, desc[UR36][R2.64] ;  /* 0x0000002402327981 */ /* 0x000162000c1e1b00 */
[----:B------:R-:W-:Y:S05]  /*2c50*/  BRA `(.L_x_1107) ;  /* 0x0000000000087947 */ /* 0x000fea0003800000 */
.L_x_1130:
[----:B------:R0:W5:Y:S01]  /*2c60*/  LDG.E R50, desc[UR36][R2.64] ;  /* 0x0000002402327981 */ /* 0x000162000c1e1900 */
[----:B------:R-:W-:-:S07]  /*2c70*/  IMAD.MOV.U32 R51, RZ, RZ, RZ ;  /* 0x000000ffff337224 */ /* 0x000fce00078e00ff */
.L_x_1107:
[----:B01----:R-:W0:Y:S01]  /*2c80*/  LDC.64 R2, c[0x0][0x3e8] ;  /* 0x0000fa00ff027b82 */ /* 0x003e220000000a00 */
        /* <DEDUP_REMOVED lines=18> */
.L_x_1139:
[----:B------:R0:W5:Y:S01]  /*2db0*/  LDG.E.U8 R48, desc[UR36][R2.64] ;  /* 0x0000002402307981 */ /* 0x000162000c1e1100 */
[----:B------:R-:W-:Y:S01]  /*2dc0*/  IMAD.MOV.U32 R49, RZ, RZ, RZ ;  /* 0x000000ffff317224 */ /* 0x000fe200078e00ff */
[----:B------:R-:W-:Y:S06]  /*2dd0*/  BRA `(.L_x_1141) ;  /* 0x0000000c00407947 */ /* 0x000fec0003800000 */
.L_x_1138:
        /* <DEDUP_REMOVED lines=8> */
.L_x_1143:
[----:B------:R-:W2:Y:S02]  /*2e60*/  LDG.E R48, desc[UR36][R2.64] ;  /* 0x0000002402307981 */ /* 0x000ea4000c1e1900 */
[----:B--2---:R-:W-:Y:S01]  /*2e70*/  SHF.R.S32.HI R49, RZ, 0x1f, R48 ;  /* 0x0000001fff317819 */ /* 0x004fe20000011430 */
[----:B------:R-:W-:Y:S06]  /*2e80*/  BRA `(.L_x_1141) ;  /* 0x0000000c00147947 */ /* 0x000fec0003800000 */
.L_x_1142:
[----:B------:R-:W2:Y:S02]  /*2e90*/  LDG.E.S16 R48, desc[UR36][R2.64] ;  /* 0x0000002402307981 */ /* 0x000ea4000c1e1700 */
[----:B--2---:R-:W-:Y:S01]  /*2ea0*/  SHF.R.S32.HI R49, RZ, 0x1f, R48 ;  /* 0x0000001fff317819 */ /* 0x004fe20000011430 */
[----:B------:R-:W-:Y:S06]  /*2eb0*/  BRA `(.L_x_1141) ;  /* 0x0000000c00087947 */ /* 0x000fec0003800000 */
.L_x_1137:
        /* <DEDUP_REMOVED lines=9> */
.L_x_1145:
[----:B------:R-:W2:Y:S02]  /*2f50*/  LDG.E.U16 R2, desc[UR36][R2.64] ;  /* 0x0000002402027981 */ /* 0x000ea4000c1e1500 */
[----:B--2---:R-:W-:-:S06]  /*2f60*/  HADD2.F32 R48, -RZ, R2.H0_H0 ;  /* 0x20000002ff307230 */ /* 0x004fcc0000004100 */
[----:B------:R-:W0:Y:S01]  /*2f70*/  F2I.S64.TRUNC R48, R48 ;  /* 0x0000003000307311 */ /* 0x000e22000020d900 */
[----:B------:R-:W-:Y:S05]  /*2f80*/  BRA `(.L_x_1141) ;  /* 0x0000000800d47947 */ /* 0x000fea0003800000 */
.L_x_1144:
        /* <DEDUP_REMOVED lines=9> */
.L_x_1147:
[----:B------:R-:W2:Y:S02]  /*3020*/  LDG.E.U16 R2, desc[UR36][R2.64] ;  /* 0x0000002402027981 */ /* 0x000ea4000c1e1500 */
[----:B--2---:R-:W-:-:S06]  /*3030*/  HADD2.F32 R48, -RZ, R2.H0_H0 ;  /* 0x20000002ff307230 */ /* 0x004fcc0000004100 */
[----:B------:R-:W0:Y:S01]  /*3040*/  F2I.S64.TRUNC R48, R48 ;  /* 0x0000003000307311 */ /* 0x000e22000020d900 */
[----:B------:R-:W-:Y:S05]  /*3050*/  BRA `(.L_x_1141) ;  /* 0x0000000800a07947 */ /* 0x000fea0003800000 */
.L_x_1146:
[----:B------:R-:W2:Y:S02]  /*3060*/  LDG.E.64 R2, desc[UR36][R2.64] ;  /* 0x0000002402027981 */ /* 0x000ea4000c1e1b00 */
[----:B--2---:R0:W1:Y:S01]  /*3070*/  F2I.S64.F64.TRUNC R48, R2 ;  /* 0x0000000200307311 */ /* 0x004062000030d900 */
[----:B------:R-:W-:Y:S05]  /*3080*/  BRA `(.L_x_1141) ;  /* 0x0000000800947947 */ /* 0x000fea0003800000 */
.L_x_1136:
        /* <DEDUP_REMOVED lines=9> */
[----:B------:R-:W-:Y:S02]  /*3120*/  MOV R49, RZ ;  /* 0x000000ff00317202 */ /* 0x000fe40000000f00 */
[----:B--2---:R-:W-:-:S04]  /*3130*/  ISETP.NE.AND P0, PT, R2, RZ, PT ;  /* 0x000000ff0200720c */ /* 0x004fc80003f05270 */
[----:B------:R-:W-:Y:S01]  /*3140*/  SEL R48, RZ, 0x1, !P0 ;  /* 0x00000001ff307807 */ /* 0x000fe20004000000 */
[----:B------:R-:W-:Y:S08]  /*3150*/  BRA `(.L_x_1141) ;  /* 0x0000000800607947 */ /* 0x000ff00003800000 */
.L_x_1150:
[----:B------:R-:W2:Y:S02]  /*3160*/  LDG.E.64 R2, desc[UR36][R2.64] ;  /* 0x0000002402027981 */ /* 0x000ea4000c1e1b00 */
[----:B--2---:R0:W1:Y:S01]  /*3170*/  F2I.S64.F64.TRUNC R48, R2 ;  /* 0x0000000200307311 */ /* 0x004062000030d900 */
[----:B------:R-:W-:Y:S05]  /*3180*/  BRA `(.L_x_1141) ;  /* 0x0000000800547947 */ /* 0x000fea0003800000 */
.L_x_1149:
        /* <DEDUP_REMOVED lines=26> */
.L_x_1152:
[----:B------:R-:W2:Y:S02]  /*3330*/  LDG.E.U8 R2, desc[UR36][R2.64] ;  /* 0x0000002402027981 */ /* 0x000ea4000c1e1100 */
[C---:B--2---:R-:W-:Y:S01]  /*3340*/  SHF.L.U32 R4, R2.reuse, 0x19, RZ ;  /* 0x0000001902047819 */ /* 0x044fe200000006ff */
        /* <DEDUP_REMOVED lines=11> */
.L_x_1151:
[----:B------:R-:W2:Y:S02]  /*3400*/  LDG.E.U16 R48, desc[UR36][R2.64] ;  /* 0x0000002402307981 */ /* 0x000ea4000c1e1500 */
[----:B--2---:R-:W-:-:S06]  /*3410*/  IMAD.U32 R48, R48, 0x10000, RZ ;  /* 0x0001000030307824 */ /* 0x004fcc00078e00ff */
[----:B------:R-:W0:Y:S01]  /*3420*/  F2I.S64.TRUNC R48, R48 ;  /* 0x0000003000307311 */ /* 0x000e22000020d900 */
[----:B------:R-:W-:Y:S05]  /*3430*/  BRA `(.L_x_1141) ;  /* 0x0000000400a87947 */ /* 0x000fea0003800000 */
.L_x_1148:
        /* <DEDUP_REMOVED lines=11> */
.L_x_1155:
        /* <DEDUP_REMOVED lines=21> */
.L_x_1159:
[----:B------:R-:W-:Y:S05]  /*3640*/  BSYNC.RECONVERGENT B1 ;  /* 0x0000000000017941 */ /* 0x000fea0003800200 */
.L_x_1158:
[----:B------:R-:W-:Y:S02]  /*3650*/  SHF.L.U32 R0, R0, 0x14, RZ ;  /* 0x0000001400007819 */ /* 0x000fe400000006ff */
[----:B------:R-:W-:-:S04]  /*3660*/  LEA R2, R2, 0x3b800000, 0x17 ;  /* 0x3b80000002027811 */ /* 0x000fc800078eb8ff */
[----:B------:R-:W-:-:S07]  /*3670*/  LOP3.LUT R48, R2, R0, R7, 0xfe, !PT ;  /* 0x0000000002307212 */ /* 0x000fce00078efe07 */
.L_x_1157:
[----:B------:R-:W-:Y:S05]  /*3680*/  BSYNC.RECONVERGENT B0 ;  /* 0x0000000000007941 */ /* 0x000fea0003800200 */
.L_x_1156:
[----:B------:R-:W0:Y:S01]  /*3690*/  F2I.S64.TRUNC R48, R48 ;  /* 0x0000003000307311 */ /* 0x000e22000020d900 */
[----:B------:R-:W-:Y:S05]  /*36a0*/  BRA `(.L_x_1141) ;  /* 0x00000004000c7947 */ /* 0x000fea0003800000 */
.L_x_1154:
        /* <DEDUP_REMOVED lines=21> */
.L_x_1163:
[----:B------:R-:W-:Y:S05]  /*3800*/  BSYNC.RECONVERGENT B1 ;  /* 0x0000000000017941 */ /* 0x000fea0003800200 */
.L_x_1162:
[----:B------:R-:W-:Y:S01]  /*3810*/  IMAD.SHL.U32 R0, R0, 0x200000, RZ ;  /* 0x0020000000007824 */ /* 0x000fe200078e00ff */
[----:B------:R-:W-:-:S04]  /*3820*/  LEA R2, R2, 0x37800000, 0x17 ;  /* 0x3780000002027811 */ /* 0x000fc800078eb8ff */
[----:B------:R-:W-:-:S07]  /*3830*/  LOP3.LUT R48, R2, R0, R7, 0xfe, !PT ;  /* 0x0000000002307212 */ /* 0x000fce00078efe07 */
.L_x_1161:
[----:B------:R-:W-:Y:S05]  /*3840*/  BSYNC.RECONVERGENT B0 ;  /* 0x0000000000007941 */ /* 0x000fea0003800200 */
.L_x_1160:
[----:B------:R-:W0:Y:S01]  /*3850*/  F2I.S64.TRUNC R48, R48 ;  /* 0x0000003000307311 */ /* 0x000e22000020d900 */
[----:B------:R-:W-:Y:S05]  /*3860*/  BRA `(.L_x_1141) ;  /* 0x00000000009c7947 */ /* 0x000fea0003800000 */
.L_x_1153:
[----:B------:R-:W-:-:S09]  /*3870*/  UISETP.NE.AND UP0, UPT, UR4, 0x1c, UPT ;  /* 0x0000001c0400788c */ /* 0x000fd2000bf05270 */
[----:B------:R-:W-:Y:S05]  /*3880*/  BRA.U !UP0, `(.L_x_1164) ;  /* 0x00000001088c7547 */ /* 0x000fea000b800000 */
[----:B------:R-:W-:-:S09]  /*3890*/  UISETP.NE.AND UP0, UPT, UR4, 0x1d, UPT ;  /* 0x0000001d0400788c */ /* 0x000fd2000bf05270 */
[----:B------:R-:W-:Y:S05]  /*38a0*/  BRA.U !UP0, `(.L_x_1165) ;  /* 0x00000001087c7547 */ /* 0x000fea000b800000 */
[----:B------:R-:W-:-:S09]  /*38b0*/  UISETP.NE.AND UP0, UPT, UR4, 0x2c, UPT ;  /* 0x0000002c0400788c */ /* 0x000fd2000bf05270 */
[----:B------:R-:W-:Y:S05]  /*38c0*/  BRA.U !UP0, `(.L_x_1166) ;  /* 0x0000000108487547 */ /* 0x000fea000b800000 */
.L_x_1140:
        /* <DEDUP_REMOVED lines=8> */
[----:B0-----:R-:W-:Y:S02]  /*3950*/  IMAD.U32 R4, RZ, RZ, UR4 ;  /* 0x00000004ff047e24 */ /* 0x001fe4000f8e00ff */
[----:B------:R-:W-:Y:S01]  /*3960*/  IMAD.U32 R5, RZ, RZ, UR5 ;  /* 0x00000005ff057e24 */ /* 0x000fe2000f8e00ff */
[----:B--2---:R-:W-:Y:S01]  /*3970*/  MOV R6, UR6 ;  /* 0x0000000600067c02 */ /* 0x004fe20008000f00 */
[----:B------:R-:W-:-:S02]  /*3980*/  IMAD.U32 R7, RZ, RZ, UR7 ;  /* 0x00000007ff077e24 */ /* 0x000fc4000f8e00ff */
[----:B---3--:R-:W-:Y:S02]  /*3990*/  IMAD.U32 R10, RZ, RZ, UR8 ;  /* 0x00000008ff0a7e24 */ /* 0x008fe4000f8e00ff */
[----:B------:R-:W-:-:S07]  /*39a0*/  IMAD.U32 R11, RZ, RZ, UR9 ;  /* 0x00000009ff0b7e24 */ /* 0x000fce000f8e00ff */
[----:B------:R-:W-:-:S07]  /*39b0*/  LEPC R20, `(.L_x_1167) ;  /* 0x000000001014794e */ /* 0x000fce0000000000 */
[----:B-1--45:R-:W-:Y:S05]  /*39c0*/  CALL.ABS.NOINC R2 ;  /* 0x0000000002007343 */ /* 0x032fea0003c00000 */
.L_x_1167:
[----:B------:R-:W-:Y:S01]  /*39d0*/  CS2R R48, SRZ ;  /* 0x0000000000307805 */ /* 0x000fe2000001ff00 */
[----:B------:R-:W-:Y:S06]  /*39e0*/  BRA `(.L_x_1141) ;  /* 0x00000000003c7947 */ /* 0x000fec0003800000 */
.L_x_1166:
        /* <DEDUP_REMOVED lines=8> */
.L_x_1169:
[----:B------:R-:W-:Y:S05]  /*3a70*/  BSYNC.RECONVERGENT B0 ;  /* 0x0000000000007941 */ /* 0x000fea0003800200 */
.L_x_1168:
[----:B------:R-:W1:Y:S01]  /*3a80*/  F2I.S64.TRUNC R48, R48 ;  /* 0x0000003000307311 */ /* 0x000e62000020d900 */
[----:B------:R-:W-:Y:S05]  /*3a90*/  BRA `(.L_x_1141) ;  /* 0x0000000000107947 */ /* 0x000fea0003800000 */
.L_x_1165:
[----:B------:R0:W5:Y:S01]  /*3aa0*/  LDG.E.64 R48, desc[UR36][R2.64] ;  /* 0x0000002402307981 */ /* 0x000162000c1e1b00 */
[----:B------:R-:W-:Y:S05]  /*3ab0*/  BRA `(.L_x_1141) ;  /* 0x0000000000087947 */ /* 0x000fea0003800000 */
.L_x_1164:
[----:B------:R0:W5:Y:S01]  /*3ac0*/  LDG.E R48, desc[UR36][R2.64] ;  /* 0x0000002402307981 */ /* 0x000162000c1e1900 */
[----:B------:R-:W-:-:S07]  /*3ad0*/  IMAD.MOV.U32 R49, RZ, RZ, RZ ;  /* 0x000000ffff317224 */ /* 0x000fce00078e00ff */
.L_x_1141:
[----:B0-----:R-:W0:Y:S01]  /*3ae0*/  LDC.64 R2, c[0x0][0x3f0] ;  /* 0x0000fc00ff027b82 */ /* 0x001e220000000a00 */
[----:B------:R-:W2:Y:S01]  /*3af0*/  LDCU UR5, c[0x0][0x414] ;  /* 0x00008280ff0577ac */ /* 0x000ea20008000800 */
[----:B------:R-:W-:-:S04]  /*3b00*/  UPRMT UR4, UR39, 0x9910, URZ ;  /* 0x0000991027047896 */ /* 0x000fc800080000ff */
[----:B------:R-:W-:Y:S01]  /*3b10*/  UISETP.GT.AND UP0, UPT, UR4, 0x9, UPT ;  /* 0x000000090400788c */ /* 0x000fe2000bf04270 */
[----:B--2---:R-:W-:-:S05]  /*3b20*/  IMAD R5, R16, UR5, RZ ;  /* 0x0000000510057c24 */ /* 0x004fca000f8e02ff */
        /* <DEDUP_REMOVED lines=14> */
.L_x_1173:
[----:B------:R0:W5:Y:S01]  /*3c10*/  LDG.E.U8 R52, desc[UR36][R2.64] ;  /* 0x0000002402347981 */ /* 0x000162000c1e1100 */
[----:B------:R-:W-:Y:S01]  /*3c20*/  HFMA2 R53, -RZ, RZ, 0, 0 ;  /* 0x00000000ff357431 */ /* 0x000fe200000001ff */
[----:B------:R-:W-:Y:S06]  /*3c30*/  BRA `(.L_x_1175) ;  /* 0x0000000c00407947 */ /* 0x000fec0003800000 */
.L_x_1172:
        /* <DEDUP_REMOVED lines=8> */
.L_x_1177:
[----:B------:R-:W2:Y:S02]  /*3cc0*/  LDG.E R52, desc[UR36][R2.64] ;  /* 0x0000002402347981 */ /* 0x000ea4000c1e1900 */
[----:B--2---:R-:W-:Y:S01]  /*3cd0*/  SHF.R.S32.HI R53, RZ, 0x1f, R52 ;  /* 0x0000001fff357819 */ /* 0x004fe20000011434 */
[----:B------:R-:W-:Y:S06]  /*3ce0*/  BRA `(.L_x_1175) ;  /* 0x0000000c00147947 */ /* 0x000fec0003800000 */
.L_x_1176:
[----:B------:R-:W2:Y:S02]  /*3cf0*/  LDG.E.S16 R52, desc[UR36][R2.64] ;  /* 0x0000002402347981 */ /* 0x000ea4000c1e1700 */
[----:B--2---:R-:W-:Y:S01]  /*3d00*/  SHF.R.S32.HI R53, RZ, 0x1f, R52 ;  /* 0x0000001fff357819 */ /* 0x004fe20000011434 */
[----:B------:R-:W-:Y:S06]  /*3d10*/  BRA `(.L_x_1175) ;  /* 0x0000000c00087947 */ /* 0x000fec0003800000 */
.L_x_1171:
        /* <DEDUP_REMOVED lines=9> */
.L_x_1179:
[----:B------:R-:W2:Y:S02]  /*3db0*/  LDG.E.U16 R2, desc[UR36][R2.64] ;  /* 0x0000002402027981 */ /* 0x000ea4000c1e1500 */
[----:B--2---:R-:W-:-:S06]  /*3dc0*/  HADD2.F32 R52, -RZ, R2.H0_H0 ;  /* 0x20000002ff347230 */ /* 0x004fcc0000004100 */
[----:B------:R-:W0:Y:S01]  /*3dd0*/  F2I.S64.TRUNC R52, R52 ;  /* 0x0000003400347311 */ /* 0x000e22000020d900 */
[----:B------:R-:W-:Y:S05]  /*3de0*/  BRA `(.L_x_1175) ;  /* 0x0000000800d47947 */ /* 0x000fea0003800000 */
.L_x_1178:
        /* <DEDUP_REMOVED lines=9> */
.L_x_1181:
[----:B------:R-:W2:Y:S02]  /*3e80*/  LDG.E.U16 R2, desc[UR36][R2.64] ;  /* 0x0000002402027981 */ /* 0x000ea4000c1e1500 */
[----:B--2---:R-:W-:-:S06]  /*3e90*/  HADD2.F32 R52, -RZ, R2.H0_H0 ;  /* 0x20000002ff347230 */ /* 0x004fcc0000004100 */
[----:B------:R-:W0:Y:S01]  /*3ea0*/  F2I.S64.TRUNC R52, R52 ;  /* 0x0000003400347311 */ /* 0x000e22000020d900 */
[----:B------:R-:W-:Y:S05]  /*3eb0*/  BRA `(.L_x_1175) ;  /* 0x0000000800a07947 */ /* 0x000fea0003800000 */
.L_x_1180:
[----:B------:R-:W2:Y:S02]  /*3ec0*/  LDG.E.64 R2, desc[UR36][R2.64] ;  /* 0x0000002402027981 */ /* 0x000ea4000c1e1b00 */
[----:B--2---:R0:W2:Y:S01]  /*3ed0*/  F2I.S64.F64.TRUNC R52, R2 ;  /* 0x0000000200347311 */ /* 0x0040a2000030d900 */
[----:B------:R-:W-:Y:S05]  /*3ee0*/  BRA `(.L_x_1175) ;  /* 0x0000000800947947 */ /* 0x000fea0003800000 */
.L_x_1170:
        /* <DEDUP_REMOVED lines=13> */
.L_x_1184:
[----:B------:R-:W2:Y:S02]  /*3fc0*/  LDG.E.64 R2, desc[UR36][R2.64] ;  /* 0x0000002402027981 */ /* 0x000ea4000c1e1b00 */
[----:B--2---:R0:W2:Y:S01]  /*3fd0*/  F2I.S64.F64.TRUNC R52, R2 ;  /* 0x0000000200347311 */ /* 0x0040a2000030d900 */
[----:B------:R-:W-:Y:S05]  /*3fe0*/  BRA `(.L_x_1175) ;  /* 0x0000000800547947 */ /* 0x000fea0003800000 */
.L_x_1183:
        /* <DEDUP_REMOVED lines=24> */
[----:B------:R2:W0:Y:S01]  /*4170*/  F2I.S64.TRUNC R52, R5 ;  /* 0x0000000500347311 */ /* 0x000422000020d900 */
[----:B------:R-:W-:Y:S05]  /*4180*/  BRA `(.L_x_1175) ;  /* 0x0000000400ec7947 */ /* 0x000fea0003800000 */
.L_x_1186:
        /* <DEDUP_REMOVED lines=11> */
[----:B------:R0:W2:Y:S01]  /*4240*/  F2I.S64.TRUNC R52, R0 ;  /* 0x0000000000347311 */ /* 0x0000a2000020d900 */
[----:B------:R-:W-:Y:S05]  /*4250*/  BRA `(.L_x_1175) ;  /* 0x0000000400b87947 */ /* 0x000fea0003800000 */
.L_x_1185:
[----:B------:R-:W2:Y:S02]  /*4260*/  LDG.E.U16 R52, desc[UR36][R2.64] ;  /* 0x0000002402347981 */ /* 0x000ea4000c1e1500 */
[----:B--2---:R-:W-:-:S06]  /*4270*/  IMAD.U32 R52, R52, 0x10000, RZ ;  /* 0x0001000034347824 */ /* 0x004fcc00078e00ff */
[----:B------:R-:W0:Y:S01]  /*4280*/  F2I.S64.TRUNC R52, R52 ;  /* 0x0000003400347311 */ /* 0x000e22000020d900 */
[----:B------:R-:W-:Y:S05]  /*4290*/  BRA `(.L_x_1175) ;  /* 0x0000000400a87947 */ /* 0x000fea0003800000 */
.L_x_1182:
        /* <DEDUP_REMOVED lines=11> */
.L_x_1189:
        /* <DEDUP_REMOVED lines=21> */
.L_x_1193:
[----:B------:R-:W-:Y:S05]  /*44a0*/  BSYNC.RECONVERGENT B1 ;  /* 0x0000000000017941 */ /* 0x000fea0003800200 */
.L_x_1192:
[----:B------:R-:W-:Y:S01]  /*44b0*/  IMAD.SHL.U32 R0, R0, 0x100000, RZ ;  /* 0x0010000000007824 */ /* 0x000fe200078e00ff */
[----:B------:R-:W-:-:S04]  /*44c0*/  LEA R2, R2, 0x3b800000, 0x17 ;  /* 0x3b80000002027811 */ /* 0x000fc800078eb8ff */
[----:B------:R-:W-:-:S07]  /*44d0*/  LOP3.LUT R52, R2, R0, R7, 0xfe, !PT ;  /* 0x0000000002347212 */ /* 0x000fce00078efe07 */
.L_x_1191:
[----:B------:R-:W-:Y:S05]  /*44e0*/  BSYNC.RECONVERGENT B0 ;  /* 0x0000000000007941 */ /* 0x000fea0003800200 */
.L_x_1190:
[----:B------:R-:W0:Y:S01]  /*44f0*/  F2I.S64.TRUNC R52, R52 ;  /* 0x0000003400347311 */ /* 0x000e22000020d900 */
[----:B------:R-:W-:Y:S05]  /*4500*/  BRA `(.L_x_1175) ;  /* 0x00000004000c7947 */ /* 0x000fea0003800000 */
.L_x_1188:
        /* <DEDUP_REMOVED lines=21> */
.L_x_1197:
[----:B------:R-:W-:Y:S05]  /*4660*/  BSYNC.RECONVERGENT B1 ;  /* 0x0000000000017941 */ /* 0x000fea0003800200 */
.L_x_1196:
[----:B------:R-:W-:Y:S01]  /*4670*/  IMAD.SHL.U32 R0, R0, 0x200000, RZ ;  /* 0x0020000000007824 */ /* 0x000fe200078e00ff */
[----:B------:R-:W-:-:S04]  /*4680*/  LEA R2, R2, 0x37800000, 0x17 ;  /* 0x3780000002027811 */ /* 0x000fc800078eb8ff */
[----:B------:R-:W-:-:S07]  /*4690*/  LOP3.LUT R52, R2, R0, R7, 0xfe, !PT ;  /* 0x0000000002347212 */ /* 0x000fce00078efe07 */
.L_x_1195:
[----:B------:R-:W-:Y:S05]  /*46a0*/  BSYNC.RECONVERGENT B0 ;  /* 0x0000000000007941 */ /* 0x000fea0003800200 */
.L_x_1194:
[----:B------:R-:W0:Y:S01]  /*46b0*/  F2I.S64.TRUNC R52, R52 ;  /* 0x0000003400347311 */ /* 0x000e22000020d900 */
[----:B------:R-:W-:Y:S05]  /*46c0*/  BRA `(.L_x_1175) ;  /* 0x00000000009c7947 */ /* 0x000fea0003800000 */
.L_x_1187:
[----:B------:R-:W-:-:S09]  /*46d0*/  UISETP.NE.AND UP0, UPT, UR4, 0x1c, UPT ;  /* 0x0000001c0400788c */ /* 0x000fd2000bf05270 */
[----:B------:R-:W-:Y:S05]  /*46e0*/  BRA.U !UP0, `(.L_x_1198) ;  /* 0x00000001088c7547 */ /* 0x000fea000b800000 */
[----:B------:R-:W-:-:S09]  /*46f0*/  UISETP.NE.AND UP0, UPT, UR4, 0x1d, UPT ;  /* 0x0000001d0400788c */ /* 0x000fd2000bf05270 */
[----:B------:R-:W-:Y:S05]  /*4700*/  BRA.U !UP0, `(.L_x_1199) ;  /* 0x00000001087c7547 */ /* 0x000fea000b800000 */
[----:B------:R-:W-:-:S09]  /*4710*/  UISETP.NE.AND UP0, UPT, UR4, 0x2c, UPT ;  /* 0x0000002c0400788c */ /* 0x000fd2000bf05270 */
[----:B------:R-:W-:Y:S05]  /*4720*/  BRA.U !UP0, `(.L_x_1200) ;  /* 0x0000000108487547 */ /* 0x000fea000b800000 */
.L_x_1174:
[----:B------:R-:W-:Y:S01]  /*4730*/  MOV R0, 0x0 ;  /* 0x0000000000007802 */ /* 0x000fe20000000f00 */
[----:B------:R-:W0:Y:S01]  /*4740*/  LDCU.64 UR4, c[0x4][0x118] ;  /* 0x01002300ff0477ac */ /* 0x000e220008000a00 */
[----:B------:R-:W-:Y:S02]  /*4750*/  IMAD.MOV.U32 R8, RZ, RZ, 0x4e ;  /* 0x0000004eff087424 */ /* 0x000fe400078e00ff */
[----:B------:R2:W1:Y:S01]  /*4760*/  LDC.64 R2, c[0x4][R0] ;  /* 0x0100000000027b82 */ /* 0x0004620000000a00 */
        /* <DEDUP_REMOVED lines=9> */
[----:B--2---:R-:W-:-:S07]  /*4800*/  MOV R11, UR9 ;  /* 0x00000009000b7c02 */ /* 0x004fce0008000f00 */
[----:B------:R-:W-:-:S07]  /*4810*/  LEPC R20, `(.L_x_1201) ;  /* 0x000000001014794e */ /* 0x000fce0000000000 */
[----:B-1---5:R-:W-:Y:S05]  /*4820*/  CALL.ABS.NOINC R2 ;  /* 0x0000000002007343 */ /* 0x022fea0003c00000 */
.L_x_1201:
[----:B------:R-:W-:Y:S01]  /*4830*/  CS2R R52, SRZ ;  /* 0x0000000000347805 */ /* 0x000fe2000001ff00 */
[----:B------:R-:W-:Y:S06]  /*4840*/  BRA `(.L_x_1175) ;  /* 0x00000000003c7947 */ /* 0x000fec0003800000 */
.L_x_1200:
        /* <DEDUP_REMOVED lines=8> */
.L_x_1203:
[----:B------:R-:W-:Y:S05]  /*48d0*/  BSYNC.RECONVERGENT B0 ;  /* 0x0000000000007941 */ /* 0x000fea0003800200 */
.L_x_1202:
[----:B------:R-:W0:Y:S01]  /*48e0*/  F2I.S64.TRUNC R52, R52 ;  /* 0x0000003400347311 */ /* 0x000e22000020d900 */
[----:B------:R-:W-:Y:S05]  /*48f0*/  BRA `(.L_x_1175) ;  /* 0x0000000000107947 */ /* 0x000fea0003800000 */
.L_x_1199:
[----:B------:R0:W5:Y:S01]  /*4900*/  LDG.E.64 R52, desc[UR36][R2.64] ;  /* 0x0000002402347981 */ /* 0x000162000c1e1b00 */
[----:B------:R-:W-:Y:S05]  /*4910*/  BRA `(.L_x_1175) ;  /* 0x0000000000087947 */ /* 0x000fea0003800000 */
.L_x_1198:
[----:B------:R0:W5:Y:S01]  /*4920*/  LDG.E R52, desc[UR36][R2.64] ;  /* 0x0000002402347981 */ /* 0x000162000c1e1900 */
[----:B------:R-:W-:-:S07]  /*4930*/  IMAD.MOV.U32 R53, RZ, RZ, RZ ;  /* 0x000000ffff357224 */ /* 0x000fce00078e00ff */
.L_x_1175:
[----:B------:R-:W-:-:S07]  /*4940*/  IADD3 R59, PT, PT, R66, 0x80, RZ ;  /* 0x00000080423b7810 */ /* 0x000fce0007ffe0ff */
.L_x_1033:
[----:B------:R-:W-:Y:S05]  /*4950*/  BSYNC.RECONVERGENT B6 ;  /* 0x0000000000067941 */ /* 0x000fea0003800200 */
.L_x_1032:
[----:B------:R-:W-:Y:S01]  /*4960*/  ISETP.GE.AND P0, PT, R59, R68, PT ;  /* 0x000000443b00720c */ /* 0x000fe20003f06270 */
[----:B------:R-:W-:Y:S01]  /*4970*/  BSSY.RECONVERGENT B6, `(.L_x_1204) ;  /* 0x0000487000067945 */ /* 0x000fe20003800200 */
[----:B------:R-:W-:Y:S02]  /*4980*/  CS2R R46, SRZ ;  /* 0x00000000002e7805 */ /* 0x000fe4000001ff00 */
[----:B------:R-:W-:Y:S02]  /*4990*/  CS2R R44, SRZ ;  /* 0x00000000002c7805 */ /* 0x000fe4000001ff00 */
[----:B------:R-:W-:Y:S02]  /*49a0*/  CS2R R42, SRZ ;  /* 0x00000000002a7805 */ /* 0x000fe4000001ff00 */
[----:B------:R-:W-:Y:S02]  /*49b0*/  CS2R R40, SRZ ;  /* 0x0000000000287805 */ /* 0x000fe4000001ff00 */
[----:B------:R-:W-:-:S03]  /*49c0*/  CS2R R38, SRZ ;  /* 0x0000000000267805 */ /* 0x000fc6000001ff00 */
[----:B------:R-:W-:Y:S05]  /*49d0*/  @P0 BRA `(.L_x_1205) ;  /* 0x0000004800000947 */ /* 0x000fea0003800000 */
[----:B------:R-:W2:Y:S01]  /*49e0*/  LDCU UR4, c[0x0][0x404] ;  /* 0x00008080ff0477ac */ /* 0x000ea20008000800 */
[----:B0-----:R-:W0:Y:S01]  /*49f0*/  LDC.64 R2, c[0x0][0x3d0] ;  /* 0x0000f400ff027b82 */ /* 0x001e220000000a00 */
[----:B------:R-:W-:-:S04]  /*4a00*/  IMAD R16, R69, 0x200, R59 ;  /* 0x0000020045107824 */ /* 0x000fc800078e023b */
[----:B--2---:R-:W-:Y:S01]  /*4a10*/  IMAD R5, R16, UR4, RZ ;  /* 0x0000000410057c24 */ /* 0x004fe2000f8e02ff */
[----:B------:R-:W-:-:S04]  /*4a20*/  ULOP3.LUT UR4, UR38, 0xff, URZ, 0xc0, !UPT ;  /* 0x000000ff26047892 */ /* 0x000fc8000f8ec0ff */
[----:B------:R-:W-:Y:S01]  /*4a30*/  UISETP.GT.AND UP0, UPT, UR4, 0x9, UPT ;  /* 0x000000090400788c */ /* 0x000fe2000bf04270 */
[----:B0-----:R-:W-:-:S05]  /*4a40*/  IADD3 R2, P0, PT, R5, R2, RZ ;  /* 0x0000000205027210 */ /* 0x001fca0007f1e0ff */
        /* <DEDUP_REMOVED lines=13> */
.L_x_1209:
[----:B------:R0:W5:Y:S01]  /*4b20*/  LDG.E.U8 R46, desc[UR36][R2.64] ;  /* 0x00000024022e7981 */ /* 0x000162000c1e1100 */
[----:B------:R-:W-:Y:S01]  /*4b30*/  IMAD.MOV.U32 R47, RZ, RZ, RZ ;  /* 0x000000ffff2f7224 */ /* 0x000fe200078e00ff */
[----:B------:R-:W-:Y:S06]  /*4b40*/  BRA `(.L_x_1211) ;  /* 0x0000000c00407947 */ /* 0x000fec0003800000 */
.L_x_1208:
        /* <DEDUP_REMOVED lines=8> */
.L_x_1213:
[----:B------:R-:W2:Y:S02]  /*4bd0*/  LDG.E R46, desc[UR36][R2.64] ;  /* 0x00000024022e7981 */ /* 0x000ea4000c1e1900 */
[----:B--2---:R-:W-:Y:S01]  /*4be0*/  SHF.R.S32.HI R47, RZ, 0x1f, R46 ;  /* 0x0000001fff2f7819 */ /* 0x004fe2000001142e */
[----:B------:R-:W-:Y:S06]  /*4bf0*/  BRA `(.L_x_1211) ;  /* 0x0000000c00147947 */ /* 0x000fec0003800000 */
.L_x_1212:
[----:B------:R-:W2:Y:S02]  /*4c00*/  LDG.E.S16 R46, desc[UR36][R2.64] ;  /* 0x00000024022e7981 */ /* 0x000ea4000c1e1700 */
[----:B--2---:R-:W-:Y:S01]  /*4c10*/  SHF.R.S32.HI R47, RZ, 0x1f, R46 ;  /* 0x0000001fff2f7819 */ /* 0x004fe2000001142e */
[----:B------:R-:W-:Y:S06]  /*4c20*/  BRA `(.L_x_1211) ;  /* 0x0000000c00087947 */ /* 0x000fec0003800000 */
.L_x_1207:
        /* <DEDUP_REMOVED lines=9> */
.L_x_1215:
[----:B------:R-:W2:Y:S02]  /*4cc0*/  LDG.E.U16 R2, desc[UR36][R2.64] ;  /* 0x0000002402027981 */ /* 0x000ea4000c1e1500 */
[----:B--2---:R-:W-:-:S06]  /*4cd0*/  HADD2.F32 R46, -RZ, R2.H0_H0 ;  /* 0x20000002ff2e7230 */ /* 0x004fcc0000004100 */
[----:B------:R-:W0:Y:S01]  /*4ce0*/  F2I.S64.TRUNC R46, R46 ;  /* 0x0000002e002e7311 */ /* 0x000e22000020d900 */
[----:B------:R-:W-:Y:S05]  /*4cf0*/  BRA `(.L_x_1211) ;  /* 0x0000000800d47947 */ /* 0x000fea0003800000 */
.L_x_1214:
        /* <DEDUP_REMOVED lines=9> */
.L_x_1217:
[----:B------:R-:W2:Y:S02]  /*4d90*/  LDG.E.U16 R2, desc[UR36][R2.64] ;  /* 0x0000002402027981 */ /* 0x000ea4000c1e1500 */
[----:B--2---:R-:W-:-:S06]  /*4da0*/  HADD2.F32 R46, -RZ, R2.H0_H0 ;  /* 0x20000002ff2e7230 */ /* 0x004fcc0000004100 */
[----:B------:R-:W0:Y:S01]  /*4db0*/  F2I.S64.TRUNC R46, R46 ;  /* 0x0000002e002e7311 */ /* 0x000e22000020d900 */
[----:B------:R-:W-:Y:S05]  /*4dc0*/  BRA `(.L_x_1211) ;  /* 0x0000000800a07947 */ /* 0x000fea0003800000 */
.L_x_1216:
[----:B------:R-:W2:Y:S02]  /*4dd0*/  LDG.E.64 R2, desc[UR36][R2.64] ;  /* 0x0000002402027981 */ /* 0x000ea4000c1e1b00 */
[----:B--2---:R0:W2:Y:S01]  /*4de0*/  F2I.S64.F64.TRUNC R46, R2 ;  /* 0x00000002002e7311 */ /* 0x0040a2000030d900 */
[----:B------:R-:W-:Y:S05]  /*4df0*/  BRA `(.L_x_1211) ;  /* 0x0000000800947947 */ /* 0x000fea0003800000 */
.L_x_1206:
        /* <DEDUP_REMOVED lines=13> */
.L_x_1220:
[----:B------:R-:W2:Y:S02]  /*4ed0*/  LDG.E.64 R2, desc[UR36][R2.64] ;  /* 0x0000002402027981 */ /* 0x000ea4000c1e1b00 */
[----:B--2---:R0:W2:Y:S01]  /*4ee0*/  F2I.S64.F64.TRUNC R46, R2 ;  /* 0x00000002002e7311 */ /* 0x0040a2000030d900 */
[----:B------:R-:W-:Y:S05]  /*4ef0*/  BRA `(.L_x_1211) ;  /* 0x0000000800547947 */ /* 0x000fea0003800000 */
.L_x_1219:
        /* <DEDUP_REMOVED lines=26> */
.L_x_1222:
        /* <DEDUP_REMOVED lines=13> */
.L_x_1221:
[----:B------:R-:W2:Y:S02]  /*5170*/  LDG.E.U16 R46, desc[UR36][R2.64] ;  /* 0x00000024022e7981 */ /* 0x000ea4000c1e1500 */
[----:B--2---:R-:W-:-:S06]  /*5180*/  IMAD.U32 R46, R46, 0x10000, RZ ;  /* 0x000100002e2e7824 */ /* 0x004fcc00078e00ff */
[----:B------:R-:W0:Y:S01]  /*5190*/  F2I.S64.TRUNC R46, R46 ;  /* 0x0000002e002e7311 */ /* 0x000e22000020d900 */
[----:B------:R-:W-:Y:S05]  /*51a0*/  BRA `(.L_x_1211) ;  /* 0x0000000400a87947 */ /* 0x000fea0003800000 */
.L_x_1218:
        /* <DEDUP_REMOVED lines=11> */
.L_x_1225:
        /* <DEDUP_REMOVED lines=21> */
.L_x_1229:
[----:B------:R-:W-:Y:S05]  /*53b0*/  BSYNC.RECONVERGENT B1 ;  /* 0x0000000000017941 */ /* 0x000fea0003800200 */
.L_x_1228:
[----:B------:R-:W-:Y:S02]  /*53c0*/  SHF.L.U32 R0, R0, 0x14, RZ ;  /* 0x0000001400007819 */ /* 0x000fe400000006ff */
[----:B------:R-:W-:-:S04]  /*53d0*/  LEA R2, R2, 0x3b800000, 0x17 ;  /* 0x3b80000002027811 */ /* 0x000fc800078eb8ff */
[----:B------:R-:W-:-:S07]  /*53e0*/  LOP3.LUT R46, R2, R0, R7, 0xfe, !PT ;  /* 0x00000000022e7212 */ /* 0x000fce00078efe07 */
.L_x_1227:
[----:B------:R-:W-:Y:S05]  /*53f0*/  BSYNC.RECONVERGENT B0 ;  /* 0x0000000000007941 */ /* 0x000fea0003800200 */
.L_x_1226:
[----:B------:R-:W0:Y:S01]  /*5400*/  F2I.S64.TRUNC R46, R46 ;  /* 0x0000002e002e7311 */ /* 0x000e22000020d900 */
[----:B------:R-:W-:Y:S05]  /*5410*/  BRA `(.L_x_1211) ;  /* 0x00000004000c7947 */ /* 0x000fea0003800000 */
.L_x_1224:
        /* <DEDUP_REMOVED lines=21> */
.L_x_1233:
[----:B------:R-:W-:Y:S05]  /*5570*/  BSYNC.RECONVERGENT B1 ;  /* 0x0000000000017941 */ /* 0x000fea0003800200 */
.L_x_1232:
[----:B------:R-:W-:Y:S01]  /*5580*/  IMAD.SHL.U32 R0, R0, 0x200000, RZ ;  /* 0x0020000000007824 */ /* 0x000fe200078e00ff */
[----:B------:R-:W-:-:S04]  /*5590*/  LEA R2, R2, 0x37800000, 0x17 ;  /* 0x3780000002027811 */ /* 0x000fc800078eb8ff */
[----:B------:R-:W-:-:S07]  /*55a0*/  LOP3.LUT R46, R2, R0, R7, 0xfe, !PT ;  /* 0x00000000022e7212 */ /* 0x000fce00078efe07 */
.L_x_1231:
[----:B------:R-:W-:Y:S05]  /*55b0*/  BSYNC.RECONVERGENT B0 ;  /* 0x0000000000007941 */ /* 0x000fea0003800200 */
.L_x_1230:
[----:B------:R-:W0:Y:S01]  /*55c0*/  F2I.S64.TRUNC R46, R46 ;  /* 0x0000002e002e7311 */ /* 0x000e22000020d900 */
[----:B------:R-:W-:Y:S05]  /*55d0*/  BRA `(.L_x_1211) ;  /* 0x00000000009c7947 */ /* 0x000fea0003800000 */
.L_x_1223:
        /* <DEDUP_REMOVED lines=14> */
.L_x_1237:
[----:B------:R-:W-:Y:S05]  /*56c0*/  BSYNC.RECONVERGENT B0 ;  /* 0x0000000000007941 */ /* 0x000fea0003800200 */
.L_x_1236:
[----:B------:R-:W0:Y:S01]  /*56d0*/  F2I.S64.TRUNC R46, R46 ;  /* 0x0000002e002e7311 */ /* 0x000e22000020d900 */
[----:B------:R-:W-:Y:S05]  /*56e0*/  BRA `(.L_x_1211) ;  /* 0x0000000000587947 */ /* 0x000fea0003800000 */
.L_x_1210:
[----:B------:R-:W-:Y:S01]  /*56f0*/  MOV R0, 0x0 ;  /* 0x0000000000007802 */ /* 0x000fe20000000f00 */
[----:B------:R-:W0:Y:S01]  /*5700*/  LDCU.64 UR4, c[0x4][0x118] ;  /* 0x01002300ff0477ac */ /* 0x000e220008000a00 */
[----:B------:R-:W-:Y:S02]  /*5710*/  HFMA2 R12, -RZ, RZ, 0, 5.9604644775390625e-08 ;  /* 0x00000001ff0c7431 */ /* 0x000fe400000001ff */
[----:B------:R-:W-:Y:S01]  /*5720*/  IMAD.MOV.U32 R8, RZ, RZ, 0x4e ;  /* 0x0000004eff087424 */ /* 0x000fe200078e00ff */
[----:B------:R2:W1:Y:S01]  /*5730*/  LDC.64 R2, c[0x4][R0] ;  /* 0x0100000000027b82 */ /* 0x0004620000000a00 */
        /* <DEDUP_REMOVED lines=8> */
[----:B--2---:R-:W-:-:S07]  /*57c0*/  IMAD.U32 R11, RZ, RZ, UR9 ;  /* 0x00000009ff0b7e24 */ /* 0x004fce000f8e00ff */
[----:B------:R-:W-:-:S07]  /*57d0*/  LEPC R20, `(.L_x_1238) ;  /* 0x000000001014794e */ /* 0x000fce0000000000 */
[----:B-1---5:R-:W-:Y:S05]  /*57e0*/  CALL.ABS.NOINC R2 ;  /* 0x0000000002007343 */ /* 0x022fea0003c00000 */
.L_x_1238:
[----:B------:R-:W-:Y:S01]  /*57f0*/  CS2R R46, SRZ ;  /* 0x00000000002e7805 */ /* 0x000fe2000001ff00 */
[----:B------:R-:W-:Y:S06]  /*5800*/  BRA `(.L_x_1211) ;  /* 0x0000000000107947 */ /* 0x000fec0003800000 */
.L_x_1235:
[----:B------:R0:W5:Y:S01]  /*5810*/  LDG.E.64 R46, desc[UR36][R2.64] ;  /* 0x00000024022e7981 */ /* 0x000162000c1e1b00 */
[----:B------:R-:W-:Y:S05]  /*5820*/  BRA `(.L_x_1211) ;  /* 0x0000000000087947 */ /* 0x000fea0003800000 */
.L_x_1234:
[----:B------:R0:W5:Y:S01]  /*5830*/  LDG.E R46, desc[UR36][R2.64] ;  /* 0x00000024022e7981 */ /* 0x000162000c1e1900 */
[----:B------:R-:W-:-:S07]  /*5840*/  IMAD.MOV.U32 R47, RZ, RZ, RZ ;  /* 0x000000ffff2f7224 */ /* 0x000fce00078e00ff */
.L_x_1211:
[----:B0-----:R-:W0:Y:S01]  /*5850*/  LDC.64 R2, c[0x0][0x3d8] ;  /* 0x0000f600ff027b82 */ /* 0x001e220000000a00 */
        /* <DEDUP_REMOVED lines=18> */
.L_x_1242:
[----:B------:R1:W5:Y:S01]  /*5980*/  LDG.E.U8 R44, desc[UR36][R2.64] ;  /* 0x00000024022c7981 */ /* 0x000362000c1e1100 */
[----:B------:R-:W-:Y:S01]  /*5990*/  MOV R45, RZ ;  /* 0x000000ff002d7202 */ /* 0x000fe20000000f00 */
[----:B------:R-:W-:Y:S06]  /*59a0*/  BRA `(.L_x_1244) ;  /* 0x0000000c00407947 */ /* 0x000fec0003800000 */
.L_x_1241:
        /* <DEDUP_REMOVED lines=8> */
.L_x_1246:
[----:B------:R-:W2:Y:S02]  /*5a30*/  LDG.E R44, desc[UR36][R2.64] ;  /* 0x00000024022c7981 */ /* 0x000ea4000c1e1900 */
[----:B--2---:R-:W-:Y:S01]  /*5a40*/  SHF.R.S32.HI R45, RZ, 0x1f, R44 ;  /* 0x0000001fff2d7819 */ /* 0x004fe2000001142c */
[----:B------:R-:W-:Y:S06]  /*5a50*/  BRA `(.L_x_1244) ;  /* 0x0000000c00147947 */ /* 0x000fec0003800000 */
.L_x_1245:
[----:B------:R-:W2:Y:S02]  /*5a60*/  LDG.E.S16 R44, desc[UR36][R2.64] ;  /* 0x00000024022c7981 */ /* 0x000ea4000c1e1700 */
[----:B--2---:R-:W-:Y:S01]  /*5a70*/  SHF.R.S32.HI R45, RZ, 0x1f, R44 ;  /* 0x0000001fff2d7819 */ /* 0x004fe2000001142c */
[----:B------:R-:W-:Y:S06]  /*5a80*/  BRA `(.L_x_1244) ;  /* 0x0000000c00087947 */ /* 0x000fec0003800000 */
.L_x_1240:
        /* <DEDUP_REMOVED lines=9> */
.L_x_1248:
[----:B------:R-:W2:Y:S02]  /*5b20*/  LDG.E.U16 R2, desc[UR36][R2.64] ;  /* 0x0000002402027981 */ /* 0x000ea4000c1e1500 */
[----:B--2---:R-:W-:-:S06]  /*5b30*/  HADD2.F32 R44, -RZ, R2.H0_H0 ;  /* 0x20000002ff2c7230 */ /* 0x004fcc0000004100 */
[----:B------:R-:W0:Y:S01]  /*5b40*/  F2I.S64.TRUNC R44, R44 ;  /* 0x0000002c002c7311 */ /* 0x000e22000020d900 */
[----:B------:R-:W-:Y:S05]  /*5b50*/  BRA `(.L_x_1244) ;  /* 0x0000000800d47947 */ /* 0x000fea0003800000 */
.L_x_1247:
        /* <DEDUP_REMOVED lines=9> */
.L_x_1250:
[----:B------:R-:W2:Y:S02]  /*5bf0*/  LDG.E.U16 R2, desc[UR36][R2.64] ;  /* 0x0000002402027981 */ /* 0x000ea4000c1e1500 */
[----:B--2---:R-:W-:-:S06]  /*5c00*/  HADD2.F32 R44, -RZ, R2.H0_H0 ;  /* 0x20000002ff2c7230 */ /* 0x004fcc0000004100 */
[----:B------:R-:W0:Y:S01]  /*5c10*/  F2I.S64.TRUNC R44, R44 ;  /* 0x0000002c002c7311 */ /* 0x000e22000020d900 */
[----:B------:R-:W-:Y:S05]  /*5c20*/  BRA `(.L_x_1244) ;  /* 0x0000000800a07947 */ /* 0x000fea0003800000 */
.L_x_1249:
[----:B------:R-:W2:Y:S02]  /*5c30*/  LDG.E.64 R2, desc[UR36][R2.64] ;  /* 0x0000002402027981 */ /* 0x000ea4000c1e1b00 */
[----:B--2---:R0:W1:Y:S01]  /*5c40*/  F2I.S64.F64.TRUNC R44, R2 ;  /* 0x00000002002c7311 */ /* 0x004062000030d900 */
[----:B------:R-:W-:Y:S05]  /*5c50*/  BRA `(.L_x_1244) ;  /* 0x0000000800947947 */ /* 0x000fea0003800000 */
.L_x_1239:
        /* <DEDUP_REMOVED lines=13> */
.L_x_1253:
[----:B------:R-:W2:Y:S02]  /*5d30*/  LDG.E.64 R2, desc[UR36][R2.64] ;  /* 0x0000002402027981 */ /* 0x000ea4000c1e1b00 */
[----:B--2---:R0:W1:Y:S01]  /*5d40*/  F2I.S64.F64.TRUNC R44, R2 ;  /* 0x00000002002c7311 */ /* 0x004062000030d900 */
[----:B------:R-:W-:Y:S05]  /*5d50*/  BRA `(.L_x_1244) ;  /* 0x0000000800547947 */ /* 0x000fea0003800000 */
.L_x_1252:
        /* <DEDUP_REMOVED lines=26> */
.L_x_1255:
        /* <DEDUP_REMOVED lines=13> */
.L_x_1254:
[----:B------:R-:W2:Y:S02]  /*5fd0*/  LDG.E.U16 R44, desc[UR36][R2.64] ;  /* 0x00000024022c7981 */ /* 0x000ea4000c1e1500 */
[----:B--2---:R-:W-:-:S06]  /*5fe0*/  IMAD.U32 R44, R44, 0x10000, RZ ;  /* 0x000100002c2c7824 */ /* 0x004fcc00078e00ff */
[----:B------:R-:W0:Y:S01]  /*5ff0*/  F2I.S64.TRUNC R44, R44 ;  /* 0x0000002c002c7311 */ /* 0x000e22000020d900 */
[----:B------:R-:W-:Y:S05]  /*6000*/  BRA `(.L_x_1244) ;  /* 0x0000000400a87947 */ /* 0x000fea0003800000 */
.L_x_1251:
        /* <DEDUP_REMOVED lines=9> */
[----:B------:R-:W-:Y:S01]  /*60a0*/  HFMA2 R45, -RZ, RZ, 0, 0 ;  /* 0x00000000ff2d7431 */ /* 0x000fe200000001ff */
[----:B------:R-:W-:Y:S06]  /*60b0*/  BRA `(.L_x_1244) ;  /* 0x00000004007c7947 */ /* 0x000fec0003800000 */
.L_x_1258:
        /* <DEDUP_REMOVED lines=21> */
.L_x_1262:
[----:B------:R-:W-:Y:S05]  /*6210*/  BSYNC.RECONVERGENT B1 ;  /* 0x0000000000017941 */ /* 0x000fea0003800200 */
.L_x_1261:
[----:B------:R-:W-:Y:S01]  /*6220*/  IMAD.SHL.U32 R0, R0, 0x100000, RZ ;  /* 0x0010000000007824 */ /* 0x000fe200078e00ff */
[----:B------:R-:W-:-:S04]  /*6230*/  LEA R2, R2, 0x3b800000, 0x17 ;  /* 0x3b80000002027811 */ /* 0x000fc800078eb8ff */
[----:B------:R-:W-:-:S07]  /*6240*/  LOP3.LUT R44, R2, R0, R7, 0xfe, !PT ;  /* 0x00000000022c7212 */ /* 0x000fce00078efe07 */
.L_x_1260:
[----:B------:R-:W-:Y:S05]  /*6250*/  BSYNC.RECONVERGENT B0 ;  /* 0x0000000000007941 */ /* 0x000fea0003800200 */
.L_x_1259:
[----:B------:R-:W0:Y:S01]  /*6260*/  F2I.S64.TRUNC R44, R44 ;  /* 0x0000002c002c7311 */ /* 0x000e22000020d900 */
[----:B------:R-:W-:Y:S05]  /*6270*/  BRA `(.L_x_1244) ;  /* 0x00000004000c7947 */ /* 0x000fea0003800000 */
.L_x_1257:
        /* <DEDUP_REMOVED lines=21> */
.L_x_1266:
[----:B------:R-:W-:Y:S05]  /*63d0*/  BSYNC.RECONVERGENT B1 ;  /* 0x0000000000017941 */ /* 0x000fea0003800200 */
.L_x_1265:
[----:B------:R-:W-:Y:S01]  /*63e0*/  IMAD.SHL.U32 R0, R0, 0x200000, RZ ;  /* 0x0020000000007824 */ /* 0x000fe200078e00ff */
[----:B------:R-:W-:-:S04]  /*63f0*/  LEA R2, R2, 0x37800000, 0x17 ;  /* 0x3780000002027811 */ /* 0x000fc800078eb8ff */
[----:B------:R-:W-:-:S07]  /*6400*/  LOP3.LUT R44, R2, R0, R7, 0xfe, !PT ;  /* 0x00000000022c7212 */ /* 0x000fce00078efe07 */
.L_x_1264:
[----:B------:R-:W-:Y:S05]  /*6410*/  BSYNC.RECONVERGENT B0 ;  /* 0x0000000000007941 */ /* 0x000fea0003800200 */
.L_x_1263:
[----:B------:R-:W0:Y:S01]  /*6420*/  F2I.S64.TRUNC R44, R44 ;  /* 0x0000002c002c7311 */ /* 0x000e22000020d900 */
[----:B------:R-:W-:Y:S05]  /*6430*/  BRA `(.L_x_1244) ;  /* 0x00000000009c7947 */ /* 0x000fea0003800000 */
.L_x_1256:
        /* <DEDUP_REMOVED lines=14> */
.L_x_1270:
[----:B------:R-:W-:Y:S05]  /*6520*/  BSYNC.RECONVERGENT B0 ;  /* 0x0000000000007941 */ /* 0x000fea0003800200 */
.L_x_1269:
[----:B------:R-:W0:Y:S01]  /*6530*/  F2I.S64.TRUNC R44, R44 ;  /* 0x0000002c002c7311 */ /* 0x000e22000020d900 */
[----:B------:R-:W-:Y:S05]  /*6540*/  BRA `(.L_x_1244) ;  /* 0x0000000000587947 */ /* 0x000fea0003800000 */
.L_x_1243:
        /* <DEDUP_REMOVED lines=16> */
.L_x_1271:
[----:B------:R-:W-:Y:S01]  /*6650*/  CS2R R44, SRZ ;  /* 0x00000000002c7805 */ /* 0x000fe2000001ff00 */
[----:B------:R-:W-:Y:S06]  /*6660*/  BRA `(.L_x_1244) ;  /* 0x0000000000107947 */ /* 0x000fec0003800000 */
.L_x_1268:
[----:B------:R0:W5:Y:S01]  /*6670*/  LDG.E.64 R44, desc[UR36][R2.64] ;  /* 0x00000024022c7981 */ /* 0x000162000c1e1b00 */
[----:B------:R-:W-:Y:S05]  /*6680*/  BRA `(.L_x_1244) ;  /* 0x0000000000087947 */ /* 0x000fea0003800000 */
.L_x_1267:
[----:B------:R0:W5:Y:S01]  /*6690*/  LDG.E R44, desc[UR36][R2.64] ;  /* 0x00000024022c7981 */ /* 0x000162000c1e1900 */
[----:B------:R-:W-:-:S07]  /*66a0*/  IMAD.MOV.U32 R45, RZ, RZ, RZ ;  /* 0x000000ffff2d7224 */ /* 0x000fce00078e00ff */
.L_x_1244:
[----:B01----:R-:W0:Y:S01]  /*66b0*/  LDC.64 R2, c[0x0][0x3e0] ;  /* 0x0000f800ff027b82 */ /* 0x003e220000000a00 */
        /* <DEDUP_REMOVED lines=18> */
.L_x_1275:
[----:B------:R0:W5:Y:S01]  /*67e0*/  LDG.E.U8 R42, desc[UR36][R2.64] ;  /* 0x00000024022a7981 */ /* 0x000162000c1e1100 */
[----:B------:R-:W-:Y:S01]  /*67f0*/  IMAD.MOV.U32 R43, RZ, RZ, RZ ;  /* 0x000000ffff2b7224 */ /* 0x000fe200078e00ff */
[----:B------:R-:W-:Y:S06]  /*6800*/  BRA `(.L_x_1277) ;  /* 0x0000000c00407947 */ /* 0x000fec0003800000 */
.L_x_1274:
        /* <DEDUP_REMOVED lines=8> */
.L_x_1279:
[----:B------:R-:W2:Y:S02]  /*6890*/  LDG.E R42, desc[UR36][R2.64] ;  /* 0x00000024022a7981 */ /* 0x000ea4000c1e1900 */
[----:B--2---:R-:W-:Y:S01]  /*68a0*/  SHF.R.S32.HI R43, RZ, 0x1f, R42 ;  /* 0x0000001fff2b7819 */ /* 0x004fe2000001142a */
[----:B------:R-:W-:Y:S06]  /*68b0*/  BRA `(.L_x_1277) ;  /* 0x0000000c00147947 */ /* 0x000fec0003800000 */
.L_x_1278:
[----:B------:R-:W2:Y:S02]  /*68c0*/  LDG.E.S16 R42, desc[UR36][R2.64] ;  /* 0x00000024022a7981 */ /* 0x000ea4000c1e1700 */
[----:B--2---:R-:W-:Y:S01]  /*68d0*/  SHF.R.S32.HI R43, RZ, 0x1f, R42 ;  /* 0x0000001fff2b7819 */ /* 0x004fe2000001142a */
[----:B------:R-:W-:Y:S06]  /*68e0*/  BRA `(.L_x_1277) ;  /* 0x0000000c00087947 */ /* 0x000fec0003800000 */
.L_x_1273:
        /* <DEDUP_REMOVED lines=9> */
.L_x_1281:
[----:B------:R-:W2:Y:S02]  /*6980*/  LDG.E.U16 R2, desc[UR36][R2.64] ;  /* 0x0000002402027981 */ /* 0x000ea4000c1e1500 */
[----:B--2---:R-:W-:-:S06]  /*6990*/  HADD2.F32 R42, -RZ, R2.H0_H0 ;  /* 0x20000002ff2a7230 */ /* 0x004fcc0000004100 */
[----:B------:R-:W0:Y:S01]  /*69a0*/  F2I.S64.TRUNC R42, R42 ;  /* 0x0000002a002a7311 */ /* 0x000e22000020d900 */
[----:B------:R-:W-:Y:S05]  /*69b0*/  BRA `(.L_x_1277) ;  /* 0x0000000800d47947 */ /* 0x000fea0003800000 */
.L_x_1280:
        /* <DEDUP_REMOVED lines=9> */
.L_x_1283:
[----:B------:R-:W2:Y:S02]  /*6a50*/  LDG.E.U16 R2, desc[UR36][R2.64] ;  /* 0x0000002402027981 */ /* 0x000ea4000c1e1500 */
[----:B--2---:R-:W-:-:S06]  /*6a60*/  HADD2.F32 R42, -RZ, R2.H0_H0 ;  /* 0x20000002ff2a7230 */ /* 0x004fcc0000004100 */
[----:B------:R-:W0:Y:S01]  /*6a70*/  F2I.S64.TRUNC R42, R42 ;  /* 0x0000002a002a7311 */ /* 0x000e22000020d900 */
[----:B------:R-:W-:Y:S05]  /*6a80*/  BRA `(.L_x_1277) ;  /* 0x0000000800a07947 */ /* 0x000fea0003800000 */
.L_x_1282:
[----:B------:R-:W2:Y:S02]  /*6a90*/  LDG.E.64 R2, desc[UR36][R2.64] ;  /* 0x0000002402027981 */ /* 0x000ea4000c1e1b00 */
[----:B--2---:R0:W1:Y:S01]  /*6aa0*/  F2I.S64.F64.TRUNC R42, R2 ;  /* 0x00000002002a7311 */ /* 0x004062000030d900 */
[----:B------:R-:W-:Y:S05]  /*6ab0*/  BRA `(.L_x_1277) ;  /* 0x0000000800947947 */ /* 0x000fea0003800000 */
.L_x_1272:
        /* <DEDUP_REMOVED lines=13> */
.L_x_1286:
[----:B------:R-:W2:Y:S02]  /*6b90*/  LDG.E.64 R2, desc[UR36][R2.64] ;  /* 0x0000002402027981 */ /* 0x000ea4000c1e1b00 */
[----:B--2---:R0:W1:Y:S01]  /*6ba0*/  F2I.S64.F64.TRUNC R42, R2 ;  /* 0x00000002002a7311 */ /* 0x004062000030d900 */
[----:B------:R-:W-:Y:S05]  /*6bb0*/  BRA `(.L_x_1277) ;  /* 0x0000000800547947 */ /* 0x000fea0003800000 */
.L_x_1285:
        /* <DEDUP_REMOVED lines=26> */
.L_x_1288:
        /* <DEDUP_REMOVED lines=13> */
.L_x_1287:
[----:B------:R-:W2:Y:S02]  /*6e30*/  LDG.E.U16 R42, desc[UR36][R2.64] ;  /* 0x00000024022a7981 */ /* 0x000ea4000c1e1500 */
[----:B--2---:R-:W-:-:S06]  /*6e40*/  SHF.L.U32 R42, R42, 0x10, RZ ;  /* 0x000000102a2a7819 */ /* 0x004fcc00000006ff */
[----:B------:R-:W0:Y:S01]  /*6e50*/  F2I.S64.TRUNC R42, R42 ;  /* 0x0000002a002a7311 */ /* 0x000e22000020d900 */
[----:B------:R-:W-:Y:S05]  /*6e60*/  BRA `(.L_x_1277) ;  /* 0x0000000400a87947 */ /* 0x000fea0003800000 */
.L_x_1284:
        /* <DEDUP_REMOVED lines=11> */
.L_x_1291:
        /* <DEDUP_REMOVED lines=21> */
.L_x_1295:
[----:B------:R-:W-:Y:S05]  /*7070*/  BSYNC.RECONVERGENT B1 ;  /* 0x0000000000017941 */ /* 0x000fea0003800200 */
.L_x_1294:
[----:B------:R-:W-:Y:S01]  /*7080*/  IMAD.SHL.U32 R0, R0, 0x100000, RZ ;  /* 0x0010000000007824 */ /* 0x000fe200078e00ff */
[----:B------:R-:W-:-:S04]  /*7090*/  LEA R2, R2, 0x3b800000, 0x17 ;  /* 0x3b80000002027811 */ /* 0x000fc800078eb8ff */
[----:B------:R-:W-:-:S07]  /*70a0*/  LOP3.LUT R42, R2, R0, R7, 0xfe, !PT ;  /* 0x00000000022a7212 */ /* 0x000fce00078efe07 */
.L_x_1293:
[----:B------:R-:W-:Y:S05]  /*70b0*/  BSYNC.RECONVERGENT B0 ;  /* 0x0000000000007941 */ /* 0x000fea0003800200 */
.L_x_1292:
[----:B------:R-:W0:Y:S01]  /*70c0*/  F2I.S64.TRUNC R42, R42 ;  /* 0x0000002a002a7311 */ /* 0x000e22000020d900 */
[----:B------:R-:W-:Y:S05]  /*70d0*/  BRA `(.L_x_1277) ;  /* 0x00000004000c7947 */ /* 0x000fea0003800000 */
.L_x_1290:
        /* <DEDUP_REMOVED lines=21> */
.L_x_1299:
[----:B------:R-:W-:Y:S05]  /*7230*/  BSYNC.RECONVERGENT B1 ;  /* 0x0000000000017941 */ /* 0x000fea0003800200 */
.L_x_1298:
[----:B------:R-:W-:Y:S01]  /*7240*/  IMAD.SHL.U32 R0, R0, 0x200000, RZ ;  /* 0x0020000000007824 */ /* 0x000fe200078e00ff */
[----:B------:R-:W-:-:S04]  /*7250*/  LEA R2, R2, 0x37800000, 0x17 ;  /* 0x3780000002027811 */ /* 0x000fc800078eb8ff */
[----:B------:R-:W-:-:S07]  /*7260*/  LOP3.LUT R42, R2, R0, R7, 0xfe, !PT ;  /* 0x00000000022a7212 */ /* 0x000fce00078efe07 */
.L_x_1297:
[----:B------:R-:W-:Y:S05]  /*7270*/  BSYNC.RECONVERGENT B0 ;  /* 0x0000000000007941 */ /* 0x000fea0003800200 */
.L_x_1296:
[----:B------:R-:W0:Y:S01]  /*7280*/  F2I.S64.TRUNC R42, R42 ;  /* 0x0000002a002a7311 */ /* 0x000e22000020d900 */
[----:B------:R-:W-:Y:S05]  /*7290*/  BRA `(.L_x_1277) ;  /* 0x00000000009c7947 */ /* 0x000fea0003800000 */
.L_x_1289:
        /* <DEDUP_REMOVED lines=14> */
.L_x_1303:
[----:B------:R-:W-:Y:S05]  /*7380*/  BSYNC.RECONVERGENT B0 ;  /* 0x0000000000007941 */ /* 0x000fea0003800200 */
.L_x_1302:
[----:B------:R-:W0:Y:S01]  /*7390*/  F2I.S64.TRUNC R42, R42 ;  /* 0x0000002a002a7311 */ /* 0x000e22000020d900 */
[----:B------:R-:W-:Y:S05]  /*73a0*/  BRA `(.L_x_1277) ;  /* 0x0000000000587947 */ /* 0x000fea0003800000 */
.L_x_1276:
[----:B------:R-:W-:Y:S01]  /*73b0*/  MOV R0, 0x0 ;  /* 0x0000000000007802 */ /* 0x000fe20000000f00 */
[----:B------:R-:W0:Y:S01]  /*73c0*/  LDCU.64 UR4, c[0x4][0x118] ;  /* 0x01002300ff0477ac */ /* 0x000e220008000a00 */
[----:B------:R-:W-:Y:S02]  /*73d0*/  IMAD.MOV.U32 R8, RZ, RZ, 0x4e ;  /* 0x0000004eff087424 */ /* 0x000fe400078e00ff */
[----:B------:R1:W1:Y:S01]  /*73e0*/  LDC.64 R2, c[0x4][R0] ;  /* 0x0100000000027b82 */ /* 0x0002620000000a00 */
[----:B------:R-:W2:Y:S01]  /*73f0*/  LDCU.64 UR6, c[0x4][0x120] ;  /* 0x01002400ff0677ac */ /* 0x000ea20008000a00 */
[----:B------:R-:W-:Y:S02]  /*7400*/  IMAD.MOV.U32 R12, RZ, RZ, 0x1 ;  /* 0x00000001ff0c7424 */ /* 0x000fe400078e00ff */
[----:B------:R-:W-:Y:S01]  /*7410*/  IMAD.MOV.U32 R13, RZ, RZ, RZ ;  /* 0x000000ffff0d7224 */ /* 0x000fe200078e00ff */
[----:B------:R-:W3:Y:S01]  /*7420*/  LDCU.64 UR8, c[0x4][0x20] ;  /* 0x01000400ff0877ac */ /* 0x000ee20008000a00 */
[----:B0-----:R-:W-:Y:S01]  /*7430*/  IMAD.U32 R4, RZ, RZ, UR4 ;  /* 0x00000004ff047e24 */ /* 0x001fe2000f8e00ff */
[----:B------:R-:W-:Y:S01]  /*7440*/  MOV R5, UR5 ;  /* 0x0000000500057c02 */ /* 0x000fe20008000f00 */
[----:B--2---:R-:W-:-:S02]  /*7450*/  IMAD.U32 R6, RZ, RZ, UR6 ;  /* 0x00000006ff067e24 */ /* 0x004fc4000f8e00ff */
[----:B------:R-:W-:Y:S02]  /*7460*/  IMAD.U32 R7, RZ, RZ, UR7 ;  /* 0x00000007ff077e24 */ /* 0x000fe4000f8e00ff */
[----:B---3--:R-:W-:Y:S01]  /*7470*/  IMAD.U32 R10, RZ, RZ, UR8 ;  /* 0x00000008ff0a7e24 */ /* 0x008fe2000f8e00ff */
[----:B------:R-:W-:-:S07]  /*7480*/  MOV R11, UR9 ;  /* 0x00000009000b7c02 */ /* 0x000fce0008000f00 */
[----:B------:R-:W-:-:S07]  /*7490*/  LEPC R20, `(.L_x_1304) ;  /* 0x000000001014794e */ /* 0x000fce0000000000 */
[----:B-1--45:R-:W-:Y:S05]  /*74a0*/  CALL.ABS.NOINC R2 ;  /* 0x0000000002007343 */ /* 0x032fea0003c00000 */
.L_x_1304:
[----:B------:R-:W-:Y:S01]  /*74b0*/  CS2R R42, SRZ ;  /* 0x00000000002a7805 */ /* 0x000fe2000001ff00 */
[----:B------:R-:W-:Y:S06]  /*74c0*/  BRA `(.L_x_1277) ;  /* 0x0000000000107947 */ /* 0x000fec0003800000 */
.L_x_1301:
[----:B------:R0:W5:Y:S01]  /*74d0*/  LDG.E.64 R42, desc[UR36][R2.64] ;  /* 0x00000024022a7981 */ /* 0x000162000c1e1b00 */
[----:B------:R-:W-:Y:S05]  /*74e0*/  BRA `(.L_x_1277) ;  /* 0x0000000000087947 */ /* 0x000fea0003800000 */
.L_x_1300:
[----:B------:R0:W5:Y:S01]  /*74f0*/  LDG.E R42, desc[UR36][R2.64] ;  /* 0x00000024022a7981 */ /* 0x000162000c1e1900 */
[----:B------:R-:W-:-:S07]  /*7500*/  HFMA2 R43, -RZ, RZ, 0, 0 ;  /* 0x00000000ff2b7431 */ /* 0x000fce00000001ff */
.L_x_1277:
        /* <DEDUP_REMOVED lines=19> */
.L_x_1308:
[----:B------:R0:W5:Y:S01]  /*7640*/  LDG.E.U8 R40, desc[UR36][R2.64] ;  /* 0x0000002402287981 */ /* 0x000162000c1e1100 */
[----:B------:R-:W-:Y:S01]  /*7650*/  IMAD.MOV.U32 R41, RZ, RZ, RZ ;  /* 0x000000ffff297224 */ /* 0x000fe200078e00ff */
[----:B------:R-:W-:Y:S06]  /*7660*/  BRA `(.L_x_1310) ;  /* 0x0000000c00407947 */ /* 0x000fec0003800000 */
.L_x_1307:
        /* <DEDUP_REMOVED lines=8> */
.L_x_1312:
[----:B------:R-:W2:Y:S02]  /*76f0*/  LDG.E R40, desc[UR36][R2.64] ;  /* 0x0000002402287981 */ /* 0x000ea4000c1e1900 */
[----:B--2---:R-:W-:Y:S01]  /*7700*/  SHF.R.S32.HI R41, RZ, 0x1f, R40 ;  /* 0x0000001fff297819 */ /* 0x004fe20000011428 */
[----:B------:R-:W-:Y:S06]  /*7710*/  BRA `(.L_x_1310) ;  /* 0x0000000c00147947 */ /* 0x000fec0003800000 */
.L_x_1311:
[----:B------:R-:W2:Y:S02]  /*7720*/  LDG.E.S16 R40, desc[UR36][R2.64] ;  /* 0x0000002402287981 */ /* 0x000ea4000c1e1700 */
[----:B--2---:R-:W-:Y:S01]  /*7730*/  SHF.R.S32.HI R41, RZ, 0x1f, R40 ;  /* 0x0000001fff297819 */ /* 0x004fe20000011428 */
[----:B------:R-:W-:Y:S06]  /*7740*/  BRA `(.L_x_1310) ;  /* 0x0000000c00087947 */ /* 0x000fec0003800000 */
.L_x_1306:
        /* <DEDUP_REMOVED lines=9> */
.L_x_1314:
[----:B------:R-:W2:Y:S02]  /*77e0*/  LDG.E.U16 R2, desc[UR36][R2.64] ;  /* 0x0000002402027981 */ /* 0x000ea4000c1e1500 */
[----:B--2---:R-:W-:-:S06]  /*77f0*/  HADD2.F32 R40, -RZ, R2.H0_H0 ;  /* 0x20000002ff287230 */ /* 0x004fcc0000004100 */
[----:B------:R-:W0:Y:S01]  /*7800*/  F2I.S64.TRUNC R40, R40 ;  /* 0x0000002800287311 */ /* 0x000e22000020d900 */
[----:B------:R-:W-:Y:S05]  /*7810*/  BRA `(.L_x_1310) ;  /* 0x0000000800d47947 */ /* 0x000fea0003800000 */
.L_x_1313:
        /* <DEDUP_REMOVED lines=9> */
.L_x_1316:
[----:B------:R-:W2:Y:S02]  /*78b0*/  LDG.E.U16 R2, desc[UR36][R2.64] ;  /* 0x0000002402027981 */ /* 0x000ea4000c1e1500 */
[----:B--2---:R-:W-:-:S06]  /*78c0*/  HADD2.F32 R40, -RZ, R2.H0_H0 ;  /* 0x20000002ff287230 */ /* 0x004fcc0000004100 */
[----:B------:R-:W0:Y:S01]  /*78d0*/  F2I.S64.TRUNC R40, R40 ;  /* 0x0000002800287311 */ /* 0x000e22000020d900 */
[----:B------:R-:W-:Y:S05]  /*78e0*/  BRA `(.L_x_1310) ;  /* 0x0000000800a07947 */ /* 0x000fea0003800000 */
.L_x_1315:
[----:B------:R-:W2:Y:S02]  /*78f0*/  LDG.E.64 R2, desc[UR36][R2.64] ;  /* 0x0000002402027981 */ /* 0x000ea4000c1e1b00 */
[----:B--2---:R0:W1:Y:S01]  /*7900*/  F2I.S64.F64.TRUNC R40, R2 ;  /* 0x0000000200287311 */ /* 0x004062000030d900 */
[----:B------:R-:W-:Y:S05]  /*7910*/  BRA `(.L_x_1310) ;  /* 0x0000000800947947 */ /* 0x000fea0003800000 */
.L_x_1305:
        /* <DEDUP_REMOVED lines=13> */
.L_x_1319:
[----:B------:R-:W2:Y:S02]  /*79f0*/  LDG.E.64 R2, desc[UR36][R2.64] ;  /* 0x0000002402027981 */ /* 0x000ea4000c1e1b00 */
[----:B--2---:R0:W1:Y:S01]  /*7a00*/  F2I.S64.F64.TRUNC R40, R2 ;  /* 0x0000000200287311 */ /* 0x004062000030d900 */
[----:B------:R-:W-:Y:S05]  /*7a10*/  BRA `(.L_x_1310) ;  /* 0x0000000800547947 */ /* 0x000fea0003800000 */
.L_x_1318:
        /* <DEDUP_REMOVED lines=26> */
.L_x_1321:
        /* <DEDUP_REMOVED lines=13> */
.L_x_1320:
[----:B------:R-:W2:Y:S02]  /*7c90*/  LDG.E.U16 R40, desc[UR36][R2.64] ;  /* 0x0000002402287981 */ /* 0x000ea4000c1e1500 */
[----:B--2---:R-:W-:-:S06]  /*7ca0*/  IMAD.U32 R40, R40, 0x10000, RZ ;  /* 0x0001000028287824 */ /* 0x004fcc00078e00ff */
[----:B------:R-:W0:Y:S01]  /*7cb0*/  F2I.S64.TRUNC R40, R40 ;  /* 0x0000002800287311 */ /* 0x000e22000020d900 */
[----:B------:R-:W-:Y:S05]  /*7cc0*/  BRA `(.L_x_1310) ;  /* 0x0000000400a87947 */ /* 0x000fea0003800000 */
.L_x_1317:
        /* <DEDUP_REMOVED lines=11> */
.L_x_1324:
        /* <DEDUP_REMOVED lines=21> */
.L_x_1328:
[----:B------:R-:W-:Y:S05]  /*7ed0*/  BSYNC.RECONVERGENT B1 ;  /* 0x0000000000017941 */ /* 0x000fea0003800200 */
.L_x_1327:
[----:B------:R-:W-:Y:S01]  /*7ee0*/  IMAD.SHL.U32 R0, R0, 0x100000, RZ ;  /* 0x0010000000007824 */ /* 0x000fe200078e00ff */
[----:B------:R-:W-:-:S04]  /*7ef0*/  LEA R2, R2, 0x3b800000, 0x17 ;  /* 0x3b80000002027811 */ /* 0x000fc800078eb8ff */
[----:B------:R-:W-:-:S07]  /*7f00*/  LOP3.LUT R40, R2, R0, R7, 0xfe, !PT ;  /* 0x0000000002287212 */ /* 0x000fce00078efe07 */
.L_x_1326:
[----:B------:R-:W-:Y:S05]  /*7f10*/  BSYNC.RECONVERGENT B0 ;  /* 0x0000000000007941 */ /* 0x000fea0003800200 */
.L_x_1325:
[----:B------:R-:W0:Y:S01]  /*7f20*/  F2I.S64.TRUNC R40, R40 ;  /* 0x0000002800287311 */ /* 0x000e22000020d900 */
[----:B------:R-:W-:Y:S05]  /*7f30*/  BRA `(.L_x_1310) ;  /* 0x00000004000c7947 */ /* 0x000fea0003800000 */
.L_x_1323:
        /* <DEDUP_REMOVED lines=21> */
.L_x_1332:
[----:B------:R-:W-:Y:S05]  /*8090*/  BSYNC.RECONVERGENT B1 ;  /* 0x0000000000017941 */ /* 0x000fea0003800200 */
.L_x_1331:
[----:B------:R-:W-:Y:S02]  /*80a0*/  SHF.L.U32 R0, R0, 0x15, RZ ;  /* 0x0000001500007819 */ /* 0x000fe400000006ff */
[----:B------:R-:W-:-:S04]  /*80b0*/  LEA R2, R2, 0x37800000, 0x17 ;  /* 0x3780000002027811 */ /* 0x000fc800078eb8ff */
[----:B------:R-:W-:-:S07]  /*80c0*/  LOP3.LUT R40, R2, R0, R7, 0xfe, !PT ;  /* 0x0000000002287212 */ /* 0x000fce00078efe07 */
.L_x_1330:
[----:B------:R-:W-:Y:S05]  /*80d0*/  BSYNC.RECONVERGENT B0 ;  /* 0x0000000000007941 */ /* 0x000fea0003800200 */
.L_x_1329:
[----:B------:R-:W0:Y:S01]  /*80e0*/  F2I.S64.TRUNC R40, R40 ;  /* 0x0000002800287311 */ /* 0x000e22000020d900 */
[----:B------:R-:W-:Y:S05]  /*80f0*/  BRA `(.L_x_1310) ;  /* 0x00000000009c7947 */ /* 0x000fea0003800000 */
.L_x_1322:
        /* <DEDUP_REMOVED lines=14> */
.L_x_1336:
[----:B------:R-:W-:Y:S05]  /*81e0*/  BSYNC.RECONVERGENT B0 ;  /* 0x0000000000007941 */ /* 0x000fea0003800200 */
.L_x_1335:
[----:B------:R-:W0:Y:S01]  /*81f0*/  F2I.S64.TRUNC R40, R40 ;  /* 0x0000002800287311 */ /* 0x000e22000020d900 */
[----:B------:R-:W-:Y:S05]  /*8200*/  BRA `(.L_x_1310) ;  /* 0x0000000000587947 */ /* 0x000fea0003800000 */
.L_x_1309:
        /* <DEDUP_REMOVED lines=8> */
[----:B0-----:R-:W-:Y:S01]  /*8290*/  MOV R4, UR4 ;  /* 0x0000000400047c02 */ /* 0x001fe20008000f00 */
[----:B------:R-:W-:-:S02]  /*82a0*/  IMAD.U32 R5, RZ, RZ, UR5 ;  /* 0x00000005ff057e24 */ /* 0x000fc4000f8e00ff */
[----:B--2---:R-:W-:Y:S02]  /*82b0*/  IMAD.U32 R6, RZ, RZ, UR6 ;  /* 0x00000006ff067e24 */ /* 0x004fe4000f8e00ff */
[----:B------:R-:W-:Y:S01]  /*82c0*/  IMAD.U32 R7, RZ, RZ, UR7 ;  /* 0x00000007ff077e24 */ /* 0x000fe2000f8e00ff */
[----:B---3--:R-:W-:Y:S01]  /*82d0*/  MOV R10, UR8 ;  /* 0x00000008000a7c02 */ /* 0x008fe20008000f00 */
[----:B------:R-:W-:-:S07]  /*82e0*/  IMAD.U32 R11, RZ, RZ, UR9 ;  /* 0x00000009ff0b7e24 */ /* 0x000fce000f8e00ff */
[----:B------:R-:W-:-:S07]  /*82f0*/  LEPC R20, `(.L_x_1337) ;  /* 0x000000001014794e */ /* 0x000fce0000000000 */
[----:B-1--45:R-:W-:Y:S05]  /*8300*/  CALL.ABS.NOINC R2 ;  /* 0x0000000002007343 */ /* 0x032fea0003c00000 */
.L_x_1337:
[----:B------:R-:W-:Y:S01]  /*8310*/  CS2R R40, SRZ ;  /* 0x0000000000287805 */ /* 0x000fe2000001ff00 */
[----:B------:R-:W-:Y:S06]  /*8320*/  BRA `(.L_x_1310) ;  /* 0x0000000000107947 */ /* 0x000fec0003800000 */
.L_x_1334:
[----:B------:R0:W5:Y:S01]  /*8330*/  LDG.E.64 R40, desc[UR36][R2.64] ;  /* 0x0000002402287981 */ /* 0x000162000c1e1b00 */
[----:B------:R-:W-:Y:S05]  /*8340*/  BRA `(.L_x_1310) ;  /* 0x0000000000087947 */ /* 0x000fea0003800000 */
.L_x_1333:
[----:B------:R0:W5:Y:S01]  /*8350*/  LDG.E R40, desc[UR36][R2.64] ;  /* 0x0000002402287981 */ /* 0x000162000c1e1900 */
[----:B------:R-:W-:-:S07]  /*8360*/  IMAD.MOV.U32 R41, RZ, RZ, RZ ;  /* 0x000000ffff297224 */ /* 0x000fce00078e00ff */
.L_x_1310:
        /* <DEDUP_REMOVED lines=19> */
.L_x_1341:
[----:B------:R0:W5:Y:S01]  /*84a0*/  LDG.E.U8 R38, desc[UR36][R2.64] ;  /* 0x0000002402267981 */ /* 0x000162000c1e1100 */
[----:B------:R-:W-:Y:S01]  /*84b0*/  IMAD.MOV.U32 R39, RZ, RZ, RZ ;  /* 0x000000ffff277224 */ /* 0x000fe200078e00ff */
[----:B------:R-:W-:Y:S06]  /*84c0*/  BRA `(.L_x_1343) ;  /* 0x0000000c00407947 */ /* 0x000fec0003800000 */
.L_x_1340:
        /* <DEDUP_REMOVED lines=8> */
.L_x_1345:
[----:B------:R-:W2:Y:S02]  /*8550*/  LDG.E R38, desc[UR36][R2.64] ;  /* 0x0000002402267981 */ /* 0x000ea4000c1e1900 */
[----:B--2---:R-:W-:Y:S01]  /*8560*/  SHF.R.S32.HI R39, RZ, 0x1f, R38 ;  /* 0x0000001fff277819 */ /* 0x004fe20000011426 */
[----:B------:R-:W-:Y:S06]  /*8570*/  BRA `(.L_x_1343) ;  /* 0x0000000c00147947 */ /* 0x000fec0003800000 */
.L_x_1344:
[----:B------:R-:W2:Y:S02]  /*8580*/  LDG.E.S16 R38, desc[UR36][R2.64] ;  /* 0x0000002402267981 */ /* 0x000ea4000c1e1700 */
[----:B--2---:R-:W-:Y:S01]  /*8590*/  SHF.R.S32.HI R39, RZ, 0x1f, R38 ;  /* 0x0000001fff277819 */ /* 0x004fe20000011426 */
[----:B------:R-:W-:Y:S06]  /*85a0*/  BRA `(.L_x_1343) ;  /* 0x0000000c00087947 */ /* 0x000fec0003800000 */
.L_x_1339:
        /* <DEDUP_REMOVED lines=9> */
.L_x_1347:
[----:B------:R-:W2:Y:S02]  /*8640*/  LDG.E.U16 R2, desc[UR36][R2.64] ;  /* 0x0000002402027981 */ /* 0x000ea4000c1e1500 */
[----:B--2---:R-:W-:-:S06]  /*8650*/  HADD2.F32 R38, -RZ, R2.H0_H0 ;  /* 0x20000002ff267230 */ /* 0x004fcc0000004100 */
[----:B------:R-:W0:Y:S01]  /*8660*/  F2I.S64.TRUNC R38, R38 ;  /* 0x0000002600267311 */ /* 0x000e22000020d900 */
[----:B------:R-:W-:Y:S05]  /*8670*/  BRA `(.L_x_1343) ;  /* 0x0000000800d47947 */ /* 0x000fea0003800000 */
.L_x_1346:
        /* <DEDUP_REMOVED lines=9> */
.L_x_1349:
[----:B------:R-:W2:Y:S02]  /*8710*/  LDG.E.U16 R2, desc[UR36][R2.64] ;  /* 0x0000002402027981 */ /* 0x000ea4000c1e1500 */
[----:B--2---:R-:W-:-:S06]  /*8720*/  HADD2.F32 R38, -RZ, R2.H0_H0 ;  /* 0x20000002ff267230 */ /* 0x004fcc0000004100 */
[----:B------:R-:W0:Y:S01]  /*8730*/  F2I.S64.TRUNC R38, R38 ;  /* 0x0000002600267311 */ /* 0x000e22000020d900 */
[----:B------:R-:W-:Y:S05]  /*8740*/  BRA `(.L_x_1343) ;  /* 0x0000000800a07947 */ /* 0x000fea0003800000 */
.L_x_1348:
[----:B------:R-:W2:Y:S02]  /*8750*/  LDG.E.64 R2, desc[UR36][R2.64] ;  /* 0x0000002402027981 */ /* 0x000ea4000c1e1b00 */
[----:B--2---:R0:W1:Y:S01]  /*8760*/  F2I.S64.F64.TRUNC R38, R2 ;  /* 0x0000000200267311 */ /* 0x004062000030d900 */
[----:B------:R-:W-:Y:S05]  /*8770*/  BRA `(.L_x_1343) ;  /* 0x0000000800947947 */ /* 0x000fea0003800000 */
.L_x_1338:
        /* <DEDUP_REMOVED lines=13> */
.L_x_1352:
[----:B------:R-:W2:Y:S02]  /*8850*/  LDG.E.64 R2, desc[UR36][R2.64] ;  /* 0x0000002402027981 */ /* 0x000ea4000c1e1b00 */
[----:B--2---:R0:W1:Y:S01]  /*8860*/  F2I.S64.F64.TRUNC R38, R2 ;  /* 0x0000000200267311 */ /* 0x004062000030d900 */
[----:B------:R-:W-:Y:S05]  /*8870*/  BRA `(.L_x_1343) ;  /* 0x0000000800547947 */ /* 0x000fea0003800000 */
.L_x_1351:
        /* <DEDUP_REMOVED lines=26> */
.L_x_1354:
        /* <DEDUP_REMOVED lines=13> */
.L_x_1353:
[----:B------:R-:W2:Y:S02]  /*8af0*/  LDG.E.U16 R38, desc[UR36][R2.64] ;  /* 0x0000002402267981 */ /* 0x000ea4000c1e1500 */
[----:B--2---:R-:W-:-:S06]  /*8b00*/  IMAD.U32 R38, R38, 0x10000, RZ ;  /* 0x0001000026267824 */ /* 0x004fcc00078e00ff */
[----:B------:R-:W0:Y:S01]  /*8b10*/  F2I.S64.TRUNC R38, R38 ;  /* 0x0000002600267311 */ /* 0x000e22000020d900 */
[----:B------:R-:W-:Y:S05]  /*8b20*/  BRA `(.L_x_1343) ;  /* 0x0000000400a87947 */ /* 0x000fea0003800000 */
.L_x_1350:
        /* <DEDUP_REMOVED lines=11> */
.L_x_1357:
        /* <DEDUP_REMOVED lines=21> */
.L_x_1361:
[----:B------:R-:W-:Y:S05]  /*8d30*/  BSYNC.RECONVERGENT B1 ;  /* 0x0000000000017941 */ /* 0x000fea0003800200 */
.L_x_1360:
[----:B------:R-:W-:Y:S02]  /*8d40*/  SHF.L.U32 R0, R0, 0x14, RZ ;  /* 0x0000001400007819 */ /* 0x000fe400000006ff */
[----:B------:R-:W-:-:S04]  /*8d50*/  LEA R2, R2, 0x3b800000, 0x17 ;  /* 0x3b80000002027811 */ /* 0x000fc800078eb8ff */
[----:B------:R-:W-:-:S07]  /*8d60*/  LOP3.LUT R38, R2, R0, R7, 0xfe, !PT ;  /* 0x0000000002267212 */ /* 0x000fce00078efe07 */
.L_x_1359:
[----:B------:R-:W-:Y:S05]  /*8d70*/  BSYNC.RECONVERGENT B0 ;  /* 0x0000000000007941 */ /* 0x000fea0003800200 */
.L_x_1358:
[----:B------:R-:W1:Y:S01]  /*8d80*/  F2I.S64.TRUNC R38, R38 ;  /* 0x0000002600267311 */ /* 0x000e62000020d900 */
[----:B------:R-:W-:Y:S05]  /*8d90*/  BRA `(.L_x_1343) ;  /* 0x00000004000c7947 */ /* 0x000fea0003800000 */
.L_x_1356:
        /* <DEDUP_REMOVED lines=21> */
.L_x_1365:
[----:B------:R-:W-:Y:S05]  /*8ef0*/  BSYNC.RECONVERGENT B1 ;  /* 0x0000000000017941 */ /* 0x000fea0003800200 */
.L_x_1364:
[----:B------:R-:W-:Y:S01]  /*8f00*/  IMAD.SHL.U32 R0, R0, 0x200000, RZ ;  /* 0x0020000000007824 */ /* 0x000fe200078e00ff */
[----:B------:R-:W-:-:S04]  /*8f10*/  LEA R2, R2, 0x37800000, 0x17 ;  /* 0x3780000002027811 */ /* 0x000fc800078eb8ff */
[----:B------:R-:W-:-:S07]  /*8f20*/  LOP3.LUT R38, R2, R0, R7, 0xfe, !PT ;  /* 0x0000000002267212 */ /* 0x000fce00078efe07 */
.L_x_1363:
[----:B------:R-:W-:Y:S05]  /*8f30*/  BSYNC.RECONVERGENT B0 ;  /* 0x0000000000007941 */ /* 0x000fea0003800200 */
.L_x_1362:
[----:B------:R-:W0:Y:S01]  /*8f40*/  F2I.S64.TRUNC R38, R38 ;  /* 0x0000002600267311 */ /* 0x000e22000020d900 */
[----:B------:R-:W-:Y:S05]  /*8f50*/  BRA `(.L_x_1343) ;  /* 0x00000000009c7947 */ /* 0x000fea0003800000 */
.L_x_1355:
        /* <DEDUP_REMOVED lines=14> */
.L_x_1369:
[----:B------:R-:W-:Y:S05]  /*9040*/  BSYNC.RECONVERGENT B0 ;  /* 0x0000000000007941 */ /* 0x000fea0003800200 */
.L_x_1368:
[----:B------:R-:W0:Y:S01]  /*9050*/  F2I.S64.TRUNC R38, R38 ;  /* 0x0000002600267311 */ /* 0x000e22000020d900 */
[----:B------:R-:W-:Y:S05]  /*9060*/  BRA `(.L_x_1343) ;  /* 0x0000000000587947 */ /* 0x000fea0003800000 */
.L_x_1342:
        /* <DEDUP_REMOVED lines=8> */
[----:B0-----:R-:W-:Y:S02]  /*90f0*/  IMAD.U32 R4, RZ, RZ, UR4 ;  /* 0x00000004ff047e24 */ /* 0x001fe4000f8e00ff */
[----:B------:R-:W-:-:S02]  /*9100*/  IMAD.U32 R5, RZ, RZ, UR5 ;  /* 0x00000005ff057e24 */ /* 0x000fc4000f8e00ff */
[----:B--2---:R-:W-:Y:S01]  /*9110*/  IMAD.U32 R6, RZ, RZ, UR6 ;  /* 0x00000006ff067e24 */ /* 0x004fe2000f8e00ff */
[----:B------:R-:W-:Y:S01]  /*9120*/  MOV R7, UR7 ;  /* 0x0000000700077c02 */ /* 0x000fe20008000f00 */
[----:B---3--:R-:W-:Y:S02]  /*9130*/  IMAD.U32 R10, RZ, RZ, UR8 ;  /* 0x00000008ff0a7e24 */ /* 0x008fe4000f8e00ff */
[----:B------:R-:W-:-:S07]  /*9140*/  IMAD.U32 R11, RZ, RZ, UR9 ;  /* 0x00000009ff0b7e24 */ /* 0x000fce000f8e00ff */
[----:B------:R-:W-:-:S07]  /*9150*/  LEPC R20, `(.L_x_1370) ;  /* 0x000000001014794e */ /* 0x000fce0000000000 */
[----:B-1--45:R-:W-:Y:S05]  /*9160*/  CALL.ABS.NOINC R2 ;  /* 0x0000000002007343 */ /* 0x032fea0003c00000 */
.L_x_1370:
[----:B------:R-:W-:Y:S01]  /*9170*/  CS2R R38, SRZ ;  /* 0x0000000000267805 */ /* 0x000fe2000001ff00 */
[----:B------:R-:W-:Y:S06]  /*9180*/  BRA `(.L_x_1343) ;  /* 0x0000000000107947 */ /* 0x000fec0003800000 */
.L_x_1367:
[----:B------:R0:W5:Y:S01]  /*9190*/  LDG.E.64 R38, desc[UR36][R2.64] ;  /* 0x0000002402267981 */ /* 0x000162000c1e1b00 */
[----:B------:R-:W-:Y:S05]  /*91a0*/  BRA `(.L_x_1343) ;  /* 0x0000000000087947 */ /* 0x000fea0003800000 */
.L_x_1366:
[----:B------:R0:W5:Y:S01]  /*91b0*/  LDG.E R38, desc[UR36][R2.64] ;  /* 0x0000002402267981 */ /* 0x000162000c1e1900 */
[----:B------:R-:W-:-:S07]  /*91c0*/  IMAD.MOV.U32 R39, RZ, RZ, RZ ;  /* 0x000000ffff277224 */ /* 0x000fce00078e00ff */
.L_x_1343:
[----:B------:R-:W-:-:S07]  /*91d0*/  VIADD R59, R59, 0x80 ;  /* 0x000000803b3b7836 */ /* 0x000fce0000000000 */
.L_x_1205:
[----:B------:R-:W-:Y:S05]  /*91e0*/  BSYNC.RECONVERGENT B6 ;  /* 0x0000000000067941 */ /* 0x000fea0003800200 */
.L_x_1204:
        /* <DEDUP_REMOVED lines=10> */
[----:B------:R-:W-:-:S05]  /*9290*/  LEA R16, R69, R59, 0x9 ;  /* 0x0000003b45107211 */ /* 0x000fca00078e48ff */
        /* <DEDUP_REMOVED lines=17> */
.L_x_1376:
[----:B------:R0:W5:Y:S01]  /*93b0*/  LDG.E.U8 R36, desc[UR36][R2.64] ;  /* 0x0000002402247981 */ /* 0x000162000c1e1100 */
[----:B------:R-:W-:Y:S01]  /*93c0*/  IMAD.MOV.U32 R37, RZ, RZ, RZ ;  /* 0x000000ffff257224 */ /* 0x000fe200078e00ff */
[----:B------:R-:W-:Y:S06]  /*93d0*/  BRA `(.L_x_1378) ;  /* 0x0000000c00407947 */ /* 0x000fec0003800000 */
.L_x_1375:
        /* <DEDUP_REMOVED lines=8> */
.L_x_1380:
[----:B------:R-:W2:Y:S02]  /*9460*/  LDG.E R36, desc[UR36][R2.64] ;  /* 0x0000002402247981 */ /* 0x000ea4000c1e1900 */
[----:B--2---:R-:W-:Y:S01]  /*9470*/  SHF.R.S32.HI R37, RZ, 0x1f, R36 ;  /* 0x0000001fff257819 */ /* 0x004fe20000011424 */
[----:B------:R-:W-:Y:S06]  /*9480*/  BRA `(.L_x_1378) ;  /* 0x0000000c00147947 */ /* 0x000fec0003800000 */
.L_x_1379:
[----:B------:R-:W2:Y:S02]  /*9490*/  LDG.E.S16 R36, desc[UR36][R2.64] ;  /* 0x0000002402247981 */ /* 0x000ea4000c1e1700 */
[----:B--2---:R-:W-:Y:S01]  /*94a0*/  SHF.R.S32.HI R37, RZ, 0x1f, R36 ;  /* 0x0000001fff257819 */ /* 0x004fe20000011424 */
[----:B------:R-:W-:Y:S06]  /*94b0*/  BRA `(.L_x_1378) ;  /* 0x0000000c00087947 */ /* 0x000fec0003800000 */
.L_x_1374:
        /* <DEDUP_REMOVED lines=9> */
.L_x_1382:
[----:B------:R-:W2:Y:S02]  /*9550*/  LDG.E.U16 R2, desc[UR36][R2.64] ;  /* 0x0000002402027981 */ /* 0x000ea4000c1e1500 */
[----:B--2---:R-:W-:-:S06]  /*9560*/  HADD2.F32 R36, -RZ, R2.H0_H0 ;  /* 0x20000002ff247230 */ /* 0x004fcc0000004100 */
[----:B------:R-:W0:Y:S01]  /*9570*/  F2I.S64.TRUNC R36, R36 ;  /* 0x0000002400247311 */ /* 0x000e22000020d900 */
[----:B------:R-:W-:Y:S05]  /*9580*/  BRA `(.L_x_1378) ;  /* 0x0000000800d47947 */ /* 0x000fea0003800000 */
.L_x_1381:
        /* <DEDUP_REMOVED lines=9> */
.L_x_1384:
[----:B------:R-:W2:Y:S02]  /*9620*/  LDG.E.U16 R2, desc[UR36][R2.64] ;  /* 0x0000002402027981 */ /* 0x000ea4000c1e1500 */
[----:B--2---:R-:W-:-:S06]  /*9630*/  HADD2.F32 R36, -RZ, R2.H0_H0 ;  /* 0x20000002ff247230 */ /* 0x004fcc0000004100 */
[----:B------:R-:W0:Y:S01]  /*9640*/  F2I.S64.TRUNC R36, R36 ;  /* 0x0000002400247311 */ /* 0x000e22000020d900 */
[----:B------:R-:W-:Y:S05]  /*9650*/  BRA `(.L_x_1378) ;  /* 0x0000000800a07947 */ /* 0x000fea0003800000 */
.L_x_1383:
[----:B------:R-:W2:Y:S02]  /*9660*/  LDG.E.64 R2, desc[UR36][R2.64] ;  /* 0x0000002402027981 */ /* 0x000ea4000c1e1b00 */
[----:B--2---:R0:W2:Y:S01]  /*9670*/  F2I.S64.F64.TRUNC R36, R2 ;  /* 0x0000000200247311 */ /* 0x0040a2000030d900 */
[----:B------:R-:W-:Y:S05]  /*9680*/  BRA `(.L_x_1378) ;  /* 0x0000000800947947 */ /* 0x000fea0003800000 */
.L_x_1373:
        /* <DEDUP_REMOVED lines=13> */
.L_x_1387:
[----:B------:R-:W2:Y:S02]  /*9760*/  LDG.E.64 R2, desc[UR36][R2.64] ;  /* 0x0000002402027981 */ /* 0x000ea4000c1e1b00 */
[----:B--2---:R0:W2:Y:S01]  /*9770*/  F2I.S64.F64.TRUNC R36, R2 ;  /* 0x0000000200247311 */ /* 0x0040a2000030d900 */
[----:B------:R-:W-:Y:S05]  /*9780*/  BRA `(.L_x_1378) ;  /* 0x0000000800547947 */ /* 0x000fea0003800000 */
.L_x_1386:
        /* <DEDUP_REMOVED lines=26> */
.L_x_1389:
        /* <DEDUP_REMOVED lines=13> */
.L_x_1388:
[----:B------:R-:W2:Y:S02]  /*9a00*/  LDG.E.U16 R36, desc[UR36][R2.64] ;  /* 0x0000002402247981 */ /* 0x000ea4000c1e1500 */
[----:B--2---:R-:W-:-:S06]  /*9a10*/  IMAD.U32 R36, R36, 0x10000, RZ ;  /* 0x0001000024247824 */ /* 0x004fcc00078e00ff */
[----:B------:R-:W0:Y:S01]  /*9a20*/  F2I.S64.TRUNC R36, R36 ;  /* 0x0000002400247311 */ /* 0x000e22000020d900 */
[----:B------:R-:W-:Y:S05]  /*9a30*/  BRA `(.L_x_1378) ;  /* 0x0000000400a87947 */ /* 0x000fea0003800000 */
.L_x_1385:
        /* <DEDUP_REMOVED lines=11> */
.L_x_1392:
        /* <DEDUP_REMOVED lines=21> */
.L_x_1396:
[----:B------:R-:W-:Y:S05]  /*9c40*/  BSYNC.RECONVERGENT B1 ;  /* 0x0000000000017941 */ /* 0x000fea0003800200 */
.L_x_1395:
[----:B------:R-:W-:Y:S01]  /*9c50*/  IMAD.SHL.U32 R0, R0, 0x100000, RZ ;  /* 0x0010000000007824 */ /* 0x000fe200078e00ff */
[----:B------:R-:W-:-:S04]  /*9c60*/  LEA R2, R2, 0x3b800000, 0x17 ;  /* 0x3b80000002027811 */ /* 0x000fc800078eb8ff */
[----:B------:R-:W-:-:S07]  /*9c70*/  LOP3.LUT R36, R2, R0, R7, 0xfe, !PT ;  /* 0x0000000002247212 */ /* 0x000fce00078efe07 */
.L_x_1394:
[----:B------:R-:W-:Y:S05]  /*9c80*/  BSYNC.RECONVERGENT B0 ;  /* 0x0000000000007941 */ /* 0x000fea0003800200 */
.L_x_1393:
[----:B------:R-:W0:Y:S01]  /*9c90*/  F2I.S64.TRUNC R36, R36 ;  /* 0x0000002400247311 */ /* 0x000e22000020d900 */
[----:B------:R-:W-:Y:S05]  /*9ca0*/  BRA `(.L_x_1378) ;  /* 0x00000004000c7947 */ /* 0x000fea0003800000 */
.L_x_1391:
        /* <DEDUP_REMOVED lines=21> */
.L_x_1400:
[----:B------:R-:W-:Y:S05]  /*9e00*/  BSYNC.RECONVERGENT B1 ;  /* 0x0000000000017941 */ /* 0x000fea0003800200 */
.L_x_1399:
[----:B------:R-:W-:Y:S02]  /*9e10*/  SHF.L.U32 R0, R0, 0x15, RZ ;  /* 0x0000001500007819 */ /* 0x000fe400000006ff */
[----:B------:R-:W-:-:S04]  /*9e20*/  LEA R2, R2, 0x37800000, 0x17 ;  /* 0x3780000002027811 */ /* 0x000fc800078eb8ff */
[----:B------:R-:W-:-:S07]  /*9e30*/  LOP3.LUT R36, R2, R0, R7, 0xfe, !PT ;  /* 0x0000000002247212 */ /* 0x000fce00078efe07 */
.L_x_1398:
[----:B------:R-:W-:Y:S05]  /*9e40*/  BSYNC.RECONVERGENT B0 ;  /* 0x0000000000007941 */ /* 0x000fea0003800200 */
.L_x_1397:
[----:B------:R-:W0:Y:S01]  /*9e50*/  F2I.S64.TRUNC R36, R36 ;  /* 0x0000002400247311 */ /* 0x000e22000020d900 */
[----:B------:R-:W-:Y:S05]  /*9e60*/  BRA `(.L_x_1378) ;  /* 0x00000000009c7947 */ /* 0x000fea0003800000 */
.L_x_1390:
        /* <DEDUP_REMOVED lines=14> */
.L_x_1404:
[----:B------:R-:W-:Y:S05]  /*9f50*/  BSYNC.RECONVERGENT B0 ;  /* 0x0000000000007941 */ /* 0x000fea0003800200 */
.L_x_1403:
[----:B------:R-:W0:Y:S01]  /*9f60*/  F2I.S64.TRUNC R36, R36 ;  /* 0x0000002400247311 */ /* 0x000e22000020d900 */
[----:B------:R-:W-:Y:S05]  /*9f70*/  BRA `(.L_x_1378) ;  /* 0x0000000000587947 */ /* 0x000fea0003800000 */
.L_x_1377:
        /* <DEDUP_REMOVED lines=13> */
[----:B--2---:R-:W-:-:S07]  /*a050*/  IMAD.U32 R11, RZ, RZ, UR9 ;  /* 0x00000009ff0b7e24 */ /* 0x004fce000f8e00ff */
[----:B------:R-:W-:-:S07]  /*a060*/  LEPC R20, `(.L_x_1405) ;  /* 0x000000001014794e */ /* 0x000fce0000000000 */
[----:B-1---5:R-:W-:Y:S05]  /*a070*/  CALL.ABS.NOINC R2 ;  /* 0x0000000002007343 */ /* 0x022fea0003c00000 */
.L_x_1405:
[----:B------:R-:W-:Y:S01]  /*a080*/  CS2R R36, SRZ ;  /* 0x0000000000247805 */ /* 0x000fe2000001ff00 */
[----:B------:R-:W-:Y:S06]  /*a090*/  BRA `(.L_x_1378) ;  /* 0x0000000000107947 */ /* 0x000fec0003800000 */
.L_x_1402:
[----:B------:R0:W5:Y:S01]  /*a0a0*/  LDG.E.64 R36, desc[UR36][R2.64] ;  /* 0x0000002402247981 */ /* 0x000162000c1e1b00 */
[----:B------:R-:W-:Y:S05]  /*a0b0*/  BRA `(.L_x_1378) ;  /* 0x0000000000087947 */ /* 0x000fea0003800000 */
.L_x_1401:
[----:B------:R0:W5:Y:S01]  /*a0c0*/  LDG.E R36, desc[UR36][R2.64] ;  /* 0x0000002402247981 */ /* 0x000162000c1e1900 */
[----:B------:R-:W-:-:S07]  /*a0d0*/  IMAD.MOV.U32 R37, RZ, RZ, RZ ;  /* 0x000000ffff257224 */ /* 0x000fce00078e00ff */
.L_x_1378:
        /* <DEDUP_REMOVED lines=19> */
.L_x_1409:
[----:B------:R0:W5:Y:S01]  /*a210*/  LDG.E.U8 R34, desc[UR36][R2.64] ;  /* 0x0000002402227981 */ /* 0x000162000c1e1100 */
[----:B------:R-:W-:Y:S01]  /*a220*/  IMAD.MOV.U32 R35, RZ, RZ, RZ ;  /* 0x000000ffff237224 */ /* 0x000fe200078e00ff */
[----:B------:R-:W-:Y:S06]  /*a230*/  BRA `(.L_x_1411) ;  /* 0x0000000c00407947 */ /* 0x000fec0003800000 */
.L_x_1408:
        /* <DEDUP_REMOVED lines=8> */
.L_x_1413:
[----:B------:R-:W2:Y:S02]  /*a2c0*/  LDG.E R34, desc[UR36][R2.64] ;  /* 0x0000002402227981 */ /* 0x000ea4000c1e1900 */
[----:B--2---:R-:W-:Y:S01]  /*a2d0*/  SHF.R.S32.HI R35, RZ, 0x1f, R34 ;  /* 0x0000001fff237819 */ /* 0x004fe20000011422 */
[----:B------:R-:W-:Y:S06]  /*a2e0*/  BRA `(.L_x_1411) ;  /* 0x0000000c00147947 */ /* 0x000fec0003800000 */
.L_x_1412:
[----:B------:R-:W2:Y:S02]  /*a2f0*/  LDG.E.S16 R34, desc[UR36][R2.64] ;  /* 0x0000002402227981 */ /* 0x000ea4000c1e1700 */
[----:B--2---:R-:W-:Y:S01]  /*a300*/  SHF.R.S32.HI R35, RZ, 0x1f, R34 ;  /* 0x0000001fff237819 */ /* 0x004fe20000011422 */
[----:B------:R-:W-:Y:S06]  /*a310*/  BRA `(.L_x_1411) ;  /* 0x0000000c00087947 */ /* 0x000fec0003800000 */
.L_x_1407:
        /* <DEDUP_REMOVED lines=9> */
.L_x_1415:
[----:B------:R-:W2:Y:S02]  /*a3b0*/  LDG.E.U16 R2, desc[UR36][R2.64] ;  /* 0x0000002402027981 */ /* 0x000ea4000c1e1500 */
[----:B--2---:R-:W-:-:S06]  /*a3c0*/  HADD2.F32 R34, -RZ, R2.H0_H0 ;  /* 0x20000002ff227230 */ /* 0x004fcc0000004100 */
[----:B------:R-:W0:Y:S01]  /*a3d0*/  F2I.S64.TRUNC R34, R34 ;  /* 0x0000002200227311 */ /* 0x000e22000020d900 */
[----:B------:R-:W-:Y:S05]  /*a3e0*/  BRA `(.L_x_1411) ;  /* 0x0000000800d47947 */ /* 0x000fea0003800000 */
.L_x_1414:
        /* <DEDUP_REMOVED lines=9> */
.L_x_1417:
[----:B------:R-:W2:Y:S02]  /*a480*/  LDG.E.U16 R2, desc[UR36][R2.64] ;  /* 0x0000002402027981 */ /* 0x000ea4000c1e1500 */
[----:B--2---:R-:W-:-:S06]  /*a490*/  HADD2.F32 R34, -RZ, R2.H0_H0 ;  /* 0x20000002ff227230 */ /* 0x004fcc0000004100 */
[----:B------:R-:W0:Y:S01]  /*a4a0*/  F2I.S64.TRUNC R34, R34 ;  /* 0x0000002200227311 */ /* 0x000e22000020d900 */
[----:B------:R-:W-:Y:S05]  /*a4b0*/  BRA `(.L_x_1411) ;  /* 0x0000000800a07947 */ /* 0x000fea0003800000 */
.L_x_1416:
[----:B------:R-:W2:Y:S02]  /*a4c0*/  LDG.E.64 R2, desc[UR36][R2.64] ;  /* 0x0000002402027981 */ /* 0x000ea4000c1e1b00 */
[----:B--2---:R0:W1:Y:S01]  /*a4d0*/  F2I.S64.F64.TRUNC R34, R2 ;  /* 0x0000000200227311 */ /* 0x004062000030d900 */
[----:B------:R-:W-:Y:S05]  /*a4e0*/  BRA `(.L_x_1411) ;  /* 0x0000000800947947 */ /* 0x000fea0003800000 */
.L_x_1406:
        /* <DEDUP_REMOVED lines=13> */
.L_x_1420:
[----:B------:R-:W2:Y:S02]  /*a5c0*/  LDG.E.64 R2, desc[UR36][R2.64] ;  /* 0x0000002402027981 */ /* 0x000ea4000c1e1b00 */
[----:B--2---:R0:W1:Y:S01]  /*a5d0*/  F2I.S64.F64.TRUNC R34, R2 ;  /* 0x0000000200227311 */ /* 0x004062000030d900 */
[----:B------:R-:W-:Y:S05]  /*a5e0*/  BRA `(.L_x_1411) ;  /* 0x0000000800547947 */ /* 0x000fea0003800000 */
.L_x_1419:
        /* <DEDUP_REMOVED lines=26> */
.L_x_1422:
        /* <DEDUP_REMOVED lines=11> */
[----:B------:R2:W0:Y:S01]  /*a840*/  F2I.S64.TRUNC R34, R0 ;  /* 0x0000000000227311 */ /* 0x000422000020d900 */
[----:B------:R-:W-:Y:S05]  /*a850*/  BRA `(.L_x_1411) ;  /* 0x0000000400b87947 */ /* 0x000fea0003800000 */
.L_x_1421:
[----:B------:R-:W2:Y:S02]  /*a860*/  LDG.E.U16 R34, desc[UR36][R2.64] ;  /* 0x0000002402227981 */ /* 0x000ea4000c1e1500 */
[----:B--2---:R-:W-:-:S06]  /*a870*/  IMAD.U32 R34, R34, 0x10000, RZ ;  /* 0x0001000022227824 */ /* 0x004fcc00078e00ff */
[----:B------:R-:W0:Y:S01]  /*a880*/  F2I.S64.TRUNC R34, R34 ;  /* 0x0000002200227311 */ /* 0x000e22000020d900 */
[----:B------:R-:W-:Y:S05]  /*a890*/  BRA `(.L_x_1411) ;  /* 0x0000000400a87947 */ /* 0x000fea0003800000 */
.L_x_1418:
        /* <DEDUP_REMOVED lines=11> */
.L_x_1425:
        /* <DEDUP_REMOVED lines=21> */
.L_x_1429:
[----:B------:R-:W-:Y:S05]  /*aaa0*/  BSYNC.RECONVERGENT B1 ;  /* 0x0000000000017941 */ /* 0x000fea0003800200 */
.L_x_1428:
[----:B------:R-:W-:Y:S02]  /*aab0*/  SHF.L.U32 R0, R0, 0x14, RZ ;  /* 0x0000001400007819 */ /* 0x000fe400000006ff */
[----:B------:R-:W-:-:S04]  /*aac0*/  LEA R2, R2, 0x3b800000, 0x17 ;  /* 0x3b80000002027811 */ /* 0x000fc800078eb8ff */
[----:B------:R-:W-:-:S07]  /*aad0*/  LOP3.LUT R34, R2, R0, R7, 0xfe, !PT ;  /* 0x0000000002227212 */ /* 0x000fce00078efe07 */
.L_x_1427:
[----:B------:R-:W-:Y:S05]  /*aae0*/  BSYNC.RECONVERGENT B0 ;  /* 0x0000000000007941 */ /* 0x000fea0003800200 */
.L_x_1426:
[----:B------:R-:W0:Y:S01]  /*aaf0*/  F2I.S64.TRUNC R34, R34 ;  /* 0x0000002200227311 */ /* 0x000e22000020d900 */
[----:B------:R-:W-:Y:S05]  /*ab00*/  BRA `(.L_x_1411) ;  /* 0x00000004000c7947 */ /* 0x000fea0003800000 */
.L_x_1424:
        /* <DEDUP_REMOVED lines=21> */
.L_x_1433:
[----:B------:R-:W-:Y:S05]  /*ac60*/  BSYNC.RECONVERGENT B1 ;  /* 0x0000000000017941 */ /* 0x000fea0003800200 */
.L_x_1432:
[----:B------:R-:W-:Y:S01]  /*ac70*/  IMAD.SHL.U32 R0, R0, 0x200000, RZ ;  /* 0x0020000000007824 */ /* 0x000fe200078e00ff */
[----:B------:R-:W-:-:S04]  /*ac80*/  LEA R2, R2, 0x37800000, 0x17 ;  /* 0x3780000002027811 */ /* 0x000fc800078eb8ff */
[----:B------:R-:W-:-:S07]  /*ac90*/  LOP3.LUT R34, R2, R0, R7, 0xfe, !PT ;  /* 0x0000000002227212 */ /* 0x000fce00078efe07 */
.L_x_1431:
[----:B------:R-:W-:Y:S05]  /*aca0*/  BSYNC.RECONVERGENT B0 ;  /* 0x0000000000007941 */ /* 0x000fea0003800200 */
.L_x_1430:
[----:B------:R-:W0:Y:S01]  /*acb0*/  F2I.S64.TRUNC R34, R34 ;  /* 0x0000002200227311 */ /* 0x000e22000020d900 */
[----:B------:R-:W-:Y:S05]  /*acc0*/  BRA `(.L_x_1411) ;  /* 0x00000000009c7947 */ /* 0x000fea0003800000 */
.L_x_1423:
        /* <DEDUP_REMOVED lines=14> */
.L_x_1437:
[----:B------:R-:W-:Y:S05]  /*adb0*/  BSYNC.RECONVERGENT B0 ;  /* 0x0000000000007941 */ /* 0x000fea0003800200 */
.L_x_1436:
[----:B------:R-:W0:Y:S01]  /*adc0*/  F2I.S64.TRUNC R34, R34 ;  /* 0x0000002200227311 */ /* 0x000e22000020d900 */
[----:B------:R-:W-:Y:S05]  /*add0*/  BRA `(.L_x_1411) ;  /* 0x0000000000587947 */ /* 0x000fea0003800000 */
.L_x_1410:
        /* <DEDUP_REMOVED lines=16> */
.L_x_1438:
[----:B------:R-:W-:Y:S01]  /*aee0*/  CS2R R34, SRZ ;  /* 0x0000000000227805 */ /* 0x000fe2000001ff00 */
[----:B------:R-:W-:Y:S06]  /*aef0*/  BRA `(.L_x_1411) ;  /* 0x0000000000107947 */ /* 0x000fec0003800000 */
.L_x_1435:
[----:B------:R0:W5:Y:S01]  /*af00*/  LDG.E.64 R34, desc[UR36][R2.64] ;  /* 0x0000002402227981 */ /* 0x000162000c1e1b00 */
[----:B------:R-:W-:Y:S05]  /*af10*/  BRA `(.L_x_1411) ;  /* 0x0000000000087947 */ /* 0x000fea0003800000 */
.L_x_1434:
[----:B------:R0:W5:Y:S01]  /*af20*/  LDG.E R34, desc[UR36][R2.64] ;  /* 0x0000002402227981 */ /* 0x000162000c1e1900 */
[----:B------:R-:W-:-:S07]  /*af30*/  IMAD.MOV.U32 R35, RZ, RZ, RZ ;  /* 0x000000ffff237224 */ /* 0x000fce00078e00ff */
.L_x_1411:
[----:B0-----:R-:W0:Y:S01]  /*af40*/  LDC.64 R2, c[0x0][0x3e0] ;  /* 0x0000f800ff027b82 */ /* 0x001e220000000a00 */
[----:B------:R-:W3:Y:S01]  /*af50*/  LDCU UR5, c[0x0][0x40c] ;  /* 0x00008180ff0577ac */ /* 0x000ee20008000800 */
[----:B------:R-:W-:-:S04]  /*af60*/  UPRMT UR4, UR38, 0x7772, URZ ;  /* 0x0000777226047896 */ /* 0x000fc800080000ff */
[----:B------:R-:W-:Y:S01]  /*af70*/  UISETP.GT.AND UP0, UPT, UR4, 0x9, UPT ;  /* 0x000000090400788c */ /* 0x000fe2000bf04270 */
[----:B---3--:R-:W-:-:S05]  /*af80*/  IMAD R5, R16, UR5, RZ ;  /* 0x0000000510057c24 */ /* 0x008fca000f8e02ff */
        /* <DEDUP_REMOVED lines=11> */
[----:B------:R-:W3:Y:S02]  /*b040*/  LDG.E.S8 R32, desc[UR36][R2.64] ;  /* 0x0000002402207981 */ /* 0x000ee4000c1e1300 */
[----:B---3--:R-:W-:Y:S01]  /*b050*/  SHF.R.S32.HI R33, RZ, 0x1f, R32 ;  /* 0x0000001fff217819 */ /* 0x008fe20000011420 */
[----:B------:R-:W-:Y:S06]  /*b060*/  BRA `(.L_x_1444) ;  /* 0x0000000c004c7947 */ /* 0x000fec0003800000 */
.L_x_1442:
[----:B------:R0:W5:Y:S01]  /*b070*/  LDG.E.U8 R32, desc[UR36][R2.64] ;  /* 0x0000002402207981 */ /* 0x000162000c1e1100 */
[----:B------:R-:W-:Y:S01]  /*b080*/  MOV R33, RZ ;  /* 0x000000ff00217202 */ /* 0x000fe20000000f00 */
[----:B------:R-:W-:Y:S06]  /*b090*/  BRA `(.L_x_1444) ;  /* 0x0000000c00407947 */ /* 0x000fec0003800000 */
.L_x_1441:
        /* <DEDUP_REMOVED lines=8> */
.L_x_1446:
[----:B------:R-:W3:Y:S02]  /*b120*/  LDG.E R32, desc[UR36][R2.64] ;  /* 0x0000002402207981 */ /* 0x000ee4000c1e1900 */
[----:B---3--:R-:W-:Y:S01]  /*b130*/  SHF.R.S32.HI R33, RZ, 0x1f, R32 ;  /* 0x0000001fff217819 */ /* 0x008fe20000011420 */
[----:B------:R-:W-:Y:S06]  /*b140*/  BRA `(.L_x_1444) ;  /* 0x0000000c00147947 */ /* 0x000fec0003800000 */
.L_x_1445:
[----:B------:R-:W3:Y:S02]  /*b150*/  LDG.E.S16 R32, desc[UR36][R2.64] ;  /* 0x0000002402207981 */ /* 0x000ee4000c1e1700 */
[----:B---3--:R-:W-:Y:S01]  /*b160*/  SHF.R.S32.HI R33, RZ, 0x1f, R32 ;  /* 0x0000001fff217819 */ /* 0x008fe20000011420 */
[----:B------:R-:W-:Y:S06]  /*b170*/  BRA `(.L_x_1444) ;  /* 0x0000000c00087947 */ /* 0x000fec0003800000 */
.L_x_1440:
[----:B------:R-:W-:-:S09]  /*b180*/  UISETP.GT.AND UP0, UPT, UR4, 0x6, UPT ;  /* 0x000000060400788c */ /* 0x000fd2000bf04270 */
[----:B------:R-:W-:Y:S05]  /*b190*/  BRA.U UP0, `(.L_x_1447) ;  /* 0x00000001002c7547 */ /* 0x000fea000b800000 */
[----:B------:R-:W-:-:S09]  /*b1a0*/  UISETP.NE.AND UP0, UPT, UR4, 0x5, UPT ;  /* 0x000000050400788c */ /* 0x000fd2000bf05270 */
[----:B------:R-:W-:Y:S05]  /*b1b0*/  BRA.U !UP0, `(.L_x_1448) ;  /* 0x0000000108147547 */ /* 0x000fea000b800000 */
[----:B------:R-:W-:-:S09]  /*b1c0*/  UISETP.NE.AND UP0, UPT, UR4, 0x6, UPT ;  /* 0x000000060400788c */ /* 0x000fd2000bf05270 */
[----:B------:R-:W-:Y:S05]  /*b1d0*/  BRA.U UP0, `(.L_x_1443) ;  /* 0x0000000900987547 */ /* 0x000fea000b800000 */
[----:B------:R-:W3:Y:S02]  /*b1e0*/  LDG.E R2, desc[UR36][R2.64] ;  /* 0x0000002402027981 */ /* 0x000ee4000c1e1900 */
[----:B---3--:R0:W3:Y:S01]  /*b1f0*/  F2I.S64.TRUNC R32, R2 ;  /* 0x0000000200207311 */ /* 0x0080e2000020d900 */
[----:B------:R-:W-:Y:S05]  /*b200*/  BRA `(.L_x_1444) ;  /* 0x0000000800e47947 */ /* 0x000fea0003800000 */
.L_x_1448:
[----:B------:R-:W3:Y:S02]  /*b210*/  LDG.E.U16 R2, desc[UR36][R2.64] ;  /* 0x0000002402027981 */ /* 0x000ee4000c1e1500 */
[----:B---3--:R-:W-:-:S06]  /*b220*/  HADD2.F32 R32, -RZ, R2.H0_H0 ;  /* 0x20000002ff207230 */ /* 0x008fcc0000004100 */
[----:B------:R-:W0:Y:S01]  /*b230*/  F2I.S64.TRUNC R32, R32 ;  /* 0x0000002000207311 */ /* 0x000e22000020d900 */
[----:B------:R-:W-:Y:S05]  /*b240*/  BRA `(.L_x_1444) ;  /* 0x0000000800d47947 */ /* 0x000fea0003800000 */
.L_x_1447:
[----:B------:R-:W-:-:S09]  /*b250*/  UISETP.NE.AND UP0, UPT, UR4, 0x7, UPT ;  /* 0x000000070400788c */ /* 0x000fd2000bf05270 */
[----:B------:R-:W-:Y:S05]  /*b260*/  BRA.U !UP0, `(.L_x_1449) ;  /* 0x00000001082c7547 */ /* 0x000fea000b800000 */
[----:B------:R-:W-:-:S09]  /*b270*/  UISETP.NE.AND UP0, UPT, UR4, 0x8, UPT ;  /* 0x000000080400788c */ /* 0x000fd2000bf05270 */
[----:B------:R-:W-:Y:S05]  /*b280*/  BRA.U !UP0, `(.L_x_1450) ;  /* 0x0000000108147547 */ /* 0x000fea000b800000 */
[----:B------:R-:W-:-:S09]  /*b290*/  UISETP.NE.AND UP0, UPT, UR4, 0x9, UPT ;  /* 0x000000090400788c */ /* 0x000fd2000bf05270 */
[----:B------:R-:W-:Y:S05]  /*b2a0*/  BRA.U UP0, `(.L_x_1443) ;  /* 0x0000000900647547 */ /* 0x000fea000b800000 */
[----:B------:R-:W3:Y:S02]  /*b2b0*/  LDG.E R2, desc[UR36][R2.64] ;  /* 0x0000002402027981 */ /* 0x000ee4000c1e1900 */
[----:B---3--:R0:W3:Y:S01]  /*b2c0*/  F2I.S64.TRUNC R32, R2 ;  /* 0x0000000200207311 */ /* 0x0080e2000020d900 */
[----:B------:R-:W-:Y:S05]  /*b2d0*/  BRA `(.L_x_1444) ;  /* 0x0000000800b07947 */ /* 0x000fea0003800000 */
.L_x_1450:
[----:B------:R-:W3:Y:S02]  /*b2e0*/  LDG.E.U16 R2, desc[UR36][R2.64] ;  /* 0x0000002402027981 */ /* 0x000ee4000c1e1500 */
[----:B---3--:R-:W-:-:S06]  /*b2f0*/  HADD2.F32 R32, -RZ, R2.H0_H0 ;  /* 0x20000002ff207230 */ /* 0x008fcc0000004100 */
[----:B------:R-:W0:Y:S01]  /*b300*/  F2I.S64.TRUNC R32, R32 ;  /* 0x0000002000207311 */ /* 0x000e22000020d900 */
[----:B------:R-:W-:Y:S05]  /*b310*/  BRA `(.L_x_1444) ;  /* 0x0000000800a07947 */ /* 0x000fea0003800000 */
.L_x_1449:
[----:B------:R-:W3:Y:S02]  /*b320*/  LDG.E.64 R2, desc[UR36][R2.64] ;  /* 0x0000002402027981 */ /* 0x000ee4000c1e1b00 */
[----:B---3--:R0:W3:Y:S01]  /*b330*/  F2I.S64.F64.TRUNC R32, R2 ;  /* 0x0000000200207311 */ /* 0x0080e2000030d900 */
[----:B------:R-:W-:Y:S05]  /*b340*/  BRA `(.L_x_1444) ;  /* 0x0000000800947947 */ /* 0x000fea0003800000 */
.L_x_1439:
        /* <DEDUP_REMOVED lines=8> */
[----:B------:R-:W3:Y:S01]  /*b3d0*/  LDG.E.U8 R2, desc[UR36][R2.64] ;  /* 0x0000002402027981 */ /* 0x000ee2000c1e1100 */
[----:B------:R-:W-:Y:S01]  /*b3e0*/  IMAD.MOV.U32 R33, RZ, RZ, RZ ;  /* 0x000000ffff217224 */ /* 0x000fe200078e00ff */
[----:B---3--:R-:W-:-:S04]  /*b3f0*/  ISETP.NE.AND P0, PT, R2, RZ, PT ;  /* 0x000000ff0200720c */ /* 0x008fc80003f05270 */
[----:B------:R-:W-:Y:S01]  /*b400*/  SEL R32, RZ, 0x1, !P0 ;  /* 0x00000001ff207807 */ /* 0x000fe20004000000 */
[----:B------:R-:W-:Y:S08]  /*b410*/  BRA `(.L_x_1444) ;  /* 0x0000000800607947 */ /* 0x000ff00003800000 */
.L_x_1453:
[----:B------:R-:W3:Y:S02]  /*b420*/  LDG.E.64 R2, desc[UR36][R2.64] ;  /* 0x0000002402027981 */ /* 0x000ee4000c1e1b00 */
[----:B---3--:R0:W3:Y:S01]  /*b430*/  F2I.S64.F64.TRUNC R32, R2 ;  /* 0x0000000200207311 */ /* 0x0080e2000030d900 */
[----:B------:R-:W-:Y:S05]  /*b440*/  BRA `(.L_x_1444) ;  /* 0x0000000800547947 */ /* 0x000fea0003800000 */
.L_x_1452:
[----:B------:R-:W-:-:S09]  /*b450*/  UISETP.NE.AND UP0, UPT, UR4, 0xf, UPT ;  /* 0x0000000f0400788c */ /* 0x000fd2000bf05270 */
[----:B------:R-:W-:Y:S05]  /*b460*/  BRA.U !UP0, `(.L_x_1454) ;  /* 0x0000000108947547 */ /* 0x000fea000b800000 */
[----:B------:R-:W-:-:S09]  /*b470*/  UISETP.NE.AND UP0, UPT, UR4, 0x17, UPT ;  /* 0x000000170400788c */ /* 0x000fd2000bf05270 */
[----:B------:R-:W-:Y:S05]  /*b480*/  BRA.U !UP0, `(.L_x_1455) ;  /* 0x0000000108587547 */ /* 0x000fea000b800000 */
[----:B------:R-:W-:-:S09]  /*b490*/  UISETP.NE.AND UP0, UPT, UR4, 0x18, UPT ;  /* 0x000000180400788c */ /* 0x000fd2000bf05270 */
[----:B------:R-:W-:Y:S05]  /*b4a0*/  BRA.U UP0, `(.L_x_1443) ;  /* 0x0000000500e47547 */ /* 0x000fea000b800000 */
[----:B--2---:R-:W2:Y:S01]  /*b4b0*/  LDG.E.U8 R0, desc[UR36][R2.64] ;  /* 0x0000002402007981 */ /* 0x004ea2000c1e1100 */
        /* <DEDUP_REMOVED lines=19> */
.L_x_1455:
        /* <DEDUP_REMOVED lines=13> */
.L_x_1454:
[----:B------:R-:W3:Y:S02]  /*b6c0*/  LDG.E.U16 R32, desc[UR36][R2.64] ;  /* 0x0000002402207981 */ /* 0x000ee4000c1e1500 */
[----:B---3--:R-:W-:-:S06]  /*b6d0*/  IMAD.U32 R32, R32, 0x10000, RZ ;  /* 0x0001000020207824 */ /* 0x008fcc00078e00ff */
[----:B------:R-:W0:Y:S01]  /*b6e0*/  F2I.S64.TRUNC R32, R32 ;  /* 0x0000002000207311 */ /* 0x000e22000020d900 */
[----:B------:R-:W-:Y:S05]  /*b6f0*/  BRA `(.L_x_1444) ;  /* 0x0000000400a87947 */ /* 0x000fea0003800000 */
.L_x_1451:
        /* <DEDUP_REMOVED lines=11> */
.L_x_1458:
        /* <DEDUP_REMOVED lines=8> */
[--C-:B--2---:R-:W-:Y:S01]  /*b830*/  SHF.R.U32.HI R0, RZ, 0x3, R3.reuse ;  /* 0x00000003ff007819 */ /* 0x104fe20000011603 */
        /* <DEDUP_REMOVED lines=12> */
.L_x_1462:
[----:B------:R-:W-:Y:S05]  /*b900*/  BSYNC.RECONVERGENT B1 ;  /* 0x0000000000017941 */ /* 0x000fea0003800200 */
.L_x_1461:
[----:B------:R-:W-:Y:S01]  /*b910*/  IMAD.SHL.U32 R0, R0, 0x100000, RZ ;  /* 0x0010000000007824 */ /* 0x000fe200078e00ff */
[----:B------:R-:W-:-:S04]  /*b920*/  LEA R2, R2, 0x3b800000, 0x17 ;  /* 0x3b80000002027811 */ /* 0x000fc800078eb8ff */
[----:B------:R-:W-:-:S07]  /*b930*/  LOP3.LUT R32, R2, R0, R7, 0xfe, !PT ;  /* 0x0000000002207212 */ /* 0x000fce00078efe07 */
.L_x_1460:
[----:B------:R-:W-:Y:S05]  /*b940*/  BSYNC.RECONVERGENT B0 ;  /* 0x0000000000007941 */ /* 0x000fea0003800200 */
.L_x_1459:
[----:B------:R-:W0:Y:S01]  /*b950*/  F2I.S64.TRUNC R32, R32 ;  /* 0x0000002000207311 */ /* 0x000e22000020d900 */
[----:B------:R-:W-:Y:S05]  /*b960*/  BRA `(.L_x_1444) ;  /* 0x00000004000c7947 */ /* 0x000fea0003800000 */
.L_x_1457:
        /* <DEDUP_REMOVED lines=21> */
.L_x_1466:
[----:B------:R-:W-:Y:S05]  /*bac0*/  BSYNC.RECONVERGENT B1 ;  /* 0x0000000000017941 */ /* 0x000fea0003800200 */
.L_x_1465:
[----:B------:R-:W-:Y:S01]  /*bad0*/  IMAD.SHL.U32 R0, R0, 0x200000, RZ ;  /* 0x0020000000007824 */ /* 0x000fe200078e00ff */
[----:B------:R-:W-:-:S04]  /*bae0*/  LEA R2, R2, 0x37800000, 0x17 ;  /* 0x3780000002027811 */ /* 0x000fc800078eb8ff */
[----:B------:R-:W-:-:S07]  /*baf0*/  LOP3.LUT R32, R2, R0, R7, 0xfe, !PT ;  /* 0x0000000002207212 */ /* 0x000fce00078efe07 */
.L_x_1464:
[----:B------:R-:W-:Y:S05]  /*bb00*/  BSYNC.RECONVERGENT B0 ;  /* 0x0000000000007941 */ /* 0x000fea0003800200 */
.L_x_1463:
[----:B------:R-:W0:Y:S01]  /*bb10*/  F2I.S64.TRUNC R32, R32 ;  /* 0x0000002000207311 */ /* 0x000e22000020d900 */
[----:B------:R-:W-:Y:S05]  /*bb20*/  BRA `(.L_x_1444) ;  /* 0x00000000009c7947 */ /* 0x000fea0003800000 */
.L_x_1456:
[----:B------:R-:W-:-:S09]  /*bb30*/  UISETP.NE.AND UP0, UPT, UR4, 0x1c, UPT ;  /* 0x0000001c0400788c */ /* 0x000fd2000bf05270 */
[----:B------:R-:W-:Y:S05]  /*bb40*/  BRA.U !UP0, `(.L_x_1467) ;  /* 0x00000001088c7547 */ /* 0x000fea000b800000 */
[----:B------:R-:W-:-:S09]  /*bb50*/  UISETP.NE.AND UP0, UPT, UR4, 0x1d, UPT ;  /* 0x0000001d0400788c */ /* 0x000fd2000bf05270 */
[----:B------:R-:W-:Y:S05]  /*bb60*/  BRA.U !UP0, `(.L_x_1468) ;  /* 0x00000001087c7547 */ /* 0x000fea000b800000 */
[----:B------:R-:W-:-:S09]  /*bb70*/  UISETP.NE.AND UP0, UPT, UR4, 0x2c, UPT ;  /* 0x0000002c0400788c */ /* 0x000fd2000bf05270 */
[----:B------:R-:W-:Y:S05]  /*bb80*/  BRA.U UP0, `(.L_x_1443) ;  /* 0x00000001002c7547 */ /* 0x000fea000b800000 */
        /* <DEDUP_REMOVED lines=8> */
.L_x_1470:
[----:B------:R-:W-:Y:S05]  /*bc10*/  BSYNC.RECONVERGENT B0 ;  /* 0x0000000000007941 */ /* 0x000fea0003800200 */
.L_x_1469:
[----:B------:R-:W0:Y:S01]  /*bc20*/  F2I.S64.TRUNC R32, R32 ;  /* 0x0000002000207311 */ /* 0x000e22000020d900 */
[----:B------:R-:W-:Y:S05]  /*bc30*/  BRA `(.L_x_1444) ;  /* 0x0000000000587947 */ /* 0x000fea0003800000 */
.L_x_1443:
[----:B--2---:R-:W-:Y:S01]  /*bc40*/  MOV R0, 0x0 ;  /* 0x0000000000007802 */ /* 0x004fe20000000f00 */
[----:B------:R-:W0:Y:S01]  /*bc50*/  LDCU.64 UR4, c[0x4][0x118] ;  /* 0x01002300ff0477ac */ /* 0x000e220008000a00 */
[----:B------:R-:W-:Y:S02]  /*bc60*/  HFMA2 R8, -RZ, RZ, 0, 4.64916229248046875e-06 ;  /* 0x0000004eff087431 */ /* 0x000fe400000001ff */
[----:B------:R-:W-:Y:S01]  /*bc70*/  IMAD.MOV.U32 R12, RZ, RZ, 0x1 ;  /* 0x00000001ff0c7424 */ /* 0x000fe200078e00ff */
[----:B------:R2:W3:Y:S01]  /*bc80*/  LDC.64 R2, c[0x4][R0] ;  /* 0x0100000000027b82 */ /* 0x0004e20000000a00 */
[----:B------:R-:W1:Y:S01]  /*bc90*/  LDCU.64 UR6, c[0x4][0x120] ;  /* 0x01002400ff0677ac */ /* 0x000e620008000a00 */
[----:B------:R-:W-:Y:S01]  /*bca0*/  IMAD.MOV.U32 R13, RZ, RZ, RZ ;  /* 0x000000ffff0d7224 */ /* 0x000fe200078e00ff */
[----:B------:R-:W4:Y:S01]  /*bcb0*/  LDCU.64 UR8, c[0x4][0x20] ;  /* 0x01000400ff0877ac */ /* 0x000f220008000a00 */
[----:B0-----:R-:W-:Y:S02]  /*bcc0*/  IMAD.U32 R4, RZ, RZ, UR4 ;  /* 0x00000004ff047e24 */ /* 0x001fe4000f8e00ff */
[----:B------:R-:W-:Y:S01]  /*bcd0*/  IMAD.U32 R5, RZ, RZ, UR5 ;  /* 0x00000005ff057e24 */ /* 0x000fe2000f8e00ff */
[----:B-1----:R-:W-:Y:S01]  /*bce0*/  MOV R6, UR6 ;  /* 0x0000000600067c02 */ /* 0x002fe20008000f00 */
[----:B------:R-:W-:-:S02]  /*bcf0*/  IMAD.U32 R7, RZ, RZ, UR7 ;  /* 0x00000007ff077e24 */ /* 0x000fc4000f8e00ff */
[----:B----4-:R-:W-:Y:S02]  /*bd00*/  IMAD.U32 R10, RZ, RZ, UR8 ;  /* 0x00000008ff0a7e24 */ /* 0x010fe4000f8e00ff */
[----:B--2---:R-:W-:-:S07]  /*bd10*/  IMAD.U32 R11, RZ, RZ, UR9 ;  /* 0x00000009ff0b7e24 */ /* 0x004fce000f8e00ff */
[----:B------:R-:W-:-:S07]  /*bd20*/  LEPC R20, `(.L_x_1471) ;  /* 0x000000001014794e */ /* 0x000fce0000000000 */
[----:B---3-5:R-:W-:Y:S05]  /*bd30*/  CALL.ABS.NOINC R2 ;  /* 0x0000000002007343 */ /* 0x028fea0003c00000 */
.L_x_1471:
[----:B------:R-:W-:Y:S01]  /*bd40*/  CS2R R32, SRZ ;  /* 0x0000000000207805 */ /* 0x000fe2000001ff00 */
[----:B------:R-:W-:Y:S06]  /*bd50*/  BRA `(.L_x_1444) ;  /* 0x0000000000107947 */ /* 0x000fec0003800000 */
.L_x_1468:
[----:B------:R0:W5:Y:S01]  /*bd60*/  LDG.E.64 R32, desc[UR36][R2.64] ;  /* 0x0000002402207981 */ /* 0x000162000c1e1b00 */
[----:B------:R-:W-:Y:S05]  /*bd70*/  BRA `(.L_x_1444) ;  /* 0x0000000000087947 */ /* 0x000fea0003800000 */
.L_x_1467:
[----:B------:R0:W5:Y:S01]  /*bd80*/  LDG.E R32, desc[UR36][R2.64] ;  /* 0x0000002402207981 */ /* 0x000162000c1e1900 */
[----:B------:R-:W-:-:S07]  /*bd90*/  IMAD.MOV.U32 R33, RZ, RZ, RZ ;  /* 0x000000ffff217224 */ /* 0x000fce00078e00ff */
.L_x_1444:
[----:B0-----:R-:W0:Y:S01]  /*bda0*/  LDC.64 R2, c[0x0][0x3e8] ;  /* 0x0000fa00ff027b82 */ /* 0x001e220000000a00 */
        /* <DEDUP_REMOVED lines=18> */
.L_x_1475:
[----:B------:R0:W5:Y:S01]  /*bed0*/  LDG.E.U8 R30, desc[UR36][R2.64] ;  /* 0x00000024021e7981 */ /* 0x000162000c1e1100 */
[----:B------:R-:W-:Y:S01]  /*bee0*/  IMAD.MOV.U32 R31, RZ, RZ, RZ ;  /* 0x000000ffff1f7224 */ /* 0x000fe200078e00ff */
[----:B------:R-:W-:Y:S06]  /*bef0*/  BRA `(.L_x_1477) ;  /* 0x0000000c00407947 */ /* 0x000fec0003800000 */
.L_x_1474:
        /* <DEDUP_REMOVED lines=8> */
.L_x_1479:
[----:B------:R-:W2:Y:S02]  /*bf80*/  LDG.E R30, desc[UR36][R2.64] ;  /* 0x00000024021e7981 */ /* 0x000ea4000c1e1900 */
[----:B--2---:R-:W-:Y:S01]  /*bf90*/  SHF.R.S32.HI R31, RZ, 0x1f, R30 ;  /* 0x0000001fff1f7819 */ /* 0x004fe2000001141e */
[----:B------:R-:W-:Y:S06]  /*bfa0*/  BRA `(.L_x_1477) ;  /* 0x0000000c00147947 */ /* 0x000fec0003800000 */
.L_x_1478:
[----:B------:R-:W2:Y:S02]  /*bfb0*/  LDG.E.S16 R30, desc[UR36][R2.64] ;  /* 0x00000024021e7981 */ /* 0x000ea4000c1e1700 */
[----:B--2---:R-:W-:Y:S01]  /*bfc0*/  SHF.R.S32.HI R31, RZ, 0x1f, R30 ;  /* 0x0000001fff1f7819 */ /* 0x004fe2000001141e */
[----:B------:R-:W-:Y:S06]  /*bfd0*/  BRA `(.L_x_1477) ;  /* 0x0000000c00087947 */ /* 0x000fec0003800000 */
.L_x_1473:
        /* <DEDUP_REMOVED lines=9> */
.L_x_1481:
[----:B------:R-:W2:Y:S02]  /*c070*/  LDG.E.U16 R2, desc[UR36][R2.64] ;  /* 0x0000002402027981 */ /* 0x000ea4000c1e1500 */
[----:B--2---:R-:W-:-:S06]  /*c080*/  HADD2.F32 R30, -RZ, R2.H0_H0 ;  /* 0x20000002ff1e7230 */ /* 0x004fcc0000004100 */
[----:B------:R-:W0:Y:S01]  /*c090*/  F2I.S64.TRUNC R30, R30 ;  /* 0x0000001e001e7311 */ /* 0x000e22000020d900 */
[----:B------:R-:W-:Y:S05]  /*c0a0*/  BRA `(.L_x_1477) ;  /* 0x0000000800d47947 */ /* 0x000fea0003800000 */
.L_x_1480:
        /* <DEDUP_REMOVED lines=9> */
.L_x_1483:
[----:B------:R-:W2:Y:S02]  /*c140*/  LDG.E.U16 R2, desc[UR36][R2.64] ;  /* 0x0000002402027981 */ /* 0x000ea4000c1e1500 */
[----:B--2---:R-:W-:-:S06]  /*c150*/  HADD2.F32 R30, -RZ, R2.H0_H0 ;  /* 0x20000002ff1e7230 */ /* 0x004fcc0000004100 */
[----:B------:R-:W0:Y:S01]  /*c160*/  F2I.S64.TRUNC R30, R30 ;  /* 0x0000001e001e7311 */ /* 0x000e22000020d900 */
[----:B------:R-:W-:Y:S05]  /*c170*/  BRA `(.L_x_1477) ;  /* 0x0000000800a07947 */ /* 0x000fea0003800000 */
.L_x_1482:
[----:B------:R-:W2:Y:S02]  /*c180*/  LDG.E.64 R2, desc[UR36][R2.64] ;  /* 0x0000002402027981 */ /* 0x000ea4000c1e1b00 */
[----:B--2---:R0:W1:Y:S01]  /*c190*/  F2I.S64.F64.TRUNC R30, R2 ;  /* 0x00000002001e7311 */ /* 0x004062000030d900 */
[----:B------:R-:W-:Y:S05]  /*c1a0*/  BRA `(.L_x_1477) ;  /* 0x0000000800947947 */ /* 0x000fea0003800000 */
.L_x_1472:
        /* <DEDUP_REMOVED lines=13> */
.L_x_1486:
[----:B------:R-:W2:Y:S02]  /*c280*/  LDG.E.64 R2, desc[UR36][R2.64] ;  /* 0x0000002402027981 */ /* 0x000ea4000c1e1b00 */
[----:B--2---:R0:W1:Y:S01]  /*c290*/  F2I.S64.F64.TRUNC R30, R2 ;  /* 0x00000002001e7311 */ /* 0x004062000030d900 */
[----:B------:R-:W-:Y:S05]  /*c2a0*/  BRA `(.L_x_1477) ;  /* 0x0000000800547947 */ /* 0x000fea0003800000 */
.L_x_1485:
[----:B------:R-:W-:-:S09]  /*c2b0*/  UISETP.NE.AND UP0, UPT, UR4, 0xf, UPT ;  /* 0x0000000f0400788c */ /* 0x000fd2000bf05270 */
[----:B------:R-:W-:Y:S05]  /*c2c0*/  BRA.U !UP0, `(.L_x_1487) ;  /* 0x0000000108947547 */ /* 0x000fea000b800000 */
[----:B------:R-:W-:-:S09]  /*c2d0*/  UISETP.NE.AND UP0, UPT, UR4, 0x17, UPT ;  /* 0x000000170400788c */ /* 0x000fd2000bf05270 */
[----:B------:R-:W-:Y:S05]  /*c2e0*/  BRA.U !UP0, `(.L_x_1488) ;  /* 0x0000000108587547 */ /* 0x000fea000b800000 */
[----:B------:R-:W-:-:S09]  /*c2f0*/  UISETP.NE.AND UP0, UPT, UR4, 0x18, UPT ;  /* 0x000000180400788c */ /* 0x000fd2000bf05270 */
[----:B------:R-:W-:Y:S05]  /*c300*/  BRA.U UP0, `(.L_x_1476) ;  /* 0x0000000500e47547 */ /* 0x000fea000b800000 */
[----:B--2---:R-:W2:Y:S01]  /*c310*/  LDG.E.U8 R0, desc[UR36][R2.64] ;  /* 0x0000002402007981 */ /* 0x004ea2000c1e1100 */
        /* <DEDUP_REMOVED lines=19> */
.L_x_1488:
        /* <DEDUP_REMOVED lines=13> */
.L_x_1487:
[----:B------:R-:W2:Y:S02]  /*c520*/  LDG.E.U16 R30, desc[UR36][R2.64] ;  /* 0x00000024021e7981 */ /* 0x000ea4000c1e1500 */
[----:B--2---:R-:W-:-:S06]  /*c530*/  SHF.L.U32 R30, R30, 0x10, RZ ;  /* 0x000000101e1e7819 */ /* 0x004fcc00000006ff */
[----:B------:R-:W0:Y:S01]  /*c540*/  F2I.S64.TRUNC R30, R30 ;  /* 0x0000001e001e7311 */ /* 0x000e22000020d900 */
[----:B------:R-:W-:Y:S05]  /*c550*/  BRA `(.L_x_1477) ;  /* 0x0000000400a87947 */ /* 0x000fea0003800000 */
.L_x_1484:
        /* <DEDUP_REMOVED lines=11> */
.L_x_1491:
        /* <DEDUP_REMOVED lines=21> */
.L_x_1495:
[----:B------:R-:W-:Y:S05]  /*c760*/  BSYNC.RECONVERGENT B1 ;  /* 0x0000000000017941 */ /* 0x000fea0003800200 */
.L_x_1494:
[----:B------:R-:W-:Y:S01]  /*c770*/  IMAD.SHL.U32 R0, R0, 0x100000, RZ ;  /* 0x0010000000007824 */ /* 0x000fe200078e00ff */
[----:B------:R-:W-:-:S04]  /*c780*/  LEA R2, R2, 0x3b800000, 0x17 ;  /* 0x3b80000002027811 */ /* 0x000fc800078eb8ff */
[----:B------:R-:W-:-:S07]  /*c790*/  LOP3.LUT R30, R2, R0, R7, 0xfe, !PT ;  /* 0x00000000021e7212 */ /* 0x000fce00078efe07 */
.L_x_1493:
[----:B------:R-:W-:Y:S05]  /*c7a0*/  BSYNC.RECONVERGENT B0 ;  /* 0x0000000000007941 */ /* 0x000fea0003800200 */
.L_x_1492:
[----:B------:R-:W0:Y:S01]  /*c7b0*/  F2I.S64.TRUNC R30, R30 ;  /* 0x0000001e001e7311 */ /* 0x000e22000020d900 */
[----:B------:R-:W-:Y:S05]  /*c7c0*/  BRA `(.L_x_1477) ;  /* 0x00000004000c7947 */ /* 0x000fea0003800000 */
.L_x_1490:
        /* <DEDUP_REMOVED lines=21> */
.L_x_1499:
[----:B------:R-:W-:Y:S05]  /*c920*/  BSYNC.RECONVERGENT B1 ;  /* 0x0000000000017941 */ /* 0x000fea0003800200 */
.L_x_1498:
[----:B------:R-:W-:Y:S01]  /*c930*/  IMAD.SHL.U32 R0, R0, 0x200000, RZ ;  /* 0x0020000000007824 */ /* 0x000fe200078e00ff */
[----:B------:R-:W-:-:S04]  /*c940*/  LEA R2, R2, 0x37800000, 0x17 ;  /* 0x3780000002027811 */ /* 0x000fc800078eb8ff */
[----:B------:R-:W-:-:S07]  /*c950*/  LOP3.LUT R30, R2, R0, R7, 0xfe, !PT ;  /* 0x00000000021e7212 */ /* 0x000fce00078efe07 */
.L_x_1497:
[----:B------:R-:W-:Y:S05]  /*c960*/  BSYNC.RECONVERGENT B0 ;  /* 0x0000000000007941 */ /* 0x000fea0003800200 */
.L_x_1496:
[----:B------:R-:W0:Y:S01]  /*c970*/  F2I.S64.TRUNC R30, R30 ;  /* 0x0000001e001e7311 */ /* 0x000e22000020d900 */
[----:B------:R-:W-:Y:S05]  /*c980*/  BRA `(.L_x_1477) ;  /* 0x00000000009c7947 */ /* 0x000fea0003800000 */
.L_x_1489:
        /* <DEDUP_REMOVED lines=14> */
.L_x_1503:
[----:B------:R-:W-:Y:S05]  /*ca70*/  BSYNC.RECONVERGENT B0 ;  /* 0x0000000000007941 */ /* 0x000fea0003800200 */
.L_x_1502:
[----:B------:R-:W0:Y:S01]  /*ca80*/  F2I.S64.TRUNC R30, R30 ;  /* 0x0000001e001e7311 */ /* 0x000e22000020d900 */
[----:B------:R-:W-:Y:S05]  /*ca90*/  BRA `(.L_x_1477) ;  /* 0x0000000000587947 */ /* 0x000fea0003800000 */
.L_x_1476:
[----:B--2---:R-:W-:Y:S01]  /*caa0*/  MOV R0, 0x0 ;  /* 0x0000000000007802 */ /* 0x004fe20000000f00 */
        /* <DEDUP_REMOVED lines=14> */
[----:B--2--5:R-:W-:Y:S05]  /*cb90*/  CALL.ABS.NOINC R2 ;  /* 0x0000000002007343 */ /* 0x024fea0003c00000 */
.L_x_1504:
[----:B------:R-:W-:Y:S01]  /*cba0*/  CS2R R30, SRZ ;  /* 0x00000000001e7805 */ /* 0x000fe2000001ff00 */
[----:B------:R-:W-:Y:S06]  /*cbb0*/  BRA `(.L_x_1477) ;  /* 0x0000000000107947 */ /* 0x000fec0003800000 */
.L_x_1501:
[----:B------:R0:W5:Y:S01]  /*cbc0*/  LDG.E.64 R30, desc[UR36][R2.64] ;  /* 0x00000024021e7981 */ /* 0x000162000c1e1b00 */
[----:B------:R-:W-:Y:S05]  /*cbd0*/  BRA `(.L_x_1477) ;  /* 0x0000000000087947 */ /* 0x000fea0003800000 */
.L_x_1500:
[----:B------:R0:W5:Y:S01]  /*cbe0*/  LDG.E R30, desc[UR36][R2.64] ;  /* 0x00000024021e7981 */ /* 0x000162000c1e1900 */
[----:B------:R-:W-:-:S07]  /*cbf0*/  HFMA2 R31, -RZ, RZ, 0, 0 ;  /* 0x00000000ff1f7431 */ /* 0x000fce00000001ff */
.L_x_1477:
        /* <DEDUP_REMOVED lines=19> */
.L_x_1508:
[----:B------:R0:W5:Y:S01]  /*cd30*/  LDG.E.U8 R28, desc[UR36][R2.64] ;  /* 0x00000024021c7981 */ /* 0x000162000c1e1100 */
[----:B------:R-:W-:Y:S01]  /*cd40*/  IMAD.MOV.U32 R29, RZ, RZ, RZ ;  /* 0x000000ffff1d7224 */ /* 0x000fe200078e00ff */
[----:B------:R-:W-:Y:S06]  /*cd50*/  BRA `(.L_x_1510) ;  /* 0x0000000c00407947 */ /* 0x000fec0003800000 */
.L_x_1507:
        /* <DEDUP_REMOVED lines=8> */
.L_x_1512:
[----:B------:R-:W2:Y:S02]  /*cde0*/  LDG.E R28, desc[UR36][R2.64] ;  /* 0x00000024021c7981 */ /* 0x000ea4000c1e1900 */
[----:B--2---:R-:W-:Y:S01]  /*cdf0*/  SHF.R.S32.HI R29, RZ, 0x1f, R28 ;  /* 0x0000001fff1d7819 */ /* 0x004fe2000001141c */
[----:B------:R-:W-:Y:S06]  /*ce00*/  BRA `(.L_x_1510) ;  /* 0x0000000c00147947 */ /* 0x000fec0003800000 */
.L_x_1511:
[----:B------:R-:W2:Y:S02]  /*ce10*/  LDG.E.S16 R28, desc[UR36][R2.64] ;  /* 0x00000024021c7981 */ /* 0x000ea4000c1e1700 */
[----:B--2---:R-:W-:Y:S01]  /*ce20*/  SHF.R.S32.HI R29, RZ, 0x1f, R28 ;  /* 0x0000001fff1d7819 */ /* 0x004fe2000001141c */
[----:B------:R-:W-:Y:S06]  /*ce30*/  BRA `(.L_x_1510) ;  /* 0x0000000c00087947 */ /* 0x000fec0003800000 */
.L_x_1506:
        /* <DEDUP_REMOVED lines=9> */
.L_x_1514:
[----:B------:R-:W2:Y:S02]  /*ced0*/  LDG.E.U16 R2, desc[UR36][R2.64] ;  /* 0x0000002402027981 */ /* 0x000ea4000c1e1500 */
[----:B--2---:R-:W-:-:S06]  /*cee0*/  HADD2.F32 R28, -RZ, R2.H0_H0 ;  /* 0x20000002ff1c7230 */ /* 0x004fcc0000004100 */
[----:B------:R-:W0:Y:S01]  /*cef0*/  F2I.S64.TRUNC R28, R28 ;  /* 0x0000001c001c7311 */ /* 0x000e22000020d900 */
[----:B------:R-:W-:Y:S05]  /*cf00*/  BRA `(.L_x_1510) ;  /* 0x0000000800d47947 */ /* 0x000fea0003800000 */
.L_x_1513:
        /* <DEDUP_REMOVED lines=9> */
.L_x_1516:
[----:B------:R-:W2:Y:S02]  /*cfa0*/  LDG.E.U16 R2, desc[UR36][R2.64] ;  /* 0x0000002402027981 */ /* 0x000ea4000c1e1500 */
[----:B--2---:R-:W-:-:S06]  /*cfb0*/  HADD2.F32 R28, -RZ, R2.H0_H0 ;  /* 0x20000002ff1c7230 */ /* 0x004fcc0000004100 */
[----:B------:R-:W0:Y:S01]  /*cfc0*/  F2I.S64.TRUNC R28, R28 ;  /* 0x0000001c001c7311 */ /* 0x000e22000020d900 */
[----:B------:R-:W-:Y:S05]  /*cfd0*/  BRA `(.L_x_1510) ;  /* 0x0000000800a07947 */ /* 0x000fea0003800000 */
.L_x_1515:
[----:B------:R-:W2:Y:S02]  /*cfe0*/  LDG.E.64 R2, desc[UR36][R2.64] ;  /* 0x0000002402027981 */ /* 0x000ea4000c1e1b00 */
[----:B--2---:R0:W1:Y:S01]  /*cff0*/  F2I.S64.F64.TRUNC R28, R2 ;  /* 0x00000002001c7311 */ /* 0x004062000030d900 */
[----:B------:R-:W-:Y:S05]  /*d000*/  BRA `(.L_x_1510) ;  /* 0x0000000800947947 */ /* 0x000fea0003800000 */
.L_x_1505:
        /* <DEDUP_REMOVED lines=13> */
.L_x_1519:
[----:B------:R-:W2:Y:S02]  /*d0e0*/  LDG.E.64 R2, desc[UR36][R2.64] ;  /* 0x0000002402027981 */ /* 0x000ea4000c1e1b00 */
[----:B--2---:R0:W1:Y:S01]  /*d0f0*/  F2I.S64.F64.TRUNC R28, R2 ;  /* 0x00000002001c7311 */ /* 0x004062000030d900 */
[----:B------:R-:W-:Y:S05]  /*d100*/  BRA `(.L_x_1510) ;  /* 0x0000000800547947 */ /* 0x000fea0003800000 */
.L_x_1518:
[----:B------:R-:W-:-:S09]  /*d110*/  UISETP.NE.AND UP0, UPT, UR4, 0xf, UPT ;  /* 0x0000000f0400788c */ /* 0x000fd2000bf05270 */
[----:B------:R-:W-:Y:S05]  /*d120*/  BRA.U !UP0, `(.L_x_1520) ;  /* 0x0000000108947547 */ /* 0x000fea000b800000 */
[----:B------:R-:W-:-:S09]  /*d130*/  UISETP.NE.AND UP0, UPT, UR4, 0x17, UPT ;  /* 0x000000170400788c */ /* 0x000fd2000bf05270 */
[----:B------:R-:W-:Y:S05]  /*d140*/  BRA.U !UP0, `(.L_x_1521) ;  /* 0x0000000108587547 */ /* 0x000fea000b800000 */
[----:B------:R-:W-:-:S09]  /*d150*/  UISETP.NE.AND UP0, UPT, UR4, 0x18, UPT ;  /* 0x000000180400788c */ /* 0x000fd2000bf05270 */
[----:B------:R-:W-:Y:S05]  /*d160*/  BRA.U UP0, `(.L_x_1509) ;  /* 0x0000000500e47547 */ /* 0x000fea000b800000 */
[----:B--2---:R-:W2:Y:S01]  /*d170*/  LDG.E.U8 R0, desc[UR36][R2.64] ;  /* 0x0000002402007981 */ /* 0x004ea2000c1e1100 */
        /* <DEDUP_REMOVED lines=19> */
.L_x_1521:
        /* <DEDUP_REMOVED lines=13> */
.L_x_1520:
[----:B------:R-:W2:Y:S02]  /*d380*/  LDG.E.U16 R28, desc[UR36][R2.64] ;  /* 0x00000024021c7981 */ /* 0x000ea4000c1e1500 */
[----:B--2---:R-:W-:-:S06]  /*d390*/  IMAD.U32 R28, R28, 0x10000, RZ ;  /* 0x000100001c1c7824 */ /* 0x004fcc00078e00ff */
[----:B------:R-:W0:Y:S01]  /*d3a0*/  F2I.S64.TRUNC R28, R28 ;  /* 0x0000001c001c7311 */ /* 0x000e22000020d900 */
[----:B------:R-:W-:Y:S05]  /*d3b0*/  BRA `(.L_x_1510) ;  /* 0x0000000400a87947 */ /* 0x000fea0003800000 */
.L_x_1517:
        /* <DEDUP_REMOVED lines=11> */
.L_x_1524:
        /* <DEDUP_REMOVED lines=21> */
.L_x_1528:
[----:B------:R-:W-:Y:S05]  /*d5c0*/  BSYNC.RECONVERGENT B1 ;  /* 0x0000000000017941 */ /* 0x000fea0003800200 */
.L_x_1527:
[----:B------:R-:W-:Y:S01]  /*d5d0*/  IMAD.SHL.U32 R0, R0, 0x100000, RZ ;  /* 0x0010000000007824 */ /* 0x000fe200078e00ff */
[----:B------:R-:W-:-:S04]  /*d5e0*/  LEA R2, R2, 0x3b800000, 0x17 ;  /* 0x3b80000002027811 */ /* 0x000fc800078eb8ff */
[----:B------:R-:W-:-:S07]  /*d5f0*/  LOP3.LUT R28, R2, R0, R7, 0xfe, !PT ;  /* 0x00000000021c7212 */ /* 0x000fce00078efe07 */
.L_x_1526:
[----:B------:R-:W-:Y:S05]  /*d600*/  BSYNC.RECONVERGENT B0 ;  /* 0x0000000000007941 */ /* 0x000fea0003800200 */
.L_x_1525:
[----:B------:R-:W0:Y:S01]  /*d610*/  F2I.S64.TRUNC R28, R28 ;  /* 0x0000001c001c7311 */ /* 0x000e22000020d900 */
[----:B------:R-:W-:Y:S05]  /*d620*/  BRA `(.L_x_1510) ;  /* 0x00000004000c7947 */ /* 0x000fea0003800000 */
.L_x_1523:
        /* <DEDUP_REMOVED lines=21> */
.L_x_1532:
[----:B------:R-:W-:Y:S05]  /*d780*/  BSYNC.RECONVERGENT B1 ;  /* 0x0000000000017941 */ /* 0x000fea0003800200 */
.L_x_1531:
[----:B------:R-:W-:Y:S02]  /*d790*/  SHF.L.U32 R0, R0, 0x15, RZ ;  /* 0x0000001500007819 */ /* 0x000fe400000006ff */
[----:B------:R-:W-:-:S04]  /*d7a0*/  LEA R2, R2, 0x37800000, 0x17 ;  /* 0x3780000002027811 */ /* 0x000fc800078eb8ff */
[----:B------:R-:W-:-:S07]  /*d7b0*/  LOP3.LUT R28, R2, R0, R7, 0xfe, !PT ;  /* 0x00000000021c7212 */ /* 0x000fce00078efe07 */
.L_x_1530:
[----:B------:R-:W-:Y:S05]  /*d7c0*/  BSYNC.RECONVERGENT B0 ;  /* 0x0000000000007941 */ /* 0x000fea0003800200 */
.L_x_1529:
[----:B------:R-:W0:Y:S01]  /*d7d0*/  F2I.S64.TRUNC R28, R28 ;  /* 0x0000001c001c7311 */ /* 0x000e22000020d900 */
[----:B------:R-:W-:Y:S05]  /*d7e0*/  BRA `(.L_x_1510) ;  /* 0x00000000009c7947 */ /* 0x000fea0003800000 */
.L_x_1522:
        /* <DEDUP_REMOVED lines=14> */
.L_x_1536:
[----:B------:R-:W-:Y:S05]  /*d8d0*/  BSYNC.RECONVERGENT B0 ;  /* 0x0000000000007941 */ /* 0x000fea0003800200 */
.L_x_1535:
[----:B------:R-:W0:Y:S01]  /*d8e0*/  F2I.S64.TRUNC R28, R28 ;  /* 0x0000001c001c7311 */ /* 0x000e22000020d900 */
[----:B------:R-:W-:Y:S05]  /*d8f0*/  BRA `(.L_x_1510) ;  /* 0x0000000000587947 */ /* 0x000fea0003800000 */
.L_x_1509:
[----:B--2---:R-:W-:Y:S01]  /*d900*/  MOV R0, 0x0 ;  /* 0x0000000000007802 */ /* 0x004fe20000000f00 */
        /* <DEDUP_REMOVED lines=15> */
.L_x_1537:
[----:B------:R-:W-:Y:S01]  /*da00*/  CS2R R28, SRZ ;  /* 0x00000000001c7805 */ /* 0x000fe2000001ff00 */
[----:B------:R-:W-:Y:S06]  /*da10*/  BRA `(.L_x_1510) ;  /* 0x0000000000107947 */ /* 0x000fec0003800000 */
.L_x_1534:
[----:B------:R1:W5:Y:S01]  /*da20*/  LDG.E.64 R28, desc[UR36][R2.64] ;  /* 0x00000024021c7981 */ /* 0x000362000c1e1b00 */
[----:B------:R-:W-:Y:S05]  /*da30*/  BRA `(.L_x_1510) ;  /* 0x0000000000087947 */ /* 0x000fea0003800000 */
.L_x_1533:
[----:B------:R0:W5:Y:S01]  /*da40*/  LDG.E R28, desc[UR36][R2.64] ;  /* 0x00000024021c7981 */ /* 0x000162000c1e1900 */
[----:B------:R-:W-:-:S07]  /*da50*/  IMAD.MOV.U32 R29, RZ, RZ, RZ ;  /* 0x000000ffff1d7224 */ /* 0x000fce00078e00ff */
.L_x_1510:
[----:B------:R-:W-:-:S07]  /*da60*/  VIADD R59, R59, 0x80 ;  /* 0x000000803b3b7836 */ /* 0x000fce0000000000 */
.L_x_1372:
[----:B------:R-:W-:Y:S05]  /*da70*/  BSYNC.RECONVERGENT B6 ;  /* 0x0000000000067941 */ /* 0x000fea0003800200 */
.L_x_1371:
        /* <DEDUP_REMOVED lines=9> */
[----:B01----:R-:W0:Y:S01]  /*db10*/  LDC.64 R2, c[0x0][0x3d0] ;  /* 0x0000f400ff027b82 */ /* 0x003e220000000a00 */
[----:B------:R-:W-:-:S04]  /*db20*/  IMAD R58, R69, 0x200, R59 ;  /* 0x00000200453a7824 */ /* 0x000fc800078e023b */
[----:B--2---:R-:W-:Y:S01]  /*db30*/  IMAD R5, R58, UR4, RZ ;  /* 0x000000043a057c24 */ /* 0x004fe2000f8e02ff */
[----:B------:R-:W-:-:S04]  /*db40*/  ULOP3.LUT UR4, UR38, 0xff, URZ, 0xc0, !UPT ;  /* 0x000000ff26047892 */ /* 0x000fc8000f8ec0ff */
[----:B------:R-:W-:Y:S01]  /*db50*/  UISETP.GT.AND UP0, UPT, UR4, 0x9, UPT ;  /* 0x000000090400788c */ /* 0x000fe2000bf04270 */
[----:B0-----:R-:W-:-:S04]  /*db60*/  IADD3 R2, P0, PT, R5, R2, RZ ;  /* 0x0000000205027210 */ /* 0x001fc80007f1e0ff */
[----:B------:R-:W-:-:S04]  /*db70*/  IADD3.X R3, PT, PT, RZ, R3, RZ, P0, !PT ;  /* 0x00000003ff037210 */ /* 0x000fc800007fe4ff */
        /* <DEDUP_REMOVED lines=12> */
.L_x_1543:
[----:B------:R0:W5:Y:S01]  /*dc40*/  LDG.E.U8 R24, desc[UR36][R2.64] ;  /* 0x0000002402187981 */ /* 0x000162000c1e1100 */
[----:B------:R-:W-:Y:S01]  /*dc50*/  IMAD.MOV.U32 R25, RZ, RZ, RZ ;  /* 0x000000ffff197224 */ /* 0x000fe200078e00ff */
[----:B------:R-:W-:Y:S06]  /*dc60*/  BRA `(.L_x_1545) ;  /* 0x0000000c00407947 */ /* 0x000fec0003800000 */
.L_x_1542:
        /* <DEDUP_REMOVED lines=8> */
.L_x_1547:
[----:B------:R-:W2:Y:S02]  /*dcf0*/  LDG.E R24, desc[UR36][R2.64] ;  /* 0x0000002402187981 */ /* 0x000ea4000c1e1900 */
[----:B--2---:R-:W-:Y:S01]  /*dd00*/  SHF.R.S32.HI R25, RZ, 0x1f, R24 ;  /* 0x0000001fff197819 */ /* 0x004fe20000011418 */
[----:B------:R-:W-:Y:S06]  /*dd10*/  BRA `(.L_x_1545) ;  /* 0x0000000c00147947 */ /* 0x000fec0003800000 */
.L_x_1546:
[----:B------:R-:W2:Y:S02]  /*dd20*/  LDG.E.S16 R24, desc[UR36][R2.64] ;  /* 0x0000002402187981 */ /* 0x000ea4000c1e1700 */
[----:B--2---:R-:W-:Y:S01]  /*dd30*/  SHF.R.S32.HI R25, RZ, 0x1f, R24 ;  /* 0x0000001fff197819 */ /* 0x004fe20000011418 */
[----:B------:R-:W-:Y:S06]  /*dd40*/  BRA `(.L_x_1545) ;  /* 0x0000000c00087947 */ /* 0x000fec0003800000 */
.L_x_1541:
        /* <DEDUP_REMOVED lines=9> */
.L_x_1549:
[----:B------:R-:W2:Y:S02]  /*dde0*/  LDG.E.U16 R2, desc[UR36][R2.64] ;  /* 0x0000002402027981 */ /* 0x000ea4000c1e1500 */
[----:B--2---:R-:W-:-:S06]  /*ddf0*/  HADD2.F32 R24, -RZ, R2.H0_H0 ;  /* 0x20000002ff187230 */ /* 0x004fcc0000004100 */
[----:B------:R-:W0:Y:S01]  /*de00*/  F2I.S64.TRUNC R24, R24 ;  /* 0x0000001800187311 */ /* 0x000e22000020d900 */
[----:B------:R-:W-:Y:S05]  /*de10*/  BRA `(.L_x_1545) ;  /* 0x0000000800d47947 */ /* 0x000fea0003800000 */
.L_x_1548:
        /* <DEDUP_REMOVED lines=9> */
.L_x_1551:
[----:B------:R-:W2:Y:S02]  /*deb0*/  LDG.E.U16 R2, desc[UR36][R2.64] ;  /* 0x0000002402027981 */ /* 0x000ea4000c1e1500 */
[----:B--2---:R-:W-:-:S06]  /*dec0*/  HADD2.F32 R24, -RZ, R2.H0_H0 ;  /* 0x20000002ff187230 */ /* 0x004fcc0000004100 */
[----:B------:R-:W0:Y:S01]  /*ded0*/  F2I.S64.TRUNC R24, R24 ;  /* 0x0000001800187311 */ /* 0x000e22000020d900 */
[----:B------:R-:W-:Y:S05]  /*dee0*/  BRA `(.L_x_1545) ;  /* 0x0000000800a07947 */ /* 0x000fea0003800000 */
.L_x_1550:
[----:B------:R-:W2:Y:S02]  /*def0*/  LDG.E.64 R2, desc[UR36][R2.64] ;  /* 0x0000002402027981 */ /* 0x000ea4000c1e1b00 */
[----:B--2---:R0:W1:Y:S01]  /*df00*/  F2I.S64.F64.TRUNC R24, R2 ;  /* 0x0000000200187311 */ /* 0x004062000030d900 */
[----:B------:R-:W-:Y:S05]  /*df10*/  BRA `(.L_x_1545) ;  /* 0x0000000800947947 */ /* 0x000fea0003800000 */
.L_x_1540:
        /* <DEDUP_REMOVED lines=13> */
.L_x_1554:
[----:B------:R-:W2:Y:S02]  /*dff0*/  LDG.E.64 R2, desc[UR36][R2.64] ;  /* 0x0000002402027981 */ /* 0x000ea4000c1e1b00 */
[----:B--2---:R0:W1:Y:S01]  /*e000*/  F2I.S64.F64.TRUNC R24, R2 ;  /* 0x0000000200187311 */ /* 0x004062000030d900 */
[----:B------:R-:W-:Y:S05]  /*e010*/  BRA `(.L_x_1545) ;  /* 0x0000000800547947 */ /* 0x000fea0003800000 */
.L_x_1553:
        /* <DEDUP_REMOVED lines=26> */
.L_x_1556:
        /* <DEDUP_REMOVED lines=13> */
.L_x_1555:
[----:B------:R-:W2:Y:S02]  /*e290*/  LDG.E.U16 R24, desc[UR36][R2.64] ;  /* 0x0000002402187981 */ /* 0x000ea4000c1e1500 */
[----:B--2---:R-:W-:-:S06]  /*e2a0*/  SHF.L.U32 R24, R24, 0x10, RZ ;  /* 0x0000001018187819 */ /* 0x004fcc00000006ff */
[----:B------:R-:W2:Y:S01]  /*e2b0*/  F2I.S64.TRUNC R24, R24 ;  /* 0x0000001800187311 */ /* 0x000ea2000020d900 */
[----:B------:R-:W-:Y:S05]  /*e2c0*/  BRA `(.L_x_1545) ;  /* 0x0000000400a87947 */ /* 0x000fea0003800000 */
.L_x_1552:
        /* <DEDUP_REMOVED lines=11> */
.L_x_1559:
        /* <DEDUP_REMOVED lines=21> */
.L_x_1563:
[----:B------:R-:W-:Y:S05]  /*e4d0*/  BSYNC.RECONVERGENT B1 ;  /* 0x0000000000017941 */ /* 0x000fea0003800200 */
.L_x_1562:
[----:B------:R-:W-:Y:S01]  /*e4e0*/  IMAD.SHL.U32 R0, R0, 0x100000, RZ ;  /* 0x0010000000007824 */ /* 0x000fe200078e00ff */
[----:B------:R-:W-:-:S04]  /*e4f0*/  LEA R2, R2, 0x3b800000, 0x17 ;  /* 0x3b80000002027811 */ /* 0x000fc800078eb8ff */
[----:B------:R-:W-:-:S07]  /*e500*/  LOP3.LUT R24, R2, R0, R7, 0xfe, !PT ;  /* 0x0000000002187212 */ /* 0x000fce00078efe07 */
.L_x_1561:
[----:B------:R-:W-:Y:S05]  /*e510*/  BSYNC.RECONVERGENT B0 ;  /* 0x0000000000007941 */ /* 0x000fea0003800200 */
.L_x_1560:
[----:B------:R-:W0:Y:S01]  /*e520*/  F2I.S64.TRUNC R24, R24 ;  /* 0x0000001800187311 */ /* 0x000e22000020d900 */
[----:B------:R-:W-:Y:S05]  /*e530*/  BRA `(.L_x_1545) ;  /* 0x00000004000c7947 */ /* 0x000fea0003800000 */
.L_x_1558:
        /* <DEDUP_REMOVED lines=21> */
.L_x_1567:
[----:B------:R-:W-:Y:S05]  /*e690*/  BSYNC.RECONVERGENT B1 ;  /* 0x0000000000017941 */ /* 0x000fea0003800200 */
.L_x_1566:
[----:B------:R-:W-:Y:S01]  /*e6a0*/  IMAD.SHL.U32 R0, R0, 0x200000, RZ ;  /* 0x0020000000007824 */ /* 0x000fe200078e00ff */
[----:B------:R-:W-:-:S04]  /*e6b0*/  LEA R2, R2, 0x37800000, 0x17 ;  /* 0x3780000002027811 */ /* 0x000fc800078eb8ff */
[----:B------:R-:W-:-:S07]  /*e6c0*/  LOP3.LUT R24, R2, R0, R7, 0xfe, !PT ;  /* 0x0000000002187212 */ /* 0x000fce00078efe07 */
.L_x_1565:
[----:B------:R-:W-:Y:S05]  /*e6d0*/  BSYNC.RECONVERGENT B0 ;  /* 0x0000000000007941 */ /* 0x000fea0003800200 */
.L_x_1564:
[----:B------:R-:W0:Y:S01]  /*e6e0*/  F2I.S64.TRUNC R24, R24 ;  /* 0x0000001800187311 */ /* 0x000e22000020d900 */
[----:B------:R-:W-:Y:S05]  /*e6f0*/  BRA `(.L_x_1545) ;  /* 0x00000000009c7947 */ /* 0x000fea0003800000 */
.L_x_1557:
        /* <DEDUP_REMOVED lines=14> */
.L_x_1571:
[----:B------:R-:W-:Y:S05]  /*e7e0*/  BSYNC.RECONVERGENT B0 ;  /* 0x0000000000007941 */ /* 0x000fea0003800200 */
.L_x_1570:
[----:B------:R-:W0:Y:S01]  /*e7f0*/  F2I.S64.TRUNC R24, R24 ;  /* 0x0000001800187311 */ /* 0x000e22000020d900 */
[----:B------:R-:W-:Y:S05]  /*e800*/  BRA `(.L_x_1545) ;  /* 0x0000000000587947 */ /* 0x000fea0003800000 */
.L_x_1544:
        /* <DEDUP_REMOVED lines=16> */
.L_x_1572:
[----:B------:R-:W-:Y:S01]  /*e910*/  CS2R R24, SRZ ;  /* 0x0000000000187805 */ /* 0x000fe2000001ff00 */
[----:B------:R-:W-:Y:S06]  /*e920*/  BRA `(.L_x_1545) ;  /* 0x0000000000107947 */ /* 0x000fec0003800000 */
.L_x_1569:
[----:B------:R0:W5:Y:S01]  /*e930*/  LDG.E.64 R24, desc[UR36][R2.64] ;  /* 0x0000002402187981 */ /* 0x000162000c1e1b00 */
[----:B------:R-:W-:Y:S05]  /*e940*/  BRA `(.L_x_1545) ;  /* 0x0000000000087947 */ /* 0x000fea0003800000 */
.L_x_1568:
[----:B------:R0:W5:Y:S01]  /*e950*/  LDG.E R24, desc[UR36][R2.64] ;  /* 0x0000002402187981 */ /* 0x000162000c1e1900 */
[----:B------:R-:W-:-:S07]  /*e960*/  HFMA2 R25, -RZ, RZ, 0, 0 ;  /* 0x00000000ff197431 */ /* 0x000fce00000001ff */
.L_x_1545:
        /* <DEDUP_REMOVED lines=19> */
.L_x_1576:
[----:B------:R0:W5:Y:S01]  /*eaa0*/  LDG.E.U8 R22, desc[UR36][R2.64] ;  /* 0x0000002402167981 */ /* 0x000162000c1e1100 */
[----:B------:R-:W-:Y:S01]  /*eab0*/  IMAD.MOV.U32 R23, RZ, RZ, RZ ;  /* 0x000000ffff177224 */ /* 0x000fe200078e00ff */
[----:B------:R-:W-:Y:S06]  /*eac0*/  BRA `(.L_x_1578) ;  /* 0x0000000c00407947 */ /* 0x000fec0003800000 */
.L_x_1575:
        /* <DEDUP_REMOVED lines=8> */
.L_x_1580:
[----:B------:R-:W3:Y:S02]  /*eb50*/  LDG.E R22, desc[UR36][R2.64] ;  /* 0x0000002402167981 */ /* 0x000ee4000c1e1900 */
[----:B---3--:R-:W-:Y:S01]  /*eb60*/  SHF.R.S32.HI R23, RZ, 0x1f, R22 ;  /* 0x0000001fff177819 */ /* 0x008fe20000011416 */
[----:B------:R-:W-:Y:S06]  /*eb70*/  BRA `(.L_x_1578) ;  /* 0x0000000c00147947 */ /* 0x000fec0003800000 */
.L_x_1579:
[----:B------:R-:W3:Y:S02]  /*eb80*/  LDG.E.S16 R22, desc[UR36][R2.64] ;  /* 0x0000002402167981 */ /* 0x000ee4000c1e1700 */
[----:B---3--:R-:W-:Y:S01]  /*eb90*/  SHF.R.S32.HI R23, RZ, 0x1f, R22 ;  /* 0x0000001fff177819 */ /* 0x008fe20000011416 */
[----:B------:R-:W-:Y:S06]  /*eba0*/  BRA `(.L_x_1578) ;  /* 0x0000000c00087947 */ /* 0x000fec0003800000 */
.L_x_1574:
        /* <DEDUP_REMOVED lines=9> */
.L_x_1582:
[----:B------:R-:W3:Y:S02]  /*ec40*/  LDG.E.U16 R2, desc[UR36][R2.64] ;  /* 0x0000002402027981 */ /* 0x000ee4000c1e1500 */
[----:B---3--:R-:W-:-:S06]  /*ec50*/  HADD2.F32 R22, -RZ, R2.H0_H0 ;  /* 0x20000002ff167230 */ /* 0x008fcc0000004100 */
[----:B------:R-:W0:Y:S01]  /*ec60*/  F2I.S64.TRUNC R22, R22 ;  /* 0x0000001600167311 */ /* 0x000e22000020d900 */
[----:B------:R-:W-:Y:S05]  /*ec70*/  BRA `(.L_x_1578) ;  /* 0x0000000800d47947 */ /* 0x000fea0003800000 */
.L_x_1581:
        /* <DEDUP_REMOVED lines=9> */
.L_x_1584:
[----:B------:R-:W3:Y:S02]  /*ed10*/  LDG.E.U16 R2, desc[UR36][R2.64] ;  /* 0x0000002402027981 */ /* 0x000ee4000c1e1500 */
[----:B---3--:R-:W-:-:S06]  /*ed20*/  HADD2.F32 R22, -RZ, R2.H0_H0 ;  /* 0x20000002ff167230 */ /* 0x008fcc0000004100 */
[----:B------:R-:W0:Y:S01]  /*ed30*/  F2I.S64.TRUNC R22, R22 ;  /* 0x0000001600167311 */ /* 0x000e22000020d900 */
[----:B------:R-:W-:Y:S05]  /*ed40*/  BRA `(.L_x_1578) ;  /* 0x0000000800a07947 */ /* 0x000fea0003800000 */
.L_x_1583:
[----:B------:R-:W3:Y:S02]  /*ed50*/  LDG.E.64 R2, desc[UR36][R2.64] ;  /* 0x0000002402027981 */ /* 0x000ee4000c1e1b00 */
[----:B---3--:R0:W3:Y:S01]  /*ed60*/  F2I.S64.F64.TRUNC R22, R2 ;  /* 0x0000000200167311 */ /* 0x0080e2000030d900 */
[----:B------:R-:W-:Y:S05]  /*ed70*/  BRA `(.L_x_1578) ;  /* 0x0000000800947947 */ /* 0x000fea0003800000 */
.L_x_1573:
        /* <DEDUP_REMOVED lines=13> */
.L_x_1587:
[----:B------:R-:W3:Y:S02]  /*ee50*/  LDG.E.64 R2, desc[UR36][R2.64] ;  /* 0x0000002402027981 */ /* 0x000ee4000c1e1b00 */
[----:B---3--:R0:W3:Y:S01]  /*ee60*/  F2I.S64.F64.TRUNC R22, R2 ;  /* 0x0000000200167311 */ /* 0x0080e2000030d900 */
[----:B------:R-:W-:Y:S05]  /*ee70*/  BRA `(.L_x_1578) ;  /* 0x0000000800547947 */ /* 0x000fea0003800000 */
.L_x_1586:
[----:B------:R-:W-:-:S09]  /*ee80*/  UISETP.NE.AND UP0, UPT, UR4, 0xf, UPT ;  /* 0x0000000f0400788c */ /* 0x000fd2000bf05270 */
[----:B------:R-:W-:Y:S05]  /*ee90*/  BRA.U !UP0, `(.L_x_1588) ;  /* 0x0000000108947547 */ /* 0x000fea000b800000 */
[----:B------:R-:W-:-:S09]  /*eea0*/  UISETP.NE.AND UP0, UPT, UR4, 0x17, UPT ;  /* 0x000000170400788c */ /* 0x000fd2000bf05270 */
[----:B------:R-:W-:Y:S05]  /*eeb0*/  BRA.U !UP0, `(.L_x_1589) ;  /* 0x0000000108587547 */ /* 0x000fea000b800000 */
[----:B------:R-:W-:-:S09]  /*eec0*/  UISETP.NE.AND UP0, UPT, UR4, 0x18, UPT ;  /* 0x000000180400788c */ /* 0x000fd2000bf05270 */
[----:B------:R-:W-:Y:S05]  /*eed0*/  BRA.U UP0, `(.L_x_1577) ;  /* 0x0000000500e47547 */ /* 0x000fea000b800000 */
[----:B------:R-:W3:Y:S01]  /*eee0*/  LDG.E.U8 R0, desc[UR36][R2.64] ;  /* 0x0000002402007981 */ /* 0x000ee2000c1e1100 */
[----:B------:R-:W-:Y:S01]  /*eef0*/  IMAD.MOV.U32 R6, RZ, RZ, 0x1f ;  /* 0x0000001fff067424 */ /* 0x000fe200078e00ff */
[----:B---3--:R-:W-:-:S04]  /*ef00*/  SHF.L.U32 R0, R0, 0x18, RZ ;  /* 0x0000001800007819 */ /* 0x008fc800000006ff */
        /* <DEDUP_REMOVED lines=17> */
.L_x_1589:
[----:B------:R-:W3:Y:S02]  /*f020*/  LDG.E.U8 R2, desc[UR36][R2.64] ;  /* 0x0000002402027981 */ /* 0x000ee4000c1e1100 */
[C---:B---3--:R-:W-:Y:S01]  /*f030*/  IMAD.SHL.U32 R0, R2.reuse, 0x2000000, RZ ;  /* 0x0200000002007824 */ /* 0x048fe200078e00ff */
        /* <DEDUP_REMOVED lines=9> */
[----:B------:R0:W3:Y:S01]  /*f0d0*/  F2I.S64.TRUNC R22, R0 ;  /* 0x0000000000167311 */ /* 0x0000e2000020d900 */
[----:B------:R-:W-:Y:S05]  /*f0e0*/  BRA `(.L_x_1578) ;  /* 0x0000000400b87947 */ /* 0x000fea0003800000 */
.L_x_1588:
[----:B------:R-:W3:Y:S02]  /*f0f0*/  LDG.E.U16 R22, desc[UR36][R2.64] ;  /* 0x0000002402167981 */ /* 0x000ee4000c1e1500 */
[----:B---3--:R-:W-:-:S06]  /*f100*/  IMAD.U32 R22, R22, 0x10000, RZ ;  /* 0x0001000016167824 */ /* 0x008fcc00078e00ff */
[----:B------:R-:W0:Y:S01]  /*f110*/  F2I.S64.TRUNC R22, R22 ;  /* 0x0000001600167311 */ /* 0x000e22000020d900 */
[----:B------:R-:W-:Y:S05]  /*f120*/  BRA `(.L_x_1578) ;  /* 0x0000000400a87947 */ /* 0x000fea0003800000 */
.L_x_1585:
        /* <DEDUP_REMOVED lines=11> */
.L_x_1592:
        /* <DEDUP_REMOVED lines=21> */
.L_x_1596:
[----:B------:R-:W-:Y:S05]  /*f330*/  BSYNC.RECONVERGENT B1 ;  /* 0x0000000000017941 */ /* 0x000fea0003800200 */
.L_x_1595:
[----:B------:R-:W-:Y:S01]  /*f340*/  IMAD.SHL.U32 R0, R0, 0x100000, RZ ;  /* 0x0010000000007824 */ /* 0x000fe200078e00ff */
[----:B------:R-:W-:-:S04]  /*f350*/  LEA R2, R2, 0x3b800000, 0x17 ;  /* 0x3b80000002027811 */ /* 0x000fc800078eb8ff */
[----:B------:R-:W-:-:S07]  /*f360*/  LOP3.LUT R22, R2, R0, R7, 0xfe, !PT ;  /* 0x0000000002167212 */ /* 0x000fce00078efe07 */
.L_x_1594:
[----:B------:R-:W-:Y:S05]  /*f370*/  BSYNC.RECONVERGENT B0 ;  /* 0x0000000000007941 */ /* 0x000fea0003800200 */
.L_x_1593:
[----:B------:R-:W3:Y:S01]  /*f380*/  F2I.S64.TRUNC R22, R22 ;  /* 0x0000001600167311 */ /* 0x000ee2000020d900 */
[----:B------:R-:W-:Y:S05]  /*f390*/  BRA `(.L_x_1578) ;  /* 0x00000004000c7947 */ /* 0x000fea0003800000 */
.L_x_1591:
        /* <DEDUP_REMOVED lines=21> */
.L_x_1600:
[----:B------:R-:W-:Y:S05]  /*f4f0*/  BSYNC.RECONVERGENT B1 ;  /* 0x0000000000017941 */ /* 0x000fea0003800200 */
.L_x_1599:
[----:B------:R-:W-:Y:S02]  /*f500*/  SHF.L.U32 R0, R0, 0x15, RZ ;  /* 0x0000001500007819 */ /* 0x000fe400000006ff */
[----:B------:R-:W-:-:S04]  /*f510*/  LEA R2, R2, 0x37800000, 0x17 ;  /* 0x3780000002027811 */ /* 0x000fc800078eb8ff */
[----:B------:R-:W-:-:S07]  /*f520*/  LOP3.LUT R22, R2, R0, R7, 0xfe, !PT ;  /* 0x0000000002167212 */ /* 0x000fce00078efe07 */
.L_x_1598:
[----:B------:R-:W-:Y:S05]  /*f530*/  BSYNC.RECONVERGENT B0 ;  /* 0x0000000000007941 */ /* 0x000fea0003800200 */
.L_x_1597:
[----:B------:R-:W0:Y:S01]  /*f540*/  F2I.S64.TRUNC R22, R22 ;  /* 0x0000001600167311 */ /* 0x000e22000020d900 */
[----:B------:R-:W-:Y:S05]  /*f550*/  BRA `(.L_x_1578) ;  /* 0x00000000009c7947 */ /* 0x000fea0003800000 */
.L_x_1590:
        /* <DEDUP_REMOVED lines=12> */
[----:B------:R-:W-:Y:S02]  /*f620*/  @!P0 IMAD.MOV.U32 R22, RZ, RZ, 0x7f800001 ;  /* 0x7f800001ff168424 */ /* 0x000fe400078e00ff */
[----:B------:R-:W-:-:S07]  /*f630*/  @P0 IMAD.SHL.U32 R22, R2, 0x800000, RZ ;  /* 0x0080000002160824 */ /* 0x000fce00078e00ff */
.L_x_1604:
[----:B------:R-:W-:Y:S05]  /*f640*/  BSYNC.RECONVERGENT B0 ;  /* 0x0000000000007941 */ /* 0x000fea0003800200 */
.L_x_1603:
[----:B------:R-:W0:Y:S01]  /*f650*/  F2I.S64.TRUNC R22, R22 ;  /* 0x0000001600167311 */ /* 0x000e22000020d900 */
[----:B------:R-:W-:Y:S05]  /*f660*/  BRA `(.L_x_1578) ;  /* 0x0000000000587947 */ /* 0x000fea0003800000 */
.L_x_1577:
        /* <DEDUP_REMOVED lines=8> */
[----:B0-----:R-:W-:Y:S01]  /*f6f0*/  MOV R4, UR4 ;  /* 0x0000000400047c02 */ /* 0x001fe20008000f00 */
[----:B------:R-:W-:-:S02]  /*f700*/  IMAD.U32 R5, RZ, RZ, UR5 ;  /* 0x00000005ff057e24 */ /* 0x000fc4000f8e00ff */
[----:B--2---:R-:W-:Y:S02]  /*f710*/  IMAD.U32 R6, RZ, RZ, UR6 ;  /* 0x00000006ff067e24 */ /* 0x004fe4000f8e00ff */
[----:B------:R-:W-:Y:S01]  /*f720*/  IMAD.U32 R7, RZ, RZ, UR7 ;  /* 0x00000007ff077e24 */ /* 0x000fe2000f8e00ff */
[----:B----4-:R-:W-:Y:S01]  /*f730*/  MOV R10, UR8 ;  /* 0x00000008000a7c02 */ /* 0x010fe20008000f00 */
[----:B---3--:R-:W-:-:S07]  /*f740*/  IMAD.U32 R11, RZ, RZ, UR9 ;  /* 0x00000009ff0b7e24 */ /* 0x008fce000f8e00ff */
[----:B------:R-:W-:-:S07]  /*f750*/  LEPC R20, `(.L_x_1605) ;  /* 0x000000001014794e */ /* 0x000fce0000000000 */
[----:B-1---5:R-:W-:Y:S05]  /*f760*/  CALL.ABS.NOINC R2 ;  /* 0x0000000002007343 */ /* 0x022fea0003c00000 */
.L_x_1605:
[----:B------:R-:W-:Y:S01]  /*f770*/  CS2R R22, SRZ ;  /* 0x0000000000167805 */ /* 0x000fe2000001ff00 */
[----:B------:R-:W-:Y:S06]  /*f780*/  BRA `(.L_x_1578) ;  /* 0x0000000000107947 */ /* 0x000fec0003800000 */
.L_x_1602:
[----:B------:R0:W5:Y:S01]  /*f790*/  LDG.E.64 R22, desc[UR36][R2.64] ;  /* 0x0000002402167981 */ /* 0x000162000c1e1b00 */
[----:B------:R-:W-:Y:S05]  /*f7a0*/  BRA `(.L_x_1578) ;  /* 0x0000000000087947 */ /* 0x000fea0003800000 */
.L_x_1601:
[----:B------:R0:W5:Y:S01]  /*f7b0*/  LDG.E R22, desc[UR36][R2.64] ;  /* 0x0000002402167981 */ /* 0x000162000c1e1900 */
[----:B------:R-:W-:-:S07]  /*f7c0*/  IMAD.MOV.U32 R23, RZ, RZ, RZ ;  /* 0x000000ffff177224 */ /* 0x000fce00078e00ff */
.L_x_1578:
        /* <DEDUP_REMOVED lines=19> */
.L_x_1609:
[----:B------:R0:W5:Y:S01]  /*f900*/  LDG.E.U8 R18, desc[UR36][R2.64] ;  /* 0x0000002402127981 */ /* 0x000162000c1e1100 */
[----:B------:R-:W-:Y:S01]  /*f910*/  IMAD.MOV.U32 R19, RZ, RZ, RZ ;  /* 0x000000ffff137224 */ /* 0x000fe200078e00ff */
[----:B------:R-:W-:Y:S06]  /*f920*/  BRA `(.L_x_1611) ;  /* 0x0000000c00407947 */ /* 0x000fec0003800000 */
.L_x_1608:
        /* <DEDUP_REMOVED lines=8> */
.L_x_1613:
[----:B------:R-:W2:Y:S02]  /*f9b0*/  LDG.E R18, desc[UR36][R2.64] ;  /* 0x0000002402127981 */ /* 0x000ea4000c1e1900 */
[----:B--2---:R-:W-:Y:S01]  /*f9c0*/  SHF.R.S32.HI R19, RZ, 0x1f, R18 ;  /* 0x0000001fff137819 */ /* 0x004fe20000011412 */
[----:B------:R-:W-:Y:S06]  /*f9d0*/  BRA `(.L_x_1611) ;  /* 0x0000000c00147947 */ /* 0x000fec0003800000 */
.L_x_1612:
[----:B------:R-:W2:Y:S02]  /*f9e0*/  LDG.E.S16 R18, desc[UR36][R2.64] ;  /* 0x0000002402127981 */ /* 0x000ea4000c1e1700 */
[----:B--2---:R-:W-:Y:S01]  /*f9f0*/  SHF.R.S32.HI R19, RZ, 0x1f, R18 ;  /* 0x0000001fff137819 */ /* 0x004fe20000011412 */
[----:B------:R-:W-:Y:S06]  /*fa00*/  BRA `(.L_x_1611) ;  /* 0x0000000c00087947 */ /* 0x000fec0003800000 */
.L_x_1607:
        /* <DEDUP_REMOVED lines=9> */
.L_x_1615:
[----:B------:R-:W2:Y:S02]  /*faa0*/  LDG.E.U16 R2, desc[UR36][R2.64] ;  /* 0x0000002402027981 */ /* 0x000ea4000c1e1500 */
[----:B--2---:R-:W-:-:S06]  /*fab0*/  HADD2.F32 R18, -RZ, R2.H0_H0 ;  /* 0x20000002ff127230 */ /* 0x004fcc0000004100 */
[----:B------:R-:W0:Y:S01]  /*fac0*/  F2I.S64.TRUNC R18, R18 ;  /* 0x0000001200127311 */ /* 0x000e22000020d900 */
[----:B------:R-:W-:Y:S05]  /*fad0*/  BRA `(.L_x_1611) ;  /* 0x0000000800d47947 */ /* 0x000fea0003800000 */
.L_x_1614:
        /* <DEDUP_REMOVED lines=9> */
.L_x_1617:
[----:B------:R-:W2:Y:S02]  /*fb70*/  LDG.E.U16 R2, desc[UR36][R2.64] ;  /* 0x0000002402027981 */ /* 0x000ea4000c1e1500 */
[----:B--2---:R-:W-:-:S06]  /*fb80*/  HADD2.F32 R18, -RZ, R2.H0_H0 ;  /* 0x20000002ff127230 */ /* 0x004fcc0000004100 */
[----:B------:R-:W0:Y:S01]  /*fb90*/  F2I.S64.TRUNC R18, R18 ;  /* 0x0000001200127311 */ /* 0x000e22000020d900 */
[----:B------:R-:W-:Y:S05]  /*fba0*/  BRA `(.L_x_1611) ;  /* 0x0000000800a07947 */ /* 0x000fea0003800000 */
.L_x_1616:
[----:B------:R-:W2:Y:S02]  /*fbb0*/  LDG.E.64 R2, desc[UR36][R2.64] ;  /* 0x0000002402027981 */ /* 0x000ea4000c1e1b00 */
[----:B--2---:R0:W1:Y:S01]  /*fbc0*/  F2I.S64.F64.TRUNC R18, R2 ;  /* 0x0000000200127311 */ /* 0x004062000030d900 */
[----:B------:R-:W-:Y:S05]  /*fbd0*/  BRA `(.L_x_1611) ;  /* 0x0000000800947947 */ /* 0x000fea0003800000 */
.L_x_1606:
        /* <DEDUP_REMOVED lines=13> */
.L_x_1620:
[----:B------:R-:W2:Y:S02]  /*fcb0*/  LDG.E.64 R2, desc[UR36][R2.64] ;  /* 0x0000002402027981 */ /* 0x000ea4000c1e1b00 */
[----:B--2---:R0:W1:Y:S01]  /*fcc0*/  F2I.S64.F64.TRUNC R18, R2 ;  /* 0x0000000200127311 */ /* 0x004062000030d900 */
[----:B------:R-:W-:Y:S05]  /*fcd0*/  BRA `(.L_x_1611) ;  /* 0x0000000800547947 */ /* 0x000fea0003800000 */
.L_x_1619:
        /* <DEDUP_REMOVED lines=26> */
.L_x_1622:
        /* <DEDUP_REMOVED lines=13> */
.L_x_1621:
[----:B------:R-:W2:Y:S02]  /*ff50*/  LDG.E.U16 R18, desc[UR36][R2.64] ;  /* 0x0000002402127981 */ /* 0x000ea4000c1e1500 */
[----:B--2---:R-:W-:-:S06]  /*ff60*/  IMAD.U32 R18, R18, 0x10000, RZ ;  /* 0x0001000012127824 */ /* 0x004fcc00078e00ff */
[----:B------:R-:W0:Y:S01]  /*ff70*/  F2I.S64.TRUNC R18, R18 ;  /* 0x0000001200127311 */ /* 0x000e22000020d900 */
[----:B------:R-:W-:Y:S05]  /*ff80*/  BRA `(.L_x_1611) ;  /* 0x0000000400a87947 */ /* 0x000fea0003800000 */
.L_x_1618:
        /* <DEDUP_REMOVED lines=11> */
.L_x_1625:
        /* <DEDUP_REMOVED lines=21> */
.L_x_1629:
[----:B------:R-:W-:Y:S05]  /*10190*/  BSYNC.RECONVERGENT B1 ;  /* 0x0000000000017941 */ /* 0x000fea0003800200 */
.L_x_1628:
[----:B------:R-:W-:Y:S02]  /*101a0*/  SHF.L.U32 R0, R0, 0x14, RZ ;  /* 0x0000001400007819 */ /* 0x000fe400000006ff */
[----:B------:R-:W-:-:S04]  /*101b0*/  LEA R2, R2, 0x3b800000, 0x17 ;  /* 0x3b80000002027811 */ /* 0x000fc800078eb8ff */
[----:B------:R-:W-:-:S07]  /*101c0*/  LOP3.LUT R18, R2, R0, R7, 0xfe, !PT ;  /* 0x0000000002127212 */ /* 0x000fce00078efe07 */
.L_x_1627:
[----:B------:R-:W-:Y:S05]  /*101d0*/  BSYNC.RECONVERGENT B0 ;  /* 0x0000000000007941 */ /* 0x000fea0003800200 */
.L_x_1626:
[----:B------:R-:W1:Y:S01]  /*101e0*/  F2I.S64.TRUNC R18, R18 ;  /* 0x0000001200127311 */ /* 0x000e62000020d900 */
[----:B------:R-:W-:Y:S05]  /*101f0*/  BRA `(.L_x_1611) ;  /* 0x00000004000c7947 */ /* 0x000fea0003800000 */
.L_x_1624:
        /* <DEDUP_REMOVED lines=21> */
.L_x_1633:
[----:B------:R-:W-:Y:S05]  /*10350*/  BSYNC.RECONVERGENT B1 ;  /* 0x0000000000017941 */ /* 0x000fea0003800200 */
.L_x_1632:
[----:B------:R-:W-:Y:S01]  /*10360*/  IMAD.SHL.U32 R0, R0, 0x200000, RZ ;  /* 0x0020000000007824 */ /* 0x000fe200078e00ff */
[----:B------:R-:W-:-:S04]  /*10370*/  LEA R2, R2, 0x37800000, 0x17 ;  /* 0x3780000002027811 */ /* 0x000fc800078eb8ff */
[----:B------:R-:W-:-:S07]  /*10380*/  LOP3.LUT R18, R2, R0, R7, 0xfe, !PT ;  /* 0x0000000002127212 */ /* 0x000fce00078efe07 */
.L_x_1631:
[----:B------:R-:W-:Y:S05]  /*10390*/  BSYNC.RECONVERGENT B0 ;  /* 0x0000000000007941 */ /* 0x000fea0003800200 */
.L_x_1630:
[----:B------:R-:W0:Y:S01]  /*103a0*/  F2I.S64.TRUNC R18, R18 ;  /* 0x0000001200127311 */ /* 0x000e22000020d900 */
[----:B------:R-:W-:Y:S05]  /*103b0*/  BRA `(.L_x_1611) ;  /* 0x00000000009c7947 */ /* 0x000fea0003800000 */
.L_x_1623:
        /* <DEDUP_REMOVED lines=14> */
.L_x_1637:
[----:B------:R-:W-:Y:S05]  /*104a0*/  BSYNC.RECONVERGENT B0 ;  /* 0x0000000000007941 */ /* 0x000fea0003800200 */
.L_x_1636:
[----:B------:R-:W0:Y:S01]  /*104b0*/  F2I.S64.TRUNC R18, R18 ;  /* 0x0000001200127311 */ /* 0x000e22000020d900 */
[----:B------:R-:W-:Y:S05]  /*104c0*/  BRA `(.L_x_1611) ;  /* 0x0000000000587947 */ /* 0x000fea0003800000 */
.L_x_1610:
        /* <DEDUP_REMOVED lines=16> */
.L_x_1638:
[----:B------:R-:W-:Y:S01]  /*105d0*/  CS2R R18, SRZ ;  /* 0x0000000000127805 */ /* 0x000fe2000001ff00 */
[----:B------:R-:W-:Y:S06]  /*105e0*/  BRA `(.L_x_1611) ;  /* 0x0000000000107947 */ /* 0x000fec0003800000 */
.L_x_1635:
[----:B------:R0:W5:Y:S01]  /*105f0*/  LDG.E.64 R18, desc[UR36][R2.64] ;  /* 0x0000002402127981 */ /* 0x000162000c1e1b00 */
[----:B------:R-:W-:Y:S05]  /*10600*/  BRA `(.L_x_1611) ;  /* 0x0000000000087947 */ /* 0x000fea0003800000 */
.L_x_1634:
[----:B------:R0:W5:Y:S01]  /*10610*/  LDG.E R18, desc[UR36][R2.64] ;  /* 0x0000002402127981 */ /* 0x000162000c1e1900 */
[----:B------:R-:W-:-:S07]  /*10620*/  IMAD.MOV.U32 R19, RZ, RZ, RZ ;  /* 0x000000ffff137224 */ /* 0x000fce00078e00ff */
.L_x_1611:
        /* <DEDUP_REMOVED lines=19> */
.L_x_1642:
[----:B------:R0:W5:Y:S01]  /*10760*/  LDG.E.U8 R16, desc[UR36][R2.64] ;  /* 0x0000002402107981 */ /* 0x000162000c1e1100 */
[----:B------:R-:W-:Y:S01]  /*10770*/  MOV R17, RZ ;  /* 0x000000ff00117202 */ /* 0x000fe20000000f00 */
[----:B------:R-:W-:Y:S06]  /*10780*/  BRA `(.L_x_1644) ;  /* 0x0000000c00407947 */ /* 0x000fec0003800000 */
.L_x_1641:
        /* <DEDUP_REMOVED lines=8> */
.L_x_1646:
[----:B------:R-:W2:Y:S02]  /*10810*/  LDG.E R16, desc[UR36][R2.64] ;  /* 0x0000002402107981 */ /* 0x000ea4000c1e1900 */
[----:B--2---:R-:W-:Y:S01]  /*10820*/  SHF.R.S32.HI R17, RZ, 0x1f, R16 ;  /* 0x0000001fff117819 */ /* 0x004fe20000011410 */
[----:B------:R-:W-:Y:S06]  /*10830*/  BRA `(.L_x_1644) ;  /* 0x0000000c00147947 */ /* 0x000fec0003800000 */
.L_x_1645:
[----:B------:R-:W2:Y:S02]  /*10840*/  LDG.E.S16 R16, desc[UR36][R2.64] ;  /* 0x0000002402107981 */ /* 0x000ea4000c1e1700 */
[----:B--2---:R-:W-:Y:S01]  /*10850*/  SHF.R.S32.HI R17, RZ, 0x1f, R16 ;  /* 0x0000001fff117819 */ /* 0x004fe20000011410 */
[----:B------:R-:W-:Y:S06]  /*10860*/  BRA `(.L_x_1644) ;  /* 0x0000000c00087947 */ /* 0x000fec0003800000 */
.L_x_1640:
        /* <DEDUP_REMOVED lines=9> */
.L_x_1648:
[----:B------:R-:W2:Y:S02]  /*10900*/  LDG.E.U16 R2, desc[UR36][R2.64] ;  /* 0x0000002402027981 */ /* 0x000ea4000c1e1500 */
[----:B--2---:R-:W-:-:S06]  /*10910*/  HADD2.F32 R16, -RZ, R2.H0_H0 ;  /* 0x20000002ff107230 */ /* 0x004fcc0000004100 */
[----:B------:R-:W0:Y:S01]  /*10920*/  F2I.S64.TRUNC R16, R16 ;  /* 0x0000001000107311 */ /* 0x000e22000020d900 */
[----:B------:R-:W-:Y:S05]  /*10930*/  BRA `(.L_x_1644) ;  /* 0x0000000800d47947 */ /* 0x000fea0003800000 */
.L_x_1647:
        /* <DEDUP_REMOVED lines=9> */
.L_x_1650:
[----:B------:R-:W2:Y:S02]  /*109d0*/  LDG.E.U16 R2, desc[UR36][R2.64] ;  /* 0x0000002402027981 */ /* 0x000ea4000c1e1500 */
[----:B--2---:R-:W-:-:S06]  /*109e0*/  HADD2.F32 R16, -RZ, R2.H0_H0 ;  /* 0x20000002ff107230 */ /* 0x004fcc0000004100 */
[----:B------:R-:W0:Y:S01]  /*109f0*/  F2I.S64.TRUNC R16, R16 ;  /* 0x0000001000107311 */ /* 0x000e22000020d900 */
[----:B------:R-:W-:Y:S05]  /*10a00*/  BRA `(.L_x_1644) ;  /* 0x0000000800a07947 */ /* 0x000fea0003800000 */
.L_x_1649:
[----:B------:R-:W2:Y:S02]  /*10a10*/  LDG.E.64 R2, desc[UR36][R2.64] ;  /* 0x0000002402027981 */ /* 0x000ea4000c1e1b00 */
[----:B--2---:R0:W2:Y:S01]  /*10a20*/  F2I.S64.F64.TRUNC R16, R2 ;  /* 0x0000000200107311 */ /* 0x0040a2000030d900 */
[----:B------:R-:W-:Y:S05]  /*10a30*/  BRA `(.L_x_1644) ;  /* 0x0000000800947947 */ /* 0x000fea0003800000 */
.L_x_1639:
        /* <DEDUP_REMOVED lines=13> */
.L_x_1653:
[----:B------:R-:W2:Y:S02]  /*10b10*/  LDG.E.64 R2, desc[UR36][R2.64] ;  /* 0x0000002402027981 */ /* 0x000ea4000c1e1b00 */
[----:B--2---:R0:W2:Y:S01]  /*10b20*/  F2I.S64.F64.TRUNC R16, R2 ;  /* 0x0000000200107311 */ /* 0x0040a2000030d900 */
[----:B------:R-:W-:Y:S05]  /*10b30*/  BRA `(.L_x_1644) ;  /* 0x0000000800547947 */ /* 0x000fea0003800000 */
.L_x_1652:
        /* <DEDUP_REMOVED lines=26> */
.L_x_1655:
        /* <DEDUP_REMOVED lines=13> */
.L_x_1654:
[----:B------:R-:W2:Y:S02]  /*10db0*/  LDG.E.U16 R16, desc[UR36][R2.64] ;  /* 0x0000002402107981 */ /* 0x000ea4000c1e1500 */
[----:B--2---:R-:W-:-:S06]  /*10dc0*/  IMAD.U32 R16, R16, 0x10000, RZ ;  /* 0x0001000010107824 */ /* 0x004fcc00078e00ff */
[----:B------:R-:W0:Y:S01]  /*10dd0*/  F2I.S64.TRUNC R16, R16 ;  /* 0x0000001000107311 */ /* 0x000e22000020d900 */
[----:B------:R-:W-:Y:S05]  /*10de0*/  BRA `(.L_x_1644) ;  /* 0x0000000400a87947 */ /* 0x000fea0003800000 */
.L_x_1651:
        /* <DEDUP_REMOVED lines=11> */
.L_x_1658:
        /* <DEDUP_REMOVED lines=21> */
.L_x_1662:
[----:B------:R-:W-:Y:S05]  /*10ff0*/  BSYNC.RECONVERGENT B1 ;  /* 0x0000000000017941 */ /* 0x000fea0003800200 */
.L_x_1661:
[----:B------:R-:W-:Y:S01]  /*11000*/  IMAD.SHL.U32 R0, R0, 0x100000, RZ ;  /* 0x0010000000007824 */ /* 0x000fe200078e00ff */
[----:B------:R-:W-:-:S04]  /*11010*/  LEA R2, R2, 0x3b800000, 0x17 ;  /* 0x3b80000002027811 */ /* 0x000fc800078eb8ff */
[----:B------:R-:W-:-:S07]  /*11020*/  LOP3.LUT R16, R2, R0, R7, 0xfe, !PT ;  /* 0x0000000002107212 */ /* 0x000fce00078efe07 */
.L_x_1660:
[----:B------:R-:W-:Y:S05]  /*11030*/  BSYNC.RECONVERGENT B0 ;  /* 0x0000000000007941 */ /* 0x000fea0003800200 */
.L_x_1659:
[----:B------:R-:W0:Y:S01]  /*11040*/  F2I.S64.TRUNC R16, R16 ;  /* 0x0000001000107311 */ /* 0x000e22000020d900 */
[----:B------:R-:W-:Y:S05]  /*11050*/  BRA `(.L_x_1644) ;  /* 0x00000004000c7947 */ /* 0x000fea0003800000 */
.L_x_1657:
        /* <DEDUP_REMOVED lines=21> */
.L_x_1666:
[----:B------:R-:W-:Y:S05]  /*111b0*/  BSYNC.RECONVERGENT B1 ;  /* 0x0000000000017941 */ /* 0x000fea0003800200 */
.L_x_1665:
[----:B------:R-:W-:Y:S01]  /*111c0*/  IMAD.SHL.U32 R0, R0, 0x200000, RZ ;  /* 0x0020000000007824 */ /* 0x000fe200078e00ff */
[----:B------:R-:W-:-:S04]  /*111d0*/  LEA R2, R2, 0x37800000, 0x17 ;  /* 0x3780000002027811 */ /* 0x000fc800078eb8ff */
[----:B------:R-:W-:-:S07]  /*111e0*/  LOP3.LUT R16, R2, R0, R7, 0xfe, !PT ;  /* 0x0000000002107212 */ /* 0x000fce00078efe07 */
.L_x_1664:
[----:B------:R-:W-:Y:S05]  /*111f0*/  BSYNC.RECONVERGENT B0 ;  /* 0x0000000000007941 */ /* 0x000fea0003800200 */
.L_x_1663:
[----:B------:R-:W0:Y:S01]  /*11200*/  F2I.S64.TRUNC R16, R16 ;  /* 0x0000001000107311 */ /* 0x000e22000020d900 */
[----:B------:R-:W-:Y:S05]  /*11210*/  BRA `(.L_x_1644) ;  /* 0x00000000009c7947 */ /* 0x000fea0003800000 */
.L_x_1656:
        /* <DEDUP_REMOVED lines=14> */
.L_x_1670:
[----:B------:R-:W-:Y:S05]  /*11300*/  BSYNC.RECONVERGENT B0 ;  /* 0x0000000000007941 */ /* 0x000fea0003800200 */
.L_x_1669:
[----:B------:R-:W0:Y:S01]  /*11310*/  F2I.S64.TRUNC R16, R16 ;  /* 0x0000001000107311 */ /* 0x000e22000020d900 */
[----:B------:R-:W-:Y:S05]  /*11320*/  BRA `(.L_x_1644) ;  /* 0x0000000000587947 */ /* 0x000fea0003800000 */
.L_x_1643:
[----:B------:R-:W-:Y:S01]  /*11330*/  MOV R0, 0x0 ;  /* 0x0000000000007802 */ /* 0x000fe20000000f00 */
[----:B------:R-:W0:Y:S01]  /*11340*/  LDCU.64 UR4, c[0x4][0x118] ;  /* 0x01002300ff0477ac */ /* 0x000e220008000a00 */
[----:B------:R-:W-:Y:S02]  /*11350*/  HFMA2 R8, -RZ, RZ, 0, 4.64916229248046875e-06 ;  /* 0x0000004eff087431 */ /* 0x000fe400000001ff */
[----:B------:R-:W-:Y:S01]  /*11360*/  IMAD.MOV.U32 R12, RZ, RZ, 0x1 ;  /* 0x00000001ff0c7424 */ /* 0x000fe200078e00ff */
[----:B------:R2:W1:Y:S01]  /*11370*/  LDC.64 R2, c[0x4][R0] ;  /* 0x0100000000027b82 */ /* 0x0004620000000a00 */
[----:B------:R-:W3:Y:S01]  /*11380*/  LDCU.64 UR6, c[0x4][0x120] ;  /* 0x01002400ff0677ac */ /* 0x000ee20008000a00 */
[----:B------:R-:W-:Y:S01]  /*11390*/  IMAD.MOV.U32 R13, RZ, RZ, RZ ;  /* 0x000000ffff0d7224 */ /* 0x000fe200078e00ff */
[----:B------:R-:W4:Y:S01]  /*113a0*/  LDCU.64 UR8, c[0x4][0x20] ;  /* 0x01000400ff0877ac */ /* 0x000f220008000a00 */
[----:B0-----:R-:W-:Y:S02]  /*113b0*/  IMAD.U32 R4, RZ, RZ, UR4 ;  /* 0x00000004ff047e24 */ /* 0x001fe4000f8e00ff */
[----:B------:R-:W-:Y:S01]  /*113c0*/  IMAD.U32 R5, RZ, RZ, UR5 ;  /* 0x00000005ff057e24 */ /* 0x000fe2000f8e00ff */
[----:B---3--:R-:W-:Y:S01]  /*113d0*/  MOV R6, UR6 ;  /* 0x0000000600067c02 */ /* 0x008fe20008000f00 */
[----:B------:R-:W-:-:S02]  /*113e0*/  IMAD.U32 R7, RZ, RZ, UR7 ;  /* 0x00000007ff077e24 */ /* 0x000fc4000f8e00ff */
[----:B----4-:R-:W-:Y:S02]  /*113f0*/  IMAD.U32 R10, RZ, RZ, UR8 ;  /* 0x00000008ff0a7e24 */ /* 0x010fe4000f8e00ff */
[----:B--2---:R-:W-:-:S07]  /*11400*/  IMAD.U32 R11, RZ, RZ, UR9 ;  /* 0x00000009ff0b7e24 */ /* 0x004fce000f8e00ff */
[----:B------:R-:W-:-:S07]  /*11410*/  LEPC R20, `(.L_x_1671) ;  /* 0x000000001014794e */ /* 0x000fce0000000000 */
[----:B-1---5:R-:W-:Y:S05]  /*11420*/  CALL.ABS.NOINC R2 ;  /* 0x0000000002007343 */ /* 0x022fea0003c00000 */
.L_x_1671:
[----:B------:R-:W-:Y:S01]  /*11430*/  CS2R R16, SRZ ;  /* 0x0000000000107805 */ /* 0x000fe2000001ff00 */
[----:B------:R-:W-:Y:S06]  /*11440*/  BRA `(.L_x_1644) ;  /* 0x0000000000107947 */ /* 0x000fec0003800000 */
.L_x_1668:
[----:B------:R0:W5:Y:S01]  /*11450*/  LDG.E.64 R16, desc[UR36][R2.64] ;  /* 0x0000002402107981 */ /* 0x000162000c1e1b00 */
[----:B------:R-:W-:Y:S05]  /*11460*/  BRA `(.L_x_1644) ;  /* 0x0000000000087947 */ /* 0x000fea0003800000 */
.L_x_1667:
[----:B------:R0:W5:Y:S01]  /*11470*/  LDG.E R16, desc[UR36][R2.64] ;  /* 0x0000002402107981 */ /* 0x000162000c1e1900 */
[----:B------:R-:W-:-:S07]  /*11480*/  IMAD.MOV.U32 R17, RZ, RZ, RZ ;  /* 0x000000ffff117224 */ /* 0x000fce00078e00ff */
.L_x_1644:
        /* <DEDUP_REMOVED lines=19> */
.L_x_1675:
[----:B------:R0:W5:Y:S01]  /*115c0*/  LDG.E.U8 R26, desc[UR36][R2.64] ;  /* 0x00000024021a7981 */ /* 0x000162000c1e1100 */
[----:B------:R-:W-:Y:S01]  /*115d0*/  IMAD.MOV.U32 R27, RZ, RZ, RZ ;  /* 0x000000ffff1b7224 */ /* 0x000fe200078e00ff */
[----:B------:R-:W-:Y:S06]  /*115e0*/  BRA `(.L_x_1539) ;  /* 0x0000000c003c7947 */ /* 0x000fec0003800000 */
.L_x_1674:
        /* <DEDUP_REMOVED lines=8> */
.L_x_1678:
[----:B------:R-:W2:Y:S02]  /*11670*/  LDG.E R26, desc[UR36][R2.64] ;  /* 0x00000024021a7981 */ /* 0x000ea4000c1e1900 */
[----:B--2---:R-:W-:Y:S01]  /*11680*/  SHF.R.S32.HI R27, RZ, 0x1f, R26 ;  /* 0x0000001fff1b7819 */ /* 0x004fe2000001141a */
[----:B------:R-:W-:Y:S06]  /*11690*/  BRA `(.L_x_1539) ;  /* 0x0000000c00107947 */ /* 0x000fec0003800000 */
.L_x_1677:
[----:B------:R-:W2:Y:S02]  /*116a0*/  LDG.E.S16 R26, desc[UR36][R2.64] ;  /* 0x00000024021a7981 */ /* 0x000ea4000c1e1700 */
[----:B--2---:R-:W-:Y:S01]  /*116b0*/  SHF.R.S32.HI R27, RZ, 0x1f, R26 ;  /* 0x0000001fff1b7819 */ /* 0x004fe2000001141a */
[----:B------:R-:W-:Y:S06]  /*116c0*/  BRA `(.L_x_1539) ;  /* 0x0000000c00047947 */ /* 0x000fec0003800000 */
.L_x_1673:
        /* <DEDUP_REMOVED lines=9> */
.L_x_1680:
[----:B------:R-:W2:Y:S02]  /*11760*/  LDG.E.U16 R2, desc[UR36][R2.64] ;  /* 0x0000002402027981 */ /* 0x000ea4000c1e1500 */
[----:B--2---:R-:W-:-:S06]  /*11770*/  HADD2.F32 R26, -RZ, R2.H0_H0 ;  /* 0x20000002ff1a7230 */ /* 0x004fcc0000004100 */
[----:B------:R-:W0:Y:S01]  /*11780*/  F2I.S64.TRUNC R26, R26 ;  /* 0x0000001a001a7311 */ /* 0x000e22000020d900 */
[----:B------:R-:W-:Y:S05]  /*11790*/  BRA `(.L_x_1539) ;  /* 0x0000000800d07947 */ /* 0x000fea0003800000 */
.L_x_1679:
        /* <DEDUP_REMOVED lines=9> */
.L_x_1682:
[----:B------:R-:W2:Y:S02]  /*11830*/  LDG.E.U16 R2, desc[UR36][R2.64] ;  /* 0x0000002402027981 */ /* 0x000ea4000c1e1500 */
[----:B--2---:R-:W-:-:S06]  /*11840*/  HADD2.F32 R26, -RZ, R2.H0_H0 ;  /* 0x20000002ff1a7230 */ /* 0x004fcc0000004100 */
[----:B------:R-:W0:Y:S01]  /*11850*/  F2I.S64.TRUNC R26, R26 ;  /* 0x0000001a001a7311 */ /* 0x000e22000020d900 */
[----:B------:R-:W-:Y:S05]  /*11860*/  BRA `(.L_x_1539) ;  /* 0x00000008009c7947 */ /* 0x000fea0003800000 */
.L_x_1681:
[----:B------:R-:W2:Y:S02]  /*11870*/  LDG.E.64 R2, desc[UR36][R2.64] ;  /* 0x0000002402027981 */ /* 0x000ea4000c1e1b00 */
[----:B--2---:R0:W1:Y:S01]  /*11880*/  F2I.S64.F64.TRUNC R26, R2 ;  /* 0x00000002001a7311 */ /* 0x004062000030d900 */
[----:B------:R-:W-:Y:S05]  /*11890*/  BRA `(.L_x_1539) ;  /* 0x0000000800907947 */ /* 0x000fea0003800000 */
.L_x_1672:
        /* <DEDUP_REMOVED lines=13> */
.L_x_1685:
[----:B------:R-:W2:Y:S02]  /*11970*/  LDG.E.64 R2, desc[UR36][R2.64] ;  /* 0x0000002402027981 */ /* 0x000ea4000c1e1b00 */
[----:B--2---:R0:W1:Y:S01]  /*11980*/  F2I.S64.F64.TRUNC R26, R2 ;  /* 0x00000002001a7311 */ /* 0x004062000030d900 */
[----:B------:R-:W-:Y:S05]  /*11990*/  BRA `(.L_x_1539) ;  /* 0x0000000800507947 */ /* 0x000fea0003800000 */
.L_x_1684:
        /* <DEDUP_REMOVED lines=26> */
.L_x_1687:
        /* <DEDUP_REMOVED lines=13> */
.L_x_1686:
[----:B------:R-:W2:Y:S02]  /*11c10*/  LDG.E.U16 R26, desc[UR36][R2.64] ;  /* 0x00000024021a7981 */ /* 0x000ea4000c1e1500 */
[----:B--2---:R-:W-:-:S06]  /*11c20*/  SHF.L.U32 R26, R26, 0x10, RZ ;  /* 0x000000101a1a7819 */ /* 0x004fcc00000006ff */
[----:B------:R-:W0:Y:S01]  /*11c30*/  F2I.S64.TRUNC R26, R26 ;  /* 0x0000001a001a7311 */ /* 0x000e22000020d900 */
[----:B------:R-:W-:Y:S05]  /*11c40*/  BRA `(.L_x_1539) ;  /* 0x0000000400a47947 */ /* 0x000fea0003800000 */
.L_x_1683:
        /* <DEDUP_REMOVED lines=11> */
.L_x_1690:
        /* <DEDUP_REMOVED lines=21> */
.L_x_1694:
[----:B------:R-:W-:Y:S05]  /*11e50*/  BSYNC.RECONVERGENT B1 ;  /* 0x0000000000017941 */ /* 0x000fea0003800200 */
.L_x_1693:
[----:B------:R-:W-:Y:S01]  /*11e60*/  IMAD.SHL.U32 R0, R0, 0x100000, RZ ;  /* 0x0010000000007824 */ /* 0x000fe200078e00ff */
[----:B------:R-:W-:-:S04]  /*11e70*/  LEA R2, R2, 0x3b800000, 0x17 ;  /* 0x3b80000002027811 */ /* 0x000fc800078eb8ff */
[----:B------:R-:W-:-:S07]  /*11e80*/  LOP3.LUT R26, R2, R0, R7, 0xfe, !PT ;  /* 0x00000000021a7212 */ /* 0x000fce00078efe07 */
.L_x_1692:
[----:B------:R-:W-:Y:S05]  /*11e90*/  BSYNC.RECONVERGENT B0 ;  /* 0x0000000000007941 */ /* 0x000fea0003800200 */
.L_x_1691:
[----:B------:R-:W0:Y:S01]  /*11ea0*/  F2I.S64.TRUNC R26, R26 ;  /* 0x0000001a001a7311 */ /* 0x000e22000020d900 */
[----:B------:R-:W-:Y:S05]  /*11eb0*/  BRA `(.L_x_1539) ;  /* 0x0000000400087947 */ /* 0x000fea0003800000 */
.L_x_1689:
        /* <DEDUP_REMOVED lines=21> */
.L_x_1698:
[----:B------:R-:W-:Y:S05]  /*12010*/  BSYNC.RECONVERGENT B1 ;  /* 0x0000000000017941 */ /* 0x000fea0003800200 */
.L_x_1697:
[----:B------:R-:W-:Y:S01]  /*12020*/  IMAD.SHL.U32 R0, R0, 0x200000, RZ ;  /* 0x0020000000007824 */ /* 0x000fe200078e00ff */
[----:B------:R-:W-:-:S04]  /*12030*/  LEA R2, R2, 0x37800000, 0x17 ;  /* 0x3780000002027811 */ /* 0x000fc800078eb8ff */
[----:B------:R-:W-:-:S07]  /*12040*/  LOP3.LUT R26, R2, R0, R7, 0xfe, !PT ;  /* 0x00000000021a7212 */ /* 0x000fce00078efe07 */
.L_x_1696:
[----:B------:R-:W-:Y:S05]  /*12050*/  BSYNC.RECONVERGENT B0 ;  /* 0x0000000000007941 */ /* 0x000fea0003800200 */
.L_x_1695:
[----:B------:R-:W0:Y:S01]  /*12060*/  F2I.S64.TRUNC R26, R26 ;  /* 0x0000001a001a7311 */ /* 0x000e22000020d900 */
[----:B------:R-:W-:Y:S05]  /*12070*/  BRA `(.L_x_1539) ;  /* 0x0000000000987947 */ /* 0x000fea0003800000 */
.L_x_1688:
        /* <DEDUP_REMOVED lines=14> */
.L_x_1702:
[----:B------:R-:W-:Y:S05]  /*12160*/  BSYNC.RECONVERGENT B0 ;  /* 0x0000000000007941 */ /* 0x000fea0003800200 */
.L_x_1701:
[----:B------:R-:W0:Y:S01]  /*12170*/  F2I.S64.TRUNC R26, R26 ;  /* 0x0000001a001a7311 */ /* 0x000e22000020d900 */
[----:B------:R-:W-:Y:S05]  /*12180*/  BRA `(.L_x_1539) ;  /* 0x0000000000547947 */ /* 0x000fea0003800000 */
.L_x_1676:
        /* <DEDUP_REMOVED lines=16> */
.L_x_1703:
[----:B------:R-:W-:Y:S05]  /*12290*/  BRA `(.L_x_1539) ;  /* 0x0000000000107947 */ /* 0x000fea0003800000 */
.L_x_1700:
[----:B------:R0:W5:Y:S01]  /*122a0*/  LDG.E.64 R26, desc[UR36][R2.64] ;  /* 0x00000024021a7981 */ /* 0x000162000c1e1b00 */
[----:B------:R-:W-:Y:S05]  /*122b0*/  BRA `(.L_x_1539) ;  /* 0x0000000000087947 */ /* 0x000fea0003800000 */
.L_x_1699:
[----:B------:R0:W5:Y:S01]  /*122c0*/  LDG.E R26, desc[UR36][R2.64] ;  /* 0x00000024021a7981 */ /* 0x000162000c1e1900 */
[----:B------:R-:W-:-:S07]  /*122d0*/  HFMA2 R27, -RZ, RZ, 0, 0 ;  /* 0x00000000ff1b7431 */ /* 0x000fce00000001ff */
.L_x_1539:
[----:B------:R-:W-:Y:S05]  /*122e0*/  BSYNC.RECONVERGENT B6 ;  /* 0x0000000000067941 */ /* 0x000fea0003800200 */
.L_x_1538:
[----:B------:R-:W2:Y:S01]  /*122f0*/  LDC R71, c[0x0][0x3a0] ;  /* 0x0000e800ff477b82 */ /* 0x000ea20000000800 */
[----:B------:R-:W-:Y:S07]  /*12300*/  BSSY.RECONVERGENT B6, `(.L_x_1704) ;  /* 0x0001094000067945 */ /* 0x000fee0003800200 */
[----:B01----:R-:W0:Y:S01]  /*12310*/  LDC.64 R2, c[0x0][0x398] ;  /* 0x0000e600ff027b82 */ /* 0x003e220000000a00 */
[----:B--2---:R-:W-:-:S05]  /*12320*/  VIADD R67, R71, 0xffffffff ;  /* 0xffffffff47437836 */ /* 0x004fca0000000000 */
[----:B------:R-:W-:Y:S02]  /*12330*/  ISETP.GE.AND P0, PT, R67, RZ, PT ;  /* 0x000000ff4300720c */ /* 0x000fe40003f06270 */
[----:B0-----:R-:W-:-:S04]  /*12340*/  ISETP.LT.U32.AND P1, PT, R2, 0x1, PT ;  /* 0x000000010200780c */ /* 0x001fc80003f21070 */
[----:B------:R-:W-:-:S13]  /*12350*/  ISETP.LT.OR.EX P0, PT, R3, RZ, !P0, P1 ;  /* 0x000000ff0300720c */ /* 0x000fda0004701710 */
[----:B------:R-:W-:Y:S05]  /*12360*/  @P0 BRA `(.L_x_1705) ;  /* 0x000000e800f80947 */ /* 0x000fea0003800000 */
[----:B------:R-:W-:Y:S01]  /*12370*/  ISETP.GE.AND P0, PT, R66, R68, PT ;  /* 0x000000444200720c */ /* 0x000fe20003f06270 */
[----:B------:R-:W-:Y:S01]  /*12380*/  BSSY.RECONVERGENT B7, `(.L_x_1706) ;  /* 0x00003b2000077945 */ /* 0x000fe20003800200 */
[C---:B------:R-:W-:Y:S02]  /*12390*/  LOP3.LUT R72, R71.reuse, 0x3, RZ, 0xc0, !PT ;  /* 0x0000000347487812 */ /* 0x040fe400078ec0ff */
[----:B------:R-:W-:-:S03]  /*123a0*/  LOP3.LUT R71, R71, 0x7, RZ, 0xc0, !PT ;  /* 0x0000000747477812 */ /* 0x000fc600078ec0ff */
[----:B------:R-:W-:-:S06]  /*123b0*/  VIADD R70, R72, 0xffffffff ;  /* 0xffffffff48467836 */ /* 0x000fcc0000000000 */
[----:B------:R-:W-:Y:S05]  /*123c0*/  @P0 BRA `(.L_x_1707) ;  /* 0x0000003800b40947 */ /* 0x000fea0003800000 */
[----:B------:R-:W3:Y:S01]  /*123d0*/  LDCU.64 UR4, c[0x0][0x388] ;  /* 0x00007100ff0477ac */ /* 0x000ee20008000a00 */
[----:B------:R-:W-:Y:S01]  /*123e0*/  BSSY.RECONVERGENT B8, `(.L_x_1708) ;  /* 0x0000014000087945 */ /* 0x000fe20003800200 */
[----:B---345:R-:W-:-:S04]  /*123f0*/  ISETP.NE.U32.AND P0, PT, R56, UR4, PT ;  /* 0x0000000438007c0c */ /* 0x038fc8000bf05070 */
[----:B------:R-:W-:-:S13]  /*12400*/  ISETP.NE.AND.EX P0, PT, R57, UR5, PT, P0 ;  /* 0x0000000539007c0c */ /* 0x000fda000bf05300 */
[----:B------:R-:W-:Y:S05]  /*12410*/  @!P0 BRA `(.L_x_1709) ;  /* 0x0000000000408947 */ /* 0x000fea0003800000 */
[----:B------:R-:W-:Y:S01]  /*12420*/  MOV R2, 0x0 ;  /* 0x0000000000027802 */ /* 0x000fe20000000f00 */
[----:B------:R-:W0:Y:S01]  /*12430*/  LDCU.64 UR4, c[0x4][0x128] ;  /* 0x01002500ff0477ac */ /* 0x000e220008000a00 */
[----:B------:R-:W-:Y:S02]  /*12440*/  IMAD.MOV.U32 R8, RZ, RZ, 0x2c ;  /* 0x0000002cff087424 */ /* 0x000fe400078e00ff */
[----:B------:R-:W-:Y:S01]  /*12450*/  IMAD.MOV.U32 R12, RZ, RZ, 0x1 ;  /* 0x00000001ff0c7424 */ /* 0x000fe200078e00ff */
[----:B------:R-:W1:Y:S01]  /*12460*/  LDCU.64 UR6, c[0x4][0x110] ;  /* 0x01002200ff0677ac */ /* 0x000e620008000a00 */
[----:B------:R-:W2:Y:S01]  /*12470*/  LDC.64 R2, c[0x4][R2] ;  /* 0x0100000002027b82 */ /* 0x000ea20000000a00 */
[----:B------:R-:W-:Y:S01]  /*12480*/  IMAD.MOV.U32 R13, RZ, RZ, RZ ;  /* 0x000000ffff0d7224 */ /* 0x000fe200078e00ff */
[----:B------:R-:W3:Y:S01]  /*12490*/  LDCU.64 UR8, c[0x4][0x8] ;  /* 0x01000100ff0877ac */ /* 0x000ee20008000a00 */
[----:B0-----:R-:W-:Y:S01]  /*124a0*/  IMAD.U32 R4, RZ, RZ, UR4 ;  /* 0x00000004ff047e24 */ /* 0x001fe2000f8e00ff */
[----:B------:R-:W-:Y:S01]  /*124b0*/  MOV R5, UR5 ;  /* 0x0000000500057c02 */ /* 0x000fe20008000f00 */
[----:B-1----:R-:W-:-:S02]  /*124c0*/  IMAD.U32 R6, RZ, RZ, UR6 ;  /* 0x00000006ff067e24 */ /* 0x002fc4000f8e00ff */
[----:B------:R-:W-:Y:S02]  /*124d0*/  IMAD.U32 R7, RZ, RZ, UR7 ;  /* 0x00000007ff077e24 */ /* 0x000fe4000f8e00ff */
[----:B---3--:R-:W-:Y:S01]  /*124e0*/  IMAD.U32 R10, RZ, RZ, UR8 ;  /* 0x00000008ff0a7e24 */ /* 0x008fe2000f8e00ff */
[----:B------:R-:W-:-:S07]  /*124f0*/  MOV R11, UR9 ;  /* 0x00000009000b7c02 */ /* 0x000fce0008000f00 */
[----:B------:R-:W-:-:S07]  /*12500*/  LEPC R20, `(.L_x_1709) ;  /* 0x000000001014794e */ /* 0x000fce0000000000 */
[----:B--2---:R-:W-:Y:S05]  /*12510*/  CALL.ABS.NOINC R2 ;  /* 0x0000000002007343 */ /* 0x004fea0003c00000 */
.L_x_1709:
[----:B------:R-:W-:Y:S05]  /*12520*/  BSYNC.RECONVERGENT B8 ;  /* 0x0000000000087941 */ /* 0x000fea0003800200 */
.L_x_1708:
[----:B------:R-:W0:Y:S01]  /*12530*/  LDCU.64 UR4, c[0x0][0x398] ;  /* 0x00007300ff0477ac */ /* 0x000e220008000a00 */
[----:B------:R-:W-:Y:S01]  /*12540*/  BSSY.RECONVERGENT B8, `(.L_x_1710) ;  /* 0x0000014000087945 */ /* 0x000fe20003800200 */
[----:B0-----:R-:W-:-:S04]  /*12550*/  ISETP.NE.U32.AND P0, PT, R54, UR4, PT ;  /* 0x0000000436007c0c */ /* 0x001fc8000bf05070 */
[----:B------:R-:W-:-:S13]  /*12560*/  ISETP.NE.AND.EX P0, PT, R55, UR5, PT, P0 ;  /* 0x0000000537007c0c */ /* 0x000fda000bf05300 */
        /* <DEDUP_REMOVED lines=16> */
[----:B--2---:R-:W-:Y:S05]  /*12670*/  CALL.ABS.NOINC R2 ;  /* 0x0000000002007343 */ /* 0x004fea0003c00000 */
.L_x_1711:
[----:B------:R-:W-:Y:S05]  /*12680*/  BSYNC.RECONVERGENT B8 ;  /* 0x0000000000087941 */ /* 0x000fea0003800200 */
.L_x_1710:
[----:B------:R-:W0:Y:S01]  /*12690*/  LDCU.64 UR4, c[0x0][0x390] ;  /* 0x00007200ff0477ac */ /* 0x000e220008000a00 */
[----:B------:R-:W-:Y:S01]  /*126a0*/  IADD3 R0, P1, PT, -R50, R48, RZ ;  /* 0x0000003032007210 */ /* 0x000fe20007f3e1ff */
[----:B------:R-:W-:Y:S01]  /*126b0*/  BSSY.RECONVERGENT B8, `(.L_x_1712) ;  /* 0x0000018000087945 */ /* 0x000fe20003800200 */
[----:B------:R-:W1:Y:S03]  /*126c0*/  LDCU.64 UR6, c[0x0][0x388] ;  /* 0x00007100ff0677ac */ /* 0x000e660008000a00 */
[----:B------:R-:W-:Y:S01]  /*126d0*/  IMAD.X R2, R49, 0x1, ~R51, P1 ;  /* 0x0000000131027824 */ /* 0x000fe200008e0e33 */
[C---:B0-----:R-:W-:Y:S02]  /*126e0*/  ISETP.GT.U32.AND P0, PT, R0.reuse, UR4, PT ;  /* 0x0000000400007c0c */ /* 0x041fe4000bf04070 */
[----:B-1----:R-:W-:Y:S02]  /*126f0*/  ISETP.GE.U32.AND P1, PT, R0, UR6, PT ;  /* 0x0000000600007c0c */ /* 0x002fe4000bf26070 */
[----:B------:R-:W-:-:S02]  /*12700*/  ISETP.GT.AND.EX P0, PT, R2, UR5, PT, P0 ;  /* 0x0000000502007c0c */ /* 0x000fc4000bf04300 */
[----:B------:R-:W-:-:S13]  /*12710*/  ISETP.GE.AND.EX P1, PT, R2, UR7, PT, P1 ;  /* 0x0000000702007c0c */ /* 0x000fda000bf26310 */
[----:B------:R-:W-:Y:S05]  /*12720*/  @!P0 BRA P1, `(.L_x_1713) ;  /* 0x0000000000408947 */ /* 0x000fea0000800000 */
        /* <DEDUP_REMOVED lines=13> */
[----:B-1----:R-:W-:-:S07]  /*12800*/  IMAD.U32 R11, RZ, RZ, UR9 ;  /* 0x00000009ff0b7e24 */ /* 0x002fce000f8e00ff */
[----:B------:R-:W-:-:S07]  /*12810*/  LEPC R20, `(.L_x_1713) ;  /* 0x000000001014794e */ /* 0x000fce0000000000 */
[----:B--2---:R-:W-:Y:S05]  /*12820*/  CALL.ABS.NOINC R2 ;  /* 0x0000000002007343 */ /* 0x004fea0003c00000 */
.L_x_1713:
[----:B------:R-:W-:Y:S05]  /*12830*/  BSYNC.RECONVERGENT B8 ;  /* 0x0000000000087941 */ /* 0x000fea0003800200 */
.L_x_1712:
[----:B------:R-:W0:Y:S01]  /*12840*/  LDCU.64 UR4, c[0x0][0x398] ;  /* 0x00007300ff0477ac */ /* 0x000e220008000a00 */
[----:B------:R-:W-:Y:S01]  /*12850*/  ISETP.GE.U32.AND P0, PT, R67, 0x7, PT ;  /* 0x000000074300780c */ /* 0x000fe20003f06070 */
[----:B------:R-:W-:Y:S02]  /*12860*/  IMAD.MOV.U32 R20, RZ, RZ, RZ ;  /* 0x000000ffff147224 */ /* 0x000fe400078e00ff */
[----:B------:R-:W-:Y:S02]  /*12870*/  IMAD.MOV.U32 R0, RZ, RZ, R67 ;  /* 0x000000ffff007224 */ /* 0x000fe400078e0043 */
[----:B0-----:R-:W-:Y:S02]  /*12880*/  IMAD R3, R53, UR4, RZ ;  /* 0x0000000435037c24 */ /* 0x001fe4000f8e02ff */
[----:B------:R-:W-:-:S04]  /*12890*/  IMAD.WIDE.U32 R10, R52, UR4, RZ ;  /* 0x00000004340a7c25 */ /* 0x000fc8000f8e00ff */
[----:B------:R-:W-:-:S04]  /*128a0*/  IMAD R3, R52, UR5, R3 ;  /* 0x0000000534037c24 */ /* 0x000fc8000f8e0203 */
[----:B------:R-:W-:Y:S01]  /*128b0*/  IMAD.IADD R5, R11, 0x1, R3 ;  /* 0x000000010b057824 */ /* 0x000fe200078e0203 */
[----:B------:R-:W-:Y:S01]  /*128c0*/  MOV R11, RZ ;  /* 0x000000ff000b7202 */ /* 0x000fe20000000f00 */
[----:B------:R-:W-:Y:S06]  /*128d0*/  @!P0 BRA `(.L_x_1714) ;  /* 0x0000001800e08947 */ /* 0x000fec0003800000 */
[----:B------:R-:W0:Y:S01]  /*128e0*/  LDCU UR4, c[0x0][0x3a0] ;  /* 0x00007400ff0477ac */ /* 0x000e220008000800 */
[----:B------:R-:W-:Y:S01]  /*128f0*/  HFMA2 R20, -RZ, RZ, 0, 0 ;  /* 0x00000000ff147431 */ /* 0x000fe200000001ff */
[----:B------:R-:W-:Y:S01]  /*12900*/  BSSY.RECONVERGENT B0, `(.L_x_1715) ;  /* 0x00001b4000007945 */ /* 0x000fe20003800200 */
[----:B------:R-:W-:Y:S01]  /*12910*/  IMAD.MOV.U32 R11, RZ, RZ, RZ ;  /* 0x000000ffff0b7224 */ /* 0x000fe200078e00ff */
[----:B0-----:R-:W-:Y:S02]  /*12920*/  ULOP3.LUT UR5, UR4, 0xfffffff8, URZ, 0xc0, !UPT ;  /* 0xfffffff804057892 */ /* 0x001fe4000f8ec0ff */
[----:B------:R-:W-:Y:S02]  /*12930*/  UIADD3 UR4, UPT, UPT, UR4, -0x4, URZ ;  /* 0xfffffffc04047890 */ /* 0x000fe4000fffe0ff */
[----:B------:R-:W-:-:S04]  /*12940*/  UIADD3 UR5, UPT, UPT, -UR5, URZ, URZ ;  /* 0x000000ff05057290 */ /* 0x000fc8000fffe1ff */
[----:B------:R-:W-:Y:S02]  /*12950*/  IMAD.U32 R0, RZ, RZ, UR4 ;  /* 0x00000004ff007e24 */ /* 0x000fe4000f8e00ff */
[----:B------:R-:W-:-:S07]  /*12960*/  IMAD.U32 R61, RZ, RZ, UR5 ;  /* 0x00000005ff3d7e24 */ /* 0x000fce000f8e00ff */
.L_x_1740:
[----:B------:R-:W0:Y:S01]  /*12970*/  LDC.64 R8, c[0x0][0x3a8] ;  /* 0x0000ea00ff087b82 */ /* 0x000e220000000a00 */
[----:B------:R-:W-:-:S04]  /*12980*/  VIADD R14, R0, 0x3 ;  /* 0x00000003000e7836 */ /* 0x000fc80000000000 */
        /* <DEDUP_REMOVED lines=26> */
.L_x_1717:
[----:B------:R-:W-:Y:S01]  /*12b30*/  MOV R6, R10 ;  /* 0x0000000a00067202 */ /* 0x000fe20000000f00 */
[----:B------:R-:W-:Y:S01]  /*12b40*/  IMAD.MOV.U32 R4, RZ, RZ, R8 ;  /* 0x000000ffff047224 */ /* 0x000fe200078e0008 */
[----:B------:R-:W-:Y:S01]  /*12b50*/  MOV R2, 0x12b80 ;  /* 0x00012b8000027802 */ /* 0x000fe20000000f00 */
[----:B------:R-:W-:-:S07]  /*12b60*/  IMAD.MOV.U32 R3, RZ, RZ, R9 ;  /* 0x000000ffff037224 */ /* 0x000fce00078e0009 */
[----:B------:R-:W-:Y:S05]  /*12b70*/  CALL.REL.NOINC `($__internal_2_$__cuda_sm20_div_s64) ;  /* 0x0000012000107944 */ /* 0x000fea0003c00000 */
[----:B------:R-:W-:Y:S01]  /*12b80*/  IMAD.MOV.U32 R12, RZ, RZ, R4 ;  /* 0x000000ffff0c7224 */ /* 0x000fe200078e0004 */
[----:B------:R-:W-:-:S07]  /*12b90*/  MOV R13, R3 ;  /* 0x00000003000d7202 */ /* 0x000fce0000000f00 */
.L_x_1718:
[----:B------:R-:W-:Y:S05]  /*12ba0*/  BSYNC.RECONVERGENT B1 ;  /* 0x0000000000017941 */ /* 0x000fea0003800200 */
.L_x_1716:
[----:B------:R-:W0:Y:S01]  /*12bb0*/  LDC.64 R6, c[0x0][0x3a8] ;  /* 0x0000ea00ff067b82 */ /* 0x000e220000000a00 */
[----:B------:R-:W-:-:S07]  /*12bc0*/  VIADD R59, R0, 0x2 ;  /* 0x00000002003b7836 */ /* 0x000fce0000000000 */
[----:B------:R-:W1:Y:S01]  /*12bd0*/  LDC.64 R2, c[0x0][0x3b0] ;  /* 0x0000ec00ff027b82 */ /* 0x000e620000000a00 */
[----:B0-----:R-:W-:-:S04]  /*12be0*/  IMAD.WIDE.U32 R6, R59, 0x8, R6 ;  /* 0x000000083b067825 */ /* 0x001fc800078e0006 */
[----:B-1----:R-:W-:Y:S02]  /*12bf0*/  IMAD.WIDE.U32 R2, R14, 0x8, R2 ;  /* 0x000000080e027825 */ /* 0x002fe400078e0002 */
[----:B------:R-:W2:Y:S04]  /*12c00*/  LDG.E.64 R14, desc[UR36][R6.64] ;  /* 0x00000024060e7981 */ /* 0x000ea8000c1e1b00 */
[----:B------:R-:W3:Y:S01]  /*12c10*/  LDG.E.64 R2, desc[UR36][R2.64] ;  /* 0x0000002402027981 */ /* 0x000ee2000c1e1b00 */
[----:B------:R-:W-:Y:S01]  /*12c20*/  IADD3 R53, P0, PT, RZ, -R12, RZ ;  /* 0x8000000cff357210 */ /* 0x000fe20007f1e0ff */
[----:B------:R-:W-:Y:S01]  /*12c30*/  IMAD.MOV.U32 R4, RZ, RZ, R10 ;  /* 0x000000ffff047224 */ /* 0x000fe200078e000a */
[----:B------:R-:W-:Y:S03]  /*12c40*/  BSSY.RECONVERGENT B1, `(.L_x_1719) ;  /* 0x000002b000017945 */ /* 0x000fe60003800200 */
[----:B------:R-:W-:-:S02]  /*12c50*/  IMAD.X R21, RZ, RZ, ~R13, P0 ;  /* 0x000000ffff157224 */ /* 0x000fc400000e0e0d */
[----:B------:R-:W-:-:S04]  /*12c60*/  IMAD.WIDE.U32 R4, R8, R53, R4 ;  /* 0x0000003508047225 */ /* 0x000fc800078e0004 */
[----:B------:R-:W-:-:S04]  /*12c70*/  IMAD R21, R21, R8, RZ ;  /* 0x0000000815157224 */ /* 0x000fc800078e02ff */
[----:B------:R-:W-:Y:S02]  /*12c80*/  IMAD R9, R9, R53, R21 ;  /* 0x0000003509097224 */ /* 0x000fe400078e0215 */
[----:B------:R-:W-:Y:S02]  /*12c90*/  IMAD.MOV.U32 R21, RZ, RZ, R20 ;  /* 0x000000ffff157224 */ /* 0x000fe400078e0014 */
[----:B------:R-:W-:Y:S01]  /*12ca0*/  IMAD.MOV.U32 R20, RZ, RZ, R11 ;  /* 0x000000ffff147224 */ /* 0x000fe200078e000b */
[----:B------:R-:W-:Y:S02]  /*12cb0*/  IADD3 R9, PT, PT, R5, R9, RZ ;  /* 0x0000000905097210 */ /* 0x000fe40007ffe0ff */
        /* <DEDUP_REMOVED lines=27> */
.L_x_1720:
[----:B------:R-:W-:Y:S01]  /*12e70*/  MOV R6, R12 ;  /* 0x0000000c00067202 */ /* 0x000fe20000000f00 */
[----:B------:R-:W-:Y:S01]  /*12e80*/  IMAD.MOV.U32 R5, RZ, RZ, R13 ;  /* 0x000000ffff057224 */ /* 0x000fe200078e000d */
[----:B------:R-:W-:Y:S01]  /*12e90*/  MOV R2, 0x12ed0 ;  /* 0x00012ed000027802 */ /* 0x000fe20000000f00 */
[----:B------:R-:W-:Y:S02]  /*12ea0*/  IMAD.MOV.U32 R4, RZ, RZ, R14 ;  /* 0x000000ffff047224 */ /* 0x000fe400078e000e */
[----:B------:R-:W-:-:S07]  /*12eb0*/  IMAD.MOV.U32 R3, RZ, RZ, R15 ;  /* 0x000000ffff037224 */ /* 0x000fce00078e000f */
[----:B------:R-:W-:Y:S05]  /*12ec0*/  CALL.REL.NOINC `($__internal_2_$__cuda_sm20_div_s64) ;  /* 0x0000011c003c7944 */ /* 0x000fea0003c00000 */
[----:B------:R-:W-:Y:S01]  /*12ed0*/  MOV R8, R4 ;  /* 0x0000000400087202 */ /* 0x000fe20000000f00 */
[----:B------:R-:W-:-:S07]  /*12ee0*/  IMAD.MOV.U32 R9, RZ, RZ, R3 ;  /* 0x000000ffff097224 */ /* 0x000fce00078e0003 */
.L_x_1721:
[----:B------:R-:W-:Y:S05]  /*12ef0*/  BSYNC.RECONVERGENT B1 ;  /* 0x0000000000017941 */ /* 0x000fea0003800200 */
.L_x_1719:
[----:B------:R-:W0:Y:S01]  /*12f00*/  LDC.64 R10, c[0x0][0x3a8] ;  /* 0x0000ea00ff0a7b82 */ /* 0x000e220000000a00 */
[----:B------:R-:W-:-:S07]  /*12f10*/  VIADD R58, R0, 0x1 ;  /* 0x00000001003a7836 */ /* 0x000fce0000000000 */
        /* <DEDUP_REMOVED lines=25> */
[----:B------:R-:W-:-:S05]  /*130b0*/  HFMA2 R13, -RZ, RZ, 0, 0 ;  /* 0x00000000ff0d7431 */ /* 0x000fca00000001ff */
        /* <DEDUP_REMOVED lines=13> */
[----:B------:R-:W-:Y:S01]  /*13190*/  @P1 VIADD R12, R12, 0x1 ;  /* 0x000000010c0c1836 */ /* 0x000fe20000000000 */
[----:B------:R-:W-:Y:S01]  /*131a0*/  @!P2 LOP3.LUT R12, RZ, R10, RZ, 0x33, !PT ;  /* 0x0000000aff0ca212 */ /* 0x000fe200078e33ff */
[----:B------:R-:W-:Y:S06]  /*131b0*/  BRA `(.L_x_1724) ;  /* 0x0000000000207947 */ /* 0x000fec0003800000 */
.L_x_1723:
[----:B------:R-:W-:Y:S01]  /*131c0*/  IMAD.MOV.U32 R6, RZ, RZ, R8 ;  /* 0x000000ffff067224 */ /* 0x000fe200078e0008 */
[----:B------:R-:W-:Y:S01]  /*131d0*/  MOV R3, R11 ;  /* 0x0000000b00037202 */ /* 0x000fe20000000f00 */
[----:B------:R-:W-:Y:S01]  /*131e0*/  IMAD.MOV.U32 R5, RZ, RZ, R9 ;  /* 0x000000ffff057224 */ /* 0x000fe200078e0009 */
[----:B------:R-:W-:Y:S01]  /*131f0*/  MOV R2, 0x13220 ;  /* 0x0001322000027802 */ /* 0x000fe20000000f00 */
[----:B------:R-:W-:-:S07]  /*13200*/  IMAD.MOV.U32 R4, RZ, RZ, R10 ;  /* 0x000000ffff047224 */ /* 0x000fce00078e000a */
[----:B------:R-:W-:Y:S05]  /*13210*/  CALL.REL.NOINC `($__internal_2_$__cuda_sm20_div_s64) ;  /* 0x0000011800687944 */ /* 0x000fea0003c00000 */
[----:B------:R-:W-:Y:S02]  /*13220*/  IMAD.MOV.U32 R12, RZ, RZ, R4 ;  /* 0x000000ffff0c7224 */ /* 0x000fe400078e0004 */
[----:B------:R-:W-:-:S07]  /*13230*/  IMAD.MOV.U32 R13, RZ, RZ, R3 ;  /* 0x000000ffff0d7224 */ /* 0x000fce00078e0003 */
.L_x_1724:
[----:B------:R-:W-:Y:S05]  /*13240*/  BSYNC.RECONVERGENT B1 ;  /* 0x0000000000017941 */ /* 0x000fea0003800200 */
.L_x_1722:
[----:B------:R-:W0:Y:S08]  /*13250*/  LDC.64 R14, c[0x0][0x3a8] ;  /* 0x0000ea00ff0e7b82 */ /* 0x000e300000000a00 */
        /* <DEDUP_REMOVED lines=15> */
[----:B------:R-:W-:Y:S02]  /*13350*/  IADD3 R60, PT, PT, R0, -0x4, RZ ;  /* 0xfffffffc003c7810 */ /* 0x000fe40007ffe0ff */
        /* <DEDUP_REMOVED lines=27> */
.L_x_1726:
        /* <DEDUP_REMOVED lines=8> */
.L_x_1727:
[----:B------:R-:W-:Y:S05]  /*13590*/  BSYNC.RECONVERGENT B1 ;  /* 0x0000000000017941 */ /* 0x000fea0003800200 */
.L_x_1725:
        /* <DEDUP_REMOVED lines=9> */
[----:B------:R-:W-:Y:S02]  /*13630*/  IMAD.X R7, RZ, RZ, ~R11, P0 ;  /* 0x000000ffff077224 */ /* 0x000fe400000e0e0b */
        /* <DEDUP_REMOVED lines=16> */
[----:B------:R-:W-:Y:S01]  /*13740*/  IMAD.MOV.U32 R15, RZ, RZ, RZ ;  /* 0x000000ffff0f7224 */ /* 0x000fe200078e00ff */
        /* <DEDUP_REMOVED lines=17> */
.L_x_1729:
[----:B------:R-:W-:Y:S01]  /*13860*/  IMAD.MOV.U32 R6, RZ, RZ, R10 ;  /* 0x000000ffff067224 */ /* 0x000fe200078e000a */
[----:B------:R-:W-:Y:S01]  /*13870*/  MOV R5, R11 ;  /* 0x0000000b00057202 */ /* 0x000fe20000000f00 */
[----:B------:R-:W-:Y:S01]  /*13880*/  IMAD.MOV.U32 R4, RZ, RZ, R8 ;  /* 0x000000ffff047224 */ /* 0x000fe200078e0008 */
[----:B------:R-:W-:Y:S01]  /*13890*/  MOV R2, 0x138c0 ;  /* 0x000138c000027802 */ /* 0x000fe20000000f00 */
[----:B------:R-:W-:-:S07]  /*138a0*/  IMAD.MOV.U32 R3, RZ, RZ, R9 ;  /* 0x000000ffff037224 */ /* 0x000fce00078e0009 */
[----:B------:R-:W-:Y:S05]  /*138b0*/  CALL.REL.NOINC `($__internal_2_$__cuda_sm20_div_s64) ;  /* 0x0000011000c07944 */ /* 0x000fea0003c00000 */
[----:B------:R-:W-:Y:S01]  /*138c0*/  IMAD.MOV.U32 R14, RZ, RZ, R4 ;  /* 0x000000ffff0e7224 */ /* 0x000fe200078e0004 */
[----:B------:R-:W-:-:S07]  /*138d0*/  MOV R15, R3 ;  /* 0x00000003000f7202 */ /* 0x000fce0000000f00 */
.L_x_1730:
[----:B------:R-:W-:Y:S05]  /*138e0*/  BSYNC.RECONVERGENT B1 ;  /* 0x0000000000017941 */ /* 0x000fea0003800200 */
.L_x_1728:
        /* <DEDUP_REMOVED lines=44> */
.L_x_1732:
        /* <DEDUP_REMOVED lines=8> */
.L_x_1733:
[----:B------:R-:W-:Y:S05]  /*13c30*/  BSYNC.RECONVERGENT B1 ;  /* 0x0000000000017941 */ /* 0x000fea0003800200 */
.L_x_1731:
        /* <DEDUP_REMOVED lines=14> */
[----:B------:R-:W-:Y:S01]  /*13d20*/  IMAD.IADD R7, R5, 0x1, R7 ;  /* 0x0000000105077824 */ /* 0x000fe200078e0207 */
[----:B------:R-:W-:Y:S01]  /*13d30*/  MOV R13, R58 ;  /* 0x0000003a000d7202 */ /* 0x000fe20000000f00 */
        /* <DEDUP_REMOVED lines=29> */
.L_x_1735:
        /* <DEDUP_REMOVED lines=8> */
.L_x_1736:
[----:B------:R-:W-:Y:S05]  /*13f90*/  BSYNC.RECONVERGENT B1 ;  /* 0x0000000000017941 */ /* 0x000fea0003800200 */
.L_x_1734:
[----:B------:R-:W0:Y:S08]  /*13fa0*/  LDC.64 R6, c[0x0][0x3a8] ;  /* 0x0000ea00ff067b82 */ /* 0x000e300000000a00 */
[----:B------:R-:W1:Y:S01]  /*13fb0*/  LDC.64 R2, c[0x0][0x3b0] ;  /* 0x0000ec00ff027b82 */ /* 0x000e620000000a00 */
[----:B0-----:R-:W-:-:S04]  /*13fc0*/  IMAD.WIDE.U32 R6, R60, 0x8, R6 ;  /* 0x000000083c067825 */ /* 0x001fc800078e0006 */
[----:B-1----:R-:W-:Y:S02]  /*13fd0*/  IMAD.WIDE.U32 R2, R21, 0x8, R2 ;  /* 0x0000000815027825 */ /* 0x002fe400078e0002 */
        /* <DEDUP_REMOVED lines=8> */
[----:B------:R-:W-:Y:S01]  /*14060*/  IMAD R13, R13, R8, RZ ;  /* 0x000000080d0d7224 */ /* 0x000fe200078e02ff */
[----:B------:R-:W-:-:S03]  /*14070*/  MOV R8, R12 ;  /* 0x0000000c00087202 */ /* 0x000fc60000000f00 */
[----:B------:R-:W-:-:S04]  /*14080*/  IMAD R9, R9, R53, R13 ;  /* 0x0000003509097224 */ /* 0x000fc800078e020d */
[----:B------:R-:W-:Y:S01]  /*14090*/  IMAD.IADD R9, R5, 0x1, R9 ;  /* 0x0000000105097824 */ /* 0x000fe200078e0209 */
[----:B--2---:R-:W-:-:S04]  /*140a0*/  LOP3.LUT R5, R15, R21, RZ, 0xfc, !PT ;  /* 0x000000150f057212 */ /* 0x004fc800078efcff */
[----:B------:R-:W-:Y:S01]  /*140b0*/  ISETP.NE.U32.AND P0, PT, R5, RZ, PT ;  /* 0x000000ff0500720c */ /* 0x000fe20003f05070 */
[----:B---3--:R-:W-:Y:S02]  /*140c0*/  IMAD R11, R9, R2, RZ ;  /* 0x00000002090b7224 */ /* 0x008fe400078e02ff */
[----:B------:R-:W-:Y:S02]  /*140d0*/  IMAD.MOV.U32 R9, RZ, RZ, R58 ;  /* 0x000000ffff097224 */ /* 0x000fe400078e003a */
[-C--:B------:R-:W-:Y:S02]  /*140e0*/  IMAD R11, R3, R4.reuse, R11 ;  /* 0x00000004030b7224 */ /* 0x080fe400078e020b */
[----:B------:R-:W-:-:S04]  /*140f0*/  IMAD.WIDE.U32 R8, R2, R4, R8 ;  /* 0x0000000402087225 */ /* 0x000fc800078e0008 */
[----:B------:R-:W-:Y:S02]  /*14100*/  IMAD.IADD R11, R9, 0x1, R11 ;  /* 0x00000001090b7824 */ /* 0x000fe400078e020b */
        /* <DEDUP_REMOVED lines=10> */
[----:B------:R-:W-:Y:S02]  /*141b0*/  IMAD.MOV.U32 R5, RZ, RZ, RZ ;  /* 0x000000ffff057224 */ /* 0x000fe400078e00ff */
        /* <DEDUP_REMOVED lines=10> */
.L_x_1738:
        /* <DEDUP_REMOVED lines=8> */
.L_x_1739:
[----:B------:R-:W-:Y:S05]  /*142e0*/  BSYNC.RECONVERGENT B1 ;  /* 0x0000000000017941 */ /* 0x000fea0003800200 */
.L_x_1737:
[----:B------:R-:W0:Y:S02]  /*142f0*/  LDC.64 R2, c[0x0][0x3b0] ;  /* 0x0000ec00ff027b82 */ /* 0x000e240000000a00 */
[----:B0-----:R-:W-:-:S06]  /*14300*/  IMAD.WIDE.U32 R2, R60, 0x8, R2 ;  /* 0x000000083c027825 */ /* 0x001fcc00078e0002 */
[----:B------:R-:W2:Y:S01]  /*14310*/  LDG.E.64 R2, desc[UR36][R2.64] ;  /* 0x0000002402027981 */ /* 0x000ea2000c1e1b00 */
[----:B------:R-:W-:Y:S01]  /*14320*/  IADD3 R13, P0, PT, RZ, -R10, RZ ;  /* 0x8000000aff0d7210 */ /* 0x000fe20007f1e0ff */
[----:B------:R-:W-:Y:S02]  /*14330*/  IMAD.MOV.U32 R6, RZ, RZ, R14 ;  /* 0x000000ffff067224 */ /* 0x000fe400078e000e */
[----:B------:R-:W-:Y:S02]  /*14340*/  IMAD.MOV.U32 R7, RZ, RZ, R15 ;  /* 0x000000ffff077224 */ /* 0x000fe400078e000f */
[----:B------:R-:W-:Y:S02]  /*14350*/  IMAD.X R9, RZ, RZ, ~R5, P0 ;  /* 0x000000ffff097224 */ /* 0x000fe400000e0e05 */
[----:B------:R-:W-:Y:S02]  /*14360*/  VIADD R61, R61, 0x8 ;  /* 0x000000083d3d7836 */ /* 0x000fe40000000000 */
[----:B------:R-:W-:-:S02]  /*14370*/  IMAD R9, R9, R20, RZ ;  /* 0x0000001409097224 */ /* 0x000fc400078e02ff */
[----:B------:R-:W-:Y:S01]  /*14380*/  IMAD.WIDE.U32 R6, R20, R13, R6 ;  /* 0x0000000d14067225 */ /* 0x000fe200078e0006 */
[----:B------:R-:W-:-:S03]  /*14390*/  ISETP.NE.AND P0, PT, R61, RZ, PT ;  /* 0x000000ff3d00720c */ /* 0x000fc60003f05270 */
[----:B------:R-:W-:Y:S02]  /*143a0*/  IMAD R9, R21, R13, R9 ;  /* 0x0000000d15097224 */ /* 0x000fe400078e0209 */
[----:B------:R-:W-:-:S03]  /*143b0*/  VIADD R0, R0, 0xfffffff8 ;  /* 0xfffffff800007836 */ /* 0x000fc60000000000 */
[----:B------:R-:W-:Y:S01]  /*143c0*/  IADD3 R7, PT, PT, R7, R9, RZ ;  /* 0x0000000907077210 */ /* 0x000fe20007ffe0ff */
[----:B------:R-:W-:-:S04]  /*143d0*/  IMAD.MOV.U32 R9, RZ, RZ, R11 ;  /* 0x000000ffff097224 */ /* 0x000fc800078e000b */
[----:B--2---:R-:W-:Y:S02]  /*143e0*/  IMAD R7, R7, R2, RZ ;  /* 0x0000000207077224 */ /* 0x004fe400078e02ff */
[----:B------:R-:W-:-:S04]  /*143f0*/  IMAD.WIDE.U32 R8, R2, R6, R8 ;  /* 0x0000000602087225 */ /* 0x000fc800078e0008 */
[----:B------:R-:W-:Y:S02]  /*14400*/  IMAD R7, R3, R6, R7 ;  /* 0x0000000603077224 */ /* 0x000fe400078e0207 */
[----:B------:R-:W-:-:S03]  /*14410*/  IMAD.MOV.U32 R11, RZ, RZ, R8 ;  /* 0x000000ffff0b7224 */ /* 0x000fc600078e0008 */
[----:B------:R-:W-:Y:S01]  /*14420*/  IADD3 R20, PT, PT, R9, R7, RZ ;  /* 0x0000000709147210 */ /* 0x000fe20007ffe0ff */
[----:B------:R-:W-:Y:S06]  /*14430*/  @P0 BRA `(.L_x_1740) ;  /* 0xffffffe4004c0947 */ /* 0x000fec000383ffff */
[----:B------:R-:W-:Y:S05]  /*14440*/  BSYNC.RECONVERGENT B0 ;  /* 0x0000000000007941 */ /* 0x000fea0003800200 */
.L_x_1715:
[----:B------:R-:W-:-:S07]  /*14450*/  VIADD R0, R0, 0x3 ;  /* 0x0000000300007836 */ /* 0x000fce0000000000 */
.L_x_1714:
[----:B------:R-:W-:-:S13]  /*14460*/  ISETP.NE.AND P0, PT, R71, RZ, PT ;  /* 0x000000ff4700720c */ /* 0x000fda0003f05270 */
[----:B------:R-:W-:Y:S05]  /*14470*/  @!P0 BRA `(.L_x_1741) ;  /* 0x0000001400d88947 */ /* 0x000fea0003800000 */
[----:B------:R-:W-:-:S13]  /*14480*/  ISETP.GE.U32.AND P0, PT, R71, 0x4, PT ;  /* 0x000000044700780c */ /* 0x000fda0003f06070 */
[----:B------:R-:W-:Y:S05]  /*14490*/  @!P0 BRA `(.L_x_1742) ;  /* 0x0000000c00508947 */ /* 0x000fea0003800000 */
        /* <DEDUP_REMOVED lines=27> */
.L_x_1744:
[----:B------:R-:W-:Y:S01]  /*14650*/  IMAD.MOV.U32 R6, RZ, RZ, R10 ;  /* 0x000000ffff067224 */ /* 0x000fe200078e000a */
[----:B------:R-:W-:Y:S01]  /*14660*/  MOV R4, R12 ;  /* 0x0000000c00047202 */ /* 0x000fe20000000f00 */
[----:B------:R-:W-:Y:S01]  /*14670*/  IMAD.MOV.U32 R3, RZ, RZ, R13 ;  /* 0x000000ffff037224 */ /* 0x000fe200078e000d */
[----:B------:R-:W-:-:S07]  /*14680*/  MOV R2, 0x146a0 ;  /* 0x000146a000027802 */ /* 0x000fce0000000f00 */
[----:B------:R-:W-:Y:S05]  /*14690*/  CALL.REL.NOINC `($__internal_2_$__cuda_sm20_div_s64) ;  /* 0x0000010400487944 */ /* 0x000fea0003c00000 */
[----:B------:R-:W-:Y:S02]  /*146a0*/  IMAD.MOV.U32 R14, RZ, RZ, R4 ;  /* 0x000000ffff0e7224 */ /* 0x000fe400078e0004 */
[----:B------:R-:W-:-:S07]  /*146b0*/  IMAD.MOV.U32 R15, RZ, RZ, R3 ;  /* 0x000000ffff0f7224 */ /* 0x000fce00078e0003 */
.L_x_1745:
[----:B------:R-:W-:Y:S05]  /*146c0*/  BSYNC.RECONVERGENT B0 ;  /* 0x0000000000007941 */ /* 0x000fea0003800200 */
.L_x_1743:
        /* <DEDUP_REMOVED lines=44> */
.L_x_1747:
        /* <DEDUP_REMOVED lines=8> */
.L_x_1748:
[----:B------:R-:W-:Y:S05]  /*14a10*/  BSYNC.RECONVERGENT B0 ;  /* 0x0000000000007941 */ /* 0x000fea0003800200 */
.L_x_1746:
        /* <DEDUP_REMOVED lines=44> */
.L_x_1750:
        /* <DEDUP_REMOVED lines=8> */
.L_x_1751:
[----:B------:R-:W-:Y:S05]  /*14d60*/  BSYNC.RECONVERGENT B0 ;  /* 0x0000000000007941 */ /* 0x000fea0003800200 */
.L_x_1749:
        /* <DEDUP_REMOVED lines=26> */
[----:B------:R-:W-:-:S06]  /*14f10*/  ISETP.NE.U32.AND P2, PT, R8, RZ, PT ;  /* 0x000000ff0800720c */ /* 0x000fcc0003f45070 */
        /* <DEDUP_REMOVED lines=17> */
.L_x_1753:
        /* <DEDUP_REMOVED lines=8> */
.L_x_1754:
[----:B------:R-:W-:Y:S05]  /*150b0*/  BSYNC.RECONVERGENT B0 ;  /* 0x0000000000007941 */ /* 0x000fea0003800200 */
.L_x_1752:
        /* <DEDUP_REMOVED lines=18> */
.L_x_1742:
[----:B------:R-:W-:-:S13]  /*151e0*/  ISETP.NE.AND P0, PT, R72, RZ, PT ;  /* 0x000000ff4800720c */ /* 0x000fda0003f05270 */
[----:B------:R-:W-:Y:S05]  /*151f0*/  @!P0 BRA `(.L_x_1741) ;  /* 0x0000000800788947 */ /* 0x000fea0003800000 */
[----:B------:R-:W-:-:S13]  /*15200*/  ISETP.NE.AND P0, PT, R70, RZ, PT ;  /* 0x000000ff4600720c */ /* 0x000fda0003f05270 */
[----:B------:R-:W-:Y:S05]  /*15210*/  @!P0 BRA `(.L_x_1755) ;  /* 0x0000000400a88947 */ /* 0x000fea0003800000 */
        /* <DEDUP_REMOVED lines=27> */
.L_x_1757:
[----:B------:R-:W-:Y:S01]  /*153d0*/  IMAD.MOV.U32 R6, RZ, RZ, R10 ;  /* 0x000000ffff067224 */ /* 0x000fe200078e000a */
[----:B------:R-:W-:Y:S01]  /*153e0*/  MOV R4, R12 ;  /* 0x0000000c00047202 */ /* 0x000fe20000000f00 */
[----:B------:R-:W-:Y:S01]  /*153f0*/  IMAD.MOV.U32 R3, RZ, RZ, R13 ;  /* 0x000000ffff037224 */ /* 0x000fe200078e000d */
[----:B------:R-:W-:-:S07]  /*15400*/  MOV R2, 0x15420 ;  /* 0x0001542000027802 */ /* 0x000fce0000000f00 */
[----:B------:R-:W-:Y:S05]  /*15410*/  CALL.REL.NOINC `($__internal_2_$__cuda_sm20_div_s64) ;  /* 0x000000f400e87944 */ /* 0x000fea0003c00000 */
[----:B------:R-:W-:Y:S02]  /*15420*/  IMAD.MOV.U32 R14, RZ, RZ, R4 ;  /* 0x000000ffff0e7224 */ /* 0x000fe400078e0004 */
[----:B------:R-:W-:-:S07]  /*15430*/  IMAD.MOV.U32 R15, RZ, RZ, R3 ;  /* 0x000000ffff0f7224 */ /* 0x000fce00078e0003 */
.L_x_1758:
[----:B------:R-:W-:Y:S05]  /*15440*/  BSYNC.RECONVERGENT B0 ;  /* 0x0000000000007941 */ /* 0x000fea0003800200 */
.L_x_1756:
        /* <DEDUP_REMOVED lines=44> */
.L_x_1760:
        /* <DEDUP_REMOVED lines=8> */
.L_x_1761:
[----:B------:R-:W-:Y:S05]  /*15790*/  BSYNC.RECONVERGENT B0 ;  /* 0x0000000000007941 */ /* 0x000fea0003800200 */
.L_x_1759:
[----:B------:R-:W0:Y:S02]  /*157a0*/  LDC.64 R2, c[0x0][0x3b0] ;  /* 0x0000ec00ff027b82 */ /* 0x000e240000000a00 */
[----:B0-----:R-:W-:-:S06]  /*157b0*/  IMAD.WIDE.U32 R2, R58, 0x8, R2 ;  /* 0x000000083a027825 */ /* 0x001fcc00078e0002 */
[----:B------:R-:W2:Y:S01]  /*157c0*/  LDG.E.64 R2, desc[UR36][R2.64] ;  /* 0x0000002402027981 */ /* 0x000ea2000c1e1b00 */
[----:B------:R-:W-:Y:S01]  /*157d0*/  IADD3 R21, P0, PT, RZ, -R10, RZ ;  /* 0x8000000aff157210 */ /* 0x000fe20007f1e0ff */
[----:B------:R-:W-:Y:S02]  /*157e0*/  IMAD.MOV.U32 R6, RZ, RZ, R14 ;  /* 0x000000ffff067224 */ /* 0x000fe400078e000e */
[----:B------:R-:W-:Y:S02]  /*157f0*/  IMAD.MOV.U32 R7, RZ, RZ, R15 ;  /* 0x000000ffff077224 */ /* 0x000fe400078e000f */
[----:B------:R-:W-:Y:S02]  /*15800*/  IMAD.X R11, RZ, RZ, ~R5, P0 ;  /* 0x000000ffff0b7224 */ /* 0x000fe400000e0e05 */
[----:B------:R-:W-:-:S04]  /*15810*/  IMAD.WIDE.U32 R6, R8, R21, R6 ;  /* 0x0000001508067225 */ /* 0x000fc800078e0006 */
[----:B------:R-:W-:Y:S02]  /*15820*/  IMAD R11, R11, R8, RZ ;  /* 0x000000080b0b7224 */ /* 0x000fe400078e02ff */
[----:B------:R-:W-:Y:S02]  /*15830*/  IMAD.MOV.U32 R12, RZ, RZ, R20 ;  /* 0x000000ffff0c7224 */ /* 0x000fe400078e0014 */
[----:B------:R-:W-:Y:S02]  /*15840*/  IMAD R11, R9, R21, R11 ;  /* 0x00000015090b7224 */ /* 0x000fe400078e020b */
[----:B------:R-:W-:-:S03]  /*15850*/  VIADD R0, R0, 0xfffffffe ;  /* 0xfffffffe00007836 */ /* 0x000fc60000000000 */
[----:B------:R-:W-:-:S05]  /*15860*/  IADD3 R7, PT, PT, R7, R11, RZ ;  /* 0x0000000b07077210 */ /* 0x000fca0007ffe0ff */
[----:B--2---:R-:W-:Y:S02]  /*15870*/  IMAD R7, R7, R2, RZ ;  /* 0x0000000207077224 */ /* 0x004fe400078e02ff */
[----:B------:R-:W-:-:S04]  /*15880*/  IMAD.WIDE.U32 R12, R2, R6, R12 ;  /* 0x00000006020c7225 */ /* 0x000fc800078e000c */
[----:B------:R-:W-:Y:S02]  /*15890*/  IMAD R7, R3, R6, R7 ;  /* 0x0000000603077224 */ /* 0x000fe400078e0207 */
[----:B------:R-:W-:-:S03]  /*158a0*/  IMAD.MOV.U32 R11, RZ, RZ, R12 ;  /* 0x000000ffff0b7224 */ /* 0x000fc600078e000c */
[----:B------:R-:W-:-:S07]  /*158b0*/  IADD3 R20, PT, PT, R13, R7, RZ ;  /* 0x000000070d147210 */ /* 0x000fce0007ffe0ff */
.L_x_1755:
        /* <DEDUP_REMOVED lines=15> */
[----:B0-----:R-:W-:Y:S02]  /*159b0*/  VIADD R4, R3, 0xffffffe ;  /* 0x0ffffffe03047836 */ /* 0x001fe40000000000 */
[----:B------:R-:W-:-:S04]  /*159c0*/  HFMA2 R3, -RZ, RZ, 0, 0 ;  /* 0x00000000ff037431 */ /* 0x000fc800000001ff */
        /* <DEDUP_REMOVED lines=11> */
[----:B------:R-:W-:-:S05]  /*15a80*/  @!P1 LOP3.LUT R5, RZ, R2, RZ, 0x33, !PT ;  /* 0x00000002ff059212 */ /* 0x000fca00078e33ff */
[----:B------:R-:W-:Y:S01]  /*15a90*/  IMAD.MOV.U32 R2, RZ, RZ, R5 ;  /* 0x000000ffff027224 */ /* 0x000fe200078e0005 */
[----:B------:R-:W-:Y:S06]  /*15aa0*/  BRA `(.L_x_1764) ;  /* 0x0000000000207947 */ /* 0x000fec0003800000 */
.L_x_1763:
[----:B------:R-:W-:Y:S01]  /*15ab0*/  IMAD.MOV.U32 R12, RZ, RZ, R10 ;  /* 0x000000ffff0c7224 */ /* 0x000fe200078e000a */
[----:B------:R-:W-:Y:S01]  /*15ac0*/  MOV R14, R5 ;  /* 0x00000005000e7202 */ /* 0x000fe20000000f00 */
[----:B------:R-:W-:Y:S01]  /*15ad0*/  IMAD.MOV.U32 R9, RZ, RZ, R2 ;  /* 0x000000ffff097224 */ /* 0x000fe200078e0002 */
[----:B------:R-:W-:Y:S01]  /*15ae0*/  MOV R10, 0x15b10 ;  /* 0x00015b10000a7802 */ /* 0x000fe20000000f00 */
[----:B------:R-:W-:-:S07]  /*15af0*/  IMAD.MOV.U32 R8, RZ, RZ, R3 ;  /* 0x000000ffff087224 */ /* 0x000fce00078e0003 */
[----:B------:R-:W-:Y:S05]  /*15b00*/  CALL.REL.NOINC `($__internal_3_$__cuda_sm20_rem_s64) ;  /* 0x000000f4007c7944 */ /* 0x000fea0003c00000 */
[----:B------:R-:W-:Y:S02]  /*15b10*/  IMAD.MOV.U32 R2, RZ, RZ, R4 ;  /* 0x000000ffff027224 */ /* 0x000fe400078e0004 */
[----:B------:R-:W-:-:S07]  /*15b20*/  IMAD.MOV.U32 R3, RZ, RZ, R5 ;  /* 0x000000ffff037224 */ /* 0x000fce00078e0005 */
.L_x_1764:
[----:B------:R-:W-:Y:S05]  /*15b30*/  BSYNC.RECONVERGENT B0 ;  /* 0x0000000000007941 */ /* 0x000fea0003800200 */
.L_x_1762:
        /* <DEDUP_REMOVED lines=10> */
.L_x_1741:
[----:B------:R-:W0:Y:S02]  /*15be0*/  LDCU.64 UR4, c[0x0][0x3b8] ;  /* 0x00007700ff0477ac */ /* 0x000e240008000a00 */
[----:B0-----:R-:W-:-:S04]  /*15bf0*/  LEA R5, P0, R11, UR4, 0x3 ;  /* 0x000000040b057c11 */ /* 0x001fc8000f8018ff */
[C---:B------:R-:W-:Y:S02]  /*15c00*/  LEA R3, P1, R50.reuse, R5, 0x3 ;  /* 0x0000000532037211 */ /* 0x040fe400078218ff */
[----:B------:R-:W-:Y:S02]  /*15c10*/  LEA.HI.X R11, R11, UR5, R20, 0x3, P0 ;  /* 0x000000050b0b7c11 */ /* 0x000fe400080f1c14 */
[----:B------:R-:W-:Y:S02]  /*15c20*/  IADD3 R3, P2, PT, R3, 0x8, RZ ;  /* 0x0000000803037810 */ /* 0x000fe40007f5e0ff */
[----:B------:R-:W-:Y:S02]  /*15c30*/  LEA.HI.X R0, R50, R11, R51, 0x3, P1 ;  /* 0x0000000b32007211 */ /* 0x000fe400008f1c33 */
[C---:B------:R-:W-:Y:S02]  /*15c40*/  LEA R52, P0, R48.reuse, R5, 0x3 ;  /* 0x0000000530347211 */ /* 0x040fe400078018ff */
[C---:B------:R-:W-:Y:S01]  /*15c50*/  ISETP.LE.U32.AND P1, PT, R48.reuse, R50, PT ;  /* 0x000000323000720c */ /* 0x040fe20003f23070 */
[----:B------:R-:W-:Y:S01]  /*15c60*/  IMAD.X R0, RZ, RZ, R0, P2 ;  /* 0x000000ffff007224 */ /* 0x000fe200010e0600 */
[----:B------:R-:W-:-:S02]  /*15c70*/  LEA.HI.X R53, R48, R11, R49, 0x3, P0 ;  /* 0x0000000b30357211 */ /* 0x000fc400000f1c31 */
[----:B------:R-:W-:-:S04]  /*15c80*/  ISETP.GE.U32.AND P0, PT, R3, R52, PT ;  /* 0x000000340300720c */ /* 0x000fc80003f06070 */
[----:B------:R-:W-:-:S04]  /*15c90*/  ISETP.GE.U32.AND.EX P0, PT, R0, R53, PT, P0 ;  /* 0x000000350000720c */ /* 0x000fc80003f06100 */
[----:B------:R-:W-:-:S13]  /*15ca0*/  ISETP.LE.OR.EX P0, PT, R49, R51, P0, P1 ;  /* 0x000000333100720c */ /* 0x000fda0000703710 */
[----:B------:R-:W-:Y:S05]  /*15cb0*/  @P0 BRA `(.L_x_1707) ;  /* 0x0000000000780947 */ /* 0x000fea0003800000 */
[----:B------:R-:W-:Y:S01]  /*15cc0*/  MOV R48, R3 ;  /* 0x0000000300307202 */ /* 0x000fe20000000f00 */
[----:B------:R-:W-:-:S07]  /*15cd0*/  IMAD.MOV.U32 R49, RZ, RZ, R0 ;  /* 0x000000ffff317224 */ /* 0x000fce00078e0000 */
.L_x_1767:
        /* <DEDUP_REMOVED lines=22> */
.L_x_1766:
[----:B------:R-:W-:Y:S05]  /*15e40*/  BSYNC.RECONVERGENT B8 ;  /* 0x0000000000087941 */ /* 0x000fea0003800200 */
.L_x_1765:
[----:B------:R-:W-:-:S05]  /*15e50*/  IADD3 R48, P0, PT, R48, 0x8, RZ ;  /* 0x0000000830307810 */ /* 0x000fca0007f1e0ff */
[----:B------:R-:W-:Y:S01]  /*15e60*/  IMAD.X R49, RZ, RZ, R49, P0 ;  /* 0x000000ffff317224 */ /* 0x000fe200000e0631 */
[----:B------:R-:W-:-:S04]  /*15e70*/  ISETP.GE.U32.AND P0, PT, R48, R52, PT ;  /* 0x000000343000720c */ /* 0x000fc80003f06070 */
[----:B------:R-:W-:-:S13]  /*15e80*/  ISETP.GE.U32.AND.EX P0, PT, R49, R53, PT, P0 ;  /* 0x000000353100720c */ /* 0x000fda0003f06100 */
[----:B------:R-:W-:Y:S05]  /*15e90*/  @!P0 BRA `(.L_x_1767) ;  /* 0xfffffffc00908947 */ /* 0x000fea000383ffff */
.L_x_1707:
[----:B------:R-:W-:Y:S05]  /*15ea0*/  BSYNC.RECONVERGENT B7 ;  /* 0x0000000000077941 */ /* 0x000fea0003800200 */
.L_x_1706:
[----:B------:R-:W-:Y:S01]  /*15eb0*/  IADD3 R3, PT, PT, R66, 0x80, RZ ;  /* 0x0000008042037810 */ /* 0x000fe20007ffe0ff */
[----:B------:R-:W-:Y:S03]  /*15ec0*/  BSSY.RECONVERGENT B7, `(.L_x_1768) ;  /* 0x00003a8000077945 */ /* 0x000fe60003800200 */
[----:B------:R-:W-:-:S13]  /*15ed0*/  ISETP.GE.AND P0, PT, R3, R68, PT ;  /* 0x000000440300720c */ /* 0x000fda0003f06270 */
[----:B------:R-:W-:Y:S05]  /*15ee0*/  @P0 BRA `(.L_x_1769) ;  /* 0x0000003800940947 */ /* 0x000fea0003800000 */
[----:B------:R-:W0:Y:S01]  /*15ef0*/  LDCU.64 UR4, c[0x0][0x388] ;  /* 0x00007100ff0477ac */ /* 0x000e220008000a00 */
[----:B------:R-:W-:Y:S01]  /*15f00*/  BSSY.RECONVERGENT B8, `(.L_x_1770) ;  /* 0x0000014000087945 */ /* 0x000fe20003800200 */
[----:B0----5:R-:W-:-:S04]  /*15f10*/  ISETP.NE.U32.AND P0, PT, R46, UR4, PT ;  /* 0x000000042e007c0c */ /* 0x021fc8000bf05070 */
[----:B------:R-:W-:-:S13]  /*15f20*/  ISETP.NE.AND.EX P0, PT, R47, UR5, PT, P0 ;  /* 0x000000052f007c0c */ /* 0x000fda000bf05300 */
[----:B------:R-:W-:Y:S05]  /*15f30*/  @!P0 BRA `(.L_x_1771) ;  /* 0x0000000000408947 */ /* 0x000fea0003800000 */
[----:B------:R-:W-:Y:S01]  /*15f40*/  MOV R0, 0x0 ;  /* 0x0000000000007802 */ /* 0x000fe20000000f00 */
[----:B------:R-:W0:Y:S01]  /*15f50*/  LDCU.64 UR4, c[0x4][0x128] ;  /* 0x01002500ff0477ac */ /* 0x000e220008000a00 */
[----:B------:R-:W-:Y:S02]  /*15f60*/  HFMA2 R12, -RZ, RZ, 0, 5.9604644775390625e-08 ;  /* 0x00000001ff0c7431 */ /* 0x000fe400000001ff */
[----:B------:R-:W-:Y:S01]  /*15f70*/  IMAD.MOV.U32 R8, RZ, RZ, 0x2c ;  /* 0x0000002cff087424 */ /* 0x000fe200078e00ff */
[----:B------:R1:W2:Y:S01]  /*15f80*/  LDC.64 R2, c[0x4][R0] ;  /* 0x0100000000027b82 */ /* 0x0002a20000000a00 */
[----:B------:R-:W5:Y:S01]  /*15f90*/  LDCU.64 UR6, c[0x4][0x110] ;  /* 0x01002200ff0677ac */ /* 0x000f620008000a00 */
[----:B------:R-:W-:Y:S01]  /*15fa0*/  IMAD.MOV.U32 R13, RZ, RZ, RZ ;  /* 0x000000ffff0d7224 */ /* 0x000fe200078e00ff */
[----:B------:R-:W3:Y:S01]  /*15fb0*/  LDCU.64 UR8, c[0x4][0x8] ;  /* 0x01000100ff0877ac */ /* 0x000ee20008000a00 */
[----:B0-----:R-:W-:Y:S02]  /*15fc0*/  IMAD.U32 R4, RZ, RZ, UR4 ;  /* 0x00000004ff047e24 */ /* 0x001fe4000f8e00ff */
[----:B------:R-:W-:-:S02]  /*15fd0*/  IMAD.U32 R5, RZ, RZ, UR5 ;  /* 0x00000005ff057e24 */ /* 0x000fc4000f8e00ff */
[----:B-----5:R-:W-:Y:S01]  /*15fe0*/  IMAD.U32 R6, RZ, RZ, UR6 ;  /* 0x00000006ff067e24 */ /* 0x020fe2000f8e00ff */
[----:B------:R-:W-:Y:S01]  /*15ff0*/  MOV R7, UR7 ;  /* 0x0000000700077c02 */ /* 0x000fe20008000f00 */
[----:B---3--:R-:W-:Y:S02]  /*16000*/  IMAD.U32 R10, RZ, RZ, UR8 ;  /* 0x00000008ff0a7e24 */ /* 0x008fe4000f8e00ff */
[----:B-1----:R-:W-:-:S07]  /*16010*/  IMAD.U32 R11, RZ, RZ, UR9 ;  /* 0x00000009ff0b7e24 */ /* 0x002fce000f8e00ff */
[----:B------:R-:W-:-:S07]  /*16020*/  LEPC R20, `(.L_x_1771) ;  /* 0x000000001014794e */ /* 0x000fce0000000000 */
[----:B--2-4-:R-:W-:Y:S05]  /*16030*/  CALL.ABS.NOINC R2 ;  /* 0x0000000002007343 */ /* 0x014fea0003c00000 */
.L_x_1771:
[----:B------:R-:W-:Y:S05]  /*16040*/  BSYNC.RECONVERGENT B8 ;  /* 0x0000000000087941 */ /* 0x000fea0003800200 */
.L_x_1770:
[----:B------:R-:W0:Y:S01]  /*16050*/  LDCU.64 UR4, c[0x0][0x398] ;  /* 0x00007300ff0477ac */ /* 0x000e220008000a00 */
[----:B------:R-:W-:Y:S01]  /*16060*/  BSSY.RECONVERGENT B8, `(.L_x_1772) ;  /* 0x0000014000087945 */ /* 0x000fe20003800200 */
[----:B0-----:R-:W-:-:S04]  /*16070*/  ISETP.NE.U32.AND P0, PT, R44, UR4, PT ;  /* 0x000000042c007c0c */ /* 0x001fc8000bf05070 */
[----:B------:R-:W-:-:S13]  /*16080*/  ISETP.NE.AND.EX P0, PT, R45, UR5, PT, P0 ;  /* 0x000000052d007c0c */ /* 0x000fda000bf05300 */
[----:B------:R-:W-:Y:S05]  /*16090*/  @!P0 BRA `(.L_x_1773) ;  /* 0x0000000000408947 */ /* 0x000fea0003800000 */
[----:B------:R-:W-:Y:S01]  /*160a0*/  MOV R0, 0x0 ;  /* 0x0000000000007802 */ /* 0x000fe20000000f00 */
[----:B------:R-:W0:Y:S01]  /*160b0*/  LDCU.64 UR4, c[0x4][0x128] ;  /* 0x01002500ff0477ac */ /* 0x000e220008000a00 */
[----:B------:R-:W-:Y:S02]  /*160c0*/  HFMA2 R8, -RZ, RZ, 0, 2.6226043701171875e-06 ;  /* 0x0000002cff087431 */ /* 0x000fe400000001ff */
[----:B------:R-:W-:Y:S01]  /*160d0*/  IMAD.MOV.U32 R12, RZ, RZ, 0x1 ;  /* 0x00000001ff0c7424 */ /* 0x000fe200078e00ff */
[----:B------:R1:W2:Y:S01]  /*160e0*/  LDC.64 R2, c[0x4][R0] ;  /* 0x0100000000027b82 */ /* 0x0002a20000000a00 */
[----:B------:R-:W5:Y:S01]  /*160f0*/  LDCU.64 UR6, c[0x4][0x110] ;  /* 0x01002200ff0677ac */ /* 0x000f620008000a00 */
[----:B------:R-:W-:Y:S01]  /*16100*/  IMAD.MOV.U32 R13, RZ, RZ, RZ ;  /* 0x000000ffff0d7224 */ /* 0x000fe200078e00ff */
[----:B------:R-:W3:Y:S01]  /*16110*/  LDCU.64 UR8, c[0x4][0x8] ;  /* 0x01000100ff0877ac */ /* 0x000ee20008000a00 */
[----:B0-----:R-:W-:Y:S02]  /*16120*/  IMAD.U32 R4, RZ, RZ, UR4 ;  /* 0x00000004ff047e24 */ /* 0x001fe4000f8e00ff */
[----:B------:R-:W-:Y:S01]  /*16130*/  IMAD.U32 R5, RZ, RZ, UR5 ;  /* 0x00000005ff057e24 */ /* 0x000fe2000f8e00ff */
[----:B-----5:R-:W-:Y:S01]  /*16140*/  MOV R6, UR6 ;  /* 0x0000000600067c02 */ /* 0x020fe20008000f00 */
[----:B------:R-:W-:-:S02]  /*16150*/  IMAD.U32 R7, RZ, RZ, UR7 ;  /* 0x00000007ff077e24 */ /* 0x000fc4000f8e00ff */
[----:B---3--:R-:W-:Y:S02]  /*16160*/  IMAD.U32 R10, RZ, RZ, UR8 ;  /* 0x00000008ff0a7e24 */ /* 0x008fe4000f8e00ff */
[----:B-1----:R-:W-:-:S07]  /*16170*/  IMAD.U32 R11, RZ, RZ, UR9 ;  /* 0x00000009ff0b7e24 */ /* 0x002fce000f8e00ff */
[----:B------:R-:W-:-:S07]  /*16180*/  LEPC R20, `(.L_x_1773) ;  /* 0x000000001014794e */ /* 0x000fce0000000000 */
[----:B--2-4-:R-:W-:Y:S05]  /*16190*/  CALL.ABS.NOINC R2 ;  /* 0x0000000002007343 */ /* 0x014fea0003c00000 */
.L_x_1773:
[----:B------:R-:W-:Y:S05]  /*161a0*/  BSYNC.RECONVERGENT B8 ;  /* 0x0000000000087941 */ /* 0x000fea0003800200 */
.L_x_1772:
        /* <DEDUP_REMOVED lines=12> */
[----:B------:R-:W-:Y:S02]  /*16270*/  HFMA2 R13, -RZ, RZ, 0, 0 ;  /* 0x00000000ff0d7431 */ /* 0x000fe400000001ff */
[----:B------:R-:W-:Y:S01]  /*16280*/  IMAD.MOV.U32 R8, RZ, RZ, 0x2c ;  /* 0x0000002cff087424 */ /* 0x000fe200078e00ff */
[----:B------:R1:W2:Y:S01]  /*16290*/  LDC.64 R2, c[0x4][R0] ;  /* 0x0100000000027b82 */ /* 0x0002a20000000a00 */
[----:B------:R-:W5:Y:S01]  /*162a0*/  LDCU.64 UR6, c[0x4][0x110] ;  /* 0x01002200ff0677ac */ /* 0x000f620008000a00 */
[----:B------:R-:W-:Y:S01]  /*162b0*/  IMAD.MOV.U32 R12, RZ, RZ, 0x1 ;  /* 0x00000001ff0c7424 */ /* 0x000fe200078e00ff */
[----:B------:R-:W3:Y:S01]  /*162c0*/  LDCU.64 UR8, c[0x4][0x8] ;  /* 0x01000100ff0877ac */ /* 0x000ee20008000a00 */
[----:B0-----:R-:W-:Y:S01]  /*162d0*/  MOV R4, UR4 ;  /* 0x0000000400047c02 */ /* 0x001fe20008000f00 */
[----:B------:R-:W-:-:S02]  /*162e0*/  IMAD.U32 R5, RZ, RZ, UR5 ;  /* 0x00000005ff057e24 */ /* 0x000fc4000f8e00ff */
[----:B-----5:R-:W-:Y:S02]  /*162f0*/  IMAD.U32 R6, RZ, RZ, UR6 ;  /* 0x00000006ff067e24 */ /* 0x020fe4000f8e00ff */
[----:B------:R-:W-:Y:S01]  /*16300*/  IMAD.U32 R7, RZ, RZ, UR7 ;  /* 0x00000007ff077e24 */ /* 0x000fe2000f8e00ff */
[----:B---3--:R-:W-:Y:S01]  /*16310*/  MOV R10, UR8 ;  /* 0x00000008000a7c02 */ /* 0x008fe20008000f00 */
[----:B-1----:R-:W-:-:S07]  /*16320*/  IMAD.U32 R11, RZ, RZ, UR9 ;  /* 0x00000009ff0b7e24 */ /* 0x002fce000f8e00ff */
[----:B------:R-:W-:-:S07]  /*16330*/  LEPC R20, `(.L_x_1775) ;  /* 0x000000001014794e */ /* 0x000fce0000000000 */
[----:B--2-4-:R-:W-:Y:S05]  /*16340*/  CALL.ABS.NOINC R2 ;  /* 0x0000000002007343 */ /* 0x014fea0003c00000 */
.L_x_1775:
[----:B------:R-:W-:Y:S05]  /*16350*/  BSYNC.RECONVERGENT B8 ;  /* 0x0000000000087941 */ /* 0x000fea0003800200 */
.L_x_1774:
[----:B------:R-:W0:Y:S01]  /*16360*/  LDCU.64 UR4, c[0x0][0x398] ;  /* 0x00007300ff0477ac */ /* 0x000e220008000a00 */
[----:B------:R-:W-:Y:S01]  /*16370*/  ISETP.GE.U32.AND P0, PT, R67, 0x7, PT ;  /* 0x000000074300780c */ /* 0x000fe20003f06070 */
[----:B------:R-:W-:Y:S01]  /*16380*/  IMAD.MOV.U32 R0, RZ, RZ, RZ ;  /* 0x000000ffff007224 */ /* 0x000fe200078e00ff */
[----:B------:R-:W-:Y:S01]  /*16390*/  MOV R20, R67 ;  /* 0x0000004300147202 */ /* 0x000fe20000000f00 */
[----:B0-----:R-:W-:Y:S02]  /*163a0*/  IMAD R3, R39, UR4, RZ ;  /* 0x0000000427037c24 */ /* 0x001fe4000f8e02ff */
[----:B------:R-:W-:-:S04]  /*163b0*/  IMAD.WIDE.U32 R12, R38, UR4, RZ ;  /* 0x00000004260c7c25 */ /* 0x000fc8000f8e00ff */
[----:B------:R-:W-:-:S04]  /*163c0*/  IMAD R3, R38, UR5, R3 ;  /* 0x0000000526037c24 */ /* 0x000fc8000f8e0203 */
[----:B------:R-:W-:Y:S02]  /*163d0*/  IMAD.IADD R5, R13, 0x1, R3 ;  /* 0x000000010d057824 */ /* 0x000fe400078e0203 */
[----:B------:R-:W-:Y:S01]  /*163e0*/  IMAD.MOV.U32 R13, RZ, RZ, RZ ;  /* 0x000000ffff0d7224 */ /* 0x000fe200078e00ff */
[----:B------:R-:W-:Y:S06]  /*163f0*/  @!P0 BRA `(.L_x_1776) ;  /* 0x0000001800d88947 */ /* 0x000fec0003800000 */
[----:B------:R-:W0:Y:S01]  /*16400*/  LDCU UR4, c[0x0][0x3a0] ;  /* 0x00007400ff0477ac */ /* 0x000e220008000800 */
[----:B------:R-:W-:Y:S01]  /*16410*/  BSSY.RECONVERGENT B0, `(.L_x_1777) ;  /* 0x00001b3000007945 */ /* 0x000fe20003800200 */
[----:B------:R-:W-:Y:S02]  /*16420*/  IMAD.MOV.U32 R0, RZ, RZ, RZ ;  /* 0x000000ffff007224 */ /* 0x000fe400078e00ff */
[----:B------:R-:W-:Y:S01]  /*16430*/  IMAD.MOV.U32 R13, RZ, RZ, RZ ;  /* 0x000000ffff0d7224 */ /* 0x000fe200078e00ff */
[----:B0-----:R-:W-:Y:S02]  /*16440*/  ULOP3.LUT UR5, UR4, 0xfffffff8, URZ, 0xc0, !UPT ;  /* 0xfffffff804057892 */ /* 0x001fe4000f8ec0ff */
[----:B------:R-:W-:Y:S02]  /*16450*/  UIADD3 UR4, UPT, UPT, UR4, -0x4, URZ ;  /* 0xfffffffc04047890 */ /* 0x000fe4000fffe0ff */
[----:B------:R-:W-:-:S04]  /*16460*/  UIADD3 UR5, UPT, UPT, -UR5, URZ, URZ ;  /* 0x000000ff05057290 */ /* 0x000fc8000fffe1ff */
[----:B------:R-:W-:Y:S02]  /*16470*/  IMAD.U32 R9, RZ, RZ, UR4 ;  /* 0x00000004ff097e24 */ /* 0x000fe4000f8e00ff */
[----:B------:R-:W-:-:S07]  /*16480*/  MOV R8, UR5 ;  /* 0x0000000500087c02 */ /* 0x000fce0008000f00 */
.L_x_1802:
        /* <DEDUP_REMOVED lines=28> */
.L_x_1779:
[----:B------:R-:W-:Y:S01]  /*16650*/  IMAD.MOV.U32 R6, RZ, RZ, R12 ;  /* 0x000000ffff067224 */ /* 0x000fe200078e000c */
[----:B------:R-:W-:Y:S01]  /*16660*/  MOV R3, R11 ;  /* 0x0000000b00037202 */ /* 0x000fe20000000f00 */
[----:B------:R-:W-:Y:S01]  /*16670*/  IMAD.MOV.U32 R4, RZ, RZ, R10 ;  /* 0x000000ffff047224 */ /* 0x000fe200078e000a */
[----:B------:R-:W-:-:S07]  /*16680*/  MOV R2, 0x166a0 ;  /* 0x000166a000027802 */ /* 0x000fce0000000f00 */
[----:B---34-:R-:W-:Y:S05]  /*16690*/  CALL.REL.NOINC `($__internal_2_$__cuda_sm20_div_s64) ;  /* 0x000000e400487944 */ /* 0x018fea0003c00000 */
[----:B------:R-:W-:Y:S02]  /*166a0*/  IMAD.MOV.U32 R14, RZ, RZ, R4 ;  /* 0x000000ffff0e7224 */ /* 0x000fe400078e0004 */
[----:B------:R-:W-:-:S07]  /*166b0*/  IMAD.MOV.U32 R15, RZ, RZ, R3 ;  /* 0x000000ffff0f7224 */ /* 0x000fce00078e0003 */
.L_x_1780:
[----:B------:R-:W-:Y:S05]  /*166c0*/  BSYNC.RECONVERGENT B1 ;  /* 0x0000000000017941 */ /* 0x000fea0003800200 */
.L_x_1778:
[----:B------:R-:W0:Y:S01]  /*166d0*/  LDC.64 R6, c[0x0][0x3a8] ;  /* 0x0000ea00ff067b82 */ /* 0x000e220000000a00 */
[----:B------:R-:W-:-:S07]  /*166e0*/  VIADD R44, R9, 0x2 ;  /* 0x00000002092c7836 */ /* 0x000fce0000000000 */
[----:B------:R-:W1:Y:S01]  /*166f0*/  LDC.64 R2, c[0x0][0x3b0] ;  /* 0x0000ec00ff027b82 */ /* 0x000e620000000a00 */
[----:B0-----:R-:W-:-:S04]  /*16700*/  IMAD.WIDE.U32 R6, R44, 0x8, R6 ;  /* 0x000000082c067825 */ /* 0x001fc800078e0006 */
[----:B-1----:R-:W-:Y:S02]  /*16710*/  IMAD.WIDE.U32 R2, R20, 0x8, R2 ;  /* 0x0000000814027825 */ /* 0x002fe400078e0002 */
[----:B------:R-:W2:Y:S04]  /*16720*/  LDG.E.64 R20, desc[UR36][R6.64] ;  /* 0x0000002406147981 */ /* 0x000ea8000c1e1b00 */
[----:B------:R-:W5:Y:S01]  /*16730*/  LDG.E.64 R2, desc[UR36][R2.64] ;  /* 0x0000002402027981 */ /* 0x000f62000c1e1b00 */
[----:B------:R-:W-:Y:S01]  /*16740*/  IADD3 R45, P0, PT, RZ, -R14, RZ ;  /* 0x8000000eff2d7210 */ /* 0x000fe20007f1e0ff */
[----:B------:R-:W-:Y:S01]  /*16750*/  IMAD.MOV.U32 R4, RZ, RZ, R12 ;  /* 0x000000ffff047224 */ /* 0x000fe200078e000c */
[----:B------:R-:W-:Y:S01]  /*16760*/  BSSY.RECONVERGENT B1, `(.L_x_1781) ;  /* 0x000002a000017945 */ /* 0x000fe20003800200 */
[----:B------:R-:W-:Y:S01]  /*16770*/  IMAD.MOV.U32 R12, RZ, RZ, R0 ;  /* 0x000000ffff0c7224 */ /* 0x000fe200078e0000 */
[----:B------:R-:W-:Y:S01]  /*16780*/  IADD3.X R39, PT, PT, RZ, ~R15, RZ, P0, !PT ;  /* 0x8000000fff277210 */ /* 0x000fe200007fe4ff */
[----:B------:R-:W-:-:S04]  /*16790*/  IMAD.WIDE.U32 R4, R10, R45, R4 ;  /* 0x0000002d0a047225 */ /* 0x000fc800078e0004 */
[----:B------:R-:W-:-:S04]  /*167a0*/  IMAD R39, R39, R10, RZ ;  /* 0x0000000a27277224 */ /* 0x000fc800078e02ff */
[----:B------:R-:W-:-:S04]  /*167b0*/  IMAD R11, R11, R45, R39 ;  /* 0x0000002d0b0b7224 */ /* 0x000fc800078e0227 */
[----:B------:R-:W-:Y:S01]  /*167c0*/  IMAD.IADD R11, R5, 0x1, R11 ;  /* 0x00000001050b7824 */ /* 0x000fe200078e020b */
[----:B--2---:R-:W-:-:S04]  /*167d0*/  LOP3.LUT R5, R15, R21, RZ, 0xfc, !PT ;  /* 0x000000150f057212 */ /* 0x004fc800078efcff */
[----:B------:R-:W-:Y:S01]  /*167e0*/  ISETP.NE.U32.AND P0, PT, R5, RZ, PT ;  /* 0x000000ff0500720c */ /* 0x000fe20003f05070 */
[----:B-----5:R-:W-:Y:S02]  /*167f0*/  IMAD R11, R11, R2, RZ ;  /* 0x000000020b0b7224 */ /* 0x020fe400078e02ff */
        /* <DEDUP_REMOVED lines=24> */
.L_x_1782:
[----:B------:R-:W-:Y:S01]  /*16980*/  IMAD.MOV.U32 R6, RZ, RZ, R14 ;  /* 0x000000ffff067224 */ /* 0x000fe200078e000e */
[----:B------:R-:W-:Y:S01]  /*16990*/  MOV R3, R21 ;  /* 0x0000001500037202 */ /* 0x000fe20000000f00 */
[----:B------:R-:W-:Y:S01]  /*169a0*/  IMAD.MOV.U32 R5, RZ, RZ, R15 ;  /* 0x000000ffff057224 */ /* 0x000fe200078e000f */
[----:B------:R-:W-:Y:S01]  /*169b0*/  MOV R2, 0x169e0 ;  /* 0x000169e000027802 */ /* 0x000fe20000000f00 */
[----:B------:R-:W-:-:S07]  /*169c0*/  IMAD.MOV.U32 R4, RZ, RZ, R20 ;  /* 0x000000ffff047224 */ /* 0x000fce00078e0014 */
[----:B---34-:R-:W-:Y:S05]  /*169d0*/  CALL.REL.NOINC `($__internal_2_$__cuda_sm20_div_s64) ;  /* 0x000000e000787944 */ /* 0x018fea0003c00000 */
[----:B------:R-:W-:Y:S02]  /*169e0*/  IMAD.MOV.U32 R10, RZ, RZ, R4 ;  /* 0x000000ffff0a7224 */ /* 0x000fe400078e0004 */
[----:B------:R-:W-:-:S07]  /*169f0*/  IMAD.MOV.U32 R11, RZ, RZ, R3 ;  /* 0x000000ffff0b7224 */ /* 0x000fce00078e0003 */
.L_x_1783:
[----:B------:R-:W-:Y:S05]  /*16a00*/  BSYNC.RECONVERGENT B1 ;  /* 0x0000000000017941 */ /* 0x000fea0003800200 */
.L_x_1781:
[----:B------:R-:W0:Y:S01]  /*16a10*/  LDC.64 R12, c[0x0][0x3a8] ;  /* 0x0000ea00ff0c7b82 */ /* 0x000e220000000a00 */
[----:B------:R-:W-:-:S07]  /*16a20*/  VIADD R0, R9, 0x1 ;  /* 0x0000000109007836 */ /* 0x000fce0000000000 */
[----:B------:R-:W1:Y:S01]  /*16a30*/  LDC.64 R2, c[0x0][0x3b0] ;  /* 0x0000ec00ff027b82 */ /* 0x000e620000000a00 */
[----:B0-----:R-:W-:-:S06]  /*16a40*/  IMAD.WIDE.U32 R12, R0, 0x8, R12 ;  /* 0x00000008000c7825 */ /* 0x001fcc00078e000c */
[----:B------:R-:W2:Y:S01]  /*16a50*/  LDG.E.64 R12, desc[UR36][R12.64] ;  /* 0x000000240c0c7981 */ /* 0x000ea2000c1e1b00 */
[----:B-1----:R-:W-:-:S06]  /*16a60*/  IMAD.WIDE.U32 R2, R44, 0x8, R2 ;  /* 0x000000082c027825 */ /* 0x002fcc00078e0002 */
[----:B------:R-:W5:Y:S01]  /*16a70*/  LDG.E.64 R2, desc[UR36][R2.64] ;  /* 0x0000002402027981 */ /* 0x000f62000c1e1b00 */
[----:B------:R-:W-:-:S04]  /*16a80*/  IADD3 R39, P0, PT, RZ, -R10, RZ ;  /* 0x8000000aff277210 */ /* 0x000fc80007f1e0ff */
[----:B------:R-:W-:Y:S01]  /*16a90*/  IADD3.X R7, PT, PT, RZ, ~R11, RZ, P0, !PT ;  /* 0x8000000bff077210 */ /* 0x000fe200007fe4ff */
[----:B------:R-:W-:Y:S02]  /*16aa0*/  IMAD.MOV.U32 R4, RZ, RZ, R14 ;  /* 0x000000ffff047224 */ /* 0x000fe400078e000e */
[----:B------:R-:W-:Y:S02]  /*16ab0*/  IMAD.MOV.U32 R5, RZ, RZ, R15 ;  /* 0x000000ffff057224 */ /* 0x000fe400078e000f */
[----:B------:R-:W-:Y:S02]  /*16ac0*/  IMAD R7, R7, R20, RZ ;  /* 0x0000001407077224 */ /* 0x000fe400078e02ff */
[----:B------:R-:W-:-:S04]  /*16ad0*/  IMAD.WIDE.U32 R4, R20, R39, R4 ;  /* 0x0000002714047225 */ /* 0x000fc800078e0004 */
[----:B------:R-:W-:-:S04]  /*16ae0*/  IMAD R7, R21, R39, R7 ;  /* 0x0000002715077224 */ /* 0x000fc800078e0207 */
[----:B------:R-:W-:Y:S01]  /*16af0*/  IMAD.IADD R7, R5, 0x1, R7 ;  /* 0x0000000105077824 */ /* 0x000fe200078e0207 */
[----:B------:R-:W-:Y:S01]  /*16b00*/  MOV R44, R38 ;  /* 0x00000026002c7202 */ /* 0x000fe20000000f00 */
[----:B------:R-:W-:Y:S01]  /*16b10*/  BSSY.RECONVERGENT B1, `(.L_x_1784) ;  /* 0x0000024000017945 */ /* 0x000fe20003800200 */
[----:B--2---:R-:W-:-:S04]  /*16b20*/  LOP3.LUT R5, R11, R13, RZ, 0xfc, !PT ;  /* 0x0000000d0b057212 */ /* 0x004fc800078efcff */
[----:B------:R-:W-:Y:S01]  /*16b30*/  ISETP.NE.U32.AND P0, PT, R5, RZ, PT ;  /* 0x000000ff0500720c */ /* 0x000fe20003f05070 */
[----:B-----5:R-:W-:Y:S02]  /*16b40*/  IMAD R7, R7, R2, RZ ;  /* 0x0000000207077224 */ /* 0x020fe400078e02ff */
        /* <DEDUP_REMOVED lines=24> */
.L_x_1785:
        /* <DEDUP_REMOVED lines=8> */
.L_x_1786:
[----:B------:R-:W-:Y:S05]  /*16d50*/  BSYNC.RECONVERGENT B1 ;  /* 0x0000000000017941 */ /* 0x000fea0003800200 */
.L_x_1784:
[----:B------:R-:W0:Y:S08]  /*16d60*/  LDC.64 R20, c[0x0][0x3a8] ;  /* 0x0000ea00ff147b82 */ /* 0x000e300000000a00 */
        /* <DEDUP_REMOVED lines=17> */
[----:B-----5:R-:W-:Y:S02]  /*16e80*/  IMAD R5, R5, R2, RZ ;  /* 0x0000000205057224 */ /* 0x020fe400078e02ff */
[----:B------:R-:W-:-:S04]  /*16e90*/  IMAD.WIDE.U32 R38, R2, R4, R38 ;  /* 0x0000000402267225 */ /* 0x000fc800078e0026 */
[----:B------:R-:W-:Y:S02]  /*16ea0*/  IMAD R5, R3, R4, R5 ;  /* 0x0000000403057224 */ /* 0x000fe400078e0205 */
[----:B------:R-:W-:Y:S02]  /*16eb0*/  VIADD R0, R9, 0xfffffffc ;  /* 0xfffffffc09007836 */ /* 0x000fe40000000000 */
        /* <DEDUP_REMOVED lines=22> */
.L_x_1788:
[----:B------:R-:W-:Y:S01]  /*17020*/  IMAD.MOV.U32 R6, RZ, RZ, R14 ;  /* 0x000000ffff067224 */ /* 0x000fe200078e000e */
[----:B------:R-:W-:Y:S01]  /*17030*/  MOV R5, R15 ;  /* 0x0000000f00057202 */ /* 0x000fe20000000f00 */
[----:B------:R-:W-:Y:S01]  /*17040*/  IMAD.MOV.U32 R4, RZ, RZ, R20 ;  /* 0x000000ffff047224 */ /* 0x000fe200078e0014 */
[----:B------:R-:W-:Y:S01]  /*17050*/  MOV R2, 0x17080 ;  /* 0x0001708000027802 */ /* 0x000fe20000000f00 */
[----:B------:R-:W-:-:S07]  /*17060*/  IMAD.MOV.U32 R3, RZ, RZ, R21 ;  /* 0x000000ffff037224 */ /* 0x000fce00078e0015 */
[----:B---34-:R-:W-:Y:S05]  /*17070*/  CALL.REL.NOINC `($__internal_2_$__cuda_sm20_div_s64) ;  /* 0x000000d800d07944 */ /* 0x018fea0003c00000 */
[----:B------:R-:W-:Y:S01]  /*17080*/  IMAD.MOV.U32 R12, RZ, RZ, R4 ;  /* 0x000000ffff0c7224 */ /* 0x000fe200078e0004 */
[----:B------:R-:W-:-:S07]  /*17090*/  MOV R13, R3 ;  /* 0x00000003000d7202 */ /* 0x000fce0000000f00 */
.L_x_1789:
[----:B------:R-:W-:Y:S05]  /*170a0*/  BSYNC.RECONVERGENT B1 ;  /* 0x0000000000017941 */ /* 0x000fea0003800200 */
.L_x_1787:
[----:B------:R-:W0:Y:S01]  /*170b0*/  LDC.64 R10, c[0x0][0x3a8] ;  /* 0x0000ea00ff0a7b82 */ /* 0x000e220000000a00 */
[----:B------:R-:W-:-:S07]  /*170c0*/  VIADD R45, R9, 0xffffffff ;  /* 0xffffffff092d7836 */ /* 0x000fce0000000000 */
[----:B------:R-:W1:Y:S01]  /*170d0*/  LDC.64 R2, c[0x0][0x3b0] ;  /* 0x0000ec00ff027b82 */ /* 0x000e620000000a00 */
[----:B0-----:R-:W-:-:S06]  /*170e0*/  IMAD.WIDE.U32 R10, R45, 0x8, R10 ;  /* 0x000000082d0a7825 */ /* 0x001fcc00078e000a */
[----:B------:R-:W2:Y:S01]  /*170f0*/  LDG.E.64 R10, desc[UR36][R10.64] ;  /* 0x000000240a0a7981 */ /* 0x000ea2000c1e1b00 */
[----:B-1----:R-:W-:-:S06]  /*17100*/  IMAD.WIDE.U32 R2, R9, 0x8, R2 ;  /* 0x0000000809027825 */ /* 0x002fcc00078e0002 */
[----:B------:R-:W5:Y:S01]  /*17110*/  LDG.E.64 R2, desc[UR36][R2.64] ;  /* 0x0000002402027981 */ /* 0x000f62000c1e1b00 */
        /* <DEDUP_REMOVED lines=37> */
.L_x_1791:
[----:B------:R-:W-:Y:S01]  /*17370*/  MOV R6, R12 ;  /* 0x0000000c00067202 */ /* 0x000fe20000000f00 */
[----:B------:R-:W-:Y:S01]  /*17380*/  IMAD.MOV.U32 R5, RZ, RZ, R13 ;  /* 0x000000ffff057224 */ /* 0x000fe200078e000d */
[----:B------:R-:W-:Y:S01]  /*17390*/  MOV R2, 0x173d0 ;  /* 0x000173d000027802 */ /* 0x000fe20000000f00 */
[----:B------:R-:W-:Y:S02]  /*173a0*/  IMAD.MOV.U32 R4, RZ, RZ, R10 ;  /* 0x000000ffff047224 */ /* 0x000fe400078e000a */
[----:B------:R-:W-:-:S07]  /*173b0*/  IMAD.MOV.U32 R3, RZ, RZ, R11 ;  /* 0x000000ffff037224 */ /* 0x000fce00078e000b */
[----:B---34-:R-:W-:Y:S05]  /*173c0*/  CALL.REL.NOINC `($__internal_2_$__cuda_sm20_div_s64) ;  /* 0x000000d400fc7944 */ /* 0x018fea0003c00000 */
[----:B------:R-:W-:Y:S01]  /*173d0*/  MOV R20, R4 ;  /* 0x0000000400147202 */ /* 0x000fe20000000f00 */
[----:B------:R-:W-:-:S07]  /*173e0*/  IMAD.MOV.U32 R21, RZ, RZ, R3 ;  /* 0x000000ffff157224 */ /* 0x000fce00078e0003 */
.L_x_1792:
[----:B------:R-:W-:Y:S05]  /*173f0*/  BSYNC.RECONVERGENT B1 ;  /* 0x0000000000017941 */ /* 0x000fea0003800200 */
.L_x_1790:
        /* <DEDUP_REMOVED lines=44> */
.L_x_1794:
        /* <DEDUP_REMOVED lines=8> */
.L_x_1795:
[----:B------:R-:W-:Y:S05]  /*17740*/  BSYNC.RECONVERGENT B1 ;  /* 0x0000000000017941 */ /* 0x000fea0003800200 */
.L_x_1793:
        /* <DEDUP_REMOVED lines=44> */
.L_x_1797:
        /* <DEDUP_REMOVED lines=8> */
.L_x_1798:
[----:B------:R-:W-:Y:S05]  /*17a90*/  BSYNC.RECONVERGENT B1 ;  /* 0x0000000000017941 */ /* 0x000fea0003800200 */
.L_x_1796:
[----:B------:R-:W0:Y:S08]  /*17aa0*/  LDC.64 R4, c[0x0][0x3a8] ;  /* 0x0000ea00ff047b82 */ /* 0x000e300000000a00 */
        /* <DEDUP_REMOVED lines=17> */
[----:B-----5:R-:W-:Y:S02]  /*17bc0*/  IMAD R13, R11, R2, RZ ;  /* 0x000000020b0d7224 */ /* 0x020fe400078e02ff */
        /* <DEDUP_REMOVED lines=25> */
.L_x_1800:
        /* <DEDUP_REMOVED lines=8> */
.L_x_1801:
[----:B------:R-:W-:Y:S05]  /*17de0*/  BSYNC.RECONVERGENT B1 ;  /* 0x0000000000017941 */ /* 0x000fea0003800200 */
.L_x_1799:
        /* <DEDUP_REMOVED lines=22> */
.L_x_1777:
[----:B------:R-:W-:-:S07]  /*17f50*/  VIADD R20, R9, 0x3 ;  /* 0x0000000309147836 */ /* 0x000fce0000000000 */
.L_x_1776:
        /* <DEDUP_REMOVED lines=31> */
.L_x_1806:
[----:B------:R-:W-:Y:S01]  /*18150*/  IMAD.MOV.U32 R6, RZ, RZ, R12 ;  /* 0x000000ffff067224 */ /* 0x000fe200078e000c */
[----:B------:R-:W-:Y:S01]  /*18160*/  MOV R4, R8 ;  /* 0x0000000800047202 */ /* 0x000fe20000000f00 */
[----:B------:R-:W-:Y:S01]  /*18170*/  IMAD.MOV.U32 R3, RZ, RZ, R9 ;  /* 0x000000ffff037224 */ /* 0x000fe200078e0009 */
[----:B------:R-:W-:-:S07]  /*18180*/  MOV R2, 0x181a0 ;  /* 0x000181a000027802 */ /* 0x000fce0000000f00 */
[----:B---34-:R-:W-:Y:S05]  /*18190*/  CALL.REL.NOINC `($__internal_2_$__cuda_sm20_div_s64) ;  /* 0x000000c800887944 */ /* 0x018fea0003c00000 */
[----:B------:R-:W-:Y:S02]  /*181a0*/  IMAD.MOV.U32 R10, RZ, RZ, R4 ;  /* 0x000000ffff0a7224 */ /* 0x000fe400078e0004 */
[----:B------:R-:W-:-:S07]  /*181b0*/  IMAD.MOV.U32 R11, RZ, RZ, R3 ;  /* 0x000000ffff0b7224 */ /* 0x000fce00078e0003 */
.L_x_1807:
[----:B------:R-:W-:Y:S05]  /*181c0*/  BSYNC.RECONVERGENT B0 ;  /* 0x0000000000007941 */ /* 0x000fea0003800200 */
.L_x_1805:
[----:B------:R-:W0:Y:S01]  /*181d0*/  LDC.64 R14, c[0x0][0x3a8] ;  /* 0x0000ea00ff0e7b82 */ /* 0x000e220000000a00 */
[----:B------:R-:W-:-:S07]  /*181e0*/  IADD3 R21, PT, PT, R20, -0x1, RZ ;  /* 0xffffffff14157810 */ /* 0x000fce0007ffe0ff */
[----:B------:R-:W1:Y:S01]  /*181f0*/  LDC.64 R2, c[0x0][0x3b0] ;  /* 0x0000ec00ff027b82 */ /* 0x000e620000000a00 */
[----:B0-----:R-:W-:-:S06]  /*18200*/  IMAD.WIDE.U32 R14, R21, 0x8, R14 ;  /* 0x00000008150e7825 */ /* 0x001fcc00078e000e */
[----:B------:R-:W2:Y:S01]  /*18210*/  LDG.E.64 R14, desc[UR36][R14.64] ;  /* 0x000000240e0e7981 */ /* 0x000ea2000c1e1b00 */
[----:B-1----:R-:W-:-:S06]  /*18220*/  IMAD.WIDE.U32 R2, R20, 0x8, R2 ;  /* 0x0000000814027825 */ /* 0x002fcc00078e0002 */
[----:B------:R-:W5:Y:S01]  /*18230*/  LDG.E.64 R2, desc[UR36][R2.64] ;  /* 0x0000002402027981 */ /* 0x000f62000c1e1b00 */
        /* <DEDUP_REMOVED lines=36> */
.L_x_1809:
        /* <DEDUP_REMOVED lines=8> */
.L_x_1810:
[----:B------:R-:W-:Y:S05]  /*18500*/  BSYNC.RECONVERGENT B0 ;  /* 0x0000000000007941 */ /* 0x000fea0003800200 */
.L_x_1808:
        /* <DEDUP_REMOVED lines=44> */
.L_x_1812:
        /* <DEDUP_REMOVED lines=8> */
.L_x_1813:
[----:B------:R-:W-:Y:S05]  /*18850*/  BSYNC.RECONVERGENT B0 ;  /* 0x0000000000007941 */ /* 0x000fea0003800200 */
.L_x_1811:
        /* <DEDUP_REMOVED lines=26> */
[----:B------:R-:W-:-:S06]  /*18a00*/  ISETP.NE.U32.AND P2, PT, R14, RZ, PT ;  /* 0x000000ff0e00720c */ /* 0x000fcc0003f45070 */
[----:B0-----:R-:W0:Y:S02]  /*18a10*/  MUFU.RCP R4, R4 ;  /* 0x0000000400047308 */ /* 0x001e240000001000 */
[----:B0-----:R-:W-:-:S06]  /*18a20*/  IADD3 R2, PT, PT, R4, 0xffffffe, RZ ;  /* 0x0ffffffe04027810 */ /* 0x001fcc0007ffe0ff */
        /* <DEDUP_REMOVED lines=15> */
.L_x_1815:
        /* <DEDUP_REMOVED lines=8> */
.L_x_1816:
[----:B------:R-:W-:Y:S05]  /*18ba0*/  BSYNC.RECONVERGENT B0 ;  /* 0x0000000000007941 */ /* 0x000fea0003800200 */
.L_x_1814:
[----:B------:R-:W0:Y:S02]  /*18bb0*/  LDC.64 R2, c[0x0][0x3b0] ;  /* 0x0000ec00ff027b82 */ /* 0x000e240000000a00 */
[----:B0-----:R-:W-:-:S06]  /*18bc0*/  IMAD.WIDE.U32 R2, R0, 0x8, R2 ;  /* 0x0000000800027825 */ /* 0x001fcc00078e0002 */
[----:B------:R-:W2:Y:S01]  /*18bd0*/  LDG.E.64 R2, desc[UR36][R2.64] ;  /* 0x0000002402027981 */ /* 0x000ea2000c1e1b00 */
[----:B------:R-:W-:Y:S01]  /*18be0*/  IADD3 R21, P0, PT, RZ, -R12, RZ ;  /* 0x8000000cff157210 */ /* 0x000fe20007f1e0ff */
[----:B------:R-:W-:Y:S01]  /*18bf0*/  IMAD.MOV.U32 R6, RZ, RZ, R10 ;  /* 0x000000ffff067224 */ /* 0x000fe200078e000a */
[----:B------:R-:W-:Y:S01]  /*18c00*/  MOV R7, R11 ;  /* 0x0000000b00077202 */ /* 0x000fe20000000f00 */
[----:B------:R-:W-:Y:S02]  /*18c10*/  IMAD.MOV.U32 R8, RZ, RZ, R38 ;  /* 0x000000ffff087224 */ /* 0x000fe400078e0026 */
[----:B------:R-:W-:Y:S02]  /*18c20*/  IMAD.X R13, RZ, RZ, ~R5, P0 ;  /* 0x000000ffff0d7224 */ /* 0x000fe400000e0e05 */
[----:B------:R-:W-:-:S04]  /*18c30*/  IMAD.WIDE.U32 R6, R14, R21, R6 ;  /* 0x000000150e067225 */ /* 0x000fc800078e0006 */
[----:B------:R-:W-:Y:S02]  /*18c40*/  IMAD R13, R13, R14, RZ ;  /* 0x0000000e0d0d7224 */ /* 0x000fe400078e02ff */
[----:B------:R-:W-:Y:S02]  /*18c50*/  VIADD R20, R20, 0xfffffffc ;  /* 0xfffffffc14147836 */ /* 0x000fe40000000000 */
[----:B------:R-:W-:-:S04]  /*18c60*/  IMAD R13, R15, R21, R13 ;  /* 0x000000150f0d7224 */ /* 0x000fc800078e020d */
[----:B------:R-:W-:-:S04]  /*18c70*/  IMAD.IADD R7, R7, 0x1, R13 ;  /* 0x0000000107077824 */ /* 0x000fc800078e020d */
[----:B--2---:R-:W-:Y:S02]  /*18c80*/  IMAD R7, R7, R2, RZ ;  /* 0x0000000207077224 */ /* 0x004fe400078e02ff */
[----:B------:R-:W-:-:S04]  /*18c90*/  IMAD.WIDE.U32 R8, R2, R6, R8 ;  /* 0x0000000602087225 */ /* 0x000fc800078e0008 */
[----:B------:R-:W-:Y:S01]  /*18ca0*/  IMAD R7, R3, R6, R7 ;  /* 0x0000000603077224 */ /* 0x000fe200078e0207 */
[----:B------:R-:W-:-:S03]  /*18cb0*/  MOV R0, R8 ;  /* 0x0000000800007202 */ /* 0x000fc60000000f00 */
[----:B------:R-:W-:-:S07]  /*18cc0*/  IMAD.IADD R13, R9, 0x1, R7 ;  /* 0x00000001090d7824 */ /* 0x000fce00078e0207 */
.L_x_1804:
        /* <DEDUP_REMOVED lines=31> */
.L_x_1819:
[----:B------:R-:W-:Y:S01]  /*18ec0*/  IMAD.MOV.U32 R6, RZ, RZ, R12 ;  /* 0x000000ffff067224 */ /* 0x000fe200078e000c */
[----:B------:R-:W-:Y:S01]  /*18ed0*/  MOV R3, R9 ;  /* 0x0000000900037202 */ /* 0x000fe20000000f00 */
[----:B------:R-:W-:Y:S01]  /*18ee0*/  IMAD.MOV.U32 R4, RZ, RZ, R8 ;  /* 0x000000ffff047224 */ /* 0x000fe200078e0008 */
[----:B------:R-:W-:-:S07]  /*18ef0*/  MOV R2, 0x18f10 ;  /* 0x00018f1000027802 */ /* 0x000fce0000000f00 */
[----:B---34-:R-:W-:Y:S05]  /*18f00*/  CALL.REL.NOINC `($__internal_2_$__cuda_sm20_div_s64) ;  /* 0x000000bc002c7944 */ /* 0x018fea0003c00000 */
[----:B------:R-:W-:Y:S02]  /*18f10*/  IMAD.MOV.U32 R10, RZ, RZ, R4 ;  /* 0x000000ffff0a7224 */ /* 0x000fe400078e0004 */
[----:B------:R-:W-:-:S07]  /*18f20*/  IMAD.MOV.U32 R11, RZ, RZ, R3 ;  /* 0x000000ffff0b7224 */ /* 0x000fce00078e0003 */
.L_x_1820:
[----:B------:R-:W-:Y:S05]  /*18f30*/  BSYNC.RECONVERGENT B0 ;  /* 0x0000000000007941 */ /* 0x000fea0003800200 */
.L_x_1818:
        /* <DEDUP_REMOVED lines=9> */
[----:B------:R-:W-:-:S04]  /*18fd0*/  IMAD.MOV.U32 R4, RZ, RZ, R12 ;  /* 0x000000ffff047224 */ /* 0x000fc800078e000c */
        /* <DEDUP_REMOVED lines=33> */
.L_x_1822:
        /* <DEDUP_REMOVED lines=8> */
.L_x_1823:
[----:B------:R-:W-:Y:S05]  /*19270*/  BSYNC.RECONVERGENT B0 ;  /* 0x0000000000007941 */ /* 0x000fea0003800200 */
.L_x_1821:
        /* <DEDUP_REMOVED lines=18> */
.L_x_1817:
        /* <DEDUP_REMOVED lines=15> */
[----:B0-----:R-:W-:Y:S02]  /*19490*/  VIADD R4, R3, 0xffffffe ;  /* 0x0ffffffe03047836 */ /* 0x001fe40000000000 */
[----:B------:R-:W-:-:S04]  /*194a0*/  IMAD.MOV.U32 R3, RZ, RZ, RZ ;  /* 0x000000ffff037224 */ /* 0x000fc800078e00ff */
        /* <DEDUP_REMOVED lines=14> */
.L_x_1825:
[----:B------:R-:W-:Y:S01]  /*19590*/  IMAD.MOV.U32 R9, RZ, RZ, R2 ;  /* 0x000000ffff097224 */ /* 0x000fe200078e0002 */
[----:B------:R-:W-:Y:S01]  /*195a0*/  MOV R8, R3 ;  /* 0x0000000300087202 */ /* 0x000fe20000000f00 */
[----:B------:R-:W-:Y:S01]  /*195b0*/  IMAD.MOV.U32 R14, RZ, RZ, R5 ;  /* 0x000000ffff0e7224 */ /* 0x000fe200078e0005 */
[----:B------:R-:W-:-:S07]  /*195c0*/  MOV R10, 0x195e0 ;  /* 0x000195e0000a7802 */ /* 0x000fce0000000f00 */
[----:B---34-:R-:W-:Y:S05]  /*195d0*/  CALL.REL.NOINC `($__internal_3_$__cuda_sm20_rem_s64) ;  /* 0x000000b800c87944 */ /* 0x018fea0003c00000 */
[----:B------:R-:W-:Y:S02]  /*195e0*/  IMAD.MOV.U32 R2, RZ, RZ, R4 ;  /* 0x000000ffff027224 */ /* 0x000fe400078e0004 */
[----:B------:R-:W-:-:S07]  /*195f0*/  IMAD.MOV.U32 R3, RZ, RZ, R5 ;  /* 0x000000ffff037224 */ /* 0x000fce00078e0005 */
.L_x_1826:
[----:B------:R-:W-:Y:S05]  /*19600*/  BSYNC.RECONVERGENT B0 ;  /* 0x0000000000007941 */ /* 0x000fea0003800200 */
.L_x_1824:
[----:B------:R-:W0:Y:S02]  /*19610*/  LDC.64 R4, c[0x0][0x3b0] ;  /* 0x0000ec00ff047b82 */ /* 0x000e240000000a00 */
[----:B0-----:R-:W-:-:S06]  /*19620*/  IMAD.WIDE.U32 R4, R20, 0x8, R4 ;  /* 0x0000000814047825 */ /* 0x001fcc00078e0004 */
[----:B------:R-:W2:Y:S01]  /*19630*/  LDG.E.64 R4, desc[UR36][R4.64] ;  /* 0x0000002404047981 */ /* 0x000ea2000c1e1b00 */
[----:B------:R-:W-:Y:S01]  /*19640*/  MOV R12, R0 ;  /* 0x00000000000c7202 */ /* 0x000fe20000000f00 */
[----:B--2---:R-:W-:-:S04]  /*19650*/  IMAD R3, R3, R4, RZ ;  /* 0x0000000403037224 */ /* 0x004fc800078e02ff */
[----:B------:R-:W-:-:S04]  /*19660*/  IMAD.WIDE.U32 R6, R4, R2, R12 ;  /* 0x0000000204067225 */ /* 0x000fc800078e000c */
[----:B------:R-:W-:Y:S02]  /*19670*/  IMAD R3, R5, R2, R3 ;  /* 0x0000000205037224 */ /* 0x000fe400078e0203 */
[----:B------:R-:W-:Y:S02]  /*19680*/  IMAD.MOV.U32 R0, RZ, RZ, R6 ;  /* 0x000000ffff007224 */ /* 0x000fe400078e0006 */
[----:B------:R-:W-:-:S07]  /*19690*/  IMAD.IADD R13, R7, 0x1, R3 ;  /* 0x00000001070d7824 */ /* 0x000fce00078e0203 */
.L_x_1803:
[----:B------:R-:W0:Y:S02]  /*196a0*/  LDCU.64 UR4, c[0x0][0x3b8] ;  /* 0x00007700ff0477ac */ /* 0x000e240008000a00 */
[----:B0-----:R-:W-:-:S04]  /*196b0*/  LEA R3, P0, R0, UR4, 0x3 ;  /* 0x0000000400037c11 */ /* 0x001fc8000f8018ff */
[----:B------:R-:W-:Y:S02]  /*196c0*/  LEA R38, P1, R42, R3, 0x3 ;  /* 0x000000032a267211 */ /* 0x000fe400078218ff */
        /* <DEDUP_REMOVED lines=11> */
.L_x_1829:
        /* <DEDUP_REMOVED lines=22> */
.L_x_1828:
[----:B------:R-:W-:Y:S05]  /*198e0*/  BSYNC.RECONVERGENT B8 ;  /* 0x0000000000087941 */ /* 0x000fea0003800200 */
.L_x_1827:
[----:B------:R-:W-:-:S05]  /*198f0*/  IADD3 R38, P0, PT, R38, 0x8, RZ ;  /* 0x0000000826267810 */ /* 0x000fca0007f1e0ff */
[----:B------:R-:W-:Y:S01]  /*19900*/  IMAD.X R39, RZ, RZ, R39, P0 ;  /* 0x000000ffff277224 */ /* 0x000fe200000e0627 */
[----:B------:R-:W-:-:S04]  /*19910*/  ISETP.GE.U32.AND P0, PT, R38, R45, PT ;  /* 0x0000002d2600720c */ /* 0x000fc80003f06070 */
[----:B------:R-:W-:-:S13]  /*19920*/  ISETP.GE.U32.AND.EX P0, PT, R39, R44, PT, P0 ;  /* 0x0000002c2700720c */ /* 0x000fda0003f06100 */
[----:B------:R-:W-:Y:S05]  /*19930*/  @!P0 BRA `(.L_x_1829) ;  /* 0xfffffffc00908947 */ /* 0x000fea000383ffff */
.L_x_1769:
[----:B------:R-:W-:Y:S05]  /*19940*/  BSYNC.RECONVERGENT B7 ;  /* 0x0000000000077941 */ /* 0x000fea0003800200 */
.L_x_1768:
[----:B------:R-:W-:Y:S01]  /*19950*/  VIADD R3, R66, 0x100 ;  /* 0x0000010042037836 */ /* 0x000fe20000000000 */
[----:B------:R-:W-:Y:S04]  /*19960*/  BSSY.RECONVERGENT B7, `(.L_x_1830) ;  /* 0x00003ac000077945 */ /* 0x000fe80003800200 */
        /* <DEDUP_REMOVED lines=9> */
[----:B------:R-:W-:Y:S02]  /*19a00*/  IMAD.MOV.U32 R8, RZ, RZ, 0x2c ;  /* 0x0000002cff087424 */ /* 0x000fe400078e00ff */
[----:B------:R1:W2:Y:S01]  /*19a10*/  LDC.64 R2, c[0x4][R0] ;  /* 0x0100000000027b82 */ /* 0x0002a20000000a00 */
[----:B------:R-:W5:Y:S01]  /*19a20*/  LDCU.64 UR6, c[0x4][0x110] ;  /* 0x01002200ff0677ac */ /* 0x000f620008000a00 */
[----:B------:R-:W-:Y:S02]  /*19a30*/  IMAD.MOV.U32 R12, RZ, RZ, 0x1 ;  /* 0x00000001ff0c7424 */ /* 0x000fe400078e00ff */
[----:B------:R-:W-:Y:S01]  /*19a40*/  IMAD.MOV.U32 R13, RZ, RZ, RZ ;  /* 0x000000ffff0d7224 */ /* 0x000fe200078e00ff */
[----:B------:R-:W3:Y:S01]  /*19a50*/  LDCU.64 UR8, c[0x4][0x8] ;  /* 0x01000100ff0877ac */ /* 0x000ee20008000a00 */
[----:B0-----:R-:W-:Y:S01]  /*19a60*/  IMAD.U32 R4, RZ, RZ, UR4 ;  /* 0x00000004ff047e24 */ /* 0x001fe2000f8e00ff */
[----:B------:R-:W-:Y:S01]  /*19a70*/  MOV R5, UR5 ;  /* 0x0000000500057c02 */ /* 0x000fe20008000f00 */
[----:B-----5:R-:W-:-:S02]  /*19a80*/  IMAD.U32 R6, RZ, RZ, UR6 ;  /* 0x00000006ff067e24 */ /* 0x020fc4000f8e00ff */
[----:B------:R-:W-:Y:S02]  /*19a90*/  IMAD.U32 R7, RZ, RZ, UR7 ;  /* 0x00000007ff077e24 */ /* 0x000fe4000f8e00ff */
[----:B---3--:R-:W-:Y:S01]  /*19aa0*/  IMAD.U32 R10, RZ, RZ, UR8 ;  /* 0x00000008ff0a7e24 */ /* 0x008fe2000f8e00ff */
[----:B-1----:R-:W-:-:S07]  /*19ab0*/  MOV R11, UR9 ;  /* 0x00000009000b7c02 */ /* 0x002fce0008000f00 */
[----:B------:R-:W-:-:S07]  /*19ac0*/  LEPC R20, `(.L_x_1833) ;  /* 0x000000001014794e */ /* 0x000fce0000000000 */
[----:B--2-4-:R-:W-:Y:S05]  /*19ad0*/  CALL.ABS.NOINC R2 ;  /* 0x0000000002007343 */ /* 0x014fea0003c00000 */
.L_x_1833:
[----:B------:R-:W-:Y:S05]  /*19ae0*/  BSYNC.RECONVERGENT B8 ;  /* 0x0000000000087941 */ /* 0x000fea0003800200 */
.L_x_1832:
        /* <DEDUP_REMOVED lines=21> */
.L_x_1835:
[----:B------:R-:W-:Y:S05]  /*19c40*/  BSYNC.RECONVERGENT B8 ;  /* 0x0000000000087941 */ /* 0x000fea0003800200 */
.L_x_1834:
[----:B------:R-:W0:Y:S01]  /*19c50*/  LDCU.64 UR4, c[0x0][0x390] ;  /* 0x00007200ff0477ac */ /* 0x000e220008000a00 */
[----:B---3--:R-:W-:Y:S01]  /*19c60*/  IADD3 R0, P1, PT, -R32, R30, RZ ;  /* 0x0000001e20007210 */ /* 0x008fe20007f3e1ff */
        /* <DEDUP_REMOVED lines=15> */
[----:B------:R-:W5:Y:S01]  /*19d60*/  LDCU.64 UR8, c[0x4][0x8] ;  /* 0x01000100ff0877ac */ /* 0x000f620008000a00 */
[----:B0-----:R-:W-:Y:S02]  /*19d70*/  IMAD.U32 R4, RZ, RZ, UR4 ;  /* 0x00000004ff047e24 */ /* 0x001fe4000f8e00ff */
[----:B------:R-:W-:Y:S01]  /*19d80*/  IMAD.U32 R5, RZ, RZ, UR5 ;  /* 0x00000005ff057e24 */ /* 0x000fe2000f8e00ff */
[----:B---3--:R-:W-:Y:S01]  /*19d90*/  MOV R6, UR6 ;  /* 0x0000000600067c02 */ /* 0x008fe20008000f00 */
[----:B------:R-:W-:-:S02]  /*19da0*/  IMAD.U32 R7, RZ, RZ, UR7 ;  /* 0x00000007ff077e24 */ /* 0x000fc4000f8e00ff */
[----:B-----5:R-:W-:Y:S02]  /*19db0*/  IMAD.U32 R10, RZ, RZ, UR8 ;  /* 0x00000008ff0a7e24 */ /* 0x020fe4000f8e00ff */
[----:B-1----:R-:W-:-:S07]  /*19dc0*/  IMAD.U32 R11, RZ, RZ, UR9 ;  /* 0x00000009ff0b7e24 */ /* 0x002fce000f8e00ff */
[----:B------:R-:W-:-:S07]  /*19dd0*/  LEPC R20, `(.L_x_1837) ;  /* 0x000000001014794e */ /* 0x000fce0000000000 */
[----:B--2-4-:R-:W-:Y:S05]  /*19de0*/  CALL.ABS.NOINC R2 ;  /* 0x0000000002007343 */ /* 0x014fea0003c00000 */
.L_x_1837:
[----:B------:R-:W-:Y:S05]  /*19df0*/  BSYNC.RECONVERGENT B8 ;  /* 0x0000000000087941 */ /* 0x000fea0003800200 */
.L_x_1836:
[----:B------:R-:W0:Y:S01]  /*19e00*/  LDCU.64 UR4, c[0x0][0x398] ;  /* 0x00007300ff0477ac */ /* 0x000e220008000a00 */
[----:B------:R-:W-:Y:S01]  /*19e10*/  ISETP.GE.U32.AND P0, PT, R67, 0x7, PT ;  /* 0x000000074300780c */ /* 0x000fe20003f06070 */
[----:B------:R-:W-:Y:S02]  /*19e20*/  IMAD.MOV.U32 R0, RZ, RZ, R67 ;  /* 0x000000ffff007224 */ /* 0x000fe400078e0043 */
[----:B0-----:R-:W-:Y:S02]  /*19e30*/  IMAD R3, R29, UR4, RZ ;  /* 0x000000041d037c24 */ /* 0x001fe4000f8e02ff */
[----:B------:R-:W-:-:S04]  /*19e40*/  IMAD.WIDE.U32 R12, R28, UR4, RZ ;  /* 0x000000041c0c7c25 */ /* 0x000fc8000f8e00ff */
[----:B------:R-:W-:Y:S02]  /*19e50*/  IMAD R3, R28, UR5, R3 ;  /* 0x000000051c037c24 */ /* 0x000fe4000f8e0203 */
[----:B------:R-:W-:Y:S02]  /*19e60*/  IMAD.MOV.U32 R28, RZ, RZ, RZ ;  /* 0x000000ffff1c7224 */ /* 0x000fe400078e00ff */
        /* <DEDUP_REMOVED lines=12> */
.L_x_1864:
        /* <DEDUP_REMOVED lines=28> */
.L_x_1841:
[----:B------:R-:W-:Y:S01]  /*1a0f0*/  MOV R6, R12 ;  /* 0x0000000c00067202 */ /* 0x000fe20000000f00 */
[----:B------:R-:W-:Y:S01]  /*1a100*/  IMAD.MOV.U32 R4, RZ, RZ, R10 ;  /* 0x000000ffff047224 */ /* 0x000fe200078e000a */
[----:B------:R-:W-:Y:S01]  /*1a110*/  MOV R2, 0x1a140 ;  /* 0x0001a14000027802 */ /* 0x000fe20000000f00 */
[----:B------:R-:W-:-:S07]  /*1a120*/  IMAD.MOV.U32 R3, RZ, RZ, R11 ;  /* 0x000000ffff037224 */ /* 0x000fce00078e000b */
[----:B----4-:R-:W-:Y:S05]  /*1a130*/  CALL.REL.NOINC `($__internal_2_$__cuda_sm20_div_s64) ;  /* 0x000000a800a07944 */ /* 0x010fea0003c00000 */
[----:B------:R-:W-:Y:S01]  /*1a140*/  IMAD.MOV.U32 R14, RZ, RZ, R4 ;  /* 0x000000ffff0e7224 */ /* 0x000fe200078e0004 */
[----:B------:R-:W-:-:S07]  /*1a150*/  MOV R15, R3 ;  /* 0x00000003000f7202 */ /* 0x000fce0000000f00 */
.L_x_1842:
[----:B------:R-:W-:Y:S05]  /*1a160*/  BSYNC.RECONVERGENT B1 ;  /* 0x0000000000017941 */ /* 0x000fea0003800200 */
.L_x_1840:
        /* <DEDUP_REMOVED lines=44> */
.L_x_1844:
[----:B------:R-:W-:Y:S01]  /*1a430*/  MOV R6, R14 ;  /* 0x0000000e00067202 */ /* 0x000fe20000000f00 */
[----:B------:R-:W-:Y:S01]  /*1a440*/  IMAD.MOV.U32 R5, RZ, RZ, R15 ;  /* 0x000000ffff057224 */ /* 0x000fe200078e000f */
[----:B------:R-:W-:Y:S01]  /*1a450*/  MOV R2, 0x1a490 ;  /* 0x0001a49000027802 */ /* 0x000fe20000000f00 */
[----:B------:R-:W-:Y:S02]  /*1a460*/  IMAD.MOV.U32 R4, RZ, RZ, R20 ;  /* 0x000000ffff047224 */ /* 0x000fe400078e0014 */
[----:B------:R-:W-:-:S07]  /*1a470*/  IMAD.MOV.U32 R3, RZ, RZ, R21 ;  /* 0x000000ffff037224 */ /* 0x000fce00078e0015 */
[----:B----4-:R-:W-:Y:S05]  /*1a480*/  CALL.REL.NOINC `($__internal_2_$__cuda_sm20_div_s64) ;  /* 0x000000a400cc7944 */ /* 0x010fea0003c00000 */
[----:B------:R-:W-:Y:S01]  /*1a490*/  MOV R10, R4 ;  /* 0x00000004000a7202 */ /* 0x000fe20000000f00 */
[----:B------:R-:W-:-:S07]  /*1a4a0*/  IMAD.MOV.U32 R11, RZ, RZ, R3 ;  /* 0x000000ffff0b7224 */ /* 0x000fce00078e0003 */
.L_x_1845:
[----:B------:R-:W-:Y:S05]  /*1a4b0*/  BSYNC.RECONVERGENT B1 ;  /* 0x0000000000017941 */ /* 0x000fea0003800200 */
.L_x_1843:
        /* <DEDUP_REMOVED lines=44> */
.L_x_1847:
[----:B------:R-:W-:Y:S01]  /*1a780*/  IMAD.MOV.U32 R6, RZ, RZ, R10 ;  /* 0x000000ffff067224 */ /* 0x000fe200078e000a */
[----:B------:R-:W-:Y:S01]  /*1a790*/  MOV R3, R13 ;  /* 0x0000000d00037202 */ /* 0x000fe20000000f00 */
[----:B------:R-:W-:Y:S01]  /*1a7a0*/  IMAD.MOV.U32 R5, RZ, RZ, R11 ;  /* 0x000000ffff057224 */ /* 0x000fe200078e000b */
[----:B------:R-:W-:Y:S01]  /*1a7b0*/  MOV R2, 0x1a7e0 ;  /* 0x0001a7e000027802 */ /* 0x000fe20000000f00 */
[----:B------:R-:W-:-:S07]  /*1a7c0*/  IMAD.MOV.U32 R4, RZ, RZ, R12 ;  /* 0x000000ffff047224 */ /* 0x000fce00078e000c */
[----:B----4-:R-:W-:Y:S05]  /*1a7d0*/  CALL.REL.NOINC `($__internal_2_$__cuda_sm20_div_s64) ;  /* 0x000000a000f87944 */ /* 0x010fea0003c00000 */
[----:B------:R-:W-:Y:S02]  /*1a7e0*/  IMAD.MOV.U32 R14, RZ, RZ, R4 ;  /* 0x000000ffff0e7224 */ /* 0x000fe400078e0004 */
[----:B------:R-:W-:-:S07]  /*1a7f0*/  IMAD.MOV.U32 R15, RZ, RZ, R3 ;  /* 0x000000ffff0f7224 */ /* 0x000fce00078e0003 */
.L_x_1848:
[----:B------:R-:W-:Y:S05]  /*1a800*/  BSYNC.RECONVERGENT B1 ;  /* 0x0000000000017941 */ /* 0x000fea0003800200 */
.L_x_1846:
        /* <DEDUP_REMOVED lines=44> */
.L_x_1850:
        /* <DEDUP_REMOVED lines=8> */
.L_x_1851:
[----:B------:R-:W-:Y:S05]  /*1ab50*/  BSYNC.RECONVERGENT B1 ;  /* 0x0000000000017941 */ /* 0x000fea0003800200 */
.L_x_1849:
        /* <DEDUP_REMOVED lines=44> */
.L_x_1853:
[----:B------:R-:W-:Y:S01]  /*1ae20*/  IMAD.MOV.U32 R6, RZ, RZ, R12 ;  /* 0x000000ffff067224 */ /* 0x000fe200078e000c */
[----:B------:R-:W-:Y:S01]  /*1ae30*/  MOV R5, R13 ;  /* 0x0000000d00057202 */ /* 0x000fe20000000f00 */
[----:B------:R-:W-:Y:S01]  /*1ae40*/  IMAD.MOV.U32 R4, RZ, RZ, R10 ;  /* 0x000000ffff047224 */ /* 0x000fe200078e000a */
[----:B------:R-:W-:Y:S01]  /*1ae50*/  MOV R2, 0x1ae80 ;  /* 0x0001ae8000027802 */ /* 0x000fe20000000f00 */
[----:B------:R-:W-:-:S07]  /*1ae60*/  IMAD.MOV.U32 R3, RZ, RZ, R11 ;  /* 0x000000ffff037224 */ /* 0x000fce00078e000b */
[----:B----4-:R-:W-:Y:S05]  /*1ae70*/  CALL.REL.NOINC `($__internal_2_$__cuda_sm20_div_s64) ;  /* 0x0000009c00507944 */ /* 0x010fea0003c00000 */
[----:B------:R-:W-:Y:S01]  /*1ae80*/  IMAD.MOV.U32 R20, RZ, RZ, R4 ;  /* 0x000000ffff147224 */ /* 0x000fe200078e0004 */
[----:B------:R-:W-:-:S07]  /*1ae90*/  MOV R21, R3 ;  /* 0x0000000300157202 */ /* 0x000fce0000000f00 */
.L_x_1854:
[----:B------:R-:W-:Y:S05]  /*1aea0*/  BSYNC.RECONVERGENT B1 ;  /* 0x0000000000017941 */ /* 0x000fea0003800200 */
.L_x_1852:
        /* <DEDUP_REMOVED lines=44> */
.L_x_1856:
        /* <DEDUP_REMOVED lines=8> */
.L_x_1857:
[----:B------:R-:W-:Y:S05]  /*1b1f0*/  BSYNC.RECONVERGENT B1 ;  /* 0x0000000000017941 */ /* 0x000fea0003800200 */
.L_x_1855:
        /* <DEDUP_REMOVED lines=44> */
.L_x_1859:
        /* <DEDUP_REMOVED lines=8> */
.L_x_1860:
[----:B------:R-:W-:Y:S05]  /*1b540*/  BSYNC.RECONVERGENT B1 ;  /* 0x0000000000017941 */ /* 0x000fea0003800200 */
.L_x_1858:
        /* <DEDUP_REMOVED lines=12> */
[----:B------:R-:W-:Y:S02]  /*1b610*/  IMAD R15, R15, R10, RZ ;  /* 0x0000000a0f0f7224 */ /* 0x000fe400078e02ff */
[----:B------:R-:W-:Y:S02]  /*1b620*/  IMAD.MOV.U32 R10, RZ, RZ, R14 ;  /* 0x000000ffff0a7224 */ /* 0x000fe400078e000e */
[----:B------:R-:W-:-:S04]  /*1b630*/  IMAD R11, R11, R35, R15 ;  /* 0x000000230b0b7224 */ /* 0x000fc800078e020f */
[----:B------:R-:W-:Y:S01]  /*1b640*/  IMAD.IADD R11, R7, 0x1, R11 ;  /* 0x00000001070b7824 */ /* 0x000fe200078e020b */
[----:B--2---:R-:W-:-:S04]  /*1b650*/  LOP3.LUT R7, R21, R29, RZ, 0xfc, !PT ;  /* 0x0000001d15077212 */ /* 0x004fc800078efcff */
[----:B------:R-:W-:Y:S01]  /*1b660*/  ISETP.NE.U32.AND P0, PT, R7, RZ, PT ;  /* 0x000000ff0700720c */ /* 0x000fe20003f05070 */
[----:B---3--:R-:W-:Y:S01]  /*1b670*/  IMAD R13, R11, R2, RZ ;  /* 0x000000020b0d7224 */ /* 0x008fe200078e02ff */
[----:B------:R-:W-:-:S03]  /*1b680*/  MOV R11, R34 ;  /* 0x00000022000b7202 */ /* 0x000fc60000000f00 */
[-C--:B------:R-:W-:Y:S02]  /*1b690*/  IMAD R13, R3, R6.reuse, R13 ;  /* 0x00000006030d7224 */ /* 0x080fe400078e020d */
[----:B------:R-:W-:-:S04]  /*1b6a0*/  IMAD.WIDE.U32 R10, R2, R6, R10 ;  /* 0x00000006020a7225 */ /* 0x000fc800078e000a */
[----:B------:R-:W-:Y:S02]  /*1b6b0*/  IMAD.IADD R13, R11, 0x1, R13 ;  /* 0x000000010b0d7824 */ /* 0x000fe400078e020d */
        /* <DEDUP_REMOVED lines=21> */
.L_x_1862:
        /* <DEDUP_REMOVED lines=8> */
.L_x_1863:
[----:B------:R-:W-:Y:S05]  /*1b890*/  BSYNC.RECONVERGENT B1 ;  /* 0x0000000000017941 */ /* 0x000fea0003800200 */
.L_x_1861:
[----:B------:R-:W0:Y:S02]  /*1b8a0*/  LDC.64 R2, c[0x0][0x3b0] ;  /* 0x0000ec00ff027b82 */ /* 0x000e240000000a00 */
[----:B0-----:R-:W-:-:S06]  /*1b8b0*/  IMAD.WIDE.U32 R2, R9, 0x8, R2 ;  /* 0x0000000809027825 */ /* 0x001fcc00078e0002 */
[----:B------:R-:W2:Y:S01]  /*1b8c0*/  LDG.E.64 R2, desc[UR36][R2.64] ;  /* 0x0000002402027981 */ /* 0x000ea2000c1e1b00 */
[----:B------:R-:W-:Y:S01]  /*1b8d0*/  IADD3 R11, P0, PT, RZ, -R12, RZ ;  /* 0x8000000cff0b7210 */ /* 0x000fe20007f1e0ff */
[----:B------:R-:W-:Y:S01]  /*1b8e0*/  IMAD.MOV.U32 R6, RZ, RZ, R20 ;  /* 0x000000ffff067224 */ /* 0x000fe200078e0014 */
[----:B------:R-:W-:Y:S01]  /*1b8f0*/  IADD3 R8, PT, PT, R8, 0x8, RZ ;  /* 0x0000000808087810 */ /* 0x000fe20007ffe0ff */
[----:B------:R-:W-:Y:S01]  /*1b900*/  IMAD.MOV.U32 R7, RZ, RZ, R21 ;  /* 0x000000ffff077224 */ /* 0x000fe200078e0015 */
[----:B------:R-:W-:Y:S02]  /*1b910*/  IADD3.X R9, PT, PT, RZ, ~R5, RZ, P0, !PT ;  /* 0x80000005ff097210 */ /* 0x000fe400007fe4ff */
[----:B------:R-:W-:Y:S01]  /*1b920*/  ISETP.NE.AND P0, PT, R8, RZ, PT ;  /* 0x000000ff0800720c */ /* 0x000fe20003f05270 */
[----:B------:R-:W-:Y:S01]  /*1b930*/  IMAD.WIDE.U32 R6, R28, R11, R6 ;  /* 0x0000000b1c067225 */ /* 0x000fe200078e0006 */
[----:B------:R-:W-:-:S03]  /*1b940*/  IADD3 R0, PT, PT, R0, -0x8, RZ ;  /* 0xfffffff800007810 */ /* 0x000fc60007ffe0ff */
[----:B------:R-:W-:-:S04]  /*1b950*/  IMAD R9, R9, R28, RZ ;  /* 0x0000001c09097224 */ /* 0x000fc800078e02ff */
[----:B------:R-:W-:Y:S02]  /*1b960*/  IMAD R9, R29, R11, R9 ;  /* 0x0000000b1d097224 */ /* 0x000fe400078e0209 */
[----:B------:R-:W-:Y:S02]  /*1b970*/  IMAD.MOV.U32 R11, RZ, RZ, R13 ;  /* 0x000000ffff0b7224 */ /* 0x000fe400078e000d */
[----:B------:R-:W-:-:S04]  /*1b980*/  IMAD.IADD R7, R7, 0x1, R9 ;  /* 0x0000000107077824 */ /* 0x000fc800078e0209 */
[----:B--2---:R-:W-:Y:S02]  /*1b990*/  IMAD R7, R7, R2, RZ ;  /* 0x0000000207077224 */ /* 0x004fe400078e02ff */
[----:B------:R-:W-:-:S04]  /*1b9a0*/  IMAD.WIDE.U32 R10, R2, R6, R10 ;  /* 0x00000006020a7225 */ /* 0x000fc800078e000a */
[----:B------:R-:W-:Y:S02]  /*1b9b0*/  IMAD R7, R3, R6, R7 ;  /* 0x0000000603077224 */ /* 0x000fe400078e0207 */
[----:B------:R-:W-:Y:S02]  /*1b9c0*/  IMAD.MOV.U32 R13, RZ, RZ, R10 ;  /* 0x000000ffff0d7224 */ /* 0x000fe400078e000a */
[----:B------:R-:W-:Y:S01]  /*1b9d0*/  IMAD.IADD R28, R11, 0x1, R7 ;  /* 0x000000010b1c7824 */ /* 0x000fe200078e0207 */
[----:B------:R-:W-:Y:S06]  /*1b9e0*/  @P0 BRA `(.L_x_1864) ;  /* 0xffffffe400500947 */ /* 0x000fec000383ffff */
[----:B------:R-:W-:Y:S05]  /*1b9f0*/  BSYNC.RECONVERGENT B0 ;  /* 0x0000000000007941 */ /* 0x000fea0003800200 */
.L_x_1839:
[----:B------:R-:W-:-:S07]  /*1ba00*/  VIADD R0, R0, 0x3 ;  /* 0x0000000300007836 */ /* 0x000fce0000000000 */
.L_x_1838:
        /* <DEDUP_REMOVED lines=31> */
.L_x_1868:
[----:B------:R-:W-:Y:S01]  /*1bc00*/  IMAD.MOV.U32 R6, RZ, RZ, R12 ;  /* 0x000000ffff067224 */ /* 0x000fe200078e000c */
[----:B------:R-:W-:Y:S01]  /*1bc10*/  MOV R3, R15 ;  /* 0x0000000f00037202 */ /* 0x000fe20000000f00 */
[----:B------:R-:W-:Y:S01]  /*1bc20*/  IMAD.MOV.U32 R4, RZ, RZ, R14 ;  /* 0x000000ffff047224 */ /* 0x000fe200078e000e */
[----:B------:R-:W-:-:S07]  /*1bc30*/  MOV R2, 0x1bc50 ;  /* 0x0001bc5000027802 */ /* 0x000fce0000000f00 */
[----:B----4-:R-:W-:Y:S05]  /*1bc40*/  CALL.REL.NOINC `($__internal_2_$__cuda_sm20_div_s64) ;  /* 0x0000008c00dc7944 */ /* 0x010fea0003c00000 */
[----:B------:R-:W-:Y:S02]  /*1bc50*/  IMAD.MOV.U32 R8, RZ, RZ, R4 ;  /* 0x000000ffff087224 */ /* 0x000fe400078e0004 */
[----:B------:R-:W-:-:S07]  /*1bc60*/  IMAD.MOV.U32 R9, RZ, RZ, R3 ;  /* 0x000000ffff097224 */ /* 0x000fce00078e0003 */
.L_x_1869:
[----:B------:R-:W-:Y:S05]  /*1bc70*/  BSYNC.RECONVERGENT B0 ;  /* 0x0000000000007941 */ /* 0x000fea0003800200 */
.L_x_1867:
        /* <DEDUP_REMOVED lines=15> */
[----:B------:R-:W-:Y:S01]  /*1bd70*/  MOV R28, R13 ;  /* 0x0000000d001c7202 */ /* 0x000fe20000000f00 */
        /* <DEDUP_REMOVED lines=28> */
.L_x_1871:
        /* <DEDUP_REMOVED lines=8> */
.L_x_1872:
[----:B------:R-:W-:Y:S05]  /*1bfc0*/  BSYNC.RECONVERGENT B0 ;  /* 0x0000000000007941 */ /* 0x000fea0003800200 */
.L_x_1870:
        /* <DEDUP_REMOVED lines=44> */
.L_x_1874:
        /* <DEDUP_REMOVED lines=8> */
.L_x_1875:
[----:B------:R-:W-:Y:S05]  /*1c310*/  BSYNC.RECONVERGENT B0 ;  /* 0x0000000000007941 */ /* 0x000fea0003800200 */
.L_x_1873:
        /* <DEDUP_REMOVED lines=44> */
.L_x_1877:
        /* <DEDUP_REMOVED lines=8> */
.L_x_1878:
[----:B------:R-:W-:Y:S05]  /*1c660*/  BSYNC.RECONVERGENT B0 ;  /* 0x0000000000007941 */ /* 0x000fea0003800200 */
.L_x_1876:
        /* <DEDUP_REMOVED lines=18> */
.L_x_1866:
        /* <DEDUP_REMOVED lines=31> */
.L_x_1881:
[----:B------:R-:W-:Y:S01]  /*1c980*/  IMAD.MOV.U32 R6, RZ, RZ, R12 ;  /* 0x000000ffff067224 */ /* 0x000fe200078e000c */
[----:B------:R-:W-:Y:S01]  /*1c990*/  MOV R3, R15 ;  /* 0x0000000f00037202 */ /* 0x000fe20000000f00 */
[----:B------:R-:W-:Y:S01]  /*1c9a0*/  IMAD.MOV.U32 R4, RZ, RZ, R14 ;  /* 0x000000ffff047224 */ /* 0x000fe200078e000e */
[----:B------:R-:W-:-:S07]  /*1c9b0*/  MOV R2, 0x1c9d0 ;  /* 0x0001c9d000027802 */ /* 0x000fce0000000f00 */
[----:B----4-:R-:W-:Y:S05]  /*1c9c0*/  CALL.REL.NOINC `($__internal_2_$__cuda_sm20_div_s64) ;  /* 0x00000080007c7944 */ /* 0x010fea0003c00000 */
[----:B------:R-:W-:Y:S02]  /*1c9d0*/  IMAD.MOV.U32 R8, RZ, RZ, R4 ;  /* 0x000000ffff087224 */ /* 0x000fe400078e0004 */
[----:B------:R-:W-:-:S07]  /*1c9e0*/  IMAD.MOV.U32 R9, RZ, RZ, R3 ;  /* 0x000000ffff097224 */ /* 0x000fce00078e0003 */
.L_x_1882:
[----:B------:R-:W-:Y:S05]  /*1c9f0*/  BSYNC.RECONVERGENT B0 ;  /* 0x0000000000007941 */ /* 0x000fea0003800200 */
.L_x_1880:
        /* <DEDUP_REMOVED lines=44> */
.L_x_1884:
        /* <DEDUP_REMOVED lines=8> */
.L_x_1885:
[----:B------:R-:W-:Y:S05]  /*1cd40*/  BSYNC.RECONVERGENT B0 ;  /* 0x0000000000007941 */ /* 0x000fea0003800200 */
.L_x_1883:
[----:B------:R-:W0:Y:S02]  /*1cd50*/  LDC.64 R2, c[0x0][0x3b0] ;  /* 0x0000ec00ff027b82 */ /* 0x000e240000000a00 */
[----:B0-----:R-:W-:-:S06]  /*1cd60*/  IMAD.WIDE.U32 R2, R29, 0x8, R2 ;  /* 0x000000081d027825 */ /* 0x001fcc00078e0002 */
[----:B------:R-:W2:Y:S01]  /*1cd70*/  LDG.E.64 R2, desc[UR36][R2.64] ;  /* 0x0000002402027981 */ /* 0x000ea2000c1e1b00 */
[----:B------:R-:W-:Y:S01]  /*1cd80*/  IADD3 R21, P0, PT, RZ, -R12, RZ ;  /* 0x8000000cff157210 */ /* 0x000fe20007f1e0ff */
[----:B------:R-:W-:Y:S01]  /*1cd90*/  IMAD.MOV.U32 R6, RZ, RZ, R8 ;  /* 0x000000ffff067224 */ /* 0x000fe200078e0008 */
[----:B------:R-:W-:Y:S01]  /*1cda0*/  MOV R14, R20 ;  /* 0x00000014000e7202 */ /* 0x000fe20000000f00 */
[----:B------:R-:W-:Y:S01]  /*1cdb0*/  IMAD.MOV.U32 R7, RZ, RZ, R9 ;  /* 0x000000ffff077224 */ /* 0x000fe200078e0009 */
[----:B------:R-:W-:Y:S01]  /*1cdc0*/  IADD3.X R13, PT, PT, RZ, ~R5, RZ, P0, !PT ;  /* 0x80000005ff0d7210 */ /* 0x000fe200007fe4ff */
[----:B------:R-:W-:Y:S02]  /*1cdd0*/  VIADD R0, R0, 0xfffffffe ;  /* 0xfffffffe00007836 */ /* 0x000fe40000000000 */
        /* <DEDUP_REMOVED lines=9> */
.L_x_1879:
        /* <DEDUP_REMOVED lines=15> */
[----:B0-----:R-:W-:Y:S01]  /*1cf60*/  IADD3 R4, PT, PT, R3, 0xffffffe, RZ ;  /* 0x0ffffffe03047810 */ /* 0x001fe20007ffe0ff */
[----:B------:R-:W-:-:S05]  /*1cf70*/  IMAD.MOV.U32 R3, RZ, RZ, RZ ;  /* 0x000000ffff037224 */ /* 0x000fca00078e00ff */
        /* <DEDUP_REMOVED lines=14> */
.L_x_1887:
[----:B------:R-:W-:Y:S01]  /*1d060*/  MOV R9, R2 ;  /* 0x0000000200097202 */ /* 0x000fe20000000f00 */
[----:B------:R-:W-:Y:S01]  /*1d070*/  IMAD.MOV.U32 R8, RZ, RZ, R3 ;  /* 0x000000ffff087224 */ /* 0x000fe200078e0003 */
[----:B------:R-:W-:Y:S01]  /*1d080*/  MOV R10, 0x1d0b0 ;  /* 0x0001d0b0000a7802 */ /* 0x000fe20000000f00 */
[----:B------:R-:W-:-:S07]  /*1d090*/  IMAD.MOV.U32 R14, RZ, RZ, R5 ;  /* 0x000000ffff0e7224 */ /* 0x000fce00078e0005 */
[----:B----4-:R-:W-:Y:S05]  /*1d0a0*/  CALL.REL.NOINC `($__internal_3_$__cuda_sm20_rem_s64) ;  /* 0x0000008000147944 */ /* 0x010fea0003c00000 */
[----:B------:R-:W-:Y:S01]  /*1d0b0*/  IMAD.MOV.U32 R2, RZ, RZ, R4 ;  /* 0x000000ffff027224 */ /* 0x000fe200078e0004 */
[----:B------:R-:W-:-:S07]  /*1d0c0*/  MOV R3, R5 ;  /* 0x0000000500037202 */ /* 0x000fce0000000f00 */
.L_x_1888:
[----:B------:R-:W-:Y:S05]  /*1d0d0*/  BSYNC.RECONVERGENT B0 ;  /* 0x0000000000007941 */ /* 0x000fea0003800200 */
.L_x_1886:
[----:B------:R-:W0:Y:S02]  /*1d0e0*/  LDC.64 R4, c[0x0][0x3b0] ;  /* 0x0000ec00ff047b82 */ /* 0x000e240000000a00 */
[----:B0-----:R-:W-:-:S06]  /*1d0f0*/  IMAD.WIDE.U32 R4, R0, 0x8, R4 ;  /* 0x0000000800047825 */ /* 0x001fcc00078e0004 */
[----:B------:R-:W2:Y:S01]  /*1d100*/  LDG.E.64 R4, desc[UR36][R4.64] ;  /* 0x0000002404047981 */ /* 0x000ea2000c1e1b00 */
[----:B------:R-:W-:Y:S02]  /*1d110*/  IMAD.MOV.U32 R6, RZ, RZ, R13 ;  /* 0x000000ffff067224 */ /* 0x000fe400078e000d */
[----:B------:R-:W-:Y:S02]  /*1d120*/  IMAD.MOV.U32 R7, RZ, RZ, R28 ;  /* 0x000000ffff077224 */ /* 0x000fe400078e001c */
[----:B--2---:R-:W-:Y:S02]  /*1d130*/  IMAD R3, R3, R4, RZ ;  /* 0x0000000403037224 */ /* 0x004fe400078e02ff */
[----:B------:R-:W-:-:S04]  /*1d140*/  IMAD.WIDE.U32 R6, R4, R2, R6 ;  /* 0x0000000204067225 */ /* 0x000fc800078e0006 */
[----:B------:R-:W-:Y:S02]  /*1d150*/  IMAD R3, R5, R2, R3 ;  /* 0x0000000205037224 */ /* 0x000fe400078e0203 */
[----:B------:R-:W-:-:S03]  /*1d160*/  IMAD.MOV.U32 R13, RZ, RZ, R6 ;  /* 0x000000ffff0d7224 */ /* 0x000fc600078e0006 */
[----:B------:R-:W-:-:S07]  /*1d170*/  IADD3 R28, PT, PT, R7, R3, RZ ;  /* 0x00000003071c7210 */ /* 0x000fce0007ffe0ff */
.L_x_1865:
        /* <DEDUP_REMOVED lines=14> */
.L_x_1891:
        /* <DEDUP_REMOVED lines=13> */
[----:B------:R-:W5:Y:S01]  /*1d330*/  LDCU.64 UR8, c[0x4][0x8] ;  /* 0x01000100ff0877ac */ /* 0x000f620008000a00 */
[----:B0-----:R-:W-:Y:S01]  /*1d340*/  IMAD.U32 R4, RZ, RZ, UR4 ;  /* 0x00000004ff047e24 */ /* 0x001fe2000f8e00ff */
[----:B------:R-:W-:Y:S01]  /*1d350*/  MOV R5, UR5 ;  /* 0x0000000500057c02 */ /* 0x000fe20008000f00 */
[----:B---3--:R-:W-:-:S02]  /*1d360*/  IMAD.U32 R6, RZ, RZ, UR6 ;  /* 0x00000006ff067e24 */ /* 0x008fc4000f8e00ff */
[----:B------:R-:W-:Y:S01]  /*1d370*/  IMAD.U32 R7, RZ, RZ, UR7 ;  /* 0x00000007ff077e24 */ /* 0x000fe2000f8e00ff */
[----:B-----5:R-:W-:Y:S01]  /*1d380*/  MOV R10, UR8 ;  /* 0x00000008000a7c02 */ /* 0x020fe20008000f00 */
[----:B-1----:R-:W-:-:S07]  /*1d390*/  IMAD.U32 R11, RZ, RZ, UR9 ;  /* 0x00000009ff0b7e24 */ /* 0x002fce000f8e00ff */
[----:B------:R-:W-:-:S07]  /*1d3a0*/  LEPC R20, `(.L_x_1890) ;  /* 0x000000001014794e */ /* 0x000fce0000000000 */
[----:B--2-4-:R-:W-:Y:S05]  /*1d3b0*/  CALL.ABS.NOINC R2 ;  /* 0x0000000002007343 */ /* 0x014fea0003c00000 */
.L_x_1890:
[----:B------:R-:W-:Y:S05]  /*1d3c0*/  BSYNC.RECONVERGENT B8 ;  /* 0x0000000000087941 */ /* 0x000fea0003800200 */
.L_x_1889:
[----:B------:R-:W-:-:S05]  /*1d3d0*/  IADD3 R28, P0, PT, R28, 0x8, RZ ;  /* 0x000000081c1c7810 */ /* 0x000fca0007f1e0ff */
[----:B------:R-:W-:Y:S01]  /*1d3e0*/  IMAD.X R29, RZ, RZ, R29, P0 ;  /* 0x000000ffff1d7224 */ /* 0x000fe200000e061d */
[----:B------:R-:W-:-:S04]  /*1d3f0*/  ISETP.GE.U32.AND P0, PT, R28, R35, PT ;  /* 0x000000231c00720c */ /* 0x000fc80003f06070 */
[----:B------:R-:W-:-:S13]  /*1d400*/  ISETP.GE.U32.AND.EX P0, PT, R29, R34, PT, P0 ;  /* 0x000000221d00720c */ /* 0x000fda0003f06100 */
[----:B------:R-:W-:Y:S05]  /*1d410*/  @!P0 BRA `(.L_x_1891) ;  /* 0xfffffffc00908947 */ /* 0x000fea000383ffff */
.L_x_1831:
[----:B------:R-:W-:Y:S05]  /*1d420*/  BSYNC.RECONVERGENT B7 ;  /* 0x0000000000077941 */ /* 0x000fea0003800200 */
.L_x_1830:
        /* <DEDUP_REMOVED lines=17> */
[----:B0-----:R-:W-:Y:S02]  /*1d540*/  IMAD.U32 R4, RZ, RZ, UR4 ;  /* 0x00000004ff047e24 */ /* 0x001fe4000f8e00ff */
[----:B------:R-:W-:Y:S01]  /*1d550*/  IMAD.U32 R5, RZ, RZ, UR5 ;  /* 0x00000005ff057e24 */ /* 0x000fe2000f8e00ff */
[----:B-----5:R-:W-:Y:S01]  /*1d560*/  MOV R6, UR6 ;  /* 0x0000000600067c02 */ /* 0x020fe20008000f00 */
[----:B------:R-:W-:-:S02]  /*1d570*/  IMAD.U32 R7, RZ, RZ, UR7 ;  /* 0x00000007ff077e24 */ /* 0x000fc4000f8e00ff */
[----:B---3--:R-:W-:Y:S01]  /*1d580*/  IMAD.U32 R10, RZ, RZ, UR8 ;  /* 0x00000008ff0a7e24 */ /* 0x008fe2000f8e00ff */
[----:B-1----:R-:W-:-:S07]  /*1d590*/  MOV R11, UR9 ;  /* 0x00000009000b7c02 */ /* 0x002fce0008000f00 */
[----:B------:R-:W-:-:S07]  /*1d5a0*/  LEPC R20, `(.L_x_1895) ;  /* 0x000000001014794e */ /* 0x000fce0000000000 */
[----:B--2-4-:R-:W-:Y:S05]  /*1d5b0*/  CALL.ABS.NOINC R2 ;  /* 0x0000000002007343 */ /* 0x014fea0003c00000 */
.L_x_1895:
[----:B------:R-:W-:Y:S05]  /*1d5c0*/  BSYNC.RECONVERGENT B8 ;  /* 0x0000000000087941 */ /* 0x000fea0003800200 */
.L_x_1894:
[----:B------:R-:W3:Y:S01]  /*1d5d0*/  LDCU.64 UR4, c[0x0][0x398] ;  /* 0x00007300ff0477ac */ /* 0x000ee20008000a00 */
[----:B------:R-:W-:Y:S01]  /*1d5e0*/  BSSY.RECONVERGENT B8, `(.L_x_1896) ;  /* 0x0000014000087945 */ /* 0x000fe20003800200 */
[----:B---3--:R-:W-:-:S04]  /*1d5f0*/  ISETP.NE.U32.AND P0, PT, R22, UR4, PT ;  /* 0x0000000416007c0c */ /* 0x008fc8000bf05070 */
        /* <DEDUP_REMOVED lines=9> */
[----:B------:R-:W5:Y:S01]  /*1d690*/  LDCU.64 UR8, c[0x4][0x8] ;  /* 0x01000100ff0877ac */ /* 0x000f620008000a00 */
[----:B0-----:R-:W-:Y:S02]  /*1d6a0*/  IMAD.U32 R4, RZ, RZ, UR4 ;  /* 0x00000004ff047e24 */ /* 0x001fe4000f8e00ff */
[----:B------:R-:W-:Y:S01]  /*1d6b0*/  IMAD.U32 R5, RZ, RZ, UR5 ;  /* 0x00000005ff057e24 */ /* 0x000fe2000f8e00ff */
[----:B---3--:R-:W-:Y:S01]  /*1d6c0*/  MOV R6, UR6 ;  /* 0x0000000600067c02 */ /* 0x008fe20008000f00 */
[----:B------:R-:W-:-:S02]  /*1d6d0*/  IMAD.U32 R7, RZ, RZ, UR7 ;  /* 0x00000007ff077e24 */ /* 0x000fc4000f8e00ff */
[----:B-----5:R-:W-:Y:S01]  /*1d6e0*/  IMAD.U32 R10, RZ, RZ, UR8 ;  /* 0x00000008ff0a7e24 */ /* 0x020fe2000f8e00ff */
[----:B-1----:R-:W-:-:S07]  /*1d6f0*/  MOV R11, UR9 ;  /* 0x00000009000b7c02 */ /* 0x002fce0008000f00 */
[----:B------:R-:W-:-:S07]  /*1d700*/  LEPC R20, `(.L_x_1897) ;  /* 0x000000001014794e */ /* 0x000fce0000000000 */
[----:B--2-4-:R-:W-:Y:S05]  /*1d710*/  CALL.ABS.NOINC R2 ;  /* 0x0000000002007343 */ /* 0x014fea0003c00000 */
.L_x_1897:
[----:B------:R-:W-:Y:S05]  /*1d720*/  BSYNC.RECONVERGENT B8 ;  /* 0x0000000000087941 */ /* 0x000fea0003800200 */
.L_x_1896:
        /* <DEDUP_REMOVED lines=26> */
.L_x_1899:
[----:B------:R-:W-:Y:S05]  /*1d8d0*/  BSYNC.RECONVERGENT B8 ;  /* 0x0000000000087941 */ /* 0x000fea0003800200 */
.L_x_1898:
[----:B------:R-:W0:Y:S01]  /*1d8e0*/  LDCU.64 UR4, c[0x0][0x398] ;  /* 0x00007300ff0477ac */ /* 0x000e220008000a00 */
[----:B------:R-:W-:Y:S01]  /*1d8f0*/  ISETP.GE.U32.AND P0, PT, R67, 0x7, PT ;  /* 0x000000074300780c */ /* 0x000fe20003f06070 */
[----:B------:R-:W-:Y:S02]  /*1d900*/  IMAD.MOV.U32 R22, RZ, RZ, RZ ;  /* 0x000000ffff167224 */ /* 0x000fe400078e00ff */
        /* <DEDUP_REMOVED lines=15> */
.L_x_1926:
[----:B------:R-:W0:Y:S01]  /*1da00*/  LDC.64 R10, c[0x0][0x3a8] ;  /* 0x0000ea00ff0a7b82 */ /* 0x000e220000000a00 */
[----:B------:R-:W-:-:S05]  /*1da10*/  IADD3 R20, PT, PT, R8, 0x3, RZ ;  /* 0x0000000308147810 */ /* 0x000fca0007ffe0ff */
        /* <DEDUP_REMOVED lines=13> */
[----:B0-----:R-:W-:Y:S01]  /*1daf0*/  MOV R2, RZ ;  /* 0x000000ff00027202 */ /* 0x001fe20000000f00 */
        /* <DEDUP_REMOVED lines=12> */
.L_x_1903:
[----:B------:R-:W-:Y:S01]  /*1dbc0*/  MOV R6, R12 ;  /* 0x0000000c00067202 */ /* 0x000fe20000000f00 */
[----:B------:R-:W-:Y:S01]  /*1dbd0*/  IMAD.MOV.U32 R4, RZ, RZ, R10 ;  /* 0x000000ffff047224 */ /* 0x000fe200078e000a */
[----:B------:R-:W-:Y:S01]  /*1dbe0*/  MOV R2, 0x1dc10 ;  /* 0x0001dc1000027802 */ /* 0x000fe20000000f00 */
[----:B------:R-:W-:-:S07]  /*1dbf0*/  IMAD.MOV.U32 R3, RZ, RZ, R11 ;  /* 0x000000ffff037224 */ /* 0x000fce00078e000b */
[----:B----4-:R-:W-:Y:S05]  /*1dc00*/  CALL.REL.NOINC `($__internal_2_$__cuda_sm20_div_s64) ;  /* 0x0000006c00ec7944 */ /* 0x010fea0003c00000 */
[----:B------:R-:W-:Y:S01]  /*1dc10*/  MOV R14, R4 ;  /* 0x00000004000e7202 */ /* 0x000fe20000000f00 */
[----:B------:R-:W-:-:S07]  /*1dc20*/  IMAD.MOV.U32 R15, RZ, RZ, R3 ;  /* 0x000000ffff0f7224 */ /* 0x000fce00078e0003 */
.L_x_1904:
[----:B------:R-:W-:Y:S05]  /*1dc30*/  BSYNC.RECONVERGENT B1 ;  /* 0x0000000000017941 */ /* 0x000fea0003800200 */
.L_x_1902:
        /* <DEDUP_REMOVED lines=9> */
[----:B------:R-:W-:Y:S02]  /*1dcd0*/  BSSY.RECONVERGENT B1, `(.L_x_1905) ;  /* 0x000002b000017945 */ /* 0x000fe40003800200 */
[----:B------:R-:W-:Y:S01]  /*1dce0*/  IADD3.X R23, PT, PT, RZ, ~R15, RZ, P0, !PT ;  /* 0x8000000fff177210 */ /* 0x000fe200007fe4ff */
[----:B------:R-:W-:-:S04]  /*1dcf0*/  IMAD.WIDE.U32 R4, R10, R25, R4 ;  /* 0x000000190a047225 */ /* 0x000fc800078e0004 */
[----:B------:R-:W-:-:S04]  /*1dd00*/  IMAD R23, R23, R10, RZ ;  /* 0x0000000a17177224 */ /* 0x000fc800078e02ff */
[----:B------:R-:W-:Y:S01]  /*1dd10*/  IMAD R11, R11, R25, R23 ;  /* 0x000000190b0b7224 */ /* 0x000fe200078e0217 */
[----:B------:R-:W-:Y:S01]  /*1dd20*/  MOV R23, R22 ;  /* 0x0000001600177202 */ /* 0x000fe20000000f00 */
        /* <DEDUP_REMOVED lines=29> */
.L_x_1906:
[----:B------:R-:W-:Y:S01]  /*1df00*/  IMAD.MOV.U32 R6, RZ, RZ, R14 ;  /* 0x000000ffff067224 */ /* 0x000fe200078e000e */
[----:B------:R-:W-:Y:S01]  /*1df10*/  MOV R5, R15 ;  /* 0x0000000f00057202 */ /* 0x000fe20000000f00 */
[----:B------:R-:W-:Y:S01]  /*1df20*/  IMAD.MOV.U32 R4, RZ, RZ, R20 ;  /* 0x000000ffff047224 */ /* 0x000fe200078e0014 */
[----:B------:R-:W-:Y:S01]  /*1df30*/  MOV R2, 0x1df60 ;  /* 0x0001df6000027802 */ /* 0x000fe20000000f00 */
[----:B------:R-:W-:-:S07]  /*1df40*/  IMAD.MOV.U32 R3, RZ, RZ, R21 ;  /* 0x000000ffff037224 */ /* 0x000fce00078e0015 */
[----:B----4-:R-:W-:Y:S05]  /*1df50*/  CALL.REL.NOINC `($__internal_2_$__cuda_sm20_div_s64) ;  /* 0x0000006c00187944 */ /* 0x010fea0003c00000 */
[----:B------:R-:W-:Y:S01]  /*1df60*/  MOV R10, R4 ;  /* 0x00000004000a7202 */ /* 0x000fe20000000f00 */
[----:B------:R-:W-:-:S07]  /*1df70*/  IMAD.MOV.U32 R11, RZ, RZ, R3 ;  /* 0x000000ffff0b7224 */ /* 0x000fce00078e0003 */
.L_x_1907:
[----:B------:R-:W-:Y:S05]  /*1df80*/  BSYNC.RECONVERGENT B1 ;  /* 0x0000000000017941 */ /* 0x000fea0003800200 */
.L_x_1905:
        /* <DEDUP_REMOVED lines=45> */
.L_x_1909:
[----:B------:R-:W-:Y:S01]  /*1e260*/  MOV R6, R10 ;  /* 0x0000000a00067202 */ /* 0x000fe20000000f00 */
[----:B------:R-:W-:Y:S01]  /*1e270*/  IMAD.MOV.U32 R5, RZ, RZ, R11 ;  /* 0x000000ffff057224 */ /* 0x000fe200078e000b */
[----:B------:R-:W-:Y:S01]  /*1e280*/  MOV R3, R13 ;  /* 0x0000000d00037202 */ /* 0x000fe20000000f00 */
[----:B------:R-:W-:Y:S01]  /*1e290*/  IMAD.MOV.U32 R4, RZ, RZ, R12 ;  /* 0x000000ffff047224 */ /* 0x000fe200078e000c */
[----:B------:R-:W-:-:S07]  /*1e2a0*/  MOV R2, 0x1e2c0 ;  /* 0x0001e2c000027802 */ /* 0x000fce0000000f00 */
[----:B----4-:R-:W-:Y:S05]  /*1e2b0*/  CALL.REL.NOINC `($__internal_2_$__cuda_sm20_div_s64) ;  /* 0x0000006800407944 */ /* 0x010fea0003c00000 */
[----:B------:R-:W-:Y:S02]  /*1e2c0*/  IMAD.MOV.U32 R22, RZ, RZ, R4 ;  /* 0x000000ffff167224 */ /* 0x000fe400078e0004 */
[----:B------:R-:W-:-:S07]  /*1e2d0*/  IMAD.MOV.U32 R23, RZ, RZ, R3 ;  /* 0x000000ffff177224 */ /* 0x000fce00078e0003 */
.L_x_1910:
[----:B------:R-:W-:Y:S05]  /*1e2e0*/  BSYNC.RECONVERGENT B1 ;  /* 0x0000000000017941 */ /* 0x000fea0003800200 */
.L_x_1908:
[----:B------:R-:W0:Y:S08]  /*1e2f0*/  LDC.64 R20, c[0x0][0x3a8] ;  /* 0x0000ea00ff147b82 */ /* 0x000e300000000a00 */
        /* <DEDUP_REMOVED lines=15> */
[----:B------:R-:W-:Y:S01]  /*1e3f0*/  VIADD R9, R8, 0xfffffffc ;  /* 0xfffffffc08097836 */ /* 0x000fe20000000000 */
        /* <DEDUP_REMOVED lines=27> */
.L_x_1912:
        /* <DEDUP_REMOVED lines=8> */
.L_x_1913:
[----:B------:R-:W-:Y:S05]  /*1e630*/  BSYNC.RECONVERGENT B1 ;  /* 0x0000000000017941 */ /* 0x000fea0003800200 */
.L_x_1911:
        /* <DEDUP_REMOVED lines=45> */
.L_x_1915:
        /* <DEDUP_REMOVED lines=8> */
.L_x_1916:
[----:B------:R-:W-:Y:S05]  /*1e990*/  BSYNC.RECONVERGENT B1 ;  /* 0x0000000000017941 */ /* 0x000fea0003800200 */
.L_x_1914:
        /* <DEDUP_REMOVED lines=13> */
[----:B------:R-:W-:-:S04]  /*1ea70*/  IMAD R23, R23, R10, RZ ;  /* 0x0000000a17177224 */ /* 0x000fc800078e02ff */
[----:B------:R-:W-:Y:S01]  /*1ea80*/  IMAD R11, R11, R27, R23 ;  /* 0x0000001b0b0b7224 */ /* 0x000fe200078e0217 */
[----:B------:R-:W-:-:S03]  /*1ea90*/  MOV R23, R25 ;  /* 0x0000001900177202 */ /* 0x000fc60000000f00 */
        /* <DEDUP_REMOVED lines=28> */
.L_x_1918:
        /* <DEDUP_REMOVED lines=8> */
.L_x_1919:
[----:B------:R-:W-:Y:S05]  /*1ece0*/  BSYNC.RECONVERGENT B1 ;  /* 0x0000000000017941 */ /* 0x000fea0003800200 */
.L_x_1917:
        /* <DEDUP_REMOVED lines=44> */
.L_x_1921:
        /* <DEDUP_REMOVED lines=8> */
.L_x_1922:
[----:B------:R-:W-:Y:S05]  /*1f030*/  BSYNC.RECONVERGENT B1 ;  /* 0x0000000000017941 */ /* 0x000fea0003800200 */
.L_x_1920:
        /* <DEDUP_REMOVED lines=44> */
.L_x_1924:
        /* <DEDUP_REMOVED lines=8> */
.L_x_1925:
[----:B------:R-:W-:Y:S05]  /*1f380*/  BSYNC.RECONVERGENT B1 ;  /* 0x0000000000017941 */ /* 0x000fea0003800200 */
.L_x_1923:
[----:B------:R-:W0:Y:S02]  /*1f390*/  LDC.64 R2, c[0x0][0x3b0] ;  /* 0x0000ec00ff027b82 */ /* 0x000e240000000a00 */
[----:B0-----:R-:W-:-:S06]  /*1f3a0*/  IMAD.WIDE.U32 R2, R9, 0x8, R2 ;  /* 0x0000000809027825 */ /* 0x001fcc00078e0002 */
[----:B------:R-:W2:Y:S01]  /*1f3b0*/  LDG.E.64 R2, desc[UR36][R2.64] ;  /* 0x0000002402027981 */ /* 0x000ea2000c1e1b00 */
[----:B------:R-:W-:Y:S01]  /*1f3c0*/  IADD3 R11, P0, PT, RZ, -R12, RZ ;  /* 0x8000000cff0b7210 */ /* 0x000fe20007f1e0ff */
[----:B------:R-:W-:Y:S01]  /*1f3d0*/  IMAD.MOV.U32 R6, RZ, RZ, R20 ;  /* 0x000000ffff067224 */ /* 0x000fe200078e0014 */
[----:B------:R-:W-:Y:S01]  /*1f3e0*/  MOV R7, R21 ;  /* 0x0000001500077202 */ /* 0x000fe20000000f00 */
[----:B------:R-:W-:Y:S01]  /*1f3f0*/  VIADD R0, R0, 0x8 ;  /* 0x0000000800007836 */ /* 0x000fe20000000000 */
[----:B------:R-:W-:Y:S01]  /*1f400*/  IADD3 R8, PT, PT, R8, -0x8, RZ ;  /* 0xfffffff808087810 */ /* 0x000fe20007ffe0ff */
[----:B------:R-:W-:Y:S02]  /*1f410*/  IMAD.X R9, RZ, RZ, ~R5, P0 ;  /* 0x000000ffff097224 */ /* 0x000fe400000e0e05 */
[----:B------:R-:W-:Y:S01]  /*1f420*/  IMAD.WIDE.U32 R6, R22, R11, R6 ;  /* 0x0000000b16067225 */ /* 0x000fe200078e0006 */
[----:B------:R-:W-:-:S03]  /*1f430*/  ISETP.NE.AND P0, PT, R0, RZ, PT ;  /* 0x000000ff0000720c */ /* 0x000fc60003f05270 */
[----:B------:R-:W-:-:S04]  /*1f440*/  IMAD R9, R9, R22, RZ ;  /* 0x0000001609097224 */ /* 0x000fc800078e02ff */
[----:B------:R-:W-:Y:S01]  /*1f450*/  IMAD R9, R23, R11, R9 ;  /* 0x0000000b17097224 */ /* 0x000fe200078e0209 */
[----:B------:R-:W-:-:S03]  /*1f460*/  MOV R11, R13 ;  /* 0x0000000d000b7202 */ /* 0x000fc60000000f00 */
        /* <DEDUP_REMOVED lines=8> */
.L_x_1901:
[----:B------:R-:W-:-:S07]  /*1f4f0*/  VIADD R67, R8, 0x3 ;  /* 0x0000000308437836 */ /* 0x000fce0000000000 */
.L_x_1900:
        /* <DEDUP_REMOVED lines=31> */
.L_x_1930:
[----:B------:R-:W-:Y:S01]  /*1f6f0*/  IMAD.MOV.U32 R6, RZ, RZ, R12 ;  /* 0x000000ffff067224 */ /* 0x000fe200078e000c */
[----:B------:R-:W-:Y:S01]  /*1f700*/  MOV R3, R15 ;  /* 0x0000000f00037202 */ /* 0x000fe20000000f00 */
[----:B------:R-:W-:Y:S01]  /*1f710*/  IMAD.MOV.U32 R4, RZ, RZ, R14 ;  /* 0x000000ffff047224 */ /* 0x000fe200078e000e */
[----:B------:R-:W-:-:S07]  /*1f720*/  MOV R2, 0x1f740 ;  /* 0x0001f74000027802 */ /* 0x000fce0000000f00 */
[----:B----4-:R-:W-:Y:S05]  /*1f730*/  CALL.REL.NOINC `($__internal_2_$__cuda_sm20_div_s64) ;  /* 0x0000005400207944 */ /* 0x010fea0003c00000 */
[----:B------:R-:W-:Y:S02]  /*1f740*/  IMAD.MOV.U32 R8, RZ, RZ, R4 ;  /* 0x000000ffff087224 */ /* 0x000fe400078e0004 */
[----:B------:R-:W-:-:S07]  /*1f750*/  IMAD.MOV.U32 R9, RZ, RZ, R3 ;  /* 0x000000ffff097224 */ /* 0x000fce00078e0003 */
.L_x_1931:
[----:B------:R-:W-:Y:S05]  /*1f760*/  BSYNC.RECONVERGENT B0 ;  /* 0x0000000000007941 */ /* 0x000fea0003800200 */
.L_x_1929:
        /* <DEDUP_REMOVED lines=44> */
.L_x_1933:
        /* <DEDUP_REMOVED lines=8> */
.L_x_1934:
[----:B------:R-:W-:Y:S05]  /*1fab0*/  BSYNC.RECONVERGENT B0 ;  /* 0x0000000000007941 */ /* 0x000fea0003800200 */
.L_x_1932:
        /* <DEDUP_REMOVED lines=44> */
.L_x_1936:
        /* <DEDUP_REMOVED lines=8> */
.L_x_1937:
[----:B------:R-:W-:Y:S05]  /*1fe00*/  BSYNC.RECONVERGENT B0 ;  /* 0x0000000000007941 */ /* 0x000fea0003800200 */
.L_x_1935:
        /* <DEDUP_REMOVED lines=44> */
.L_x_1939:
        /* <DEDUP_REMOVED lines=8> */
.L_x_1940:
[----:B------:R-:W-:Y:S05]  /*20150*/  BSYNC.RECONVERGENT B0 ;  /* 0x0000000000007941 */ /* 0x000fea0003800200 */
.L_x_1938:
        /* <DEDUP_REMOVED lines=18> */
.L_x_1928:
        /* <DEDUP_REMOVED lines=31> */
.L_x_1943:
[----:B------:R-:W-:Y:S01]  /*20470*/  IMAD.MOV.U32 R6, RZ, RZ, R12 ;  /* 0x000000ffff067224 */ /* 0x000fe200078e000c */
[----:B------:R-:W-:Y:S01]  /*20480*/  MOV R3, R15 ;  /* 0x0000000f00037202 */ /* 0x000fe20000000f00 */
[----:B------:R-:W-:Y:S01]  /*20490*/  IMAD.MOV.U32 R4, RZ, RZ, R14 ;  /* 0x000000ffff047224 */ /* 0x000fe200078e000e */
[----:B------:R-:W-:-:S07]  /*204a0*/  MOV R2, 0x204c0 ;  /* 0x000204c000027802 */ /* 0x000fce0000000f00 */
[----:B----4-:R-:W-:Y:S05]  /*204b0*/  CALL.REL.NOINC `($__internal_2_$__cuda_sm20_div_s64) ;  /* 0x0000004400c07944 */ /* 0x010fea0003c00000 */
[----:B------:R-:W-:Y:S02]  /*204c0*/  IMAD.MOV.U32 R8, RZ, RZ, R4 ;  /* 0x000000ffff087224 */ /* 0x000fe400078e0004 */
[----:B------:R-:W-:-:S07]  /*204d0*/  IMAD.MOV.U32 R9, RZ, RZ, R3 ;  /* 0x000000ffff097224 */ /* 0x000fce00078e0003 */
.L_x_1944:
[----:B------:R-:W-:Y:S05]  /*204e0*/  BSYNC.RECONVERGENT B0 ;  /* 0x0000000000007941 */ /* 0x000fea0003800200 */
.L_x_1942:
        /* <DEDUP_REMOVED lines=44> */
.L_x_1946:
        /* <DEDUP_REMOVED lines=8> */
.L_x_1947:
[----:B------:R-:W-:Y:S05]  /*20830*/  BSYNC.RECONVERGENT B0 ;  /* 0x0000000000007941 */ /* 0x000fea0003800200 */
.L_x_1945:
        /* <DEDUP_REMOVED lines=18> */
.L_x_1941:
        /* <DEDUP_REMOVED lines=31> */
.L_x_1949:
[----:B------:R-:W-:Y:S01]  /*20b50*/  IMAD.MOV.U32 R9, RZ, RZ, R2 ;  /* 0x000000ffff097224 */ /* 0x000fe200078e0002 */
[----:B------:R-:W-:Y:S01]  /*20b60*/  MOV R14, R5 ;  /* 0x00000005000e7202 */ /* 0x000fe20000000f00 */
[----:B------:R-:W-:Y:S01]  /*20b70*/  IMAD.MOV.U32 R8, RZ, RZ, R3 ;  /* 0x000000ffff087224 */ /* 0x000fe200078e0003 */
[----:B------:R-:W-:-:S07]  /*20b80*/  MOV R10, 0x20ba0 ;  /* 0x00020ba0000a7802 */ /* 0x000fce0000000f00 */
[----:B----4-:R-:W-:Y:S05]  /*20b90*/  CALL.REL.NOINC `($__internal_3_$__cuda_sm20_rem_s64) ;  /* 0x0000004400587944 */ /* 0x010fea0003c00000 */
[----:B------:R-:W-:Y:S02]  /*20ba0*/  IMAD.MOV.U32 R2, RZ, RZ, R4 ;  /* 0x000000ffff027224 */ /* 0x000fe400078e0004 */
[----:B------:R-:W-:-:S07]  /*20bb0*/  IMAD.MOV.U32 R3, RZ, RZ, R5 ;  /* 0x000000ffff037224 */ /* 0x000fce00078e0005 */
.L_x_1950:
[----:B------:R-:W-:Y:S05]  /*20bc0*/  BSYNC.RECONVERGENT B0 ;  /* 0x0000000000007941 */ /* 0x000fea0003800200 */
.L_x_1948:
        /* <DEDUP_REMOVED lines=10> */
.L_x_1927:
        /* <DEDUP_REMOVED lines=14> */
[----:B------:R-:W-:Y:S01]  /*20d50*/  IMAD.MOV.U32 R16, RZ, RZ, R0 ;  /* 0x000000ffff107224 */ /* 0x000fe200078e0000 */
[----:B------:R-:W-:-:S07]  /*20d60*/  MOV R17, R2 ;  /* 0x0000000200117202 */ /* 0x000fce0000000f00 */
.L_x_1953:
        /* <DEDUP_REMOVED lines=22> */
.L_x_1952:
[----:B------:R-:W-:Y:S05]  /*20ed0*/  BSYNC.RECONVERGENT B8 ;  /* 0x0000000000087941 */ /* 0x000fea0003800200 */
.L_x_1951:
[----:B------:R-:W-:-:S05]  /*20ee0*/  IADD3 R16, P0, PT, R16, 0x8, RZ ;  /* 0x0000000810107810 */ /* 0x000fca0007f1e0ff */
[----:B------:R-:W-:Y:S01]  /*20ef0*/  IMAD.X R17, RZ, RZ, R17, P0 ;  /* 0x000000ffff117224 */ /* 0x000fe200000e0611 */
[----:B------:R-:W-:-:S04]  /*20f00*/  ISETP.GE.U32.AND P0, PT, R16, R23, PT ;  /* 0x000000171000720c */ /* 0x000fc80003f06070 */
[----:B------:R-:W-:-:S13]  /*20f10*/  ISETP.GE.U32.AND.EX P0, PT, R17, R22, PT, P0 ;  /* 0x000000161100720c */ /* 0x000fda0003f06100 */
[----:B------:R-:W-:Y:S05]  /*20f20*/  @!P0 BRA `(.L_x_1953) ;  /* 0xfffffffc00908947 */ /* 0x000fea000383ffff */
.L_x_1893:
[----:B------:R-:W-:Y:S05]  /*20f30*/  BSYNC.RECONVERGENT B7 ;  /* 0x0000000000077941 */ /* 0x000fea0003800200 */
.L_x_1892:
[----:B------:R-:W-:Y:S05]  /*20f40*/  BRA `(.L_x_1954) ;  /* 0x0000001c003c7947 */ /* 0x000fea0003800000 */
.L_x_1705:
[----:B------:R-:W-:Y:S01]  /*20f50*/  ISETP.GE.AND P0, PT, R66, R68, PT ;  /* 0x000000444200720c */ /* 0x000fe20003f06270 */
[----:B------:R-:W-:-:S12]  /*20f60*/  BSSY.RECONVERGENT B7, `(.L_x_1955) ;  /* 0x0000071000077945 */ /* 0x000fd80003800200 */
        /* <DEDUP_REMOVED lines=22> */
.L_x_1958:
[----:B------:R-:W-:Y:S05]  /*210d0*/  BSYNC.RECONVERGENT B8 ;  /* 0x0000000000087941 */ /* 0x000fea0003800200 */
.L_x_1957:
[----:B------:R-:W0:Y:S01]  /*210e0*/  LDCU.64 UR4, c[0x0][0x398] ;  /* 0x00007300ff0477ac */ /* 0x000e220008000a00 */
[----:B------:R-:W-:Y:S01]  /*210f0*/  BSSY.RECONVERGENT B8, `(.L_x_1959) ;  /* 0x0000014000087945 */ /* 0x000fe20003800200 */
[----:B0-----:R-:W-:-:S04]  /*21100*/  ISETP.NE.U32.AND P0, PT, R54, UR4, PT ;  /* 0x0000000436007c0c */ /* 0x001fc8000bf05070 */
        /* <DEDUP_REMOVED lines=18> */
.L_x_1960:
[----:B------:R-:W-:Y:S05]  /*21230*/  BSYNC.RECONVERGENT B8 ;  /* 0x0000000000087941 */ /* 0x000fea0003800200 */
.L_x_1959:
        /* <DEDUP_REMOVED lines=26> */
.L_x_1962:
[----:B------:R-:W-:Y:S05]  /*213e0*/  BSYNC.RECONVERGENT B8 ;  /* 0x0000000000087941 */ /* 0x000fea0003800200 */
.L_x_1961:
[----:B------:R-:W0:Y:S02]  /*213f0*/  LDCU.64 UR4, c[0x0][0x3b8] ;  /* 0x00007700ff0477ac */ /* 0x000e240008000a00 */
[----:B0-----:R-:W-:Y:S02]  /*21400*/  LEA R26, P0, R50, UR4, 0x3 ;  /* 0x00000004321a7c11 */ /* 0x001fe4000f8018ff */
[----:B------:R-:W-:Y:S02]  /*21410*/  LEA R29, P1, R48, UR4, 0x3 ;  /* 0x00000004301d7c11 */ /* 0x000fe4000f8218ff */
[----:B------:R-:W-:Y:S02]  /*21420*/  IADD3 R26, P2, PT, R26, 0x8, RZ ;  /* 0x000000081a1a7810 */ /* 0x000fe40007f5e0ff */
[----:B------:R-:W-:Y:S02]  /*21430*/  LEA.HI.X R27, R50, UR5, R51, 0x3, P0 ;  /* 0x00000005321b7c11 */ /* 0x000fe400080f1c33 */
[----:B------:R-:W-:-:S02]  /*21440*/  LEA.HI.X R28, R48, UR5, R49, 0x3, P1 ;  /* 0x00000005301c7c11 */ /* 0x000fc400088f1c31 */
[----:B------:R-:W-:Y:S02]  /*21450*/  IADD3.X R27, PT, PT, RZ, R27, RZ, P2, !PT ;  /* 0x0000001bff1b7210 */ /* 0x000fe400017fe4ff */
[----:B------:R-:W-:Y:S02]  /*21460*/  ISETP.GE.U32.AND P0, PT, R26, R29, PT ;  /* 0x0000001d1a00720c */ /* 0x000fe40003f06070 */
[----:B------:R-:W-:Y:S02]  /*21470*/  ISETP.LE.U32.AND P1, PT, R48, R50, PT ;  /* 0x000000323000720c */ /* 0x000fe40003f23070 */
[----:B------:R-:W-:-:S04]  /*21480*/  ISETP.GE.U32.AND.EX P0, PT, R27, R28, PT, P0 ;  /* 0x0000001c1b00720c */ /* 0x000fc80003f06100 */
[----:B------:R-:W-:-:S13]  /*21490*/  ISETP.LE.OR.EX P0, PT, R49, R51, P0, P1 ;  /* 0x000000333100720c */ /* 0x000fda0000703710 */
[----:B------:R-:W-:Y:S05]  /*214a0*/  @P0 BRA `(.L_x_1956) ;  /* 0x0000000000700947 */ /* 0x000fea0003800000 */
.L_x_1965:
        /* <DEDUP_REMOVED lines=22> */
.L_x_1964:
[----:B------:R-:W-:Y:S05]  /*21610*/  BSYNC.RECONVERGENT B8 ;  /* 0x0000000000087941 */ /* 0x000fea0003800200 */
.L_x_1963:
[----:B------:R-:W-:-:S05]  /*21620*/  IADD3 R26, P0, PT, R26, 0x8, RZ ;  /* 0x000000081a1a7810 */ /* 0x000fca0007f1e0ff */
[----:B------:R-:W-:Y:S01]  /*21630*/  IMAD.X R27, RZ, RZ, R27, P0 ;  /* 0x000000ffff1b7224 */ /* 0x000fe200000e061b */
[----:B------:R-:W-:-:S04]  /*21640*/  ISETP.GE.U32.AND P0, PT, R26, R29, PT ;  /* 0x0000001d1a00720c */ /* 0x000fc80003f06070 */
[----:B------:R-:W-:-:S13]  /*21650*/  ISETP.GE.U32.AND.EX P0, PT, R27, R28, PT, P0 ;  /* 0x0000001c1b00720c */ /* 0x000fda0003f06100 */
[----:B------:R-:W-:Y:S05]  /*21660*/  @!P0 BRA `(.L_x_1965) ;  /* 0xfffffffc00908947 */ /* 0x000fea000383ffff */
.L_x_1956:
[----:B------:R-:W-:Y:S05]  /*21670*/  BSYNC.RECONVERGENT B7 ;  /* 0x0000000000077941 */ /* 0x000fea0003800200 */
.L_x_1955:
        /* <DEDUP_REMOVED lines=17> */
[----:B0-----:R-:W-:Y:S01]  /*21790*/  MOV R4, UR4 ;  /* 0x0000000400047c02 */ /* 0x001fe20008000f00 */
[----:B------:R-:W-:-:S02]  /*217a0*/  IMAD.U32 R5, RZ, RZ, UR5 ;  /* 0x00000005ff057e24 */ /* 0x000fc4000f8e00ff */
[----:B-----5:R-:W-:Y:S01]  /*217b0*/  IMAD.U32 R6, RZ, RZ, UR6 ;  /* 0x00000006ff067e24 */ /* 0x020fe2000f8e00ff */
[----:B------:R-:W-:Y:S01]  /*217c0*/  MOV R7, UR7 ;  /* 0x0000000700077c02 */ /* 0x000fe20008000f00 */
[----:B---3--:R-:W-:Y:S02]  /*217d0*/  IMAD.U32 R10, RZ, RZ, UR8 ;  /* 0x00000008ff0a7e24 */ /* 0x008fe4000f8e00ff */
[----:B-1----:R-:W-:-:S07]  /*217e0*/  IMAD.U32 R11, RZ, RZ, UR9 ;  /* 0x00000009ff0b7e24 */ /* 0x002fce000f8e00ff */
[----:B------:R-:W-:-:S07]  /*217f0*/  LEPC R20, `(.L_x_1969) ;  /* 0x000000001014794e */ /* 0x000fce0000000000 */
[----:B--2-4-:R-:W-:Y:S05]  /*21800*/  CALL.ABS.NOINC R2 ;  /* 0x0000000002007343 */ /* 0x014fea0003c00000 */
.L_x_1969:
[----:B------:R-:W-:Y:S05]  /*21810*/  BSYNC.RECONVERGENT B8 ;  /* 0x0000000000087941 */ /* 0x000fea0003800200 */
.L_x_1968:
        /* <DEDUP_REMOVED lines=21> */
.L_x_1971:
[----:B------:R-:W-:Y:S05]  /*21970*/  BSYNC.RECONVERGENT B8 ;  /* 0x0000000000087941 */ /* 0x000fea0003800200 */
.L_x_1970:
[----:B------:R-:W0:Y:S01]  /*21980*/  LDCU.64 UR4, c[0x0][0x390] ;  /* 0x00007200ff0477ac */ /* 0x000e220008000a00 */
[----:B------:R-:W-:Y:S01]  /*21990*/  IADD3 R0, P1, PT, -R42, R40, RZ ;  /* 0x000000282a007210 */ /* 0x000fe20007f3e1ff */
[----:B------:R-:W-:Y:S01]  /*219a0*/  BSSY.RECONVERGENT B8, `(.L_x_1972) ;  /* 0x0000018000087945 */ /* 0x000fe20003800200 */
[----:B------:R-:W1:Y:S02]  /*219b0*/  LDCU.64 UR6, c[0x0][0x388] ;  /* 0x00007100ff0677ac */ /* 0x000e640008000a00 */
[----:B------:R-:W-:Y:S02]  /*219c0*/  IADD3.X R2, PT, PT, ~R43, R41, RZ, P1, !PT ;  /* 0x000000292b027210 */ /* 0x000fe40000ffe5ff */
        /* <DEDUP_REMOVED lines=21> */
.L_x_1973:
[----:B------:R-:W-:Y:S05]  /*21b20*/  BSYNC.RECONVERGENT B8 ;  /* 0x0000000000087941 */ /* 0x000fea0003800200 */
.L_x_1972:
[----:B------:R-:W0:Y:S02]  /*21b30*/  LDCU.64 UR4, c[0x0][0x3b8] ;  /* 0x00007700ff0477ac */ /* 0x000e240008000a00 */
[----:B0-----:R-:W-:Y:S02]  /*21b40*/  LEA R26, P0, R42, UR4, 0x3 ;  /* 0x000000042a1a7c11 */ /* 0x001fe4000f8018ff */
[----:B------:R-:W-:Y:S02]  /*21b50*/  LEA R29, P1, R40, UR4, 0x3 ;  /* 0x00000004281d7c11 */ /* 0x000fe4000f8218ff */
[----:B------:R-:W-:Y:S02]  /*21b60*/  IADD3 R26, P2, PT, R26, 0x8, RZ ;  /* 0x000000081a1a7810 */ /* 0x000fe40007f5e0ff */
[----:B------:R-:W-:Y:S02]  /*21b70*/  LEA.HI.X R27, R42, UR5, R43, 0x3, P0 ;  /* 0x000000052a1b7c11 */ /* 0x000fe400080f1c2b */
[----:B------:R-:W-:-:S02]  /*21b80*/  LEA.HI.X R28, R40, UR5, R41, 0x3, P1 ;  /* 0x00000005281c7c11 */ /* 0x000fc400088f1c29 */
[----:B------:R-:W-:Y:S01]  /*21b90*/  ISETP.GE.U32.AND P0, PT, R26, R29, PT ;  /* 0x0000001d1a00720c */ /* 0x000fe20003f06070 */
[----:B------:R-:W-:Y:S01]  /*21ba0*/  IMAD.X R27, RZ, RZ, R27, P2 ;  /* 0x000000ffff1b7224 */ /* 0x000fe200010e061b */
[----:B------:R-:W-:-:S04]  /*21bb0*/  ISETP.LE.U32.AND P1, PT, R40, R42, PT ;  /* 0x0000002a2800720c */ /* 0x000fc80003f23070 */
[----:B------:R-:W-:-:S04]  /*21bc0*/  ISETP.GE.U32.AND.EX P0, PT, R27, R28, PT, P0 ;  /* 0x0000001c1b00720c */ /* 0x000fc80003f06100 */
[----:B------:R-:W-:-:S13]  /*21bd0*/  ISETP.LE.OR.EX P0, PT, R41, R43, P0, P1 ;  /* 0x0000002b2900720c */ /* 0x000fda0000703710 */
[----:B------:R-:W-:Y:S05]  /*21be0*/  @P0 BRA `(.L_x_1967) ;  /* 0x0000000000700947 */ /* 0x000fea0003800000 */
.L_x_1976:
        /* <DEDUP_REMOVED lines=14> */
[----:B0-----:R-:W-:Y:S01]  /*21cd0*/  IMAD.U32 R4, RZ, RZ, UR4 ;  /* 0x00000004ff047e24 */ /* 0x001fe2000f8e00ff */
[----:B------:R-:W-:Y:S01]  /*21ce0*/  MOV R5, UR5 ;  /* 0x0000000500057c02 */ /* 0x000fe20008000f00 */
[----:B-----5:R-:W-:-:S02]  /*21cf0*/  IMAD.U32 R6, RZ, RZ, UR6 ;  /* 0x00000006ff067e24 */ /* 0x020fc4000f8e00ff */
[----:B------:R-:W-:Y:S01]  /*21d00*/  IMAD.U32 R7, RZ, RZ, UR7 ;  /* 0x00000007ff077e24 */ /* 0x000fe2000f8e00ff */
[----:B---3--:R-:W-:Y:S01]  /*21d10*/  MOV R10, UR8 ;  /* 0x00000008000a7c02 */ /* 0x008fe20008000f00 */
[----:B-1----:R-:W-:-:S07]  /*21d20*/  IMAD.U32 R11, RZ, RZ, UR9 ;  /* 0x00000009ff0b7e24 */ /* 0x002fce000f8e00ff */
[----:B------:R-:W-:-:S07]  /*21d30*/  LEPC R20, `(.L_x_1975) ;  /* 0x000000001014794e */ /* 0x000fce0000000000 */
[----:B--2-4-:R-:W-:Y:S05]  /*21d40*/  CALL.ABS.NOINC R2 ;  /* 0x0000000002007343 */ /* 0x014fea0003c00000 */
.L_x_1975:
[----:B------:R-:W-:Y:S05]  /*21d50*/  BSYNC.RECONVERGENT B8 ;  /* 0x0000000000087941 */ /* 0x000fea0003800200 */
.L_x_1974:
[----:B------:R-:W-:-:S05]  /*21d60*/  IADD3 R26, P0, PT, R26, 0x8, RZ ;  /* 0x000000081a1a7810 */ /* 0x000fca0007f1e0ff */
[----:B------:R-:W-:Y:S01]  /*21d70*/  IMAD.X R27, RZ, RZ, R27, P0 ;  /* 0x000000ffff1b7224 */ /* 0x000fe200000e061b */
[----:B------:R-:W-:-:S04]  /*21d80*/  ISETP.GE.U32.AND P0, PT, R26, R29, PT ;  /* 0x0000001d1a00720c */ /* 0x000fc80003f06070 */
[----:B------:R-:W-:-:S13]  /*21d90*/  ISETP.GE.U32.AND.EX P0, PT, R27, R28, PT, P0 ;  /* 0x0000001c1b00720c */ /* 0x000fda0003f06100 */
[----:B------:R-:W-:Y:S05]  /*21da0*/  @!P0 BRA `(.L_x_1976) ;  /* 0xfffffffc00908947 */ /* 0x000fea000383ffff */
.L_x_1967:
[----:B------:R-:W-:Y:S05]  /*21db0*/  BSYNC.RECONVERGENT B7 ;  /* 0x0000000000077941 */ /* 0x000fea0003800200 */
.L_x_1966:
        /* <DEDUP_REMOVED lines=25> */
.L_x_1980:
[----:B------:R-:W-:Y:S05]  /*21f50*/  BSYNC.RECONVERGENT B8 ;  /* 0x0000000000087941 */ /* 0x000fea0003800200 */
.L_x_1979:
        /* <DEDUP_REMOVED lines=21> */
.L_x_1982:
[----:B------:R-:W-:Y:S05]  /*220b0*/  BSYNC.RECONVERGENT B8 ;  /* 0x0000000000087941 */ /* 0x000fea0003800200 */
.L_x_1981:
        /* <DEDUP_REMOVED lines=26> */
.L_x_1984:
[----:B------:R-:W-:Y:S05]  /*22260*/  BSYNC.RECONVERGENT B8 ;  /* 0x0000000000087941 */ /* 0x000fea0003800200 */
.L_x_1983:
        /* <DEDUP_REMOVED lines=12> */
.L_x_1987:
        /* <DEDUP_REMOVED lines=14> */
[----:B0-----:R-:W-:Y:S01]  /*22410*/  MOV R4, UR4 ;  /* 0x0000000400047c02 */ /* 0x001fe20008000f00 */
[----:B------:R-:W-:-:S02]  /*22420*/  IMAD.U32 R5, RZ, RZ, UR5 ;  /* 0x00000005ff057e24 */ /* 0x000fc4000f8e00ff */
[----:B---3--:R-:W-:Y:S01]  /*22430*/  IMAD.U32 R6, RZ, RZ, UR6 ;  /* 0x00000006ff067e24 */ /* 0x008fe2000f8e00ff */
[----:B------:R-:W-:Y:S01]  /*22440*/  MOV R7, UR7 ;  /* 0x0000000700077c02 */ /* 0x000fe20008000f00 */
[----:B-----5:R-:W-:Y:S02]  /*22450*/  IMAD.U32 R10, RZ, RZ, UR8 ;  /* 0x00000008ff0a7e24 */ /* 0x020fe4000f8e00ff */
[----:B-1----:R-:W-:-:S07]  /*22460*/  IMAD.U32 R11, RZ, RZ, UR9 ;  /* 0x00000009ff0b7e24 */ /* 0x002fce000f8e00ff */
[----:B------:R-:W-:-:S07]  /*22470*/  LEPC R20, `(.L_x_1986) ;  /* 0x000000001014794e */ /* 0x000fce0000000000 */
[----:B--2-4-:R-:W-:Y:S05]  /*22480*/  CALL.ABS.NOINC R2 ;  /* 0x0000000002007343 */ /* 0x014fea0003c00000 */
.L_x_1986:
[----:B------:R-:W-:Y:S05]  /*22490*/  BSYNC.RECONVERGENT B8 ;  /* 0x0000000000087941 */ /* 0x000fea0003800200 */
.L_x_1985:
[----:B------:R-:W-:-:S04]  /*224a0*/  IADD3 R26, P0, PT, R26, 0x8, RZ ;  /* 0x000000081a1a7810 */ /* 0x000fc80007f1e0ff */
[----:B------:R-:W-:Y:S02]  /*224b0*/  IADD3.X R27, PT, PT, RZ, R27, RZ, P0, !PT ;  /* 0x0000001bff1b7210 */ /* 0x000fe400007fe4ff */
[----:B------:R-:W-:-:S04]  /*224c0*/  ISETP.GE.U32.AND P0, PT, R26, R29, PT ;  /* 0x0000001d1a00720c */ /* 0x000fc80003f06070 */
[----:B------:R-:W-:-:S13]  /*224d0*/  ISETP.GE.U32.AND.EX P0, PT, R27, R28, PT, P0 ;  /* 0x0000001c1b00720c */ /* 0x000fda0003f06100 */
[----:B------:R-:W-:Y:S05]  /*224e0*/  @!P0 BRA `(.L_x_1987) ;  /* 0xfffffffc00908947 */ /* 0x000fea000383ffff */
.L_x_1978:
[----:B------:R-:W-:Y:S05]  /*224f0*/  BSYNC.RECONVERGENT B7 ;  /* 0x0000000000077941 */ /* 0x000fea0003800200 */
.L_x_1977:
[----:B------:R-:W-:-:S05]  /*22500*/  VIADD R3, R66, 0x180 ;  /* 0x0000018042037836 */ /* 0x000fca0000000000 */
        /* <DEDUP_REMOVED lines=23> */
.L_x_1989:
[----:B------:R-:W-:Y:S05]  /*22680*/  BSYNC.RECONVERGENT B7 ;  /* 0x0000000000077941 */ /* 0x000fea0003800200 */
.L_x_1988:
[----:B------:R-:W3:Y:S01]  /*22690*/  LDCU.64 UR4, c[0x0][0x398] ;  /* 0x00007300ff0477ac */ /* 0x000ee20008000a00 */
[----:B------:R-:W-:Y:S01]  /*226a0*/  BSSY.RECONVERGENT B7, `(.L_x_1990) ;  /* 0x0000014000077945 */ /* 0x000fe20003800200 */
[----:B---3--:R-:W-:-:S04]  /*226b0*/  ISETP.NE.U32.AND P0, PT, R22, UR4, PT ;  /* 0x0000000416007c0c */ /* 0x008fc8000bf05070 */
        /* <DEDUP_REMOVED lines=18> */
.L_x_1991:
[----:B------:R-:W-:Y:S05]  /*227e0*/  BSYNC.RECONVERGENT B7 ;  /* 0x0000000000077941 */ /* 0x000fea0003800200 */
.L_x_1990:
        /* <DEDUP_REMOVED lines=26> */
.L_x_1993:
[----:B------:R-:W-:Y:S05]  /*22990*/  BSYNC.RECONVERGENT B7 ;  /* 0x0000000000077941 */ /* 0x000fea0003800200 */
.L_x_1992:
        /* <DEDUP_REMOVED lines=14> */
.L_x_1996:
        /* <DEDUP_REMOVED lines=22> */
.L_x_1995:
[----:B------:R-:W-:Y:S05]  /*22be0*/  BSYNC.RECONVERGENT B7 ;  /* 0x0000000000077941 */ /* 0x000fea0003800200 */
.L_x_1994:
[----:B------:R-:W-:-:S04]  /*22bf0*/  IADD3 R16, P0, PT, R16, 0x8, RZ ;  /* 0x0000000810107810 */ /* 0x000fc80007f1e0ff */
[----:B------:R-:W-:Y:S02]  /*22c00*/  IADD3.X R17, PT, PT, RZ, R17, RZ, P0, !PT ;  /* 0x00000011ff117210 */ /* 0x000fe400007fe4ff */
[----:B------:R-:W-:-:S04]  /*22c10*/  ISETP.GE.U32.AND P0, PT, R16, R23, PT ;  /* 0x000000171000720c */ /* 0x000fc80003f06070 */
[----:B------:R-:W-:-:S13]  /*22c20*/  ISETP.GE.U32.AND.EX P0, PT, R17, R22, PT, P0 ;  /* 0x000000161100720c */ /* 0x000fda0003f06100 */
[----:B------:R-:W-:Y:S05]  /*22c30*/  @!P0 BRA `(.L_x_1996) ;  /* 0xfffffffc00908947 */ /* 0x000fea000383ffff */
.L_x_1954:
[----:B------:R-:W-:Y:S05]  /*22c40*/  BSYNC.RECONVERGENT B6 ;  /* 0x0000000000067941 */ /* 0x000fea0003800200 */
.L_x_1704:
[----:B-----5:R-:W0:Y:S01]  /*22c50*/  LDC.U8 R16, c[0x0][0x418] ;  /* 0x00010600ff107b82 */ /* 0x020e220000000000 */
[----:B------:R-:W-:Y:S01]  /*22c60*/  ISETP.GE.AND P0, PT, R66, R68, PT ;  /* 0x000000444200720c */ /* 0x000fe20003f06270 */
[----:B------:R-:W-:Y:S04]  /*22c70*/  BSSY.RECONVERGENT B6, `(.L_x_1997) ;  /* 0x0000179000067945 */ /* 0x000fe80003800200 */
[----:B------:R-:W-:Y:S08]  /*22c80*/  BSSY.RELIABLE B7, `(.L_x_1998) ;  /* 0x00000fd000077945 */ /* 0x000ff00003800100 */
[----:B------:R-:W-:Y:S05]  /*22c90*/  @P0 BRA `(.L_x_1999) ;  /* 0x0000000c00e00947 */ /* 0x000fea0003800000 */
[----:B------:R-:W1:Y:S01]  /*22ca0*/  LDCU UR4, c[0x0][0x41c] ;  /* 0x00008380ff0477ac */ /* 0x000e620008000800 */
[----:B------:R-:W2:Y:S01]  /*22cb0*/  LDC.64 R2, c[0x0][0x3c8] ;  /* 0x0000f200ff027b82 */ /* 0x000ea20000000a00 */
[----:B------:R-:W-:Y:S01]  /*22cc0*/  IMAD R0, R69, 0x200, R66 ;  /* 0x0000020045007824 */ /* 0x000fe200078e0242 */
[----:B0-----:R-:W-:-:S03]  /*22cd0*/  PRMT R4, R16, 0x9910, RZ ;  /* 0x0000991010047816 */ /* 0x001fc600000000ff */
[----:B-1----:R-:W-:Y:S02]  /*22ce0*/  IMAD R5, R0, UR4, RZ ;  /* 0x0000000400057c24 */ /* 0x002fe4000f8e02ff */
[----:B------:R-:W-:-:S05]  /*22cf0*/  IMAD.MOV.U32 R0, RZ, RZ, R4 ;  /* 0x000000ffff007224 */ /* 0x000fca00078e0004 */
[----:B------:R-:W-:Y:S02]  /*22d00*/  ISETP.GT.AND P0, PT, R0, 0x9, PT ;  /* 0x000000090000780c */ /* 0x000fe40003f04270 */
[----:B--2---:R-:W-:-:S04]  /*22d10*/  IADD3 R2, P1, PT, R5, R2, RZ ;  /* 0x0000000205027210 */ /* 0x004fc80007f3e0ff */
[----:B------:R-:W-:-:S07]  /*22d20*/  IADD3.X R3, PT, PT, RZ, R3, RZ, P1, !PT ;  /* 0x00000003ff037210 */ /* 0x000fce0000ffe4ff */
        /* <DEDUP_REMOVED lines=11> */
.L_x_2003:
[----:B------:R0:W-:Y:S01]  /*22de0*/  STG.E.U8 desc[UR36][R2.64], RZ ;  /* 0x000000ff02007986 */ /* 0x0001e2000c101124 */
[----:B------:R-:W-:Y:S05]  /*22df0*/  BRA `(.L_x_2005) ;  /* 0x0000000400907947 */ /* 0x000fea0003800000 */
.L_x_2002:
        /* <DEDUP_REMOVED lines=8> */
.L_x_2007:
[----:B------:R0:W-:Y:S01]  /*22e80*/  STG.E desc[UR36][R2.64], RZ ;  /* 0x000000ff02007986 */ /* 0x0001e2000c101924 */
[----:B------:R-:W-:Y:S05]  /*22e90*/  BRA `(.L_x_2005) ;  /* 0x0000000400687947 */ /* 0x000fea0003800000 */
.L_x_2006:
[----:B------:R0:W-:Y:S01]  /*22ea0*/  STG.E.U16 desc[UR36][R2.64], RZ ;  /* 0x000000ff02007986 */ /* 0x0001e2000c101524 */
[----:B------:R-:W-:Y:S05]  /*22eb0*/  BRA `(.L_x_2005) ;  /* 0x0000000400607947 */ /* 0x000fea0003800000 */
.L_x_2001:
        /* <DEDUP_REMOVED lines=8> */
.L_x_2009:
[----:B------:R0:W-:Y:S01]  /*22f40*/  STG.E.U16 desc[UR36][R2.64], RZ ;  /* 0x000000ff02007986 */ /* 0x0001e2000c101524 */
[----:B------:R-:W-:Y:S05]  /*22f50*/  BRA `(.L_x_2005) ;  /* 0x0000000400387947 */ /* 0x000fea0003800000 */
.L_x_2008:
        /* <DEDUP_REMOVED lines=8> */
.L_x_2011:
[----:B------:R0:W-:Y:S01]  /*22fe0*/  STG.E desc[UR36][R2.64], RZ ;  /* 0x000000ff02007986 */ /* 0x0001e2000c101924 */
[----:B------:R-:W-:Y:S05]  /*22ff0*/  BRA `(.L_x_2005) ;  /* 0x0000000400107947 */ /* 0x000fea0003800000 */
.L_x_2010:
[----:B------:R0:W-:Y:S01]  /*23000*/  STG.E.64 desc[UR36][R2.64], RZ ;  /* 0x000000ff02007986 */ /* 0x0001e2000c101b24 */
[----:B------:R-:W-:Y:S05]  /*23010*/  BRA `(.L_x_2005) ;  /* 0x0000000400087947 */ /* 0x000fea0003800000 */
.L_x_2000:
        /* <DEDUP_REMOVED lines=10> */
.L_x_2014:
[----:B------:R0:W-:Y:S01]  /*230c0*/  STG.E.128 desc[UR36][R2.64], RZ ;  /* 0x000000ff02007986 */ /* 0x0001e2000c101d24 */
[----:B------:R-:W-:Y:S05]  /*230d0*/  BRA `(.L_x_2005) ;  /* 0x0000000000d87947 */ /* 0x000fea0003800000 */
.L_x_2013:
        /* <DEDUP_REMOVED lines=8> */
.L_x_2016:
[----:B------:R0:W-:Y:S01]  /*23160*/  STG.E.U8 desc[UR36][R2.64], RZ ;  /* 0x000000ff02007986 */ /* 0x0001e2000c101124 */
[----:B------:R-:W-:Y:S05]  /*23170*/  BRA `(.L_x_2005) ;  /* 0x0000000000b07947 */ /* 0x000fea0003800000 */
.L_x_2015:
[----:B------:R0:W-:Y:S01]  /*23180*/  STG.E.U16 desc[UR36][R2.64], RZ ;  /* 0x000000ff02007986 */ /* 0x0001e2000c101524 */
[----:B------:R-:W-:Y:S05]  /*23190*/  BRA `(.L_x_2005) ;  /* 0x0000000000a87947 */ /* 0x000fea0003800000 */
.L_x_2012:
        /* <DEDUP_REMOVED lines=10> */
.L_x_2019:
[----:B------:R0:W-:Y:S01]  /*23240*/  STG.E.U8 desc[UR36][R2.64], RZ ;  /* 0x000000ff02007986 */ /* 0x0001e2000c101124 */
[----:B------:R-:W-:Y:S05]  /*23250*/  BRA `(.L_x_2005) ;  /* 0x0000000000787947 */ /* 0x000fea0003800000 */
.L_x_2018:
[----:B------:R2:W-:Y:S01]  /*23260*/  STG.E.U8 desc[UR36][R2.64], RZ ;  /* 0x000000ff02007986 */ /* 0x0005e2000c101124 */
[----:B------:R-:W-:Y:S05]  /*23270*/  BRA `(.L_x_2005) ;  /* 0x0000000000707947 */ /* 0x000fea0003800000 */
.L_x_2017:
[----:B------:R-:W-:-:S13]  /*23280*/  ISETP.NE.AND P0, PT, R0, 0x1c, PT ;  /* 0x0000001c0000780c */ /* 0x000fda0003f05270 */
[----:B------:R-:W-:Y:S05]  /*23290*/  @!P0 BRA `(.L_x_2020) ;  /* 0x0000000000648947 */ /* 0x000fea0003800000 */
[----:B------:R-:W-:-:S13]  /*232a0*/  ISETP.NE.AND P0, PT, R0, 0x1d, PT ;  /* 0x0000001d0000780c */ /* 0x000fda0003f05270 */
[----:B------:R-:W-:Y:S05]  /*232b0*/  @!P0 BRA `(.L_x_2021) ;  /* 0x0000000000548947 */ /* 0x000fea0003800000 */
[----:B------:R-:W-:-:S13]  /*232c0*/  ISETP.NE.AND P0, PT, R0, 0x2c, PT ;  /* 0x0000002c0000780c */ /* 0x000fda0003f05270 */
[----:B------:R-:W-:Y:S05]  /*232d0*/  @!P0 BRA `(.L_x_2022) ;  /* 0x0000000000448947 */ /* 0x000fea0003800000 */
.L_x_2004:
        /* <DEDUP_REMOVED lines=16> */
.L_x_2023:
[----:B------:R-:W-:Y:S05]  /*233e0*/  BRA `(.L_x_2005) ;  /* 0x0000000000147947 */ /* 0x000fea0003800000 */
.L_x_2022:
[----:B------:R0:W-:Y:S01]  /*233f0*/  STG.E.U8 desc[UR36][R2.64], RZ ;  /* 0x000000ff02007986 */ /* 0x0001e2000c101124 */
[----:B------:R-:W-:Y:S05]  /*23400*/  BRA `(.L_x_2005) ;  /* 0x00000000000c7947 */ /* 0x000fea0003800000 */
.L_x_2021:
[----:B------:R0:W-:Y:S01]  /*23410*/  STG.E.64 desc[UR36][R2.64], RZ ;  /* 0x000000ff02007986 */ /* 0x0001e2000c101b24 */
[----:B------:R-:W-:Y:S05]  /*23420*/  BRA `(.L_x_2005) ;  /* 0x0000000000047947 */ /* 0x000fea0003800000 */
.L_x_2020:
[----:B------:R0:W-:Y:S02]  /*23430*/  STG.E desc[UR36][R2.64], RZ ;  /* 0x000000ff02007986 */ /* 0x0001e4000c101924 */
.L_x_2005:
[----:B------:R-:W-:-:S05]  /*23440*/  VIADD R66, R66, 0x80 ;  /* 0x0000008042427836 */ /* 0x000fca0000000000 */
[----:B------:R-:W-:-:S13]  /*23450*/  ISETP.GE.AND P0, PT, R66, R68, PT ;  /* 0x000000444200720c */ /* 0x000fda0003f06270 */
[----:B------:R-:W-:Y:S05]  /*23460*/  @P0 BREAK.RELIABLE B7 ;  /* 0x0000000000070942 */ /* 0x000fea0003800100 */
[----:B------:R-:W-:Y:S05]  /*23470*/  @P0 BRA `(.L_x_2024) ;  /* 0x0000000c00e00947 */ /* 0x000fea0003800000 */
[----:B------:R-:W5:Y:S01]  /*23480*/  LDCU UR4, c[0x0][0x41c] ;  /* 0x00008380ff0477ac */ /* 0x000f620008000800 */
[----:B012---:R-:W0:Y:S01]  /*23490*/  LDC.64 R2, c[0x0][0x3c8] ;  /* 0x0000f200ff027b82 */ /* 0x007e220000000a00 */
[----:B------:R-:W-:Y:S01]  /*234a0*/  IMAD R0, R69, 0x200, R66 ;  /* 0x0000020045007824 */ /* 0x000fe200078e0242 */
[----:B------:R-:W-:-:S03]  /*234b0*/  PRMT R4, R16, 0x9910, RZ ;  /* 0x0000991010047816 */ /* 0x000fc600000000ff */
[----:B-----5:R-:W-:Y:S01]  /*234c0*/  IMAD R5, R0, UR4, RZ ;  /* 0x0000000400057c24 */ /* 0x020fe2000f8e02ff */
[----:B------:R-:W-:-:S04]  /*234d0*/  MOV R0, R4 ;  /* 0x0000000400007202 */ /* 0x000fc80000000f00 */
[----:B------:R-:W-:Y:S02]  /*234e0*/  ISETP.GT.AND P1, PT, R0, 0x9, PT ;  /* 0x000000090000780c */ /* 0x000fe40003f24270 */
[----:B0-----:R-:W-:-:S05]  /*234f0*/  IADD3 R2, P0, PT, R5, R2, RZ ;  /* 0x0000000205027210 */ /* 0x001fca0007f1e0ff */
[----:B------:R-:W-:-:S06]  /*23500*/  IMAD.X R3, RZ, RZ, R3, P0 ;  /* 0x000000ffff037224 */ /* 0x000fcc00000e0603 */
        /* <DEDUP_REMOVED lines=11> */
.L_x_2028:
[----:B------:R0:W-:Y:S01]  /*235c0*/  STG.E.U8 desc[UR36][R2.64], RZ ;  /* 0x000000ff02007986 */ /* 0x0001e2000c101124 */
[----:B------:R-:W-:Y:S05]  /*235d0*/  BRA `(.L_x_2030) ;  /* 0x00000004008c7947 */ /* 0x000fea0003800000 */
.L_x_2027:
        /* <DEDUP_REMOVED lines=8> */
.L_x_2032:
[----:B------:R0:W-:Y:S01]  /*23660*/  STG.E desc[UR36][R2.64], RZ ;  /* 0x000000ff02007986 */ /* 0x0001e2000c101924 */
[----:B------:R-:W-:Y:S05]  /*23670*/  BRA `(.L_x_2030) ;  /* 0x0000000400647947 */ /* 0x000fea0003800000 */
.L_x_2031:
[----:B------:R0:W-:Y:S01]  /*23680*/  STG.E.U16 desc[UR36][R2.64], RZ ;  /* 0x000000ff02007986 */ /* 0x0001e2000c101524 */
[----:B------:R-:W-:Y:S05]  /*23690*/  BRA `(.L_x_2030) ;  /* 0x00000004005c7947 */ /* 0x000fea0003800000 */
.L_x_2026:
        /* <DEDUP_REMOVED lines=8> */
.L_x_2034:
[----:B------:R0:W-:Y:S01]  /*23720*/  STG.E.U16 desc[UR36][R2.64], RZ ;  /* 0x000000ff02007986 */ /* 0x0001e2000c101524 */
[----:B------:R-:W-:Y:S05]  /*23730*/  BRA `(.L_x_2030) ;  /* 0x0000000400347947 */ /* 0x000fea0003800000 */
.L_x_2033:
        /* <DEDUP_REMOVED lines=8> */
.L_x_2036:
[----:B------:R0:W-:Y:S01]  /*237c0*/  STG.E desc[UR36][R2.64], RZ ;  /* 0x000000ff02007986 */ /* 0x0001e2000c101924 */
[----:B------:R-:W-:Y:S05]  /*237d0*/  BRA `(.L_x_2030) ;  /* 0x00000004000c7947 */ /* 0x000fea0003800000 */
.L_x_2035:
[----:B------:R0:W-:Y:S01]  /*237e0*/  STG.E.64 desc[UR36][R2.64], RZ ;  /* 0x000000ff02007986 */ /* 0x0001e2000c101b24 */
[----:B------:R-:W-:Y:S05]  /*237f0*/  BRA `(.L_x_2030) ;  /* 0x0000000400047947 */ /* 0x000fea0003800000 */
.L_x_2025:
        /* <DEDUP_REMOVED lines=10> */
.L_x_2039:
[----:B------:R0:W-:Y:S01]  /*238a0*/  STG.E.128 desc[UR36][R2.64], RZ ;  /* 0x000000ff02007986 */ /* 0x0001e2000c101d24 */
[----:B------:R-:W-:Y:S05]  /*238b0*/  BRA `(.L_x_2030) ;  /* 0x0000000000d47947 */ /* 0x000fea0003800000 */
.L_x_2038:
        /* <DEDUP_REMOVED lines=8> */
.L_x_2041:
[----:B------:R0:W-:Y:S01]  /*23940*/  STG.E.U8 desc[UR36][R2.64], RZ ;  /* 0x000000ff02007986 */ /* 0x0001e2000c101124 */
[----:B------:R-:W-:Y:S05]  /*23950*/  BRA `(.L_x_2030) ;  /* 0x0000000000ac7947 */ /* 0x000fea0003800000 */
.L_x_2040:
[----:B------:R0:W-:Y:S01]  /*23960*/  STG.E.U16 desc[UR36][R2.64], RZ ;  /* 0x000000ff02007986 */ /* 0x0001e2000c101524 */
[----:B------:R-:W-:Y:S05]  /*23970*/  BRA `(.L_x_2030) ;  /* 0x0000000000a47947 */ /* 0x000fea0003800000 */
.L_x_2037:
        /* <DEDUP_REMOVED lines=10> */
.L_x_2044:
[----:B------:R1:W-:Y:S01]  /*23a20*/  STG.E.U8 desc[UR36][R2.64], RZ ;  /* 0x000000ff02007986 */ /* 0x0003e2000c101124 */
[----:B------:R-:W-:Y:S05]  /*23a30*/  BRA `(.L_x_2030) ;  /* 0x0000000000747947 */ /* 0x000fea0003800000 */
.L_x_2043:
[----:B------:R2:W-:Y:S01]  /*23a40*/  STG.E.U8 desc[UR36][R2.64], RZ ;  /* 0x000000ff02007986 */ /* 0x0005e2000c101124 */
[----:B------:R-:W-:Y:S05]  /*23a50*/  BRA `(.L_x_2030) ;  /* 0x00000000006c7947 */ /* 0x000fea0003800000 */
.L_x_2042:
[----:B------:R-:W-:-:S13]  /*23a60*/  ISETP.NE.AND P0, PT, R0, 0x1c, PT ;  /* 0x0000001c0000780c */ /* 0x000fda0003f05270 */
[----:B------:R-:W-:Y:S05]  /*23a70*/  @!P0 BRA `(.L_x_2045) ;  /* 0x0000000000608947 */ /* 0x000fea0003800000 */
[----:B------:R-:W-:-:S13]  /*23a80*/  ISETP.NE.AND P0, PT, R0, 0x1d, PT ;  /* 0x0000001d0000780c */ /* 0x000fda0003f05270 */
[----:B------:R-:W-:Y:S05]  /*23a90*/  @!P0 BRA `(.L_x_2046) ;  /* 0x0000000000508947 */ /* 0x000fea0003800000 */
[----:B------:R-:W-:-:S13]  /*23aa0*/  ISETP.NE.AND P0, PT, R0, 0x2c, PT ;  /* 0x0000002c0000780c */ /* 0x000fda0003f05270 */
[----:B------:R0:W-:Y:S01]  /*23ab0*/  @!P0 STG.E.U8 desc[UR36][R2.64], RZ ;  /* 0x000000ff02008986 */ /* 0x0001e2000c101124 */
[----:B------:R-:W-:Y:S05]  /*23ac0*/  @!P0 BRA `(.L_x_2030) ;  /* 0x0000000000508947 */ /* 0x000fea0003800000 */
.L_x_2029:
[----:B------:R-:W-:Y:S01]  /*23ad0*/  MOV R0, 0x0 ;  /* 0x0000000000007802 */ /* 0x000fe20000000f00 */
[----:B------:R-:W1:Y:S01]  /*23ae0*/  LDCU.64 UR4, c[0x4][0x118] ;  /* 0x01002300ff0477ac */ /* 0x000e620008000a00 */
[----:B------:R-:W-:Y:S02]  /*23af0*/  HFMA2 R12, -RZ, RZ, 0, 5.9604644775390625e-08 ;  /* 0x00000001ff0c7431 */ /* 0x000fe400000001ff */
[----:B------:R-:W-:Y:S01]  /*23b00*/  IMAD.MOV.U32 R8, RZ, RZ, 0x65 ;  /* 0x00000065ff087424 */ /* 0x000fe200078e00ff */
[----:B0-----:R0:W2:Y:S01]  /*23b10*/  LDC.64 R2, c[0x4][R0] ;  /* 0x0100000000027b82 */ /* 0x0010a20000000a00 */
[----:B------:R-:W5:Y:S01]  /*23b20*/  LDCU.64 UR6, c[0x4][0x120] ;  /* 0x01002400ff0677ac */ /* 0x000f620008000a00 */
[----:B------:R-:W-:Y:S01]  /*23b30*/  IMAD.MOV.U32 R13, RZ, RZ, RZ ;  /* 0x000000ffff0d7224 */ /* 0x000fe200078e00ff */
[----:B------:R-:W3:Y:S01]  /*23b40*/  LDCU.64 UR8, c[0x4][0x28] ;  /* 0x01000500ff0877ac */ /* 0x000ee20008000a00 */
[----:B-1----:R-:W-:Y:S01]  /*23b50*/  IMAD.U32 R4, RZ, RZ, UR4 ;  /* 0x00000004ff047e24 */ /* 0x002fe2000f8e00ff */
[----:B------:R-:W-:Y:S01]  /*23b60*/  MOV R5, UR5 ;  /* 0x0000000500057c02 */ /* 0x000fe20008000f00 */
[----:B-----5:R-:W-:-:S02]  /*23b70*/  IMAD.U32 R6, RZ, RZ, UR6 ;  /* 0x00000006ff067e24 */ /* 0x020fc4000f8e00ff */
[----:B------:R-:W-:Y:S01]  /*23b80*/  IMAD.U32 R7, RZ, RZ, UR7 ;  /* 0x00000007ff077e24 */ /* 0x000fe2000f8e00ff */
[----:B---3--:R-:W-:Y:S01]  /*23b90*/  MOV R10, UR8 ;  /* 0x00000008000a7c02 */ /* 0x008fe20008000f00 */
[----:B0-----:R-:W-:-:S07]  /*23ba0*/  IMAD.U32 R11, RZ, RZ, UR9 ;  /* 0x00000009ff0b7e24 */ /* 0x001fce000f8e00ff */
[----:B------:R-:W-:-:S07]  /*23bb0*/  LEPC R20, `(.L_x_2047) ;  /* 0x000000001014794e */ /* 0x000fce0000000000 */
[----:B--2-4-:R-:W-:Y:S05]  /*23bc0*/  CALL.ABS.NOINC R2 ;  /* 0x0000000002007343 */ /* 0x014fea0003c00000 */
.L_x_2047:
[----:B------:R-:W-:Y:S05]  /*23bd0*/  BRA `(.L_x_2030) ;  /* 0x00000000000c7947 */ /* 0x000fea0003800000 */
.L_x_2046:
[----:B------:R0:W-:Y:S01]  /*23be0*/  STG.E.64 desc[UR36][R2.64], RZ ;  /* 0x000000ff02007986 */ /* 0x0001e2000c101b24 */
[----:B------:R-:W-:Y:S05]  /*23bf0*/  BRA `(.L_x_2030) ;  /* 0x0000000000047947 */ /* 0x000fea0003800000 */
.L_x_2045:
[----:B------:R0:W-:Y:S02]  /*23c00*/  STG.E desc[UR36][R2.64], RZ ;  /* 0x000000ff02007986 */ /* 0x0001e4000c101924 */
.L_x_2030:
[----:B------:R-:W-:-:S07]  /*23c10*/  VIADD R66, R66, 0x80 ;  /* 0x0000008042427836 */ /* 0x000fce0000000000 */
.L_x_1999:
[----:B------:R-:W-:-:S13]  /*23c20*/  ISETP.GE.AND P0, PT, R66, R68, PT ;  /* 0x000000444200720c */ /* 0x000fda0003f06270 */
[----:B------:R-:W-:Y:S05]  /*23c30*/  @P0 BREAK.RELIABLE B7 ;  /* 0x0000000000070942 */ /* 0x000fea0003800100 */
[----:B------:R-:W-:Y:S05]  /*23c40*/  @P0 BRA `(.L_x_2024) ;  /* 0x0000000400ec0947 */ /* 0x000fea0003800000 */
[----:B------:R-:W-:Y:S05]  /*23c50*/  BSYNC.RELIABLE B7 ;  /* 0x0000000000077941 */ /* 0x000fea0003800100 */
.L_x_1998:
[----:B------:R-:W5:Y:S01]  /*23c60*/  LDCU UR4, c[0x0][0x41c] ;  /* 0x00008380ff0477ac */ /* 0x000f620008000800 */
[----:B012---:R-:W0:Y:S01]  /*23c70*/  LDC.64 R2, c[0x0][0x3c8] ;  /* 0x0000f200ff027b82 */ /* 0x007e220000000a00 */
[----:B------:R-:W-:Y:S02]  /*23c80*/  LEA R0, R69, R66, 0x9 ;  /* 0x0000004245007211 */ /* 0x000fe400078e48ff */
[----:B------:R-:W-:-:S03]  /*23c90*/  PRMT R4, R16, 0x9910, RZ ;  /* 0x0000991010047816 */ /* 0x000fc600000000ff */
[----:B-----5:R-:W-:Y:S02]  /*23ca0*/  IMAD R5, R0, UR4, RZ ;  /* 0x0000000400057c24 */ /* 0x020fe4000f8e02ff */
[----:B------:R-:W-:-:S05]  /*23cb0*/  IMAD.MOV.U32 R0, RZ, RZ, R4 ;  /* 0x000000ffff007224 */ /* 0x000fca00078e0004 */
        /* <DEDUP_REMOVED lines=14> */
.L_x_2051:
[----:B------:R0:W-:Y:S01]  /*23da0*/  STG.E.U8 desc[UR36][R2.64], RZ ;  /* 0x000000ff02007986 */ /* 0x0001e2000c101124 */
[----:B------:R-:W-:Y:S05]  /*23db0*/  BRA `(.L_x_2053) ;  /* 0x00000004008c7947 */ /* 0x000fea0003800000 */
.L_x_2050:
        /* <DEDUP_REMOVED lines=8> */
.L_x_2055:
[----:B------:R0:W-:Y:S01]  /*23e40*/  STG.E desc[UR36][R2.64], RZ ;  /* 0x000000ff02007986 */ /* 0x0001e2000c101924 */
[----:B------:R-:W-:Y:S05]  /*23e50*/  BRA `(.L_x_2053) ;  /* 0x0000000400647947 */ /* 0x000fea0003800000 */
.L_x_2054:
[----:B------:R0:W-:Y:S01]  /*23e60*/  STG.E.U16 desc[UR36][R2.64], RZ ;  /* 0x000000ff02007986 */ /* 0x0001e2000c101524 */
[----:B------:R-:W-:Y:S05]  /*23e70*/  BRA `(.L_x_2053) ;  /* 0x00000004005c7947 */ /* 0x000fea0003800000 */
.L_x_2049:
        /* <DEDUP_REMOVED lines=8> */
.L_x_2057:
[----:B------:R0:W-:Y:S01]  /*23f00*/  STG.E.U16 desc[UR36][R2.64], RZ ;  /* 0x000000ff02007986 */ /* 0x0001e2000c101524 */
[----:B------:R-:W-:Y:S05]  /*23f10*/  BRA `(.L_x_2053) ;  /* 0x0000000400347947 */ /* 0x000fea0003800000 */
.L_x_2056:
        /* <DEDUP_REMOVED lines=8> */
.L_x_2059:
[----:B------:R0:W-:Y:S01]  /*23fa0*/  STG.E desc[UR36][R2.64], RZ ;  /* 0x000000ff02007986 */ /* 0x0001e2000c101924 */
[----:B------:R-:W-:Y:S05]  /*23fb0*/  BRA `(.L_x_2053) ;  /* 0x00000004000c7947 */ /* 0x000fea0003800000 */
.L_x_2058:
[----:B------:R0:W-:Y:S01]  /*23fc0*/  STG.E.64 desc[UR36][R2.64], RZ ;  /* 0x000000ff02007986 */ /* 0x0001e2000c101b24 */
[----:B------:R-:W-:Y:S05]  /*23fd0*/  BRA `(.L_x_2053) ;  /* 0x0000000400047947 */ /* 0x000fea0003800000 */
.L_x_2048:
        /* <DEDUP_REMOVED lines=10> */
.L_x_2062:
[----:B------:R0:W-:Y:S01]  /*24080*/  STG.E.128 desc[UR36][R2.64], RZ ;  /* 0x000000ff02007986 */ /* 0x0001e2000c101d24 */
[----:B------:R-:W-:Y:S05]  /*24090*/  BRA `(.L_x_2053) ;  /* 0x0000000000d47947 */ /* 0x000fea0003800000 */
.L_x_2061:
        /* <DEDUP_REMOVED lines=8> */
.L_x_2064:
[----:B------:R1:W-:Y:S01]  /*24120*/  STG.E.U8 desc[UR36][R2.64], RZ ;  /* 0x000000ff02007986 */ /* 0x0003e2000c101124 */
[----:B------:R-:W-:Y:S05]  /*24130*/  BRA `(.L_x_2053) ;  /* 0x0000000000ac7947 */ /* 0x000fea0003800000 */
.L_x_2063:
[----:B------:R2:W-:Y:S01]  /*24140*/  STG.E.U16 desc[UR36][R2.64], RZ ;  /* 0x000000ff02007986 */ /* 0x0005e2000c101524 */
[----:B------:R-:W-:Y:S05]  /*24150*/  BRA `(.L_x_2053) ;  /* 0x0000000000a47947 */ /* 0x000fea0003800000 */
.L_x_2060:
        /* <DEDUP_REMOVED lines=10> */
.L_x_2067:
[----:B------:R0:W-:Y:S01]  /*24200*/  STG.E.U8 desc[UR36][R2.64], RZ ;  /* 0x000000ff02007986 */ /* 0x0001e2000c101124 */
[----:B------:R-:W-:Y:S05]  /*24210*/  BRA `(.L_x_2053) ;  /* 0x0000000000747947 */ /* 0x000fea0003800000 */
.L_x_2066:
[----:B------:R0:W-:Y:S01]  /*24220*/  STG.E.U8 desc[UR36][R2.64], RZ ;  /* 0x000000ff02007986 */ /* 0x0001e2000c101124 */
[----:B------:R-:W-:Y:S05]  /*24230*/  BRA `(.L_x_2053) ;  /* 0x00000000006c7947 */ /* 0x000fea0003800000 */
.L_x_2065:
[----:B------:R-:W-:-:S13]  /*24240*/  ISETP.NE.AND P0, PT, R0, 0x1c, PT ;  /* 0x0000001c0000780c */ /* 0x000fda0003f05270 */
[----:B------:R-:W-:Y:S05]  /*24250*/  @!P0 BRA `(.L_x_2068) ;  /* 0x0000000000608947 */ /* 0x000fea0003800000 */
[----:B------:R-:W-:-:S13]  /*24260*/  ISETP.NE.AND P0, PT, R0, 0x1d, PT ;  /* 0x0000001d0000780c */ /* 0x000fda0003f05270 */
[----:B------:R-:W-:Y:S05]  /*24270*/  @!P0 BRA `(.L_x_2069) ;  /* 0x0000000000508947 */ /* 0x000fea0003800000 */
[----:B------:R-:W-:-:S13]  /*24280*/  ISETP.NE.AND P0, PT, R0, 0x2c, PT ;  /* 0x0000002c0000780c */ /* 0x000fda0003f05270 */
[----:B------:R0:W-:Y:S01]  /*24290*/  @!P0 STG.E.U8 desc[UR36][R2.64], RZ ;  /* 0x000000ff02008986 */ /* 0x0001e2000c101124 */
[----:B------:R-:W-:Y:S05]  /*242a0*/  @!P0 BRA `(.L_x_2053) ;  /* 0x0000000000508947 */ /* 0x000fea0003800000 */
.L_x_2052:
[----:B------:R-:W-:Y:S01]  /*242b0*/  MOV R0, 0x0 ;  /* 0x0000000000007802 */ /* 0x000fe20000000f00 */
[----:B------:R-:W1:Y:S01]  /*242c0*/  LDCU.64 UR4, c[0x4][0x118] ;  /* 0x01002300ff0477ac */ /* 0x000e620008000a00 */
[----:B------:R-:W-:Y:S02]  /*242d0*/  HFMA2 R8, -RZ, RZ, 0, 6.020069122314453125e-06 ;  /* 0x00000065ff087431 */ /* 0x000fe400000001ff */
[----:B------:R-:W-:Y:S01]  /*242e0*/  IMAD.MOV.U32 R12, RZ, RZ, 0x1 ;  /* 0x00000001ff0c7424 */ /* 0x000fe200078e00ff */
[----:B0-----:R0:W2:Y:S01]  /*242f0*/  LDC.64 R2, c[0x4][R0] ;  /* 0x0100000000027b82 */ /* 0x0010a20000000a00 */
        /* <DEDUP_REMOVED lines=11> */
.L_x_2070:
[----:B------:R-:W-:Y:S05]  /*243b0*/  BRA `(.L_x_2053) ;  /* 0x00000000000c7947 */ /* 0x000fea0003800000 */
.L_x_2069:
[----:B------:R0:W-:Y:S01]  /*243c0*/  STG.E.64 desc[UR36][R2.64], RZ ;  /* 0x000000ff02007986 */ /* 0x0001e2000c101b24 */
[----:B------:R-:W-:Y:S05]  /*243d0*/  BRA `(.L_x_2053) ;  /* 0x0000000000047947 */ /* 0x000fea0003800000 */
.L_x_2068:
[----:B------:R0:W-:Y:S02]  /*243e0*/  STG.E desc[UR36][R2.64], RZ ;  /* 0x000000ff02007986 */ /* 0x0001e4000c101924 */
.L_x_2053:
[----:B------:R-:W-:-:S07]  /*243f0*/  IADD3 R66, PT, PT, R66, 0x80, RZ ;  /* 0x0000008042427810 */ /* 0x000fce0007ffe0ff */
.L_x_2024:
[----:B------:R-:W-:Y:S05]  /*24400*/  BSYNC.RECONVERGENT B6 ;  /* 0x0000000000067941 */ /* 0x000fea0003800200 */
.L_x_1997:
[----:B------:R-:W-:-:S13]  /*24410*/  ISETP.GE.AND P0, PT, R66, R68, PT ;  /* 0x000000444200720c */ /* 0x000fda0003f06270 */
[----:B------:R-:W-:Y:S05]  /*24420*/  @P0 EXIT ;  /* 0x000000000000094d */ /* 0x000fea0003800000 */
[----:B012---:R-:W0:Y:S01]  /*24430*/  LDC.64 R2, c[0x0][0x3c8] ;  /* 0x0000f200ff027b82 */ /* 0x007e220000000a00 */
[----:B------:R-:W1:Y:S01]  /*24440*/  LDCU UR4, c[0x0][0x41c] ;  /* 0x00008380ff0477ac */ /* 0x000e620008000800 */
[----:B------:R-:W-:Y:S01]  /*24450*/  PRMT R0, R16, 0x9910, RZ ;  /* 0x0000991010007816 */ /* 0x000fe200000000ff */
[----:B------:R-:W-:-:S03]  /*24460*/  IMAD R66, R69, 0x200, R66 ;  /* 0x0000020045427824 */ /* 0x000fc600078e0242 */
[----:B------:R-:W-:Y:S01]  /*24470*/  ISETP.GT.AND P1, PT, R0, 0x9, PT ;  /* 0x000000090000780c */ /* 0x000fe20003f24270 */
[----:B-1----:R-:W-:-:S05]  /*24480*/  IMAD R5, R66, UR4, RZ ;  /* 0x0000000442057c24 */ /* 0x002fca000f8e02ff */
[----:B0-----:R-:W-:-:S05]  /*24490*/  IADD3 R2, P0, PT, R5, R2, RZ ;  /* 0x0000000205027210 */ /* 0x001fca0007f1e0ff */
[----:B------:R-:W-:Y:S02]  /*244a0*/  IMAD.X R3, RZ, RZ, R3, P0 ;  /* 0x000000ffff037224 */ /* 0x000fe400000e0603 */
[----:B------:R-:W-:Y:S06]  /*244b0*/  @P1 BRA `(.L_x_2071) ;  /* 0x0000000000b81947 */ /* 0x000fec0003800000 */
        /* <DEDUP_REMOVED lines=10> */
.L_x_2074:
[----:B------:R-:W-:Y:S01]  /*24560*/  STG.E.U8 desc[UR36][R2.64], RZ ;  /* 0x000000ff02007986 */ /* 0x000fe2000c101124 */
[----:B------:R-:W-:Y:S05]  /*24570*/  EXIT ;  /* 0x000000000000794d */ /* 0x000fea0003800000 */
.L_x_2073:
        /* <DEDUP_REMOVED lines=8> */
.L_x_2077:
[----:B------:R-:W-:Y:S01]  /*24600*/  STG.E desc[UR36][R2.64], RZ ;  /* 0x000000ff02007986 */ /* 0x000fe2000c101924 */
[----:B------:R-:W-:Y:S05]  /*24610*/  EXIT ;  /* 0x000000000000794d */ /* 0x000fea0003800000 */
.L_x_2076:
[----:B------:R-:W-:Y:S01]  /*24620*/  STG.E.U16 desc[UR36][R2.64], RZ ;  /* 0x000000ff02007986 */ /* 0x000fe2000c101524 */
[----:B------:R-:W-:Y:S05]  /*24630*/  EXIT ;  /* 0x000000000000794d */ /* 0x000fea0003800000 */
.L_x_2072:
        /* <DEDUP_REMOVED lines=8> */
.L_x_2079:
[----:B------:R-:W-:Y:S01]  /*246c0*/  STG.E.U16 desc[UR36][R2.64], RZ ;  /* 0x000000ff02007986 */ /* 0x000fe2000c101524 */
[----:B------:R-:W-:Y:S05]  /*246d0*/  EXIT ;  /* 0x000000000000794d */ /* 0x000fea0003800000 */
.L_x_2078:
        /* <DEDUP_REMOVED lines=8> */
.L_x_2081:
[----:B------:R-:W-:Y:S01]  /*24760*/  STG.E desc[UR36][R2.64], RZ ;  /* 0x000000ff02007986 */ /* 0x000fe2000c101924 */
[----:B------:R-:W-:Y:S05]  /*24770*/  EXIT ;  /* 0x000000000000794d */ /* 0x000fea0003800000 */
.L_x_2080:
[----:B------:R-:W-:Y:S01]  /*24780*/  STG.E.64 desc[UR36][R2.64], RZ ;  /* 0x000000ff02007986 */ /* 0x000fe2000c101b24 */
[----:B------:R-:W-:Y:S05]  /*24790*/  EXIT ;  /* 0x000000000000794d */ /* 0x000fea0003800000 */
.L_x_2071:
        /* <DEDUP_REMOVED lines=10> */
.L_x_2084:
[----:B------:R-:W-:Y:S01]  /*24840*/  STG.E.128 desc[UR36][R2.64], RZ ;  /* 0x000000ff02007986 */ /* 0x000fe2000c101d24 */
[----:B------:R-:W-:Y:S05]  /*24850*/  EXIT ;  /* 0x000000000000794d */ /* 0x000fea0003800000 */
.L_x_2083:
        /* <DEDUP_REMOVED lines=8> */
.L_x_2086:
[----:B------:R-:W-:Y:S01]  /*248e0*/  STG.E.U8 desc[UR36][R2.64], RZ ;  /* 0x000000ff02007986 */ /* 0x000fe2000c101124 */
[----:B------:R-:W-:Y:S05]  /*248f0*/  EXIT ;  /* 0x000000000000794d */ /* 0x000fea0003800000 */
.L_x_2085:
[----:B------:R-:W-:Y:S01]  /*24900*/  STG.E.U16 desc[UR36][R2.64], RZ ;  /* 0x000000ff02007986 */ /* 0x000fe2000c101524 */
[----:B------:R-:W-:Y:S05]  /*24910*/  EXIT ;  /* 0x000000000000794d */ /* 0x000fea0003800000 */
.L_x_2082:
        /* <DEDUP_REMOVED lines=10> */
.L_x_2089:
[----:B------:R-:W-:Y:S01]  /*249c0*/  STG.E.U8 desc[UR36][R2.64], RZ ;  /* 0x000000ff02007986 */ /* 0x000fe2000c101124 */
[----:B------:R-:W-:Y:S05]  /*249d0*/  EXIT ;  /* 0x000000000000794d */ /* 0x000fea0003800000 */
.L_x_2088:
[----:B------:R-:W-:Y:S01]  /*249e0*/  STG.E.U8 desc[UR36][R2.64], RZ ;  /* 0x000000ff02007986 */ /* 0x000fe2000c101124 */
[----:B------:R-:W-:Y:S05]  /*249f0*/  EXIT ;  /* 0x000000000000794d */ /* 0x000fea0003800000 */
.L_x_2087:
[----:B------:R-:W-:-:S13]  /*24a00*/  ISETP.NE.AND P0, PT, R0, 0x1c, PT ;  /* 0x0000001c0000780c */ /* 0x000fda0003f05270 */
[----:B------:R-:W-:Y:S05]  /*24a10*/  @!P0 BRA `(.L_x_2090) ;  /* 0x0000000000608947 */ /* 0x000fea0003800000 */
[----:B------:R-:W-:-:S13]  /*24a20*/  ISETP.NE.AND P0, PT, R0, 0x1d, PT ;  /* 0x0000001d0000780c */ /* 0x000fda0003f05270 */
[----:B------:R-:W-:Y:S05]  /*24a30*/  @!P0 BRA `(.L_x_2091) ;  /* 0x0000000000508947 */ /* 0x000fea0003800000 */
[----:B------:R-:W-:-:S13]  /*24a40*/  ISETP.NE.AND P0, PT, R0, 0x2c, PT ;  /* 0x0000002c0000780c */ /* 0x000fda0003f05270 */
[----:B------:R0:W-:Y:S01]  /*24a50*/  @!P0 STG.E.U8 desc[UR36][R2.64], RZ ;  /* 0x000000ff02008986 */ /* 0x0001e2000c101124 */
[----:B------:R-:W-:Y:S05]  /*24a60*/  @!P0 EXIT ;  /* 0x000000000000894d */ /* 0x000fea0003800000 */
.L_x_2075:
        /* <DEDUP_REMOVED lines=16> */
.L_x_2092:
[----:B------:R-:W-:Y:S05]  /*24b70*/  EXIT ;  /* 0x000000000000794d */ /* 0x000fea0003800000 */
.L_x_2091:
[----:B------:R-:W-:Y:S01]  /*24b80*/  STG.E.64 desc[UR36][R2.64], RZ ;  /* 0x000000ff02007986 */ /* 0x000fe2000c101b24 */
[----:B------:R-:W-:Y:S05]  /*24b90*/  EXIT ;  /* 0x000000000000794d */ /* 0x000fea0003800000 */
.L_x_2090:
[----:B------:R-:W-:Y:S01]  /*24ba0*/  STG.E desc[UR36][R2.64], RZ ;  /* 0x000000ff02007986 */ /* 0x000fe2000c101924 */
[----:B------:R-:W-:Y:S05]  /*24bb0*/  EXIT ;  /* 0x000000000000794d */ /* 0x000fea0003800000 */
        .weak           $__internal_2_$__cuda_sm20_div_s64
        .type           $__internal_2_$__cuda_sm20_div_s64,@function
        .size           $__internal_2_$__cuda_sm20_div_s64,($__internal_3_$__cuda_sm20_rem_s64 - $__internal_2_$__cuda_sm20_div_s64)
$__internal_2_$__cuda_sm20_div_s64:
[-C--:B------:R-:W-:Y:S02]  /*24bc0*/  IADD3 R52, P1, PT, RZ, -R4.reuse, RZ ;  /* 0x80000004ff347210 */ /* 0x080fe40007f3e0ff */
[----:B------:R-:W-:Y:S02]  /*24bd0*/  ISETP.GE.AND P0, PT, R3, RZ, PT ;  /* 0x000000ff0300720c */ /* 0x000fe40003f06270 */
[-C--:B------:R-:W-:Y:S02]  /*24be0*/  IADD3.X R7, PT, PT, RZ, ~R3.reuse, RZ, P1, !PT ;  /* 0x80000003ff077210 */ /* 0x080fe40000ffe4ff */
[----:B------:R-:W-:Y:S02]  /*24bf0*/  SEL R52, R52, R4, !P0 ;  /* 0x0000000434347207 */ /* 0x000fe40004000000 */
[----:B------:R-:W-:-:S04]  /*24c00*/  SEL R53, R7, R3, !P0 ;  /* 0x0000000307357207 */ /* 0x000fc80004000000 */
[----:B------:R-:W0:Y:S08]  /*24c10*/  I2F.U64.RP R56, R52 ;  /* 0x0000003400387312 */ /* 0x000e300000309000 */
[----:B0-----:R-:W0:Y:S02]  /*24c20*/  MUFU.RCP R56, R56 ;  /* 0x0000003800387308 */ /* 0x001e240000001000 */
[----:B0-----:R-:W-:-:S06]  /*24c30*/  VIADD R56, R56, 0x1ffffffe ;  /* 0x1ffffffe38387836 */ /* 0x001fcc0000000000 */
[----:B------:R-:W0:Y:S02]  /*24c40*/  F2I.U64.TRUNC R56, R56 ;  /* 0x0000003800387311 */ /* 0x000e24000020d800 */
[----:B0-----:R-:W-:-:S04]  /*24c50*/  IMAD.WIDE.U32 R54, R56, R52, RZ ;  /* 0x0000003438367225 */ /* 0x001fc800078e00ff */
[C---:B------:R-:W-:Y:S01]  /*24c60*/  IMAD R7, R56.reuse, R53, R55 ;  /* 0x0000003538077224 */ /* 0x040fe200078e0237 */
[----:B------:R-:W-:Y:S02]  /*24c70*/  IADD3 R63, P0, PT, RZ, -R54, RZ ;  /* 0x80000036ff3f7210 */ /* 0x000fe40007f1e0ff */
[----:B------:R-:W-:Y:S01]  /*24c80*/  MOV R55, R56 ;  /* 0x0000003800377202 */ /* 0x000fe20000000f00 */
[----:B------:R-:W-:Y:S02]  /*24c90*/  IMAD R7, R57, R52, R7 ;  /* 0x0000003439077224 */ /* 0x000fe400078e0207 */
[----:B------:R-:W-:-:S04]  /*24ca0*/  IMAD.HI.U32 R54, R56, R63, RZ ;  /* 0x0000003f38367227 */ /* 0x000fc800078e00ff */
[----:B------:R-:W-:-:S04]  /*24cb0*/  IMAD.X R7, RZ, RZ, ~R7, P0 ;  /* 0x000000ffff077224 */ /* 0x000fc800000e0e07 */
[----:B------:R-:W-:-:S04]  /*24cc0*/  IMAD.WIDE.U32 R54, P0, R56, R7, R54 ;  /* 0x0000000738367225 */ /* 0x000fc80007800036 */
[----:B------:R-:W-:-:S04]  /*24cd0*/  IMAD.HI.U32 R55, P1, R57, R63, R54 ;  /* 0x0000003f39377227 */ /* 0x000fc80007820036 */
[CC--:B------:R-:W-:Y:S02]  /*24ce0*/  IMAD R54, R57.reuse, R7.reuse, RZ ;  /* 0x0000000739367224 */ /* 0x0c0fe400078e02ff */
[----:B------:R-:W-:-:S03]  /*24cf0*/  IMAD.HI.U32 R7, R57, R7, RZ ;  /* 0x0000000739077227 */ /* 0x000fc600078e00ff */
[----:B------:R-:W-:Y:S01]  /*24d00*/  IADD3 R55, P2, PT, R54, R55, RZ ;  /* 0x0000003736377210 */ /* 0x000fe20007f5e0ff */
[----:B------:R-:W-:-:S04]  /*24d10*/  IMAD.X R7, R7, 0x1, R57, P0 ;  /* 0x0000000107077824 */ /* 0x000fc800000e0639 */
[----:B------:R-:W-:Y:S01]  /*24d20*/  IMAD.WIDE.U32 R56, R55, R52, RZ ;  /* 0x0000003437387225 */ /* 0x000fe200078e00ff */
[----:B------:R-:W-:Y:S02]  /*24d30*/  IADD3.X R7, PT, PT, RZ, RZ, R7, P2, P1 ;  /* 0x000000ffff077210 */ /* 0x000fe400017e2407 */
[----:B------:R-:W-:Y:S01]  /*24d40*/  ISETP.GE.AND P2, PT, R5, RZ, PT ;  /* 0x000000ff0500720c */ /* 0x000fe20003f46270 */
[----:B------:R-:W-:Y:S01]  /*24d50*/  IMAD R54, R55, R53, R57 ;  /* 0x0000003537367224 */ /* 0x000fe200078e0239 */
[----:B------:R-:W-:-:S03]  /*24d60*/  IADD3 R57, P0, PT, RZ, -R56, RZ ;  /* 0x80000038ff397210 */ /* 0x000fc60007f1e0ff */
[----:B------:R-:W-:Y:S02]  /*24d70*/  IMAD R56, R7, R52, R54 ;  /* 0x0000003407387224 */ /* 0x000fe400078e0236 */
[----:B------:R-:W-:-:S04]  /*24d80*/  IMAD.HI.U32 R54, R55, R57, RZ ;  /* 0x0000003937367227 */ /* 0x000fc800078e00ff */
[----:B------:R-:W-:-:S04]  /*24d90*/  IMAD.X R56, RZ, RZ, ~R56, P0 ;  /* 0x000000ffff387224 */ /* 0x000fc800000e0e38 */
[----:B------:R-:W-:-:S04]  /*24da0*/  IMAD.WIDE.U32 R54, P0, R55, R56, R54 ;  /* 0x0000003837367225 */ /* 0x000fc80007800036 */
[C---:B------:R-:W-:Y:S02]  /*24db0*/  IMAD R64, R7.reuse, R56, RZ ;  /* 0x0000003807407224 */ /* 0x040fe400078e02ff */
[----:B------:R-:W-:-:S04]  /*24dc0*/  IMAD.HI.U32 R55, P1, R7, R57, R54 ;  /* 0x0000003907377227 */ /* 0x000fc80007820036 */
[----:B------:R-:W-:Y:S01]  /*24dd0*/  IMAD.HI.U32 R54, R7, R56, RZ ;  /* 0x0000003807367227 */ /* 0x000fe200078e00ff */
[----:B------:R-:W-:-:S04]  /*24de0*/  IADD3 R56, P3, PT, RZ, -R6, RZ ;  /* 0x80000006ff387210 */ /* 0x000fc80007f7e0ff */
[----:B------:R-:W-:Y:S01]  /*24df0*/  IADD3.X R54, PT, PT, R54, R7, RZ, P0, !PT ;  /* 0x0000000736367210 */ /* 0x000fe200007fe4ff */
[----:B------:R-:W-:Y:S01]  /*24e00*/  IMAD.MOV.U32 R7, RZ, RZ, RZ ;  /* 0x000000ffff077224 */ /* 0x000fe200078e00ff */
[----:B------:R-:W-:Y:S01]  /*24e10*/  IADD3 R64, P0, PT, R64, R55, RZ ;  /* 0x0000003740407210 */ /* 0x000fe20007f1e0ff */
[----:B------:R-:W-:Y:S01]  /*24e20*/  IMAD.X R55, RZ, RZ, ~R5, P3 ;  /* 0x000000ffff377224 */ /* 0x000fe200018e0e05 */
[----:B------:R-:W-:-:S04]  /*24e30*/  SEL R56, R56, R6, !P2 ;  /* 0x0000000638387207 */ /* 0x000fc80005000000 */
[----:B------:R-:W-:Y:S01]  /*24e40*/  SEL R55, R55, R5, !P2 ;  /* 0x0000000537377207 */ /* 0x000fe20005000000 */
[----:B------:R-:W-:-:S04]  /*24e50*/  IMAD.HI.U32 R6, R64, R56, RZ ;  /* 0x0000003840067227 */ /* 0x000fc800078e00ff */
[----:B------:R-:W-:Y:S01]  /*24e60*/  IMAD.WIDE.U32 R64, R64, R55, R6 ;  /* 0x0000003740407225 */ /* 0x000fe200078e0006 */
[----:B------:R-:W-:-:S05]  /*24e70*/  IADD3.X R6, PT, PT, RZ, RZ, R54, P0, P1 ;  /* 0x000000ffff067210 */ /* 0x000fca00007e2436 */
[----:B------:R-:W-:-:S04]  /*24e80*/  IMAD.HI.U32 R64, P0, R6, R56, R64 ;  /* 0x0000003806407227 */ /* 0x000fc80007800040 */
[CC--:B------:R-:W-:Y:S02]  /*24e90*/  IMAD R54, R6.reuse, R55.reuse, RZ ;  /* 0x0000003706367224 */ /* 0x0c0fe400078e02ff */
[----:B------:R-:W-:-:S03]  /*24ea0*/  IMAD.HI.U32 R6, R6, R55, RZ ;  /* 0x0000003706067227 */ /* 0x000fc600078e00ff */
[----:B------:R-:W-:Y:S02]  /*24eb0*/  IADD3 R54, P1, PT, R54, R64, RZ ;  /* 0x0000004036367210 */ /* 0x000fe40007f3e0ff */
[----:B------:R-:W-:-:S03]  /*24ec0*/  IADD3.X R57, PT, PT, R6, RZ, RZ, P0, !PT ;  /* 0x000000ff06397210 */ /* 0x000fc600007fe4ff */
[----:B------:R-:W-:-:S03]  /*24ed0*/  IMAD.WIDE.U32 R6, R54, R52, RZ ;  /* 0x0000003436067225 */ /* 0x000fc600078e00ff */
[----:B------:R-:W-:Y:S01]  /*24ee0*/  IADD3 R6, P0, PT, -R6, R56, RZ ;  /* 0x0000003806067210 */ /* 0x000fe20007f1e1ff */
[----:B------:R-:W-:Y:S02]  /*24ef0*/  IMAD R56, R54, R53, R7 ;  /* 0x0000003536387224 */ /* 0x000fe400078e0207 */
[----:B------:R-:W-:-:S04]  /*24f00*/  IMAD.X R7, RZ, RZ, R57, P1 ;  /* 0x000000ffff077224 */ /* 0x000fc800008e0639 */
[----:B------:R-:W-:-:S04]  /*24f10*/  IMAD R56, R7, R52, R56 ;  /* 0x0000003407387224 */ /* 0x000fc800078e0238 */
[----:B------:R-:W-:Y:S01]  /*24f20*/  IMAD.X R55, R55, 0x1, ~R56, P0 ;  /* 0x0000000137377824 */ /* 0x000fe200000e0e38 */
[CC--:B------:R-:W-:Y:S02]  /*24f30*/  ISETP.GE.U32.AND P0, PT, R6.reuse, R52.reuse, PT ;  /* 0x000000340600720c */ /* 0x0c0fe40003f06070 */
[----:B------:R-:W-:Y:S02]  /*24f40*/  IADD3 R56, P2, PT, R6, -R52, RZ ;  /* 0x8000003406387210 */ /* 0x000fe40007f5e0ff */
[----:B------:R-:W-:-:S04]  /*24f50*/  ISETP.GE.U32.AND.EX P0, PT, R55, R53, PT, P0 ;  /* 0x000000353700720c */ /* 0x000fc80003f06100 */
[----:B------:R-:W-:-:S04]  /*24f60*/  SEL R6, R56, R6, P0 ;  /* 0x0000000638067207 */ /* 0x000fc80000000000 */
[----:B------:R-:W-:Y:S02]  /*24f70*/  ISETP.GE.U32.AND P1, PT, R6, R52, PT ;  /* 0x000000340600720c */ /* 0x000fe40003f26070 */
[----:B------:R-:W-:Y:S02]  /*24f80*/  IADD3 R6, P3, PT, R54, 0x1, RZ ;  /* 0x0000000136067810 */ /* 0x000fe40007f7e0ff */
[----:B------:R-:W-:Y:S02]  /*24f90*/  IADD3.X R52, PT, PT, R55, ~R53, RZ, P2, !PT ;  /* 0x8000003537347210 */ /* 0x000fe400017fe4ff */
[----:B------:R-:W-:Y:S01]  /*24fa0*/  SEL R54, R6, R54, P0 ;  /* 0x0000003606367207 */ /* 0x000fe20000000000 */
[----:B------:R-:W-:Y:S01]  /*24fb0*/  IMAD.X R6, RZ, RZ, R7, P3 ;  /* 0x000000ffff067224 */ /* 0x000fe200018e0607 */
[----:B------:R-:W-:-:S04]  /*24fc0*/  SEL R55, R52, R55, P0 ;  /* 0x0000003734377207 */ /* 0x000fc80000000000 */
[----:B------:R-:W-:Y:S02]  /*24fd0*/  SEL R6, R6, R7, P0 ;  /* 0x0000000706067207 */ /* 0x000fe40000000000 */
[----:B------:R-:W-:Y:S02]  /*24fe0*/  IADD3 R7, P2, PT, R54, 0x1, RZ ;  /* 0x0000000136077810 */ /* 0x000fe40007f5e0ff */
[----:B------:R-:W-:-:S03]  /*24ff0*/  ISETP.GE.U32.AND.EX P0, PT, R55, R53, PT, P1 ;  /* 0x000000353700720c */ /* 0x000fc60003f06110 */
[----:B------:R-:W-:Y:S01]  /*25000*/  IMAD.X R52, RZ, RZ, R6, P2 ;  /* 0x000000ffff347224 */ /* 0x000fe200010e0606 */
[----:B------:R-:W-:Y:S02]  /*25010*/  SEL R7, R7, R54, P0 ;  /* 0x0000003607077207 */ /* 0x000fe40000000000 */
[----:B------:R-:W-:Y:S02]  /*25020*/  LOP3.LUT R54, R3, R5, RZ, 0x3c, !PT ;  /* 0x0000000503367212 */ /* 0x000fe400078e3cff */
[----:B------:R-:W-:Y:S02]  /*25030*/  SEL R6, R52, R6, P0 ;  /* 0x0000000634067207 */ /* 0x000fe40000000000 */
[----:B------:R-:W-:Y:S02]  /*25040*/  IADD3 R53, P2, PT, RZ, -R7, RZ ;  /* 0x80000007ff357210 */ /* 0x000fe40007f5e0ff */
[----:B------:R-:W-:Y:S02]  /*25050*/  ISETP.NE.U32.AND P0, PT, R4, RZ, PT ;  /* 0x000000ff0400720c */ /* 0x000fe40003f05070 */
[----:B------:R-:W-:-:S02]  /*25060*/  ISETP.GE.AND P1, PT, R54, RZ, PT ;  /* 0x000000ff3600720c */ /* 0x000fc40003f26270 */
[-C--:B------:R-:W-:Y:S02]  /*25070*/  IADD3.X R52, PT, PT, RZ, ~R6.reuse, RZ, P2, !PT ;  /* 0x80000006ff347210 */ /* 0x080fe400017fe4ff */
[----:B------:R-:W-:Y:S02]  /*25080*/  ISETP.NE.AND.EX P0, PT, R3, RZ, PT, P0 ;  /* 0x000000ff0300720c */ /* 0x000fe40003f05300 */
[----:B------:R-:W-:Y:S01]  /*25090*/  SEL R4, R53, R7, !P1 ;  /* 0x0000000735047207 */ /* 0x000fe20004800000 */
[----:B------:R-:W-:Y:S01]  /*250a0*/  IMAD.MOV.U32 R7, RZ, RZ, 0x0 ;  /* 0x00000000ff077424 */ /* 0x000fe200078e00ff */
[----:B------:R-:W-:Y:S01]  /*250b0*/  SEL R3, R52, R6, !P1 ;  /* 0x0000000634037207 */ /* 0x000fe20004800000 */
[----:B------:R-:W-:Y:S01]  /*250c0*/  IMAD.MOV.U32 R6, RZ, RZ, R2 ;  /* 0x000000ffff067224 */ /* 0x000fe200078e0002 */
[----:B------:R-:W-:Y:S02]  /*250d0*/  SEL R4, R4, 0xffffffff, P0 ;  /* 0xffffffff04047807 */ /* 0x000fe40000000000 */
[----:B------:R-:W-:Y:S01]  /*250e0*/  SEL R3, R3, 0xffffffff, P0 ;  /* 0xffffffff03037807 */ /* 0x000fe20000000000 */
[----:B------:R-:W-:Y:S06]  /*250f0*/  RET.REL.NODEC R6 `(_ZN2at6native27unrolled_elementwise_kernelIZZZNS0_67_GLOBAL__N__bb565c37_34_ValidateCompressedIndicesKernel_cu_33a4b88b42_validate_compressed_sparse_indices_kernelILNS2_8CDimNameE1ENS2_18CUDAKernelLauncherENS2_14EmptyVecKernelENS2_8DummyVecELm0EEEvRKNS_6TensorESA_lllENKUlvE1_clEvENKUlvE0_clEvEUllllllE_St5arrayIPcLm6EELi4E23TrivialOffsetCalculatorILi5EjESH_ILi1EjENS0_6memory12LoadWithCastILi5EEENSK_13StoreWithCastILi1EEEEEviT_T0_T2_T3_T4_T5_) ;  /* 0xfffffdac06c07950 */ /* 0x000fec0003c3ffff */
        .weak           $__internal_3_$__cuda_sm20_rem_s64
        .type           $__internal_3_$__cuda_sm20_rem_s64,@function
        .size           $__internal_3_$__cuda_sm20_rem_s64,(.L_x_40023 - $__internal_3_$__cuda_sm20_rem_s64)
$__internal_3_$__cuda_sm20_rem_s64:
        /* <DEDUP_REMOVED lines=13> */
[----:B------:R-:W-:-:S04]  /*251d0*/  IMAD.HI.U32 R6, R2, R21, RZ ;  /* 0x0000001502067227 */ /* 0x000fc800078e00ff */
[----:B------:R-:W-:Y:S01]  /*251e0*/  IMAD.X R53, RZ, RZ, ~R7, P0 ;  /* 0x000000ffff357224 */ /* 0x000fe200000e0e07 */
[----:B------:R-:W-:-:S03]  /*251f0*/  MOV R7, R2 ;  /* 0x0000000200077202 */ /* 0x000fc60000000f00 */
[-C--:B------:R-:W-:Y:S02]  /*25200*/  IMAD R15, R3, R53.reuse, RZ ;  /* 0x00000035030f7224 */ /* 0x080fe400078e02ff */
[----:B------:R-:W-:-:S04]  /*25210*/  IMAD.WIDE.U32 R6, P0, R2, R53, R6 ;  /* 0x0000003502067225 */ /* 0x000fc80007800006 */
[----:B------:R-:W-:-:S04]  /*25220*/  IMAD.HI.U32 R53, R3, R53, RZ ;  /* 0x0000003503357227 */ /* 0x000fc800078e00ff */
[----:B------:R-:W-:-:S05]  /*25230*/  IMAD.HI.U32 R6, P1, R3, R21, R6 ;  /* 0x0000001503067227 */ /* 0x000fca0007820006 */
[----:B------:R-:W-:Y:S01]  /*25240*/  IADD3 R7, P2, PT, R15, R6, RZ ;  /* 0x000000060f077210 */ /* 0x000fe20007f5e0ff */
[----:B------:R-:W-:-:S04]  /*25250*/  IMAD.X R6, R53, 0x1, R3, P0 ;  /* 0x0000000135067824 */ /* 0x000fc800000e0603 */
[C---:B------:R-:W-:Y:S01]  /*25260*/  IMAD.WIDE.U32 R2, R7.reuse, R4, RZ ;  /* 0x0000000407027225 */ /* 0x040fe200078e00ff */
[----:B------:R-:W-:Y:S02]  /*25270*/  IADD3.X R15, PT, PT, RZ, RZ, R6, P2, P1 ;  /* 0x000000ffff0f7210 */ /* 0x000fe400017e2406 */
[----:B------:R-:W-:Y:S01]  /*25280*/  ISETP.GE.AND P1, PT, R14, RZ, PT ;  /* 0x000000ff0e00720c */ /* 0x000fe20003f26270 */
[----:B------:R-:W-:Y:S01]  /*25290*/  IMAD R3, R7, R5, R3 ;  /* 0x0000000507037224 */ /* 0x000fe200078e0203 */
[----:B------:R-:W-:-:S03]  /*252a0*/  IADD3 R21, P0, PT, RZ, -R2, RZ ;  /* 0x80000002ff157210 */ /* 0x000fc60007f1e0ff */
[----:B------:R-:W-:Y:S02]  /*252b0*/  IMAD R3, R15, R4, R3 ;  /* 0x000000040f037224 */ /* 0x000fe400078e0203 */
[----:B------:R-:W-:-:S04]  /*252c0*/  IMAD.HI.U32 R6, R7, R21, RZ ;  /* 0x0000001507067227 */ /* 0x000fc800078e00ff */
[----:B------:R-:W-:-:S04]  /*252d0*/  IMAD.X R52, RZ, RZ, ~R3, P0 ;  /* 0x000000ffff347224 */ /* 0x000fc800000e0e03 */
[----:B------:R-:W-:Y:S01]  /*252e0*/  IMAD.WIDE.U32 R2, P0, R7, R52, R6 ;  /* 0x0000003407027225 */ /* 0x000fe20007800006 */
[----:B------:R-:W-:-:S04]  /*252f0*/  IADD3 R7, P4, PT, RZ, -R12, RZ ;  /* 0x8000000cff077210 */ /* 0x000fc80007f9e0ff */
[----:B------:R-:W-:Y:S01]  /*25300*/  SEL R7, R7, R12, !P1 ;  /* 0x0000000c07077207 */ /* 0x000fe20004800000 */
[----:B------:R-:W-:-:S04]  /*25310*/  IMAD.HI.U32 R2, P2, R15, R21, R2 ;  /* 0x000000150f027227 */ /* 0x000fc80007840002 */
[CC--:B------:R-:W-:Y:S02]  /*25320*/  IMAD R3, R15.reuse, R52.reuse, RZ ;  /* 0x000000340f037224 */ /* 0x0c0fe400078e02ff */
[----:B------:R-:W-:-:S03]  /*25330*/  IMAD.HI.U32 R52, R15, R52, RZ ;  /* 0x000000340f347227 */ /* 0x000fc600078e00ff */
[----:B------:R-:W-:Y:S01]  /*25340*/  IADD3 R6, P3, PT, R3, R2, RZ ;  /* 0x0000000203067210 */ /* 0x000fe20007f7e0ff */
[----:B------:R-:W-:Y:S01]  /*25350*/  IMAD.X R15, R52, 0x1, R15, P0 ;  /* 0x00000001340f7824 */ /* 0x000fe200000e060f */
[----:B------:R-:W-:-:S03]  /*25360*/  IADD3.X R3, PT, PT, RZ, ~R14, RZ, P4, !PT ;  /* 0x8000000eff037210 */ /* 0x000fc600027fe4ff */
[C---:B------:R-:W-:Y:S01]  /*25370*/  IMAD.HI.U32 R2, R6.reuse, R7, RZ ;  /* 0x0000000706027227 */ /* 0x040fe200078e00ff */
[----:B------:R-:W-:Y:S02]  /*25380*/  SEL R14, R3, R14, !P1 ;  /* 0x0000000e030e7207 */ /* 0x000fe40004800000 */
[----:B------:R-:W-:Y:S01]  /*25390*/  IADD3.X R15, PT, PT, RZ, RZ, R15, P3, P2 ;  /* 0x000000ffff0f7210 */ /* 0x000fe20001fe440f */
[----:B------:R-:W-:Y:S02]  /*253a0*/  IMAD.MOV.U32 R3, RZ, RZ, RZ ;  /* 0x000000ffff037224 */ /* 0x000fe400078e00ff */
[----:B------:R-:W-:-:S04]  /*253b0*/  IMAD.WIDE.U32 R2, R6, R14, R2 ;  /* 0x0000000e06027225 */ /* 0x000fc800078e0002 */
[C---:B------:R-:W-:Y:S02]  /*253c0*/  IMAD R21, R15.reuse, R14, RZ ;  /* 0x0000000e0f157224 */ /* 0x040fe400078e02ff */
[----:B------:R-:W-:-:S04]  /*253d0*/  IMAD.HI.U32 R2, P0, R15, R7, R2 ;  /* 0x000000070f027227 */ /* 0x000fc80007800002 */
[----:B------:R-:W-:Y:S01]  /*253e0*/  IMAD.HI.U32 R6, R15, R14, RZ ;  /* 0x0000000e0f067227 */ /* 0x000fe200078e00ff */
[----:B------:R-:W-:-:S04]  /*253f0*/  IADD3 R15, P2, PT, R21, R2, RZ ;  /* 0x00000002150f7210 */ /* 0x000fc80007f5e0ff */
[----:B------:R-:W-:Y:S01]  /*25400*/  IADD3.X R6, PT, PT, R6, RZ, RZ, P0, !PT ;  /* 0x000000ff06067210 */ /* 0x000fe200007fe4ff */
[----:B------:R-:W-:-:S04]  /*25410*/  IMAD.WIDE.U32 R2, R15, R4, RZ ;  /* 0x000000040f027225 */ /* 0x000fc800078e00ff */
[----:B------:R-:W-:Y:S01]  /*25420*/  IMAD.X R21, RZ, RZ, R6, P2 ;  /* 0x000000ffff157224 */ /* 0x000fe200010e0606 */
[----:B------:R-:W-:Y:S01]  /*25430*/  IADD3 R53, P2, PT, -R2, R7, RZ ;  /* 0x0000000702357210 */ /* 0x000fe20007f5e1ff */
[----:B------:R-:W-:-:S03]  /*25440*/  IMAD R15, R15, R5, R3 ;  /* 0x000000050f0f7224 */ /* 0x000fc600078e0203 */
[-C--:B------:R-:W-:Y:S01]  /*25450*/  ISETP.GE.U32.AND P0, PT, R53, R4.reuse, PT ;  /* 0x000000043500720c */ /* 0x080fe20003f06070 */
[----:B------:R-:W-:-:S04]  /*25460*/  IMAD R15, R21, R4, R15 ;  /* 0x00000004150f7224 */ /* 0x000fc800078e020f */
        /* <DEDUP_REMOVED lines=14> */
[----:B------:R-:W-:Y:S01]  /*25550*/  SEL R4, R3, R4, !P1 ;  /* 0x0000000403047207 */ /* 0x000fe20004800000 */
[----:B------:R-:W-:Y:S01]  /*25560*/  IMAD.X R2, RZ, RZ, ~R5, P2 ;  /* 0x000000ffff027224 */ /* 0x000fe200010e0e05 */
[----:B------:R-:W-:Y:S01]  /*25570*/  ISETP.NE.AND.EX P0, PT, R8, RZ, PT, P0 ;  /* 0x000000ff0800720c */ /* 0x000fe20003f05300 */
[----:B------:R-:W-:-:S03]  /*25580*/  IMAD.MOV.U32 R3, RZ, RZ, 0x0 ;  /* 0x00000000ff037424 */ /* 0x000fc600078e00ff */
[----:B------:R-:W-:Y:S02]  /*25590*/  SEL R5, R2, R5, !P1 ;  /* 0x0000000502057207 */ /* 0x000fe40004800000 */
[----:B------:R-:W-:Y:S02]  /*255a0*/  MOV R2, R10 ;  /* 0x0000000a00027202 */ /* 0x000fe40000000f00 */
[----:B------:R-:W-:Y:S02]  /*255b0*/  SEL R4, R4, 0xffffffff, P0 ;  /* 0xffffffff04047807 */ /* 0x000fe40000000000 */
[----:B------:R-:W-:Y:S01]  /*255c0*/  SEL R5, R5, 0xffffffff, P0 ;  /* 0xffffffff05057807 */ /* 0x000fe20000000000 */
[----:B------:R-:W-:Y:S06]  /*255d0*/  RET.REL.NODEC R2 `(_ZN2at6native27unrolled_elementwise_kernelIZZZNS0_67_GLOBAL__N__bb565c37_34_ValidateCompressedIndicesKernel_cu_33a4b88b42_validate_compressed_sparse_indices_kernelILNS2_8CDimNameE1ENS2_18CUDAKernelLauncherENS2_14EmptyVecKernelENS2_8DummyVecELm0EEEvRKNS_6TensorESA_lllENKUlvE1_clEvENKUlvE0_clEvEUllllllE_St5arrayIPcLm6EELi4E23TrivialOffsetCalculatorILi5EjESH_ILi1EjENS0_6memory12LoadWithCastILi5EEENSK_13StoreWithCastILi1EEEEEviT_T0_T2_T3_T4_T5_) ;  /* 0xfffffda802887950 */ /* 0x000fec0003c3ffff */
.L_x_2093:
        /* <DEDUP_REMOVED lines=10> */
.L_x_40023:


//--------------------- .text._ZN2at6native18elementwise_kernelILi128ELi2EZNS0_22gpu_kernel_impl_nocastIZZZNS0_67_GLOBAL__N__bb565c37_34_ValidateCompressedIndicesKernel_cu_33a4b88b42_validate_compressed_sparse_indices_kernelILNS3_8CDimNameE1ENS3_18CUDAKernelLauncherENS3_14EmptyVecKernelENS3_8DummyVecELm0EEEvRKNS_6TensorESB_lllENKUlvE1_clEvENKUlvE0_clEvEUllllllE_EEvRNS_18TensorIteratorBaseERKT_EUliE_EEviT1_ --------------------------
	.section	.text._ZN2at6native18elementwise_kernelILi128ELi2EZNS0_22gpu_kernel_impl_nocastIZZZNS0_67_GLOBAL__N__bb565c37_34_ValidateCompressedIndicesKernel_cu_33a4b88b42_validate_compressed_sparse_indices_kernelILNS3_8CDimNameE1ENS3_18CUDAKernelLauncherENS3_14EmptyVecKernelENS3_8DummyVecELm0EEEvRKNS_6TensorESB_lllENKUlvE1_clEvENKUlvE0_clEvEUllllllE_EEvRNS_18TensorIteratorBaseERKT_EUliE_EEviT1_,"ax",@progbits
	.align	128
        .global         _ZN2at6native18elementwise_kernelILi128ELi2EZNS0_22gpu_kernel_impl_nocastIZZZNS0_67_GLOBAL__N__bb565c37_34_ValidateCompressedIndicesKernel_cu_33a4b88b42_validate_compressed_sparse_indices_kernelILNS3_8CDimNameE1ENS3_18CUDAKernelLauncherENS3_14EmptyVecKernelENS3_8DummyVecELm0EEEvRKNS_6TensorESB_lllENKUlvE1_clEvENKUlvE0_clEvEUllllllE_EEvRNS_18TensorIteratorBaseERKT_EUliE_EEviT1_
        .type           _ZN2at6native18elementwise_kernelILi128ELi2EZNS0_22gpu_kernel_impl_nocastIZZZNS0_67_GLOBAL__N__bb565c37_34_ValidateCompressedIndicesKernel_cu_33a4b88b42_validate_compressed_sparse_indices_kernelILNS3_8CDimNameE1ENS3_18CUDAKernelLauncherENS3_14EmptyVecKernelENS3_8DummyVecELm0EEEvRKNS_6TensorESB_lllENKUlvE1_clEvENKUlvE0_clEvEUllllllE_EEvRNS_18TensorIteratorBaseERKT_EUliE_EEviT1_,@function
        .size           _ZN2at6native18elementwise_kernelILi128ELi2EZNS0_22gpu_kernel_impl_nocastIZZZNS0_67_GLOBAL__N__bb565c37_34_ValidateCompressedIndicesKernel_cu_33a4b88b42_validate_compressed_sparse_indices_kernelILNS3_8CDimNameE1ENS3_18CUDAKernelLauncherENS3_14EmptyVecKernelENS3_8DummyVecELm0EEEvRKNS_6TensorESB_lllENKUlvE1_clEvENKUlvE0_clEvEUllllllE_EEvRNS_18TensorIteratorBaseERKT_EUliE_EEviT1_,(.L_x_40025 - _ZN2at6native18elementwise_kernelILi128ELi2EZNS0_22gpu_kernel_impl_nocastIZZZNS0_67_GLOBAL__N__bb565c37_34_ValidateCompressedIndicesKernel_cu_33a4b88b42_validate_compressed_sparse_indices_kernelILNS3_8CDimNameE1ENS3_18CUDAKernelLauncherENS3_14EmptyVecKernelENS3_8DummyVecELm0EEEvRKNS_6TensorESB_lllENKUlvE1_clEvENKUlvE0_clEvEUllllllE_EEvRNS_18TensorIteratorBaseERKT_EUliE_EEviT1_)
        .other          _ZN2at6native18elementwise_kernelILi128ELi2EZNS0_22gpu_kernel_impl_nocastIZZZNS0_67_GLOBAL__N__bb565c37_34_ValidateCompressedIndicesKernel_cu_33a4b88b42_validate_compressed_sparse_indices_kernelILNS3_8CDimNameE1ENS3_18CUDAKernelLauncherENS3_14EmptyVecKernelENS3_8DummyVecELm0EEEvRKNS_6TensorESB_lllENKUlvE1_clEvENKUlvE0_clEvEUllllllE_EEvRNS_18TensorIteratorBaseERKT_EUliE_EEviT1_,@"STO_CUDA_ENTRY STV_DEFAULT"
_ZN2at6native18elementwise_kernelILi128ELi2EZNS0_22gpu_kernel_impl_nocastIZZZNS0_67_GLOBAL__N__bb565c37_34_ValidateCompressedIndicesKernel_cu_33a4b88b42_validate_compressed_sparse_indices_kernelILNS3_8CDimNameE1ENS3_18CUDAKernelLauncherENS3_14EmptyVecKernelENS3_8DummyVecELm0EEEvRKNS_6TensorESB_lllENKUlvE1_clEvENKUlvE0_clEvEUllllllE_EEvRNS_18TensorIteratorBaseERKT_EUliE_EEviT1_:
.text._ZN2at6native18elementwise_kernelILi128ELi2EZNS0_22gpu_kernel_impl_nocastIZZZNS0_67_GLOBAL__N__bb565c37_34_ValidateCompressedIndicesKernel_cu_33a4b88b42_validate_compressed_sparse_indices_kernelILNS3_8CDimNameE1ENS3_18CUDAKernelLauncherENS3_14EmptyVecKernelENS3_8DummyVecELm0EEEvRKNS_6TensorESB_lllENKUlvE1_clEvENKUlvE0_clEvEUllllllE_EEvRNS_18TensorIteratorBaseERKT_EUliE_EEviT1_:
[----:B------:R-:W0:Y:S01]  /*0000*/  LDC R1, c[0x0][0x37c] ;  /* 0x0000df00ff017b82 */ /* 0x000e220000000800 */
[----:B------:R-:W1:Y:S01]  /*0010*/  LDCU.64 UR6, c[0x0][0x750] ;  /* 0x0000ea00ff0677ac */ /* 0x000e620008000a00 */
[----:B------:R-:W2:Y:S06]  /*0020*/  S2R R16, SR_TID.X ;  /* 0x0000000000107919 */ /* 0x000eac0000002100 */
[----:B------:R-:W3:Y:S01]  /*0030*/  S2UR UR4, SR_CTAID.X ;  /* 0x00000000000479c3 */ /* 0x000ee20000002500 */
[----:B------:R-:W4:Y:S01]  /*0040*/  LDCU UR5, c[0x0][0x758] ;  /* 0x0000eb00ff0577ac */ /* 0x000f220008000800 */
[----:B------:R-:W0:Y:S01]  /*0050*/  LDCU.64 UR36, c[0x0][0x358] ;  /* 0x00006b00ff2477ac */ /* 0x000e220008000a00 */
[----:B-1----:R-:W-:-:S04]  /*0060*/  UISETP.GE.U32.AND UP0, UPT, UR6, 0x1, UPT ;  /* 0x000000010600788c */ /* 0x002fc8000bf06070 */
[----:B------:R-:W-:Y:S02]  /*0070*/  UISETP.GE.AND.EX UP0, UPT, UR7, URZ, UPT, UP0 ;  /* 0x000000ff0700728c */ /* 0x000fe4000bf06300 */
[----:B----4-:R-:W-:Y:S02]  /*0080*/  UIADD3 UR6, UPT, UPT, UR5, -0x1, URZ ;  /* 0xffffffff05067890 */ /* 0x010fe4000fffe0ff */
[----:B---3--:R-:W-:Y:S02]  /*0090*/  USHF.L.U32 UR4, UR4, 0x8, URZ ;  /* 0x0000000804047899 */ /* 0x008fe400080006ff */
[----:B------:R-:W-:-:S04]  /*00a0*/  UISETP.LT.OR UP0, UPT, UR6, URZ, !UP0 ;  /* 0x000000ff0600728c */ /* 0x000fc8000c701670 */
[----:B--2---:R-:W-:-:S05]  /*00b0*/  LOP3.LUT R16, R16, UR4, RZ, 0xfc, !PT ;  /* 0x0000000410107c12 */ /* 0x004fca000f8efcff */
[----:B------:R-:W-:Y:S05]  /*00c0*/  BRA.U UP0, `(.L_x_2094) ;  /* 0x0000012d00847547 */ /* 0x000fea000b800000 */
[----:B------:R-:W1:Y:S01]  /*00d0*/  LDC R41, c[0x0][0x388] ;  /* 0x0000e200ff297b82 */ /* 0x000e620000000800 */
[----:B------:R-:W-:Y:S02]  /*00e0*/  MOV R2, UR6 ;  /* 0x0000000600027c02 */ /* 0x000fe40008000f00 */
[----:B-1----:R-:W-:-:S13]  /*00f0*/  ISETP.NE.AND P0, PT, R41, RZ, PT ;  /* 0x000000ff2900720c */ /* 0x002fda0003f05270 */
[----:B------:R-:W-:Y:S05]  /*0100*/  @P0 BRA `(.L_x_2095) ;  /* 0x0000007800b40947 */ /* 0x000fea0003800000 */
[----:B------:R-:W1:Y:S01]  /*0110*/  LDCU UR6, c[0x0][0x380] ;  /* 0x00007000ff0677ac */ /* 0x000e620008000800 */
[----:B------:R-:W-:Y:S01]  /*0120*/  BSSY.RECONVERGENT B6, `(.L_x_2096) ;  /* 0x00003df000067945 */ /* 0x000fe20003800200 */
[----:B------:R-:W-:-:S04]  /*0130*/  UIADD3 UR39, UPT, UPT, UR5, -0x2, URZ ;  /* 0xfffffffe05277890 */ /* 0x000fc8000fffe0ff */
[----:B------:R-:W-:-:S04]  /*0140*/  UISETP.LT.AND UP0, UPT, UR39, -0x1, UPT ;  /* 0xffffffff2700788c */ /* 0x000fc8000bf01270 */
[----:B------:R-:W-:-:S04]  /*0150*/  USEL UR4, UR39, 0xffffffff, UP0 ;  /* 0xffffffff27047887 */ /* 0x000fc80008000000 */
[----:B------:R-:W-:Y:S01]  /*0160*/  ULOP3.LUT UR38, URZ, UR4, URZ, 0x33, !UPT ;  /* 0x00000004ff267292 */ /* 0x000fe2000f8e33ff */
[----:B-1----:R-:W-:Y:S01]  /*0170*/  ISETP.GE.AND P0, PT, R16, UR6, PT ;  /* 0x0000000610007c0c */ /* 0x002fe2000bf06270 */
[----:B------:R-:W-:Y:S02]  /*0180*/  UIADD3 UR39, UPT, UPT, UR39, -UR4, URZ ;  /* 0x8000000427277290 */ /* 0x000fe4000fffe0ff */
[----:B------:R-:W-:-:S04]  /*0190*/  UIADD3 UR38, UPT, UPT, UR38, UR5, URZ ;  /* 0x0000000526267290 */ /* 0x000fc8000fffe0ff */
[----:B------:R-:W-:Y:S02]  /*01a0*/  ULOP3.LUT UR40, UR38, 0x3, URZ, 0xc0, !UPT ;  /* 0x0000000326287892 */ /* 0x000fe4000f8ec0ff */
[----:B------:R-:W-:Y:S02]  /*01b0*/  ULOP3.LUT UR41, UR38, 0x7, URZ, 0xc0, !UPT ;  /* 0x0000000726297892 */ /* 0x000fe4000f8ec0ff */
[----:B------:R-:W-:Y:S02]  /*01c0*/  UIADD3 UR42, UPT, UPT, UR40, -0x1, URZ ;  /* 0xffffffff282a7890 */ /* 0x000fe4000fffe0ff */
[----:B------:R-:W-:Y:S10]  /*01d0*/  @P0 BRA `(.L_x_2097) ;  /* 0x0000003c004c0947 */ /* 0x000ff40003800000 */
[----:B------:R-:W0:Y:S01]  /*01e0*/  LDC.64 R4, c[0x0][0x718] ;  /* 0x0001c600ff047b82 */ /* 0x000e220000000a00 */
[----:B------:R-:W1:Y:S07]  /*01f0*/  LDCU.64 UR4, c[0x0][0x740] ;  /* 0x0000e800ff0477ac */ /* 0x000e6e0008000a00 */
[----:B------:R-:W2:Y:S08]  /*0200*/  LDC.64 R6, c[0x0][0x720] ;  /* 0x0001c800ff067b82 */ /* 0x000eb00000000a00 */
[----:B------:R-:W3:Y:S08]  /*0210*/  LDC.64 R34, c[0x0][0x728] ;  /* 0x0001ca00ff227b82 */ /* 0x000ef00000000a00 */
[----:B------:R-:W4:Y:S01]  /*0220*/  LDC.64 R30, c[0x0][0x730] ;  /* 0x0001cc00ff1e7b82 */ /* 0x000f220000000a00 */
[----:B0-----:R-:W1:Y:S07]  /*0230*/  LDG.E.64 R4, desc[UR36][R4.64] ;  /* 0x0000002404047981 */ /* 0x001e6e000c1e1b00 */
[----:B------:R-:W0:Y:S01]  /*0240*/  LDC.64 R8, c[0x0][0x738] ;  /* 0x0001ce00ff087b82 */ /* 0x000e220000000a00 */
[----:B--2---:R2:W5:Y:S04]  /*0250*/  LDG.E.64 R18, desc[UR36][R6.64] ;  /* 0x0000002406127981 */ /* 0x004568000c1e1b00 */
[----:B---3--:R-:W5:Y:S04]  /*0260*/  LDG.E.64 R34, desc[UR36][R34.64] ;  /* 0x0000002422227981 */ /* 0x008f68000c1e1b00 */
[----:B----4-:R-:W5:Y:S04]  /*0270*/  LDG.E.64 R30, desc[UR36][R30.64] ;  /* 0x000000241e1e7981 */ /* 0x010f68000c1e1b00 */
[----:B0-----:R2:W5:Y:S01]  /*0280*/  LDG.E.64 R22, desc[UR36][R8.64] ;  /* 0x0000002408167981 */ /* 0x001562000c1e1b00 */
[----:B-1----:R-:W-:-:S04]  /*0290*/  ISETP.NE.U32.AND P0, PT, R4, UR4, PT ;  /* 0x0000000404007c0c */ /* 0x002fc8000bf05070 */
[----:B------:R-:W-:-:S13]  /*02a0*/  ISETP.NE.AND.EX P0, PT, R5, UR5, PT, P0 ;  /* 0x0000000505007c0c */ /* 0x000fda000bf05300 */
[----:B--2---:R-:W-:Y:S05]  /*02b0*/  @!P0 BRA `(.L_x_2098) ;  /* 0x0000000000408947 */ /* 0x004fea0003800000 */
        /* <DEDUP_REMOVED lines=15> */
[----:B--2--5:R-:W-:Y:S05]  /*03b0*/  CALL.ABS.NOINC R14 ;  /* 0x000000000e007343 */ /* 0x024fea0003c00000 */
.L_x_2098:
[----:B------:R-:W0:Y:S02]  /*03c0*/  LDCU.64 UR4, c[0x0][0x750] ;  /* 0x0000ea00ff0477ac */ /* 0x000e240008000a00 */
        /* <DEDUP_REMOVED lines=8> */
[----:B------:R-:W3:Y:S01]  /*0450*/  LDCU.64 UR6, c[0x4][0x110] ;  /* 0x01002200ff0677ac */ /* 0x000ee20008000a00 */
[----:B------:R-:W-:Y:S01]  /*0460*/  MOV R13, RZ ;  /* 0x000000ff000d7202 */ /* 0x000fe20000000f00 */
[----:B------:R-:W4:Y:S01]  /*0470*/  LDCU.64 UR8, c[0x4][0x8] ;  /* 0x01000100ff0877ac */ /* 0x000f220008000a00 */
[----:B0-----:R-:W-:Y:S01]  /*0480*/  MOV R4, UR4 ;  /* 0x0000000400047c02 */ /* 0x001fe20008000f00 */
[----:B------:R-:W-:Y:S01]  /*0490*/  IMAD.U32 R5, RZ, RZ, UR5 ;  /* 0x00000005ff057e24 */ /* 0x000fe2000f8e00ff */
[----:B---3--:R-:W-:Y:S01]  /*04a0*/  MOV R6, UR6 ;  /* 0x0000000600067c02 */ /* 0x008fe20008000f00 */
[----:B------:R-:W-:Y:S01]  /*04b0*/  IMAD.U32 R7, RZ, RZ, UR7 ;  /* 0x00000007ff077e24 */ /* 0x000fe2000f8e00ff */
[----:B----4-:R-:W-:Y:S01]  /*04c0*/  MOV R10, UR8 ;  /* 0x00000008000a7c02 */ /* 0x010fe20008000f00 */
[----:B-1----:R-:W-:-:S07]  /*04d0*/  IMAD.U32 R11, RZ, RZ, UR9 ;  /* 0x00000009ff0b7e24 */ /* 0x002fce000f8e00ff */
[----:B------:R-:W-:-:S07]  /*04e0*/  LEPC R20, `(.L_x_2099) ;  /* 0x000000001014794e */ /* 0x000fce0000000000 */
[----:B--2---:R-:W-:Y:S05]  /*04f0*/  CALL.ABS.NOINC R14 ;  /* 0x000000000e007343 */ /* 0x004fea0003c00000 */
.L_x_2099:
[----:B------:R-:W0:Y:S01]  /*0500*/  LDCU.128 UR4, c[0x0][0x740] ;  /* 0x0000e800ff0477ac */ /* 0x000e220008000c00 */
[----:B------:R-:W-:-:S05]  /*0510*/  IADD3 R0, P1, PT, -R34, R30, RZ ;  /* 0x0000001e22007210 */ /* 0x000fca0007f3e1ff */
[----:B------:R-:W-:Y:S01]  /*0520*/  IMAD.X R3, R31, 0x1, ~R35, P1 ;  /* 0x000000011f037824 */ /* 0x000fe200008e0e23 */
[C---:B0-----:R-:W-:Y:S02]  /*0530*/  ISETP.GT.U32.AND P0, PT, R0.reuse, UR6, PT ;  /* 0x0000000600007c0c */ /* 0x041fe4000bf04070 */
[----:B------:R-:W-:Y:S02]  /*0540*/  ISETP.GE.U32.AND P1, PT, R0, UR4, PT ;  /* 0x0000000400007c0c */ /* 0x000fe4000bf26070 */
[C---:B------:R-:W-:Y:S02]  /*0550*/  ISETP.GT.AND.EX P0, PT, R3.reuse, UR7, PT, P0 ;  /* 0x0000000703007c0c */ /* 0x040fe4000bf04300 */
        /* <DEDUP_REMOVED lines=18> */
.L_x_2100:
[----:B------:R-:W0:Y:S02]  /*0680*/  LDCU.64 UR4, c[0x0][0x750] ;  /* 0x0000ea00ff0477ac */ /* 0x000e240008000a00 */
[----:B0-----:R-:W-:Y:S02]  /*0690*/  UISETP.GT.U32.AND UP0, UPT, UR4, URZ, UPT ;  /* 0x000000ff0400728c */ /* 0x001fe4000bf04070 */
[----:B------:R-:W-:Y:S02]  /*06a0*/  IMAD R3, R23, UR4, RZ ;  /* 0x0000000417037c24 */ /* 0x000fe4000f8e02ff */
[----:B------:R-:W-:Y:S01]  /*06b0*/  IMAD.WIDE.U32 R32, R22, UR4, RZ ;  /* 0x0000000416207c25 */ /* 0x000fe2000f8e00ff */
[----:B------:R-:W-:-:S03]  /*06c0*/  UISETP.GT.AND.EX UP0, UPT, UR5, URZ, UPT, UP0 ;  /* 0x000000ff0500728c */ /* 0x000fc6000bf04300 */
[----:B------:R-:W-:-:S04]  /*06d0*/  IMAD R3, R22, UR5, R3 ;  /* 0x0000000516037c24 */ /* 0x000fc8000f8e0203 */
[----:B------:R-:W-:Y:S02]  /*06e0*/  IMAD.IADD R33, R33, 0x1, R3 ;  /* 0x0000000121217824 */ /* 0x000fe400078e0203 */
[----:B------:R-:W-:Y:S05]  /*06f0*/  BRA.U UP0, `(.L_x_2101) ;  /* 0x0000000100ac7547 */ /* 0x000fea000b800000 */
[----:B------:R-:W0:Y:S02]  /*0700*/  LDC.64 R4, c[0x0][0x760] ;  /* 0x0001d800ff047b82 */ /* 0x000e240000000a00 */
[----:B0-----:R-:W-:-:S06]  /*0710*/  IMAD.WIDE.U32 R4, R2, 0x8, R4 ;  /* 0x0000000802047825 */ /* 0x001fcc00078e0004 */
[----:B------:R-:W2:Y:S02]  /*0720*/  LDG.E.64 R4, desc[UR36][R4.64] ;  /* 0x0000002404047981 */ /* 0x000ea4000c1e1b00 */
        /* <DEDUP_REMOVED lines=20> */
[----:B------:R-:W-:-:S04]  /*0870*/  @!P1 LOP3.LUT R3, RZ, R4, RZ, 0x33, !PT ;  /* 0x00000004ff039212 */ /* 0x000fc800078e33ff */
[----:B------:R-:W-:Y:S01]  /*0880*/  MOV R4, R3 ;  /* 0x0000000300047202 */ /* 0x000fe20000000f00 */
[----:B------:R-:W-:Y:S06]  /*0890*/  BRA `(.L_x_2103) ;  /* 0x0000000000207947 */ /* 0x000fec0003800000 */
.L_x_2102:
[----:B------:R-:W-:Y:S01]  /*08a0*/  MOV R0, R4 ;  /* 0x0000000400007202 */ /* 0x000fe20000000f00 */
[----:B------:R-:W-:Y:S01]  /*08b0*/  IMAD.MOV.U32 R12, RZ, RZ, R5 ;  /* 0x000000ffff0c7224 */ /* 0x000fe200078e0005 */
[----:B------:R-:W-:Y:S01]  /*08c0*/  MOV R10, R32 ;  /* 0x00000020000a7202 */ /* 0x000fe20000000f00 */
[----:B------:R-:W-:Y:S01]  /*08d0*/  IMAD.MOV.U32 R11, RZ, RZ, R33 ;  /* 0x000000ffff0b7224 */ /* 0x000fe200078e0021 */
[----:B------:R-:W-:-:S07]  /*08e0*/  MOV R13, 0x900 ;  /* 0x00000900000d7802 */ /* 0x000fce0000000f00 */
[----:B------:R-:W-:Y:S05]  /*08f0*/  CALL.REL.NOINC `($__internal_5_$__cuda_sm20_rem_s64) ;  /* 0x0000017c00bc7944 */ /* 0x000fea0003c00000 */
[----:B------:R-:W-:Y:S01]  /*0900*/  MOV R4, R0 ;  /* 0x0000000000047202 */ /* 0x000fe20000000f00 */
[----:B------:R-:W-:-:S07]  /*0910*/  IMAD.MOV.U32 R5, RZ, RZ, R3 ;  /* 0x000000ffff057224 */ /* 0x000fce00078e0003 */
.L_x_2103:
        /* <DEDUP_REMOVED lines=9> */
.L_x_2101:
[----:B------:R-:W-:Y:S01]  /*09b0*/  UISETP.GE.U32.AND UP0, UPT, UR39, 0x7, UPT ;  /* 0x000000072700788c */ /* 0x000fe2000bf06070 */
[----:B------:R-:W-:Y:S02]  /*09c0*/  CS2R R24, SRZ ;  /* 0x0000000000187805 */ /* 0x000fe4000001ff00 */
[----:B------:R-:W-:-:S06]  /*09d0*/  MOV R17, R2 ;  /* 0x0000000200117202 */ /* 0x000fcc0000000f00 */
[----:B------:R-:W-:Y:S05]  /*09e0*/  BRA.U !UP0, `(.L_x_2105) ;  /* 0x0000001908a87547 */ /* 0x000fea000b800000 */
[----:B------:R-:W0:Y:S01]  /*09f0*/  LDCU UR4, c[0x0][0x758] ;  /* 0x0000eb00ff0477ac */ /* 0x000e220008000800 */
[----:B------:R-:W1:Y:S01]  /*0a00*/  LDC.64 R36, c[0x0][0x760] ;  /* 0x0001d800ff247b82 */ /* 0x000e620000000a00 */
[----:B------:R-:W-:Y:S01]  /*0a10*/  BSSY.RECONVERGENT B0, `(.L_x_2106) ;  /* 0x00001a6000007945 */ /* 0x000fe20003800200 */
[----:B------:R-:W-:Y:S01]  /*0a20*/  CS2R R24, SRZ ;  /* 0x0000000000187805 */ /* 0x000fe2000001ff00 */
[----:B------:R-:W-:-:S04]  /*0a30*/  ULOP3.LUT UR5, UR38, 0xfffffff8, URZ, 0xc0, !UPT ;  /* 0xfffffff826057892 */ /* 0x000fc8000f8ec0ff */
[----:B------:R-:W-:Y:S01]  /*0a40*/  UIADD3 UR5, UPT, UPT, -UR5, URZ, URZ ;  /* 0x000000ff05057290 */ /* 0x000fe2000fffe1ff */
[----:B------:R-:W2:Y:S05]  /*0a50*/  LDC.64 R38, c[0x0][0x768] ;  /* 0x0001da00ff267b82 */ /* 0x000eaa0000000a00 */
[----:B------:R-:W-:-:S03]  /*0a60*/  MOV R26, UR5 ;  /* 0x00000005001a7c02 */ /* 0x000fc60008000f00 */
[----:B------:R-:W3:Y:S01]  /*0a70*/  LDC.64 R42, c[0x0][0x760] ;  /* 0x0001d800ff2a7b82 */ /* 0x000ee20000000a00 */
[----:B0-----:R-:W-:-:S06]  /*0a80*/  UIADD3 UR4, UPT, UPT, UR4, -0x4, URZ ;  /* 0xfffffffc04047890 */ /* 0x001fcc000fffe0ff */
[----:B------:R-:W-:Y:S01]  /*0a90*/  IMAD.U32 R17, RZ, RZ, UR4 ;  /* 0x00000004ff117e24 */ /* 0x000fe2000f8e00ff */
[----:B------:R-:W0:Y:S06]  /*0aa0*/  LDC.64 R40, c[0x0][0x768] ;  /* 0x0001da00ff287b82 */ /* 0x000e2c0000000a00 */
.L_x_2131:
        /* <DEDUP_REMOVED lines=27> */
.L_x_2108:
[----:B------:R-:W-:Y:S01]  /*0c60*/  MOV R8, R32 ;  /* 0x0000002000087202 */ /* 0x000fe20000000f00 */
[----:B------:R-:W-:Y:S01]  /*0c70*/  IMAD.MOV.U32 R5, RZ, RZ, R33 ;  /* 0x000000ffff057224 */ /* 0x000fe200078e0021 */
[----:B------:R-:W-:Y:S01]  /*0c80*/  MOV R4, R14 ;  /* 0x0000000e00047202 */ /* 0x000fe20000000f00 */
[----:B------:R-:W-:Y:S01]  /*0c90*/  IMAD.MOV.U32 R3, RZ, RZ, R15 ;  /* 0x000000ffff037224 */ /* 0x000fe200078e000f */
[----:B------:R-:W-:-:S07]  /*0ca0*/  MOV R0, 0xcc0 ;  /* 0x00000cc000007802 */ /* 0x000fce0000000f00 */
[----:B012---:R-:W-:Y:S05]  /*0cb0*/  CALL.REL.NOINC `($__internal_4_$__cuda_sm20_div_s64) ;  /* 0x00000174007c7944 */ /* 0x007fea0003c00000 */
[----:B------:R-:W-:Y:S01]  /*0cc0*/  MOV R20, R6 ;  /* 0x0000000600147202 */ /* 0x000fe20000000f00 */
[----:B------:R-:W-:-:S07]  /*0cd0*/  IMAD.MOV.U32 R21, RZ, RZ, R3 ;  /* 0x000000ffff157224 */ /* 0x000fce00078e0003 */
.L_x_2109:
[----:B------:R-:W-:Y:S05]  /*0ce0*/  BSYNC.RECONVERGENT B1 ;  /* 0x0000000000017941 */ /* 0x000fea0003800200 */
.L_x_2107:
[----:B------:R-:W-:Y:S01]  /*0cf0*/  IADD3 R19, PT, PT, R17, 0x2, RZ ;  /* 0x0000000211137810 */ /* 0x000fe20007ffe0ff */
[----:B--2---:R-:W-:-:S04]  /*0d00*/  IMAD.WIDE.U32 R4, R23, 0x8, R38 ;  /* 0x0000000817047825 */ /* 0x004fc800078e0026 */
[----:B-1----:R-:W-:Y:S02]  /*0d10*/  IMAD.WIDE.U32 R6, R19, 0x8, R36 ;  /* 0x0000000813067825 */ /* 0x002fe400078e0024 */
[----:B------:R-:W2:Y:S04]  /*0d20*/  LDG.E.64 R4, desc[UR36][R4.64] ;  /* 0x0000002404047981 */ /* 0x000ea8000c1e1b00 */
[----:B------:R-:W3:Y:S01]  /*0d30*/  LDG.E.64 R22, desc[UR36][R6.64] ;  /* 0x0000002406167981 */ /* 0x000ee2000c1e1b00 */
[----:B------:R-:W-:-:S05]  /*0d40*/  IADD3 R11, P0, PT, RZ, -R20, RZ ;  /* 0x80000014ff0b7210 */ /* 0x000fca0007f1e0ff */
        /* <DEDUP_REMOVED lines=36> */
.L_x_2111:
[----:B------:R-:W-:Y:S01]  /*0f90*/  MOV R8, R20 ;  /* 0x0000001400087202 */ /* 0x000fe20000000f00 */
[----:B------:R-:W-:Y:S01]  /*0fa0*/  IMAD.MOV.U32 R5, RZ, RZ, R21 ;  /* 0x000000ffff057224 */ /* 0x000fe200078e0015 */
[----:B------:R-:W-:Y:S01]  /*0fb0*/  MOV R4, R22 ;  /* 0x0000001600047202 */ /* 0x000fe20000000f00 */
[----:B------:R-:W-:Y:S01]  /*0fc0*/  IMAD.MOV.U32 R3, RZ, RZ, R23 ;  /* 0x000000ffff037224 */ /* 0x000fe200078e0017 */
[----:B------:R-:W-:-:S07]  /*0fd0*/  MOV R0, 0xff0 ;  /* 0x00000ff000007802 */ /* 0x000fce0000000f00 */
[----:B0-----:R-:W-:Y:S05]  /*0fe0*/  CALL.REL.NOINC `($__internal_4_$__cuda_sm20_div_s64) ;  /* 0x0000017000b07944 */ /* 0x001fea0003c00000 */
[----:B------:R-:W-:Y:S01]  /*0ff0*/  MOV R14, R6 ;  /* 0x00000006000e7202 */ /* 0x000fe20000000f00 */
[----:B------:R-:W-:-:S07]  /*1000*/  IMAD.MOV.U32 R15, RZ, RZ, R3 ;  /* 0x000000ffff0f7224 */ /* 0x000fce00078e0003 */
.L_x_2112:
[----:B------:R-:W-:Y:S05]  /*1010*/  BSYNC.RECONVERGENT B1 ;  /* 0x0000000000017941 */ /* 0x000fea0003800200 */
.L_x_2110:
[----:B------:R-:W-:Y:S01]  /*1020*/  IADD3 R27, PT, PT, R17, 0x1, RZ ;  /* 0x00000001111b7810 */ /* 0x000fe20007ffe0ff */
        /* <DEDUP_REMOVED lines=41> */
.L_x_2114:
[----:B------:R-:W-:Y:S01]  /*12c0*/  IMAD.MOV.U32 R8, RZ, RZ, R14 ;  /* 0x000000ffff087224 */ /* 0x000fe200078e000e */
[----:B------:R-:W-:Y:S01]  /*12d0*/  MOV R5, R15 ;  /* 0x0000000f00057202 */ /* 0x000fe20000000f00 */
[----:B------:R-:W-:Y:S01]  /*12e0*/  IMAD.MOV.U32 R4, RZ, RZ, R18 ;  /* 0x000000ffff047224 */ /* 0x000fe200078e0012 */
[----:B------:R-:W-:Y:S02]  /*12f0*/  MOV R3, R19 ;  /* 0x0000001300037202 */ /* 0x000fe40000000f00 */
[----:B------:R-:W-:-:S07]  /*1300*/  MOV R0, 0x1320 ;  /* 0x0000132000007802 */ /* 0x000fce0000000f00 */
[----:B0-----:R-:W-:Y:S05]  /*1310*/  CALL.REL.NOINC `($__internal_4_$__cuda_sm20_div_s64) ;  /* 0x0000016c00e47944 */ /* 0x001fea0003c00000 */
[----:B------:R-:W-:Y:S01]  /*1320*/  IMAD.MOV.U32 R20, RZ, RZ, R6 ;  /* 0x000000ffff147224 */ /* 0x000fe200078e0006 */
[----:B------:R-:W-:-:S07]  /*1330*/  MOV R21, R3 ;  /* 0x0000000300157202 */ /* 0x000fce0000000f00 */
.L_x_2115:
[----:B------:R-:W-:Y:S05]  /*1340*/  BSYNC.RECONVERGENT B1 ;  /* 0x0000000000017941 */ /* 0x000fea0003800200 */
.L_x_2113:
        /* <DEDUP_REMOVED lines=13> */
[----:B------:R-:W-:-:S05]  /*1420*/  IMAD R3, R19, R9, R3 ;  /* 0x0000000913037224 */ /* 0x000fca00078e0203 */
        /* <DEDUP_REMOVED lines=28> */
.L_x_2117:
        /* <DEDUP_REMOVED lines=8> */
.L_x_2118:
[----:B------:R-:W-:Y:S05]  /*1670*/  BSYNC.RECONVERGENT B1 ;  /* 0x0000000000017941 */ /* 0x000fea0003800200 */
.L_x_2116:
[C---:B------:R-:W-:Y:S01]  /*1680*/  IADD3 R33, PT, PT, R17.reuse, -0x1, RZ ;  /* 0xffffffff11217810 */ /* 0x040fe20007ffe0ff */
        /* <DEDUP_REMOVED lines=41> */
.L_x_2120:
        /* <DEDUP_REMOVED lines=8> */
.L_x_2121:
[----:B------:R-:W-:Y:S05]  /*19a0*/  BSYNC.RECONVERGENT B1 ;  /* 0x0000000000017941 */ /* 0x000fea0003800200 */
.L_x_2119:
        /* <DEDUP_REMOVED lines=42> */
.L_x_2123:
        /* <DEDUP_REMOVED lines=8> */
.L_x_2124:
[----:B------:R-:W-:Y:S05]  /*1cd0*/  BSYNC.RECONVERGENT B1 ;  /* 0x0000000000017941 */ /* 0x000fea0003800200 */
.L_x_2122:
        /* <DEDUP_REMOVED lines=42> */
.L_x_2126:
        /* <DEDUP_REMOVED lines=8> */
.L_x_2127:
[----:B------:R-:W-:Y:S05]  /*2000*/  BSYNC.RECONVERGENT B1 ;  /* 0x0000000000017941 */ /* 0x000fea0003800200 */
.L_x_2125:
        /* <DEDUP_REMOVED lines=41> */
.L_x_2129:
        /* <DEDUP_REMOVED lines=8> */
.L_x_2130:
[----:B------:R-:W-:Y:S05]  /*2320*/  BSYNC.RECONVERGENT B1 ;  /* 0x0000000000017941 */ /* 0x000fea0003800200 */
.L_x_2128:
        /* <DEDUP_REMOVED lines=21> */
.L_x_2106:
[----:B------:R-:W-:-:S07]  /*2480*/  IADD3 R17, PT, PT, R17, 0x3, RZ ;  /* 0x0000000311117810 */ /* 0x000fce0007ffe0ff */
.L_x_2105:
        /* <DEDUP_REMOVED lines=31> */
.L_x_2134:
[----:B------:R-:W-:Y:S01]  /*2680*/  IMAD.MOV.U32 R8, RZ, RZ, R32 ;  /* 0x000000ffff087224 */ /* 0x000fe200078e0020 */
[----:B------:R-:W-:Y:S01]  /*2690*/  MOV R5, R33 ;  /* 0x0000002100057202 */ /* 0x000fe20000000f00 */
[----:B------:R-:W-:Y:S01]  /*26a0*/  IMAD.MOV.U32 R4, RZ, RZ, R14 ;  /* 0x000000ffff047224 */ /* 0x000fe200078e000e */
[----:B------:R-:W-:Y:S02]  /*26b0*/  MOV R3, R15 ;  /* 0x0000000f00037202 */ /* 0x000fe40000000f00 */
[----:B------:R-:W-:-:S07]  /*26c0*/  MOV R0, 0x26e0 ;  /* 0x000026e000007802 */ /* 0x000fce0000000f00 */
[----:B------:R-:W-:Y:S05]  /*26d0*/  CALL.REL.NOINC `($__internal_4_$__cuda_sm20_div_s64) ;  /* 0x0000015800f47944 */ /* 0x000fea0003c00000 */
[----:B------:R-:W-:Y:S01]  /*26e0*/  IMAD.MOV.U32 R20, RZ, RZ, R6 ;  /* 0x000000ffff147224 */ /* 0x000fe200078e0006 */
[----:B------:R-:W-:-:S07]  /*26f0*/  MOV R21, R3 ;  /* 0x0000000300157202 */ /* 0x000fce0000000f00 */
.L_x_2135:
[----:B------:R-:W-:Y:S05]  /*2700*/  BSYNC.RECONVERGENT B0 ;  /* 0x0000000000007941 */ /* 0x000fea0003800200 */
.L_x_2133:
        /* <DEDUP_REMOVED lines=9> */
[----:B------:R-:W-:-:S04]  /*27a0*/  IMAD.WIDE.U32 R6, R14, R9, R32 ;  /* 0x000000090e067225 */ /* 0x000fc800078e0020 */
[----:B------:R-:W-:-:S04]  /*27b0*/  IMAD R3, R3, R14, RZ ;  /* 0x0000000e03037224 */ /* 0x000fc800078e02ff */
        /* <DEDUP_REMOVED lines=32> */
.L_x_2137:
        /* <DEDUP_REMOVED lines=8> */
.L_x_2138:
[----:B------:R-:W-:Y:S05]  /*2a40*/  BSYNC.RECONVERGENT B0 ;  /* 0x0000000000007941 */ /* 0x000fea0003800200 */
.L_x_2136:
        /* <DEDUP_REMOVED lines=44> */
.L_x_2140:
[----:B------:R-:W-:Y:S01]  /*2d10*/  MOV R8, R18 ;  /* 0x0000001200087202 */ /* 0x000fe20000000f00 */
[----:B------:R-:W-:Y:S01]  /*2d20*/  IMAD.MOV.U32 R5, RZ, RZ, R19 ;  /* 0x000000ffff057224 */ /* 0x000fe200078e0013 */
[----:B------:R-:W-:Y:S01]  /*2d30*/  MOV R4, R14 ;  /* 0x0000000e00047202 */ /* 0x000fe20000000f00 */
[----:B------:R-:W-:Y:S01]  /*2d40*/  IMAD.MOV.U32 R3, RZ, RZ, R15 ;  /* 0x000000ffff037224 */ /* 0x000fe200078e000f */
[----:B------:R-:W-:-:S07]  /*2d50*/  MOV R0, 0x2d70 ;  /* 0x00002d7000007802 */ /* 0x000fce0000000f00 */
[----:B------:R-:W-:Y:S05]  /*2d60*/  CALL.REL.NOINC `($__internal_4_$__cuda_sm20_div_s64) ;  /* 0x0000015400507944 */ /* 0x000fea0003c00000 */
[----:B------:R-:W-:Y:S01]  /*2d70*/  MOV R20, R6 ;  /* 0x0000000600147202 */ /* 0x000fe20000000f00 */
[----:B------:R-:W-:-:S07]  /*2d80*/  IMAD.MOV.U32 R21, RZ, RZ, R3 ;  /* 0x000000ffff157224 */ /* 0x000fce00078e0003 */
.L_x_2141:
[----:B------:R-:W-:Y:S05]  /*2d90*/  BSYNC.RECONVERGENT B0 ;  /* 0x0000000000007941 */ /* 0x000fea0003800200 */
.L_x_2139:
        /* <DEDUP_REMOVED lines=44> */
.L_x_2143:
        /* <DEDUP_REMOVED lines=8> */
.L_x_2144:
[----:B------:R-:W-:Y:S05]  /*30e0*/  BSYNC.RECONVERGENT B0 ;  /* 0x0000000000007941 */ /* 0x000fea0003800200 */
.L_x_2142:
        /* <DEDUP_REMOVED lines=18> */
.L_x_2132:
        /* <DEDUP_REMOVED lines=31> */
.L_x_2147:
        /* <DEDUP_REMOVED lines=8> */
.L_x_2148:
[----:B------:R-:W-:Y:S05]  /*3480*/  BSYNC.RECONVERGENT B0 ;  /* 0x0000000000007941 */ /* 0x000fea0003800200 */
.L_x_2146:
        /* <DEDUP_REMOVED lines=43> */
.L_x_2150:
        /* <DEDUP_REMOVED lines=8> */
.L_x_2151:
[----:B------:R-:W-:Y:S05]  /*37c0*/  BSYNC.RECONVERGENT B0 ;  /* 0x0000000000007941 */ /* 0x000fea0003800200 */
.L_x_2149:
        /* <DEDUP_REMOVED lines=18> */
.L_x_2145:
[----:B------:R-:W-:-:S04]  /*38f0*/  ULOP3.LUT UR4, UR38, 0x1, URZ, 0xc0, !UPT ;  /* 0x0000000126047892 */ /* 0x000fc8000f8ec0ff */
        /* <DEDUP_REMOVED lines=29> */
.L_x_2153:
[----:B------:R-:W-:Y:S01]  /*3ad0*/  IMAD.MOV.U32 R0, RZ, RZ, R4 ;  /* 0x000000ffff007224 */ /* 0x000fe200078e0004 */
[----:B------:R-:W-:Y:S01]  /*3ae0*/  MOV R12, R5 ;  /* 0x00000005000c7202 */ /* 0x000fe20000000f00 */
[----:B------:R-:W-:Y:S01]  /*3af0*/  IMAD.MOV.U32 R10, RZ, RZ, R32 ;  /* 0x000000ffff0a7224 */ /* 0x000fe200078e0020 */
[----:B------:R-:W-:Y:S02]  /*3b00*/  MOV R11, R33 ;  /* 0x00000021000b7202 */ /* 0x000fe40000000f00 */
[----:B------:R-:W-:-:S07]  /*3b10*/  MOV R13, 0x3b30 ;  /* 0x00003b30000d7802 */ /* 0x000fce0000000f00 */
[----:B------:R-:W-:Y:S05]  /*3b20*/  CALL.REL.NOINC `($__internal_5_$__cuda_sm20_rem_s64) ;  /* 0x0000014c00307944 */ /* 0x000fea0003c00000 */
[----:B------:R-:W-:Y:S01]  /*3b30*/  IMAD.MOV.U32 R4, RZ, RZ, R0 ;  /* 0x000000ffff047224 */ /* 0x000fe200078e0000 */
[----:B------:R-:W-:-:S07]  /*3b40*/  MOV R5, R3 ;  /* 0x0000000300057202 */ /* 0x000fce0000000f00 */
.L_x_2154:
[----:B------:R-:W-:Y:S05]  /*3b50*/  BSYNC.RECONVERGENT B0 ;  /* 0x0000000000007941 */ /* 0x000fea0003800200 */
.L_x_2152:
        /* <DEDUP_REMOVED lines=10> */
.L_x_2104:
        /* <DEDUP_REMOVED lines=15> */
.L_x_2159:
[----:B------:R-:W-:Y:S01]  /*3cf0*/  MOV R18, R0 ;  /* 0x0000000000127202 */ /* 0x000fe20000000f00 */
[----:B------:R-:W-:-:S05]  /*3d00*/  IMAD.MOV.U32 R19, RZ, RZ, R3 ;  /* 0x000000ffff137224 */ /* 0x000fca00078e0003 */
        /* <DEDUP_REMOVED lines=22> */
.L_x_2158:
[----:B------:R-:W-:Y:S05]  /*3e70*/  BSYNC.RECONVERGENT B8 ;  /* 0x0000000000087941 */ /* 0x000fea0003800200 */
.L_x_2157:
[----:B------:R-:W-:-:S05]  /*3e80*/  IADD3 R0, P0, PT, R18, 0x8, RZ ;  /* 0x0000000812007810 */ /* 0x000fca0007f1e0ff */
[----:B------:R-:W-:Y:S01]  /*3e90*/  IMAD.X R3, RZ, RZ, R19, P0 ;  /* 0x000000ffff037224 */ /* 0x000fe200000e0613 */
[----:B------:R-:W-:-:S04]  /*3ea0*/  ISETP.GE.U32.AND P0, PT, R0, R17, PT ;  /* 0x000000110000720c */ /* 0x000fc80003f06070 */
[----:B------:R-:W-:-:S13]  /*3eb0*/  ISETP.GE.U32.AND.EX P0, PT, R3, R22, PT, P0 ;  /* 0x000000160300720c */ /* 0x000fda0003f06100 */
[----:B------:R-:W-:Y:S05]  /*3ec0*/  @!P0 BRA `(.L_x_2159) ;  /* 0xfffffffc00888947 */ /* 0x000fea000383ffff */
.L_x_2156:
[----:B------:R-:W-:Y:S05]  /*3ed0*/  BSYNC.RECONVERGENT B7 ;  /* 0x0000000000077941 */ /* 0x000fea0003800200 */
.L_x_2155:
[----:B------:R-:W0:Y:S01]  /*3ee0*/  LDC.64 R4, c[0x0][0x710] ;  /* 0x0001c400ff047b82 */ /* 0x000e220000000a00 */
[----:B------:R-:W-:Y:S01]  /*3ef0*/  IADD3 R16, PT, PT, R16, 0x80, RZ ;  /* 0x0000008010107810 */ /* 0x000fe20007ffe0ff */
[----:B0-----:R1:W-:Y:S06]  /*3f00*/  STG.E.64 desc[UR36][R4.64], RZ ;  /* 0x000000ff04007986 */ /* 0x0013ec000c101b24 */
.L_x_2097:
[----:B0-----:R-:W-:Y:S05]  /*3f10*/  BSYNC.RECONVERGENT B6 ;  /* 0x0000000000067941 */ /* 0x001fea0003800200 */
.L_x_2096:
[----:B------:R-:W0:Y:S02]  /*3f20*/  LDCU UR4, c[0x0][0x380] ;  /* 0x00007000ff0477ac */ /* 0x000e240008000800 */
[----:B0-----:R-:W-:-:S13]  /*3f30*/  ISETP.GE.AND P0, PT, R16, UR4, PT ;  /* 0x0000000410007c0c */ /* 0x001fda000bf06270 */
[----:B------:R-:W-:Y:S05]  /*3f40*/  @P0 EXIT ;  /* 0x000000000000094d */ /* 0x000fea0003800000 */
[----:B-1----:R-:W0:Y:S01]  /*3f50*/  LDC.64 R4, c[0x0][0x718] ;  /* 0x0001c600ff047b82 */ /* 0x002e220000000a00 */
[----:B------:R-:W1:Y:S07]  /*3f60*/  LDCU.64 UR4, c[0x0][0x740] ;  /* 0x0000e800ff0477ac */ /* 0x000e6e0008000a00 */
[----:B------:R-:W2:Y:S08]  /*3f70*/  LDC.64 R16, c[0x0][0x720] ;  /* 0x0001c800ff107b82 */ /* 0x000eb00000000a00 */
[----:B------:R-:W3:Y:S08]  /*3f80*/  LDC.64 R30, c[0x0][0x728] ;  /* 0x0001ca00ff1e7b82 */ /* 0x000ef00000000a00 */
[----:B------:R-:W4:Y:S01]  /*3f90*/  LDC.64 R26, c[0x0][0x730] ;  /* 0x0001cc00ff1a7b82 */ /* 0x000f220000000a00 */
[----:B0-----:R-:W1:Y:S07]  /*3fa0*/  LDG.E.64 R4, desc[UR36][R4.64] ;  /* 0x0000002404047981 */ /* 0x001e6e000c1e1b00 */
[----:B------:R-:W0:Y:S01]  /*3fb0*/  LDC.64 R18, c[0x0][0x738] ;  /* 0x0001ce00ff127b82 */ /* 0x000e220000000a00 */
[----:B--2---:R-:W5:Y:S04]  /*3fc0*/  LDG.E.64 R16, desc[UR36][R16.64] ;  /* 0x0000002410107981 */ /* 0x004f68000c1e1b00 */
[----:B---3--:R-:W5:Y:S04]  /*3fd0*/  LDG.E.64 R30, desc[UR36][R30.64] ;  /* 0x000000241e1e7981 */ /* 0x008f68000c1e1b00 */
[----:B----4-:R-:W5:Y:S04]  /*3fe0*/  LDG.E.64 R26, desc[UR36][R26.64] ;  /* 0x000000241a1a7981 */ /* 0x010f68000c1e1b00 */
[----:B0-----:R-:W5:Y:S01]  /*3ff0*/  LDG.E.64 R18, desc[UR36][R18.64] ;  /* 0x0000002412127981 */ /* 0x001f62000c1e1b00 */
[----:B-1----:R-:W-:-:S04]  /*4000*/  ISETP.NE.U32.AND P0, PT, R4, UR4, PT ;  /* 0x0000000404007c0c */ /* 0x002fc8000bf05070 */
        /* <DEDUP_REMOVED lines=18> */
.L_x_2160:
        /* <DEDUP_REMOVED lines=20> */
.L_x_2161:
        /* <DEDUP_REMOVED lines=24> */
.L_x_2162:
[----:B------:R-:W0:Y:S02]  /*43f0*/  LDCU.64 UR4, c[0x0][0x750] ;  /* 0x0000ea00ff0477ac */ /* 0x000e240008000a00 */
[----:B0-----:R-:W-:Y:S02]  /*4400*/  UISETP.GT.U32.AND UP0, UPT, UR4, URZ, UPT ;  /* 0x000000ff0400728c */ /* 0x001fe4000bf04070 */
[----:B------:R-:W-:Y:S02]  /*4410*/  IMAD R3, R19, UR4, RZ ;  /* 0x0000000413037c24 */ /* 0x000fe4000f8e02ff */
[----:B------:R-:W-:Y:S01]  /*4420*/  IMAD.WIDE.U32 R4, R18, UR4, RZ ;  /* 0x0000000412047c25 */ /* 0x000fe2000f8e00ff */
[----:B------:R-:W-:-:S03]  /*4430*/  UISETP.GT.AND.EX UP0, UPT, UR5, URZ, UPT, UP0 ;  /* 0x000000ff0500728c */ /* 0x000fc6000bf04300 */
[----:B------:R-:W-:Y:S02]  /*4440*/  IMAD R3, R18, UR5, R3 ;  /* 0x0000000512037c24 */ /* 0x000fe4000f8e0203 */
[----:B------:R-:W-:-:S03]  /*4450*/  IMAD.MOV.U32 R33, RZ, RZ, R4 ;  /* 0x000000ffff217224 */ /* 0x000fc600078e0004 */
[----:B------:R-:W-:Y:S01]  /*4460*/  IADD3 R32, PT, PT, R5, R3, RZ ;  /* 0x0000000305207210 */ /* 0x000fe20007ffe0ff */
[----:B------:R-:W-:Y:S06]  /*4470*/  BRA.U UP0, `(.L_x_2163) ;  /* 0x0000000100a87547 */ /* 0x000fec000b800000 */
[----:B------:R-:W0:Y:S02]  /*4480*/  LDC.64 R4, c[0x0][0x760] ;  /* 0x0001d800ff047b82 */ /* 0x000e240000000a00 */
[----:B0-----:R-:W-:-:S06]  /*4490*/  IMAD.WIDE.U32 R4, R2, 0x8, R4 ;  /* 0x0000000802047825 */ /* 0x001fcc00078e0004 */
[----:B------:R-:W2:Y:S02]  /*44a0*/  LDG.E.64 R4, desc[UR36][R4.64] ;  /* 0x0000002404047981 */ /* 0x000ea4000c1e1b00 */
        /* <DEDUP_REMOVED lines=23> */
.L_x_2164:
        /* <DEDUP_REMOVED lines=8> */
.L_x_2165:
[----:B------:R-:W0:Y:S02]  /*46a0*/  LDC.64 R6, c[0x0][0x768] ;  /* 0x0001da00ff067b82 */ /* 0x000e240000000a00 */
[----:B0-----:R-:W-:-:S06]  /*46b0*/  IMAD.WIDE.U32 R2, R2, 0x8, R6 ;  /* 0x0000000802027825 */ /* 0x001fcc00078e0006 */
[----:B------:R-:W2:Y:S02]  /*46c0*/  LDG.E.64 R2, desc[UR36][R2.64] ;  /* 0x0000002402027981 */ /* 0x000ea4000c1e1b00 */
[-C--:B--2---:R-:W-:Y:S02]  /*46d0*/  IMAD R5, R5, R2.reuse, RZ ;  /* 0x0000000205057224 */ /* 0x084fe400078e02ff */
[----:B------:R-:W-:-:S04]  /*46e0*/  IMAD.WIDE.U32 R22, R4, R2, RZ ;  /* 0x0000000204167225 */ /* 0x000fc800078e00ff */
[----:B------:R-:W-:-:S04]  /*46f0*/  IMAD R5, R3, R4, R5 ;  /* 0x0000000403057224 */ /* 0x000fc800078e0205 */
[----:B------:R-:W-:Y:S01]  /*4700*/  IMAD.IADD R23, R23, 0x1, R5 ;  /* 0x0000000117177824 */ /* 0x000fe200078e0205 */
[----:B------:R-:W-:Y:S06]  /*4710*/  BRA `(.L_x_2166) ;  /* 0x0000003000747947 */ /* 0x000fec0003800000 */
.L_x_2163:
[----:B------:R-:W-:Y:S01]  /*4720*/  UISETP.GE.U32.AND UP0, UPT, UR39, 0x7, UPT ;  /* 0x000000072700788c */ /* 0x000fe2000bf06070 */
[----:B------:R-:W-:-:S08]  /*4730*/  CS2R R22, SRZ ;  /* 0x0000000000167805 */ /* 0x000fd0000001ff00 */
        /* <DEDUP_REMOVED lines=8> */
[----:B------:R-:W-:-:S03]  /*47c0*/  IMAD.U32 R24, RZ, RZ, UR5 ;  /* 0x00000005ff187e24 */ /* 0x000fc6000f8e00ff */
[----:B------:R-:W3:Y:S01]  /*47d0*/  LDC.64 R40, c[0x0][0x760] ;  /* 0x0001d800ff287b82 */ /* 0x000ee20000000a00 */
[----:B0-----:R-:W-:-:S06]  /*47e0*/  UIADD3 UR4, UPT, UPT, UR4, -0x4, URZ ;  /* 0xfffffffc04047890 */ /* 0x001fcc000fffe0ff */
[----:B------:R-:W-:Y:S01]  /*47f0*/  MOV R2, UR4 ;  /* 0x0000000400027c02 */ /* 0x000fe20008000f00 */
[----:B------:R-:W0:Y:S06]  /*4800*/  LDC.64 R38, c[0x0][0x768] ;  /* 0x0001da00ff267b82 */ /* 0x000e2c0000000a00 */
.L_x_2193:
        /* <DEDUP_REMOVED lines=27> */
.L_x_2170:
[----:B------:R-:W-:Y:S01]  /*49c0*/  IMAD.MOV.U32 R8, RZ, RZ, R33 ;  /* 0x000000ffff087224 */ /* 0x000fe200078e0021 */
[----:B------:R-:W-:Y:S01]  /*49d0*/  MOV R5, R32 ;  /* 0x0000002000057202 */ /* 0x000fe20000000f00 */
[----:B------:R-:W-:Y:S01]  /*49e0*/  IMAD.MOV.U32 R4, RZ, RZ, R14 ;  /* 0x000000ffff047224 */ /* 0x000fe200078e000e */
[----:B------:R-:W-:Y:S02]  /*49f0*/  MOV R3, R15 ;  /* 0x0000000f00037202 */ /* 0x000fe40000000f00 */
[----:B------:R-:W-:-:S07]  /*4a00*/  MOV R0, 0x4a20 ;  /* 0x00004a2000007802 */ /* 0x000fce0000000f00 */
[----:B012---:R-:W-:Y:S05]  /*4a10*/  CALL.REL.NOINC `($__internal_4_$__cuda_sm20_div_s64) ;  /* 0x0000013800247944 */ /* 0x007fea0003c00000 */
[----:B------:R-:W-:Y:S01]  /*4a20*/  IMAD.MOV.U32 R18, RZ, RZ, R6 ;  /* 0x000000ffff127224 */ /* 0x000fe200078e0006 */
[----:B------:R-:W-:-:S07]  /*4a30*/  MOV R19, R3 ;  /* 0x0000000300137202 */ /* 0x000fce0000000f00 */
.L_x_2171:
[----:B------:R-:W-:Y:S05]  /*4a40*/  BSYNC.RECONVERGENT B1 ;  /* 0x0000000000017941 */ /* 0x000fea0003800200 */
.L_x_2169:
[----:B------:R-:W-:Y:S02]  /*4a50*/  VIADD R25, R2, 0x2 ;  /* 0x0000000202197836 */ /* 0x000fe40000000000 */
[----:B--2---:R-:W-:-:S04]  /*4a60*/  IMAD.WIDE.U32 R4, R17, 0x8, R36 ;  /* 0x0000000811047825 */ /* 0x004fc800078e0024 */
[----:B-1----:R-:W-:Y:S02]  /*4a70*/  IMAD.WIDE.U32 R20, R25, 0x8, R34 ;  /* 0x0000000819147825 */ /* 0x002fe400078e0022 */
        /* <DEDUP_REMOVED lines=8> */
[----:B------:R-:W-:-:S04]  /*4b00*/  IMAD R3, R15, R9, R3 ;  /* 0x000000090f037224 */ /* 0x000fc800078e0203 */
[----:B------:R-:W-:Y:S01]  /*4b10*/  IMAD.IADD R3, R7, 0x1, R3 ;  /* 0x0000000107037824 */ /* 0x000fe200078e0203 */
        /* <DEDUP_REMOVED lines=28> */
.L_x_2173:
        /* <DEDUP_REMOVED lines=8> */
.L_x_2174:
[----:B------:R-:W-:Y:S05]  /*4d60*/  BSYNC.RECONVERGENT B1 ;  /* 0x0000000000017941 */ /* 0x000fea0003800200 */
.L_x_2172:
        /* <DEDUP_REMOVED lines=42> */
.L_x_2176:
        /* <DEDUP_REMOVED lines=8> */
.L_x_2177:
[----:B------:R-:W-:Y:S05]  /*5090*/  BSYNC.RECONVERGENT B1 ;  /* 0x0000000000017941 */ /* 0x000fea0003800200 */
.L_x_2175:
        /* <DEDUP_REMOVED lines=8> */
[----:B------:R-:W-:-:S02]  /*5120*/  IADD3.X R3, PT, PT, RZ, ~R21, RZ, P0, !PT ;  /* 0x80000015ff037210 */ /* 0x000fc400007fe4ff */
[----:B------:R-:W-:Y:S01]  /*5130*/  MOV R23, R25 ;  /* 0x0000001900177202 */ /* 0x000fe20000000f00 */
        /* <DEDUP_REMOVED lines=32> */
.L_x_2179:
[----:B------:R-:W-:Y:S01]  /*5340*/  MOV R8, R20 ;  /* 0x0000001400087202 */ /* 0x000fe20000000f00 */
[----:B------:R-:W-:Y:S01]  /*5350*/  IMAD.MOV.U32 R5, RZ, RZ, R21 ;  /* 0x000000ffff057224 */ /* 0x000fe200078e0015 */
[----:B------:R-:W-:Y:S02]  /*5360*/  MOV R4, R18 ;  /* 0x0000001200047202 */ /* 0x000fe40000000f00 */
[----:B------:R-:W-:Y:S02]  /*5370*/  MOV R3, R19 ;  /* 0x0000001300037202 */ /* 0x000fe40000000f00 */
[----:B------:R-:W-:-:S07]  /*5380*/  MOV R0, 0x53a0 ;  /* 0x000053a000007802 */ /* 0x000fce0000000f00 */
[----:B0-----:R-:W-:Y:S05]  /*5390*/  CALL.REL.NOINC `($__internal_4_$__cuda_sm20_div_s64) ;  /* 0x0000012c00c47944 */ /* 0x001fea0003c00000 */
[----:B------:R-:W-:Y:S01]  /*53a0*/  IMAD.MOV.U32 R16, RZ, RZ, R6 ;  /* 0x000000ffff107224 */ /* 0x000fe200078e0006 */
[----:B------:R-:W-:-:S07]  /*53b0*/  MOV R17, R3 ;  /* 0x0000000300117202 */ /* 0x000fce0000000f00 */
.L_x_2180:
[----:B------:R-:W-:Y:S05]  /*53c0*/  BSYNC.RECONVERGENT B1 ;  /* 0x0000000000017941 */ /* 0x000fea0003800200 */
.L_x_2178:
[C---:B------:R-:W-:Y:S01]  /*53d0*/  IADD3 R33, PT, PT, R2.reuse, -0x1, RZ ;  /* 0xffffffff02217810 */ /* 0x040fe20007ffe0ff */
[----:B------:R-:W-:-:S04]  /*53e0*/  IMAD.WIDE.U32 R4, R2, 0x8, R36 ;  /* 0x0000000802047825 */ /* 0x000fc800078e0024 */
[----:B------:R-:W-:Y:S02]  /*53f0*/  IMAD.WIDE.U32 R14, R33, 0x8, R34 ;  /* 0x00000008210e7825 */ /* 0x000fe400078e0022 */
[----:B------:R-:W2:Y:S04]  /*5400*/  LDG.E.64 R4, desc[UR36][R4.64] ;  /* 0x0000002404047981 */ /* 0x000ea8000c1e1b00 */
[----:B------:R-:W3:Y:S01]  /*5410*/  LDG.E.64 R14, desc[UR36][R14.64] ;  /* 0x000000240e0e7981 */ /* 0x000ee2000c1e1b00 */
[----:B------:R-:W-:Y:S02]  /*5420*/  IADD3 R9, P0, PT, RZ, -R16, RZ ;  /* 0x80000010ff097210 */ /* 0x000fe40007f1e0ff */
[----:B------:R-:W-:-:S03]  /*5430*/  MOV R6, R20 ;  /* 0x0000001400067202 */ /* 0x000fc60000000f00 */
[----:B------:R-:W-:Y:S01]  /*5440*/  IMAD.X R3, RZ, RZ, ~R17, P0 ;  /* 0x000000ffff037224 */ /* 0x000fe200000e0e11 */
        /* <DEDUP_REMOVED lines=15> */
[----:B------:R-:W-:Y:S02]  /*5540*/  IADD3 R3, PT, PT, RZ, -R14, RZ ;  /* 0x8000000eff037210 */ /* 0x000fe40007ffe0ff */
[----:B------:R-:W-:Y:S02]  /*5550*/  ISETP.NE.U32.AND P2, PT, R14, RZ, PT ;  /* 0x000000ff0e00720c */ /* 0x000fe40003f45070 */
[----:B------:R-:W-:-:S03]  /*5560*/  MOV R21, RZ ;  /* 0x000000ff00157202 */ /* 0x000fc60000000f00 */
        /* <DEDUP_REMOVED lines=10> */
[----:B------:R-:W-:Y:S02]  /*5610*/  @P0 IADD3 R3, PT, PT, -R14, R3, RZ ;  /* 0x000000030e030210 */ /* 0x000fe40007ffe1ff */
[----:B------:R-:W-:Y:S02]  /*5620*/  @P0 IADD3 R20, PT, PT, R20, 0x1, RZ ;  /* 0x0000000114140810 */ /* 0x000fe40007ffe0ff */
[----:B------:R-:W-:-:S13]  /*5630*/  ISETP.GE.U32.AND P1, PT, R3, R14, PT ;  /* 0x0000000e0300720c */ /* 0x000fda0003f26070 */
[----:B------:R-:W-:Y:S01]  /*5640*/  @P1 VIADD R20, R20, 0x1 ;  /* 0x0000000114141836 */ /* 0x000fe20000000000 */
[----:B------:R-:W-:Y:S01]  /*5650*/  @!P2 LOP3.LUT R20, RZ, R14, RZ, 0x33, !PT ;  /* 0x0000000eff14a212 */ /* 0x000fe200078e33ff */
[----:B------:R-:W-:Y:S06]  /*5660*/  BRA `(.L_x_2183) ;  /* 0x0000000000207947 */ /* 0x000fec0003800000 */
.L_x_2182:
        /* <DEDUP_REMOVED lines=8> */
.L_x_2183:
[----:B------:R-:W-:Y:S05]  /*56f0*/  BSYNC.RECONVERGENT B1 ;  /* 0x0000000000017941 */ /* 0x000fea0003800200 */
.L_x_2181:
[----:B------:R-:W-:Y:S01]  /*5700*/  IADD3 R43, PT, PT, R2, -0x2, RZ ;  /* 0xfffffffe022b7810 */ /* 0x000fe20007ffe0ff */
        /* <DEDUP_REMOVED lines=41> */
.L_x_2185:
        /* <DEDUP_REMOVED lines=8> */
.L_x_2186:
[----:B------:R-:W-:Y:S05]  /*5a20*/  BSYNC.RECONVERGENT B1 ;  /* 0x0000000000017941 */ /* 0x000fea0003800200 */
.L_x_2184:
        /* <DEDUP_REMOVED lines=42> */
.L_x_2188:
        /* <DEDUP_REMOVED lines=8> */
.L_x_2189:
[----:B------:R-:W-:Y:S05]  /*5d50*/  BSYNC.RECONVERGENT B1 ;  /* 0x0000000000017941 */ /* 0x000fea0003800200 */
.L_x_2187:
        /* <DEDUP_REMOVED lines=8> */
[----:B------:R-:W-:Y:S01]  /*5de0*/  IADD3.X R3, PT, PT, RZ, ~R21, RZ, P0, !PT ;  /* 0x80000015ff037210 */ /* 0x000fe200007fe4ff */
[----:B------:R-:W-:Y:S01]  /*5df0*/  BSSY.RECONVERGENT B1, `(.L_x_2190) ;  /* 0x0000028000017945 */ /* 0x000fe20003800200 */
        /* <DEDUP_REMOVED lines=28> */
[----:B------:R-:W-:Y:S02]  /*5fc0*/  @P1 IADD3 R33, PT, PT, R33, 0x1, RZ ;  /* 0x0000000121211810 */ /* 0x000fe40007ffe0ff */
[----:B------:R-:W-:Y:S01]  /*5fd0*/  @!P2 LOP3.LUT R33, RZ, R22, RZ, 0x33, !PT ;  /* 0x00000016ff21a212 */ /* 0x000fe200078e33ff */
[----:B------:R-:W-:Y:S06]  /*5fe0*/  BRA `(.L_x_2192) ;  /* 0x0000000000207947 */ /* 0x000fec0003800000 */
.L_x_2191:
[----:B------:R-:W-:Y:S01]  /*5ff0*/  MOV R8, R20 ;  /* 0x0000001400087202 */ /* 0x000fe20000000f00 */
[----:B------:R-:W-:Y:S01]  /*6000*/  IMAD.MOV.U32 R4, RZ, RZ, R22 ;  /* 0x000000ffff047224 */ /* 0x000fe200078e0016 */
[----:B------:R-:W-:Y:S02]  /*6010*/  MOV R5, R21 ;  /* 0x0000001500057202 */ /* 0x000fe40000000f00 */
[----:B------:R-:W-:Y:S02]  /*6020*/  MOV R3, R23 ;  /* 0x0000001700037202 */ /* 0x000fe40000000f00 */
[----:B------:R-:W-:-:S07]  /*6030*/  MOV R0, 0x6050 ;  /* 0x0000605000007802 */ /* 0x000fce0000000f00 */
[----:B0-----:R-:W-:Y:S05]  /*6040*/  CALL.REL.NOINC `($__internal_4_$__cuda_sm20_div_s64) ;  /* 0x0000012000987944 */ /* 0x001fea0003c00000 */
[----:B------:R-:W-:Y:S01]  /*6050*/  MOV R33, R6 ;  /* 0x0000000600217202 */ /* 0x000fe20000000f00 */
[----:B------:R-:W-:-:S07]  /*6060*/  IMAD.MOV.U32 R32, RZ, RZ, R3 ;  /* 0x000000ffff207224 */ /* 0x000fce00078e0003 */
.L_x_2192:
[----:B------:R-:W-:Y:S05]  /*6070*/  BSYNC.RECONVERGENT B1 ;  /* 0x0000000000017941 */ /* 0x000fea0003800200 */
.L_x_2190:
[----:B0-----:R-:W-:-:S06]  /*6080*/  IMAD.WIDE.U32 R4, R25, 0x8, R38 ;  /* 0x0000000819047825 */ /* 0x001fcc00078e0026 */
[----:B------:R-:W2:Y:S01]  /*6090*/  LDG.E.64 R4, desc[UR36][R4.64] ;  /* 0x0000002404047981 */ /* 0x000ea2000c1e1b00 */
[----:B------:R-:W-:Y:S01]  /*60a0*/  IADD3 R9, P0, PT, RZ, -R33, RZ ;  /* 0x80000021ff097210 */ /* 0x000fe20007f1e0ff */
[----:B------:R-:W-:Y:S01]  /*60b0*/  IMAD.MOV.U32 R7, RZ, RZ, R21 ;  /* 0x000000ffff077224 */ /* 0x000fe200078e0015 */
[----:B------:R-:W-:Y:S01]  /*60c0*/  MOV R6, R20 ;  /* 0x0000001400067202 */ /* 0x000fe20000000f00 */
[----:B------:R-:W-:Y:S01]  /*60d0*/  IMAD.MOV.U32 R16, RZ, RZ, R14 ;  /* 0x000000ffff107224 */ /* 0x000fe200078e000e */
[----:B------:R-:W-:Y:S02]  /*60e0*/  IADD3.X R3, PT, PT, RZ, ~R32, RZ, P0, !PT ;  /* 0x80000020ff037210 */ /* 0x000fe400007fe4ff */
[----:B------:R-:W-:Y:S01]  /*60f0*/  IADD3 R24, PT, PT, R24, 0x8, RZ ;  /* 0x0000000818187810 */ /* 0x000fe20007ffe0ff */
[----:B------:R-:W-:Y:S01]  /*6100*/  IMAD.WIDE.U32 R6, R22, R9, R6 ;  /* 0x0000000916067225 */ /* 0x000fe200078e0006 */
[----:B------:R-:W-:Y:S02]  /*6110*/  IADD3 R2, PT, PT, R2, -0x8, RZ ;  /* 0xfffffff802027810 */ /* 0x000fe40007ffe0ff */
[----:B------:R-:W-:Y:S01]  /*6120*/  ISETP.NE.AND P0, PT, R24, RZ, PT ;  /* 0x000000ff1800720c */ /* 0x000fe20003f05270 */
[----:B------:R-:W-:-:S04]  /*6130*/  IMAD R3, R3, R22, RZ ;  /* 0x0000001603037224 */ /* 0x000fc800078e02ff */
[----:B------:R-:W-:-:S05]  /*6140*/  IMAD R3, R23, R9, R3 ;  /* 0x0000000917037224 */ /* 0x000fca00078e0203 */
[----:B------:R-:W-:-:S05]  /*6150*/  IADD3 R3, PT, PT, R7, R3, RZ ;  /* 0x0000000307037210 */ /* 0x000fca0007ffe0ff */
[----:B--2---:R-:W-:Y:S02]  /*6160*/  IMAD R3, R3, R4, RZ ;  /* 0x0000000403037224 */ /* 0x004fe400078e02ff */
[----:B------:R-:W-:-:S04]  /*6170*/  IMAD.WIDE.U32 R22, R4, R6, R16 ;  /* 0x0000000604167225 */ /* 0x000fc800078e0010 */
[----:B------:R-:W-:-:S05]  /*6180*/  IMAD R3, R5, R6, R3 ;  /* 0x0000000605037224 */ /* 0x000fca00078e0203 */
[----:B------:R-:W-:Y:S01]  /*6190*/  IADD3 R23, PT, PT, R23, R3, RZ ;  /* 0x0000000317177210 */ /* 0x000fe20007ffe0ff */
[----:B------:R-:W-:Y:S06]  /*61a0*/  @P0 BRA `(.L_x_2193) ;  /* 0xffffffe400980947 */ /* 0x000fec000383ffff */
[----:B------:R-:W-:Y:S05]  /*61b0*/  BSYNC.RECONVERGENT B0 ;  /* 0x0000000000007941 */ /* 0x000fea0003800200 */
.L_x_2168:
[----:B------:R-:W-:-:S07]  /*61c0*/  VIADD R2, R2, 0x3 ;  /* 0x0000000302027836 */ /* 0x000fce0000000000 */
.L_x_2167:
        /* <DEDUP_REMOVED lines=31> */
.L_x_2196:
[----:B------:R-:W-:Y:S01]  /*63c0*/  IMAD.MOV.U32 R8, RZ, RZ, R33 ;  /* 0x000000ffff087224 */ /* 0x000fe200078e0021 */
[----:B------:R-:W-:Y:S01]  /*63d0*/  MOV R5, R32 ;  /* 0x0000002000057202 */ /* 0x000fe20000000f00 */
[----:B------:R-:W-:Y:S01]  /*63e0*/  IMAD.MOV.U32 R3, RZ, RZ, R15 ;  /* 0x000000ffff037224 */ /* 0x000fe200078e000f */
[----:B------:R-:W-:Y:S02]  /*63f0*/  MOV R4, R14 ;  /* 0x0000000e00047202 */ /* 0x000fe40000000f00 */
[----:B------:R-:W-:-:S07]  /*6400*/  MOV R0, 0x6420 ;  /* 0x0000642000007802 */ /* 0x000fce0000000f00 */
[----:B------:R-:W-:Y:S05]  /*6410*/  CALL.REL.NOINC `($__internal_4_$__cuda_sm20_div_s64) ;  /* 0x0000011c00a47944 */ /* 0x000fea0003c00000 */
[----:B------:R-:W-:Y:S02]  /*6420*/  MOV R18, R6 ;  /* 0x0000000600127202 */ /* 0x000fe40000000f00 */
[----:B------:R-:W-:-:S07]  /*6430*/  MOV R19, R3 ;  /* 0x0000000300137202 */ /* 0x000fce0000000f00 */
.L_x_2197:
[----:B------:R-:W-:Y:S05]  /*6440*/  BSYNC.RECONVERGENT B0 ;  /* 0x0000000000007941 */ /* 0x000fea0003800200 */
.L_x_2195:
        /* <DEDUP_REMOVED lines=13> */
[----:B------:R-:W-:-:S05]  /*6520*/  IMAD R3, R15, R9, R3 ;  /* 0x000000090f037224 */ /* 0x000fca00078e0203 */
[----:B------:R-:W-:Y:S01]  /*6530*/  IADD3 R3, PT, PT, R7, R3, RZ ;  /* 0x0000000307037210 */ /* 0x000fe20007ffe0ff */
        /* <DEDUP_REMOVED lines=9> */
[----:B------:R-:W-:Y:S02]  /*65d0*/  IADD3 R3, PT, PT, RZ, -R20, RZ ;  /* 0x80000014ff037210 */ /* 0x000fe40007ffe0ff */
[----:B------:R-:W-:Y:S02]  /*65e0*/  ISETP.NE.U32.AND P2, PT, R20, RZ, PT ;  /* 0x000000ff1400720c */ /* 0x000fe40003f45070 */
[----:B------:R-:W-:-:S03]  /*65f0*/  MOV R17, RZ ;  /* 0x000000ff00117202 */ /* 0x000fc60000000f00 */
        /* <DEDUP_REMOVED lines=16> */
.L_x_2199:
[----:B------:R-:W-:Y:S01]  /*6700*/  MOV R8, R18 ;  /* 0x0000001200087202 */ /* 0x000fe20000000f00 */
[----:B------:R-:W-:Y:S01]  /*6710*/  IMAD.MOV.U32 R5, RZ, RZ, R19 ;  /* 0x000000ffff057224 */ /* 0x000fe200078e0013 */
[----:B------:R-:W-:Y:S02]  /*6720*/  MOV R4, R20 ;  /* 0x0000001400047202 */ /* 0x000fe40000000f00 */
[----:B------:R-:W-:Y:S02]  /*6730*/  MOV R3, R21 ;  /* 0x0000001500037202 */ /* 0x000fe40000000f00 */
[----:B------:R-:W-:-:S07]  /*6740*/  MOV R0, 0x6760 ;  /* 0x0000676000007802 */ /* 0x000fce0000000f00 */
[----:B------:R-:W-:Y:S05]  /*6750*/  CALL.REL.NOINC `($__internal_4_$__cuda_sm20_div_s64) ;  /* 0x0000011800d47944 */ /* 0x000fea0003c00000 */
[----:B------:R-:W-:Y:S01]  /*6760*/  IMAD.MOV.U32 R16, RZ, RZ, R6 ;  /* 0x000000ffff107224 */ /* 0x000fe200078e0006 */
[----:B------:R-:W-:-:S07]  /*6770*/  MOV R17, R3 ;  /* 0x0000000300117202 */ /* 0x000fce0000000f00 */
.L_x_2200:
[----:B------:R-:W-:Y:S05]  /*6780*/  BSYNC.RECONVERGENT B0 ;  /* 0x0000000000007941 */ /* 0x000fea0003800200 */
.L_x_2198:
        /* <DEDUP_REMOVED lines=44> */
.L_x_2202:
        /* <DEDUP_REMOVED lines=8> */
.L_x_2203:
[----:B------:R-:W-:Y:S05]  /*6ad0*/  BSYNC.RECONVERGENT B0 ;  /* 0x0000000000007941 */ /* 0x000fea0003800200 */
.L_x_2201:
        /* <DEDUP_REMOVED lines=44> */
.L_x_2205:
        /* <DEDUP_REMOVED lines=8> */
.L_x_2206:
[----:B------:R-:W-:Y:S05]  /*6e20*/  BSYNC.RECONVERGENT B0 ;  /* 0x0000000000007941 */ /* 0x000fea0003800200 */
.L_x_2204:
[----:B------:R-:W0:Y:S02]  /*6e30*/  LDC.64 R4, c[0x0][0x768] ;  /* 0x0001da00ff047b82 */ /* 0x000e240000000a00 */
[----:B0-----:R-:W-:-:S06]  /*6e40*/  IMAD.WIDE.U32 R4, R25, 0x8, R4 ;  /* 0x0000000819047825 */ /* 0x001fcc00078e0004 */
[----:B------:R-:W2:Y:S01]  /*6e50*/  LDG.E.64 R4, desc[UR36][R4.64] ;  /* 0x0000002404047981 */ /* 0x000ea2000c1e1b00 */
[----:B------:R-:W-:Y:S01]  /*6e60*/  IADD3 R9, P0, PT, RZ, -R33, RZ ;  /* 0x80000021ff097210 */ /* 0x000fe20007f1e0ff */
[----:B------:R-:W-:Y:S01]  /*6e70*/  IMAD.MOV.U32 R6, RZ, RZ, R18 ;  /* 0x000000ffff067224 */ /* 0x000fe200078e0012 */
[----:B------:R-:W-:Y:S01]  /*6e80*/  MOV R7, R19 ;  /* 0x0000001300077202 */ /* 0x000fe20000000f00 */
[----:B------:R-:W-:Y:S01]  /*6e90*/  IMAD.MOV.U32 R14, RZ, RZ, R22 ;  /* 0x000000ffff0e7224 */ /* 0x000fe200078e0016 */
[----:B------:R-:W-:Y:S02]  /*6ea0*/  IADD3.X R3, PT, PT, RZ, ~R32, RZ, P0, !PT ;  /* 0x80000020ff037210 */ /* 0x000fe400007fe4ff */
[----:B------:R-:W-:Y:S01]  /*6eb0*/  IADD3 R2, PT, PT, R2, -0x4, RZ ;  /* 0xfffffffc02027810 */ /* 0x000fe20007ffe0ff */
[----:B------:R-:W-:-:S04]  /*6ec0*/  IMAD.WIDE.U32 R6, R20, R9, R6 ;  /* 0x0000000914067225 */ /* 0x000fc800078e0006 */
[----:B------:R-:W-:-:S04]  /*6ed0*/  IMAD R3, R3, R20, RZ ;  /* 0x0000001403037224 */ /* 0x000fc800078e02ff */
[----:B------:R-:W-:-:S05]  /*6ee0*/  IMAD R3, R21, R9, R3 ;  /* 0x0000000915037224 */ /* 0x000fca00078e0203 */
[----:B------:R-:W-:-:S05]  /*6ef0*/  IADD3 R3, PT, PT, R7, R3, RZ ;  /* 0x0000000307037210 */ /* 0x000fca0007ffe0ff */
[----:B--2---:R-:W-:Y:S02]  /*6f00*/  IMAD R3, R3, R4, RZ ;  /* 0x0000000403037224 */ /* 0x004fe400078e02ff */
[----:B------:R-:W-:-:S04]  /*6f10*/  IMAD.WIDE.U32 R22, R4, R6, R14 ;  /* 0x0000000604167225 */ /* 0x000fc800078e000e */
[----:B------:R-:W-:-:S05]  /*6f20*/  IMAD R3, R5, R6, R3 ;  /* 0x0000000605037224 */ /* 0x000fca00078e0203 */
[----:B------:R-:W-:-:S07]  /*6f30*/  IADD3 R23, PT, PT, R23, R3, RZ ;  /* 0x0000000317177210 */ /* 0x000fce0007ffe0ff */
.L_x_2194:
        /* <DEDUP_REMOVED lines=31> */
.L_x_2209:
        /* <DEDUP_REMOVED lines=8> */
.L_x_2210:
[----:B------:R-:W-:Y:S05]  /*71b0*/  BSYNC.RECONVERGENT B0 ;  /* 0x0000000000007941 */ /* 0x000fea0003800200 */
.L_x_2208:
        /* <DEDUP_REMOVED lines=13> */
[----:B------:R-:W-:-:S04]  /*7290*/  IMAD R3, R15, R9, R3 ;  /* 0x000000090f037224 */ /* 0x000fc800078e0203 */
        /* <DEDUP_REMOVED lines=29> */
.L_x_2212:
[----:B------:R-:W-:Y:S01]  /*7470*/  MOV R8, R16 ;  /* 0x0000001000087202 */ /* 0x000fe20000000f00 */
[----:B------:R-:W-:Y:S01]  /*7480*/  IMAD.MOV.U32 R4, RZ, RZ, R18 ;  /* 0x000000ffff047224 */ /* 0x000fe200078e0012 */
[----:B------:R-:W-:Y:S02]  /*7490*/  MOV R5, R17 ;  /* 0x0000001100057202 */ /* 0x000fe40000000f00 */
[----:B------:R-:W-:Y:S02]  /*74a0*/  MOV R3, R19 ;  /* 0x0000001300037202 */ /* 0x000fe40000000f00 */
[----:B------:R-:W-:-:S07]  /*74b0*/  MOV R0, 0x74d0 ;  /* 0x000074d000007802 */ /* 0x000fce0000000f00 */
[----:B------:R-:W-:Y:S05]  /*74c0*/  CALL.REL.NOINC `($__internal_4_$__cuda_sm20_div_s64) ;  /* 0x0000010c00787944 */ /* 0x000fea0003c00000 */
[----:B------:R-:W-:Y:S01]  /*74d0*/  MOV R33, R6 ;  /* 0x0000000600217202 */ /* 0x000fe20000000f00 */
[----:B------:R-:W-:-:S07]  /*74e0*/  IMAD.MOV.U32 R32, RZ, RZ, R3 ;  /* 0x000000ffff207224 */ /* 0x000fce00078e0003 */
.L_x_2213:
[----:B------:R-:W-:Y:S05]  /*74f0*/  BSYNC.RECONVERGENT B0 ;  /* 0x0000000000007941 */ /* 0x000fea0003800200 */
.L_x_2211:
        /* <DEDUP_REMOVED lines=17> */
.L_x_2207:
        /* <DEDUP_REMOVED lines=27> */
[----:B------:R-:W-:-:S04]  /*77c0*/  @!P1 LOP3.LUT R33, RZ, R4, RZ, 0x33, !PT ;  /* 0x00000004ff219212 */ /* 0x000fc800078e33ff */
[----:B------:R-:W-:Y:S01]  /*77d0*/  MOV R4, R33 ;  /* 0x0000002100047202 */ /* 0x000fe20000000f00 */
[----:B------:R-:W-:Y:S06]  /*77e0*/  BRA `(.L_x_2216) ;  /* 0x0000000000207947 */ /* 0x000fec0003800000 */
.L_x_2215:
[----:B------:R-:W-:Y:S01]  /*77f0*/  MOV R0, R4 ;  /* 0x0000000400007202 */ /* 0x000fe20000000f00 */
[----:B------:R-:W-:Y:S01]  /*7800*/  IMAD.MOV.U32 R10, RZ, RZ, R33 ;  /* 0x000000ffff0a7224 */ /* 0x000fe200078e0021 */
[----:B------:R-:W-:Y:S02]  /*7810*/  MOV R12, R5 ;  /* 0x00000005000c7202 */ /* 0x000fe40000000f00 */
[----:B------:R-:W-:Y:S02]  /*7820*/  MOV R11, R32 ;  /* 0x00000020000b7202 */ /* 0x000fe40000000f00 */
[----:B------:R-:W-:-:S07]  /*7830*/  MOV R13, 0x7850 ;  /* 0x00007850000d7802 */ /* 0x000fce0000000f00 */
[----:B------:R-:W-:Y:S05]  /*7840*/  CALL.REL.NOINC `($__internal_5_$__cuda_sm20_rem_s64) ;  /* 0x0000010c00e87944 */ /* 0x000fea0003c00000 */
[----:B------:R-:W-:Y:S01]  /*7850*/  MOV R4, R0 ;  /* 0x0000000000047202 */ /* 0x000fe20000000f00 */
[----:B------:R-:W-:-:S07]  /*7860*/  IMAD.MOV.U32 R5, RZ, RZ, R3 ;  /* 0x000000ffff057224 */ /* 0x000fce00078e0003 */
.L_x_2216:
[----:B------:R-:W-:Y:S05]  /*7870*/  BSYNC.RECONVERGENT B0 ;  /* 0x0000000000007941 */ /* 0x000fea0003800200 */
.L_x_2214:
[----:B------:R-:W0:Y:S02]  /*7880*/  LDC.64 R6, c[0x0][0x768] ;  /* 0x0001da00ff067b82 */ /* 0x000e240000000a00 */
[----:B0-----:R-:W-:-:S06]  /*7890*/  IMAD.WIDE.U32 R2, R2, 0x8, R6 ;  /* 0x0000000802027825 */ /* 0x001fcc00078e0006 */
[----:B------:R-:W2:Y:S02]  /*78a0*/  LDG.E.64 R2, desc[UR36][R2.64] ;  /* 0x0000002402027981 */ /* 0x000ea4000c1e1b00 */
[----:B--2---:R-:W-:Y:S02]  /*78b0*/  IMAD R5, R5, R2, RZ ;  /* 0x0000000205057224 */ /* 0x004fe400078e02ff */
[----:B------:R-:W-:-:S04]  /*78c0*/  IMAD.WIDE.U32 R22, R2, R4, R22 ;  /* 0x0000000402167225 */ /* 0x000fc800078e0016 */
[----:B------:R-:W-:-:S05]  /*78d0*/  IMAD R5, R3, R4, R5 ;  /* 0x0000000403057224 */ /* 0x000fca00078e0205 */
[----:B------:R-:W-:-:S07]  /*78e0*/  IADD3 R23, PT, PT, R23, R5, RZ ;  /* 0x0000000517177210 */ /* 0x000fce0007ffe0ff */
.L_x_2166:
        /* <DEDUP_REMOVED lines=15> */
.L_x_2221:
        /* <DEDUP_REMOVED lines=12> */
[----:B------:R-:W-:Y:S01]  /*7aa0*/  MOV R13, RZ ;  /* 0x000000ff000d7202 */ /* 0x000fe20000000f00 */
[----:B------:R-:W4:Y:S01]  /*7ab0*/  LDCU.64 UR8, c[0x4][0x8] ;  /* 0x01000100ff0877ac */ /* 0x000f220008000a00 */
[----:B0-----:R-:W-:Y:S01]  /*7ac0*/  IMAD.U32 R4, RZ, RZ, UR4 ;  /* 0x00000004ff047e24 */ /* 0x001fe2000f8e00ff */
[----:B------:R-:W-:-:S02]  /*7ad0*/  MOV R5, UR5 ;  /* 0x0000000500057c02 */ /* 0x000fc40008000f00 */
[----:B---3--:R-:W-:Y:S01]  /*7ae0*/  MOV R6, UR6 ;  /* 0x0000000600067c02 */ /* 0x008fe20008000f00 */
[----:B------:R-:W-:Y:S01]  /*7af0*/  IMAD.U32 R7, RZ, RZ, UR7 ;  /* 0x00000007ff077e24 */ /* 0x000fe2000f8e00ff */
[----:B----4-:R-:W-:Y:S02]  /*7b00*/  MOV R10, UR8 ;  /* 0x00000008000a7c02 */ /* 0x010fe40008000f00 */
[----:B-1----:R-:W-:-:S07]  /*7b10*/  MOV R11, UR9 ;  /* 0x00000009000b7c02 */ /* 0x002fce0008000f00 */
[----:B------:R-:W-:-:S07]  /*7b20*/  LEPC R20, `(.L_x_2220) ;  /* 0x000000001014794e */ /* 0x000fce0000000000 */
[----:B--2---:R-:W-:Y:S05]  /*7b30*/  CALL.ABS.NOINC R2 ;  /* 0x0000000002007343 */ /* 0x004fea0003c00000 */
.L_x_2220:
[----:B------:R-:W-:Y:S05]  /*7b40*/  BSYNC.RECONVERGENT B7 ;  /* 0x0000000000077941 */ /* 0x000fea0003800200 */
.L_x_2219:
[----:B------:R-:W-:-:S05]  /*7b50*/  IADD3 R16, P0, PT, R16, 0x8, RZ ;  /* 0x0000000810107810 */ /* 0x000fca0007f1e0ff */
[----:B------:R-:W-:Y:S01]  /*7b60*/  IMAD.X R17, RZ, RZ, R17, P0 ;  /* 0x000000ffff117224 */ /* 0x000fe200000e0611 */
[----:B------:R-:W-:-:S04]  /*7b70*/  ISETP.GE.U32.AND P0, PT, R16, R19, PT ;  /* 0x000000131000720c */ /* 0x000fc80003f06070 */
[----:B------:R-:W-:-:S13]  /*7b80*/  ISETP.GE.U32.AND.EX P0, PT, R17, R18, PT, P0 ;  /* 0x000000121100720c */ /* 0x000fda0003f06100 */
[----:B------:R-:W-:Y:S05]  /*7b90*/  @!P0 BRA `(.L_x_2221) ;  /* 0xfffffffc00908947 */ /* 0x000fea000383ffff */
.L_x_2218:
[----:B------:R-:W-:Y:S05]  /*7ba0*/  BSYNC.RECONVERGENT B6 ;  /* 0x0000000000067941 */ /* 0x000fea0003800200 */
.L_x_2217:
[----:B------:R-:W0:Y:S02]  /*7bb0*/  LDC.64 R2, c[0x0][0x710] ;  /* 0x0001c400ff027b82 */ /* 0x000e240000000a00 */
[----:B0-----:R-:W-:Y:S01]  /*7bc0*/  STG.E.64 desc[UR36][R2.64], RZ ;  /* 0x000000ff02007986 */ /* 0x001fe2000c101b24 */
[----:B------:R-:W-:Y:S05]  /*7bd0*/  EXIT ;  /* 0x000000000000794d */ /* 0x000fea0003800000 */
.L_x_2095:
[----:B------:R-:W1:Y:S01]  /*7be0*/  LDCU UR6, c[0x0][0x380] ;  /* 0x00007000ff0677ac */ /* 0x000e620008000800 */
[----:B------:R-:W-:Y:S01]  /*7bf0*/  IADD3 R41, PT, PT, R41, -0x1, RZ ;  /* 0xffffffff29297810 */ /* 0x000fe20007ffe0ff */
[----:B------:R-:W-:Y:S01]  /*7c00*/  BSSY.RECONVERGENT B6, `(.L_x_2222) ;  /* 0x000059a000067945 */ /* 0x000fe20003800200 */
[----:B------:R-:W-:Y:S02]  /*7c10*/  UIADD3 UR39, UPT, UPT, UR5, -0x2, URZ ;  /* 0xfffffffe05277890 */ /* 0x000fe4000fffe0ff */
[----:B------:R-:W-:Y:S02]  /*7c20*/  VIMNMX.U32 R17, PT, PT, R41, 0x18, PT ;  /* 0x0000001829117848 */ /* 0x000fe40003fe0000 */
[----:B------:R-:W-:Y:S02]  /*7c30*/  UISETP.LT.AND UP0, UPT, UR39, -0x1, UPT ;  /* 0xffffffff2700788c */ /* 0x000fe4000bf01270 */
[----:B------:R-:W-:Y:S02]  /*7c40*/  IADD3 R17, PT, PT, R17, 0x1, RZ ;  /* 0x0000000111117810 */ /* 0x000fe40007ffe0ff */
        /* <DEDUP_REMOVED lines=9> */
[----:B------:R-:W1:Y:S01]  /*7ce0*/  LDCU.64 UR4, c[0x0][0x390] ;  /* 0x00007200ff0477ac */ /* 0x000e620008000a00 */
[----:B------:R-:W-:Y:S01]  /*7cf0*/  MOV R5, R16 ;  /* 0x0000001000057202 */ /* 0x000fe20000000f00 */
[----:B------:R-:W-:Y:S01]  /*7d00*/  IMAD.MOV.U32 R4, RZ, RZ, RZ ;  /* 0x000000ffff047224 */ /* 0x000fe200078e00ff */
[----:B------:R-:W-:Y:S01]  /*7d10*/  ISETP.NE.AND P0, PT, R41, RZ, PT ;  /* 0x000000ff2900720c */ /* 0x000fe20003f05270 */
[----:B------:R-:W2:Y:S01]  /*7d20*/  LDCU UR6, c[0x0][0x38c] ;  /* 0x00007180ff0677ac */ /* 0x000ea20008000800 */
[----:B------:R-:W3:Y:S01]  /*7d30*/  LDCU.128 UR12, c[0x0][0x4c0] ;  /* 0x00009800ff0c77ac */ /* 0x000ee20008000c00 */
[----:B------:R-:W4:Y:S01]  /*7d40*/  LDCU.64 UR8, c[0x0][0x4b8] ;  /* 0x00009700ff0877ac */ /* 0x000f220008000a00 */
[----:B-1----:R-:W-:-:S05]  /*7d50*/  IMAD.HI.U32 R8, R16, UR4, R4 ;  /* 0x0000000410087c27 */ /* 0x002fca000f8e0004 */
[----:B------:R-:W-:-:S04]  /*7d60*/  SHF.R.U32.HI R9, RZ, UR5, R8 ;  /* 0x00000005ff097c19 */ /* 0x000fc80008011608 */
[----:B------:R-:W-:-:S05]  /*7d70*/  IADD3 R3, PT, PT, -R9, RZ, RZ ;  /* 0x000000ff09037210 */ /* 0x000fca0007ffe1ff */
[----:B--2---:R-:W-:-:S04]  /*7d80*/  IMAD R6, R3, UR6, R16 ;  /* 0x0000000603067c24 */ /* 0x004fc8000f8e0210 */
[C---:B---3--:R-:W-:Y:S02]  /*7d90*/  IMAD R5, R6.reuse, UR12, RZ ;  /* 0x0000000c06057c24 */ /* 0x048fe4000f8e02ff */
[C---:B------:R-:W-:Y:S02]  /*7da0*/  IMAD R4, R6.reuse, UR13, RZ ;  /* 0x0000000d06047c24 */ /* 0x040fe4000f8e02ff */
[C---:B------:R-:W-:Y:S02]  /*7db0*/  IMAD R3, R6.reuse, UR14, RZ ;  /* 0x0000000e06037c24 */ /* 0x040fe4000f8e02ff */
[C---:B------:R-:W-:Y:S02]  /*7dc0*/  IMAD R0, R6.reuse, UR15, RZ ;  /* 0x0000000f06007c24 */ /* 0x040fe4000f8e02ff */
[C---:B----4-:R-:W-:Y:S02]  /*7dd0*/  IMAD R18, R6.reuse, UR8, RZ ;  /* 0x0000000806127c24 */ /* 0x050fe4000f8e02ff */
[----:B------:R-:W-:Y:S01]  /*7de0*/  IMAD R6, R6, UR9, RZ ;  /* 0x0000000906067c24 */ /* 0x000fe2000f8e02ff */
[----:B------:R-:W-:Y:S06]  /*7df0*/  @!P0 BRA `(.L_x_2224) ;  /* 0x0000001800588947 */ /* 0x000fec0003800000 */
[----:B------:R-:W1:Y:S01]  /*7e00*/  LDCU.64 UR6, c[0x0][0x398] ;  /* 0x00007300ff0677ac */ /* 0x000e620008000a00 */
[----:B------:R-:W-:Y:S01]  /*7e10*/  IMAD.MOV.U32 R8, RZ, RZ, RZ ;  /* 0x000000ffff087224 */ /* 0x000fe200078e00ff */
[----:B------:R-:W-:Y:S01]  /*7e20*/  ISETP.NE.AND P0, PT, R17, 0x2, PT ;  /* 0x000000021100780c */ /* 0x000fe20003f05270 */
[----:B------:R-:W2:Y:S01]  /*7e30*/  LDCU UR4, c[0x0][0x3a0] ;  /* 0x00007400ff0477ac */ /* 0x000ea20008000800 */
[----:B------:R-:W3:Y:S01]  /*7e40*/  LDCU.128 UR8, c[0x0][0x4d0] ;  /* 0x00009a00ff0877ac */ /* 0x000ee20008000c00 */
[----:B------:R-:W4:Y:S01]  /*7e50*/  LDCU.64 UR12, c[0x0][0x4e0] ;  /* 0x00009c00ff0c77ac */ /* 0x000f220008000a00 */
[----:B-1----:R-:W-:-:S05]  /*7e60*/  IMAD.HI.U32 R10, R9, UR7, R8 ;  /* 0x00000007090a7c27 */ /* 0x002fca000f8e0008 */
[----:B--2---:R-:W-:-:S04]  /*7e70*/  SHF.R.U32.HI R11, RZ, UR4, R10 ;  /* 0x00000004ff0b7c19 */ /* 0x004fc8000801160a */
[----:B------:R-:W-:-:S05]  /*7e80*/  IADD3 R7, PT, PT, -R11, RZ, RZ ;  /* 0x000000ff0b077210 */ /* 0x000fca0007ffe1ff */
[----:B------:R-:W-:-:S04]  /*7e90*/  IMAD R9, R7, UR6, R9 ;  /* 0x0000000607097c24 */ /* 0x000fc8000f8e0209 */
[C---:B---3--:R-:W-:Y:S02]  /*7ea0*/  IMAD R18, R9.reuse, UR8, R18 ;  /* 0x0000000809127c24 */ /* 0x048fe4000f8e0212 */
[C---:B------:R-:W-:Y:S02]  /*7eb0*/  IMAD R6, R9.reuse, UR9, R6 ;  /* 0x0000000909067c24 */ /* 0x040fe4000f8e0206 */
[C---:B------:R-:W-:Y:S02]  /*7ec0*/  IMAD R5, R9.reuse, UR10, R5 ;  /* 0x0000000a09057c24 */ /* 0x040fe4000f8e0205 */
[C---:B------:R-:W-:Y:S02]  /*7ed0*/  IMAD R4, R9.reuse, UR11, R4 ;  /* 0x0000000b09047c24 */ /* 0x040fe4000f8e0204 */
[C---:B----4-:R-:W-:Y:S02]  /*7ee0*/  IMAD R3, R9.reuse, UR12, R3 ;  /* 0x0000000c09037c24 */ /* 0x050fe4000f8e0203 */
[----:B------:R-:W-:Y:S01]  /*7ef0*/  IMAD R0, R9, UR13, R0 ;  /* 0x0000000d09007c24 */ /* 0x000fe2000f8e0200 */
[----:B------:R-:W-:Y:S06]  /*7f00*/  @!P0 BRA `(.L_x_2224) ;  /* 0x0000001800148947 */ /* 0x000fec0003800000 */
[----:B------:R-:W1:Y:S01]  /*7f10*/  LDCU.64 UR4, c[0x0][0x3a8] ;  /* 0x00007500ff0477ac */ /* 0x000e620008000a00 */
[----:B------:R-:W-:Y:S01]  /*7f20*/  HFMA2 R10, -RZ, RZ, 0, 0 ;  /* 0x00000000ff0a7431 */ /* 0x000fe200000001ff */
[----:B------:R-:W-:Y:S01]  /*7f30*/  ISETP.NE.AND P0, PT, R17, 0x3, PT ;  /* 0x000000031100780c */ /* 0x000fe20003f05270 */
[----:B------:R-:W2:Y:S01]  /*7f40*/  LDCU UR6, c[0x0][0x3a4] ;  /* 0x00007480ff0677ac */ /* 0x000ea20008000800 */
[----:B------:R-:W3:Y:S01]  /*7f50*/  LDCU.64 UR8, c[0x0][0x4e8] ;  /* 0x00009d00ff0877ac */ /* 0x000ee20008000a00 */
[----:B------:R-:W4:Y:S01]  /*7f60*/  LDCU.128 UR12, c[0x0][0x4f0] ;  /* 0x00009e00ff0c77ac */ /* 0x000f220008000c00 */
[----:B-1----:R-:W-:-:S05]  /*7f70*/  IMAD.HI.U32 R8, R11, UR4, R10 ;  /* 0x000000040b087c27 */ /* 0x002fca000f8e000a */
[----:B------:R-:W-:-:S05]  /*7f80*/  SHF.R.U32.HI R9, RZ, UR5, R8 ;  /* 0x00000005ff097c19 */ /* 0x000fca0008011608 */
[----:B------:R-:W-:-:S04]  /*7f90*/  IMAD.MOV R7, RZ, RZ, -R9 ;  /* 0x000000ffff077224 */ /* 0x000fc800078e0a09 */
[----:B--2---:R-:W-:-:S04]  /*7fa0*/  IMAD R11, R7, UR6, R11 ;  /* 0x00000006070b7c24 */ /* 0x004fc8000f8e020b */
[C---:B---3--:R-:W-:Y:S02]  /*7fb0*/  IMAD R18, R11.reuse, UR8, R18 ;  /* 0x000000080b127c24 */ /* 0x048fe4000f8e0212 */
[C---:B------:R-:W-:Y:S02]  /*7fc0*/  IMAD R6, R11.reuse, UR9, R6 ;  /* 0x000000090b067c24 */ /* 0x040fe4000f8e0206 */
[C---:B----4-:R-:W-:Y:S02]  /*7fd0*/  IMAD R5, R11.reuse, UR12, R5 ;  /* 0x0000000c0b057c24 */ /* 0x050fe4000f8e0205 */
[C---:B------:R-:W-:Y:S02]  /*7fe0*/  IMAD R4, R11.reuse, UR13, R4 ;  /* 0x0000000d0b047c24 */ /* 0x040fe4000f8e0204 */
[C---:B------:R-:W-:Y:S02]  /*7ff0*/  IMAD R3, R11.reuse, UR14, R3 ;  /* 0x0000000e0b037c24 */ /* 0x040fe4000f8e0203 */
[----:B------:R-:W-:Y:S01]  /*8000*/  IMAD R0, R11, UR15, R0 ;  /* 0x0000000f0b007c24 */ /* 0x000fe2000f8e0200 */
[----:B------:R-:W-:Y:S06]  /*8010*/  @!P0 BRA `(.L_x_2224) ;  /* 0x0000001400d08947 */ /* 0x000fec0003800000 */
[----:B------:R-:W1:Y:S01]  /*8020*/  LDCU.64 UR6, c[0x0][0x3b0] ;  /* 0x00007600ff0677ac */ /* 0x000e620008000a00 */
[----:B------:R-:W-:Y:S02]  /*8030*/  MOV R8, RZ ;  /* 0x000000ff00087202 */ /* 0x000fe40000000f00 */
        /* <DEDUP_REMOVED lines=16> */
[----:B------:R-:W-:Y:S01]  /*8140*/  IMAD.MOV.U32 R10, RZ, RZ, RZ ;  /* 0x000000ffff0a7224 */ /* 0x000fe200078e00ff */
[----:B------:R-:W-:Y:S01]  /*8150*/  ISETP.NE.AND P0, PT, R17, 0x5, PT ;  /* 0x000000051100780c */ /* 0x000fe20003f05270 */
[----:B------:R-:W2:Y:S01]  /*8160*/  LDCU UR6, c[0x0][0x3bc] ;  /* 0x00007780ff0677ac */ /* 0x000ea20008000800 */
[----:B------:R-:W3:Y:S01]  /*8170*/  LDCU.64 UR8, c[0x0][0x518] ;  /* 0x0000a300ff0877ac */ /* 0x000ee20008000a00 */
[----:B------:R-:W4:Y:S01]  /*8180*/  LDCU.128 UR12, c[0x0][0x520] ;  /* 0x0000a400ff0c77ac */ /* 0x000f220008000c00 */
[----:B-1----:R-:W-:-:S05]  /*8190*/  IMAD.HI.U32 R8, R11, UR4, R10 ;  /* 0x000000040b087c27 */ /* 0x002fca000f8e000a */
[----:B------:R-:W-:-:S04]  /*81a0*/  SHF.R.U32.HI R9, RZ, UR5, R8 ;  /* 0x00000005ff097c19 */ /* 0x000fc80008011608 */
[----:B------:R-:W-:-:S05]  /*81b0*/  IADD3 R7, PT, PT, -R9, RZ, RZ ;  /* 0x000000ff09077210 */ /* 0x000fca0007ffe1ff */
        /* <DEDUP_REMOVED lines=15> */
[----:B--2---:R-:W-:-:S05]  /*82b0*/  SHF.R.U32.HI R11, RZ, UR4, R10 ;  /* 0x00000004ff0b7c19 */ /* 0x004fca000801160a */
[----:B------:R-:W-:-:S04]  /*82c0*/  IMAD.MOV R7, RZ, RZ, -R11 ;  /* 0x000000ffff077224 */ /* 0x000fc800078e0a0b */
        /* <DEDUP_REMOVED lines=43> */
[----:B------:R-:W-:Y:S02]  /*8580*/  MOV R10, RZ ;  /* 0x000000ff000a7202 */ /* 0x000fe40000000f00 */
        /* <DEDUP_REMOVED lines=16> */
[----:B------:R-:W-:Y:S01]  /*8690*/  HFMA2 R8, -RZ, RZ, 0, 0 ;  /* 0x00000000ff087431 */ /* 0x000fe200000001ff */
        /* <DEDUP_REMOVED lines=236> */
[----:B------:R-:W-:Y:S01]  /*9560*/  ISETP.NE.AND P0, PT, R17, 0x18, PT ;  /* 0x000000181100780c */ /* 0x000fe20003f05270 */
[----:B------:R-:W1:Y:S01]  /*9570*/  LDCU.64 UR6, c[0x0][0x4a0] ;  /* 0x00009400ff0677ac */ /* 0x000e620008000a00 */
[----:B------:R-:W-:Y:S01]  /*9580*/  MOV R8, RZ ;  /* 0x000000ff00087202 */ /* 0x000fe20000000f00 */
[----:B------:R-:W2:Y:S01]  /*9590*/  LDC.64 R22, c[0x0][0x700] ;  /* 0x0001c000ff167b82 */ /* 0x000ea20000000a00 */
[----:B------:R-:W3:Y:S01]  /*95a0*/  LDCU UR4, c[0x0][0x4a8] ;  /* 0x00009500ff0477ac */ /* 0x000ee20008000800 */
[----:B------:R-:W4:Y:S06]  /*95b0*/  LDCU.128 UR8, c[0x0][0x6e0] ;  /* 0x0000dc00ff0877ac */ /* 0x000f2c0008000c00 */
[----:B------:R-:W5:Y:S08]  /*95c0*/  LDC.64 R24, c[0x0][0x708] ;  /* 0x0001c200ff187b82 */ /* 0x000f700000000a00 */
[----:B------:R-:W0:Y:S01]  /*95d0*/  @P0 LDC.64 R12, c[0x0][0x4b0] ;  /* 0x00012c00ff0c0b82 */ /* 0x000e220000000a00 */
[----:B-1----:R-:W-:-:S05]  /*95e0*/  IMAD.HI.U32 R10, R9, UR7, R8 ;  /* 0x00000007090a7c27 */ /* 0x002fca000f8e0008 */
[----:B---3--:R-:W-:Y:S01]  /*95f0*/  SHF.R.U32.HI R11, RZ, UR4, R10 ;  /* 0x00000004ff0b7c19 */ /* 0x008fe2000801160a */
[----:B------:R-:W-:Y:S01]  /*9600*/  @P0 IMAD.MOV.U32 R10, RZ, RZ, RZ ;  /* 0x000000ffff0a0224 */ /* 0x000fe200078e00ff */
[----:B------:R-:W1:Y:S01]  /*9610*/  @P0 LDC R15, c[0x0][0x4ac] ;  /* 0x00012b00ff0f0b82 */ /* 0x000e620000000800 */
[----:B------:R-:W3:Y:S01]  /*9620*/  LDCU.64 UR4, c[0x0][0x6f0] ;  /* 0x0000de00ff0477ac */ /* 0x000ee20008000a00 */
[----:B------:R-:W-:-:S05]  /*9630*/  IADD3 R7, PT, PT, -R11, RZ, RZ ;  /* 0x000000ff0b077210 */ /* 0x000fca0007ffe1ff */
[----:B------:R-:W-:Y:S01]  /*9640*/  IMAD R9, R7, UR6, R9 ;  /* 0x0000000607097c24 */ /* 0x000fe2000f8e0209 */
[----:B------:R-:W2:Y:S03]  /*9650*/  @P0 LDC.64 R20, c[0x0][0x6f8] ;  /* 0x0001be00ff140b82 */ /* 0x000ea60000000a00 */
[C---:B----4-:R-:W-:Y:S02]  /*9660*/  IMAD R18, R9.reuse, UR8, R18 ;  /* 0x0000000809127c24 */ /* 0x050fe4000f8e0212 */
[C---:B------:R-:W-:Y:S02]  /*9670*/  IMAD R6, R9.reuse, UR9, R6 ;  /* 0x0000000909067c24 */ /* 0x040fe4000f8e0206 */
[----:B------:R-:W-:Y:S02]  /*9680*/  IMAD R5, R9, UR10, R5 ;  /* 0x0000000a09057c24 */ /* 0x000fe4000f8e0205 */
[----:B0-----:R-:W-:-:S04]  /*9690*/  @P0 IMAD.HI.U32 R8, R11, R12, R10 ;  /* 0x0000000c0b080227 */ /* 0x001fc800078e000a */
[C---:B------:R-:W-:Y:S01]  /*96a0*/  IMAD R4, R9.reuse, UR11, R4 ;  /* 0x0000000b09047c24 */ /* 0x040fe2000f8e0204 */
[----:B------:R-:W-:Y:S01]  /*96b0*/  @P0 SHF.R.U32.HI R8, RZ, R13, R8 ;  /* 0x0000000dff080219 */ /* 0x000fe20000011608 */
[C---:B---3--:R-:W-:Y:S02]  /*96c0*/  IMAD R3, R9.reuse, UR4, R3 ;  /* 0x0000000409037c24 */ /* 0x048fe4000f8e0203 */
[----:B------:R-:W-:Y:S01]  /*96d0*/  IMAD R0, R9, UR5, R0 ;  /* 0x0000000509007c24 */ /* 0x000fe2000f8e0200 */
[----:B------:R-:W-:-:S05]  /*96e0*/  @P0 IADD3 R10, PT, PT, -R8, RZ, RZ ;  /* 0x000000ff080a0210 */ /* 0x000fca0007ffe1ff */
[----:B-1----:R-:W-:-:S04]  /*96f0*/  @P0 IMAD R11, R10, R15, R11 ;  /* 0x0000000f0a0b0224 */ /* 0x002fc800078e020b */
[C---:B--2---:R-:W-:Y:S02]  /*9700*/  @P0 IMAD R18, R11.reuse, R20, R18 ;  /* 0x000000140b120224 */ /* 0x044fe400078e0212 */
[C---:B------:R-:W-:Y:S02]  /*9710*/  @P0 IMAD R6, R11.reuse, R21, R6 ;  /* 0x000000150b060224 */ /* 0x040fe400078e0206 */
[C---:B------:R-:W-:Y:S02]  /*9720*/  @P0 IMAD R5, R11.reuse, R22, R5 ;  /* 0x000000160b050224 */ /* 0x040fe400078e0205 */
[C---:B------:R-:W-:Y:S02]  /*9730*/  @P0 IMAD R4, R11.reuse, R23, R4 ;  /* 0x000000170b040224 */ /* 0x040fe400078e0204 */
[C---:B-----5:R-:W-:Y:S02]  /*9740*/  @P0 IMAD R3, R11.reuse, R24, R3 ;  /* 0x000000180b030224 */ /* 0x060fe400078e0203 */
[----:B------:R-:W-:-:S07]  /*9750*/  @P0 IMAD R0, R11, R25, R0 ;  /* 0x000000190b000224 */ /* 0x000fce00078e0200 */
.L_x_2224:
[----:B------:R-:W1:Y:S01]  /*9760*/  LDCU.64 UR4, c[0x0][0x718] ;  /* 0x0000e300ff0477ac */ /* 0x000e620008000a00 */
[----:B------:R-:W2:Y:S01]  /*9770*/  LDCU.128 UR12, c[0x0][0x730] ;  /* 0x0000e600ff0c77ac */ /* 0x000ea20008000c00 */
[----:B------:R-:W3:Y:S01]  /*9780*/  LDCU.128 UR8, c[0x0][0x720] ;  /* 0x0000e400ff0877ac */ /* 0x000ee20008000c00 */
[----:B-1----:R-:W-:-:S05]  /*9790*/  IADD3 R6, P0, PT, R6, UR4, RZ ;  /* 0x0000000406067c10 */ /* 0x002fca000ff1e0ff */
[----:B------:R-:W-:Y:S01]  /*97a0*/  IMAD.X R7, RZ, RZ, UR5, P0 ;  /* 0x00000005ff077e24 */ /* 0x000fe200080e06ff */
[----:B--2---:R-:W-:Y:S01]  /*97b0*/  IADD3 R32, P2, PT, R3, UR12, RZ ;  /* 0x0000000c03207c10 */ /* 0x004fe2000ff5e0ff */
[----:B------:R-:W1:Y:S04]  /*97c0*/  LDCU.64 UR4, c[0x0][0x740] ;  /* 0x0000e800ff0477ac */ /* 0x000e680008000a00 */
[----:B0-----:R-:W1:Y:S01]  /*97d0*/  LDG.E.64 R6, desc[UR36][R6.64] ;  /* 0x0000002406067981 */ /* 0x001e62000c1e1b00 */
[----:B---3--:R-:W-:Y:S01]  /*97e0*/  IADD3 R34, P1, PT, R4, UR10, RZ ;  /* 0x0000000a04227c10 */ /* 0x008fe2000ff3e0ff */
[----:B------:R-:W-:Y:S01]  /*97f0*/  IMAD.X R33, RZ, RZ, UR13, P2 ;  /* 0x0000000dff217e24 */ /* 0x000fe200090e06ff */
[----:B------:R-:W-:Y:S02]  /*9800*/  IADD3 R8, P0, PT, R5, UR8, RZ ;  /* 0x0000000805087c10 */ /* 0x000fe4000ff1e0ff */
[----:B------:R-:W-:-:S02]  /*9810*/  IADD3 R4, P3, PT, R0, UR14, RZ ;  /* 0x0000000e00047c10 */ /* 0x000fc4000ff7e0ff */
[----:B------:R-:W-:Y:S01]  /*9820*/  IADD3.X R35, PT, PT, RZ, UR11, RZ, P1, !PT ;  /* 0x0000000bff237c10 */ /* 0x000fe20008ffe4ff */
[----:B------:R-:W5:Y:S01]  /*9830*/  LDG.E.64 R32, desc[UR36][R32.64] ;  /* 0x0000002420207981 */ /* 0x000f62000c1e1b00 */
[----:B------:R-:W-:Y:S02]  /*9840*/  IADD3.X R9, PT, PT, RZ, UR9, RZ, P0, !PT ;  /* 0x00000009ff097c10 */ /* 0x000fe400087fe4ff */
[----:B------:R-:W-:Y:S02]  /*9850*/  IADD3.X R5, PT, PT, RZ, UR15, RZ, P3, !PT ;  /* 0x0000000fff057c10 */ /* 0x000fe40009ffe4ff */
[----:B------:R-:W5:Y:S04]  /*9860*/  LDG.E.64 R34, desc[UR36][R34.64] ;  /* 0x0000002422227981 */ /* 0x000f68000c1e1b00 */
[----:B------:R0:W5:Y:S04]  /*9870*/  LDG.E.64 R22, desc[UR36][R8.64] ;  /* 0x0000002408167981 */ /* 0x000168000c1e1b00 */
[----:B------:R0:W5:Y:S01]  /*9880*/  LDG.E.64 R24, desc[UR36][R4.64] ;  /* 0x0000002404187981 */ /* 0x000162000c1e1b00 */
[----:B------:R-:W-:Y:S01]  /*9890*/  BSSY.RECONVERGENT B7, `(.L_x_2225) ;  /* 0x0000014000077945 */ /* 0x000fe20003800200 */
[----:B-1----:R-:W-:-:S04]  /*98a0*/  ISETP.NE.U32.AND P0, PT, R6, UR4, PT ;  /* 0x0000000406007c0c */ /* 0x002fc8000bf05070 */
[----:B------:R-:W-:-:S13]  /*98b0*/  ISETP.NE.AND.EX P0, PT, R7, UR5, PT, P0 ;  /* 0x0000000507007c0c */ /* 0x000fda000bf05300 */
[----:B0-----:R-:W-:Y:S05]  /*98c0*/  @!P0 BRA `(.L_x_2226) ;  /* 0x0000000000408947 */ /* 0x001fea0003800000 */
        /* <DEDUP_REMOVED lines=10> */
[----:B---3--:R-:W-:-:S02]  /*9970*/  MOV R6, UR6 ;  /* 0x0000000600067c02 */ /* 0x008fc40008000f00 */
[----:B------:R-:W-:Y:S01]  /*9980*/  MOV R7, UR7 ;  /* 0x0000000700077c02 */ /* 0x000fe20008000f00 */
[----:B----4-:R-:W-:Y:S01]  /*9990*/  IMAD.U32 R10, RZ, RZ, UR8 ;  /* 0x00000008ff0a7e24 */ /* 0x010fe2000f8e00ff */
[----:B-1----:R-:W-:-:S07]  /*99a0*/  MOV R11, UR9 ;  /* 0x00000009000b7c02 */ /* 0x002fce0008000f00 */
[----:B------:R-:W-:-:S07]  /*99b0*/  LEPC R20, `(.L_x_2226) ;  /* 0x000000001014794e */ /* 0x000fce0000000000 */
[----:B--2--5:R-:W-:Y:S05]  /*99c0*/  CALL.ABS.NOINC R14 ;  /* 0x000000000e007343 */ /* 0x024fea0003c00000 */
.L_x_2226:
[----:B------:R-:W-:Y:S05]  /*99d0*/  BSYNC.RECONVERGENT B7 ;  /* 0x0000000000077941 */ /* 0x000fea0003800200 */
.L_x_2225:
        /* <DEDUP_REMOVED lines=20> */
[----:B--2---:R-:W-:Y:S05]  /*9b20*/  CALL.ABS.NOINC R14 ;  /* 0x000000000e007343 */ /* 0x004fea0003c00000 */
.L_x_2228:
[----:B------:R-:W-:Y:S05]  /*9b30*/  BSYNC.RECONVERGENT B7 ;  /* 0x0000000000077941 */ /* 0x000fea0003800200 */
.L_x_2227:
[----:B------:R-:W0:Y:S01]  /*9b40*/  LDCU.128 UR4, c[0x0][0x740] ;  /* 0x0000e800ff0477ac */ /* 0x000e220008000c00 */
[----:B------:R-:W-:Y:S01]  /*9b50*/  IADD3 R0, P1, PT, -R34, R32, RZ ;  /* 0x0000002022007210 */ /* 0x000fe20007f3e1ff */
[----:B------:R-:W-:Y:S03]  /*9b60*/  BSSY.RECONVERGENT B7, `(.L_x_2229) ;  /* 0x0000017000077945 */ /* 0x000fe60003800200 */
[----:B------:R-:W-:Y:S02]  /*9b70*/  IADD3.X R3, PT, PT, ~R35, R33, RZ, P1, !PT ;  /* 0x0000002123037210 */ /* 0x000fe40000ffe5ff */
[C---:B0-----:R-:W-:Y:S02]  /*9b80*/  ISETP.GT.U32.AND P0, PT, R0.reuse, UR6, PT ;  /* 0x0000000600007c0c */ /* 0x041fe4000bf04070 */
        /* <DEDUP_REMOVED lines=20> */
.L_x_2230:
[----:B------:R-:W-:Y:S05]  /*9cd0*/  BSYNC.RECONVERGENT B7 ;  /* 0x0000000000077941 */ /* 0x000fea0003800200 */
.L_x_2229:
        /* <DEDUP_REMOVED lines=35> */
.L_x_2233:
[----:B------:R-:W-:Y:S01]  /*9f10*/  IMAD.MOV.U32 R0, RZ, RZ, R4 ;  /* 0x000000ffff007224 */ /* 0x000fe200078e0004 */
[----:B------:R-:W-:Y:S01]  /*9f20*/  MOV R12, R5 ;  /* 0x00000005000c7202 */ /* 0x000fe20000000f00 */
[----:B------:R-:W-:Y:S01]  /*9f30*/  IMAD.MOV.U32 R11, RZ, RZ, R27 ;  /* 0x000000ffff0b7224 */ /* 0x000fe200078e001b */
[----:B------:R-:W-:Y:S02]  /*9f40*/  MOV R10, R26 ;  /* 0x0000001a000a7202 */ /* 0x000fe40000000f00 */
[----:B------:R-:W-:-:S07]  /*9f50*/  MOV R13, 0x9f70 ;  /* 0x00009f70000d7802 */ /* 0x000fce0000000f00 */
[----:B------:R-:W-:Y:S05]  /*9f60*/  CALL.REL.NOINC `($__internal_5_$__cuda_sm20_rem_s64) ;  /* 0x000000e800207944 */ /* 0x000fea0003c00000 */
[----:B------:R-:W-:Y:S02]  /*9f70*/  MOV R4, R0 ;  /* 0x0000000000047202 */ /* 0x000fe40000000f00 */
[----:B------:R-:W-:-:S07]  /*9f80*/  MOV R5, R3 ;  /* 0x0000000300057202 */ /* 0x000fce0000000f00 */
.L_x_2234:
[----:B------:R-:W-:Y:S05]  /*9f90*/  BSYNC.RECONVERGENT B0 ;  /* 0x0000000000007941 */ /* 0x000fea0003800200 */
.L_x_2232:
        /* <DEDUP_REMOVED lines=9> */
.L_x_2231:
[----:B------:R-:W-:Y:S01]  /*a030*/  UISETP.GE.U32.AND UP0, UPT, UR39, 0x7, UPT ;  /* 0x000000072700788c */ /* 0x000fe2000bf06070 */
[----:B------:R-:W-:Y:S02]  /*a040*/  HFMA2 R40, -RZ, RZ, 0, 0 ;  /* 0x00000000ff287431 */ /* 0x000fe400000001ff */
[----:B------:R-:W-:Y:S01]  /*a050*/  IMAD.MOV.U32 R31, RZ, RZ, RZ ;  /* 0x000000ffff1f7224 */ /* 0x000fe200078e00ff */
[----:B------:R-:W-:-:S05]  /*a060*/  MOV R19, R2 ;  /* 0x0000000200137202 */ /* 0x000fca0000000f00 */
[----:B------:R-:W-:Y:S05]  /*a070*/  BRA.U !UP0, `(.L_x_2236) ;  /* 0x0000001908a87547 */ /* 0x000fea000b800000 */
[----:B------:R-:W0:Y:S01]  /*a080*/  LDCU UR4, c[0x0][0x758] ;  /* 0x0000eb00ff0477ac */ /* 0x000e220008000800 */
[----:B------:R-:W1:Y:S01]  /*a090*/  LDC.64 R36, c[0x0][0x760] ;  /* 0x0001d800ff247b82 */ /* 0x000e620000000a00 */
[----:B------:R-:W-:Y:S01]  /*a0a0*/  BSSY.RECONVERGENT B0, `(.L_x_2237) ;  /* 0x00001a6000007945 */ /* 0x000fe20003800200 */
[----:B------:R-:W-:Y:S01]  /*a0b0*/  MOV R40, RZ ;  /* 0x000000ff00287202 */ /* 0x000fe20000000f00 */
[----:B------:R-:W-:Y:S01]  /*a0c0*/  ULOP3.LUT UR5, UR38, 0xfffffff8, URZ, 0xc0, !UPT ;  /* 0xfffffff826057892 */ /* 0x000fe2000f8ec0ff */
[----:B------:R-:W-:-:S03]  /*a0d0*/  IMAD.MOV.U32 R31, RZ, RZ, RZ ;  /* 0x000000ffff1f7224 */ /* 0x000fc600078e00ff */
[----:B------:R-:W-:Y:S01]  /*a0e0*/  UIADD3 UR5, UPT, UPT, -UR5, URZ, URZ ;  /* 0x000000ff05057290 */ /* 0x000fe2000fffe1ff */
[----:B------:R-:W2:Y:S05]  /*a0f0*/  LDC.64 R38, c[0x0][0x768] ;  /* 0x0001da00ff267b82 */ /* 0x000eaa0000000a00 */
[----:B------:R-:W-:-:S03]  /*a100*/  MOV R30, UR5 ;  /* 0x00000005001e7c02 */ /* 0x000fc60008000f00 */
[----:B------:R-:W3:Y:S01]  /*a110*/  LDC.64 R44, c[0x0][0x760] ;  /* 0x0001d800ff2c7b82 */ /* 0x000ee20000000a00 */
[----:B0-----:R-:W-:-:S06]  /*a120*/  UIADD3 UR4, UPT, UPT, UR4, -0x4, URZ ;  /* 0xfffffffc04047890 */ /* 0x001fcc000fffe0ff */
[----:B------:R-:W-:Y:S01]  /*a130*/  MOV R19, UR4 ;  /* 0x0000000400137c02 */ /* 0x000fe20008000f00 */
[----:B------:R-:W0:Y:S06]  /*a140*/  LDC.64 R42, c[0x0][0x768] ;  /* 0x0001da00ff2a7b82 */ /* 0x000e2c0000000a00 */
.L_x_2262:
        /* <DEDUP_REMOVED lines=27> */
.L_x_2239:
[----:B------:R-:W-:Y:S01]  /*a300*/  IMAD.MOV.U32 R8, RZ, RZ, R26 ;  /* 0x000000ffff087224 */ /* 0x000fe200078e001a */
[----:B------:R-:W-:Y:S01]  /*a310*/  MOV R5, R27 ;  /* 0x0000001b00057202 */ /* 0x000fe20000000f00 */
[----:B------:R-:W-:Y:S01]  /*a320*/  IMAD.MOV.U32 R3, RZ, RZ, R15 ;  /* 0x000000ffff037224 */ /* 0x000fe200078e000f */
[----:B------:R-:W-:Y:S02]  /*a330*/  MOV R4, R14 ;  /* 0x0000000e00047202 */ /* 0x000fe40000000f00 */
[----:B------:R-:W-:-:S07]  /*a340*/  MOV R0, 0xa360 ;  /* 0x0000a36000007802 */ /* 0x000fce0000000f00 */
[----:B012---:R-:W-:Y:S05]  /*a350*/  CALL.REL.NOINC `($__internal_4_$__cuda_sm20_div_s64) ;  /* 0x000000dc00d47944 */ /* 0x007fea0003c00000 */
[----:B------:R-:W-:Y:S02]  /*a360*/  MOV R22, R6 ;  /* 0x0000000600167202 */ /* 0x000fe40000000f00 */
[----:B------:R-:W-:-:S07]  /*a370*/  MOV R23, R3 ;  /* 0x0000000300177202 */ /* 0x000fce0000000f00 */
.L_x_2240:
[----:B------:R-:W-:Y:S05]  /*a380*/  BSYNC.RECONVERGENT B1 ;  /* 0x0000000000017941 */ /* 0x000fea0003800200 */
.L_x_2238:
[----:B------:R-:W-:Y:S02]  /*a390*/  VIADD R21, R19, 0x2 ;  /* 0x0000000213157836 */ /* 0x000fe40000000000 */
[----:B--2---:R-:W-:-:S04]  /*a3a0*/  IMAD.WIDE.U32 R4, R25, 0x8, R38 ;  /* 0x0000000819047825 */ /* 0x004fc800078e0026 */
[----:B-1----:R-:W-:Y:S02]  /*a3b0*/  IMAD.WIDE.U32 R6, R21, 0x8, R36 ;  /* 0x0000000815067825 */ /* 0x002fe400078e0024 */
[----:B------:R-:W2:Y:S04]  /*a3c0*/  LDG.E.64 R4, desc[UR36][R4.64] ;  /* 0x0000002404047981 */ /* 0x000ea8000c1e1b00 */
[----:B------:R-:W3:Y:S01]  /*a3d0*/  LDG.E.64 R24, desc[UR36][R6.64] ;  /* 0x0000002406187981 */ /* 0x000ee2000c1e1b00 */
[----:B------:R-:W-:-:S04]  /*a3e0*/  IADD3 R11, P0, PT, RZ, -R22, RZ ;  /* 0x80000016ff0b7210 */ /* 0x000fc80007f1e0ff */
[----:B------:R-:W-:Y:S01]  /*a3f0*/  IADD3.X R3, PT, PT, RZ, ~R23, RZ, P0, !PT ;  /* 0x80000017ff037210 */ /* 0x000fe200007fe4ff */
[----:B------:R-:W-:-:S04]  /*a400*/  IMAD.WIDE.U32 R8, R14, R11, R26 ;  /* 0x0000000b0e087225 */ /* 0x000fc800078e001a */
[----:B------:R-:W-:-:S04]  /*a410*/  IMAD R3, R3, R14, RZ ;  /* 0x0000000e03037224 */ /* 0x000fc800078e02ff */
[----:B------:R-:W-:Y:S01]  /*a420*/  IMAD R3, R15, R11, R3 ;  /* 0x0000000b0f037224 */ /* 0x000fe200078e0203 */
[----:B------:R-:W-:-:S04]  /*a430*/  MOV R27, R31 ;  /* 0x0000001f001b7202 */ /* 0x000fc80000000f00 */
        /* <DEDUP_REMOVED lines=30> */
.L_x_2242:
        /* <DEDUP_REMOVED lines=8> */
.L_x_2243:
[----:B------:R-:W-:Y:S05]  /*a6a0*/  BSYNC.RECONVERGENT B1 ;  /* 0x0000000000017941 */ /* 0x000fea0003800200 */
.L_x_2241:
[----:B------:R-:W-:Y:S01]  /*a6b0*/  IADD3 R31, PT, PT, R19, 0x1, RZ ;  /* 0x00000001131f7810 */ /* 0x000fe20007ffe0ff */
        /* <DEDUP_REMOVED lines=41> */
.L_x_2245:
        /* <DEDUP_REMOVED lines=8> */
.L_x_2246:
[----:B------:R-:W-:Y:S05]  /*a9d0*/  BSYNC.RECONVERGENT B1 ;  /* 0x0000000000017941 */ /* 0x000fea0003800200 */
.L_x_2244:
        /* <DEDUP_REMOVED lines=42> */
.L_x_2248:
        /* <DEDUP_REMOVED lines=8> */
.L_x_2249:
[----:B------:R-:W-:Y:S05]  /*ad00*/  BSYNC.RECONVERGENT B1 ;  /* 0x0000000000017941 */ /* 0x000fea0003800200 */
.L_x_2247:
        /* <DEDUP_REMOVED lines=42> */
.L_x_2251:
        /* <DEDUP_REMOVED lines=8> */
.L_x_2252:
[----:B------:R-:W-:Y:S05]  /*b030*/  BSYNC.RECONVERGENT B1 ;  /* 0x0000000000017941 */ /* 0x000fea0003800200 */
.L_x_2250:
        /* <DEDUP_REMOVED lines=42> */
.L_x_2254:
        /* <DEDUP_REMOVED lines=8> */
.L_x_2255:
[----:B------:R-:W-:Y:S05]  /*b360*/  BSYNC.RECONVERGENT B1 ;  /* 0x0000000000017941 */ /* 0x000fea0003800200 */
.L_x_2253:
        /* <DEDUP_REMOVED lines=42> */
.L_x_2257:
        /* <DEDUP_REMOVED lines=8> */
.L_x_2258:
[----:B------:R-:W-:Y:S05]  /*b690*/  BSYNC.RECONVERGENT B1 ;  /* 0x0000000000017941 */ /* 0x000fea0003800200 */
.L_x_2256:
        /* <DEDUP_REMOVED lines=41> */
.L_x_2260:
        /* <DEDUP_REMOVED lines=8> */
.L_x_2261:
[----:B------:R-:W-:Y:S05]  /*b9b0*/  BSYNC.RECONVERGENT B1 ;  /* 0x0000000000017941 */ /* 0x000fea0003800200 */
.L_x_2259:
[----:B0-----:R-:W-:-:S06]  /*b9c0*/  IMAD.WIDE.U32 R4, R31, 0x8, R42 ;  /* 0x000000081f047825 */ /* 0x001fcc00078e002a */
[----:B------:R-:W2:Y:S01]  /*b9d0*/  LDG.E.64 R4, desc[UR36][R4.64] ;  /* 0x0000002404047981 */ /* 0x000ea2000c1e1b00 */
[----:B------:R-:W-:Y:S01]  /*b9e0*/  IADD3 R9, P0, PT, RZ, -R26, RZ ;  /* 0x8000001aff097210 */ /* 0x000fe20007f1e0ff */
[----:B------:R-:W-:Y:S01]  /*b9f0*/  IMAD.MOV.U32 R7, RZ, RZ, R25 ;  /* 0x000000ffff077224 */ /* 0x000fe200078e0019 */
[----:B------:R-:W-:Y:S01]  /*ba00*/  MOV R6, R24 ;  /* 0x0000001800067202 */ /* 0x000fe20000000f00 */
[----:B------:R-:W-:Y:S01]  /*ba10*/  IMAD.MOV.U32 R20, RZ, RZ, R14 ;  /* 0x000000ffff147224 */ /* 0x000fe200078e000e */
[----:B------:R-:W-:Y:S01]  /*ba20*/  IADD3.X R3, PT, PT, RZ, ~R27, RZ, P0, !PT ;  /* 0x8000001bff037210 */ /* 0x000fe200007fe4ff */
[----:B------:R-:W-:Y:S01]  /*ba30*/  VIADD R19, R19, 0xfffffff8 ;  /* 0xfffffff813137836 */ /* 0x000fe20000000000 */
[----:B------:R-:W-:Y:S01]  /*ba40*/  IADD3 R30, PT, PT, R30, 0x8, RZ ;  /* 0x000000081e1e7810 */ /* 0x000fe20007ffe0ff */
[----:B------:R-:W-:-:S03]  /*ba50*/  IMAD.WIDE.U32 R6, R22, R9, R6 ;  /* 0x0000000916067225 */ /* 0x000fc600078e0006 */
[----:B------:R-:W-:Y:S01]  /*ba60*/  ISETP.NE.AND P0, PT, R30, RZ, PT ;  /* 0x000000ff1e00720c */ /* 0x000fe20003f05270 */
[----:B------:R-:W-:-:S04]  /*ba70*/  IMAD R3, R3, R22, RZ ;  /* 0x0000001603037224 */ /* 0x000fc800078e02ff */
[----:B------:R-:W-:-:S05]  /*ba80*/  IMAD R3, R23, R9, R3 ;  /* 0x0000000917037224 */ /* 0x000fca00078e0203 */
[----:B------:R-:W-:-:S05]  /*ba90*/  IADD3 R3, PT, PT, R7, R3, RZ ;  /* 0x0000000307037210 */ /* 0x000fca0007ffe0ff */
[----:B--2---:R-:W-:Y:S02]  /*baa0*/  IMAD R3, R3, R4, RZ ;  /* 0x0000000403037224 */ /* 0x004fe400078e02ff */
[----:B------:R-:W-:-:S04]  /*bab0*/  IMAD.WIDE.U32 R8, R4, R6, R20 ;  /* 0x0000000604087225 */ /* 0x000fc800078e0014 */
[----:B------:R-:W-:Y:S01]  /*bac0*/  IMAD R3, R5, R6, R3 ;  /* 0x0000000605037224 */ /* 0x000fe200078e0203 */
[----:B------:R-:W-:-:S04]  /*bad0*/  MOV R40, R8 ;  /* 0x0000000800287202 */ /* 0x000fc80000000f00 */
[----:B------:R-:W-:Y:S01]  /*bae0*/  IADD3 R31, PT, PT, R9, R3, RZ ;  /* 0x00000003091f7210 */ /* 0x000fe20007ffe0ff */
[----:B------:R-:W-:Y:S06]  /*baf0*/  @P0 BRA `(.L_x_2262) ;  /* 0xffffffe400940947 */ /* 0x000fec000383ffff */
[----:B------:R-:W-:Y:S05]  /*bb00*/  BSYNC.RECONVERGENT B0 ;  /* 0x0000000000007941 */ /* 0x000fea0003800200 */
.L_x_2237:
[----:B------:R-:W-:-:S07]  /*bb10*/  IADD3 R19, PT, PT, R19, 0x3, RZ ;  /* 0x0000000313137810 */ /* 0x000fce0007ffe0ff */
.L_x_2236:
        /* <DEDUP_REMOVED lines=31> */
.L_x_2265:
        /* <DEDUP_REMOVED lines=8> */
.L_x_2266:
[----:B------:R-:W-:Y:S05]  /*bd90*/  BSYNC.RECONVERGENT B0 ;  /* 0x0000000000007941 */ /* 0x000fea0003800200 */
.L_x_2264:
[----:B------:R-:W0:Y:S01]  /*bda0*/  LDC.64 R24, c[0x0][0x760] ;  /* 0x0001d800ff187b82 */ /* 0x000e220000000a00 */
[----:B------:R-:W-:-:S07]  /*bdb0*/  IADD3 R20, PT, PT, R19, -0x1, RZ ;  /* 0xffffffff13147810 */ /* 0x000fce0007ffe0ff */
        /* <DEDUP_REMOVED lines=40> */
.L_x_2268:
        /* <DEDUP_REMOVED lines=8> */
.L_x_2269:
[----:B------:R-:W-:Y:S05]  /*c0c0*/  BSYNC.RECONVERGENT B0 ;  /* 0x0000000000007941 */ /* 0x000fea0003800200 */
.L_x_2267:
[----:B------:R-:W0:Y:S01]  /*c0d0*/  LDC.64 R6, c[0x0][0x760] ;  /* 0x0001d800ff067b82 */ /* 0x000e220000000a00 */
[----:B------:R-:W-:-:S07]  /*c0e0*/  IADD3 R36, PT, PT, R19, -0x2, RZ ;  /* 0xfffffffe13247810 */ /* 0x000fce0007ffe0ff */
[----:B------:R-:W1:Y:S01]  /*c0f0*/  LDC.64 R4, c[0x0][0x768] ;  /* 0x0001da00ff047b82 */ /* 0x000e620000000a00 */
[----:B0-----:R-:W-:-:S04]  /*c100*/  IMAD.WIDE.U32 R6, R36, 0x8, R6 ;  /* 0x0000000824067825 */ /* 0x001fc800078e0006 */
[----:B-1----:R-:W-:Y:S02]  /*c110*/  IMAD.WIDE.U32 R4, R20, 0x8, R4 ;  /* 0x0000000814047825 */ /* 0x002fe400078e0004 */
[----:B------:R-:W2:Y:S04]  /*c120*/  LDG.E.64 R20, desc[UR36][R6.64] ;  /* 0x0000002406147981 */ /* 0x000ea8000c1e1b00 */
[----:B------:R-:W3:Y:S01]  /*c130*/  LDG.E.64 R4, desc[UR36][R4.64] ;  /* 0x0000002404047981 */ /* 0x000ee2000c1e1b00 */
[----:B------:R-:W-:Y:S01]  /*c140*/  IADD3 R11, P0, PT, RZ, -R14, RZ ;  /* 0x8000000eff0b7210 */ /* 0x000fe20007f1e0ff */
[----:B------:R-:W-:Y:S01]  /*c150*/  BSSY.RECONVERGENT B0, `(.L_x_2270) ;  /* 0x000002c000007945 */ /* 0x000fe20003800200 */
[----:B------:R-:W-:Y:S02]  /*c160*/  MOV R8, R22 ;  /* 0x0000001600087202 */ /* 0x000fe40000000f00 */
[----:B------:R-:W-:Y:S01]  /*c170*/  MOV R9, R23 ;  /* 0x0000001700097202 */ /* 0x000fe20000000f00 */
[----:B------:R-:W-:Y:S01]  /*c180*/  IMAD.X R3, RZ, RZ, ~R15, P0 ;  /* 0x000000ffff037224 */ /* 0x000fe200000e0e0f */
[----:B------:R-:W-:-:S03]  /*c190*/  MOV R26, R30 ;  /* 0x0000001e001a7202 */ /* 0x000fc60000000f00 */
[----:B------:R-:W-:Y:S02]  /*c1a0*/  IMAD R3, R3, R24, RZ ;  /* 0x0000001803037224 */ /* 0x000fe400078e02ff */
[----:B------:R-:W-:-:S04]  /*c1b0*/  IMAD.WIDE.U32 R8, R24, R11, R8 ;  /* 0x0000000b18087225 */ /* 0x000fc800078e0008 */
        /* <DEDUP_REMOVED lines=29> */
.L_x_2271:
        /* <DEDUP_REMOVED lines=8> */
.L_x_2272:
[----:B------:R-:W-:Y:S05]  /*c410*/  BSYNC.RECONVERGENT B0 ;  /* 0x0000000000007941 */ /* 0x000fea0003800200 */
.L_x_2270:
        /* <DEDUP_REMOVED lines=44> */
.L_x_2274:
        /* <DEDUP_REMOVED lines=8> */
.L_x_2275:
[----:B------:R-:W-:Y:S05]  /*c760*/  BSYNC.RECONVERGENT B0 ;  /* 0x0000000000007941 */ /* 0x000fea0003800200 */
.L_x_2273:
        /* <DEDUP_REMOVED lines=15> */
[----:B------:R-:W-:Y:S01]  /*c860*/  IMAD R3, R5, R6, R3 ;  /* 0x0000000605037224 */ /* 0x000fe200078e0203 */
[----:B------:R-:W-:-:S03]  /*c870*/  MOV R40, R14 ;  /* 0x0000000e00287202 */ /* 0x000fc60000000f00 */
[----:B------:R-:W-:-:S07]  /*c880*/  IMAD.IADD R31, R15, 0x1, R3 ;  /* 0x000000010f1f7824 */ /* 0x000fce00078e0203 */
.L_x_2263:
        /* <DEDUP_REMOVED lines=31> */
.L_x_2278:
        /* <DEDUP_REMOVED lines=8> */
.L_x_2279:
[----:B------:R-:W-:Y:S05]  /*cb00*/  BSYNC.RECONVERGENT B0 ;  /* 0x0000000000007941 */ /* 0x000fea0003800200 */
.L_x_2277:
        /* <DEDUP_REMOVED lines=43> */
.L_x_2281:
        /* <DEDUP_REMOVED lines=8> */
.L_x_2282:
[----:B------:R-:W-:Y:S05]  /*ce40*/  BSYNC.RECONVERGENT B0 ;  /* 0x0000000000007941 */ /* 0x000fea0003800200 */
.L_x_2280:
        /* <DEDUP_REMOVED lines=18> */
.L_x_2276:
        /* <DEDUP_REMOVED lines=30> */
.L_x_2284:
        /* <DEDUP_REMOVED lines=8> */
.L_x_2285:
[----:B------:R-:W-:Y:S05]  /*d1d0*/  BSYNC.RECONVERGENT B0 ;  /* 0x0000000000007941 */ /* 0x000fea0003800200 */
.L_x_2283:
[----:B------:R-:W0:Y:S02]  /*d1e0*/  LDC.64 R6, c[0x0][0x768] ;  /* 0x0001da00ff067b82 */ /* 0x000e240000000a00 */
[----:B0-----:R-:W-:-:S06]  /*d1f0*/  IMAD.WIDE.U32 R6, R19, 0x8, R6 ;  /* 0x0000000813067825 */ /* 0x001fcc00078e0006 */
[----:B------:R-:W2:Y:S01]  /*d200*/  LDG.E.64 R6, desc[UR36][R6.64] ;  /* 0x0000002406067981 */ /* 0x000ea2000c1e1b00 */
[----:B------:R-:W-:Y:S02]  /*d210*/  IMAD.MOV.U32 R30, RZ, RZ, R40 ;  /* 0x000000ffff1e7224 */ /* 0x000fe400078e0028 */
[----:B--2---:R-:W-:Y:S02]  /*d220*/  IMAD R3, R5, R6, RZ ;  /* 0x0000000605037224 */ /* 0x004fe400078e02ff */
[----:B------:R-:W-:-:S04]  /*d230*/  IMAD.WIDE.U32 R8, R6, R4, R30 ;  /* 0x0000000406087225 */ /* 0x000fc800078e001e */
[----:B------:R-:W-:Y:S01]  /*d240*/  IMAD R3, R7, R4, R3 ;  /* 0x0000000407037224 */ /* 0x000fe200078e0203 */
[----:B------:R-:W-:-:S04]  /*d250*/  MOV R40, R8 ;  /* 0x0000000800287202 */ /* 0x000fc80000000f00 */
[----:B------:R-:W-:-:S07]  /*d260*/  IADD3 R31, PT, PT, R9, R3, RZ ;  /* 0x00000003091f7210 */ /* 0x000fce0007ffe0ff */
.L_x_2235:
        /* <DEDUP_REMOVED lines=15> */
.L_x_2290:
[----:B------:R-:W-:Y:S02]  /*d360*/  MOV R22, R0 ;  /* 0x0000000000167202 */ /* 0x000fe40000000f00 */
[----:B------:R-:W-:-:S05]  /*d370*/  MOV R23, R3 ;  /* 0x0000000300177202 */ /* 0x000fca0000000f00 */
        /* <DEDUP_REMOVED lines=22> */
.L_x_2289:
[----:B------:R-:W-:Y:S05]  /*d4e0*/  BSYNC.RECONVERGENT B8 ;  /* 0x0000000000087941 */ /* 0x000fea0003800200 */
.L_x_2288:
[----:B------:R-:W-:-:S05]  /*d4f0*/  IADD3 R0, P0, PT, R22, 0x8, RZ ;  /* 0x0000000816007810 */ /* 0x000fca0007f1e0ff */
[----:B------:R-:W-:Y:S01]  /*d500*/  IMAD.X R3, RZ, RZ, R23, P0 ;  /* 0x000000ffff037224 */ /* 0x000fe200000e0617 */
[----:B------:R-:W-:-:S04]  /*d510*/  ISETP.GE.U32.AND P0, PT, R0, R19, PT ;  /* 0x000000130000720c */ /* 0x000fc80003f06070 */
[----:B------:R-:W-:-:S13]  /*d520*/  ISETP.GE.U32.AND.EX P0, PT, R3, R24, PT, P0 ;  /* 0x000000180300720c */ /* 0x000fda0003f06100 */
[----:B------:R-:W-:Y:S05]  /*d530*/  @!P0 BRA `(.L_x_2290) ;  /* 0xfffffffc00888947 */ /* 0x000fea000383ffff */
.L_x_2287:
[----:B------:R-:W-:Y:S05]  /*d540*/  BSYNC.RECONVERGENT B7 ;  /* 0x0000000000077941 */ /* 0x000fea0003800200 */
.L_x_2286:
[----:B------:R-:W0:Y:S01]  /*d550*/  LDCU.64 UR4, c[0x0][0x710] ;  /* 0x0000e200ff0477ac */ /* 0x000e220008000a00 */
[----:B------:R-:W-:Y:S02]  /*d560*/  IADD3 R16, PT, PT, R16, 0x80, RZ ;  /* 0x0000008010107810 */ /* 0x000fe40007ffe0ff */
[----:B0-----:R-:W-:-:S04]  /*d570*/  IADD3 R18, P0, PT, R18, UR4, RZ ;  /* 0x0000000412127c10 */ /* 0x001fc8000ff1e0ff */
[----:B------:R-:W-:-:S05]  /*d580*/  IADD3.X R19, PT, PT, RZ, UR5, RZ, P0, !PT ;  /* 0x00000005ff137c10 */ /* 0x000fca00087fe4ff */
[----:B------:R1:W-:Y:S04]  /*d590*/  STG.E.64 desc[UR36][R18.64], RZ ;  /* 0x000000ff12007986 */ /* 0x0003e8000c101b24 */
.L_x_2223:
[----:B0-----:R-:W-:Y:S05]  /*d5a0*/  BSYNC.RECONVERGENT B6 ;  /* 0x0000000000067941 */ /* 0x001fea0003800200 */
.L_x_2222:
[----:B------:R-:W0:Y:S02]  /*d5b0*/  LDCU UR4, c[0x0][0x380] ;  /* 0x00007000ff0477ac */ /* 0x000e240008000800 */
[----:B0-----:R-:W-:-:S13]  /*d5c0*/  ISETP.GE.AND P0, PT, R16, UR4, PT ;  /* 0x0000000410007c0c */ /* 0x001fda000bf06270 */
[----:B------:R-:W-:Y:S05]  /*d5d0*/  @P0 EXIT ;  /* 0x000000000000094d */ /* 0x000fea0003800000 */
[----:B------:R-:W0:Y:S01]  /*d5e0*/  LDCU.64 UR4, c[0x0][0x390] ;  /* 0x00007200ff0477ac */ /* 0x000e220008000a00 */
[----:B------:R-:W-:Y:S01]  /*d5f0*/  MOV R5, R16 ;  /* 0x0000001000057202 */ /* 0x000fe20000000f00 */
[----:B------:R-:W-:Y:S01]  /*d600*/  IMAD.MOV.U32 R4, RZ, RZ, RZ ;  /* 0x000000ffff047224 */ /* 0x000fe200078e00ff */
[----:B------:R-:W-:Y:S01]  /*d610*/  ISETP.NE.AND P0, PT, R41, RZ, PT ;  /* 0x000000ff2900720c */ /* 0x000fe20003f05270 */
[----:B------:R-:W2:Y:S01]  /*d620*/  LDCU UR6, c[0x0][0x38c] ;  /* 0x00007180ff0677ac */ /* 0x000ea20008000800 */
[----:B------:R-:W3:Y:S01]  /*d630*/  LDCU.128 UR12, c[0x0][0x4c0] ;  /* 0x00009800ff0c77ac */ /* 0x000ee20008000c00 */
[----:B------:R-:W4:Y:S01]  /*d640*/  LDCU.64 UR8, c[0x0][0x4b8] ;  /* 0x00009700ff0877ac */ /* 0x000f220008000a00 */
[----:B0-----:R-:W-:-:S05]  /*d650*/  IMAD.HI.U32 R8, R16, UR4, R4 ;  /* 0x0000000410087c27 */ /* 0x001fca000f8e0004 */
        /* <DEDUP_REMOVED lines=10> */
[----:B------:R-:W0:Y:S01]  /*d700*/  LDCU.64 UR6, c[0x0][0x398] ;  /* 0x00007300ff0677ac */ /* 0x000e220008000a00 */
[----:B------:R-:W-:Y:S01]  /*d710*/  IMAD.MOV.U32 R8, RZ, RZ, RZ ;  /* 0x000000ffff087224 */ /* 0x000fe200078e00ff */
[----:B------:R-:W-:Y:S01]  /*d720*/  ISETP.NE.AND P0, PT, R17, 0x2, PT ;  /* 0x000000021100780c */ /* 0x000fe20003f05270 */
[----:B------:R-:W2:Y:S01]  /*d730*/  LDCU UR4, c[0x0][0x3a0] ;  /* 0x00007400ff0477ac */ /* 0x000ea20008000800 */
[----:B------:R-:W3:Y:S01]  /*d740*/  LDCU.128 UR8, c[0x0][0x4d0] ;  /* 0x00009a00ff0877ac */ /* 0x000ee20008000c00 */
[----:B------:R-:W4:Y:S01]  /*d750*/  LDCU.64 UR12, c[0x0][0x4e0] ;  /* 0x00009c00ff0c77ac */ /* 0x000f220008000a00 */
[----:B0-----:R-:W-:-:S05]  /*d760*/  IMAD.HI.U32 R10, R9, UR7, R8 ;  /* 0x00000007090a7c27 */ /* 0x001fca000f8e0008 */
        /* <DEDUP_REMOVED lines=10> */
[----:B------:R-:W0:Y:S01]  /*d810*/  LDCU.64 UR4, c[0x0][0x3a8] ;  /* 0x00007500ff0477ac */ /* 0x000e220008000a00 */
[----:B------:R-:W-:Y:S01]  /*d820*/  HFMA2 R10, -RZ, RZ, 0, 0 ;  /* 0x00000000ff0a7431 */ /* 0x000fe200000001ff */
[----:B------:R-:W-:Y:S01]  /*d830*/  ISETP.NE.AND P0, PT, R17, 0x3, PT ;  /* 0x000000031100780c */ /* 0x000fe20003f05270 */
[----:B------:R-:W2:Y:S01]  /*d840*/  LDCU UR6, c[0x0][0x3a4] ;  /* 0x00007480ff0677ac */ /* 0x000ea20008000800 */
[----:B------:R-:W3:Y:S01]  /*d850*/  LDCU.64 UR8, c[0x0][0x4e8] ;  /* 0x00009d00ff0877ac */ /* 0x000ee20008000a00 */
[----:B------:R-:W4:Y:S01]  /*d860*/  LDCU.128 UR12, c[0x0][0x4f0] ;  /* 0x00009e00ff0c77ac */ /* 0x000f220008000c00 */
[----:B0-----:R-:W-:-:S05]  /*d870*/  IMAD.HI.U32 R8, R11, UR4, R10 ;  /* 0x000000040b087c27 */ /* 0x001fca000f8e000a */
        /* <DEDUP_REMOVED lines=10> */
[----:B------:R-:W0:Y:S01]  /*d920*/  LDCU.64 UR6, c[0x0][0x3b0] ;  /* 0x00007600ff0677ac */ /* 0x000e220008000a00 */
[----:B------:R-:W-:Y:S02]  /*d930*/  MOV R8, RZ ;  /* 0x000000ff00087202 */ /* 0x000fe40000000f00 */
        /* <DEDUP_REMOVED lines=16> */
[----:B------:R-:W-:Y:S01]  /*da40*/  IMAD.MOV.U32 R10, RZ, RZ, RZ ;  /* 0x000000ffff0a7224 */ /* 0x000fe200078e00ff */
[----:B------:R-:W-:Y:S01]  /*da50*/  ISETP.NE.AND P0, PT, R17, 0x5, PT ;  /* 0x000000051100780c */ /* 0x000fe20003f05270 */
[----:B------:R-:W2:Y:S01]  /*da60*/  LDCU UR6, c[0x0][0x3bc] ;  /* 0x00007780ff0677ac */ /* 0x000ea20008000800 */
[----:B------:R-:W3:Y:S01]  /*da70*/  LDCU.64 UR8, c[0x0][0x518] ;  /* 0x0000a300ff0877ac */ /* 0x000ee20008000a00 */
[----:B------:R-:W4:Y:S01]  /*da80*/  LDCU.128 UR12, c[0x0][0x520] ;  /* 0x0000a400ff0c77ac */ /* 0x000f220008000c00 */
[----:B0-----:R-:W-:-:S05]  /*da90*/  IMAD.HI.U32 R8, R11, UR4, R10 ;  /* 0x000000040b087c27 */ /* 0x001fca000f8e000a */
        /* <DEDUP_REMOVED lines=62> */
[----:B------:R-:W-:Y:S02]  /*de80*/  MOV R10, RZ ;  /* 0x000000ff000a7202 */ /* 0x000fe40000000f00 */
        /* <DEDUP_REMOVED lines=16> */
[----:B------:R-:W-:Y:S01]  /*df90*/  HFMA2 R8, -RZ, RZ, 0, 0 ;  /* 0x00000000ff087431 */ /* 0x000fe200000001ff */
        /* <DEDUP_REMOVED lines=237> */
[----:B------:R-:W0:Y:S01]  /*ee70*/  LDCU.64 UR6, c[0x0][0x4a0] ;  /* 0x00009400ff0677ac */ /* 0x000e220008000a00 */
[----:B------:R-:W-:Y:S01]  /*ee80*/  MOV R8, RZ ;  /* 0x000000ff00087202 */ /* 0x000fe20000000f00 */
[----:B-1----:R-:W1:Y:S01]  /*ee90*/  LDC.64 R18, c[0x0][0x700] ;  /* 0x0001c000ff127b82 */ /* 0x002e620000000a00 */
[----:B------:R-:W2:Y:S01]  /*eea0*/  LDCU UR4, c[0x0][0x4a8] ;  /* 0x00009500ff0477ac */ /* 0x000ea20008000800 */
[----:B------:R-:W3:Y:S06]  /*eeb0*/  LDCU.128 UR8, c[0x0][0x6e0] ;  /* 0x0000dc00ff0877ac */ /* 0x000eec0008000c00 */
[----:B------:R-:W4:Y:S08]  /*eec0*/  LDC.64 R20, c[0x0][0x708] ;  /* 0x0001c200ff147b82 */ /* 0x000f300000000a00 */
[----:B------:R-:W5:Y:S01]  /*eed0*/  @P0 LDC.64 R12, c[0x0][0x4b0] ;  /* 0x00012c00ff0c0b82 */ /* 0x000f620000000a00 */
[----:B0-----:R-:W-:-:S05]  /*eee0*/  IMAD.HI.U32 R10, R9, UR7, R8 ;  /* 0x00000007090a7c27 */ /* 0x001fca000f8e0008 */
[----:B--2---:R-:W-:Y:S01]  /*eef0*/  SHF.R.U32.HI R11, RZ, UR4, R10 ;  /* 0x00000004ff0b7c19 */ /* 0x004fe2000801160a */
[----:B------:R-:W-:Y:S01]  /*ef00*/  @P0 IMAD.MOV.U32 R10, RZ, RZ, RZ ;  /* 0x000000ffff0a0224 */ /* 0x000fe200078e00ff */
[----:B------:R-:W0:Y:S01]  /*ef10*/  @P0 LDC R15, c[0x0][0x4ac] ;  /* 0x00012b00ff0f0b82 */ /* 0x000e220000000800 */
[----:B------:R-:W2:Y:S01]  /*ef20*/  LDCU.64 UR4, c[0x0][0x6f0] ;  /* 0x0000de00ff0477ac */ /* 0x000ea20008000a00 */
[----:B------:R-:W-:-:S06]  /*ef30*/  IADD3 R7, PT, PT, -R11, RZ, RZ ;  /* 0x000000ff0b077210 */ /* 0x000fcc0007ffe1ff */
[----:B------:R-:W1:Y:S01]  /*ef40*/  @P0 LDC.64 R16, c[0x0][0x6f8] ;  /* 0x0001be00ff100b82 */ /* 0x000e620000000a00 */
[----:B-----5:R-:W-:-:S05]  /*ef50*/  @P0 IMAD.HI.U32 R8, R11, R12, R10 ;  /* 0x0000000c0b080227 */ /* 0x020fca00078e000a */
[----:B------:R-:W-:-:S04]  /*ef60*/  @P0 SHF.R.U32.HI R8, RZ, R13, R8 ;  /* 0x0000000dff080219 */ /* 0x000fc80000011608 */
[----:B------:R-:W-:Y:S01]  /*ef70*/  @P0 IADD3 R10, PT, PT, -R8, RZ, RZ ;  /* 0x000000ff080a0210 */ /* 0x000fe20007ffe1ff */
[----:B------:R-:W-:-:S04]  /*ef80*/  IMAD R8, R7, UR6, R9 ;  /* 0x0000000607087c24 */ /* 0x000fc8000f8e0209 */
[----:B0-----:R-:W-:Y:S02]  /*ef90*/  @P0 IMAD R10, R15, R10, R11 ;  /* 0x0000000a0f0a0224 */ /* 0x001fe400078e020b */
[C---:B---3--:R-:W-:Y:S02]  /*efa0*/  IMAD R39, R8.reuse, UR8, R39 ;  /* 0x0000000808277c24 */ /* 0x048fe4000f8e0227 */
[C---:B------:R-:W-:Y:S02]  /*efb0*/  IMAD R6, R8.reuse, UR9, R6 ;  /* 0x0000000908067c24 */ /* 0x040fe4000f8e0206 */
[C---:B------:R-:W-:Y:S02]  /*efc0*/  IMAD R5, R8.reuse, UR10, R5 ;  /* 0x0000000a08057c24 */ /* 0x040fe4000f8e0205 */
[C---:B------:R-:W-:Y:S02]  /*efd0*/  IMAD R4, R8.reuse, UR11, R4 ;  /* 0x0000000b08047c24 */ /* 0x040fe4000f8e0204 */
[----:B--2---:R-:W-:-:S02]  /*efe0*/  IMAD R3, R8, UR4, R3 ;  /* 0x0000000408037c24 */ /* 0x004fc4000f8e0203 */
[----:B------:R-:W-:Y:S02]  /*eff0*/  IMAD R0, R8, UR5, R0 ;  /* 0x0000000508007c24 */ /* 0x000fe4000f8e0200 */
[C---:B-1----:R-:W-:Y:S02]  /*f000*/  @P0 IMAD R39, R10.reuse, R16, R39 ;  /* 0x000000100a270224 */ /* 0x042fe400078e0227 */
[C---:B------:R-:W-:Y:S02]  /*f010*/  @P0 IMAD R6, R10.reuse, R17, R6 ;  /* 0x000000110a060224 */ /* 0x040fe400078e0206 */
[C---:B------:R-:W-:Y:S02]  /*f020*/  @P0 IMAD R5, R10.reuse, R18, R5 ;  /* 0x000000120a050224 */ /* 0x040fe400078e0205 */
[C---:B------:R-:W-:Y:S02]  /*f030*/  @P0 IMAD R4, R10.reuse, R19, R4 ;  /* 0x000000130a040224 */ /* 0x040fe400078e0204 */
[----:B----4-:R-:W-:-:S02]  /*f040*/  @P0 IMAD R3, R10, R20, R3 ;  /* 0x000000140a030224 */ /* 0x010fc400078e0203 */
[----:B------:R-:W-:-:S07]  /*f050*/  @P0 IMAD R0, R10, R21, R0 ;  /* 0x000000150a000224 */ /* 0x000fce00078e0200 */
.L_x_2291:
[----:B------:R-:W0:Y:S01]  /*f060*/  LDCU.128 UR4, c[0x0][0x710] ;  /* 0x0000e200ff0477ac */ /* 0x000e220008000c00 */
[----:B------:R-:W2:Y:S01]  /*f070*/  LDCU.128 UR12, c[0x0][0x730] ;  /* 0x0000e600ff0c77ac */ /* 0x000ea20008000c00 */
[----:B------:R-:W3:Y:S01]  /*f080*/  LDCU.128 UR8, c[0x0][0x720] ;  /* 0x0000e400ff0877ac */ /* 0x000ee20008000c00 */
[----:B0-----:R-:W-:-:S05]  /*f090*/  IADD3 R6, P0, PT, R6, UR6, RZ ;  /* 0x0000000606067c10 */ /* 0x001fca000ff1e0ff */
[----:B------:R-:W-:Y:S01]  /*f0a0*/  IMAD.X R7, RZ, RZ, UR7, P0 ;  /* 0x00000007ff077e24 */ /* 0x000fe200080e06ff */
[----:B--2---:R-:W-:Y:S01]  /*f0b0*/  IADD3 R26, P2, PT, R3, UR12, RZ ;  /* 0x0000000c031a7c10 */ /* 0x004fe2000ff5e0ff */
[----:B------:R-:W0:Y:S04]  /*f0c0*/  LDCU.64 UR6, c[0x0][0x740] ;  /* 0x0000e800ff0677ac */ /* 0x000e280008000a00 */
[----:B------:R-:W0:Y:S01]  /*f0d0*/  LDG.E.64 R6, desc[UR36][R6.64] ;  /* 0x0000002406067981 */ /* 0x000e22000c1e1b00 */
        /* <DEDUP_REMOVED lines=10> */
[----:B-1----:R2:W5:Y:S01]  /*f180*/  LDG.E.64 R18, desc[UR36][R4.64] ;  /* 0x0000002404127981 */ /* 0x002562000c1e1b00 */
[----:B------:R-:W-:Y:S01]  /*f190*/  IADD3 R38, P1, PT, R39, UR4, RZ ;  /* 0x0000000427267c10 */ /* 0x000fe2000ff3e0ff */
[----:B------:R-:W-:Y:S03]  /*f1a0*/  BSSY.RECONVERGENT B6, `(.L_x_2292) ;  /* 0x0000015000067945 */ /* 0x000fe60003800200 */
[----:B------:R-:W-:-:S02]  /*f1b0*/  IADD3.X R39, PT, PT, RZ, UR5, RZ, P1, !PT ;  /* 0x00000005ff277c10 */ /* 0x000fc40008ffe4ff */
[----:B0-----:R-:W-:-:S04]  /*f1c0*/  ISETP.NE.U32.AND P0, PT, R6, UR6, PT ;  /* 0x0000000606007c0c */ /* 0x001fc8000bf05070 */
        /* <DEDUP_REMOVED lines=17> */
[----:B--2--5:R-:W-:Y:S05]  /*f2e0*/  CALL.ABS.NOINC R14 ;  /* 0x000000000e007343 */ /* 0x024fea0003c00000 */
.L_x_2293:
[----:B------:R-:W-:Y:S05]  /*f2f0*/  BSYNC.RECONVERGENT B6 ;  /* 0x0000000000067941 */ /* 0x000fea0003800200 */
.L_x_2292:
        /* <DEDUP_REMOVED lines=21> */
.L_x_2295:
[----:B------:R-:W-:Y:S05]  /*f450*/  BSYNC.RECONVERGENT B6 ;  /* 0x0000000000067941 */ /* 0x000fea0003800200 */
.L_x_2294:
[----:B------:R-:W0:Y:S01]  /*f460*/  LDCU.128 UR4, c[0x0][0x740] ;  /* 0x0000e800ff0477ac */ /* 0x000e220008000c00 */
[----:B------:R-:W-:Y:S01]  /*f470*/  IADD3 R0, P1, PT, -R30, R26, RZ ;  /* 0x0000001a1e007210 */ /* 0x000fe20007f3e1ff */
[----:B------:R-:W-:Y:S04]  /*f480*/  BSSY.RECONVERGENT B6, `(.L_x_2296) ;  /* 0x0000017000067945 */ /* 0x000fe80003800200 */
[----:B------:R-:W-:Y:S01]  /*f490*/  IMAD.X R3, R27, 0x1, ~R31, P1 ;  /* 0x000000011b037824 */ /* 0x000fe200008e0e1f */
[C---:B0-----:R-:W-:Y:S02]  /*f4a0*/  ISETP.GT.U32.AND P0, PT, R0.reuse, UR6, PT ;  /* 0x0000000600007c0c */ /* 0x041fe4000bf04070 */
[----:B------:R-:W-:Y:S02]  /*f4b0*/  ISETP.GE.U32.AND P1, PT, R0, UR4, PT ;  /* 0x0000000400007c0c */ /* 0x000fe4000bf26070 */
[----:B------:R-:W-:-:S02]  /*f4c0*/  ISETP.GT.AND.EX P0, PT, R3, UR7, PT, P0 ;  /* 0x0000000703007c0c */ /* 0x000fc4000bf04300 */
[----:B------:R-:W-:-:S13]  /*f4d0*/  ISETP.GE.AND.EX P1, PT, R3, UR5, PT, P1 ;  /* 0x0000000503007c0c */ /* 0x000fda000bf26310 */
[----:B------:R-:W-:Y:S05]  /*f4e0*/  @!P0 BRA P1, `(.L_x_2297) ;  /* 0x0000000000408947 */ /* 0x000fea0000800000 */
[----:B------:R-:W-:Y:S01]  /*f4f0*/  MOV R0, 0x0 ;  /* 0x0000000000007802 */ /* 0x000fe20000000f00 */
[----:B------:R-:W0:Y:S01]  /*f500*/  LDCU.64 UR4, c[0x4][0x128] ;  /* 0x01002500ff0477ac */ /* 0x000e220008000a00 */
[----:B------:R-:W-:Y:S01]  /*f510*/  HFMA2 R8, -RZ, RZ, 0, 2.6226043701171875e-06 ;  /* 0x0000002cff087431 */ /* 0x000fe200000001ff */
[----:B------:R-:W-:Y:S01]  /*f520*/  MOV R12, 0x1 ;  /* 0x00000001000c7802 */ /* 0x000fe20000000f00 */
[----:B------:R1:W2:Y:S01]  /*f530*/  LDC.64 R14, c[0x4][R0] ;  /* 0x01000000000e7b82 */ /* 0x0002a20000000a00 */
[----:B------:R-:W3:Y:S01]  /*f540*/  LDCU.64 UR6, c[0x4][0x110] ;  /* 0x01002200ff0677ac */ /* 0x000ee20008000a00 */
[----:B------:R-:W-:Y:S01]  /*f550*/  IMAD.MOV.U32 R13, RZ, RZ, RZ ;  /* 0x000000ffff0d7224 */ /* 0x000fe200078e00ff */
[----:B------:R-:W4:Y:S01]  /*f560*/  LDCU.64 UR8, c[0x4][0x8] ;  /* 0x01000100ff0877ac */ /* 0x000f220008000a00 */
[----:B0-----:R-:W-:Y:S02]  /*f570*/  MOV R4, UR4 ;  /* 0x0000000400047c02 */ /* 0x001fe40008000f00 */
[----:B------:R-:W-:Y:S01]  /*f580*/  MOV R5, UR5 ;  /* 0x0000000500057c02 */ /* 0x000fe20008000f00 */
[----:B---3--:R-:W-:Y:S01]  /*f590*/  IMAD.U32 R6, RZ, RZ, UR6 ;  /* 0x00000006ff067e24 */ /* 0x008fe2000f8e00ff */
[----:B------:R-:W-:-:S02]  /*f5a0*/  MOV R7, UR7 ;  /* 0x0000000700077c02 */ /* 0x000fc40008000f00 */
[----:B----4-:R-:W-:Y:S01]  /*f5b0*/  MOV R10, UR8 ;  /* 0x00000008000a7c02 */ /* 0x010fe20008000f00 */
[----:B-1----:R-:W-:-:S07]  /*f5c0*/  IMAD.U32 R11, RZ, RZ, UR9 ;  /* 0x00000009ff0b7e24 */ /* 0x002fce000f8e00ff */
[----:B------:R-:W-:-:S07]  /*f5d0*/  LEPC R20, `(.L_x_2297) ;  /* 0x000000001014794e */ /* 0x000fce0000000000 */
[----:B--2---:R-:W-:Y:S05]  /*f5e0*/  CALL.ABS.NOINC R14 ;  /* 0x000000000e007343 */ /* 0x004fea0003c00000 */
.L_x_2297:
[----:B------:R-:W-:Y:S05]  /*f5f0*/  BSYNC.RECONVERGENT B6 ;  /* 0x0000000000067941 */ /* 0x000fea0003800200 */
.L_x_2296:
[----:B------:R-:W0:Y:S02]  /*f600*/  LDCU.64 UR4, c[0x0][0x750] ;  /* 0x0000ea00ff0477ac */ /* 0x000e240008000a00 */
[----:B0-----:R-:W-:Y:S02]  /*f610*/  UISETP.GT.U32.AND UP0, UPT, UR4, URZ, UPT ;  /* 0x000000ff0400728c */ /* 0x001fe4000bf04070 */
[----:B------:R-:W-:Y:S02]  /*f620*/  IMAD R3, R19, UR4, RZ ;  /* 0x0000000413037c24 */ /* 0x000fe4000f8e02ff */
[----:B------:R-:W-:Y:S01]  /*f630*/  IMAD.WIDE.U32 R4, R18, UR4, RZ ;  /* 0x0000000412047c25 */ /* 0x000fe2000f8e00ff */
[----:B------:R-:W-:-:S03]  /*f640*/  UISETP.GT.AND.EX UP0, UPT, UR5, URZ, UPT, UP0 ;  /* 0x000000ff0500728c */ /* 0x000fc6000bf04300 */
[----:B------:R-:W-:Y:S01]  /*f650*/  IMAD R3, R18, UR5, R3 ;  /* 0x0000000512037c24 */ /* 0x000fe2000f8e0203 */
[----:B------:R-:W-:-:S04]  /*f660*/  MOV R33, R4 ;  /* 0x0000000400217202 */ /* 0x000fc80000000f00 */
[----:B------:R-:W-:Y:S01]  /*f670*/  IADD3 R32, PT, PT, R5, R3, RZ ;  /* 0x0000000305207210 */ /* 0x000fe20007ffe0ff */
[----:B------:R-:W-:Y:S06]  /*f680*/  BRA.U UP0, `(.L_x_2298) ;  /* 0x0000000100b47547 */ /* 0x000fec000b800000 */
        /* <DEDUP_REMOVED lines=23> */
[----:B------:R-:W-:Y:S02]  /*f800*/  @P0 IADD3 R33, PT, PT, -R4, R33, RZ ;  /* 0x0000002104210210 */ /* 0x000fe40007ffe1ff */
[----:B------:R-:W-:-:S05]  /*f810*/  @!P1 LOP3.LUT R33, RZ, R4, RZ, 0x33, !PT ;  /* 0x00000004ff219212 */ /* 0x000fca00078e33ff */
[----:B------:R-:W-:Y:S01]  /*f820*/  IMAD.MOV.U32 R4, RZ, RZ, R33 ;  /* 0x000000ffff047224 */ /* 0x000fe200078e0021 */
[----:B------:R-:W-:Y:S06]  /*f830*/  BRA `(.L_x_2301) ;  /* 0x0000000000207947 */ /* 0x000fec0003800000 */
.L_x_2300:
[----:B------:R-:W-:Y:S01]  /*f840*/  MOV R0, R4 ;  /* 0x0000000400007202 */ /* 0x000fe20000000f00 */
[----:B------:R-:W-:Y:S01]  /*f850*/  IMAD.MOV.U32 R12, RZ, RZ, R5 ;  /* 0x000000ffff0c7224 */ /* 0x000fe200078e0005 */
[----:B------:R-:W-:Y:S02]  /*f860*/  MOV R10, R33 ;  /* 0x00000021000a7202 */ /* 0x000fe40000000f00 */
[----:B------:R-:W-:Y:S02]  /*f870*/  MOV R11, R32 ;  /* 0x00000020000b7202 */ /* 0x000fe40000000f00 */
[----:B------:R-:W-:-:S07]  /*f880*/  MOV R13, 0xf8a0 ;  /* 0x0000f8a0000d7802 */ /* 0x000fce0000000f00 */
[----:B------:R-:W-:Y:S05]  /*f890*/  CALL.REL.NOINC `($__internal_5_$__cuda_sm20_rem_s64) ;  /* 0x0000008c00d47944 */ /* 0x000fea0003c00000 */
[----:B------:R-:W-:Y:S01]  /*f8a0*/  IMAD.MOV.U32 R4, RZ, RZ, R0 ;  /* 0x000000ffff047224 */ /* 0x000fe200078e0000 */
[----:B------:R-:W-:-:S07]  /*f8b0*/  MOV R5, R3 ;  /* 0x0000000300057202 */ /* 0x000fce0000000f00 */
.L_x_2301:
[----:B------:R-:W-:Y:S05]  /*f8c0*/  BSYNC.RECONVERGENT B0 ;  /* 0x0000000000007941 */ /* 0x000fea0003800200 */
.L_x_2299:
        /* <DEDUP_REMOVED lines=9> */
.L_x_2298:
        /* <DEDUP_REMOVED lines=13> */
[----:B------:R-:W-:Y:S01]  /*fa30*/  MOV R2, UR4 ;  /* 0x0000000400027c02 */ /* 0x000fe20008000f00 */
[----:B------:R-:W0:Y:S06]  /*fa40*/  LDC.64 R40, c[0x0][0x768] ;  /* 0x0001da00ff287b82 */ /* 0x000e2c0000000a00 */
.L_x_2329:
        /* <DEDUP_REMOVED lines=27> */
.L_x_2306:
        /* <DEDUP_REMOVED lines=8> */
.L_x_2307:
[----:B------:R-:W-:Y:S05]  /*fc80*/  BSYNC.RECONVERGENT B1 ;  /* 0x0000000000017941 */ /* 0x000fea0003800200 */
.L_x_2305:
        /* <DEDUP_REMOVED lines=44> */
.L_x_2309:
        /* <DEDUP_REMOVED lines=8> */
.L_x_2310:
[----:B------:R-:W-:Y:S05]  /*ffd0*/  BSYNC.RECONVERGENT B1 ;  /* 0x0000000000017941 */ /* 0x000fea0003800200 */
.L_x_2308:
        /* <DEDUP_REMOVED lines=42> */
.L_x_2312:
        /* <DEDUP_REMOVED lines=8> */
.L_x_2313:
[----:B------:R-:W-:Y:S05]  /*10300*/  BSYNC.RECONVERGENT B1 ;  /* 0x0000000000017941 */ /* 0x000fea0003800200 */
.L_x_2311:
        /* <DEDUP_REMOVED lines=42> */
.L_x_2315:
        /* <DEDUP_REMOVED lines=8> */
.L_x_2316:
[----:B------:R-:W-:Y:S05]  /*10630*/  BSYNC.RECONVERGENT B1 ;  /* 0x0000000000017941 */ /* 0x000fea0003800200 */
.L_x_2314:
        /* <DEDUP_REMOVED lines=42> */
.L_x_2318:
        /* <DEDUP_REMOVED lines=8> */
.L_x_2319:
[----:B------:R-:W-:Y:S05]  /*10960*/  BSYNC.RECONVERGENT B1 ;  /* 0x0000000000017941 */ /* 0x000fea0003800200 */
.L_x_2317:
        /* <DEDUP_REMOVED lines=42> */
.L_x_2321:
        /* <DEDUP_REMOVED lines=8> */
.L_x_2322:
[----:B------:R-:W-:Y:S05]  /*10c90*/  BSYNC.RECONVERGENT B1 ;  /* 0x0000000000017941 */ /* 0x000fea0003800200 */
.L_x_2320:
        /* <DEDUP_REMOVED lines=42> */
.L_x_2324:
        /* <DEDUP_REMOVED lines=8> */
.L_x_2325:
[----:B------:R-:W-:Y:S05]  /*10fc0*/  BSYNC.RECONVERGENT B1 ;  /* 0x0000000000017941 */ /* 0x000fea0003800200 */
.L_x_2323:
        /* <DEDUP_REMOVED lines=41> */
.L_x_2327:
        /* <DEDUP_REMOVED lines=8> */
.L_x_2328:
[----:B------:R-:W-:Y:S05]  /*112e0*/  BSYNC.RECONVERGENT B1 ;  /* 0x0000000000017941 */ /* 0x000fea0003800200 */
.L_x_2326:
        /* <DEDUP_REMOVED lines=21> */
.L_x_2304:
[----:B------:R-:W-:-:S07]  /*11440*/  IADD3 R2, PT, PT, R2, 0x3, RZ ;  /* 0x0000000302027810 */ /* 0x000fce0007ffe0ff */
.L_x_2303:
        /* <DEDUP_REMOVED lines=31> */
.L_x_2332:
        /* <DEDUP_REMOVED lines=8> */
.L_x_2333:
[----:B------:R-:W-:Y:S05]  /*116c0*/  BSYNC.RECONVERGENT B0 ;  /* 0x0000000000007941 */ /* 0x000fea0003800200 */
.L_x_2331:
        /* <DEDUP_REMOVED lines=45> */
.L_x_2335:
        /* <DEDUP_REMOVED lines=8> */
.L_x_2336:
[----:B------:R-:W-:Y:S05]  /*11a20*/  BSYNC.RECONVERGENT B0 ;  /* 0x0000000000007941 */ /* 0x000fea0003800200 */
.L_x_2334:
        /* <DEDUP_REMOVED lines=44> */
.L_x_2338:
        /* <DEDUP_REMOVED lines=8> */
.L_x_2339:
[----:B------:R-:W-:Y:S05]  /*11d70*/  BSYNC.RECONVERGENT B0 ;  /* 0x0000000000007941 */ /* 0x000fea0003800200 */
.L_x_2337:
        /* <DEDUP_REMOVED lines=44> */
.L_x_2341:
        /* <DEDUP_REMOVED lines=8> */
.L_x_2342:
[----:B------:R-:W-:Y:S05]  /*120c0*/  BSYNC.RECONVERGENT B0 ;  /* 0x0000000000007941 */ /* 0x000fea0003800200 */
.L_x_2340:
        /* <DEDUP_REMOVED lines=18> */
.L_x_2330:
        /* <DEDUP_REMOVED lines=31> */
.L_x_2345:
        /* <DEDUP_REMOVED lines=8> */
.L_x_2346:
[----:B------:R-:W-:Y:S05]  /*12460*/  BSYNC.RECONVERGENT B0 ;  /* 0x0000000000007941 */ /* 0x000fea0003800200 */
.L_x_2344:
        /* <DEDUP_REMOVED lines=45> */
.L_x_2348:
        /* <DEDUP_REMOVED lines=8> */
.L_x_2349:
[----:B------:R-:W-:Y:S05]  /*127c0*/  BSYNC.RECONVERGENT B0 ;  /* 0x0000000000007941 */ /* 0x000fea0003800200 */
.L_x_2347:
        /* <DEDUP_REMOVED lines=15> */
[----:B------:R-:W-:Y:S01]  /*128c0*/  IMAD R3, R25, R4, R3 ;  /* 0x0000000419037224 */ /* 0x000fe200078e0203 */
[----:B------:R-:W-:-:S04]  /*128d0*/  MOV R23, R14 ;  /* 0x0000000e00177202 */ /* 0x000fc80000000f00 */
[----:B------:R-:W-:-:S07]  /*128e0*/  IADD3 R22, PT, PT, R15, R3, RZ ;  /* 0x000000030f167210 */ /* 0x000fce0007ffe0ff */
.L_x_2343:
        /* <DEDUP_REMOVED lines=30> */
.L_x_2351:
        /* <DEDUP_REMOVED lines=8> */
.L_x_2352:
[----:B------:R-:W-:Y:S05]  /*12b50*/  BSYNC.RECONVERGENT B0 ;  /* 0x0000000000007941 */ /* 0x000fea0003800200 */
.L_x_2350:
        /* <DEDUP_REMOVED lines=8> */
[----:B------:R-:W-:-:S04]  /*12be0*/  MOV R23, R6 ;  /* 0x0000000600177202 */ /* 0x000fc80000000f00 */
[----:B------:R-:W-:-:S07]  /*12bf0*/  IADD3 R22, PT, PT, R7, R5, RZ ;  /* 0x0000000507167210 */ /* 0x000fce0007ffe0ff */
.L_x_2302:
[----:B------:R-:W0:Y:S01]  /*12c00*/  LDCU.64 UR4, c[0x0][0x770] ;  /* 0x0000ee00ff0477ac */ /* 0x000e220008000a00 */
[----:B------:R-:W-:Y:S01]  /*12c10*/  BSSY.RECONVERGENT B6, `(.L_x_2353) ;  /* 0x000002a000067945 */ /* 0x000fe20003800200 */
        /* <DEDUP_REMOVED lines=13> */
.L_x_2357:
        /* <DEDUP_REMOVED lines=22> */
.L_x_2356:
[----:B------:R-:W-:Y:S05]  /*12e50*/  BSYNC.RECONVERGENT B7 ;  /* 0x0000000000077941 */ /* 0x000fea0003800200 */
.L_x_2355:
[----:B------:R-:W-:-:S04]  /*12e60*/  IADD3 R16, P0, PT, R16, 0x8, RZ ;  /* 0x0000000810107810 */ /* 0x000fc80007f1e0ff */
[----:B------:R-:W-:Y:S02]  /*12e70*/  IADD3.X R17, PT, PT, RZ, R17, RZ, P0, !PT ;  /* 0x00000011ff117210 */ /* 0x000fe400007fe4ff */
[----:B------:R-:W-:-:S04]  /*12e80*/  ISETP.GE.U32.AND P0, PT, R16, R19, PT ;  /* 0x000000131000720c */ /* 0x000fc80003f06070 */
[----:B------:R-:W-:-:S13]  /*12e90*/  ISETP.GE.U32.AND.EX P0, PT, R17, R18, PT, P0 ;  /* 0x000000121100720c */ /* 0x000fda0003f06100 */
[----:B------:R-:W-:Y:S05]  /*12ea0*/  @!P0 BRA `(.L_x_2357) ;  /* 0xfffffffc00908947 */ /* 0x000fea000383ffff */
.L_x_2354:
[----:B------:R-:W-:Y:S05]  /*12eb0*/  BSYNC.RECONVERGENT B6 ;  /* 0x0000000000067941 */ /* 0x000fea0003800200 */
.L_x_2353:
[----:B------:R-:W-:Y:S01]  /*12ec0*/  STG.E.64 desc[UR36][R38.64], RZ ;  /* 0x000000ff26007986 */ /* 0x000fe2000c101b24 */
[----:B------:R-:W-:Y:S05]  /*12ed0*/  EXIT ;  /* 0x000000000000794d */ /* 0x000fea0003800000 */
.L_x_2094:
[----:B------:R-:W1:Y:S02]  /*12ee0*/  LDC R18, c[0x0][0x388] ;  /* 0x0000e200ff127b82 */ /* 0x000e640000000800 */
[----:B-1----:R-:W-:-:S13]  /*12ef0*/  ISETP.NE.AND P0, PT, R18, RZ, PT ;  /* 0x000000ff1200720c */ /* 0x002fda0003f05270 */
[----:B------:R-:W-:Y:S05]  /*12f00*/  @P0 BRA `(.L_x_2358) ;  /* 0x0000000c00c80947 */ /* 0x000fea0003800000 */
[----:B------:R-:W1:Y:S01]  /*12f10*/  LDCU UR4, c[0x0][0x380] ;  /* 0x00007000ff0477ac */ /* 0x000e620008000800 */
[----:B------:R-:W-:Y:S01]  /*12f20*/  BSSY.RECONVERGENT B6, `(.L_x_2359) ;  /* 0x0000078000067945 */ /* 0x000fe20003800200 */
[----:B-1----:R-:W-:-:S13]  /*12f30*/  ISETP.GE.AND P0, PT, R16, UR4, PT ;  /* 0x0000000410007c0c */ /* 0x002fda000bf06270 */
[----:B------:R-:W-:Y:S05]  /*12f40*/  @P0 BRA `(.L_x_2360) ;  /* 0x0000000400d40947 */ /* 0x000fea0003800000 */
[----:B------:R-:W0:Y:S01]  /*12f50*/  LDC.64 R2, c[0x0][0x718] ;  /* 0x0001c600ff027b82 */ /* 0x000e220000000a00 */
[----:B------:R-:W1:Y:S07]  /*12f60*/  LDCU.64 UR4, c[0x0][0x740] ;  /* 0x0000e800ff0477ac */ /* 0x000e6e0008000a00 */
[----:B------:R-:W2:Y:S08]  /*12f70*/  LDC.64 R18, c[0x0][0x720] ;  /* 0x0001c800ff127b82 */ /* 0x000eb00000000a00 */
[----:B------:R-:W3:Y:S08]  /*12f80*/  LDC.64 R22, c[0x0][0x728] ;  /* 0x0001ca00ff167b82 */ /* 0x000ef00000000a00 */
[----:B------:R-:W4:Y:S01]  /*12f90*/  LDC.64 R24, c[0x0][0x730] ;  /* 0x0001cc00ff187b82 */ /* 0x000f220000000a00 */
[----:B0-----:R-:W1:Y:S04]  /*12fa0*/  LDG.E.64 R2, desc[UR36][R2.64] ;  /* 0x0000002402027981 */ /* 0x001e68000c1e1b00 */
[----:B--2---:R-:W5:Y:S04]  /*12fb0*/  LDG.E.64 R18, desc[UR36][R18.64] ;  /* 0x0000002412127981 */ /* 0x004f68000c1e1b00 */
[----:B---3--:R-:W5:Y:S04]  /*12fc0*/  LDG.E.64 R22, desc[UR36][R22.64] ;  /* 0x0000002416167981 */ /* 0x008f68000c1e1b00 */
[----:B----4-:R-:W5:Y:S01]  /*12fd0*/  LDG.E.64 R24, desc[UR36][R24.64] ;  /* 0x0000002418187981 */ /* 0x010f62000c1e1b00 */
[----:B-1----:R-:W-:-:S04]  /*12fe0*/  ISETP.NE.U32.AND P0, PT, R2, UR4, PT ;  /* 0x0000000402007c0c */ /* 0x002fc8000bf05070 */
        /* <DEDUP_REMOVED lines=18> */
.L_x_2361:
        /* <DEDUP_REMOVED lines=20> */
.L_x_2362:
[----:B------:R-:W0:Y:S01]  /*13250*/  LDCU.128 UR4, c[0x0][0x740] ;  /* 0x0000e800ff0477ac */ /* 0x000e220008000c00 */
[----:B------:R-:W-:-:S04]  /*13260*/  IADD3 R0, P1, PT, -R22, R24, RZ ;  /* 0x0000001816007210 */ /* 0x000fc80007f3e1ff */
[----:B------:R-:W-:Y:S02]  /*13270*/  IADD3.X R2, PT, PT, ~R23, R25, RZ, P1, !PT ;  /* 0x0000001917027210 */ /* 0x000fe40000ffe5ff */
[C---:B0-----:R-:W-:Y:S02]  /*13280*/  ISETP.GT.U32.AND P0, PT, R0.reuse, UR6, PT ;  /* 0x0000000600007c0c */ /* 0x041fe4000bf04070 */
[----:B------:R-:W-:Y:S02]  /*13290*/  ISETP.GE.U32.AND P1, PT, R0, UR4, PT ;  /* 0x0000000400007c0c */ /* 0x000fe4000bf26070 */
[C---:B------:R-:W-:Y:S02]  /*132a0*/  ISETP.GT.AND.EX P0, PT, R2.reuse, UR7, PT, P0 ;  /* 0x0000000702007c0c */ /* 0x040fe4000bf04300 */
        /* <DEDUP_REMOVED lines=18> */
.L_x_2363:
        /* <DEDUP_REMOVED lines=12> */
[----:B------:R-:W-:Y:S01]  /*13490*/  BSSY.RECONVERGENT B7, `(.L_x_2364) ;  /* 0x000001d000077945 */ /* 0x000fe20003800200 */
.L_x_2367:
        /* <DEDUP_REMOVED lines=22> */
.L_x_2366:
[----:B------:R-:W-:Y:S05]  /*13600*/  BSYNC.RECONVERGENT B8 ;  /* 0x0000000000087941 */ /* 0x000fea0003800200 */
.L_x_2365:
[----:B------:R-:W-:-:S04]  /*13610*/  IADD3 R18, P0, PT, R18, 0x8, RZ ;  /* 0x0000000812127810 */ /* 0x000fc80007f1e0ff */
[----:B------:R-:W-:Y:S02]  /*13620*/  IADD3.X R19, PT, PT, RZ, R19, RZ, P0, !PT ;  /* 0x00000013ff137210 */ /* 0x000fe400007fe4ff */
[----:B------:R-:W-:-:S04]  /*13630*/  ISETP.GE.U32.AND P0, PT, R18, R17, PT ;  /* 0x000000111200720c */ /* 0x000fc80003f06070 */
[----:B------:R-:W-:-:S13]  /*13640*/  ISETP.GE.U32.AND.EX P0, PT, R19, R26, PT, P0 ;  /* 0x0000001a1300720c */ /* 0x000fda0003f06100 */
[----:B------:R-:W-:Y:S05]  /*13650*/  @!P0 BRA `(.L_x_2367) ;  /* 0xfffffffc00908947 */ /* 0x000fea000383ffff */
[----:B------:R-:W-:Y:S05]  /*13660*/  BSYNC.RECONVERGENT B7 ;  /* 0x0000000000077941 */ /* 0x000fea0003800200 */
.L_x_2364:
[----:B------:R-:W0:Y:S01]  /*13670*/  LDC.64 R2, c[0x0][0x710] ;  /* 0x0001c400ff027b82 */ /* 0x000e220000000a00 */
[----:B------:R-:W-:Y:S01]  /*13680*/  IADD3 R16, PT, PT, R16, 0x80, RZ ;  /* 0x0000008010107810 */ /* 0x000fe20007ffe0ff */
[----:B0-----:R1:W-:Y:S06]  /*13690*/  STG.E.64 desc[UR36][R2.64], RZ ;  /* 0x000000ff02007986 */ /* 0x0013ec000c101b24 */
.L_x_2360:
[----:B0-----:R-:W-:Y:S05]  /*136a0*/  BSYNC.RECONVERGENT B6 ;  /* 0x0000000000067941 */ /* 0x001fea0003800200 */
.L_x_2359:
        /* <DEDUP_REMOVED lines=31> */
.L_x_2368:
[----:B------:R-:W0:Y:S02]  /*138a0*/  LDCU.64 UR4, c[0x0][0x750] ;  /* 0x0000ea00ff0477ac */ /* 0x000e240008000a00 */
        /* <DEDUP_REMOVED lines=19> */
.L_x_2369:
        /* <DEDUP_REMOVED lines=24> */
.L_x_2370:
        /* <DEDUP_REMOVED lines=12> */
[----:B------:R-:W-:Y:S01]  /*13c20*/  BSSY.RECONVERGENT B6, `(.L_x_2371) ;  /* 0x000001d000067945 */ /* 0x000fe20003800200 */
.L_x_2374:
        /* <DEDUP_REMOVED lines=22> */
.L_x_2373:
[----:B------:R-:W-:Y:S05]  /*13d90*/  BSYNC.RECONVERGENT B7 ;  /* 0x0000000000077941 */ /* 0x000fea0003800200 */
.L_x_2372:
[----:B------:R-:W-:-:S04]  /*13da0*/  IADD3 R16, P0, PT, R16, 0x8, RZ ;  /* 0x0000000810107810 */ /* 0x000fc80007f1e0ff */
[----:B------:R-:W-:Y:S02]  /*13db0*/  IADD3.X R17, PT, PT, RZ, R17, RZ, P0, !PT ;  /* 0x00000011ff117210 */ /* 0x000fe400007fe4ff */
[----:B------:R-:W-:-:S04]  /*13dc0*/  ISETP.GE.U32.AND P0, PT, R16, R25, PT ;  /* 0x000000191000720c */ /* 0x000fc80003f06070 */
[----:B------:R-:W-:-:S13]  /*13dd0*/  ISETP.GE.U32.AND.EX P0, PT, R17, R24, PT, P0 ;  /* 0x000000181100720c */ /* 0x000fda0003f06100 */
[----:B------:R-:W-:Y:S05]  /*13de0*/  @!P0 BRA `(.L_x_2374) ;  /* 0xfffffffc00908947 */ /* 0x000fea000383ffff */
[----:B------:R-:W-:Y:S05]  /*13df0*/  BSYNC.RECONVERGENT B6 ;  /* 0x0000000000067941 */ /* 0x000fea0003800200 */
.L_x_2371:
[----:B------:R-:W0:Y:S02]  /*13e00*/  LDC.64 R2, c[0x0][0x710] ;  /* 0x0001c400ff027b82 */ /* 0x000e240000000a00 */
[----:B0-----:R-:W-:Y:S01]  /*13e10*/  STG.E.64 desc[UR36][R2.64], RZ ;  /* 0x000000ff02007986 */ /* 0x001fe2000c101b24 */
[----:B------:R-:W-:Y:S05]  /*13e20*/  EXIT ;  /* 0x000000000000794d */ /* 0x000fea0003800000 */
.L_x_2358:
[----:B------:R-:W1:Y:S01]  /*13e30*/  LDCU UR4, c[0x0][0x380] ;  /* 0x00007000ff0477ac */ /* 0x000e620008000800 */
[----:B------:R-:W-:Y:S01]  /*13e40*/  VIADD R18, R18, 0xffffffff ;  /* 0xffffffff12127836 */ /* 0x000fe20000000000 */
[----:B------:R-:W-:Y:S04]  /*13e50*/  BSSY.RECONVERGENT B6, `(.L_x_2375) ;  /* 0x0000224000067945 */ /* 0x000fe80003800200 */
[----:B------:R-:W-:-:S04]  /*13e60*/  VIMNMX.U32 R17, PT, PT, R18, 0x18, PT ;  /* 0x0000001812117848 */ /* 0x000fc80003fe0000 */
[----:B------:R-:W-:Y:S02]  /*13e70*/  IADD3 R17, PT, PT, R17, 0x1, RZ ;  /* 0x0000000111117810 */ /* 0x000fe40007ffe0ff */
[----:B-1----:R-:W-:-:S13]  /*13e80*/  ISETP.GE.AND P0, PT, R16, UR4, PT ;  /* 0x0000000410007c0c */ /* 0x002fda000bf06270 */
[----:B------:R-:W-:Y:S05]  /*13e90*/  @P0 BRA `(.L_x_2376) ;  /* 0x00000020007c0947 */ /* 0x000fea0003800000 */
[----:B------:R-:W1:Y:S01]  /*13ea0*/  LDCU.64 UR4, c[0x0][0x390] ;  /* 0x00007200ff0477ac */ /* 0x000e620008000a00 */
[----:B------:R-:W-:Y:S02]  /*13eb0*/  HFMA2 R2, -RZ, RZ, 0, 0 ;  /* 0x00000000ff027431 */ /* 0x000fe400000001ff */
[----:B------:R-:W-:Y:S01]  /*13ec0*/  IMAD.MOV.U32 R3, RZ, RZ, R16 ;  /* 0x000000ffff037224 */ /* 0x000fe200078e0010 */
[----:B------:R-:W-:Y:S01]  /*13ed0*/  ISETP.NE.AND P0, PT, R18, RZ, PT ;  /* 0x000000ff1200720c */ /* 0x000fe20003f05270 */
[----:B------:R-:W2:Y:S01]  /*13ee0*/  LDCU UR6, c[0x0][0x38c] ;  /* 0x00007180ff0677ac */ /* 0x000ea20008000800 */
[----:B------:R-:W3:Y:S01]  /*13ef0*/  LDCU.64 UR8, c[0x0][0x4b8] ;  /* 0x00009700ff0877ac */ /* 0x000ee20008000a00 */
[----:B------:R-:W4:Y:S01]  /*13f00*/  LDCU.64 UR10, c[0x0][0x4c0] ;  /* 0x00009800ff0a77ac */ /* 0x000f220008000a00 */
[----:B-1----:R-:W-:Y:S01]  /*13f10*/  IMAD.HI.U32 R6, R16, UR4, R2 ;  /* 0x0000000410067c27 */ /* 0x002fe2000f8e0002 */
[----:B------:R-:W1:Y:S04]  /*13f20*/  LDCU UR4, c[0x0][0x4c8] ;  /* 0x00009900ff0477ac */ /* 0x000e680008000800 */
[----:B------:R-:W-:-:S04]  /*13f30*/  SHF.R.U32.HI R7, RZ, UR5, R6 ;  /* 0x00000005ff077c19 */ /* 0x000fc80008011606 */
[----:B------:R-:W-:-:S05]  /*13f40*/  IADD3 R3, PT, PT, -R7, RZ, RZ ;  /* 0x000000ff07037210 */ /* 0x000fca0007ffe1ff */
[----:B--2---:R-:W-:-:S04]  /*13f50*/  IMAD R0, R3, UR6, R16 ;  /* 0x0000000603007c24 */ /* 0x004fc8000f8e0210 */
[C---:B---3--:R-:W-:Y:S02]  /*13f60*/  IMAD R19, R0.reuse, UR8, RZ ;  /* 0x0000000800137c24 */ /* 0x048fe4000f8e02ff */
[C---:B------:R-:W-:Y:S02]  /*13f70*/  IMAD R4, R0.reuse, UR9, RZ ;  /* 0x0000000900047c24 */ /* 0x040fe4000f8e02ff */
[C---:B----4-:R-:W-:Y:S02]  /*13f80*/  IMAD R3, R0.reuse, UR10, RZ ;  /* 0x0000000a00037c24 */ /* 0x050fe4000f8e02ff */
[C---:B------:R-:W-:Y:S02]  /*13f90*/  IMAD R2, R0.reuse, UR11, RZ ;  /* 0x0000000b00027c24 */ /* 0x040fe4000f8e02ff */
[----:B-1----:R-:W-:Y:S01]  /*13fa0*/  IMAD R0, R0, UR4, RZ ;  /* 0x0000000400007c24 */ /* 0x002fe2000f8e02ff */
[----:B------:R-:W-:Y:S06]  /*13fb0*/  @!P0 BRA `(.L_x_2377) ;  /* 0x0000001800248947 */ /* 0x000fec0003800000 */
[----:B------:R-:W1:Y:S01]  /*13fc0*/  LDCU.64 UR6, c[0x0][0x398] ;  /* 0x00007300ff0677ac */ /* 0x000e620008000a00 */
[----:B------:R-:W-:Y:S02]  /*13fd0*/  MOV R6, RZ ;  /* 0x000000ff00067202 */ /* 0x000fe40000000f00 */
[----:B------:R-:W-:Y:S01]  /*13fe0*/  ISETP.NE.AND P0, PT, R17, 0x2, PT ;  /* 0x000000021100780c */ /* 0x000fe20003f05270 */
[----:B------:R-:W2:Y:S01]  /*13ff0*/  LDCU UR4, c[0x0][0x3a0] ;  /* 0x00007400ff0477ac */ /* 0x000ea20008000800 */
[----:B------:R-:W3:Y:S01]  /*14000*/  LDCU.128 UR8, c[0x0][0x4d0] ;  /* 0x00009a00ff0877ac */ /* 0x000ee20008000c00 */
[----:B------:R-:W4:Y:S01]  /*14010*/  LDCU UR5, c[0x0][0x4e0] ;  /* 0x00009c00ff0577ac */ /* 0x000f220008000800 */
        /* <DEDUP_REMOVED lines=8> */
[----:B----4-:R-:W-:Y:S01]  /*140a0*/  IMAD R0, R7, UR5, R0 ;  /* 0x0000000507007c24 */ /* 0x010fe2000f8e0200 */
[----:B------:R-:W-:Y:S06]  /*140b0*/  @!P0 BRA `(.L_x_2377) ;  /* 0x0000001400e48947 */ /* 0x000fec0003800000 */
[----:B------:R-:W1:Y:S01]  /*140c0*/  LDCU.64 UR4, c[0x0][0x3a8] ;  /* 0x00007500ff0477ac */ /* 0x000e620008000a00 */
[----:B------:R-:W-:Y:S02]  /*140d0*/  MOV R8, RZ ;  /* 0x000000ff00087202 */ /* 0x000fe40000000f00 */
[----:B------:R-:W-:Y:S01]  /*140e0*/  ISETP.NE.AND P0, PT, R17, 0x3, PT ;  /* 0x000000031100780c */ /* 0x000fe20003f05270 */
        /* <DEDUP_REMOVED lines=8> */
[C---:B---3--:R-:W-:Y:S02]  /*14170*/  IMAD R19, R9.reuse, UR8, R19 ;  /* 0x0000000809137c24 */ /* 0x048fe4000f8e0213 */
[C---:B------:R-:W-:Y:S02]  /*14180*/  IMAD R4, R9.reuse, UR9, R4 ;  /* 0x0000000909047c24 */ /* 0x040fe4000f8e0204 */
[C---:B----4-:R-:W-:Y:S02]  /*14190*/  IMAD R3, R9.reuse, UR10, R3 ;  /* 0x0000000a09037c24 */ /* 0x050fe4000f8e0203 */
[C---:B------:R-:W-:Y:S02]  /*141a0*/  IMAD R2, R9.reuse, UR11, R2 ;  /* 0x0000000b09027c24 */ /* 0x040fe4000f8e0202 */
[----:B-1----:R-:W-:Y:S01]  /*141b0*/  IMAD R0, R9, UR4, R0 ;  /* 0x0000000409007c24 */ /* 0x002fe2000f8e0200 */
[----:B------:R-:W-:Y:S06]  /*141c0*/  @!P0 BRA `(.L_x_2377) ;  /* 0x0000001400a08947 */ /* 0x000fec0003800000 */
[----:B------:R-:W1:Y:S01]  /*141d0*/  LDCU.64 UR6, c[0x0][0x3b0] ;  /* 0x00007600ff0677ac */ /* 0x000e620008000a00 */
[----:B------:R-:W-:Y:S01]  /*141e0*/  IMAD.MOV.U32 R6, RZ, RZ, RZ ;  /* 0x000000ffff067224 */ /* 0x000fe200078e00ff */
[----:B------:R-:W-:Y:S01]  /*141f0*/  ISETP.NE.AND P0, PT, R17, 0x4, PT ;  /* 0x000000041100780c */ /* 0x000fe20003f05270 */
[----:B------:R-:W2:Y:S01]  /*14200*/  LDCU UR4, c[0x0][0x3b8] ;  /* 0x00007700ff0477ac */ /* 0x000ea20008000800 */
[----:B------:R-:W3:Y:S01]  /*14210*/  LDCU.128 UR8, c[0x0][0x500] ;  /* 0x0000a000ff0877ac */ /* 0x000ee20008000c00 */
[----:B------:R-:W4:Y:S01]  /*14220*/  LDCU UR5, c[0x0][0x510] ;  /* 0x0000a200ff0577ac */ /* 0x000f220008000800 */
        /* <DEDUP_REMOVED lines=11> */
[----:B------:R-:W-:Y:S01]  /*142e0*/  HFMA2 R8, -RZ, RZ, 0, 0 ;  /* 0x00000000ff087431 */ /* 0x000fe200000001ff */
[----:B------:R-:W-:Y:S01]  /*142f0*/  ISETP.NE.AND P0, PT, R17, 0x5, PT ;  /* 0x000000051100780c */ /* 0x000fe20003f05270 */
[----:B------:R-:W2:Y:S01]  /*14300*/  LDCU UR6, c[0x0][0x3bc] ;  /* 0x00007780ff0677ac */ /* 0x000ea20008000800 */
[----:B------:R-:W3:Y:S01]  /*14310*/  LDCU.64 UR8, c[0x0][0x518] ;  /* 0x0000a300ff0877ac */ /* 0x000ee20008000a00 */
[----:B------:R-:W4:Y:S01]  /*14320*/  LDCU.64 UR10, c[0x0][0x520] ;  /* 0x0000a400ff0a77ac */ /* 0x000f220008000a00 */
[----:B-1----:R-:W-:Y:S01]  /*14330*/  IMAD.HI.U32 R6, R9, UR4, R8 ;  /* 0x0000000409067c27 */ /* 0x002fe2000f8e0008 */
[----:B------:R-:W1:Y:S04]  /*14340*/  LDCU UR4, c[0x0][0x528] ;  /* 0x0000a500ff0477ac */ /* 0x000e680008000800 */
[----:B------:R-:W-:-:S05]  /*14350*/  SHF.R.U32.HI R7, RZ, UR5, R6 ;  /* 0x00000005ff077c19 */ /* 0x000fca0008011606 */
[----:B------:R-:W-:-:S04]  /*14360*/  IMAD.MOV R5, RZ, RZ, -R7 ;  /* 0x000000ffff057224 */ /* 0x000fc800078e0a07 */
        /* <DEDUP_REMOVED lines=24> */
[----:B------:R-:W-:Y:S01]  /*144f0*/  IMAD.MOV.U32 R8, RZ, RZ, RZ ;  /* 0x000000ffff087224 */ /* 0x000fe200078e00ff */
        /* <DEDUP_REMOVED lines=82> */
[----:B------:R-:W-:Y:S01]  /*14a20*/  HFMA2 R6, -RZ, RZ, 0, 0 ;  /* 0x00000000ff067431 */ /* 0x000fe200000001ff */
        /* <DEDUP_REMOVED lines=196> */
[----:B------:R-:W-:Y:S01]  /*15670*/  ISETP.NE.AND P0, PT, R17, 0x18, PT ;  /* 0x000000181100780c */ /* 0x000fe20003f05270 */
[----:B------:R-:W1:Y:S01]  /*15680*/  LDCU.64 UR6, c[0x0][0x4a0] ;  /* 0x00009400ff0677ac */ /* 0x000e620008000a00 */
[----:B------:R-:W-:Y:S01]  /*15690*/  HFMA2 R6, -RZ, RZ, 0, 0 ;  /* 0x00000000ff067431 */ /* 0x000fe200000001ff */
[----:B------:R-:W2:Y:S01]  /*156a0*/  LDCU UR4, c[0x0][0x4a8] ;  /* 0x00009500ff0477ac */ /* 0x000ea20008000800 */
[----:B------:R-:W3:Y:S09]  /*156b0*/  LDCU.128 UR8, c[0x0][0x6e0] ;  /* 0x0000dc00ff0877ac */ /* 0x000ef20008000c00 */
[----:B------:R-:W4:Y:S01]  /*156c0*/  @P0 LDC.64 R10, c[0x0][0x4b0] ;  /* 0x00012c00ff0a0b82 */ /* 0x000f220000000a00 */
[----:B-1----:R-:W-:-:S07]  /*156d0*/  IMAD.HI.U32 R8, R7, UR7, R6 ;  /* 0x0000000707087c27 */ /* 0x002fce000f8e0006 */
[----:B------:R-:W1:Y:S01]  /*156e0*/  @P0 LDC R13, c[0x0][0x4ac] ;  /* 0x00012b00ff0d0b82 */ /* 0x000e620000000800 */
[----:B--2---:R-:W-:Y:S01]  /*156f0*/  SHF.R.U32.HI R9, RZ, UR4, R8 ;  /* 0x00000004ff097c19 */ /* 0x004fe20008011608 */
[----:B------:R-:W2:Y:S01]  /*15700*/  LDCU UR4, c[0x0][0x6f0] ;  /* 0x0000de00ff0477ac */ /* 0x000ea20008000800 */
[----:B------:R-:W-:-:S05]  /*15710*/  @P0 MOV R8, RZ ;  /* 0x000000ff00080202 */ /* 0x000fca0000000f00 */
[----:B------:R-:W5:Y:S01]  /*15720*/  @P0 LDC.64 R14, c[0x0][0x6f8] ;  /* 0x0001be00ff0e0b82 */ /* 0x000f620000000a00 */
[----:B------:R-:W-:-:S04]  /*15730*/  IMAD.MOV R5, RZ, RZ, -R9 ;  /* 0x000000ffff057224 */ /* 0x000fc800078e0a09 */
[----:B------:R-:W-:Y:S02]  /*15740*/  IMAD R7, R5, UR6, R7 ;  /* 0x0000000605077c24 */ /* 0x000fe4000f8e0207 */
[----:B----4-:R-:W-:Y:S01]  /*15750*/  @P0 IMAD.HI.U32 R6, R9, R10, R8 ;  /* 0x0000000a09060227 */ /* 0x010fe200078e0008 */
[----:B------:R-:W4:Y:S03]  /*15760*/  @P0 LDC.64 R20, c[0x0][0x700] ;  /* 0x0001c000ff140b82 */ /* 0x000f260000000a00 */
[C---:B---3--:R-:W-:Y:S01]  /*15770*/  IMAD R19, R7.reuse, UR8, R19 ;  /* 0x0000000807137c24 */ /* 0x048fe2000f8e0213 */
[----:B------:R-:W-:Y:S01]  /*15780*/  @P0 SHF.R.U32.HI R6, RZ, R11, R6 ;  /* 0x0000000bff060219 */ /* 0x000fe20000011606 */
[C---:B------:R-:W-:Y:S02]  /*15790*/  IMAD R4, R7.reuse, UR9, R4 ;  /* 0x0000000907047c24 */ /* 0x040fe4000f8e0204 */
[C---:B------:R-:W-:Y:S01]  /*157a0*/  IMAD R3, R7.reuse, UR10, R3 ;  /* 0x0000000a07037c24 */ /* 0x040fe2000f8e0203 */
[----:B------:R-:W3:Y:S01]  /*157b0*/  @P0 LDC R10, c[0x0][0x708] ;  /* 0x0001c200ff0a0b82 */ /* 0x000ee20000000800 */
[----:B------:R-:W-:Y:S01]  /*157c0*/  @P0 IADD3 R8, PT, PT, -R6, RZ, RZ ;  /* 0x000000ff06080210 */ /* 0x000fe20007ffe1ff */
[----:B------:R-:W-:-:S02]  /*157d0*/  IMAD R2, R7, UR11, R2 ;  /* 0x0000000b07027c24 */ /* 0x000fc4000f8e0202 */
[----:B--2---:R-:W-:Y:S02]  /*157e0*/  IMAD R0, R7, UR4, R0 ;  /* 0x0000000407007c24 */ /* 0x004fe4000f8e0200 */
[----:B-1----:R-:W-:-:S04]  /*157f0*/  @P0 IMAD R9, R13, R8, R9 ;  /* 0x000000080d090224 */ /* 0x002fc800078e0209 */
[C---:B-----5:R-:W-:Y:S02]  /*15800*/  @P0 IMAD R19, R9.reuse, R14, R19 ;  /* 0x0000000e09130224 */ /* 0x060fe400078e0213 */
[C---:B------:R-:W-:Y:S02]  /*15810*/  @P0 IMAD R4, R9.reuse, R15, R4 ;  /* 0x0000000f09040224 */ /* 0x040fe400078e0204 */
[C---:B----4-:R-:W-:Y:S02]  /*15820*/  @P0 IMAD R3, R9.reuse, R20, R3 ;  /* 0x0000001409030224 */ /* 0x050fe400078e0203 */
[C---:B------:R-:W-:Y:S02]  /*15830*/  @P0 IMAD R2, R9.reuse, R21, R2 ;  /* 0x0000001509020224 */ /* 0x040fe400078e0202 */
[----:B---3--:R-:W-:-:S07]  /*15840*/  @P0 IMAD R0, R9, R10, R0 ;  /* 0x0000000a09000224 */ /* 0x008fce00078e0200 */
.L_x_2377:
[----:B------:R-:W1:Y:S01]  /*15850*/  LDCU.64 UR4, c[0x0][0x718] ;  /* 0x0000e300ff0477ac */ /* 0x000e620008000a00 */
[----:B------:R-:W2:Y:S01]  /*15860*/  LDCU.128 UR8, c[0x0][0x720] ;  /* 0x0000e400ff0877ac */ /* 0x000ea20008000c00 */
[----:B------:R-:W3:Y:S01]  /*15870*/  LDCU.64 UR6, c[0x0][0x730] ;  /* 0x0000e600ff0677ac */ /* 0x000ee20008000a00 */
[----:B-1----:R-:W-:-:S04]  /*15880*/  IADD3 R4, P0, PT, R4, UR4, RZ ;  /* 0x0000000404047c10 */ /* 0x002fc8000ff1e0ff */
[----:B------:R-:W-:Y:S01]  /*15890*/  IADD3.X R5, PT, PT, RZ, UR5, RZ, P0, !PT ;  /* 0x00000005ff057c10 */ /* 0x000fe200087fe4ff */
[----:B------:R-:W1:Y:S05]  /*158a0*/  LDCU.64 UR4, c[0x0][0x740] ;  /* 0x0000e800ff0477ac */ /* 0x000e6a0008000a00 */
[----:B0-----:R-:W1:Y:S01]  /*158b0*/  LDG.E.64 R4, desc[UR36][R4.64] ;  /* 0x0000002404047981 */ /* 0x001e62000c1e1b00 */
[----:B--2---:R-:W-:Y:S02]  /*158c0*/  IADD3 R6, P0, PT, R3, UR8, RZ ;  /* 0x0000000803067c10 */ /* 0x004fe4000ff1e0ff */
[----:B------:R-:W-:Y:S02]  /*158d0*/  IADD3 R2, P1, PT, R2, UR10, RZ ;  /* 0x0000000a02027c10 */ /* 0x000fe4000ff3e0ff */
[----:B---3--:R-:W-:Y:S01]  /*158e0*/  IADD3 R8, P2, PT, R0, UR6, RZ ;  /* 0x0000000600087c10 */ /* 0x008fe2000ff5e0ff */
[----:B------:R-:W-:Y:S01]  /*158f0*/  IMAD.X R7, RZ, RZ, UR9, P0 ;  /* 0x00000009ff077e24 */ /* 0x000fe200080e06ff */
[----:B------:R-:W-:-:S02]  /*15900*/  IADD3.X R3, PT, PT, RZ, UR11, RZ, P1, !PT ;  /* 0x0000000bff037c10 */ /* 0x000fc40008ffe4ff */
[----:B------:R-:W-:Y:S02]  /*15910*/  IADD3.X R9, PT, PT, RZ, UR7, RZ, P2, !PT ;  /* 0x00000007ff097c10 */ /* 0x000fe400097fe4ff */
[----:B------:R0:W5:Y:S04]  /*15920*/  LDG.E.64 R22, desc[UR36][R6.64] ;  /* 0x0000002406167981 */ /* 0x000168000c1e1b00 */
        /* <DEDUP_REMOVED lines=22> */
.L_x_2379:
[----:B------:R-:W-:Y:S05]  /*15a90*/  BSYNC.RECONVERGENT B7 ;  /* 0x0000000000077941 */ /* 0x000fea0003800200 */
.L_x_2378:
        /* <DEDUP_REMOVED lines=21> */
.L_x_2381:
[----:B------:R-:W-:Y:S05]  /*15bf0*/  BSYNC.RECONVERGENT B7 ;  /* 0x0000000000077941 */ /* 0x000fea0003800200 */
.L_x_2380:
        /* <DEDUP_REMOVED lines=25> */
.L_x_2383:
[----:B------:R-:W-:Y:S05]  /*15d90*/  BSYNC.RECONVERGENT B7 ;  /* 0x0000000000077941 */ /* 0x000fea0003800200 */
.L_x_2382:
[----:B------:R-:W0:Y:S01]  /*15da0*/  LDCU.64 UR4, c[0x0][0x770] ;  /* 0x0000ee00ff0477ac */ /* 0x000e220008000a00 */
[----:B------:R-:W-:Y:S01]  /*15db0*/  BSSY.RECONVERGENT B7, `(.L_x_2384) ;  /* 0x0000028000077945 */ /* 0x000fe20003800200 */
        /* <DEDUP_REMOVED lines=11> */
.L_x_2388:
        /* <DEDUP_REMOVED lines=22> */
.L_x_2387:
[----:B------:R-:W-:Y:S05]  /*15fd0*/  BSYNC.RECONVERGENT B8 ;  /* 0x0000000000087941 */ /* 0x000fea0003800200 */
.L_x_2386:
[----:B------:R-:W-:-:S04]  /*15fe0*/  IADD3 R22, P0, PT, R22, 0x8, RZ ;  /* 0x0000000816167810 */ /* 0x000fc80007f1e0ff */
[----:B------:R-:W-:Y:S02]  /*15ff0*/  IADD3.X R23, PT, PT, RZ, R23, RZ, P0, !PT ;  /* 0x00000017ff177210 */ /* 0x000fe400007fe4ff */
[----:B------:R-:W-:-:S04]  /*16000*/  ISETP.GE.U32.AND P0, PT, R22, R29, PT ;  /* 0x0000001d1600720c */ /* 0x000fc80003f06070 */
[----:B------:R-:W-:-:S13]  /*16010*/  ISETP.GE.U32.AND.EX P0, PT, R23, R28, PT, P0 ;  /* 0x0000001c1700720c */ /* 0x000fda0003f06100 */
[----:B------:R-:W-:Y:S05]  /*16020*/  @!P0 BRA `(.L_x_2388) ;  /* 0xfffffffc00908947 */ /* 0x000fea000383ffff */
.L_x_2385:
[----:B------:R-:W-:Y:S05]  /*16030*/  BSYNC.RECONVERGENT B7 ;  /* 0x0000000000077941 */ /* 0x000fea0003800200 */
.L_x_2384:
[----:B------:R-:W0:Y:S01]  /*16040*/  LDCU.64 UR4, c[0x0][0x710] ;  /* 0x0000e200ff0477ac */ /* 0x000e220008000a00 */
[----:B------:R-:W-:Y:S02]  /*16050*/  IADD3 R16, PT, PT, R16, 0x80, RZ ;  /* 0x0000008010107810 */ /* 0x000fe40007ffe0ff */
[----:B0-----:R-:W-:-:S05]  /*16060*/  IADD3 R2, P0, PT, R19, UR4, RZ ;  /* 0x0000000413027c10 */ /* 0x001fca000ff1e0ff */
[----:B------:R-:W-:-:S05]  /*16070*/  IMAD.X R3, RZ, RZ, UR5, P0 ;  /* 0x00000005ff037e24 */ /* 0x000fca00080e06ff */
[----:B------:R1:W-:Y:S03]  /*16080*/  STG.E.64 desc[UR36][R2.64], RZ ;  /* 0x000000ff02007986 */ /* 0x0003e6000c101b24 */
.L_x_2376:
[----:B0-----:R-:W-:Y:S05]  /*16090*/  BSYNC.RECONVERGENT B6 ;  /* 0x0000000000067941 */ /* 0x001fea0003800200 */
.L_x_2375:
[----:B------:R-:W0:Y:S02]  /*160a0*/  LDCU UR4, c[0x0][0x380] ;  /* 0x00007000ff0477ac */ /* 0x000e240008000800 */
[----:B0-----:R-:W-:-:S13]  /*160b0*/  ISETP.GE.AND P0, PT, R16, UR4, PT ;  /* 0x0000000410007c0c */ /* 0x001fda000bf06270 */
[----:B------:R-:W-:Y:S05]  /*160c0*/  @P0 EXIT ;  /* 0x000000000000094d */ /* 0x000fea0003800000 */
[----:B------:R-:W0:Y:S01]  /*160d0*/  LDCU.64 UR4, c[0x0][0x390] ;  /* 0x00007200ff0477ac */ /* 0x000e220008000a00 */
[----:B-1----:R-:W-:Y:S02]  /*160e0*/  HFMA2 R2, -RZ, RZ, 0, 0 ;  /* 0x00000000ff027431 */ /* 0x002fe400000001ff */
[----:B------:R-:W-:Y:S01]  /*160f0*/  IMAD.MOV.U32 R3, RZ, RZ, R16 ;  /* 0x000000ffff037224 */ /* 0x000fe200078e0010 */
[----:B------:R-:W-:Y:S01]  /*16100*/  ISETP.NE.AND P0, PT, R18, RZ, PT ;  /* 0x000000ff1200720c */ /* 0x000fe20003f05270 */
[----:B------:R-:W1:Y:S01]  /*16110*/  LDCU UR6, c[0x0][0x38c] ;  /* 0x00007180ff0677ac */ /* 0x000e620008000800 */
[----:B------:R-:W2:Y:S01]  /*16120*/  LDCU.64 UR8, c[0x0][0x4b8] ;  /* 0x00009700ff0877ac */ /* 0x000ea20008000a00 */
[----:B------:R-:W3:Y:S01]  /*16130*/  LDCU.64 UR10, c[0x0][0x4c0] ;  /* 0x00009800ff0a77ac */ /* 0x000ee20008000a00 */
[----:B0-----:R-:W-:Y:S01]  /*16140*/  IMAD.HI.U32 R6, R16, UR4, R2 ;  /* 0x0000000410067c27 */ /* 0x001fe2000f8e0002 */
[----:B------:R-:W0:Y:S04]  /*16150*/  LDCU UR4, c[0x0][0x4c8] ;  /* 0x00009900ff0477ac */ /* 0x000e280008000800 */
[----:B------:R-:W-:-:S04]  /*16160*/  SHF.R.U32.HI R7, RZ, UR5, R6 ;  /* 0x00000005ff077c19 */ /* 0x000fc80008011606 */
[----:B------:R-:W-:-:S05]  /*16170*/  IADD3 R3, PT, PT, -R7, RZ, RZ ;  /* 0x000000ff07037210 */ /* 0x000fca0007ffe1ff */
[----:B-1----:R-:W-:-:S04]  /*16180*/  IMAD R0, R3, UR6, R16 ;  /* 0x0000000603007c24 */ /* 0x002fc8000f8e0210 */
[C---:B--2---:R-:W-:Y:S02]  /*16190*/  IMAD R3, R0.reuse, UR8, RZ ;  /* 0x0000000800037c24 */ /* 0x044fe4000f8e02ff */
[C---:B------:R-:W-:Y:S02]  /*161a0*/  IMAD R4, R0.reuse, UR9, RZ ;  /* 0x0000000900047c24 */ /* 0x040fe4000f8e02ff */
[C---:B---3--:R-:W-:Y:S02]  /*161b0*/  IMAD R5, R0.reuse, UR10, RZ ;  /* 0x0000000a00057c24 */ /* 0x048fe4000f8e02ff */
[C---:B------:R-:W-:Y:S02]  /*161c0*/  IMAD R2, R0.reuse, UR11, RZ ;  /* 0x0000000b00027c24 */ /* 0x040fe4000f8e02ff */
[----:B0-----:R-:W-:Y:S01]  /*161d0*/  IMAD R0, R0, UR4, RZ ;  /* 0x0000000400007c24 */ /* 0x001fe2000f8e02ff */
[----:B------:R-:W-:Y:S06]  /*161e0*/  @!P0 BRA `(.L_x_2389) ;  /* 0x0000001800248947 */ /* 0x000fec0003800000 */
[----:B------:R-:W0:Y:S01]  /*161f0*/  LDCU.64 UR6, c[0x0][0x398] ;  /* 0x00007300ff0677ac */ /* 0x000e220008000a00 */
[----:B------:R-:W-:Y:S02]  /*16200*/  MOV R6, RZ ;  /* 0x000000ff00067202 */ /* 0x000fe40000000f00 */
[----:B------:R-:W-:Y:S01]  /*16210*/  ISETP.NE.AND P0, PT, R17, 0x2, PT ;  /* 0x000000021100780c */ /* 0x000fe20003f05270 */
[----:B------:R-:W1:Y:S01]  /*16220*/  LDCU UR4, c[0x0][0x3a0] ;  /* 0x00007400ff0477ac */ /* 0x000e620008000800 */
[----:B------:R-:W2:Y:S01]  /*16230*/  LDCU.128 UR8, c[0x0][0x4d0] ;  /* 0x00009a00ff0877ac */ /* 0x000ea20008000c00 */
[----:B------:R-:W3:Y:S01]  /*16240*/  LDCU UR5, c[0x0][0x4e0] ;  /* 0x00009c00ff0577ac */ /* 0x000ee20008000800 */
        /* <DEDUP_REMOVED lines=8> */
[----:B---3--:R-:W-:Y:S01]  /*162d0*/  IMAD R0, R7, UR5, R0 ;  /* 0x0000000507007c24 */ /* 0x008fe2000f8e0200 */
[----:B------:R-:W-:Y:S06]  /*162e0*/  @!P0 BRA `(.L_x_2389) ;  /* 0x0000001400e48947 */ /* 0x000fec0003800000 */
[----:B------:R-:W0:Y:S01]  /*162f0*/  LDCU.64 UR4, c[0x0][0x3a8] ;  /* 0x00007500ff0477ac */ /* 0x000e220008000a00 */
[----:B------:R-:W-:Y:S02]  /*16300*/  MOV R8, RZ ;  /* 0x000000ff00087202 */ /* 0x000fe40000000f00 */
[----:B------:R-:W-:Y:S01]  /*16310*/  ISETP.NE.AND P0, PT, R17, 0x3, PT ;  /* 0x000000031100780c */ /* 0x000fe20003f05270 */
        /* <DEDUP_REMOVED lines=8> */
[C---:B--2---:R-:W-:Y:S02]  /*163a0*/  IMAD R3, R9.reuse, UR8, R3 ;  /* 0x0000000809037c24 */ /* 0x044fe4000f8e0203 */
[C---:B------:R-:W-:Y:S02]  /*163b0*/  IMAD R4, R9.reuse, UR9, R4 ;  /* 0x0000000909047c24 */ /* 0x040fe4000f8e0204 */
[C---:B---3--:R-:W-:Y:S02]  /*163c0*/  IMAD R5, R9.reuse, UR10, R5 ;  /* 0x0000000a09057c24 */ /* 0x048fe4000f8e0205 */
[C---:B------:R-:W-:Y:S02]  /*163d0*/  IMAD R2, R9.reuse, UR11, R2 ;  /* 0x0000000b09027c24 */ /* 0x040fe4000f8e0202 */
[----:B0-----:R-:W-:Y:S01]  /*163e0*/  IMAD R0, R9, UR4, R0 ;  /* 0x0000000409007c24 */ /* 0x001fe2000f8e0200 */
[----:B------:R-:W-:Y:S06]  /*163f0*/  @!P0 BRA `(.L_x_2389) ;  /* 0x0000001400a08947 */ /* 0x000fec0003800000 */
[----:B------:R-:W0:Y:S01]  /*16400*/  LDCU.64 UR6, c[0x0][0x3b0] ;  /* 0x00007600ff0677ac */ /* 0x000e220008000a00 */
[----:B------:R-:W-:Y:S01]  /*16410*/  IMAD.MOV.U32 R6, RZ, RZ, RZ ;  /* 0x000000ffff067224 */ /* 0x000fe200078e00ff */
[----:B------:R-:W-:Y:S01]  /*16420*/  ISETP.NE.AND P0, PT, R17, 0x4, PT ;  /* 0x000000041100780c */ /* 0x000fe20003f05270 */
[----:B------:R-:W1:Y:S01]  /*16430*/  LDCU UR4, c[0x0][0x3b8] ;  /* 0x00007700ff0477ac */ /* 0x000e620008000800 */
[----:B------:R-:W2:Y:S01]  /*16440*/  LDCU.128 UR8, c[0x0][0x500] ;  /* 0x0000a000ff0877ac */ /* 0x000ea20008000c00 */
[----:B------:R-:W3:Y:S01]  /*16450*/  LDCU UR5, c[0x0][0x510] ;  /* 0x0000a200ff0577ac */ /* 0x000ee20008000800 */
        /* <DEDUP_REMOVED lines=11> */
[----:B------:R-:W-:Y:S01]  /*16510*/  HFMA2 R8, -RZ, RZ, 0, 0 ;  /* 0x00000000ff087431 */ /* 0x000fe200000001ff */
[----:B------:R-:W-:Y:S01]  /*16520*/  ISETP.NE.AND P0, PT, R17, 0x5, PT ;  /* 0x000000051100780c */ /* 0x000fe20003f05270 */
[----:B------:R-:W1:Y:S01]  /*16530*/  LDCU UR6, c[0x0][0x3bc] ;  /* 0x00007780ff0677ac */ /* 0x000e620008000800 */
[----:B------:R-:W2:Y:S01]  /*16540*/  LDCU.64 UR8, c[0x0][0x518] ;  /* 0x0000a300ff0877ac */ /* 0x000ea20008000a00 */
[----:B------:R-:W3:Y:S01]  /*16550*/  LDCU.64 UR10, c[0x0][0x520] ;  /* 0x0000a400ff0a77ac */ /* 0x000ee20008000a00 */
[----:B0-----:R-:W-:Y:S01]  /*16560*/  IMAD.HI.U32 R6, R9, UR4, R8 ;  /* 0x0000000409067c27 */ /* 0x001fe2000f8e0008 */
[----:B------:R-:W0:Y:S04]  /*16570*/  LDCU UR4, c[0x0][0x528] ;  /* 0x0000a500ff0477ac */ /* 0x000e280008000800 */
[----:B------:R-:W-:-:S05]  /*16580*/  SHF.R.U32.HI R7, RZ, UR5, R6 ;  /* 0x00000005ff077c19 */ /* 0x000fca0008011606 */
[----:B------:R-:W-:-:S04]  /*16590*/  IMAD.MOV R8, RZ, RZ, -R7 ;  /* 0x000000ffff087224 */ /* 0x000fc800078e0a07 */
        /* <DEDUP_REMOVED lines=24> */
[----:B------:R-:W-:Y:S01]  /*16720*/  IMAD.MOV.U32 R8, RZ, RZ, RZ ;  /* 0x000000ffff087224 */ /* 0x000fe200078e00ff */
        /* <DEDUP_REMOVED lines=82> */
[----:B------:R-:W-:Y:S01]  /*16c50*/  HFMA2 R6, -RZ, RZ, 0, 0 ;  /* 0x00000000ff067431 */ /* 0x000fe200000001ff */
        /* <DEDUP_REMOVED lines=196> */
[----:B------:R-:W-:Y:S01]  /*178a0*/  ISETP.NE.AND P0, PT, R17, 0x18, PT ;  /* 0x000000181100780c */ /* 0x000fe20003f05270 */
[----:B------:R-:W0:Y:S01]  /*178b0*/  LDCU.64 UR6, c[0x0][0x4a0] ;  /* 0x00009400ff0677ac */ /* 0x000e220008000a00 */
[----:B------:R-:W-:Y:S01]  /*178c0*/  HFMA2 R6, -RZ, RZ, 0, 0 ;  /* 0x00000000ff067431 */ /* 0x000fe200000001ff */
[----:B------:R-:W1:Y:S01]  /*178d0*/  LDCU UR4, c[0x0][0x4a8] ;  /* 0x00009500ff0477ac */ /* 0x000e620008000800 */
[----:B------:R-:W2:Y:S09]  /*178e0*/  LDCU.128 UR8, c[0x0][0x6e0] ;  /* 0x0000dc00ff0877ac */ /* 0x000eb20008000c00 */
[----:B------:R-:W3:Y:S01]  /*178f0*/  @P0 LDC.64 R10, c[0x0][0x4b0] ;  /* 0x00012c00ff0a0b82 */ /* 0x000ee20000000a00 */
[----:B0-----:R-:W-:-:S07]  /*17900*/  IMAD.HI.U32 R8, R7, UR7, R6 ;  /* 0x0000000707087c27 */ /* 0x001fce000f8e0006 */
[----:B------:R-:W0:Y:S01]  /*17910*/  @P0 LDC R13, c[0x0][0x4ac] ;  /* 0x00012b00ff0d0b82 */ /* 0x000e220000000800 */
[----:B-1----:R-:W-:Y:S01]  /*17920*/  SHF.R.U32.HI R9, RZ, UR4, R8 ;  /* 0x00000004ff097c19 */ /* 0x002fe20008011608 */
[----:B------:R-:W1:Y:S01]  /*17930*/  LDCU UR4, c[0x0][0x6f0] ;  /* 0x0000de00ff0477ac */ /* 0x000e620008000800 */
[----:B------:R-:W-:-:S05]  /*17940*/  @P0 MOV R8, RZ ;  /* 0x000000ff00080202 */ /* 0x000fca0000000f00 */
[----:B------:R-:W4:Y:S01]  /*17950*/  @P0 LDC.64 R14, c[0x0][0x6f8] ;  /* 0x0001be00ff0e0b82 */ /* 0x000f220000000a00 */
[----:B---3--:R-:W-:-:S07]  /*17960*/  @P0 IMAD.HI.U32 R6, R9, R10, R8 ;  /* 0x0000000a09060227 */ /* 0x008fce00078e0008 */
[----:B------:R-:W3:Y:S01]  /*17970*/  @P0 LDC.64 R16, c[0x0][0x700] ;  /* 0x0001c000ff100b82 */ /* 0x000ee20000000a00 */
[----:B------:R-:W-:Y:S01]  /*17980*/  @P0 SHF.R.U32.HI R6, RZ, R11, R6 ;  /* 0x0000000bff060219 */ /* 0x000fe20000011606 */
[----:B------:R-:W-:-:S06]  /*17990*/  IMAD.MOV R11, RZ, RZ, -R9 ;  /* 0x000000ffff0b7224 */ /* 0x000fcc00078e0a09 */
[----:B------:R-:W5:Y:S01]  /*179a0*/  @P0 LDC R10, c[0x0][0x708] ;  /* 0x0001c200ff0a0b82 */ /* 0x000f620000000800 */
[----:B------:R-:W-:Y:S01]  /*179b0*/  @P0 IADD3 R8, PT, PT, -R6, RZ, RZ ;  /* 0x000000ff06080210 */ /* 0x000fe20007ffe1ff */
[----:B------:R-:W-:-:S04]  /*179c0*/  IMAD R7, R11, UR6, R7 ;  /* 0x000000060b077c24 */ /* 0x000fc8000f8e0207 */
[----:B0-----:R-:W-:Y:S02]  /*179d0*/  @P0 IMAD R9, R13, R8, R9 ;  /* 0x000000080d090224 */ /* 0x001fe400078e0209 */
[C---:B--2---:R-:W-:Y:S02]  /*179e0*/  IMAD R3, R7.reuse, UR8, R3 ;  /* 0x0000000807037c24 */ /* 0x044fe4000f8e0203 */
[C---:B------:R-:W-:Y:S02]  /*179f0*/  IMAD R4, R7.reuse, UR9, R4 ;  /* 0x0000000907047c24 */ /* 0x040fe4000f8e0204 */
[C---:B------:R-:W-:Y:S02]  /*17a00*/  IMAD R5, R7.reuse, UR10, R5 ;  /* 0x0000000a07057c24 */ /* 0x040fe4000f8e0205 */
[C---:B------:R-:W-:Y:S02]  /*17a10*/  IMAD R2, R7.reuse, UR11, R2 ;  /* 0x0000000b07027c24 */ /* 0x040fe4000f8e0202 */
[----:B-1----:R-:W-:-:S02]  /*17a20*/  IMAD R0, R7, UR4, R0 ;  /* 0x0000000407007c24 */ /* 0x002fc4000f8e0200 */
[C---:B----4-:R-:W-:Y:S02]  /*17a30*/  @P0 IMAD R3, R9.reuse, R14, R3 ;  /* 0x0000000e09030224 */ /* 0x050fe400078e0203 */
[C---:B------:R-:W-:Y:S02]  /*17a40*/  @P0 IMAD R4, R9.reuse, R15, R4 ;  /* 0x0000000f09040224 */ /* 0x040fe400078e0204 */
[C---:B---3--:R-:W-:Y:S02]  /*17a50*/  @P0 IMAD R5, R9.reuse, R16, R5 ;  /* 0x0000001009050224 */ /* 0x048fe400078e0205 */
[C---:B------:R-:W-:Y:S02]  /*17a60*/  @P0 IMAD R2, R9.reuse, R17, R2 ;  /* 0x0000001109020224 */ /* 0x040fe400078e0202 */
[----:B-----5:R-:W-:-:S07]  /*17a70*/  @P0 IMAD R0, R9, R10, R0 ;  /* 0x0000000a09000224 */ /* 0x020fce00078e0200 */
.L_x_2389:
[----:B------:R-:W0:Y:S01]  /*17a80*/  LDCU.128 UR4, c[0x0][0x710] ;  /* 0x0000e200ff0477ac */ /* 0x000e220008000c00 */
[----:B------:R-:W1:Y:S01]  /*17a90*/  LDCU.128 UR8, c[0x0][0x720] ;  /* 0x0000e400ff0877ac */ /* 0x000e620008000c00 */
[----:B------:R-:W2:Y:S01]  /*17aa0*/  LDCU.64 UR12, c[0x0][0x730] ;  /* 0x0000e600ff0c77ac */ /* 0x000ea20008000a00 */
[----:B0-----:R-:W-:-:S04]  /*17ab0*/  IADD3 R6, P0, PT, R4, UR6, RZ ;  /* 0x0000000604067c10 */ /* 0x001fc8000ff1e0ff */
[----:B------:R-:W-:Y:S01]  /*17ac0*/  IADD3.X R7, PT, PT, RZ, UR7, RZ, P0, !PT ;  /* 0x00000007ff077c10 */ /* 0x000fe200087fe4ff */
[----:B------:R-:W0:Y:S05]  /*17ad0*/  LDCU.64 UR6, c[0x0][0x740] ;  /* 0x0000e800ff0677ac */ /* 0x000e2a0008000a00 */
[----:B------:R-:W0:Y:S01]  /*17ae0*/  LDG.E.64 R6, desc[UR36][R6.64] ;  /* 0x0000002406067981 */ /* 0x000e22000c1e1b00 */
[----:B-1----:R-:W-:Y:S02]  /*17af0*/  IADD3 R4, P0, PT, R5, UR8, RZ ;  /* 0x0000000805047c10 */ /* 0x002fe4000ff1e0ff */
[----:B------:R-:W-:Y:S02]  /*17b00*/  IADD3 R8, P1, PT, R2, UR10, RZ ;  /* 0x0000000a02087c10 */ /* 0x000fe4000ff3e0ff */
[----:B--2---:R-:W-:Y:S01]  /*17b10*/  IADD3 R10, P2, PT, R0, UR12, RZ ;  /* 0x0000000c000a7c10 */ /* 0x004fe2000ff5e0ff */
[----:B------:R-:W-:Y:S01]  /*17b20*/  IMAD.X R5, RZ, RZ, UR9, P0 ;  /* 0x00000009ff057e24 */ /* 0x000fe200080e06ff */
[----:B------:R-:W-:-:S02]  /*17b30*/  IADD3.X R9, PT, PT, RZ, UR11, RZ, P1, !PT ;  /* 0x0000000bff097c10 */ /* 0x000fc40008ffe4ff */
[----:B------:R-:W-:Y:S02]  /*17b40*/  IADD3.X R11, PT, PT, RZ, UR13, RZ, P2, !PT ;  /* 0x0000000dff0b7c10 */ /* 0x000fe400097fe4ff */
[----:B------:R1:W5:Y:S04]  /*17b50*/  LDG.E.64 R16, desc[UR36][R4.64] ;  /* 0x0000002404107981 */ /* 0x000368000c1e1b00 */
[----:B------:R1:W5:Y:S04]  /*17b60*/  LDG.E.64 R22, desc[UR36][R8.64] ;  /* 0x0000002408167981 */ /* 0x000368000c1e1b00 */
[----:B------:R1:W5:Y:S01]  /*17b70*/  LDG.E.64 R24, desc[UR36][R10.64] ;  /* 0x000000240a187981 */ /* 0x000362000c1e1b00 */
[----:B------:R-:W-:Y:S01]  /*17b80*/  IADD3 R18, P1, PT, R3, UR4, RZ ;  /* 0x0000000403127c10 */ /* 0x000fe2000ff3e0ff */
[----:B------:R-:W-:Y:S04]  /*17b90*/  BSSY.RECONVERGENT B6, `(.L_x_2390) ;  /* 0x0000015000067945 */ /* 0x000fe80003800200 */
[----:B------:R-:W-:Y:S01]  /*17ba0*/  IMAD.X R19, RZ, RZ, UR5, P1 ;  /* 0x00000005ff137e24 */ /* 0x000fe200088e06ff */
[----:B0-----:R-:W-:-:S04]  /*17bb0*/  ISETP.NE.U32.AND P0, PT, R6, UR6, PT ;  /* 0x0000000606007c0c */ /* 0x001fc8000bf05070 */
[----:B------:R-:W-:-:S13]  /*17bc0*/  ISETP.NE.AND.EX P0, PT, R7, UR7, PT, P0 ;  /* 0x0000000707007c0c */ /* 0x000fda000bf05300 */
[----:B-1----:R-:W-:Y:S05]  /*17bd0*/  @!P0 BRA `(.L_x_2391) ;  /* 0x0000000000408947 */ /* 0x002fea0003800000 */
        /* <DEDUP_REMOVED lines=15> */
[----:B--2--5:R-:W-:Y:S05]  /*17cd0*/  CALL.ABS.NOINC R2 ;  /* 0x0000000002007343 */ /* 0x024fea0003c00000 */
.L_x_2391:
[----:B------:R-:W-:Y:S05]  /*17ce0*/  BSYNC.RECONVERGENT B6 ;  /* 0x0000000000067941 */ /* 0x000fea0003800200 */
.L_x_2390:
[----:B------:R-:W0:Y:S01]  /*17cf0*/  LDCU.64 UR4, c[0x0][0x750] ;  /* 0x0000ea00ff0477ac */ /* 0x000e220008000a00 */
[----:B------:R-:W-:Y:S01]  /*17d00*/  BSSY.RECONVERGENT B6, `(.L_x_2392) ;  /* 0x0000014000067945 */ /* 0x000fe20003800200 */
[----:B0----5:R-:W-:-:S04]  /*17d10*/  ISETP.NE.U32.AND P0, PT, R16, UR4, PT ;  /* 0x0000000410007c0c */ /* 0x021fc8000bf05070 */
[----:B------:R-:W-:-:S13]  /*17d20*/  ISETP.NE.AND.EX P0, PT, R17, UR5, PT, P0 ;  /* 0x0000000511007c0c */ /* 0x000fda000bf05300 */
        /* <DEDUP_REMOVED lines=17> */
.L_x_2393:
[----:B------:R-:W-:Y:S05]  /*17e40*/  BSYNC.RECONVERGENT B6 ;  /* 0x0000000000067941 */ /* 0x000fea0003800200 */
.L_x_2392:
        /* <DEDUP_REMOVED lines=25> */
.L_x_2395:
[----:B------:R-:W-:Y:S05]  /*17fe0*/  BSYNC.RECONVERGENT B6 ;  /* 0x0000000000067941 */ /* 0x000fea0003800200 */
.L_x_2394:
        /* <DEDUP_REMOVED lines=13> */
.L_x_2400:
        /* <DEDUP_REMOVED lines=22> */
.L_x_2399:
[----:B------:R-:W-:Y:S05]  /*18220*/  BSYNC.RECONVERGENT B7 ;  /* 0x0000000000077941 */ /* 0x000fea0003800200 */
.L_x_2398:
[----:B------:R-:W-:-:S05]  /*18230*/  IADD3 R16, P0, PT, R16, 0x8, RZ ;  /* 0x0000000810107810 */ /* 0x000fca0007f1e0ff */
[----:B------:R-:W-:Y:S01]  /*18240*/  IMAD.X R17, RZ, RZ, R17, P0 ;  /* 0x000000ffff117224 */ /* 0x000fe200000e0611 */
[----:B------:R-:W-:-:S04]  /*18250*/  ISETP.GE.U32.AND P0, PT, R16, R27, PT ;  /* 0x0000001b1000720c */ /* 0x000fc80003f06070 */
[----:B------:R-:W-:-:S13]  /*18260*/  ISETP.GE.U32.AND.EX P0, PT, R17, R26, PT, P0 ;  /* 0x0000001a1100720c */ /* 0x000fda0003f06100 */
[----:B------:R-:W-:Y:S05]  /*18270*/  @!P0 BRA `(.L_x_2400) ;  /* 0xfffffffc00908947 */ /* 0x000fea000383ffff */
.L_x_2397:
[----:B------:R-:W-:Y:S05]  /*18280*/  BSYNC.RECONVERGENT B6 ;  /* 0x0000000000067941 */ /* 0x000fea0003800200 */
.L_x_2396:
[----:B------:R-:W-:Y:S01]  /*18290*/  STG.E.64 desc[UR36][R18.64], RZ ;  /* 0x000000ff12007986 */ /* 0x000fe2000c101b24 */
[----:B------:R-:W-:Y:S05]  /*182a0*/  EXIT ;  /* 0x000000000000794d */ /* 0x000fea0003800000 */
        .weak           $__internal_4_$__cuda_sm20_div_s64
        .type           $__internal_4_$__cuda_sm20_div_s64,@function
        .size           $__internal_4_$__cuda_sm20_div_s64,($__internal_5_$__cuda_sm20_rem_s64 - $__internal_4_$__cuda_sm20_div_s64)
$__internal_4_$__cuda_sm20_div_s64:
        /* <DEDUP_REMOVED lines=8> */
[----:B0-----:R-:W-:-:S06]  /*18330*/  IADD3 R6, PT, PT, R6, 0x1ffffffe, RZ ;  /* 0x1ffffffe06067810 */ /* 0x001fcc0007ffe0ff */
[----:B------:R-:W0:Y:S02]  /*18340*/  F2I.U64.TRUNC R10, R6 ;  /* 0x00000006000a7311 */ /* 0x000e24000020d800 */
[----:B0-----:R-:W-:Y:S01]  /*18350*/  IMAD.WIDE.U32 R6, R10, R12, RZ ;  /* 0x0000000c0a067225 */ /* 0x001fe200078e00ff */
[----:B------:R-:W-:-:S03]  /*18360*/  MOV R29, R10 ;  /* 0x0000000a001d7202 */ /* 0x000fc60000000f00 */
        /* <DEDUP_REMOVED lines=18> */
[----:B------:R-:W-:Y:S02]  /*18490*/  SEL R8, R10, R8, !P3 ;  /* 0x000000080a087207 */ /* 0x000fe40005800000 */
[----:B------:R-:W-:Y:S01]  /*184a0*/  IADD3.X R11, PT, PT, RZ, ~R5, RZ, P4, !PT ;  /* 0x80000005ff0b7210 */ /* 0x000fe200027fe4ff */
[----:B------:R-:W-:-:S04]  /*184b0*/  IMAD.X R9, RZ, RZ, ~R9, P0 ;  /* 0x000000ffff097224 */ /* 0x000fc800000e0e09 */
[----:B------:R-:W-:-:S04]  /*184c0*/  IMAD.WIDE.U32 R28, P0, R29, R9, R28 ;  /* 0x000000091d1c7225 */ /* 0x000fc8000780001c */
[----:B------:R-:W-:-:S04]  /*184d0*/  IMAD.HI.U32 R28, P1, R7, R6, R28 ;  /* 0x00000006071c7227 */ /* 0x000fc8000782001c */
[CC--:B------:R-:W-:Y:S02]  /*184e0*/  IMAD R6, R7.reuse, R9.reuse, RZ ;  /* 0x0000000907067224 */ /* 0x0c0fe400078e02ff */
[----:B------:R-:W-:-:S03]  /*184f0*/  IMAD.HI.U32 R9, R7, R9, RZ ;  /* 0x0000000907097227 */ /* 0x000fc600078e00ff */
[----:B------:R-:W-:Y:S02]  /*18500*/  IADD3 R6, P2, PT, R6, R28, RZ ;  /* 0x0000001c06067210 */ /* 0x000fe40007f5e0ff */
[----:B------:R-:W-:Y:S02]  /*18510*/  IADD3.X R7, PT, PT, R9, R7, RZ, P0, !PT ;  /* 0x0000000709077210 */ /* 0x000fe400007fe4ff */
[-C--:B------:R-:W-:Y:S01]  /*18520*/  SEL R9, R11, R5.reuse, !P3 ;  /* 0x000000050b097207 */ /* 0x080fe20005800000 */
[----:B------:R-:W-:Y:S01]  /*18530*/  IMAD.HI.U32 R10, R6, R8, RZ ;  /* 0x00000008060a7227 */ /* 0x000fe200078e00ff */
[----:B------:R-:W-:Y:S02]  /*18540*/  IADD3.X R7, PT, PT, RZ, RZ, R7, P2, P1 ;  /* 0x000000ffff077210 */ /* 0x000fe400017e2407 */
[----:B------:R-:W-:Y:S01]  /*18550*/  LOP3.LUT R5, R3, R5, RZ, 0x3c, !PT ;  /* 0x0000000503057212 */ /* 0x000fe200078e3cff */
[----:B------:R-:W-:Y:S02]  /*18560*/  IMAD.MOV.U32 R11, RZ, RZ, RZ ;  /* 0x000000ffff0b7224 */ /* 0x000fe400078e00ff */
[----:B------:R-:W-:-:S02]  /*18570*/  IMAD R28, R7, R9, RZ ;  /* 0x00000009071c7224 */ /* 0x000fc400078e02ff */
[----:B------:R-:W-:-:S04]  /*18580*/  IMAD.WIDE.U32 R10, R6, R9, R10 ;  /* 0x00000009060a7225 */ /* 0x000fc800078e000a */
[----:B------:R-:W-:-:S04]  /*18590*/  IMAD.HI.U32 R6, P0, R7, R8, R10 ;  /* 0x0000000807067227 */ /* 0x000fc8000780000a */
[----:B------:R-:W-:Y:S01]  /*185a0*/  IMAD.HI.U32 R7, R7, R9, RZ ;  /* 0x0000000907077227 */ /* 0x000fe200078e00ff */
[----:B------:R-:W-:-:S04]  /*185b0*/  IADD3 R6, P1, PT, R28, R6, RZ ;  /* 0x000000061c067210 */ /* 0x000fc80007f3e0ff */
[----:B------:R-:W-:Y:S01]  /*185c0*/  IADD3.X R7, PT, PT, R7, RZ, RZ, P0, !PT ;  /* 0x000000ff07077210 */ /* 0x000fe200007fe4ff */
[C---:B------:R-:W-:Y:S01]  /*185d0*/  IMAD.WIDE.U32 R10, R6.reuse, R12, RZ ;  /* 0x0000000c060a7225 */ /* 0x040fe200078e00ff */
[C---:B------:R-:W-:Y:S02]  /*185e0*/  IADD3 R28, P2, PT, R6.reuse, 0x1, RZ ;  /* 0x00000001061c7810 */ /* 0x040fe40007f5e0ff */
        /* <DEDUP_REMOVED lines=10> */
[----:B------:R-:W-:Y:S02]  /*18690*/  IADD3.X R8, PT, PT, RZ, R7, RZ, P2, !PT ;  /* 0x00000007ff087210 */ /* 0x000fe400017fe4ff */
[----:B------:R-:W-:Y:S02]  /*186a0*/  SEL R6, R28, R6, P0 ;  /* 0x000000061c067207 */ /* 0x000fe40000000000 */
[----:B------:R-:W-:-:S02]  /*186b0*/  SEL R11, R11, R9, P0 ;  /* 0x000000090b0b7207 */ /* 0x000fc40000000000 */
[----:B------:R-:W-:Y:S02]  /*186c0*/  ISETP.GE.U32.AND P1, PT, R10, R12, PT ;  /* 0x0000000c0a00720c */ /* 0x000fe40003f26070 */
[----:B------:R-:W-:Y:S02]  /*186d0*/  SEL R7, R8, R7, P0 ;  /* 0x0000000708077207 */ /* 0x000fe40000000000 */
[----:B------:R-:W-:Y:S02]  /*186e0*/  IADD3 R8, P2, PT, R6, 0x1, RZ ;  /* 0x0000000106087810 */ /* 0x000fe40007f5e0ff */
[----:B------:R-:W-:Y:S02]  /*186f0*/  ISETP.GE.U32.AND.EX P0, PT, R11, R13, PT, P1 ;  /* 0x0000000d0b00720c */ /* 0x000fe40003f06110 */
[----:B------:R-:W-:Y:S01]  /*18700*/  ISETP.GE.AND P1, PT, R5, RZ, PT ;  /* 0x000000ff0500720c */ /* 0x000fe20003f26270 */
[----:B------:R-:W-:Y:S01]  /*18710*/  IMAD.X R9, RZ, RZ, R7, P2 ;  /* 0x000000ffff097224 */ /* 0x000fe200010e0607 */
[----:B------:R-:W-:Y:S01]  /*18720*/  SEL R8, R8, R6, P0 ;  /* 0x0000000608087207 */ /* 0x000fe20000000000 */
[----:B------:R-:W-:-:S03]  /*18730*/  IMAD.MOV.U32 R5, RZ, RZ, 0x0 ;  /* 0x00000000ff057424 */ /* 0x000fc600078e00ff */
[----:B------:R-:W-:Y:S02]  /*18740*/  SEL R9, R9, R7, P0 ;  /* 0x0000000709097207 */ /* 0x000fe40000000000 */
[----:B------:R-:W-:Y:S02]  /*18750*/  IADD3 R6, P2, PT, RZ, -R8, RZ ;  /* 0x80000008ff067210 */ /* 0x000fe40007f5e0ff */
[----:B------:R-:W-:Y:S02]  /*18760*/  ISETP.NE.U32.AND P0, PT, R4, RZ, PT ;  /* 0x000000ff0400720c */ /* 0x000fe40003f05070 */
[-C--:B------:R-:W-:Y:S02]  /*18770*/  IADD3.X R4, PT, PT, RZ, ~R9.reuse, RZ, P2, !PT ;  /* 0x80000009ff047210 */ /* 0x080fe400017fe4ff */
[----:B------:R-:W-:Y:S02]  /*18780*/  ISETP.NE.AND.EX P0, PT, R3, RZ, PT, P0 ;  /* 0x000000ff0300720c */ /* 0x000fe40003f05300 */
[----:B------:R-:W-:-:S02]  /*18790*/  SEL R3, R4, R9, !P1 ;  /* 0x0000000904037207 */ /* 0x000fc40004800000 */
[----:B------:R-:W-:Y:S02]  /*187a0*/  MOV R4, R0 ;  /* 0x0000000000047202 */ /* 0x000fe40000000f00 */
[----:B------:R-:W-:Y:S02]  /*187b0*/  SEL R6, R6, R8, !P1 ;  /* 0x0000000806067207 */ /* 0x000fe40004800000 */
[----:B------:R-:W-:Y:S02]  /*187c0*/  SEL R3, R3, 0xffffffff, P0 ;  /* 0xffffffff03037807 */ /* 0x000fe40000000000 */
[----:B------:R-:W-:Y:S01]  /*187d0*/  SEL R6, R6, 0xffffffff, P0 ;  /* 0xffffffff06067807 */ /* 0x000fe20000000000 */
[----:B------:R-:W-:Y:S06]  /*187e0*/  RET.REL.NODEC R4 `(_ZN2at6native18elementwise_kernelILi128ELi2EZNS0_22gpu_kernel_impl_nocastIZZZNS0_67_GLOBAL__N__bb565c37_34_ValidateCompressedIndicesKernel_cu_33a4b88b42_validate_compressed_sparse_indices_kernelILNS3_8CDimNameE1ENS3_18CUDAKernelLauncherENS3_14EmptyVecKernelENS3_8DummyVecELm0EEEvRKNS_6TensorESB_lllENKUlvE1_clEvENKUlvE0_clEvEUllllllE_EEvRNS_18TensorIteratorBaseERKT_EUliE_EEviT1_) ;  /* 0xfffffe7804047950 */ /* 0x000fec0003c3ffff */
        .weak           $__internal_5_$__cuda_sm20_rem_s64
        .type           $__internal_5_$__cuda_sm20_rem_s64,@function
        .size           $__internal_5_$__cuda_sm20_rem_s64,(.L_x_40025 - $__internal_5_$__cuda_sm20_rem_s64)
$__internal_5_$__cuda_sm20_rem_s64:
[----:B------:R-:W-:Y:S02]  /*187f0*/  IADD3 R5, P1, PT, RZ, -R0, RZ ;  /* 0x80000000ff057210 */ /* 0x000fe40007f3e0ff */
[----:B------:R-:W-:Y:S02]  /*18800*/  ISETP.GE.AND P0, PT, R12, RZ, PT ;  /* 0x000000ff0c00720c */ /* 0x000fe40003f06270 */
[----:B------:R-:W-:Y:S02]  /*18810*/  IADD3.X R3, PT, PT, RZ, ~R12, RZ, P1, !PT ;  /* 0x8000000cff037210 */ /* 0x000fe40000ffe4ff */
[----:B------:R-:W-:Y:S02]  /*18820*/  SEL R4, R5, R0, !P0 ;  /* 0x0000000005047207 */ /* 0x000fe40004000000 */
[----:B------:R-:W-:-:S04]  /*18830*/  SEL R5, R3, R12, !P0 ;  /* 0x0000000c03057207 */ /* 0x000fc80004000000 */
[----:B------:R-:W0:Y:S08]  /*18840*/  I2F.U64.RP R3, R4 ;  /* 0x0000000400037312 */ /* 0x000e300000309000 */
[----:B0-----:R-:W0:Y:S02]  /*18850*/  MUFU.RCP R3, R3 ;  /* 0x0000000300037308 */ /* 0x001e240000001000 */
[----:B0-----:R-:W-:-:S06]  /*18860*/  IADD3 R6, PT, PT, R3, 0x1ffffffe, RZ ;  /* 0x1ffffffe03067810 */ /* 0x001fcc0007ffe0ff */
        /* <DEDUP_REMOVED lines=11> */
[----:B------:R-:W-:Y:S01]  /*18920*/  IMAD.HI.U32 R8, P1, R7, R15, R8 ;  /* 0x0000000f07087227 */ /* 0x000fe20007820008 */
[----:B------:R-:W-:-:S04]  /*18930*/  IADD3.X R3, PT, PT, R3, R7, RZ, P0, !PT ;  /* 0x0000000703037210 */ /* 0x000fc800007fe4ff */
[----:B------:R-:W-:-:S04]  /*18940*/  IADD3 R9, P2, PT, R29, R8, RZ ;  /* 0x000000081d097210 */ /* 0x000fc80007f5e0ff */
[----:B------:R-:W-:Y:S01]  /*18950*/  IADD3.X R3, PT, PT, RZ, RZ, R3, P2, P1 ;  /* 0x000000ffff037210 */ /* 0x000fe200017e2403 */
[----:B------:R-:W-:Y:S01]  /*18960*/  IMAD.WIDE.U32 R6, R9, R4, RZ ;  /* 0x0000000409067225 */ /* 0x000fe200078e00ff */
[----:B------:R-:W-:-:S03]  /*18970*/  ISETP.GE.AND P1, PT, R11, RZ, PT ;  /* 0x000000ff0b00720c */ /* 0x000fc60003f26270 */
[----:B------:R-:W-:Y:S01]  /*18980*/  IMAD R7, R9, R5, R7 ;  /* 0x0000000509077224 */ /* 0x000fe200078e0207 */
[----:B------:R-:W-:-:S03]  /*18990*/  IADD3 R15, P0, PT, RZ, -R6, RZ ;  /* 0x80000006ff0f7210 */ /* 0x000fc60007f1e0ff */
[----:B------:R-:W-:Y:S02]  /*189a0*/  IMAD R7, R3, R4, R7 ;  /* 0x0000000403077224 */ /* 0x000fe400078e0207 */
[----:B------:R-:W-:-:S04]  /*189b0*/  IMAD.HI.U32 R8, R9, R15, RZ ;  /* 0x0000000f09087227 */ /* 0x000fc800078e00ff */
[----:B------:R-:W-:Y:S01]  /*189c0*/  IMAD.X R6, RZ, RZ, ~R7, P0 ;  /* 0x000000ffff067224 */ /* 0x000fe200000e0e07 */
[----:B------:R-:W-:-:S03]  /*189d0*/  IADD3 R7, P4, PT, RZ, -R10, RZ ;  /* 0x8000000aff077210 */ /* 0x000fc60007f9e0ff */
[----:B------:R-:W-:Y:S01]  /*189e0*/  IMAD.WIDE.U32 R8, P0, R9, R6, R8 ;  /* 0x0000000609087225 */ /* 0x000fe20007800008 */
[----:B------:R-:W-:-:S03]  /*189f0*/  SEL R10, R7, R10, !P1 ;  /* 0x0000000a070a7207 */ /* 0x000fc60004800000 */
[----:B------:R-:W-:Y:S02]  /*18a00*/  IMAD.MOV.U32 R7, RZ, RZ, RZ ;  /* 0x000000ffff077224 */ /* 0x000fe400078e00ff */
[----:B------:R-:W-:-:S04]  /*18a10*/  IMAD.HI.U32 R9, P2, R3, R15, R8 ;  /* 0x0000000f03097227 */ /* 0x000fc80007840008 */
[CC--:B------:R-:W-:Y:S02]  /*18a20*/  IMAD R8, R3.reuse, R6.reuse, RZ ;  /* 0x0000000603087224 */ /* 0x0c0fe400078e02ff */
[----:B------:R-:W-:-:S03]  /*18a30*/  IMAD.HI.U32 R6, R3, R6, RZ ;  /* 0x0000000603067227 */ /* 0x000fc600078e00ff */
[----:B------:R-:W-:Y:S02]  /*18a40*/  IADD3 R9, P3, PT, R8, R9, RZ ;  /* 0x0000000908097210 */ /* 0x000fe40007f7e0ff */
[----:B------:R-:W-:Y:S02]  /*18a50*/  IADD3.X R8, PT, PT, RZ, ~R11, RZ, P4, !PT ;  /* 0x8000000bff087210 */ /* 0x000fe400027fe4ff */
[----:B------:R-:W-:Y:S01]  /*18a60*/  IADD3.X R3, PT, PT, R6, R3, RZ, P0, !PT ;  /* 0x0000000306037210 */ /* 0x000fe200007fe4ff */
[----:B------:R-:W-:Y:S01]  /*18a70*/  IMAD.HI.U32 R6, R9, R10, RZ ;  /* 0x0000000a09067227 */ /* 0x000fe200078e00ff */
[----:B------:R-:W-:Y:S02]  /*18a80*/  SEL R8, R8, R11, !P1 ;  /* 0x0000000b08087207 */ /* 0x000fe40004800000 */
[----:B------:R-:W-:-:S03]  /*18a90*/  IADD3.X R3, PT, PT, RZ, RZ, R3, P3, P2 ;  /* 0x000000ffff037210 */ /* 0x000fc60001fe4403 */
[----:B------:R-:W-:-:S04]  /*18aa0*/  IMAD.WIDE.U32 R6, R9, R8, R6 ;  /* 0x0000000809067225 */ /* 0x000fc800078e0006 */
[C---:B------:R-:W-:Y:S02]  /*18ab0*/  IMAD R9, R3.reuse, R8, RZ ;  /* 0x0000000803097224 */ /* 0x040fe400078e02ff */
[----:B------:R-:W-:-:S04]  /*18ac0*/  IMAD.HI.U32 R6, P0, R3, R10, R6 ;  /* 0x0000000a03067227 */ /* 0x000fc80007800006 */
[----:B------:R-:W-:Y:S01]  /*18ad0*/  IMAD.HI.U32 R3, R3, R8, RZ ;  /* 0x0000000803037227 */ /* 0x000fe200078e00ff */
[----:B------:R-:W-:-:S04]  /*18ae0*/  IADD3 R9, P2, PT, R9, R6, RZ ;  /* 0x0000000609097210 */ /* 0x000fc80007f5e0ff */
[----:B------:R-:W-:Y:S01]  /*18af0*/  IADD3.X R3, PT, PT, R3, RZ, RZ, P0, !PT ;  /* 0x000000ff03037210 */ /* 0x000fe200007fe4ff */
        /* <DEDUP_REMOVED lines=14> */
[CC--:B------:R-:W-:Y:S02]  /*18be0*/  ISETP.GE.U32.AND.EX P0, PT, R9.reuse, R5.reuse, PT, P0 ;  /* 0x000000050900720c */ /* 0x0c0fe40003f06100 */
[----:B------:R-:W-:Y:S02]  /*18bf0*/  IADD3.X R4, PT, PT, R9, ~R5, RZ, P2, !PT ;  /* 0x8000000509047210 */ /* 0x000fe400017fe4ff */
[----:B------:R-:W-:Y:S02]  /*18c00*/  SEL R3, R3, R7, P0 ;  /* 0x0000000703037207 */ /* 0x000fe40000000000 */
[----:B------:R-:W-:Y:S02]  /*18c10*/  SEL R4, R4, R9, P0 ;  /* 0x0000000904047207 */ /* 0x000fe40000000000 */
[----:B------:R-:W-:Y:S02]  /*18c20*/  IADD3 R6, P2, PT, RZ, -R3, RZ ;  /* 0x80000003ff067210 */ /* 0x000fe40007f5e0ff */
[----:B------:R-:W-:-:S02]  /*18c30*/  ISETP.NE.U32.AND P0, PT, R0, RZ, PT ;  /* 0x000000ff0000720c */ /* 0x000fc40003f05070 */
[----:B------:R-:W-:Y:S01]  /*18c40*/  SEL R0, R6, R3, !P1 ;  /* 0x0000000306007207 */ /* 0x000fe20004800000 */
[----:B------:R-:W-:Y:S01]  /*18c50*/  IMAD.X R5, RZ, RZ, ~R4, P2 ;  /* 0x000000ffff057224 */ /* 0x000fe200010e0e04 */
[----:B------:R-:W-:-:S04]  /*18c60*/  ISETP.NE.AND.EX P0, PT, R12, RZ, PT, P0 ;  /* 0x000000ff0c00720c */ /* 0x000fc80003f05300 */
[----:B------:R-:W-:Y:S01]  /*18c70*/  SEL R3, R5, R4, !P1 ;  /* 0x0000000405037207 */ /* 0x000fe20004800000 */
[----:B------:R-:W-:Y:S01]  /*18c80*/  HFMA2 R5, -RZ, RZ, 0, 0 ;  /* 0x00000000ff057431 */ /* 0x000fe200000001ff */
[----:B------:R-:W-:Y:S02]  /*18c90*/  MOV R4, R13 ;  /* 0x0000000d00047202 */ /* 0x000fe40000000f00 */
[----:B------:R-:W-:Y:S02]  /*18ca0*/  SEL R0, R0, 0xffffffff, P0 ;  /* 0xffffffff00007807 */ /* 0x000fe40000000000 */
[----:B------:R-:W-:Y:S01]  /*18cb0*/  SEL R3, R3, 0xffffffff, P0 ;  /* 0xffffffff03037807 */ /* 0x000fe20000000000 */
[----:B------:R-:W-:Y:S06]  /*18cc0*/  RET.REL.NODEC R4 `(_ZN2at6native18elementwise_kernelILi128ELi2EZNS0_22gpu_kernel_impl_nocastIZZZNS0_67_GLOBAL__N__bb565c37_34_ValidateCompressedIndicesKernel_cu_33a4b88b42_validate_compressed_sparse_indices_kernelILNS3_8CDimNameE1ENS3_18CUDAKernelLauncherENS3_14EmptyVecKernelENS3_8DummyVecELm0EEEvRKNS_6TensorESB_lllENKUlvE1_clEvENKUlvE0_clEvEUllllllE_EEvRNS_18TensorIteratorBaseERKT_EUliE_EEviT1_) ;  /* 0xfffffe7004cc7950 */ /* 0x000fec0003c3ffff */
.L_x_2401:
        /* <DEDUP_REMOVED lines=11> */
.L_x_40025:


//--------------------- .text._ZN2at6native27unrolled_elementwise_kernelIZZZNS0_67_GLOBAL__N__bb565c37_34_ValidateCompressedIndicesKernel_cu_33a4b88b42_validate_compressed_sparse_indices_kernelILNS2_8CDimNameE1ENS2_18CUDAKernelLauncherENS2_14EmptyVecKernelENS2_8DummyVecELm0EEEvRKNS_6TensorESA_lllENKUlvE1_clEvENKUlvE0_clEvEUllllllE_St5arrayIPcLm6EELi4E23TrivialOffsetCalculatorILi5EjESH_ILi1EjENS0_6memory15LoadWithoutCastENSK_16StoreWithoutCastEEEviT_T0_T2_T3_T4_T5_ --------------------------
	.section	.text._ZN2at6native27unrolled_elementwise_kernelIZZZNS0_67_GLOBAL__N__bb565c37_34_ValidateCompressedIndicesKernel_cu_33a4b88b42_validate_compressed_sparse_indices_kernelILNS2_8CDimNameE1ENS2_18CUDAKernelLauncherENS2_14EmptyVecKernelENS2_8DummyVecELm0EEEvRKNS_6TensorESA_lllENKUlvE1_clEvENKUlvE0_clEvEUllllllE_St5arrayIPcLm6EELi4E23TrivialOffsetCalculatorILi5EjESH_ILi1EjENS0_6memory15LoadWithoutCastENSK_16StoreWithoutCastEEEviT_T0_T2_T3_T4_T5_,"ax",@progbits
	.align	128
        .global         _ZN2at6native27unrolled_elementwise_kernelIZZZNS0_67_GLOBAL__N__bb565c37_34_ValidateCompressedIndicesKernel_cu_33a4b88b42_validate_compressed_sparse_indices_kernelILNS2_8CDimNameE1ENS2_18CUDAKernelLauncherENS2_14EmptyVecKernelENS2_8DummyVecELm0EEEvRKNS_6TensorESA_lllENKUlvE1_clEvENKUlvE0_clEvEUllllllE_St5arrayIPcLm6EELi4E23TrivialOffsetCalculatorILi5EjESH_ILi1EjENS0_6memory15LoadWithoutCastENSK_16StoreWithoutCastEEEviT_T0_T2_T3_T4_T5_
        .type           _ZN2at6native27unrolled_elementwise_kernelIZZZNS0_67_GLOBAL__N__bb565c37_34_ValidateCompressedIndicesKernel_cu_33a4b88b42_validate_compressed_sparse_indices_kernelILNS2_8CDimNameE1ENS2_18CUDAKernelLauncherENS2_14EmptyVecKernelENS2_8DummyVecELm0EEEvRKNS_6TensorESA_lllENKUlvE1_clEvENKUlvE0_clEvEUllllllE_St5arrayIPcLm6EELi4E23TrivialOffsetCalculatorILi5EjESH_ILi1EjENS0_6memory15LoadWithoutCastENSK_16StoreWithoutCastEEEviT_T0_T2_T3_T4_T5_,@function
        .size           _ZN2at6native27unrolled_elementwise_kernelIZZZNS0_67_GLOBAL__N__bb565c37_34_ValidateCompressedIndicesKernel_cu_33a4b88b42_validate_compressed_sparse_indices_kernelILNS2_8CDimNameE1ENS2_18CUDAKernelLauncherENS2_14EmptyVecKernelENS2_8DummyVecELm0EEEvRKNS_6TensorESA_lllENKUlvE1_clEvENKUlvE0_clEvEUllllllE_St5arrayIPcLm6EELi4E23TrivialOffsetCalculatorILi5EjESH_ILi1EjENS0_6memory15LoadWithoutCastENSK_16StoreWithoutCastEEEviT_T0_T2_T3_T4_T5_,(.L_x_40027 - _ZN2at6native27unrolled_elementwise_kernelIZZZNS0_67_GLOBAL__N__bb565c37_34_ValidateCompressedIndicesKernel_cu_33a4b88b42_validate_compressed_sparse_indices_kernelILNS2_8CDimNameE1ENS2_18CUDAKernelLauncherENS2_14EmptyVecKernelENS2_8DummyVecELm0EEEvRKNS_6TensorESA_lllENKUlvE1_clEvENKUlvE0_clEvEUllllllE_St5arrayIPcLm6EELi4E23TrivialOffsetCalculatorILi5EjESH_ILi1EjENS0_6memory15LoadWithoutCastENSK_16StoreWithoutCastEEEviT_T0_T2_T3_T4_T5_)
        .other          _ZN2at6native27unrolled_elementwise_kernelIZZZNS0_67_GLOBAL__N__bb565c37_34_ValidateCompressedIndicesKernel_cu_33a4b88b42_validate_compressed_sparse_indices_kernelILNS2_8CDimNameE1ENS2_18CUDAKernelLauncherENS2_14EmptyVecKernelENS2_8DummyVecELm0EEEvRKNS_6TensorESA_lllENKUlvE1_clEvENKUlvE0_clEvEUllllllE_St5arrayIPcLm6EELi4E23TrivialOffsetCalculatorILi5EjESH_ILi1EjENS0_6memory15LoadWithoutCastENSK_16StoreWithoutCastEEEviT_T0_T2_T3_T4_T5_,@"STO_CUDA_ENTRY STV_DEFAULT"
_ZN2at6native27unrolled_elementwise_kernelIZZZNS0_67_GLOBAL__N__bb565c37_34_ValidateCompressedIndicesKernel_cu_33a4b88b42_validate_compressed_sparse_indices_kernelILNS2_8CDimNameE1ENS2_18CUDAKernelLauncherENS2_14EmptyVecKernelENS2_8DummyVecELm0EEEvRKNS_6TensorESA_lllENKUlvE1_clEvENKUlvE0_clEvEUllllllE_St5arrayIPcLm6EELi4E23TrivialOffsetCalculatorILi5EjESH_ILi1EjENS0_6memory15LoadWithoutCastENSK_16StoreWithoutCastEEEviT_T0_T2_T3_T4_T5_:
.text._ZN2at6native27unrolled_elementwise_kernelIZZZNS0_67_GLOBAL__N__bb565c37_34_ValidateCompressedIndicesKernel_cu_33a4b88b42_validate_compressed_sparse_indices_kernelILNS2_8CDimNameE1ENS2_18CUDAKernelLauncherENS2_14EmptyVecKernelENS2_8DummyVecELm0EEEvRKNS_6TensorESA_lllENKUlvE1_clEvENKUlvE0_clEvEUllllllE_St5arrayIPcLm6EELi4E23TrivialOffsetCalculatorILi5EjESH_ILi1EjENS0_6memory15LoadWithoutCastENSK_16StoreWithoutCastEEEviT_T0_T2_T3_T4_T5_:
[----:B------:R-:W0:Y:S01]  /*0000*/  LDC R1, c[0x0][0x37c] ;  /* 0x0000df00ff017b82 */ /* 0x000e220000000800 */
[----:B------:R-:W1:Y:S07]  /*0010*/  S2R R67, SR_CTAID.X ;  /* 0x0000000000437919 */ /* 0x000e6e0000002500 */
[----:B------:R-:W1:Y:S01]  /*0020*/  LDC R66, c[0x0][0x380] ;  /* 0x0000e000ff427b82 */ /* 0x000e620000000800 */
[----:B------:R-:W2:Y:S01]  /*0030*/  LDCU.64 UR36, c[0x0][0x358] ;  /* 0x00006b00ff2477ac */ /* 0x000ea20008000a00 */
[----:B------:R-:W-:Y:S01]  /*0040*/  CS2R R22, SRZ ;  /* 0x0000000000167805 */ /* 0x000fe2000001ff00 */
[----:B------:R-:W3:Y:S01]  /*0050*/  S2R R3, SR_TID.X ;  /* 0x0000000000037919 */ /* 0x000ee20000002100 */
[----:B------:R-:W-:-:S04]  /*0060*/  CS2R R18, SRZ ;  /* 0x0000000000127805 */ /* 0x000fc8000001ff00 */
[----:B------:R-:W4:Y:S08]  /*0070*/  LDC.64 R4, c[0x0][0x3d0] ;  /* 0x0000f400ff047b82 */ /* 0x000f300000000a00 */
[----:B------:R-:W0:Y:S08]  /*0080*/  LDC.64 R12, c[0x0][0x3d0] ;  /* 0x0000f400ff0c7b82 */ /* 0x000e300000000a00 */
[----:B------:R-:W0:Y:S01]  /*0090*/  LDC.64 R26, c[0x0][0x3d8] ;  /* 0x0000f600ff1a7b82 */ /* 0x000e220000000a00 */
[----:B-1----:R-:W-:-:S07]  /*00a0*/  IMAD R66, R67, -0x200, R66 ;  /* 0xfffffe0043427824 */ /* 0x002fce00078e0242 */
[----:B------:R-:W1:Y:S01]  /*00b0*/  LDC.64 R24, c[0x0][0x3e0] ;  /* 0x0000f800ff187b82 */ /* 0x000e620000000a00 */
[----:B---3--:R-:W-:Y:S01]  /*00c0*/  IMAD.MOV.U32 R39, RZ, RZ, R3 ;  /* 0x000000ffff277224 */ /* 0x008fe200078e0003 */
[----:B------:R-:W-:-:S06]  /*00d0*/  ISETP.GE.AND P0, PT, R3, R66, PT ;  /* 0x000000420300720c */ /* 0x000fcc0003f06270 */
[----:B------:R-:W3:Y:S01]  /*00e0*/  LDC.64 R20, c[0x0][0x3e8] ;  /* 0x0000fa00ff147b82 */ /* 0x000ee20000000a00 */
[----:B------:R-:W-:Y:S02]  /*00f0*/  CS2R R56, SRZ ;  /* 0x0000000000387805 */ /* 0x000fe4000001ff00 */
[----:B------:R-:W-:Y:S02]  /*0100*/  CS2R R54, SRZ ;  /* 0x0000000000367805 */ /* 0x000fe4000001ff00 */
[----:B------:R-:W-:Y:S02]  /*0110*/  CS2R R42, SRZ ;  /* 0x00000000002a7805 */ /* 0x000fe4000001ff00 */
[----:B------:R-:W-:Y:S01]  /*0120*/  CS2R R58, SRZ ;  /* 0x00000000003a7805 */ /* 0x000fe2000001ff00 */
[----:B------:R-:W0:Y:S01]  /*0130*/  LDC.64 R6, c[0x0][0x3d8] ;  /* 0x0000f600ff067b82 */ /* 0x000e220000000a00 */
[----:B------:R-:W-:Y:S01]  /*0140*/  @!P0 VIADD R3, R39, 0x80 ;  /* 0x0000008027038836 */ /* 0x000fe20000000000 */
[----:B------:R-:W-:-:S04]  /*0150*/  @!P0 LEA R17, R67, R39, 0x9 ;  /* 0x0000002743118211 */ /* 0x000fc800078e48ff */
[----:B------:R-:W-:Y:S01]  /*0160*/  ISETP.GE.AND P1, PT, R3, R66, PT ;  /* 0x000000420300720c */ /* 0x000fe20003f26270 */
[----:B----4-:R-:W-:Y:S01]  /*0170*/  @!P0 IMAD.WIDE.U32 R4, R17, 0x8, R4 ;  /* 0x0000000811048825 */ /* 0x010fe200078e0004 */
[----:B------:R-:W4:Y:S04]  /*0180*/  LDC.64 R8, c[0x0][0x3e0] ;  /* 0x0000f800ff087b82 */ /* 0x000f280000000a00 */
[----:B--2---:R2:W5:Y:S04]  /*0190*/  @!P0 LDG.E.64 R22, desc[UR36][R4.64] ;  /* 0x0000002404168981 */ /* 0x004568000c1e1b00 */
[----:B------:R-:W3:Y:S03]  /*01a0*/  LDC.64 R10, c[0x0][0x3e8] ;  /* 0x0000fa00ff0a7b82 */ /* 0x000ee60000000a00 */
[----:B------:R-:W-:-:S02]  /*01b0*/  @!P1 IMAD R35, R67, 0x200, R3 ;  /* 0x0000020043239824 */ /* 0x000fc400078e0203 */
[----:B------:R-:W-:-:S03]  /*01c0*/  @!P1 VIADD R3, R3, 0x80 ;  /* 0x0000008003039836 */ /* 0x000fc60000000000 */
[----:B------:R-:W3:Y:S01]  /*01d0*/  @!P0 LDC.64 R14, c[0x0][0x3f0] ;  /* 0x0000fc00ff0e8b82 */ /* 0x000ee20000000a00 */
[----:B0-----:R-:W-:Y:S01]  /*01e0*/  @!P0 IMAD.WIDE.U32 R6, R17, 0x8, R6 ;  /* 0x0000000811068825 */ /* 0x001fe200078e0006 */
[----:B------:R-:W-:-:S03]  /*01f0*/  ISETP.GE.AND P2, PT, R3, R66, PT ;  /* 0x000000420300720c */ /* 0x000fc60003f46270 */
[----:B--2---:R-:W-:Y:S01]  /*0200*/  @!P1 IMAD.WIDE.U32 R4, R35, 0x8, R12 ;  /* 0x0000000823049825 */ /* 0x004fe200078e000c */
[----:B------:R-:W-:Y:S02]  /*0210*/  CS2R R32, SRZ ;  /* 0x0000000000207805 */ /* 0x000fe4000001ff00 */
[----:B------:R-:W-:Y:S01]  /*0220*/  CS2R R30, SRZ ;  /* 0x00000000001e7805 */ /* 0x000fe2000001ff00 */
[----:B------:R-:W0:Y:S01]  /*0230*/  LDC.64 R12, c[0x0][0x3d0] ;  /* 0x0000f400ff0c7b82 */ /* 0x000e220000000a00 */
[----:B----4-:R-:W-:Y:S01]  /*0240*/  @!P0 IMAD.WIDE.U32 R8, R17, 0x8, R8 ;  /* 0x0000000811088825 */ /* 0x010fe200078e0008 */
[----:B------:R-:W5:Y:S04]  /*0250*/  @!P0 LDG.E.64 R18, desc[UR36][R6.64] ;  /* 0x0000002406128981 */ /* 0x000f68000c1e1b00 */
[----:B------:R2:W5:Y:S02]  /*0260*/  @!P0 LDG.E.64 R32, desc[UR36][R8.64] ;  /* 0x0000002408208981 */ /* 0x000564000c1e1b00 */
[----:B------:R-:W4:Y:S01]  /*0270*/  @!P2 LDC.64 R28, c[0x0][0x3f0] ;  /* 0x0000fc00ff1cab82 */ /* 0x000f220000000a00 */
[----:B------:R-:W-:-:S05]  /*0280*/  @!P2 LEA R41, R67, R3, 0x9 ;  /* 0x000000034329a211 */ /* 0x000fca00078e48ff */
[C---:B------:R-:W-:Y:S01]  /*0290*/  @!P2 IMAD.WIDE.U32 R26, R41.reuse, 0x8, R26 ;  /* 0x00000008291aa825 */ /* 0x040fe200078e001a */
[----:B------:R-:W-:Y:S01]  /*02a0*/  CS2R R50, SRZ ;  /* 0x0000000000327805 */ /* 0x000fe2000001ff00 */
[----:B--2---:R-:W2:Y:S02]  /*02b0*/  LDC.64 R8, c[0x0][0x3e0] ;  /* 0x0000f800ff087b82 */ /* 0x004ea40000000a00 */
[C---:B-1----:R-:W-:Y:S01]  /*02c0*/  @!P2 IMAD.WIDE.U32 R24, R41.reuse, 0x8, R24 ;  /* 0x000000082918a825 */ /* 0x042fe200078e0018 */
[----:B------:R-:W5:Y:S03]  /*02d0*/  @!P2 LDG.E.64 R54, desc[UR36][R26.64] ;  /* 0x000000241a36a981 */ /* 0x000f66000c1e1b00 */
[C---:B---3--:R-:W-:Y:S01]  /*02e0*/  @!P2 IMAD.WIDE.U32 R20, R41.reuse, 0x8, R20 ;  /* 0x000000082914a825 */ /* 0x048fe200078e0014 */
[----:B------:R-:W5:Y:S01]  /*02f0*/  @!P2 LDG.E.64 R42, desc[UR36][R24.64] ;  /* 0x00000024182aa981 */ /* 0x000f62000c1e1b00 */
[----:B------:R-:W1:Y:S02]  /*0300*/  LDC.64 R6, c[0x0][0x3e8] ;  /* 0x0000fa00ff067b82 */ /* 0x000e640000000a00 */
[C---:B0-----:R-:W-:Y:S01]  /*0310*/  @!P2 IMAD.WIDE.U32 R12, R41.reuse, 0x8, R12 ;  /* 0x00000008290ca825 */ /* 0x041fe200078e000c */
[----:B------:R-:W5:Y:S04]  /*0320*/  @!P1 LDG.E.64 R50, desc[UR36][R4.64] ;  /* 0x0000002404329981 */ /* 0x000f68000c1e1b00 */
[----:B------:R-:W5:Y:S01]  /*0330*/  @!P2 LDG.E.64 R56, desc[UR36][R12.64] ;  /* 0x000000240c38a981 */ /* 0x000f62000c1e1b00 */
[----:B----4-:R-:W-:Y:S01]  /*0340*/  @!P2 IMAD.WIDE.U32 R28, R41, 0x8, R28 ;  /* 0x00000008291ca825 */ /* 0x010fe200078e001c */
[----:B------:R-:W-:Y:S01]  /*0350*/  CS2R R40, SRZ ;  /* 0x0000000000287805 */ /* 0x000fe2000001ff00 */
[----:B------:R-:W0:Y:S03]  /*0360*/  LDC.64 R44, c[0x0][0x3d8] ;  /* 0x0000f600ff2c7b82 */ /* 0x000e260000000a00 */
[----:B------:R-:W5:Y:S04]  /*0370*/  @!P2 LDG.E.64 R58, desc[UR36][R28.64] ;  /* 0x000000241c3aa981 */ /* 0x000f68000c1e1b00 */
[----:B------:R-:W5:Y:S01]  /*0380*/  @!P2 LDG.E.64 R40, desc[UR36][R20.64] ;  /* 0x000000241428a981 */ /* 0x000f62000c1e1b00 */
[C---:B------:R-:W-:Y:S01]  /*0390*/  @!P0 IMAD.WIDE.U32 R10, R17.reuse, 0x8, R10 ;  /* 0x00000008110a8825 */ /* 0x040fe200078e000a */
[----:B------:R-:W3:Y:S03]  /*03a0*/  LDC.64 R46, c[0x0][0x3e0] ;  /* 0x0000f800ff2e7b82 */ /* 0x000ee60000000a00 */
[----:B------:R-:W-:Y:S01]  /*03b0*/  @!P0 IMAD.WIDE.U32 R14, R17, 0x8, R14 ;  /* 0x00000008110e8825 */ /* 0x000fe200078e000e */
[----:B------:R-:W-:Y:S01]  /*03c0*/  CS2R R16, SRZ ;  /* 0x0000000000107805 */ /* 0x000fe2000001ff00 */
[----:B------:R4:W5:Y:S02]  /*03d0*/  @!P0 LDG.E.64 R30, desc[UR36][R10.64] ;  /* 0x000000240a1e8981 */ /* 0x000964000c1e1b00 */
[----:B------:R-:W-:Y:S01]  /*03e0*/  @!P2 VIADD R3, R3, 0x80 ;  /* 0x000000800303a836 */ /* 0x000fe20000000000 */
[----:B------:R-:W3:Y:S02]  /*03f0*/  LDC.64 R60, c[0x0][0x3e8] ;  /* 0x0000fa00ff3c7b82 */ /* 0x000ee40000000a00 */
[----:B------:R2:W5:Y:S02]  /*0400*/  @!P0 LDG.E.64 R16, desc[UR36][R14.64] ;  /* 0x000000240e108981 */ /* 0x000564000c1e1b00 */
[----:B------:R-:W-:-:S04]  /*0410*/  ISETP.GE.AND P0, PT, R3, R66, PT ;  /* 0x000000420300720c */ /* 0x000fc80003f06270 */
[----:B----4-:R-:W4:Y:S08]  /*0420*/  LDC.64 R10, c[0x0][0x3d8] ;  /* 0x0000f600ff0a7b82 */ /* 0x010f300000000a00 */
[----:B--2---:R-:W2:Y:S08]  /*0430*/  LDC.64 R14, c[0x0][0x3d0] ;  /* 0x0000f400ff0e7b82 */ /* 0x004eb00000000a00 */
[----:B------:R-:W0:Y:S08]  /*0440*/  @!P0 LDC.64 R4, c[0x0][0x3f0] ;  /* 0x0000fc00ff048b82 */ /* 0x000e300000000a00 */
[----:B------:R-:W3:Y:S01]  /*0450*/  @!P1 LDC.64 R62, c[0x0][0x3f0] ;  /* 0x0000fc00ff3e9b82 */ /* 0x000ee20000000a00 */
[----:B------:R-:W-:-:S04]  /*0460*/  @!P0 IMAD R3, R67, 0x200, R3 ;  /* 0x0000020043038824 */ /* 0x000fc800078e0203 */
[----:B----4-:R-:W-:-:S03]  /*0470*/  @!P0 IMAD.WIDE.U32 R10, R3, 0x8, R10 ;  /* 0x00000008030a8825 */ /* 0x010fc600078e000a */
[----:B------:R-:W4:Y:S01]  /*0480*/  LDC R69, c[0x0][0x3a0] ;  /* 0x0000e800ff457b82 */ /* 0x000f220000000800 */
[----:B--2---:R-:W-:-:S04]  /*0490*/  @!P0 IMAD.WIDE.U32 R14, R3, 0x8, R14 ;  /* 0x00000008030e8825 */ /* 0x004fc800078e000e */
[----:B------:R-:W-:-:S04]  /*04a0*/  @!P0 IMAD.WIDE.U32 R8, R3, 0x8, R8 ;  /* 0x0000000803088825 */ /* 0x000fc800078e0008 */
[----:B-1----:R-:W-:-:S04]  /*04b0*/  @!P0 IMAD.WIDE.U32 R6, R3, 0x8, R6 ;  /* 0x0000000803068825 */ /* 0x002fc800078e0006 */
[----:B0-----:R-:W-:Y:S02]  /*04c0*/  @!P0 IMAD.WIDE.U32 R4, R3, 0x8, R4 ;  /* 0x0000000803048825 */ /* 0x001fe400078e0004 */
[----:B------:R-:W0:Y:S01]  /*04d0*/  LDC.64 R2, c[0x0][0x398] ;  /* 0x0000e600ff027b82 */ /* 0x000e220000000a00 */
[----:B------:R-:W-:Y:S01]  /*04e0*/  CS2R R48, SRZ ;  /* 0x0000000000307805 */ /* 0x000fe2000001ff00 */
[C---:B------:R-:W-:Y:S01]  /*04f0*/  @!P1 IMAD.WIDE.U32 R44, R35.reuse, 0x8, R44 ;  /* 0x00000008232c9825 */ /* 0x040fe200078e002c */
[----:B------:R-:W-:Y:S02]  /*0500*/  CS2R R36, SRZ ;  /* 0x0000000000247805 */ /* 0x000fe4000001ff00 */
[----:B------:R-:W-:Y:S01]  /*0510*/  CS2R R52, SRZ ;  /* 0x0000000000347805 */ /* 0x000fe2000001ff00 */
[C---:B---3--:R-:W-:Y:S01]  /*0520*/  @!P1 IMAD.WIDE.U32 R46, R35.reuse, 0x8, R46 ;  /* 0x00000008232e9825 */ /* 0x048fe200078e002e */
[----:B------:R1:W5:Y:S03]  /*0530*/  @!P1 LDG.E.64 R48, desc[UR36][R44.64] ;  /* 0x000000242c309981 */ /* 0x000366000c1e1b00 */
[C---:B------:R-:W-:Y:S01]  /*0540*/  @!P1 IMAD.WIDE.U32 R60, R35.reuse, 0x8, R60 ;  /* 0x00000008233c9825 */ /* 0x040fe200078e003c */
[----:B------:R2:W5:Y:S03]  /*0550*/  @!P1 LDG.E.64 R36, desc[UR36][R46.64] ;  /* 0x000000242e249981 */ /* 0x000566000c1e1b00 */
[----:B------:R-:W-:Y:S01]  /*0560*/  @!P1 IMAD.WIDE.U32 R62, R35, 0x8, R62 ;  /* 0x00000008233e9825 */ /* 0x000fe200078e003e */
[----:B------:R-:W-:-:S02]  /*0570*/  CS2R R34, SRZ ;  /* 0x0000000000227805 */ /* 0x000fc4000001ff00 */
[----:B------:R-:W-:Y:S02]  /*0580*/  CS2R R64, SRZ ;  /* 0x0000000000407805 */ /* 0x000fe4000001ff00 */
[----:B-1----:R-:W-:Y:S01]  /*0590*/  CS2R R44, SRZ ;  /* 0x00000000002c7805 */ /* 0x002fe2000001ff00 */
[----:B------:R1:W5:Y:S01]  /*05a0*/  @!P1 LDG.E.64 R52, desc[UR36][R62.64] ;  /* 0x000000243e349981 */ /* 0x000362000c1e1b00 */
[----:B--2---:R-:W-:-:S03]  /*05b0*/  CS2R R46, SRZ ;  /* 0x00000000002e7805 */ /* 0x004fc6000001ff00 */
[----:B------:R2:W5:Y:S01]  /*05c0*/  @!P1 LDG.E.64 R34, desc[UR36][R60.64] ;  /* 0x000000243c229981 */ /* 0x000562000c1e1b00 */
[----:B----4-:R-:W-:-:S03]  /*05d0*/  IADD3 R38, PT, PT, R69, -0x1, RZ ;  /* 0xffffffff45267810 */ /* 0x010fc60007ffe0ff */
[----:B------:R3:W5:Y:S01]  /*05e0*/  @!P0 LDG.E.64 R44, desc[UR36][R6.64] ;  /* 0x00000024062c8981 */ /* 0x000762000c1e1b00 */
[----:B-1----:R-:W-:-:S03]  /*05f0*/  CS2R R62, SRZ ;  /* 0x00000000003e7805 */ /* 0x002fc6000001ff00 */
[----:B------:R3:W5:Y:S01]  /*0600*/  @!P0 LDG.E.64 R46, desc[UR36][R8.64] ;  /* 0x00000024082e8981 */ /* 0x000762000c1e1b00 */
[----:B--2---:R-:W-:Y:S02]  /*0610*/  CS2R R60, SRZ ;  /* 0x00000000003c7805 */ /* 0x004fe4000001ff00 */
[----:B0-----:R-:W-:Y:S01]  /*0620*/  ISETP.LT.U32.AND P1, PT, R2, 0x1, PT ;  /* 0x000000010200780c */ /* 0x001fe20003f21070 */
[----:B------:R3:W5:Y:S04]  /*0630*/  @!P0 LDG.E.64 R62, desc[UR36][R14.64] ;  /* 0x000000240e3e8981 */ /* 0x000768000c1e1b00 */
[----:B------:R3:W5:Y:S04]  /*0640*/  @!P0 LDG.E.64 R60, desc[UR36][R10.64] ;  /* 0x000000240a3c8981 */ /* 0x000768000c1e1b00 */
[----:B------:R3:W5:Y:S01]  /*0650*/  @!P0 LDG.E.64 R64, desc[UR36][R4.64] ;  /* 0x0000002404408981 */ /* 0x000762000c1e1b00 */
[----:B------:R-:W-:-:S04]  /*0660*/  ISETP.GE.AND P0, PT, R38, RZ, PT ;  /* 0x000000ff2600720c */ /* 0x000fc80003f06270 */
[----:B------:R-:W-:Y:S01]  /*0670*/  ISETP.LT.OR.EX P0, PT, R3, RZ, !P0, P1 ;  /* 0x000000ff0300720c */ /* 0x000fe20004701710 */
[----:B------:R-:W-:-:S12]  /*0680*/  BSSY.RECONVERGENT B6, `(.L_x_2402) ;  /* 0x000106d000067945 */ /* 0x000fd80003800200 */
[----:B---3--:R-:W-:Y:S05]  /*0690*/  @P0 BRA `(.L_x_2403) ;  /* 0x000000e800780947 */ /* 0x008fea0003800000 */
[----:B------:R-:W-:Y:S01]  /*06a0*/  ISETP.GE.AND P0, PT, R39, R66, PT ;  /* 0x000000422700720c */ /* 0x000fe20003f06270 */
[----:B------:R-:W-:Y:S01]  /*06b0*/  BSSY.RECONVERGENT B7, `(.L_x_2404) ;  /* 0x00003a5000077945 */ /* 0x000fe20003800200 */
[C---:B------:R-:W-:Y:S02]  /*06c0*/  LOP3.LUT R68, R69.reuse, 0x7, RZ, 0xc0, !PT ;  /* 0x0000000745447812 */ /* 0x040fe400078ec0ff */
[----:B------:R-:W-:-:S09]  /*06d0*/  LOP3.LUT R69, R69, 0x3, RZ, 0xc0, !PT ;  /* 0x0000000345457812 */ /* 0x000fd200078ec0ff */
        /* <DEDUP_REMOVED lines=10> */
[----:B------:R-:W1:Y:S01]  /*0780*/  LDCU.64 UR6, c[0x4][0x110] ;  /* 0x01002200ff0677ac */ /* 0x000e620008000a00 */
[----:B------:R-:W2:Y:S01]  /*0790*/  LDC.64 R2, c[0x4][R2] ;  /* 0x0100000002027b82 */ /* 0x000ea20000000a00 */
[----:B------:R-:W-:Y:S01]  /*07a0*/  IMAD.MOV.U32 R12, RZ, RZ, 0x1 ;  /* 0x00000001ff0c7424 */ /* 0x000fe200078e00ff */
[----:B------:R-:W3:Y:S01]  /*07b0*/  LDCU.64 UR8, c[0x4][0x8] ;  /* 0x01000100ff0877ac */ /* 0x000ee20008000a00 */
[----:B0-----:R-:W-:Y:S02]  /*07c0*/  IMAD.U32 R4, RZ, RZ, UR4 ;  /* 0x00000004ff047e24 */ /* 0x001fe4000f8e00ff */
[----:B------:R-:W-:Y:S01]  /*07d0*/  IMAD.U32 R5, RZ, RZ, UR5 ;  /* 0x00000005ff057e24 */ /* 0x000fe2000f8e00ff */
[----:B-1----:R-:W-:Y:S01]  /*07e0*/  MOV R6, UR6 ;  /* 0x0000000600067c02 */ /* 0x002fe20008000f00 */
[----:B------:R-:W-:-:S02]  /*07f0*/  IMAD.U32 R7, RZ, RZ, UR7 ;  /* 0x00000007ff077e24 */ /* 0x000fc4000f8e00ff */
[----:B---3--:R-:W-:Y:S01]  /*0800*/  IMAD.U32 R10, RZ, RZ, UR8 ;  /* 0x00000008ff0a7e24 */ /* 0x008fe2000f8e00ff */
[----:B------:R-:W-:-:S07]  /*0810*/  MOV R11, UR9 ;  /* 0x00000009000b7c02 */ /* 0x000fce0008000f00 */
[----:B------:R-:W-:-:S07]  /*0820*/  LEPC R20, `(.L_x_2407) ;  /* 0x000000001014794e */ /* 0x000fce0000000000 */
[----:B--2---:R-:W-:Y:S05]  /*0830*/  CALL.ABS.NOINC R2 ;  /* 0x0000000002007343 */ /* 0x004fea0003c00000 */
.L_x_2407:
[----:B------:R-:W-:Y:S05]  /*0840*/  BSYNC.RECONVERGENT B8 ;  /* 0x0000000000087941 */ /* 0x000fea0003800200 */
.L_x_2406:
        /* <DEDUP_REMOVED lines=21> */
.L_x_2409:
[----:B------:R-:W-:Y:S05]  /*09a0*/  BSYNC.RECONVERGENT B8 ;  /* 0x0000000000087941 */ /* 0x000fea0003800200 */
.L_x_2408:
        /* <DEDUP_REMOVED lines=21> */
[----:B------:R-:W-:Y:S01]  /*0b00*/  IMAD.U32 R7, RZ, RZ, UR7 ;  /* 0x00000007ff077e24 */ /* 0x000fe2000f8e00ff */
[----:B---3--:R-:W-:Y:S01]  /*0b10*/  MOV R10, UR8 ;  /* 0x00000008000a7c02 */ /* 0x008fe20008000f00 */
[----:B------:R-:W-:-:S07]  /*0b20*/  IMAD.U32 R11, RZ, RZ, UR9 ;  /* 0x00000009ff0b7e24 */ /* 0x000fce000f8e00ff */
[----:B------:R-:W-:-:S07]  /*0b30*/  LEPC R20, `(.L_x_2411) ;  /* 0x000000001014794e */ /* 0x000fce0000000000 */
[----:B--2---:R-:W-:Y:S05]  /*0b40*/  CALL.ABS.NOINC R2 ;  /* 0x0000000002007343 */ /* 0x004fea0003c00000 */
.L_x_2411:
[----:B------:R-:W-:Y:S05]  /*0b50*/  BSYNC.RECONVERGENT B8 ;  /* 0x0000000000087941 */ /* 0x000fea0003800200 */
.L_x_2410:
[----:B------:R-:W0:Y:S01]  /*0b60*/  LDCU.64 UR4, c[0x0][0x398] ;  /* 0x00007300ff0477ac */ /* 0x000e220008000a00 */
[----:B------:R-:W-:Y:S02]  /*0b70*/  ISETP.GE.U32.AND P0, PT, R38, 0x7, PT ;  /* 0x000000072600780c */ /* 0x000fe40003f06070 */
[----:B------:R-:W-:Y:S02]  /*0b80*/  CS2R R22, SRZ ;  /* 0x0000000000167805 */ /* 0x000fe4000001ff00 */
[----:B------:R-:W-:Y:S01]  /*0b90*/  MOV R9, R38 ;  /* 0x0000002600097202 */ /* 0x000fe20000000f00 */
[----:B0-----:R-:W-:Y:S02]  /*0ba0*/  IMAD R3, R17, UR4, RZ ;  /* 0x0000000411037c24 */ /* 0x001fe4000f8e02ff */
[----:B------:R-:W-:-:S04]  /*0bb0*/  IMAD.WIDE.U32 R28, R16, UR4, RZ ;  /* 0x00000004101c7c25 */ /* 0x000fc8000f8e00ff */
[----:B------:R-:W-:-:S04]  /*0bc0*/  IMAD R3, R16, UR5, R3 ;  /* 0x0000000510037c24 */ /* 0x000fc8000f8e0203 */
[----:B------:R-:W-:Y:S01]  /*0bd0*/  IMAD.IADD R11, R29, 0x1, R3 ;  /* 0x000000011d0b7824 */ /* 0x000fe200078e0203 */
[----:B------:R-:W-:Y:S06]  /*0be0*/  @!P0 BRA `(.L_x_2412) ;  /* 0x0000001800dc8947 */ /* 0x000fec0003800000 */
[----:B------:R-:W0:Y:S01]  /*0bf0*/  LDCU UR4, c[0x0][0x3a0] ;  /* 0x00007400ff0477ac */ /* 0x000e220008000800 */
[----:B------:R-:W-:Y:S01]  /*0c00*/  BSSY.RECONVERGENT B0, `(.L_x_2413) ;  /* 0x00001b4000007945 */ /* 0x000fe20003800200 */
[----:B------:R-:W-:Y:S01]  /*0c10*/  CS2R R22, SRZ ;  /* 0x0000000000167805 */ /* 0x000fe2000001ff00 */
[----:B0-----:R-:W-:Y:S02]  /*0c20*/  ULOP3.LUT UR5, UR4, 0xfffffff8, URZ, 0xc0, !UPT ;  /* 0xfffffff804057892 */ /* 0x001fe4000f8ec0ff */
[----:B------:R-:W-:Y:S02]  /*0c30*/  UIADD3 UR4, UPT, UPT, UR4, -0x4, URZ ;  /* 0xfffffffc04047890 */ /* 0x000fe4000fffe0ff */
[----:B------:R-:W-:-:S04]  /*0c40*/  UIADD3 UR5, UPT, UPT, -UR5, URZ, URZ ;  /* 0x000000ff05057290 */ /* 0x000fc8000fffe1ff */
[----:B------:R-:W-:Y:S02]  /*0c50*/  IMAD.U32 R10, RZ, RZ, UR4 ;  /* 0x00000004ff0a7e24 */ /* 0x000fe4000f8e00ff */
[----:B------:R-:W-:-:S07]  /*0c60*/  IMAD.U32 R9, RZ, RZ, UR5 ;  /* 0x00000005ff097e24 */ /* 0x000fce000f8e00ff */
.L_x_2438:
        /* <DEDUP_REMOVED lines=28> */
.L_x_2415:
[----:B------:R-:W-:Y:S01]  /*0e30*/  MOV R8, R28 ;  /* 0x0000001c00087202 */ /* 0x000fe20000000f00 */
[----:B------:R-:W-:Y:S01]  /*0e40*/  IMAD.MOV.U32 R4, RZ, RZ, R11 ;  /* 0x000000ffff047224 */ /* 0x000fe200078e000b */
[----:B------:R-:W-:Y:S01]  /*0e50*/  MOV R3, R15 ;  /* 0x0000000f00037202 */ /* 0x000fe20000000f00 */
[----:B------:R-:W-:Y:S01]  /*0e60*/  IMAD.MOV.U32 R2, RZ, RZ, R14 ;  /* 0x000000ffff027224 */ /* 0x000fe200078e000e */
[----:B------:R-:W-:-:S07]  /*0e70*/  MOV R0, 0xe90 ;  /* 0x00000e9000007802 */ /* 0x000fce0000000f00 */
[----:B------:R-:W-:Y:S05]  /*0e80*/  CALL.REL.NOINC `($__internal_6_$__cuda_sm20_div_s64) ;  /* 0x0000010000347944 */ /* 0x000fea0003c00000 */
[----:B------:R-:W-:Y:S02]  /*0e90*/  IMAD.MOV.U32 R18, RZ, RZ, R2 ;  /* 0x000000ffff127224 */ /* 0x000fe400078e0002 */
[----:B------:R-:W-:-:S07]  /*0ea0*/  IMAD.MOV.U32 R19, RZ, RZ, R3 ;  /* 0x000000ffff137224 */ /* 0x000fce00078e0003 */
.L_x_2416:
[----:B------:R-:W-:Y:S05]  /*0eb0*/  BSYNC.RECONVERGENT B1 ;  /* 0x0000000000017941 */ /* 0x000fea0003800200 */
.L_x_2414:
[----:B------:R-:W0:Y:S01]  /*0ec0*/  LDC.64 R2, c[0x0][0x3a8] ;  /* 0x0000ea00ff027b82 */ /* 0x000e220000000a00 */
[----:B------:R-:W-:-:S07]  /*0ed0*/  IADD3 R29, PT, PT, R10, 0x2, RZ ;  /* 0x000000020a1d7810 */ /* 0x000fce0007ffe0ff */
[----:B------:R-:W1:Y:S01]  /*0ee0*/  LDC.64 R4, c[0x0][0x3b0] ;  /* 0x0000ec00ff047b82 */ /* 0x000e620000000a00 */
[----:B0-----:R-:W-:-:S05]  /*0ef0*/  IMAD.WIDE.U32 R2, R29, 0x8, R2 ;  /* 0x000000081d027825 */ /* 0x001fca00078e0002 */
        /* <DEDUP_REMOVED lines=39> */
.L_x_2418:
[----:B------:R-:W-:Y:S01]  /*1170*/  IMAD.MOV.U32 R8, RZ, RZ, R18 ;  /* 0x000000ffff087224 */ /* 0x000fe200078e0012 */
[----:B------:R-:W-:Y:S01]  /*1180*/  MOV R4, R19 ;  /* 0x0000001300047202 */ /* 0x000fe20000000f00 */
[----:B------:R-:W-:Y:S01]  /*1190*/  IMAD.MOV.U32 R2, RZ, RZ, R20 ;  /* 0x000000ffff027224 */ /* 0x000fe200078e0014 */
[----:B------:R-:W-:Y:S01]  /*11a0*/  MOV R0, 0x11d0 ;  /* 0x000011d000007802 */ /* 0x000fe20000000f00 */
[----:B------:R-:W-:-:S07]  /*11b0*/  IMAD.MOV.U32 R3, RZ, RZ, R21 ;  /* 0x000000ffff037224 */ /* 0x000fce00078e0015 */
[----:B------:R-:W-:Y:S05]  /*11c0*/  CALL.REL.NOINC `($__internal_6_$__cuda_sm20_div_s64) ;  /* 0x000000fc00647944 */ /* 0x000fea0003c00000 */
[----:B------:R-:W-:Y:S01]  /*11d0*/  MOV R16, R2 ;  /* 0x0000000200107202 */ /* 0x000fe20000000f00 */
[----:B------:R-:W-:-:S07]  /*11e0*/  IMAD.MOV.U32 R17, RZ, RZ, R3 ;  /* 0x000000ffff117224 */ /* 0x000fce00078e0003 */
.L_x_2419:
[----:B------:R-:W-:Y:S05]  /*11f0*/  BSYNC.RECONVERGENT B1 ;  /* 0x0000000000017941 */ /* 0x000fea0003800200 */
.L_x_2417:
        /* <DEDUP_REMOVED lines=44> */
.L_x_2421:
        /* <DEDUP_REMOVED lines=8> */
.L_x_2422:
[----:B------:R-:W-:Y:S05]  /*1540*/  BSYNC.RECONVERGENT B1 ;  /* 0x0000000000017941 */ /* 0x000fea0003800200 */
.L_x_2420:
        /* <DEDUP_REMOVED lines=43> */
.L_x_2424:
[----:B------:R-:W-:Y:S01]  /*1800*/  IMAD.MOV.U32 R8, RZ, RZ, R20 ;  /* 0x000000ffff087224 */ /* 0x000fe200078e0014 */
[----:B------:R-:W-:Y:S01]  /*1810*/  MOV R2, R18 ;  /* 0x0000001200027202 */ /* 0x000fe20000000f00 */
[----:B------:R-:W-:Y:S01]  /*1820*/  IMAD.MOV.U32 R4, RZ, RZ, R21 ;  /* 0x000000ffff047224 */ /* 0x000fe200078e0015 */
[----:B------:R-:W-:Y:S01]  /*1830*/  MOV R0, 0x1860 ;  /* 0x0000186000007802 */ /* 0x000fe20000000f00 */
[----:B------:R-:W-:-:S07]  /*1840*/  IMAD.MOV.U32 R3, RZ, RZ, R19 ;  /* 0x000000ffff037224 */ /* 0x000fce00078e0013 */
[----:B------:R-:W-:Y:S05]  /*1850*/  CALL.REL.NOINC `($__internal_6_$__cuda_sm20_div_s64) ;  /* 0x000000f400c07944 */ /* 0x000fea0003c00000 */
[----:B------:R-:W-:Y:S01]  /*1860*/  IMAD.MOV.U32 R16, RZ, RZ, R2 ;  /* 0x000000ffff107224 */ /* 0x000fe200078e0002 */
[----:B------:R-:W-:-:S07]  /*1870*/  MOV R17, R3 ;  /* 0x0000000300117202 */ /* 0x000fce0000000f00 */
.L_x_2425:
[----:B------:R-:W-:Y:S05]  /*1880*/  BSYNC.RECONVERGENT B1 ;  /* 0x0000000000017941 */ /* 0x000fea0003800200 */
.L_x_2423:
        /* <DEDUP_REMOVED lines=44> */
.L_x_2427:
        /* <DEDUP_REMOVED lines=8> */
.L_x_2428:
[----:B------:R-:W-:Y:S05]  /*1bd0*/  BSYNC.RECONVERGENT B1 ;  /* 0x0000000000017941 */ /* 0x000fea0003800200 */
.L_x_2426:
        /* <DEDUP_REMOVED lines=44> */
.L_x_2430:
        /* <DEDUP_REMOVED lines=8> */
.L_x_2431:
[----:B------:R-:W-:Y:S05]  /*1f20*/  BSYNC.RECONVERGENT B1 ;  /* 0x0000000000017941 */ /* 0x000fea0003800200 */
.L_x_2429:
        /* <DEDUP_REMOVED lines=44> */
.L_x_2433:
        /* <DEDUP_REMOVED lines=8> */
.L_x_2434:
[----:B------:R-:W-:Y:S05]  /*2270*/  BSYNC.RECONVERGENT B1 ;  /* 0x0000000000017941 */ /* 0x000fea0003800200 */
.L_x_2432:
        /* <DEDUP_REMOVED lines=45> */
.L_x_2436:
        /* <DEDUP_REMOVED lines=8> */
.L_x_2437:
[----:B------:R-:W-:Y:S05]  /*25d0*/  BSYNC.RECONVERGENT B1 ;  /* 0x0000000000017941 */ /* 0x000fea0003800200 */
.L_x_2435:
[----:B------:R-:W0:Y:S01]  /*25e0*/  LDC.64 R2, c[0x0][0x3b0] ;  /* 0x0000ec00ff027b82 */ /* 0x000e220000000a00 */
[----:B------:R-:W-:-:S04]  /*25f0*/  VIADD R5, R10, 0xfffffffc ;  /* 0xfffffffc0a057836 */ /* 0x000fc80000000000 */
        /* <DEDUP_REMOVED lines=10> */
[----:B------:R-:W-:Y:S01]  /*26a0*/  IMAD.MOV.U32 R17, RZ, RZ, R16 ;  /* 0x000000ffff117224 */ /* 0x000fe200078e0010 */
[----:B------:R-:W-:Y:S01]  /*26b0*/  MOV R16, R14 ;  /* 0x0000000e00107202 */ /* 0x000fe20000000f00 */
[----:B------:R-:W-:Y:S02]  /*26c0*/  IMAD R7, R23, R13, R7 ;  /* 0x0000000d17077224 */ /* 0x000fe400078e0207 */
[----:B------:R-:W-:-:S03]  /*26d0*/  VIADD R10, R10, 0xfffffff8 ;  /* 0xfffffff80a0a7836 */ /* 0x000fc60000000000 */
[----:B------:R-:W-:-:S05]  /*26e0*/  IADD3 R5, PT, PT, R5, R7, RZ ;  /* 0x0000000705057210 */ /* 0x000fca0007ffe0ff */
[----:B--2---:R-:W-:Y:S02]  /*26f0*/  IMAD R5, R5, R2, RZ ;  /* 0x0000000205057224 */ /* 0x004fe400078e02ff */
[----:B------:R-:W-:-:S04]  /*2700*/  IMAD.WIDE.U32 R22, R2, R4, R16 ;  /* 0x0000000402167225 */ /* 0x000fc800078e0010 */
[----:B------:R-:W-:-:S04]  /*2710*/  IMAD R5, R3, R4, R5 ;  /* 0x0000000403057224 */ /* 0x000fc800078e0205 */
[----:B------:R-:W-:Y:S01]  /*2720*/  IMAD.IADD R23, R23, 0x1, R5 ;  /* 0x0000000117177824 */ /* 0x000fe200078e0205 */
[----:B------:R-:W-:Y:S06]  /*2730*/  @P0 BRA `(.L_x_2438) ;  /* 0xffffffe4004c0947 */ /* 0x000fec000383ffff */
[----:B------:R-:W-:Y:S05]  /*2740*/  BSYNC.RECONVERGENT B0 ;  /* 0x0000000000007941 */ /* 0x000fea0003800200 */
.L_x_2413:
[----:B------:R-:W-:-:S07]  /*2750*/  IADD3 R9, PT, PT, R10, 0x3, RZ ;  /* 0x000000030a097810 */ /* 0x000fce0007ffe0ff */
.L_x_2412:
        /* <DEDUP_REMOVED lines=31> */
.L_x_2442:
        /* <DEDUP_REMOVED lines=8> */
.L_x_2443:
[----:B------:R-:W-:Y:S05]  /*29d0*/  BSYNC.RECONVERGENT B0 ;  /* 0x0000000000007941 */ /* 0x000fea0003800200 */
.L_x_2441:
        /* <DEDUP_REMOVED lines=42> */
.L_x_2445:
        /* <DEDUP_REMOVED lines=8> */
.L_x_2446:
[----:B------:R-:W-:Y:S05]  /*2d00*/  BSYNC.RECONVERGENT B0 ;  /* 0x0000000000007941 */ /* 0x000fea0003800200 */
.L_x_2444:
        /* <DEDUP_REMOVED lines=44> */
.L_x_2448:
[----:B------:R-:W-:Y:S01]  /*2fd0*/  IMAD.MOV.U32 R8, RZ, RZ, R18 ;  /* 0x000000ffff087224 */ /* 0x000fe200078e0012 */
[----:B------:R-:W-:Y:S01]  /*2fe0*/  MOV R4, R19 ;  /* 0x0000001300047202 */ /* 0x000fe20000000f00 */
[----:B------:R-:W-:Y:S01]  /*2ff0*/  IMAD.MOV.U32 R2, RZ, RZ, R10 ;  /* 0x000000ffff027224 */ /* 0x000fe200078e000a */
[----:B------:R-:W-:Y:S02]  /*3000*/  MOV R3, R11 ;  /* 0x0000000b00037202 */ /* 0x000fe40000000f00 */
[----:B------:R-:W-:-:S07]  /*3010*/  MOV R0, 0x3030 ;  /* 0x0000303000007802 */ /* 0x000fce0000000f00 */
[----:B------:R-:W-:Y:S05]  /*3020*/  CALL.REL.NOINC `($__internal_6_$__cuda_sm20_div_s64) ;  /* 0x000000dc00cc7944 */ /* 0x000fea0003c00000 */
[----:B------:R-:W-:Y:S01]  /*3030*/  IMAD.MOV.U32 R14, RZ, RZ, R2 ;  /* 0x000000ffff0e7224 */ /* 0x000fe200078e0002 */
[----:B------:R-:W-:-:S07]  /*3040*/  MOV R15, R3 ;  /* 0x00000003000f7202 */ /* 0x000fce0000000f00 */
.L_x_2449:
[----:B------:R-:W-:Y:S05]  /*3050*/  BSYNC.RECONVERGENT B0 ;  /* 0x0000000000007941 */ /* 0x000fea0003800200 */
.L_x_2447:
        /* <DEDUP_REMOVED lines=44> */
.L_x_2451:
[----:B------:R-:W-:Y:S01]  /*3320*/  MOV R8, R14 ;  /* 0x0000000e00087202 */ /* 0x000fe20000000f00 */
[----:B------:R-:W-:Y:S01]  /*3330*/  IMAD.MOV.U32 R4, RZ, RZ, R15 ;  /* 0x000000ffff047224 */ /* 0x000fe200078e000f */
[----:B------:R-:W-:Y:S01]  /*3340*/  MOV R2, R16 ;  /* 0x0000001000027202 */ /* 0x000fe20000000f00 */
[----:B------:R-:W-:Y:S01]  /*3350*/  IMAD.MOV.U32 R3, RZ, RZ, R17 ;  /* 0x000000ffff037224 */ /* 0x000fe200078e0011 */
[----:B------:R-:W-:-:S07]  /*3360*/  MOV R0, 0x3380 ;  /* 0x0000338000007802 */ /* 0x000fce0000000f00 */
[----:B------:R-:W-:Y:S05]  /*3370*/  CALL.REL.NOINC `($__internal_6_$__cuda_sm20_div_s64) ;  /* 0x000000d800f87944 */ /* 0x000fea0003c00000 */
[----:B------:R-:W-:Y:S01]  /*3380*/  MOV R28, R2 ;  /* 0x00000002001c7202 */ /* 0x000fe20000000f00 */
[----:B------:R-:W-:-:S07]  /*3390*/  IMAD.MOV.U32 R11, RZ, RZ, R3 ;  /* 0x000000ffff0b7224 */ /* 0x000fce00078e0003 */
.L_x_2452:
[----:B------:R-:W-:Y:S05]  /*33a0*/  BSYNC.RECONVERGENT B0 ;  /* 0x0000000000007941 */ /* 0x000fea0003800200 */
.L_x_2450:
        /* <DEDUP_REMOVED lines=15> */
[----:B------:R-:W-:-:S05]  /*34a0*/  IMAD R5, R3, R4, R5 ;  /* 0x0000000403057224 */ /* 0x000fca00078e0205 */
[----:B------:R-:W-:-:S07]  /*34b0*/  IADD3 R23, PT, PT, R23, R5, RZ ;  /* 0x0000000517177210 */ /* 0x000fce0007ffe0ff */
.L_x_2440:
[----:B------:R-:W-:-:S13]  /*34c0*/  ISETP.NE.AND P0, PT, R69, RZ, PT ;  /* 0x000000ff4500720c */ /* 0x000fda0003f05270 */
[----:B------:R-:W-:Y:S05]  /*34d0*/  @!P0 BRA `(.L_x_2439) ;  /* 0x0000000800608947 */ /* 0x000fea0003800000 */
[----:B------:R-:W-:-:S13]  /*34e0*/  ISETP.NE.AND P0, PT, R69, 0x1, PT ;  /* 0x000000014500780c */ /* 0x000fda0003f05270 */
        /* <DEDUP_REMOVED lines=28> */
.L_x_2455:
        /* <DEDUP_REMOVED lines=8> */
.L_x_2456:
[----:B------:R-:W-:Y:S05]  /*3730*/  BSYNC.RECONVERGENT B0 ;  /* 0x0000000000007941 */ /* 0x000fea0003800200 */
.L_x_2454:
        /* <DEDUP_REMOVED lines=42> */
.L_x_2458:
        /* <DEDUP_REMOVED lines=8> */
.L_x_2459:
[----:B------:R-:W-:Y:S05]  /*3a60*/  BSYNC.RECONVERGENT B0 ;  /* 0x0000000000007941 */ /* 0x000fea0003800200 */
.L_x_2457:
        /* <DEDUP_REMOVED lines=17> */
.L_x_2453:
        /* <DEDUP_REMOVED lines=31> */
.L_x_2461:
[----:B------:R-:W-:Y:S01]  /*3d70*/  IMAD.MOV.U32 R0, RZ, RZ, R3 ;  /* 0x000000ffff007224 */ /* 0x000fe200078e0003 */
[----:B------:R-:W-:Y:S01]  /*3d80*/  MOV R17, R28 ;  /* 0x0000001c00117202 */ /* 0x000fe20000000f00 */
[----:B------:R-:W-:Y:S01]  /*3d90*/  IMAD.MOV.U32 R16, RZ, RZ, R11 ;  /* 0x000000ffff107224 */ /* 0x000fe200078e000b */
[----:B------:R-:W-:-:S07]  /*3da0*/  MOV R3, 0x3dc0 ;  /* 0x00003dc000037802 */ /* 0x000fce0000000f00 */
[----:B------:R-:W-:Y:S05]  /*3db0*/  CALL.REL.NOINC `($__internal_7_$__cuda_sm20_rem_s64) ;  /* 0x000000d400b87944 */ /* 0x000fea0003c00000 */
[----:B------:R-:W-:Y:S01]  /*3dc0*/  MOV R2, R0 ;  /* 0x0000000000027202 */ /* 0x000fe20000000f00 */
[----:B------:R-:W-:-:S07]  /*3dd0*/  IMAD.MOV.U32 R3, RZ, RZ, R5 ;  /* 0x000000ffff037224 */ /* 0x000fce00078e0005 */
.L_x_2462:
[----:B------:R-:W-:Y:S05]  /*3de0*/  BSYNC.RECONVERGENT B0 ;  /* 0x0000000000007941 */ /* 0x000fea0003800200 */
.L_x_2460:
[----:B------:R-:W0:Y:S02]  /*3df0*/  LDC.64 R4, c[0x0][0x3b0] ;  /* 0x0000ec00ff047b82 */ /* 0x000e240000000a00 */
[----:B0-----:R-:W-:-:S06]  /*3e00*/  IMAD.WIDE.U32 R4, R9, 0x8, R4 ;  /* 0x0000000809047825 */ /* 0x001fcc00078e0004 */
[----:B------:R-:W2:Y:S02]  /*3e10*/  LDG.E.64 R4, desc[UR36][R4.64] ;  /* 0x0000002404047981 */ /* 0x000ea4000c1e1b00 */
[----:B--2---:R-:W-:Y:S02]  /*3e20*/  IMAD R3, R3, R4, RZ ;  /* 0x0000000403037224 */ /* 0x004fe400078e02ff */
[----:B------:R-:W-:-:S04]  /*3e30*/  IMAD.WIDE.U32 R22, R4, R2, R22 ;  /* 0x0000000204167225 */ /* 0x000fc800078e0016 */
[----:B------:R-:W-:-:S05]  /*3e40*/  IMAD R3, R5, R2, R3 ;  /* 0x0000000205037224 */ /* 0x000fca00078e0203 */
[----:B------:R-:W-:-:S07]  /*3e50*/  IADD3 R23, PT, PT, R23, R3, RZ ;  /* 0x0000000317177210 */ /* 0x000fce0007ffe0ff */
.L_x_2439:
        /* <DEDUP_REMOVED lines=14> */
.L_x_2465:
        /* <DEDUP_REMOVED lines=10> */
[----:B------:R-:W-:Y:S01]  /*3fe0*/  MOV R13, RZ ;  /* 0x000000ff000d7202 */ /* 0x000fe20000000f00 */
[----:B------:R-:W1:Y:S01]  /*3ff0*/  LDCU.64 UR6, c[0x4][0x110] ;  /* 0x01002200ff0677ac */ /* 0x000e620008000a00 */
[----:B------:R-:W2:Y:S01]  /*4000*/  LDC.64 R2, c[0x4][R2] ;  /* 0x0100000002027b82 */ /* 0x000ea20000000a00 */
[----:B------:R-:W3:Y:S01]  /*4010*/  LDCU.64 UR8, c[0x4][0x8] ;  /* 0x01000100ff0877ac */ /* 0x000ee20008000a00 */
[----:B0-----:R-:W-:Y:S01]  /*4020*/  MOV R4, UR4 ;  /* 0x0000000400047c02 */ /* 0x001fe20008000f00 */
[----:B------:R-:W-:Y:S01]  /*4030*/  IMAD.U32 R5, RZ, RZ, UR5 ;  /* 0x00000005ff057e24 */ /* 0x000fe2000f8e00ff */
[----:B-1----:R-:W-:Y:S01]  /*4040*/  MOV R6, UR6 ;  /* 0x0000000600067c02 */ /* 0x002fe20008000f00 */
[----:B------:R-:W-:Y:S01]  /*4050*/  IMAD.U32 R7, RZ, RZ, UR7 ;  /* 0x00000007ff077e24 */ /* 0x000fe2000f8e00ff */
[----:B---3--:R-:W-:Y:S01]  /*4060*/  MOV R10, UR8 ;  /* 0x00000008000a7c02 */ /* 0x008fe20008000f00 */
[----:B------:R-:W-:-:S07]  /*4070*/  IMAD.U32 R11, RZ, RZ, UR9 ;  /* 0x00000009ff0b7e24 */ /* 0x000fce000f8e00ff */
[----:B------:R-:W-:-:S07]  /*4080*/  LEPC R20, `(.L_x_2464) ;  /* 0x000000001014794e */ /* 0x000fce0000000000 */
[----:B--2---:R-:W-:Y:S05]  /*4090*/  CALL.ABS.NOINC R2 ;  /* 0x0000000002007343 */ /* 0x004fea0003c00000 */
.L_x_2464:
[----:B------:R-:W-:Y:S05]  /*40a0*/  BSYNC.RECONVERGENT B8 ;  /* 0x0000000000087941 */ /* 0x000fea0003800200 */
.L_x_2463:
[----:B------:R-:W-:-:S05]  /*40b0*/  IADD3 R16, P0, PT, R16, 0x8, RZ ;  /* 0x0000000810107810 */ /* 0x000fca0007f1e0ff */
[----:B------:R-:W-:Y:S01]  /*40c0*/  IMAD.X R17, RZ, RZ, R17, P0 ;  /* 0x000000ffff117224 */ /* 0x000fe200000e0611 */
[----:B------:R-:W-:-:S04]  /*40d0*/  ISETP.GE.U32.AND P0, PT, R16, R18, PT ;  /* 0x000000121000720c */ /* 0x000fc80003f06070 */
[----:B------:R-:W-:-:S13]  /*40e0*/  ISETP.GE.U32.AND.EX P0, PT, R17, R19, PT, P0 ;  /* 0x000000131100720c */ /* 0x000fda0003f06100 */
[----:B------:R-:W-:Y:S05]  /*40f0*/  @!P0 BRA `(.L_x_2465) ;  /* 0xfffffffc00908947 */ /* 0x000fea000383ffff */
.L_x_2405:
[----:B------:R-:W-:Y:S05]  /*4100*/  BSYNC.RECONVERGENT B7 ;  /* 0x0000000000077941 */ /* 0x000fea0003800200 */
.L_x_2404:
[----:B------:R-:W-:Y:S01]  /*4110*/  IADD3 R3, PT, PT, R39, 0x80, RZ ;  /* 0x0000008027037810 */ /* 0x000fe20007ffe0ff */
[----:B------:R-:W-:Y:S01]  /*4120*/  BSSY.RECONVERGENT B7, `(.L_x_2466) ;  /* 0x00003a5000077945 */ /* 0x000fe20003800200 */
[----:B-----5:R-:W-:Y:S02]  /*4130*/  VIADD R31, R69, 0xffffffff ;  /* 0xffffffff451f7836 */ /* 0x020fe40000000000 */
[----:B------:R-:W-:-:S13]  /*4140*/  ISETP.GE.AND P0, PT, R3, R66, PT ;  /* 0x000000420300720c */ /* 0x000fda0003f06270 */
[----:B------:R-:W-:Y:S05]  /*4150*/  @P0 BRA `(.L_x_2467) ;  /* 0x0000003800840947 */ /* 0x000fea0003800000 */
        /* <DEDUP_REMOVED lines=21> */
.L_x_2469:
[----:B------:R-:W-:Y:S05]  /*42b0*/  BSYNC.RECONVERGENT B8 ;  /* 0x0000000000087941 */ /* 0x000fea0003800200 */
.L_x_2468:
        /* <DEDUP_REMOVED lines=21> */
.L_x_2471:
[----:B------:R-:W-:Y:S05]  /*4410*/  BSYNC.RECONVERGENT B8 ;  /* 0x0000000000087941 */ /* 0x000fea0003800200 */
.L_x_2470:
        /* <DEDUP_REMOVED lines=26> */
.L_x_2473:
[----:B------:R-:W-:Y:S05]  /*45c0*/  BSYNC.RECONVERGENT B8 ;  /* 0x0000000000087941 */ /* 0x000fea0003800200 */
.L_x_2472:
[----:B------:R-:W0:Y:S01]  /*45d0*/  LDCU.64 UR4, c[0x0][0x398] ;  /* 0x00007300ff0477ac */ /* 0x000e220008000a00 */
[----:B------:R-:W-:Y:S02]  /*45e0*/  ISETP.GE.U32.AND P0, PT, R38, 0x7, PT ;  /* 0x000000072600780c */ /* 0x000fe40003f06070 */
[----:B------:R-:W-:Y:S02]  /*45f0*/  CS2R R22, SRZ ;  /* 0x0000000000167805 */ /* 0x000fe4000001ff00 */
[----:B------:R-:W-:Y:S01]  /*4600*/  MOV R9, R38 ;  /* 0x0000002600097202 */ /* 0x000fe20000000f00 */
[----:B0-----:R-:W-:Y:S02]  /*4610*/  IMAD R5, R53, UR4, RZ ;  /* 0x0000000435057c24 */ /* 0x001fe4000f8e02ff */
[----:B------:R-:W-:-:S04]  /*4620*/  IMAD.WIDE.U32 R2, R52, UR4, RZ ;  /* 0x0000000434027c25 */ /* 0x000fc8000f8e00ff */
[----:B------:R-:W-:Y:S01]  /*4630*/  IMAD R5, R52, UR5, R5 ;  /* 0x0000000534057c24 */ /* 0x000fe2000f8e0205 */
[----:B------:R-:W-:-:S03]  /*4640*/  MOV R17, R2 ;  /* 0x0000000200117202 */ /* 0x000fc60000000f00 */
        /* <DEDUP_REMOVED lines=9> */
[----:B------:R-:W-:-:S07]  /*46e0*/  MOV R9, UR5 ;  /* 0x0000000500097c02 */ /* 0x000fce0008000f00 */
.L_x_2500:
        /* <DEDUP_REMOVED lines=28> */
.L_x_2477:
        /* <DEDUP_REMOVED lines=8> */
.L_x_2478:
[----:B------:R-:W-:Y:S05]  /*4930*/  BSYNC.RECONVERGENT B1 ;  /* 0x0000000000017941 */ /* 0x000fea0003800200 */
.L_x_2476:
[----:B------:R-:W0:Y:S01]  /*4940*/  LDC.64 R6, c[0x0][0x3a8] ;  /* 0x0000ea00ff067b82 */ /* 0x000e220000000a00 */
[----:B------:R-:W-:-:S07]  /*4950*/  IADD3 R11, PT, PT, R10, 0x2, RZ ;  /* 0x000000020a0b7810 */ /* 0x000fce0007ffe0ff */
        /* <DEDUP_REMOVED lines=41> */
.L_x_2480:
        /* <DEDUP_REMOVED lines=8> */
.L_x_2481:
[----:B------:R-:W-:Y:S05]  /*4c70*/  BSYNC.RECONVERGENT B1 ;  /* 0x0000000000017941 */ /* 0x000fea0003800200 */
.L_x_2479:
[----:B------:R-:W0:Y:S01]  /*4c80*/  LDC.64 R16, c[0x0][0x3a8] ;  /* 0x0000ea00ff107b82 */ /* 0x000e220000000a00 */
[----:B------:R-:W-:-:S07]  /*4c90*/  IADD3 R28, PT, PT, R10, 0x1, RZ ;  /* 0x000000010a1c7810 */ /* 0x000fce0007ffe0ff */
        /* <DEDUP_REMOVED lines=42> */
.L_x_2483:
        /* <DEDUP_REMOVED lines=8> */
.L_x_2484:
[----:B------:R-:W-:Y:S05]  /*4fc0*/  BSYNC.RECONVERGENT B1 ;  /* 0x0000000000017941 */ /* 0x000fea0003800200 */
.L_x_2482:
        /* <DEDUP_REMOVED lines=44> */
.L_x_2486:
        /* <DEDUP_REMOVED lines=8> */
.L_x_2487:
[----:B------:R-:W-:Y:S05]  /*5310*/  BSYNC.RECONVERGENT B1 ;  /* 0x0000000000017941 */ /* 0x000fea0003800200 */
.L_x_2485:
        /* <DEDUP_REMOVED lines=44> */
.L_x_2489:
        /* <DEDUP_REMOVED lines=8> */
.L_x_2490:
[----:B------:R-:W-:Y:S05]  /*5660*/  BSYNC.RECONVERGENT B1 ;  /* 0x0000000000017941 */ /* 0x000fea0003800200 */
.L_x_2488:
        /* <DEDUP_REMOVED lines=44> */
.L_x_2492:
        /* <DEDUP_REMOVED lines=8> */
.L_x_2493:
[----:B------:R-:W-:Y:S05]  /*59b0*/  BSYNC.RECONVERGENT B1 ;  /* 0x0000000000017941 */ /* 0x000fea0003800200 */
.L_x_2491:
        /* <DEDUP_REMOVED lines=44> */
.L_x_2495:
        /* <DEDUP_REMOVED lines=8> */
.L_x_2496:
[----:B------:R-:W-:Y:S05]  /*5d00*/  BSYNC.RECONVERGENT B1 ;  /* 0x0000000000017941 */ /* 0x000fea0003800200 */
.L_x_2494:
        /* <DEDUP_REMOVED lines=44> */
.L_x_2498:
        /* <DEDUP_REMOVED lines=8> */
.L_x_2499:
[----:B------:R-:W-:Y:S05]  /*6050*/  BSYNC.RECONVERGENT B1 ;  /* 0x0000000000017941 */ /* 0x000fea0003800200 */
.L_x_2497:
        /* <DEDUP_REMOVED lines=10> */
[----:B------:R-:W-:Y:S02]  /*6100*/  MOV R18, R14 ;  /* 0x0000000e00127202 */ /* 0x000fe40000000f00 */
[----:B------:R-:W-:Y:S01]  /*6110*/  ISETP.NE.AND P0, PT, R9, RZ, PT ;  /* 0x000000ff0900720c */ /* 0x000fe20003f05270 */
[----:B------:R-:W-:Y:S01]  /*6120*/  IMAD R7, R7, R22, RZ ;  /* 0x0000001607077224 */ /* 0x000fe200078e02ff */
[----:B------:R-:W-:-:S03]  /*6130*/  IADD3 R10, PT, PT, R10, -0x8, RZ ;  /* 0xfffffff80a0a7810 */ /* 0x000fc60007ffe0ff */
[----:B------:R-:W-:-:S04]  /*6140*/  IMAD R7, R23, R11, R7 ;  /* 0x0000000b17077224 */ /* 0x000fc800078e0207 */
[----:B------:R-:W-:-:S04]  /*6150*/  IMAD.IADD R5, R5, 0x1, R7 ;  /* 0x0000000105057824 */ /* 0x000fc800078e0207 */
[----:B--2---:R-:W-:Y:S02]  /*6160*/  IMAD R5, R5, R2, RZ ;  /* 0x0000000205057224 */ /* 0x004fe400078e02ff */
[----:B------:R-:W-:-:S04]  /*6170*/  IMAD.WIDE.U32 R22, R2, R4, R18 ;  /* 0x0000000402167225 */ /* 0x000fc800078e0012 */
[----:B------:R-:W-:-:S04]  /*6180*/  IMAD R5, R3, R4, R5 ;  /* 0x0000000403057224 */ /* 0x000fc800078e0205 */
[----:B------:R-:W-:Y:S01]  /*6190*/  IMAD.IADD R23, R23, 0x1, R5 ;  /* 0x0000000117177824 */ /* 0x000fe200078e0205 */
[----:B------:R-:W-:Y:S06]  /*61a0*/  @P0 BRA `(.L_x_2500) ;  /* 0xffffffe400500947 */ /* 0x000fec000383ffff */
[----:B------:R-:W-:Y:S05]  /*61b0*/  BSYNC.RECONVERGENT B0 ;  /* 0x0000000000007941 */ /* 0x000fea0003800200 */
.L_x_2475:
[----:B------:R-:W-:-:S07]  /*61c0*/  VIADD R9, R10, 0x3 ;  /* 0x000000030a097836 */ /* 0x000fce0000000000 */
.L_x_2474:
        /* <DEDUP_REMOVED lines=31> */
.L_x_2504:
        /* <DEDUP_REMOVED lines=8> */
.L_x_2505:
[----:B------:R-:W-:Y:S05]  /*6440*/  BSYNC.RECONVERGENT B0 ;  /* 0x0000000000007941 */ /* 0x000fea0003800200 */
.L_x_2503:
        /* <DEDUP_REMOVED lines=43> */
.L_x_2507:
        /* <DEDUP_REMOVED lines=8> */
.L_x_2508:
[----:B------:R-:W-:Y:S05]  /*6780*/  BSYNC.RECONVERGENT B0 ;  /* 0x0000000000007941 */ /* 0x000fea0003800200 */
.L_x_2506:
        /* <DEDUP_REMOVED lines=44> */
.L_x_2510:
        /* <DEDUP_REMOVED lines=8> */
.L_x_2511:
[----:B------:R-:W-:Y:S05]  /*6ad0*/  BSYNC.RECONVERGENT B0 ;  /* 0x0000000000007941 */ /* 0x000fea0003800200 */
.L_x_2509:
        /* <DEDUP_REMOVED lines=44> */
.L_x_2513:
        /* <DEDUP_REMOVED lines=8> */
.L_x_2514:
[----:B------:R-:W-:Y:S05]  /*6e20*/  BSYNC.RECONVERGENT B0 ;  /* 0x0000000000007941 */ /* 0x000fea0003800200 */
.L_x_2512:
        /* <DEDUP_REMOVED lines=17> */
.L_x_2502:
        /* <DEDUP_REMOVED lines=31> */
.L_x_2517:
        /* <DEDUP_REMOVED lines=8> */
.L_x_2518:
[----:B------:R-:W-:Y:S05]  /*71b0*/  BSYNC.RECONVERGENT B0 ;  /* 0x0000000000007941 */ /* 0x000fea0003800200 */
.L_x_2516:
        /* <DEDUP_REMOVED lines=43> */
.L_x_2520:
        /* <DEDUP_REMOVED lines=8> */
.L_x_2521:
[----:B------:R-:W-:Y:S05]  /*74f0*/  BSYNC.RECONVERGENT B0 ;  /* 0x0000000000007941 */ /* 0x000fea0003800200 */
.L_x_2519:
        /* <DEDUP_REMOVED lines=15> */
[----:B------:R-:W-:-:S04]  /*75f0*/  IMAD R5, R3, R4, R5 ;  /* 0x0000000403057224 */ /* 0x000fc800078e0205 */
[----:B------:R-:W-:-:S07]  /*7600*/  IMAD.IADD R23, R23, 0x1, R5 ;  /* 0x0000000117177824 */ /* 0x000fce00078e0205 */
.L_x_2515:
        /* <DEDUP_REMOVED lines=15> */
[----:B0-----:R-:W-:-:S06]  /*7700*/  IADD3 R4, PT, PT, R0, 0xffffffe, RZ ;  /* 0x0ffffffe00047810 */ /* 0x001fcc0007ffe0ff */
        /* <DEDUP_REMOVED lines=15> */
.L_x_2523:
[----:B------:R-:W-:Y:S02]  /*7800*/  MOV R0, R3 ;  /* 0x0000000300007202 */ /* 0x000fe40000000f00 */
[----:B------:R-:W-:-:S07]  /*7810*/  MOV R3, 0x7830 ;  /* 0x0000783000037802 */ /* 0x000fce0000000f00 */
[----:B------:R-:W-:Y:S05]  /*7820*/  CALL.REL.NOINC `($__internal_7_$__cuda_sm20_rem_s64) ;  /* 0x0000009c001c7944 */ /* 0x000fea0003c00000 */
[----:B------:R-:W-:Y:S01]  /*7830*/  IMAD.MOV.U32 R2, RZ, RZ, R0 ;  /* 0x000000ffff027224 */ /* 0x000fe200078e0000 */
[----:B------:R-:W-:-:S07]  /*7840*/  MOV R3, R5 ;  /* 0x0000000500037202 */ /* 0x000fce0000000f00 */
.L_x_2524:
[----:B------:R-:W-:Y:S05]  /*7850*/  BSYNC.RECONVERGENT B0 ;  /* 0x0000000000007941 */ /* 0x000fea0003800200 */
.L_x_2522:
[----:B------:R-:W0:Y:S02]  /*7860*/  LDC.64 R4, c[0x0][0x3b0] ;  /* 0x0000ec00ff047b82 */ /* 0x000e240000000a00 */
[----:B0-----:R-:W-:-:S06]  /*7870*/  IMAD.WIDE.U32 R4, R9, 0x8, R4 ;  /* 0x0000000809047825 */ /* 0x001fcc00078e0004 */
[----:B------:R-:W2:Y:S02]  /*7880*/  LDG.E.64 R4, desc[UR36][R4.64] ;  /* 0x0000002404047981 */ /* 0x000ea4000c1e1b00 */
[----:B--2---:R-:W-:Y:S02]  /*7890*/  IMAD R3, R3, R4, RZ ;  /* 0x0000000403037224 */ /* 0x004fe400078e02ff */
[----:B------:R-:W-:-:S04]  /*78a0*/  IMAD.WIDE.U32 R22, R4, R2, R22 ;  /* 0x0000000204167225 */ /* 0x000fc800078e0016 */
[----:B------:R-:W-:-:S04]  /*78b0*/  IMAD R3, R5, R2, R3 ;  /* 0x0000000205037224 */ /* 0x000fc800078e0203 */
[----:B------:R-:W-:-:S07]  /*78c0*/  IMAD.IADD R23, R23, 0x1, R3 ;  /* 0x0000000117177824 */ /* 0x000fce00078e0203 */
.L_x_2501:
[----:B------:R-:W0:Y:S02]  /*78d0*/  LDCU.64 UR4, c[0x0][0x3b8] ;  /* 0x00007700ff0477ac */ /* 0x000e240008000a00 */
        /* <DEDUP_REMOVED lines=13> */
.L_x_2527:
        /* <DEDUP_REMOVED lines=22> */
.L_x_2526:
[----:B------:R-:W-:Y:S05]  /*7b10*/  BSYNC.RECONVERGENT B8 ;  /* 0x0000000000087941 */ /* 0x000fea0003800200 */
.L_x_2525:
[----:B------:R-:W-:-:S04]  /*7b20*/  IADD3 R16, P0, PT, R16, 0x8, RZ ;  /* 0x0000000810107810 */ /* 0x000fc80007f1e0ff */
[----:B------:R-:W-:Y:S02]  /*7b30*/  IADD3.X R17, PT, PT, RZ, R17, RZ, P0, !PT ;  /* 0x00000011ff117210 */ /* 0x000fe400007fe4ff */
[----:B------:R-:W-:-:S04]  /*7b40*/  ISETP.GE.U32.AND P0, PT, R16, R19, PT ;  /* 0x000000131000720c */ /* 0x000fc80003f06070 */
[----:B------:R-:W-:-:S13]  /*7b50*/  ISETP.GE.U32.AND.EX P0, PT, R17, R18, PT, P0 ;  /* 0x000000121100720c */ /* 0x000fda0003f06100 */
[----:B------:R-:W-:Y:S05]  /*7b60*/  @!P0 BRA `(.L_x_2527) ;  /* 0xfffffffc00908947 */ /* 0x000fea000383ffff */
.L_x_2467:
[----:B------:R-:W-:Y:S05]  /*7b70*/  BSYNC.RECONVERGENT B7 ;  /* 0x0000000000077941 */ /* 0x000fea0003800200 */
.L_x_2466:
[----:B------:R-:W-:Y:S01]  /*7b80*/  VIADD R3, R39, 0x100 ;  /* 0x0000010027037836 */ /* 0x000fe20000000000 */
[----:B------:R-:W-:Y:S04]  /*7b90*/  BSSY.RECONVERGENT B7, `(.L_x_2528) ;  /* 0x00003a6000077945 */ /* 0x000fe80003800200 */
        /* <DEDUP_REMOVED lines=23> */
.L_x_2531:
[----:B------:R-:W-:Y:S05]  /*7d10*/  BSYNC.RECONVERGENT B8 ;  /* 0x0000000000087941 */ /* 0x000fea0003800200 */
.L_x_2530:
        /* <DEDUP_REMOVED lines=21> */
.L_x_2533:
[----:B------:R-:W-:Y:S05]  /*7e70*/  BSYNC.RECONVERGENT B8 ;  /* 0x0000000000087941 */ /* 0x000fea0003800200 */
.L_x_2532:
        /* <DEDUP_REMOVED lines=26> */
.L_x_2535:
[----:B------:R-:W-:Y:S05]  /*8020*/  BSYNC.RECONVERGENT B8 ;  /* 0x0000000000087941 */ /* 0x000fea0003800200 */
.L_x_2534:
        /* <DEDUP_REMOVED lines=18> */
.L_x_2562:
        /* <DEDUP_REMOVED lines=28> */
.L_x_2539:
        /* <DEDUP_REMOVED lines=8> */
.L_x_2540:
[----:B------:R-:W-:Y:S05]  /*8390*/  BSYNC.RECONVERGENT B1 ;  /* 0x0000000000017941 */ /* 0x000fea0003800200 */
.L_x_2538:
        /* <DEDUP_REMOVED lines=43> */
.L_x_2542:
        /* <DEDUP_REMOVED lines=8> */
.L_x_2543:
[----:B------:R-:W-:Y:S05]  /*86d0*/  BSYNC.RECONVERGENT B1 ;  /* 0x0000000000017941 */ /* 0x000fea0003800200 */
.L_x_2541:
        /* <DEDUP_REMOVED lines=45> */
.L_x_2545:
        /* <DEDUP_REMOVED lines=8> */
.L_x_2546:
[----:B------:R-:W-:Y:S05]  /*8a30*/  BSYNC.RECONVERGENT B1 ;  /* 0x0000000000017941 */ /* 0x000fea0003800200 */
.L_x_2544:
        /* <DEDUP_REMOVED lines=44> */
.L_x_2548:
        /* <DEDUP_REMOVED lines=8> */
.L_x_2549:
[----:B------:R-:W-:Y:S05]  /*8d80*/  BSYNC.RECONVERGENT B1 ;  /* 0x0000000000017941 */ /* 0x000fea0003800200 */
.L_x_2547:
        /* <DEDUP_REMOVED lines=45> */
.L_x_2551:
        /* <DEDUP_REMOVED lines=8> */
.L_x_2552:
[----:B------:R-:W-:Y:S05]  /*90e0*/  BSYNC.RECONVERGENT B1 ;  /* 0x0000000000017941 */ /* 0x000fea0003800200 */
.L_x_2550:
        /* <DEDUP_REMOVED lines=44> */
.L_x_2554:
        /* <DEDUP_REMOVED lines=8> */
.L_x_2555:
[----:B------:R-:W-:Y:S05]  /*9430*/  BSYNC.RECONVERGENT B1 ;  /* 0x0000000000017941 */ /* 0x000fea0003800200 */
.L_x_2553:
        /* <DEDUP_REMOVED lines=44> */
.L_x_2557:
        /* <DEDUP_REMOVED lines=8> */
.L_x_2558:
[----:B------:R-:W-:Y:S05]  /*9780*/  BSYNC.RECONVERGENT B1 ;  /* 0x0000000000017941 */ /* 0x000fea0003800200 */
.L_x_2556:
        /* <DEDUP_REMOVED lines=14> */
[----:B------:R-:W-:Y:S01]  /*9870*/  IMAD R13, R15, R19, R13 ;  /* 0x000000130f0d7224 */ /* 0x000fe200078e020d */
[----:B------:R-:W-:-:S04]  /*9880*/  MOV R15, R28 ;  /* 0x0000001c000f7202 */ /* 0x000fc80000000f00 */
        /* <DEDUP_REMOVED lines=28> */
.L_x_2560:
        /* <DEDUP_REMOVED lines=8> */
.L_x_2561:
[----:B------:R-:W-:Y:S05]  /*9ad0*/  BSYNC.RECONVERGENT B1 ;  /* 0x0000000000017941 */ /* 0x000fea0003800200 */
.L_x_2559:
        /* <DEDUP_REMOVED lines=22> */
.L_x_2537:
[----:B------:R-:W-:-:S07]  /*9c40*/  VIADD R9, R10, 0x3 ;  /* 0x000000030a097836 */ /* 0x000fce0000000000 */
.L_x_2536:
        /* <DEDUP_REMOVED lines=31> */
.L_x_2566:
        /* <DEDUP_REMOVED lines=8> */
.L_x_2567:
[----:B------:R-:W-:Y:S05]  /*9ec0*/  BSYNC.RECONVERGENT B0 ;  /* 0x0000000000007941 */ /* 0x000fea0003800200 */
.L_x_2565:
        /* <DEDUP_REMOVED lines=43> */
.L_x_2569:
        /* <DEDUP_REMOVED lines=8> */
.L_x_2570:
[----:B------:R-:W-:Y:S05]  /*a200*/  BSYNC.RECONVERGENT B0 ;  /* 0x0000000000007941 */ /* 0x000fea0003800200 */
.L_x_2568:
        /* <DEDUP_REMOVED lines=44> */
.L_x_2572:
        /* <DEDUP_REMOVED lines=8> */
.L_x_2573:
[----:B------:R-:W-:Y:S05]  /*a550*/  BSYNC.RECONVERGENT B0 ;  /* 0x0000000000007941 */ /* 0x000fea0003800200 */
.L_x_2571:
        /* <DEDUP_REMOVED lines=44> */
.L_x_2575:
        /* <DEDUP_REMOVED lines=8> */
.L_x_2576:
[----:B------:R-:W-:Y:S05]  /*a8a0*/  BSYNC.RECONVERGENT B0 ;  /* 0x0000000000007941 */ /* 0x000fea0003800200 */
.L_x_2574:
        /* <DEDUP_REMOVED lines=17> */
.L_x_2564:
        /* <DEDUP_REMOVED lines=31> */
.L_x_2579:
        /* <DEDUP_REMOVED lines=8> */
.L_x_2580:
[----:B------:R-:W-:Y:S05]  /*ac30*/  BSYNC.RECONVERGENT B0 ;  /* 0x0000000000007941 */ /* 0x000fea0003800200 */
.L_x_2578:
        /* <DEDUP_REMOVED lines=43> */
.L_x_2582:
        /* <DEDUP_REMOVED lines=8> */
.L_x_2583:
[----:B------:R-:W-:Y:S05]  /*af70*/  BSYNC.RECONVERGENT B0 ;  /* 0x0000000000007941 */ /* 0x000fea0003800200 */
.L_x_2581:
        /* <DEDUP_REMOVED lines=17> */
.L_x_2577:
        /* <DEDUP_REMOVED lines=31> */
.L_x_2585:
[----:B------:R-:W-:Y:S02]  /*b280*/  MOV R0, R3 ;  /* 0x0000000300007202 */ /* 0x000fe40000000f00 */
[----:B------:R-:W-:-:S07]  /*b290*/  MOV R3, 0xb2b0 ;  /* 0x0000b2b000037802 */ /* 0x000fce0000000f00 */
[----:B------:R-:W-:Y:S05]  /*b2a0*/  CALL.REL.NOINC `($__internal_7_$__cuda_sm20_rem_s64) ;  /* 0x00000060007c7944 */ /* 0x000fea0003c00000 */
[----:B------:R-:W-:Y:S01]  /*b2b0*/  IMAD.MOV.U32 R2, RZ, RZ, R0 ;  /* 0x000000ffff027224 */ /* 0x000fe200078e0000 */
[----:B------:R-:W-:-:S07]  /*b2c0*/  MOV R3, R5 ;  /* 0x0000000500037202 */ /* 0x000fce0000000f00 */
.L_x_2586:
[----:B------:R-:W-:Y:S05]  /*b2d0*/  BSYNC.RECONVERGENT B0 ;  /* 0x0000000000007941 */ /* 0x000fea0003800200 */
.L_x_2584:
[----:B------:R-:W0:Y:S02]  /*b2e0*/  LDC.64 R4, c[0x0][0x3b0] ;  /* 0x0000ec00ff047b82 */ /* 0x000e240000000a00 */
[----:B0-----:R-:W-:-:S06]  /*b2f0*/  IMAD.WIDE.U32 R4, R9, 0x8, R4 ;  /* 0x0000000809047825 */ /* 0x001fcc00078e0004 */
[----:B------:R-:W2:Y:S02]  /*b300*/  LDG.E.64 R4, desc[UR36][R4.64] ;  /* 0x0000002404047981 */ /* 0x000ea4000c1e1b00 */
[----:B--2---:R-:W-:Y:S02]  /*b310*/  IMAD R3, R3, R4, RZ ;  /* 0x0000000403037224 */ /* 0x004fe400078e02ff */
[----:B------:R-:W-:-:S04]  /*b320*/  IMAD.WIDE.U32 R22, R4, R2, R22 ;  /* 0x0000000204167225 */ /* 0x000fc800078e0016 */
[----:B------:R-:W-:-:S04]  /*b330*/  IMAD R3, R5, R2, R3 ;  /* 0x0000000205037224 */ /* 0x000fc800078e0203 */
[----:B------:R-:W-:-:S07]  /*b340*/  IMAD.IADD R23, R23, 0x1, R3 ;  /* 0x0000000117177824 */ /* 0x000fce00078e0203 */
.L_x_2563:
        /* <DEDUP_REMOVED lines=14> */
.L_x_2589:
        /* <DEDUP_REMOVED lines=22> */
.L_x_2588:
[----:B------:R-:W-:Y:S05]  /*b590*/  BSYNC.RECONVERGENT B8 ;  /* 0x0000000000087941 */ /* 0x000fea0003800200 */
.L_x_2587:
[----:B------:R-:W-:-:S04]  /*b5a0*/  IADD3 R16, P0, PT, R16, 0x8, RZ ;  /* 0x0000000810107810 */ /* 0x000fc80007f1e0ff */
[----:B------:R-:W-:Y:S02]  /*b5b0*/  IADD3.X R17, PT, PT, RZ, R17, RZ, P0, !PT ;  /* 0x00000011ff117210 */ /* 0x000fe400007fe4ff */
[----:B------:R-:W-:-:S04]  /*b5c0*/  ISETP.GE.U32.AND P0, PT, R16, R19, PT ;  /* 0x000000131000720c */ /* 0x000fc80003f06070 */
[----:B------:R-:W-:-:S13]  /*b5d0*/  ISETP.GE.U32.AND.EX P0, PT, R17, R18, PT, P0 ;  /* 0x000000121100720c */ /* 0x000fda0003f06100 */
[----:B------:R-:W-:Y:S05]  /*b5e0*/  @!P0 BRA `(.L_x_2589) ;  /* 0xfffffffc00908947 */ /* 0x000fea000383ffff */
.L_x_2529:
[----:B------:R-:W-:Y:S05]  /*b5f0*/  BSYNC.RECONVERGENT B7 ;  /* 0x0000000000077941 */ /* 0x000fea0003800200 */
.L_x_2528:
        /* <DEDUP_REMOVED lines=25> */
.L_x_2593:
[----:B------:R-:W-:Y:S05]  /*b790*/  BSYNC.RECONVERGENT B8 ;  /* 0x0000000000087941 */ /* 0x000fea0003800200 */
.L_x_2592:
        /* <DEDUP_REMOVED lines=21> */
.L_x_2595:
[----:B------:R-:W-:Y:S05]  /*b8f0*/  BSYNC.RECONVERGENT B8 ;  /* 0x0000000000087941 */ /* 0x000fea0003800200 */
.L_x_2594:
        /* <DEDUP_REMOVED lines=26> */
.L_x_2597:
[----:B------:R-:W-:Y:S05]  /*baa0*/  BSYNC.RECONVERGENT B8 ;  /* 0x0000000000087941 */ /* 0x000fea0003800200 */
.L_x_2596:
[----:B------:R-:W0:Y:S01]  /*bab0*/  LDCU.64 UR4, c[0x0][0x398] ;  /* 0x00007300ff0477ac */ /* 0x000e220008000a00 */
[----:B------:R-:W-:Y:S02]  /*bac0*/  ISETP.GE.U32.AND P0, PT, R38, 0x7, PT ;  /* 0x000000072600780c */ /* 0x000fe40003f06070 */
[----:B------:R-:W-:Y:S01]  /*bad0*/  CS2R R22, SRZ ;  /* 0x0000000000167805 */ /* 0x000fe2000001ff00 */
        /* <DEDUP_REMOVED lines=12> */
[----:B------:R-:W-:Y:S02]  /*bba0*/  MOV R10, UR4 ;  /* 0x00000004000a7c02 */ /* 0x000fe40008000f00 */
[----:B------:R-:W-:-:S07]  /*bbb0*/  IMAD.U32 R9, RZ, RZ, UR5 ;  /* 0x00000005ff097e24 */ /* 0x000fce000f8e00ff */
.L_x_2624:
        /* <DEDUP_REMOVED lines=28> */
.L_x_2601:
        /* <DEDUP_REMOVED lines=8> */
.L_x_2602:
[----:B------:R-:W-:Y:S05]  /*be00*/  BSYNC.RECONVERGENT B1 ;  /* 0x0000000000017941 */ /* 0x000fea0003800200 */
.L_x_2600:
        /* <DEDUP_REMOVED lines=43> */
.L_x_2604:
        /* <DEDUP_REMOVED lines=8> */
.L_x_2605:
[----:B------:R-:W-:Y:S05]  /*c140*/  BSYNC.RECONVERGENT B1 ;  /* 0x0000000000017941 */ /* 0x000fea0003800200 */
.L_x_2603:
        /* <DEDUP_REMOVED lines=45> */
.L_x_2607:
        /* <DEDUP_REMOVED lines=8> */
.L_x_2608:
[----:B------:R-:W-:Y:S05]  /*c4a0*/  BSYNC.RECONVERGENT B1 ;  /* 0x0000000000017941 */ /* 0x000fea0003800200 */
.L_x_2606:
        /* <DEDUP_REMOVED lines=44> */
.L_x_2610:
        /* <DEDUP_REMOVED lines=8> */
.L_x_2611:
[----:B------:R-:W-:Y:S05]  /*c7f0*/  BSYNC.RECONVERGENT B1 ;  /* 0x0000000000017941 */ /* 0x000fea0003800200 */
.L_x_2609:
        /* <DEDUP_REMOVED lines=45> */
.L_x_2613:
        /* <DEDUP_REMOVED lines=8> */
.L_x_2614:
[----:B------:R-:W-:Y:S05]  /*cb50*/  BSYNC.RECONVERGENT B1 ;  /* 0x0000000000017941 */ /* 0x000fea0003800200 */
.L_x_2612:
        /* <DEDUP_REMOVED lines=44> */
.L_x_2616:
        /* <DEDUP_REMOVED lines=8> */
.L_x_2617:
[----:B------:R-:W-:Y:S05]  /*cea0*/  BSYNC.RECONVERGENT B1 ;  /* 0x0000000000017941 */ /* 0x000fea0003800200 */
.L_x_2615:
        /* <DEDUP_REMOVED lines=44> */
.L_x_2619:
        /* <DEDUP_REMOVED lines=8> */
.L_x_2620:
[----:B------:R-:W-:Y:S05]  /*d1f0*/  BSYNC.RECONVERGENT B1 ;  /* 0x0000000000017941 */ /* 0x000fea0003800200 */
.L_x_2618:
        /* <DEDUP_REMOVED lines=44> */
.L_x_2622:
        /* <DEDUP_REMOVED lines=8> */
.L_x_2623:
[----:B------:R-:W-:Y:S05]  /*d540*/  BSYNC.RECONVERGENT B1 ;  /* 0x0000000000017941 */ /* 0x000fea0003800200 */
.L_x_2621:
        /* <DEDUP_REMOVED lines=12> */
[----:B------:R-:W-:Y:S02]  /*d610*/  IMAD.MOV.U32 R18, RZ, RZ, R14 ;  /* 0x000000ffff127224 */ /* 0x000fe400078e000e */
[----:B------:R-:W-:Y:S02]  /*d620*/  IMAD R7, R23, R11, R7 ;  /* 0x0000000b17077224 */ /* 0x000fe400078e0207 */
[----:B------:R-:W-:-:S03]  /*d630*/  VIADD R10, R10, 0xfffffff8 ;  /* 0xfffffff80a0a7836 */ /* 0x000fc60000000000 */
[----:B------:R-:W-:-:S05]  /*d640*/  IADD3 R5, PT, PT, R5, R7, RZ ;  /* 0x0000000705057210 */ /* 0x000fca0007ffe0ff */
[----:B--2---:R-:W-:Y:S02]  /*d650*/  IMAD R5, R5, R2, RZ ;  /* 0x0000000205057224 */ /* 0x004fe400078e02ff */
[----:B------:R-:W-:-:S04]  /*d660*/  IMAD.WIDE.U32 R22, R2, R4, R18 ;  /* 0x0000000402167225 */ /* 0x000fc800078e0012 */
[----:B------:R-:W-:-:S05]  /*d670*/  IMAD R5, R3, R4, R5 ;  /* 0x0000000403057224 */ /* 0x000fca00078e0205 */
[----:B------:R-:W-:Y:S01]  /*d680*/  IADD3 R23, PT, PT, R23, R5, RZ ;  /* 0x0000000517177210 */ /* 0x000fe20007ffe0ff */
[----:B------:R-:W-:Y:S06]  /*d690*/  @P0 BRA `(.L_x_2624) ;  /* 0xffffffe400480947 */ /* 0x000fec000383ffff */
[----:B------:R-:W-:Y:S05]  /*d6a0*/  BSYNC.RECONVERGENT B0 ;  /* 0x0000000000007941 */ /* 0x000fea0003800200 */
.L_x_2599:
[----:B------:R-:W-:-:S07]  /*d6b0*/  IADD3 R38, PT, PT, R10, 0x3, RZ ;  /* 0x000000030a267810 */ /* 0x000fce0007ffe0ff */
.L_x_2598:
        /* <DEDUP_REMOVED lines=31> */
.L_x_2628:
        /* <DEDUP_REMOVED lines=8> */
.L_x_2629:
[----:B------:R-:W-:Y:S05]  /*d930*/  BSYNC.RECONVERGENT B0 ;  /* 0x0000000000007941 */ /* 0x000fea0003800200 */
.L_x_2627:
        /* <DEDUP_REMOVED lines=43> */
.L_x_2631:
        /* <DEDUP_REMOVED lines=8> */
.L_x_2632:
[----:B------:R-:W-:Y:S05]  /*dc70*/  BSYNC.RECONVERGENT B0 ;  /* 0x0000000000007941 */ /* 0x000fea0003800200 */
.L_x_2630:
        /* <DEDUP_REMOVED lines=44> */
.L_x_2634:
        /* <DEDUP_REMOVED lines=8> */
.L_x_2635:
[----:B------:R-:W-:Y:S05]  /*dfc0*/  BSYNC.RECONVERGENT B0 ;  /* 0x0000000000007941 */ /* 0x000fea0003800200 */
.L_x_2633:
        /* <DEDUP_REMOVED lines=44> */
.L_x_2637:
        /* <DEDUP_REMOVED lines=8> */
.L_x_2638:
[----:B------:R-:W-:Y:S05]  /*e310*/  BSYNC.RECONVERGENT B0 ;  /* 0x0000000000007941 */ /* 0x000fea0003800200 */
.L_x_2636:
        /* <DEDUP_REMOVED lines=17> */
.L_x_2626:
        /* <DEDUP_REMOVED lines=31> */
.L_x_2641:
        /* <DEDUP_REMOVED lines=8> */
.L_x_2642:
[----:B------:R-:W-:Y:S05]  /*e6a0*/  BSYNC.RECONVERGENT B0 ;  /* 0x0000000000007941 */ /* 0x000fea0003800200 */
.L_x_2640:
        /* <DEDUP_REMOVED lines=43> */
.L_x_2644:
        /* <DEDUP_REMOVED lines=8> */
.L_x_2645:
[----:B------:R-:W-:Y:S05]  /*e9e0*/  BSYNC.RECONVERGENT B0 ;  /* 0x0000000000007941 */ /* 0x000fea0003800200 */
.L_x_2643:
        /* <DEDUP_REMOVED lines=17> */
.L_x_2639:
        /* <DEDUP_REMOVED lines=31> */
.L_x_2647:
[----:B------:R-:W-:Y:S01]  /*ecf0*/  IMAD.MOV.U32 R0, RZ, RZ, R3 ;  /* 0x000000ffff007224 */ /* 0x000fe200078e0003 */
[----:B------:R-:W-:-:S07]  /*ed00*/  MOV R3, 0xed20 ;  /* 0x0000ed2000037802 */ /* 0x000fce0000000f00 */
[----:B------:R-:W-:Y:S05]  /*ed10*/  CALL.REL.NOINC `($__internal_7_$__cuda_sm20_rem_s64) ;  /* 0x0000002400e07944 */ /* 0x000fea0003c00000 */
[----:B------:R-:W-:Y:S01]  /*ed20*/  MOV R2, R0 ;  /* 0x0000000000027202 */ /* 0x000fe20000000f00 */
[----:B------:R-:W-:-:S07]  /*ed30*/  IMAD.MOV.U32 R3, RZ, RZ, R5 ;  /* 0x000000ffff037224 */ /* 0x000fce00078e0005 */
.L_x_2648:
[----:B------:R-:W-:Y:S05]  /*ed40*/  BSYNC.RECONVERGENT B0 ;  /* 0x0000000000007941 */ /* 0x000fea0003800200 */
.L_x_2646:
[----:B------:R-:W0:Y:S02]  /*ed50*/  LDC.64 R4, c[0x0][0x3b0] ;  /* 0x0000ec00ff047b82 */ /* 0x000e240000000a00 */
[----:B0-----:R-:W-:-:S06]  /*ed60*/  IMAD.WIDE.U32 R4, R38, 0x8, R4 ;  /* 0x0000000826047825 */ /* 0x001fcc00078e0004 */
[----:B------:R-:W2:Y:S02]  /*ed70*/  LDG.E.64 R4, desc[UR36][R4.64] ;  /* 0x0000002404047981 */ /* 0x000ea4000c1e1b00 */
[----:B--2---:R-:W-:Y:S02]  /*ed80*/  IMAD R3, R3, R4, RZ ;  /* 0x0000000403037224 */ /* 0x004fe400078e02ff */
[----:B------:R-:W-:-:S04]  /*ed90*/  IMAD.WIDE.U32 R22, R4, R2, R22 ;  /* 0x0000000204167225 */ /* 0x000fc800078e0016 */
[----:B------:R-:W-:-:S05]  /*eda0*/  IMAD R3, R5, R2, R3 ;  /* 0x0000000205037224 */ /* 0x000fca00078e0203 */
[----:B------:R-:W-:-:S07]  /*edb0*/  IADD3 R23, PT, PT, R23, R3, RZ ;  /* 0x0000000317177210 */ /* 0x000fce0007ffe0ff */
.L_x_2625:
        /* <DEDUP_REMOVED lines=14> */
.L_x_2651:
        /* <DEDUP_REMOVED lines=22> */
.L_x_2650:
[----:B------:R-:W-:Y:S05]  /*f000*/  BSYNC.RECONVERGENT B8 ;  /* 0x0000000000087941 */ /* 0x000fea0003800200 */
.L_x_2649:
[----:B------:R-:W-:-:S05]  /*f010*/  IADD3 R16, P0, PT, R16, 0x8, RZ ;  /* 0x0000000810107810 */ /* 0x000fca0007f1e0ff */
[----:B------:R-:W-:Y:S01]  /*f020*/  IMAD.X R17, RZ, RZ, R17, P0 ;  /* 0x000000ffff117224 */ /* 0x000fe200000e0611 */
[----:B------:R-:W-:-:S04]  /*f030*/  ISETP.GE.U32.AND P0, PT, R16, R19, PT ;  /* 0x000000131000720c */ /* 0x000fc80003f06070 */
[----:B------:R-:W-:-:S13]  /*f040*/  ISETP.GE.U32.AND.EX P0, PT, R17, R18, PT, P0 ;  /* 0x000000121100720c */ /* 0x000fda0003f06100 */
[----:B------:R-:W-:Y:S05]  /*f050*/  @!P0 BRA `(.L_x_2651) ;  /* 0xfffffffc00908947 */ /* 0x000fea000383ffff */
.L_x_2591:
[----:B------:R-:W-:Y:S05]  /*f060*/  BSYNC.RECONVERGENT B7 ;  /* 0x0000000000077941 */ /* 0x000fea0003800200 */
.L_x_2590:
[----:B------:R-:W-:Y:S05]  /*f070*/  BRA `(.L_x_2652) ;  /* 0x0000001c00347947 */ /* 0x000fea0003800000 */
.L_x_2403:
[----:B------:R-:W-:Y:S01]  /*f080*/  ISETP.GE.AND P0, PT, R39, R66, PT ;  /* 0x000000422700720c */ /* 0x000fe20003f06270 */
[----:B------:R-:W-:-:S12]  /*f090*/  BSSY.RECONVERGENT B7, `(.L_x_2653) ;  /* 0x0000071000077945 */ /* 0x000fd80003800200 */
        /* <DEDUP_REMOVED lines=22> */
.L_x_2656:
[----:B------:R-:W-:Y:S05]  /*f200*/  BSYNC.RECONVERGENT B8 ;  /* 0x0000000000087941 */ /* 0x000fea0003800200 */
.L_x_2655:
        /* <DEDUP_REMOVED lines=21> */
.L_x_2658:
[----:B------:R-:W-:Y:S05]  /*f360*/  BSYNC.RECONVERGENT B8 ;  /* 0x0000000000087941 */ /* 0x000fea0003800200 */
.L_x_2657:
        /* <DEDUP_REMOVED lines=26> */
.L_x_2660:
[----:B------:R-:W-:Y:S05]  /*f510*/  BSYNC.RECONVERGENT B8 ;  /* 0x0000000000087941 */ /* 0x000fea0003800200 */
.L_x_2659:
        /* <DEDUP_REMOVED lines=12> */
.L_x_2663:
        /* <DEDUP_REMOVED lines=22> */
.L_x_2662:
[----:B------:R-:W-:Y:S05]  /*f740*/  BSYNC.RECONVERGENT B8 ;  /* 0x0000000000087941 */ /* 0x000fea0003800200 */
.L_x_2661:
[----:B------:R-:W-:-:S04]  /*f750*/  IADD3 R16, P0, PT, R16, 0x8, RZ ;  /* 0x0000000810107810 */ /* 0x000fc80007f1e0ff */
[----:B------:R-:W-:Y:S02]  /*f760*/  IADD3.X R17, PT, PT, RZ, R17, RZ, P0, !PT ;  /* 0x00000011ff117210 */ /* 0x000fe400007fe4ff */
[----:B------:R-:W-:-:S04]  /*f770*/  ISETP.GE.U32.AND P0, PT, R16, R19, PT ;  /* 0x000000131000720c */ /* 0x000fc80003f06070 */
[----:B------:R-:W-:-:S13]  /*f780*/  ISETP.GE.U32.AND.EX P0, PT, R17, R18, PT, P0 ;  /* 0x000000121100720c */ /* 0x000fda0003f06100 */
[----:B------:R-:W-:Y:S05]  /*f790*/  @!P0 BRA `(.L_x_2663) ;  /* 0xfffffffc00908947 */ /* 0x000fea000383ffff */
.L_x_2654:
[----:B------:R-:W-:Y:S05]  /*f7a0*/  BSYNC.RECONVERGENT B7 ;  /* 0x0000000000077941 */ /* 0x000fea0003800200 */
.L_x_2653:
        /* <DEDUP_REMOVED lines=25> */
.L_x_2667:
[----:B------:R-:W-:Y:S05]  /*f940*/  BSYNC.RECONVERGENT B8 ;  /* 0x0000000000087941 */ /* 0x000fea0003800200 */
.L_x_2666:
        /* <DEDUP_REMOVED lines=21> */
.L_x_2669:
[----:B------:R-:W-:Y:S05]  /*faa0*/  BSYNC.RECONVERGENT B8 ;  /* 0x0000000000087941 */ /* 0x000fea0003800200 */
.L_x_2668:
        /* <DEDUP_REMOVED lines=26> */
.L_x_2671:
[----:B------:R-:W-:Y:S05]  /*fc50*/  BSYNC.RECONVERGENT B8 ;  /* 0x0000000000087941 */ /* 0x000fea0003800200 */
.L_x_2670:
        /* <DEDUP_REMOVED lines=12> */
.L_x_2674:
        /* <DEDUP_REMOVED lines=22> */
.L_x_2673:
[----:B------:R-:W-:Y:S05]  /*fe80*/  BSYNC.RECONVERGENT B8 ;  /* 0x0000000000087941 */ /* 0x000fea0003800200 */
.L_x_2672:
[----:B------:R-:W-:-:S04]  /*fe90*/  IADD3 R16, P0, PT, R16, 0x8, RZ ;  /* 0x0000000810107810 */ /* 0x000fc80007f1e0ff */
[----:B------:R-:W-:Y:S02]  /*fea0*/  IADD3.X R17, PT, PT, RZ, R17, RZ, P0, !PT ;  /* 0x00000011ff117210 */ /* 0x000fe400007fe4ff */
[----:B------:R-:W-:-:S04]  /*feb0*/  ISETP.GE.U32.AND P0, PT, R16, R19, PT ;  /* 0x000000131000720c */ /* 0x000fc80003f06070 */
[----:B------:R-:W-:-:S13]  /*fec0*/  ISETP.GE.U32.AND.EX P0, PT, R17, R18, PT, P0 ;  /* 0x000000121100720c */ /* 0x000fda0003f06100 */
[----:B------:R-:W-:Y:S05]  /*fed0*/  @!P0 BRA `(.L_x_2674) ;  /* 0xfffffffc00908947 */ /* 0x000fea000383ffff */
.L_x_2665:
[----:B------:R-:W-:Y:S05]  /*fee0*/  BSYNC.RECONVERGENT B7 ;  /* 0x0000000000077941 */ /* 0x000fea0003800200 */
.L_x_2664:
        /* <DEDUP_REMOVED lines=25> */
.L_x_2678:
[----:B------:R-:W-:Y:S05]  /*10080*/  BSYNC.RECONVERGENT B8 ;  /* 0x0000000000087941 */ /* 0x000fea0003800200 */
.L_x_2677:
        /* <DEDUP_REMOVED lines=21> */
.L_x_2680:
[----:B------:R-:W-:Y:S05]  /*101e0*/  BSYNC.RECONVERGENT B8 ;  /* 0x0000000000087941 */ /* 0x000fea0003800200 */
.L_x_2679:
        /* <DEDUP_REMOVED lines=26> */
.L_x_2682:
[----:B------:R-:W-:Y:S05]  /*10390*/  BSYNC.RECONVERGENT B8 ;  /* 0x0000000000087941 */ /* 0x000fea0003800200 */
.L_x_2681:
        /* <DEDUP_REMOVED lines=12> */
.L_x_2685:
        /* <DEDUP_REMOVED lines=22> */
.L_x_2684:
[----:B------:R-:W-:Y:S05]  /*105c0*/  BSYNC.RECONVERGENT B8 ;  /* 0x0000000000087941 */ /* 0x000fea0003800200 */
.L_x_2683:
[----:B------:R-:W-:-:S04]  /*105d0*/  IADD3 R16, P0, PT, R16, 0x8, RZ ;  /* 0x0000000810107810 */ /* 0x000fc80007f1e0ff */
[----:B------:R-:W-:Y:S02]  /*105e0*/  IADD3.X R17, PT, PT, RZ, R17, RZ, P0, !PT ;  /* 0x00000011ff117210 */ /* 0x000fe400007fe4ff */
[----:B------:R-:W-:-:S04]  /*105f0*/  ISETP.GE.U32.AND P0, PT, R16, R19, PT ;  /* 0x000000131000720c */ /* 0x000fc80003f06070 */
[----:B------:R-:W-:-:S13]  /*10600*/  ISETP.GE.U32.AND.EX P0, PT, R17, R18, PT, P0 ;  /* 0x000000121100720c */ /* 0x000fda0003f06100 */
[----:B------:R-:W-:Y:S05]  /*10610*/  @!P0 BRA `(.L_x_2685) ;  /* 0xfffffffc00908947 */ /* 0x000fea000383ffff */
.L_x_2676:
[----:B------:R-:W-:Y:S05]  /*10620*/  BSYNC.RECONVERGENT B7 ;  /* 0x0000000000077941 */ /* 0x000fea0003800200 */
.L_x_2675:
        /* <DEDUP_REMOVED lines=24> */
.L_x_2687:
[----:B------:R-:W-:Y:S05]  /*107b0*/  BSYNC.RECONVERGENT B7 ;  /* 0x0000000000077941 */ /* 0x000fea0003800200 */
.L_x_2686:
        /* <DEDUP_REMOVED lines=21> */
.L_x_2689:
[----:B------:R-:W-:Y:S05]  /*10910*/  BSYNC.RECONVERGENT B7 ;  /* 0x0000000000077941 */ /* 0x000fea0003800200 */
.L_x_2688:
        /* <DEDUP_REMOVED lines=26> */
.L_x_2691:
[----:B------:R-:W-:Y:S05]  /*10ac0*/  BSYNC.RECONVERGENT B7 ;  /* 0x0000000000077941 */ /* 0x000fea0003800200 */
.L_x_2690:
        /* <DEDUP_REMOVED lines=12> */
.L_x_2694:
        /* <DEDUP_REMOVED lines=22> */
.L_x_2693:
[----:B------:R-:W-:Y:S05]  /*10cf0*/  BSYNC.RECONVERGENT B7 ;  /* 0x0000000000077941 */ /* 0x000fea0003800200 */
.L_x_2692:
[----:B------:R-:W-:-:S04]  /*10d00*/  IADD3 R16, P0, PT, R16, 0x8, RZ ;  /* 0x0000000810107810 */ /* 0x000fc80007f1e0ff */
[----:B------:R-:W-:Y:S02]  /*10d10*/  IADD3.X R17, PT, PT, RZ, R17, RZ, P0, !PT ;  /* 0x00000011ff117210 */ /* 0x000fe400007fe4ff */
[----:B------:R-:W-:-:S04]  /*10d20*/  ISETP.GE.U32.AND P0, PT, R16, R19, PT ;  /* 0x000000131000720c */ /* 0x000fc80003f06070 */
[----:B------:R-:W-:-:S13]  /*10d30*/  ISETP.GE.U32.AND.EX P0, PT, R17, R18, PT, P0 ;  /* 0x000000121100720c */ /* 0x000fda0003f06100 */
[----:B------:R-:W-:Y:S05]  /*10d40*/  @!P0 BRA `(.L_x_2694) ;  /* 0xfffffffc00908947 */ /* 0x000fea000383ffff */
.L_x_2652:
[----:B------:R-:W-:Y:S05]  /*10d50*/  BSYNC.RECONVERGENT B6 ;  /* 0x0000000000067941 */ /* 0x000fea0003800200 */
.L_x_2402:
[----:B------:R-:W-:Y:S01]  /*10d60*/  ISETP.GE.AND P0, PT, R39, R66, PT ;  /* 0x000000422700720c */ /* 0x000fe20003f06270 */
[----:B------:R-:W-:Y:S04]  /*10d70*/  BSSY.RECONVERGENT B0, `(.L_x_2695) ;  /* 0x0000017000007945 */ /* 0x000fe80003800200 */
[----:B------:R-:W-:Y:S08]  /*10d80*/  BSSY.RELIABLE B1, `(.L_x_2696) ;  /* 0x000000f000017945 */ /* 0x000ff00003800100 */
[----:B------:R-:W-:Y:S05]  /*10d90*/  @P0 BRA `(.L_x_2697) ;  /* 0x0000000000340947 */ /* 0x000fea0003800000 */
[----:B------:R-:W0:Y:S01]  /*10da0*/  LDC.64 R2, c[0x0][0x3c8] ;  /* 0x0000f200ff027b82 */ /* 0x000e220000000a00 */
[----:B------:R-:W-:Y:S01]  /*10db0*/  IMAD R5, R67, 0x200, R39 ;  /* 0x0000020043057824 */ /* 0x000fe200078e0227 */
[----:B------:R-:W-:-:S04]  /*10dc0*/  IADD3 R39, PT, PT, R39, 0x80, RZ ;  /* 0x0000008027277810 */ /* 0x000fc80007ffe0ff */
[----:B------:R-:W-:-:S13]  /*10dd0*/  ISETP.GE.AND P0, PT, R39, R66, PT ;  /* 0x000000422700720c */ /* 0x000fda0003f06270 */
[----:B------:R-:W-:Y:S05]  /*10de0*/  @P0 BREAK.RELIABLE B1 ;  /* 0x0000000000010942 */ /* 0x000fea0003800100 */
[----:B0-----:R-:W-:-:S05]  /*10df0*/  IMAD.WIDE.U32 R2, R5, 0x8, R2 ;  /* 0x0000000805027825 */ /* 0x001fca00078e0002 */
[----:B------:R0:W-:Y:S01]  /*10e00*/  STG.E.64 desc[UR36][R2.64], RZ ;  /* 0x000000ff02007986 */ /* 0x0001e2000c101b24 */
[----:B------:R-:W-:Y:S05]  /*10e10*/  @P0 BRA `(.L_x_2698) ;  /* 0x0000000000300947 */ /* 0x000fea0003800000 */
[----:B0-----:R-:W0:Y:S01]  /*10e20*/  LDC.64 R2, c[0x0][0x3c8] ;  /* 0x0000f200ff027b82 */ /* 0x001e220000000a00 */
[----:B------:R-:W-:Y:S01]  /*10e30*/  IMAD R5, R67, 0x200, R39 ;  /* 0x0000020043057824 */ /* 0x000fe200078e0227 */
[----:B------:R-:W-:-:S03]  /*10e40*/  IADD3 R39, PT, PT, R39, 0x80, RZ ;  /* 0x0000008027277810 */ /* 0x000fc60007ffe0ff */
[----:B0-----:R-:W-:-:S05]  /*10e50*/  IMAD.WIDE.U32 R2, R5, 0x8, R2 ;  /* 0x0000000805027825 */ /* 0x001fca00078e0002 */
[----:B------:R0:W-:Y:S02]  /*10e60*/  STG.E.64 desc[UR36][R2.64], RZ ;  /* 0x000000ff02007986 */ /* 0x0001e4000c101b24 */
.L_x_2697:
[----:B------:R-:W-:Y:S05]  /*10e70*/  BSYNC.RELIABLE B1 ;  /* 0x0000000000017941 */ /* 0x000fea0003800100 */
.L_x_2696:
[----:B------:R-:W-:-:S13]  /*10e80*/  ISETP.GE.AND P0, PT, R39, R66, PT ;  /* 0x000000422700720c */ /* 0x000fda0003f06270 */
[----:B0-----:R-:W0:Y:S01]  /*10e90*/  @!P0 LDC.64 R2, c[0x0][0x3c8] ;  /* 0x0000f200ff028b82 */ /* 0x001e220000000a00 */
[----:B------:R-:W-:Y:S01]  /*10ea0*/  @!P0 IMAD R5, R67, 0x200, R39 ;  /* 0x0000020043058824 */ /* 0x000fe200078e0227 */
[----:B------:R-:W-:-:S03]  /*10eb0*/  @!P0 IADD3 R39, PT, PT, R39, 0x80, RZ ;  /* 0x0000008027278810 */ /* 0x000fc60007ffe0ff */
[----:B0-----:R-:W-:-:S05]  /*10ec0*/  @!P0 IMAD.WIDE.U32 R2, R5, 0x8, R2 ;  /* 0x0000000805028825 */ /* 0x001fca00078e0002 */
[----:B------:R1:W-:Y:S02]  /*10ed0*/  @!P0 STG.E.64 desc[UR36][R2.64], RZ ;  /* 0x000000ff02008986 */ /* 0x0003e4000c101b24 */
.L_x_2698:
[----:B------:R-:W-:Y:S05]  /*10ee0*/  BSYNC.RECONVERGENT B0 ;  /* 0x0000000000007941 */ /* 0x000fea0003800200 */
.L_x_2695:
[----:B------:R-:W-:-:S13]  /*10ef0*/  ISETP.GE.AND P0, PT, R39, R66, PT ;  /* 0x000000422700720c */ /* 0x000fda0003f06270 */
[----:B------:R-:W-:Y:S05]  /*10f00*/  @P0 EXIT ;  /* 0x000000000000094d */ /* 0x000fea0003800000 */
[----:B01----:R-:W0:Y:S01]  /*10f10*/  LDC.64 R2, c[0x0][0x3c8] ;  /* 0x0000f200ff027b82 */ /* 0x003e220000000a00 */
[----:B------:R-:W-:-:S04]  /*10f20*/  IMAD R39, R67, 0x200, R39 ;  /* 0x0000020043277824 */ /* 0x000fc800078e0227 */
[----:B0-----:R-:W-:-:S05]  /*10f30*/  IMAD.WIDE.U32 R2, R39, 0x8, R2 ;  /* 0x0000000827027825 */ /* 0x001fca00078e0002 */
[----:B------:R-:W-:Y:S01]  /*10f40*/  STG.E.64 desc[UR36][R2.64], RZ ;  /* 0x000000ff02007986 */ /* 0x000fe2000c101b24 */
[----:B------:R-:W-:Y:S05]  /*10f50*/  EXIT ;  /* 0x000000000000794d */ /* 0x000fea0003800000 */
        .weak           $__internal_6_$__cuda_sm20_div_s64
        .type           $__internal_6_$__cuda_sm20_div_s64,@function
        .size           $__internal_6_$__cuda_sm20_div_s64,($__internal_7_$__cuda_sm20_rem_s64 - $__internal_6_$__cuda_sm20_div_s64)
$__internal_6_$__cuda_sm20_div_s64:
        /* <DEDUP_REMOVED lines=18> */
[----:B------:R-:W-:-:S04]  /*11080*/  IMAD.HI.U32 R25, P1, R7, R26, R24 ;  /* 0x0000001a07197227 */ /* 0x000fc80007820018 */
[CC--:B------:R-:W-:Y:S02]  /*11090*/  IMAD R24, R7.reuse, R5.reuse, RZ ;  /* 0x0000000507187224 */ /* 0x0c0fe400078e02ff */
[----:B------:R-:W-:-:S03]  /*110a0*/  IMAD.HI.U32 R5, R7, R5, RZ ;  /* 0x0000000507057227 */ /* 0x000fc600078e00ff */
[----:B------:R-:W-:Y:S02]  /*110b0*/  IADD3 R25, P2, PT, R24, R25, RZ ;  /* 0x0000001918197210 */ /* 0x000fe40007f5e0ff */
[----:B------:R-:W-:Y:S02]  /*110c0*/  IADD3.X R7, PT, PT, R5, R7, RZ, P0, !PT ;  /* 0x0000000705077210 */ /* 0x000fe400007fe4ff */
[----:B------:R-:W-:Y:S01]  /*110d0*/  IADD3 R5, P4, PT, RZ, -R8, RZ ;  /* 0x80000008ff057210 */ /* 0x000fe20007f9e0ff */
[----:B------:R-:W-:Y:S01]  /*110e0*/  IMAD.WIDE.U32 R26, R25, R12, RZ ;  /* 0x0000000c191a7225 */ /* 0x000fe200078e00ff */
[----:B------:R-:W-:Y:S02]  /*110f0*/  IADD3.X R7, PT, PT, RZ, RZ, R7, P2, P1 ;  /* 0x000000ffff077210 */ /* 0x000fe400017e2407 */
[----:B------:R-:W-:Y:S01]  /*11100*/  SEL R5, R5, R8, !P3 ;  /* 0x0000000805057207 */ /* 0x000fe20005800000 */
[----:B------:R-:W-:Y:S01]  /*11110*/  IMAD R6, R25, R13, R27 ;  /* 0x0000000d19067224 */ /* 0x000fe200078e021b */
[----:B------:R-:W-:-:S03]  /*11120*/  IADD3 R26, P0, PT, RZ, -R26, RZ ;  /* 0x8000001aff1a7210 */ /* 0x000fc60007f1e0ff */
[----:B------:R-:W-:Y:S02]  /*11130*/  IMAD R6, R7, R12, R6 ;  /* 0x0000000c07067224 */ /* 0x000fe400078e0206 */
[----:B------:R-:W-:-:S04]  /*11140*/  IMAD.HI.U32 R24, R25, R26, RZ ;  /* 0x0000001a19187227 */ /* 0x000fc800078e00ff */
[----:B------:R-:W-:-:S04]  /*11150*/  IMAD.X R6, RZ, RZ, ~R6, P0 ;  /* 0x000000ffff067224 */ /* 0x000fc800000e0e06 */
[----:B------:R-:W-:-:S04]  /*11160*/  IMAD.WIDE.U32 R24, P0, R25, R6, R24 ;  /* 0x0000000619187225 */ /* 0x000fc80007800018 */
[----:B------:R-:W-:Y:S01]  /*11170*/  IMAD.HI.U32 R25, P1, R7, R26, R24 ;  /* 0x0000001a07197227 */ /* 0x000fe20007820018 */
[----:B------:R-:W-:-:S03]  /*11180*/  IADD3.X R26, PT, PT, RZ, ~R4, RZ, P4, !PT ;  /* 0x80000004ff1a7210 */ /* 0x000fc600027fe4ff */
[----:B------:R-:W-:-:S05]  /*11190*/  IMAD R24, R7, R6, RZ ;  /* 0x0000000607187224 */ /* 0x000fca00078e02ff */
[----:B------:R-:W-:Y:S01]  /*111a0*/  IADD3 R8, P2, PT, R24, R25, RZ ;  /* 0x0000001918087210 */ /* 0x000fe20007f5e0ff */
[----:B------:R-:W-:Y:S01]  /*111b0*/  IMAD.HI.U32 R25, R7, R6, RZ ;  /* 0x0000000607197227 */ /* 0x000fe200078e00ff */
[----:B------:R-:W-:-:S03]  /*111c0*/  SEL R6, R26, R4, !P3 ;  /* 0x000000041a067207 */ /* 0x000fc60005800000 */
[----:B------:R-:W-:-:S04]  /*111d0*/  IMAD.HI.U32 R24, R8, R5, RZ ;  /* 0x0000000508187227 */ /* 0x000fc800078e00ff */
[----:B------:R-:W-:Y:S01]  /*111e0*/  IMAD.X R7, R25, 0x1, R7, P0 ;  /* 0x0000000119077824 */ /* 0x000fe200000e0607 */
[----:B------:R-:W-:-:S04]  /*111f0*/  MOV R25, RZ ;  /* 0x000000ff00197202 */ /* 0x000fc80000000f00 */
[----:B------:R-:W-:Y:S01]  /*11200*/  IADD3.X R7, PT, PT, RZ, RZ, R7, P2, P1 ;  /* 0x000000ffff077210 */ /* 0x000fe200017e2407 */
        /* <DEDUP_REMOVED lines=11> */
[-C--:B------:R-:W-:Y:S02]  /*112c0*/  ISETP.GE.U32.AND P0, PT, R5, R12.reuse, PT ;  /* 0x0000000c0500720c */ /* 0x080fe40003f06070 */
[----:B------:R-:W-:Y:S01]  /*112d0*/  IADD3 R25, P2, PT, R7, 0x1, RZ ;  /* 0x0000000107197810 */ /* 0x000fe20007f5e0ff */
[----:B------:R-:W-:Y:S01]  /*112e0*/  IMAD.X R6, R6, 0x1, ~R24, P1 ;  /* 0x0000000106067824 */ /* 0x000fe200008e0e18 */
[----:B------:R-:W-:-:S04]  /*112f0*/  IADD3 R24, P1, PT, R5, -R12, RZ ;  /* 0x8000000c05187210 */ /* 0x000fc80007f3e0ff */
[----:B------:R-:W-:-:S04]  /*11300*/  ISETP.GE.U32.AND.EX P0, PT, R6, R13, PT, P0 ;  /* 0x0000000d0600720c */ /* 0x000fc80003f06100 */
[----:B------:R-:W-:Y:S02]  /*11310*/  SEL R26, R24, R5, P0 ;  /* 0x00000005181a7207 */ /* 0x000fe40000000000 */
[----:B------:R-:W-:Y:S02]  /*11320*/  IADD3.X R24, PT, PT, R6, ~R13, RZ, P1, !PT ;  /* 0x8000000d06187210 */ /* 0x000fe40000ffe4ff */
[----:B------:R-:W-:Y:S01]  /*11330*/  SEL R5, R25, R7, P0 ;  /* 0x0000000719057207 */ /* 0x000fe20000000000 */
[----:B------:R-:W-:Y:S01]  /*11340*/  IMAD.X R7, RZ, RZ, R8, P2 ;  /* 0x000000ffff077224 */ /* 0x000fe200010e0608 */
[----:B------:R-:W-:Y:S02]  /*11350*/  SEL R6, R24, R6, P0 ;  /* 0x0000000618067207 */ /* 0x000fe40000000000 */
[----:B------:R-:W-:Y:S02]  /*11360*/  ISETP.GE.U32.AND P1, PT, R26, R12, PT ;  /* 0x0000000c1a00720c */ /* 0x000fe40003f26070 */
[----:B------:R-:W-:-:S02]  /*11370*/  SEL R8, R7, R8, P0 ;  /* 0x0000000807087207 */ /* 0x000fc40000000000 */
[----:B------:R-:W-:Y:S02]  /*11380*/  IADD3 R7, P2, PT, R5, 0x1, RZ ;  /* 0x0000000105077810 */ /* 0x000fe40007f5e0ff */
[----:B------:R-:W-:Y:S02]  /*11390*/  ISETP.GE.U32.AND.EX P0, PT, R6, R13, PT, P1 ;  /* 0x0000000d0600720c */ /* 0x000fe40003f06110 */
[----:B------:R-:W-:Y:S02]  /*113a0*/  IADD3.X R6, PT, PT, RZ, R8, RZ, P2, !PT ;  /* 0x00000008ff067210 */ /* 0x000fe400017fe4ff */
[----:B------:R-:W-:Y:S02]  /*113b0*/  SEL R5, R7, R5, P0 ;  /* 0x0000000507057207 */ /* 0x000fe40000000000 */
[----:B------:R-:W-:Y:S02]  /*113c0*/  LOP3.LUT R12, R3, R4, RZ, 0x3c, !PT ;  /* 0x00000004030c7212 */ /* 0x000fe400078e3cff */
[----:B------:R-:W-:-:S02]  /*113d0*/  SEL R4, R6, R8, P0 ;  /* 0x0000000806047207 */ /* 0x000fc40000000000 */
[-C--:B------:R-:W-:Y:S02]  /*113e0*/  IADD3 R7, P2, PT, RZ, -R5.reuse, RZ ;  /* 0x80000005ff077210 */ /* 0x080fe40007f5e0ff */
[----:B------:R-:W-:Y:S02]  /*113f0*/  ISETP.NE.U32.AND P0, PT, R2, RZ, PT ;  /* 0x000000ff0200720c */ /* 0x000fe40003f05070 */
[----:B------:R-:W-:Y:S01]  /*11400*/  ISETP.GE.AND P1, PT, R12, RZ, PT ;  /* 0x000000ff0c00720c */ /* 0x000fe20003f26270 */
[----:B------:R-:W-:Y:S01]  /*11410*/  IMAD.X R6, RZ, RZ, ~R4, P2 ;  /* 0x000000ffff067224 */ /* 0x000fe200010e0e04 */
[----:B------:R-:W-:Y:S02]  /*11420*/  ISETP.NE.AND.EX P0, PT, R3, RZ, PT, P0 ;  /* 0x000000ff0300720c */ /* 0x000fe40003f05300 */
[----:B------:R-:W-:Y:S01]  /*11430*/  SEL R2, R7, R5, !P1 ;  /* 0x0000000507027207 */ /* 0x000fe20004800000 */
[----:B------:R-:W-:Y:S01]  /*11440*/  IMAD.MOV.U32 R5, RZ, RZ, 0x0 ;  /* 0x00000000ff057424 */ /* 0x000fe200078e00ff */
[----:B------:R-:W-:-:S02]  /*11450*/  SEL R3, R6, R4, !P1 ;  /* 0x0000000406037207 */ /* 0x000fc40004800000 */
[----:B------:R-:W-:Y:S02]  /*11460*/  MOV R4, R0 ;  /* 0x0000000000047202 */ /* 0x000fe40000000f00 */
[----:B------:R-:W-:Y:S02]  /*11470*/  SEL R2, R2, 0xffffffff, P0 ;  /* 0xffffffff02027807 */ /* 0x000fe40000000000 */
[----:B------:R-:W-:Y:S01]  /*11480*/  SEL R3, R3, 0xffffffff, P0 ;  /* 0xffffffff03037807 */ /* 0x000fe20000000000 */
[----:B------:R-:W-:Y:S06]  /*11490*/  RET.REL.NODEC R4 `(_ZN2at6native27unrolled_elementwise_kernelIZZZNS0_67_GLOBAL__N__bb565c37_34_ValidateCompressedIndicesKernel_cu_33a4b88b42_validate_compressed_sparse_indices_kernelILNS2_8CDimNameE1ENS2_18CUDAKernelLauncherENS2_14EmptyVecKernelENS2_8DummyVecELm0EEEvRKNS_6TensorESA_lllENKUlvE1_clEvENKUlvE0_clEvEUllllllE_St5arrayIPcLm6EELi4E23TrivialOffsetCalculatorILi5EjESH_ILi1EjENS0_6memory15LoadWithoutCastENSK_16StoreWithoutCastEEEviT_T0_T2_T3_T4_T5_) ;  /* 0xfffffee804d87950 */ /* 0x000fec0003c3ffff */
        .weak           $__internal_7_$__cuda_sm20_rem_s64
        .type           $__internal_7_$__cuda_sm20_rem_s64,@function
        .size           $__internal_7_$__cuda_sm20_rem_s64,(.L_x_40027 - $__internal_7_$__cuda_sm20_rem_s64)
$__internal_7_$__cuda_sm20_rem_s64:
[----:B------:R-:W-:Y:S02]  /*114a0*/  IADD3 R5, P1, PT, RZ, -R2, RZ ;  /* 0x80000002ff057210 */ /* 0x000fe40007f3e0ff */
[----:B------:R-:W-:Y:S02]  /*114b0*/  ISETP.GE.AND P0, PT, R0, RZ, PT ;  /* 0x000000ff0000720c */ /* 0x000fe40003f06270 */
[----:B------:R-:W-:Y:S02]  /*114c0*/  IADD3.X R7, PT, PT, RZ, ~R0, RZ, P1, !PT ;  /* 0x80000000ff077210 */ /* 0x000fe40000ffe4ff */
[----:B------:R-:W-:Y:S02]  /*114d0*/  SEL R4, R5, R2, !P0 ;  /* 0x0000000205047207 */ /* 0x000fe40004000000 */
[----:B------:R-:W-:Y:S02]  /*114e0*/  SEL R5, R7, R0, !P0 ;  /* 0x0000000007057207 */ /* 0x000fe40004000000 */
[----:B------:R-:W-:-:S02]  /*114f0*/  IADD3 R12, P4, PT, RZ, -R17, RZ ;  /* 0x80000011ff0c7210 */ /* 0x000fc40007f9e0ff */
        /* <DEDUP_REMOVED lines=25> */
[----:B------:R-:W-:-:S04]  /*11690*/  IMAD.X R6, RZ, RZ, ~R6, P0 ;  /* 0x000000ffff067224 */ /* 0x000fc800000e0e06 */
[----:B------:R-:W-:-:S04]  /*116a0*/  IMAD.WIDE.U32 R10, P0, R11, R6, R10 ;  /* 0x000000060b0a7225 */ /* 0x000fc8000780000a */
[C---:B------:R-:W-:Y:S02]  /*116b0*/  IMAD R7, R13.reuse, R6, RZ ;  /* 0x000000060d077224 */ /* 0x040fe400078e02ff */
[----:B------:R-:W-:Y:S01]  /*116c0*/  IMAD.HI.U32 R8, P2, R13, R15, R10 ;  /* 0x0000000f0d087227 */ /* 0x000fe2000784000a */
[----:B------:R-:W-:-:S03]  /*116d0*/  IADD3.X R11, PT, PT, RZ, ~R16, RZ, P4, !PT ;  /* 0x80000010ff0b7210 */ /* 0x000fc600027fe4ff */
[----:B------:R-:W-:Y:S01]  /*116e0*/  IMAD.HI.U32 R6, R13, R6, RZ ;  /* 0x000000060d067227 */ /* 0x000fe200078e00ff */
[----:B------:R-:W-:-:S03]  /*116f0*/  IADD3 R8, P3, PT, R7, R8, RZ ;  /* 0x0000000807087210 */ /* 0x000fc60007f7e0ff */
[----:B------:R-:W-:Y:S01]  /*11700*/  HFMA2 R7, -RZ, RZ, 0, 0 ;  /* 0x00000000ff077431 */ /* 0x000fe200000001ff */
[----:B------:R-:W-:Y:S01]  /*11710*/  SEL R11, R11, R16, !P1 ;  /* 0x000000100b0b7207 */ /* 0x000fe20004800000 */
[----:B------:R-:W-:Y:S02]  /*11720*/  IMAD.X R13, R6, 0x1, R13, P0 ;  /* 0x00000001060d7824 */ /* 0x000fe400000e060d */
[----:B------:R-:W-:-:S03]  /*11730*/  IMAD.HI.U32 R6, R8, R17, RZ ;  /* 0x0000001108067227 */ /* 0x000fc600078e00ff */
        /* <DEDUP_REMOVED lines=25> */
[----:B------:R-:W-:Y:S02]  /*118d0*/  IADD3 R7, P2, PT, RZ, -R4, RZ ;  /* 0x80000004ff077210 */ /* 0x000fe40007f5e0ff */
[----:B------:R-:W-:Y:S02]  /*118e0*/  ISETP.NE.U32.AND P0, PT, R2, RZ, PT ;  /* 0x000000ff0200720c */ /* 0x000fe40003f05070 */
[-C--:B------:R-:W-:Y:S02]  /*118f0*/  IADD3.X R2, PT, PT, RZ, ~R5.reuse, RZ, P2, !PT ;  /* 0x80000005ff027210 */ /* 0x080fe400017fe4ff */
[----:B------:R-:W-:Y:S02]  /*11900*/  ISETP.NE.AND.EX P0, PT, R0, RZ, PT, P0 ;  /* 0x000000ff0000720c */ /* 0x000fe40003f05300 */
[----:B------:R-:W-:Y:S01]  /*11910*/  SEL R5, R2, R5, !P1 ;  /* 0x0000000502057207 */ /* 0x000fe20004800000 */
[----:B------:R-:W-:Y:S01]  /*11920*/  IMAD.MOV.U32 R2, RZ, RZ, R3 ;  /* 0x000000ffff027224 */ /* 0x000fe200078e0003 */
[----:B------:R-:W-:-:S02]  /*11930*/  MOV R3, 0x0 ;  /* 0x0000000000037802 */ /* 0x000fc40000000f00 */
[----:B------:R-:W-:Y:S02]  /*11940*/  SEL R0, R7, R4, !P1 ;  /* 0x0000000407007207 */ /* 0x000fe40004800000 */
[----:B------:R-:W-:Y:S02]  /*11950*/  SEL R5, R5, 0xffffffff, P0 ;  /* 0xffffffff05057807 */ /* 0x000fe40000000000 */
[----:B------:R-:W-:Y:S01]  /*11960*/  SEL R0, R0, 0xffffffff, P0 ;  /* 0xffffffff00007807 */ /* 0x000fe20000000000 */
[----:B------:R-:W-:Y:S06]  /*11970*/  RET.REL.NODEC R2 `(_ZN2at6native27unrolled_elementwise_kernelIZZZNS0_67_GLOBAL__N__bb565c37_34_ValidateCompressedIndicesKernel_cu_33a4b88b42_validate_compressed_sparse_indices_kernelILNS2_8CDimNameE1ENS2_18CUDAKernelLauncherENS2_14EmptyVecKernelENS2_8DummyVecELm0EEEvRKNS_6TensorESA_lllENKUlvE1_clEvENKUlvE0_clEvEUllllllE_St5arrayIPcLm6EELi4E23TrivialOffsetCalculatorILi5EjESH_ILi1EjENS0_6memory15LoadWithoutCastENSK_16StoreWithoutCastEEEviT_T0_T2_T3_T4_T5_) ;  /* 0xfffffee402a07950 */ /* 0x000fec0003c3ffff */
.L_x_2699:
        /* <DEDUP_REMOVED lines=16> */
.L_x_40027:


//--------------------- .text._ZN2at6native29vectorized_elementwise_kernelILi2EZZZNS0_67_GLOBAL__N__bb565c37_34_ValidateCompressedIndicesKernel_cu_33a4b88b42_validate_compressed_sparse_indices_kernelILNS2_8CDimNameE1ENS2_18CUDAKernelLauncherENS2_14EmptyVecKernelENS2_8DummyVecELm0EEEvRKNS_6TensorESA_lllENKUlvE1_clEvENKUlvE0_clEvEUllllllE_St5arrayIPcLm6EEEEviT0_T1_ --------------------------
	.section	.text._ZN2at6native29vectorized_elementwise_kernelILi2EZZZNS0_67_GLOBAL__N__bb565c37_34_ValidateCompressedIndicesKernel_cu_33a4b88b42_validate_compressed_sparse_indices_kernelILNS2_8CDimNameE1ENS2_18CUDAKernelLauncherENS2_14EmptyVecKernelENS2_8DummyVecELm0EEEvRKNS_6TensorESA_lllENKUlvE1_clEvENKUlvE0_clEvEUllllllE_St5arrayIPcLm6EEEEviT0_T1_,"ax",@progbits
	.align	128
        .global         _ZN2at6native29vectorized_elementwise_kernelILi2EZZZNS0_67_GLOBAL__N__bb565c37_34_ValidateCompressedIndicesKernel_cu_33a4b88b42_validate_compressed_sparse_indices_kernelILNS2_8CDimNameE1ENS2_18CUDAKernelLauncherENS2_14EmptyVecKernelENS2_8DummyVecELm0EEEvRKNS_6TensorESA_lllENKUlvE1_clEvENKUlvE0_clEvEUllllllE_St5arrayIPcLm6EEEEviT0_T1_
        .type           _ZN2at6native29vectorized_elementwise_kernelILi2EZZZNS0_67_GLOBAL__N__bb565c37_34_ValidateCompressedIndicesKernel_cu_33a4b88b42_validate_compressed_sparse_indices_kernelILNS2_8CDimNameE1ENS2_18CUDAKernelLauncherENS2_14EmptyVecKernelENS2_8DummyVecELm0EEEvRKNS_6TensorESA_lllENKUlvE1_clEvENKUlvE0_clEvEUllllllE_St5arrayIPcLm6EEEEviT0_T1_,@function
        .size           _ZN2at6native29vectorized_elementwise_kernelILi2EZZZNS0_67_GLOBAL__N__bb565c37_34_ValidateCompressedIndicesKernel_cu_33a4b88b42_validate_compressed_sparse_indices_kernelILNS2_8CDimNameE1ENS2_18CUDAKernelLauncherENS2_14EmptyVecKernelENS2_8DummyVecELm0EEEvRKNS_6TensorESA_lllENKUlvE1_clEvENKUlvE0_clEvEUllllllE_St5arrayIPcLm6EEEEviT0_T1_,(.L_x_40029 - _ZN2at6native29vectorized_elementwise_kernelILi2EZZZNS0_67_GLOBAL__N__bb565c37_34_ValidateCompressedIndicesKernel_cu_33a4b88b42_validate_compressed_sparse_indices_kernelILNS2_8CDimNameE1ENS2_18CUDAKernelLauncherENS2_14EmptyVecKernelENS2_8DummyVecELm0EEEvRKNS_6TensorESA_lllENKUlvE1_clEvENKUlvE0_clEvEUllllllE_St5arrayIPcLm6EEEEviT0_T1_)
        .other          _ZN2at6native29vectorized_elementwise_kernelILi2EZZZNS0_67_GLOBAL__N__bb565c37_34_ValidateCompressedIndicesKernel_cu_33a4b88b42_validate_compressed_sparse_indices_kernelILNS2_8CDimNameE1ENS2_18CUDAKernelLauncherENS2_14EmptyVecKernelENS2_8DummyVecELm0EEEvRKNS_6TensorESA_lllENKUlvE1_clEvENKUlvE0_clEvEUllllllE_St5arrayIPcLm6EEEEviT0_T1_,@"STO_CUDA_ENTRY STV_DEFAULT"
_ZN2at6native29vectorized_elementwise_kernelILi2EZZZNS0_67_GLOBAL__N__bb565c37_34_ValidateCompressedIndicesKernel_cu_33a4b88b42_validate_compressed_sparse_indices_kernelILNS2_8CDimNameE1ENS2_18CUDAKernelLauncherENS2_14EmptyVecKernelENS2_8DummyVecELm0EEEvRKNS_6TensorESA_lllENKUlvE1_clEvENKUlvE0_clEvEUllllllE_St5arrayIPcLm6EEEEviT0_T1_:
.text._ZN2at6native29vectorized_elementwise_kernelILi2EZZZNS0_67_GLOBAL__N__bb565c37_34_ValidateCompressedIndicesKernel_cu_33a4b88b42_validate_compressed_sparse_indices_kernelILNS2_8CDimNameE1ENS2_18CUDAKernelLauncherENS2_14EmptyVecKernelENS2_8DummyVecELm0EEEvRKNS_6TensorESA_lllENKUlvE1_clEvENKUlvE0_clEvEUllllllE_St5arrayIPcLm6EEEEviT0_T1_:
[----:B------:R-:W0:Y:S01]  /*0000*/  LDC R1, c[0x0][0x37c] ;  /* 0x0000df00ff017b82 */ /* 0x000e220000000800 */
[----:B------:R-:W1:Y:S07]  /*0010*/  S2R R32, SR_CTAID.X ;  /* 0x0000000000207919 */ /* 0x000e6e0000002500 */
[----:B------:R-:W1:Y:S01]  /*0020*/  LDC R3, c[0x0][0x380] ;  /* 0x0000e000ff037b82 */ /* 0x000e620000000800 */
[----:B------:R-:W2:Y:S01]  /*0030*/  LDCU.64 UR36, c[0x0][0x358] ;  /* 0x00006b00ff2477ac */ /* 0x000ea20008000a00 */
[----:B-1----:R-:W-:-:S05]  /*0040*/  IMAD R30, R32, -0x400, R3 ;  /* 0xfffffc00201e7824 */ /* 0x002fca00078e0203 */
[----:B------:R-:W-:-:S13]  /*0050*/  ISETP.GT.U32.AND P0, PT, R30, 0x3ff, PT ;  /* 0x000003ff1e00780c */ /* 0x000fda0003f04070 */
[----:B0-2---:R-:W-:Y:S05]  /*0060*/  @P0 BRA `(.L_x_2700) ;  /* 0x000001e800a00947 */ /* 0x005fea0003800000 */
[----:B------:R-:W0:Y:S01]  /*0070*/  S2R R31, SR_TID.X ;  /* 0x00000000001f7919 */ /* 0x000e220000002100 */
[----:B------:R-:W1:Y:S01]  /*0080*/  LDC.64 R2, c[0x0][0x3d0] ;  /* 0x0000f400ff027b82 */ /* 0x000e620000000a00 */
[----:B------:R-:W-:Y:S02]  /*0090*/  CS2R R66, SRZ ;  /* 0x0000000000427805 */ /* 0x000fe4000001ff00 */
[----:B------:R-:W-:Y:S02]  /*00a0*/  CS2R R64, SRZ ;  /* 0x0000000000407805 */ /* 0x000fe4000001ff00 */
[----:B------:R-:W-:Y:S02]  /*00b0*/  CS2R R18, SRZ ;  /* 0x0000000000127805 */ /* 0x000fe4000001ff00 */
[----:B------:R-:W-:Y:S01]  /*00c0*/  CS2R R62, SRZ ;  /* 0x00000000003e7805 */ /* 0x000fe2000001ff00 */
[----:B------:R-:W2:Y:S08]  /*00d0*/  LDC.64 R8, c[0x0][0x3d8] ;  /* 0x0000f600ff087b82 */ /* 0x000eb00000000a00 */
[----:B------:R-:W3:Y:S08]  /*00e0*/  LDC.64 R10, c[0x0][0x3e0] ;  /* 0x0000f800ff0a7b82 */ /* 0x000ef00000000a00 */
[----:B------:R-:W4:Y:S08]  /*00f0*/  LDC.64 R12, c[0x0][0x3e8] ;  /* 0x0000fa00ff0c7b82 */ /* 0x000f300000000a00 */
[----:B------:R-:W4:Y:S01]  /*0100*/  LDC.64 R20, c[0x0][0x3d0] ;  /* 0x0000f400ff147b82 */ /* 0x000f220000000a00 */
[----:B0-----:R-:W-:-:S07]  /*0110*/  ISETP.GE.U32.AND P0, PT, R31, R30, PT ;  /* 0x0000001e1f00720c */ /* 0x001fce0003f06070 */
[----:B------:R-:W0:Y:S08]  /*0120*/  LDC.64 R22, c[0x0][0x3d8] ;  /* 0x0000f600ff167b82 */ /* 0x000e300000000a00 */
[----:B------:R-:W0:Y:S01]  /*0130*/  LDC.64 R24, c[0x0][0x3e0] ;  /* 0x0000f800ff187b82 */ /* 0x000e220000000a00 */
[----:B------:R-:W-:Y:S01]  /*0140*/  @!P0 LEA R0, R32, R31, 0xa ;  /* 0x0000001f20008211 */ /* 0x000fe200078e50ff */
[----:B------:R-:W-:-:S06]  /*0150*/  @!P0 VIADD R31, R31, 0x80 ;  /* 0x000000801f1f8836 */ /* 0x000fcc0000000000 */
[----:B------:R-:W0:Y:S01]  /*0160*/  LDC.64 R26, c[0x0][0x3e8] ;  /* 0x0000fa00ff1a7b82 */ /* 0x000e220000000a00 */
[----:B------:R-:W-:-:S07]  /*0170*/  ISETP.GE.U32.AND P6, PT, R31, R30, PT ;  /* 0x0000001e1f00720c */ /* 0x000fce0003fc6070 */
[----:B------:R-:W0:Y:S08]  /*0180*/  LDC.64 R36, c[0x0][0x3d8] ;  /* 0x0000f600ff247b82 */ /* 0x000e300000000a00 */
[----:B------:R-:W0:Y:S01]  /*0190*/  LDC.64 R38, c[0x0][0x3e0] ;  /* 0x0000f800ff267b82 */ /* 0x000e220000000a00 */
[----:B------:R-:W-:Y:S01]  /*01a0*/  @!P6 LEA R17, R32, R31, 0xa ;  /* 0x0000001f2011e211 */ /* 0x000fe200078e50ff */
[----:B------:R-:W-:Y:S01]  /*01b0*/  @!P6 VIADD R31, R31, 0x80 ;  /* 0x000000801f1fe836 */ /* 0x000fe20000000000 */
[----:B------:R-:W-:-:S02]  /*01c0*/  CS2R R68, SRZ ;  /* 0x0000000000447805 */ /* 0x000fc4000001ff00 */
[----:B------:R-:W-:Y:S02]  /*01d0*/  CS2R R72, SRZ ;  /* 0x0000000000487805 */ /* 0x000fe4000001ff00 */
[----:B------:R-:W-:Y:S01]  /*01e0*/  CS2R R80, SRZ ;  /* 0x0000000000507805 */ /* 0x000fe2000001ff00 */
[----:B-1----:R-:W-:Y:S01]  /*01f0*/  @!P6 IMAD.WIDE.U32 R6, R17, 0x8, R2 ;  /* 0x000000081106e825 */ /* 0x002fe200078e0002 */
[----:B------:R-:W-:Y:S01]  /*0200*/  ISETP.GE.U32.AND P5, PT, R31, R30, PT ;  /* 0x0000001e1f00720c */ /* 0x000fe20003fa6070 */
[----:B------:R-:W1:Y:S01]  /*0210*/  @!P6 LDC.64 R14, c[0x0][0x3f0] ;  /* 0x0000fc00ff0eeb82 */ /* 0x000e620000000a00 */
[----:B------:R-:W-:Y:S01]  /*0220*/  CS2R R78, SRZ ;  /* 0x00000000004e7805 */ /* 0x000fe2000001ff00 */
[C---:B--2---:R-:W-:Y:S01]  /*0230*/  @!P6 IMAD.WIDE.U32 R8, R17.reuse, 0x8, R8 ;  /* 0x000000081108e825 */ /* 0x044fe200078e0008 */
[----:B------:R0:W5:Y:S01]  /*0240*/  @!P6 LDG.E.64 R66, desc[UR36][R6.64] ;  /* 0x000000240642e981 */ /* 0x000162000c1e1b00 */
[----:B------:R-:W-:Y:S02]  /*0250*/  CS2R R70, SRZ ;  /* 0x0000000000467805 */ /* 0x000fe4000001ff00 */
[----:B------:R-:W-:Y:S01]  /*0260*/  CS2R R74, SRZ ;  /* 0x00000000004a7805 */ /* 0x000fe2000001ff00 */
[----:B---3--:R-:W-:Y:S01]  /*0270*/  @!P6 IMAD.WIDE.U32 R10, R17, 0x8, R10 ;  /* 0x00000008110ae825 */ /* 0x008fe200078e000a */
[----:B------:R2:W5:Y:S01]  /*0280*/  @!P6 LDG.E.64 R64, desc[UR36][R8.64] ;  /* 0x000000240840e981 */ /* 0x000562000c1e1b00 */
[----:B------:R-:W-:-:S02]  /*0290*/  CS2R R90, SRZ ;  /* 0x00000000005a7805 */ /* 0x000fc4000001ff00 */
[----:B------:R-:W-:Y:S01]  /*02a0*/  CS2R R86, SRZ ;  /* 0x0000000000567805 */ /* 0x000fe2000001ff00 */
[----:B----4-:R-:W-:Y:S01]  /*02b0*/  @!P6 IMAD.WIDE.U32 R12, R17, 0x8, R12 ;  /* 0x00000008110ce825 */ /* 0x010fe200078e000c */
[----:B------:R-:W3:Y:S01]  /*02c0*/  LDC.64 R44, c[0x0][0x3d8] ;  /* 0x0000f600ff2c7b82 */ /* 0x000ee20000000a00 */
[----:B------:R-:W-:-:S07]  /*02d0*/  @!P5 LEA R35, R32, R31, 0xa ;  /* 0x0000001f2023d211 */ /* 0x000fce00078e50ff */
[----:B------:R-:W4:Y:S01]  /*02e0*/  LDC.64 R48, c[0x0][0x3e8] ;  /* 0x0000fa00ff307b82 */ /* 0x000f220000000a00 */
[----:B------:R-:W-:Y:S01]  /*02f0*/  @!P5 VIADD R31, R31, 0x80 ;  /* 0x000000801f1fd836 */ /* 0x000fe20000000000 */
[----:B------:R-:W5:Y:S06]  /*0300*/  @!P6 LDG.E.64 R18, desc[UR36][R12.64] ;  /* 0x000000240c12e981 */ /* 0x000f6c000c1e1b00 */
[----:B------:R-:W4:Y:S01]  /*0310*/  LDC.64 R40, c[0x0][0x3e8] ;  /* 0x0000fa00ff287b82 */ /* 0x000f220000000a00 */
[----:B------:R-:W-:Y:S01]  /*0320*/  ISETP.GE.U32.AND P4, PT, R31, R30, PT ;  /* 0x0000001e1f00720c */ /* 0x000fe20003f86070 */
[----:B-1----:R-:W-:Y:S01]  /*0330*/  @!P6 IMAD.WIDE.U32 R14, R17, 0x8, R14 ;  /* 0x00000008110ee825 */ /* 0x002fe200078e000e */
[----:B------:R-:W-:-:S05]  /*0340*/  CS2R R16, SRZ ;  /* 0x0000000000107805 */ /* 0x000fca000001ff00 */
[----:B------:R-:W1:Y:S01]  /*0350*/  LDC.64 R46, c[0x0][0x3e0] ;  /* 0x0000f800ff2e7b82 */ /* 0x000e620000000a00 */
[----:B------:R3:W5:Y:S01]  /*0360*/  @!P6 LDG.E.64 R16, desc[UR36][R10.64] ;  /* 0x000000240a10e981 */ /* 0x000762000c1e1b00 */
[----:B------:R-:W-:Y:S02]  /*0370*/  CS2R R96, SRZ ;  /* 0x0000000000607805 */ /* 0x000fe4000001ff00 */
[----:B------:R-:W-:Y:S02]  /*0380*/  CS2R R94, SRZ ;  /* 0x00000000005e7805 */ /* 0x000fe4000001ff00 */
[----:B------:R-:W-:Y:S01]  /*0390*/  CS2R R82, SRZ ;  /* 0x0000000000527805 */ /* 0x000fe2000001ff00 */
[----:B------:R4:W5:Y:S01]  /*03a0*/  @!P6 LDG.E.64 R62, desc[UR36][R14.64] ;  /* 0x000000240e3ee981 */ /* 0x000962000c1e1b00 */
[----:B------:R-:W-:Y:S01]  /*03b0*/  @!P4 LEA R43, R32, R31, 0xa ;  /* 0x0000001f202bc211 */ /* 0x000fe200078e50ff */
[----:B------:R-:W-:Y:S01]  /*03c0*/  @!P4 VIADD R31, R31, 0x80 ;  /* 0x000000801f1fc836 */ /* 0x000fe20000000000 */
[----:B------:R-:W4:Y:S01]  /*03d0*/  @!P5 LDC.64 R28, c[0x0][0x3f0] ;  /* 0x0000fc00ff1cdb82 */ /* 0x000f220000000a00 */
[----:B------:R-:W-:-:S07]  /*03e0*/  CS2R R100, SRZ ;  /* 0x0000000000647805 */ /* 0x000fce000001ff00 */
[----:B------:R-:W1:Y:S01]  /*03f0*/  LDC.64 R56, c[0x0][0x3e0] ;  /* 0x0000f800ff387b82 */ /* 0x000e620000000a00 */
[----:B------:R-:W-:Y:S01]  /*0400*/  ISETP.GE.U32.AND P3, PT, R31, R30, PT ;  /* 0x0000001e1f00720c */ /* 0x000fe20003f66070 */
[----:B------:R-:W-:-:S06]  /*0410*/  @!P5 IMAD.WIDE.U32 R20, R35, 0x8, R20 ;  /* 0x000000082314d825 */ /* 0x000fcc00078e0014 */
[----:B------:R-:W1:Y:S01]  /*0420*/  LDC.64 R50, c[0x0][0x3d0] ;  /* 0x0000f400ff327b82 */ /* 0x000e620000000a00 */
[----:B0-----:R-:W-:-:S07]  /*0430*/  @!P5 IMAD.WIDE.U32 R6, R35, 0x8, R22 ;  /* 0x000000082306d825 */ /* 0x001fce00078e0016 */
[----:B------:R-:W0:Y:S01]  /*0440*/  LDC.64 R54, c[0x0][0x3d8] ;  /* 0x0000f600ff367b82 */ /* 0x000e220000000a00 */
[----:B------:R-:W-:Y:S01]  /*0450*/  @!P3 LEA R5, R32, R31, 0xa ;  /* 0x0000001f2005b211 */ /* 0x000fe200078e50ff */
[----:B------:R-:W-:-:S06]  /*0460*/  @!P3 VIADD R31, R31, 0x80 ;  /* 0x000000801f1fb836 */ /* 0x000fcc0000000000 */
[----:B------:R-:W0:Y:S01]  /*0470*/  LDC.64 R58, c[0x0][0x3e8] ;  /* 0x0000fa00ff3a7b82 */ /* 0x000e220000000a00 */
[----:B------:R-:W-:Y:S01]  /*0480*/  ISETP.GE.U32.AND P2, PT, R31, R30, PT ;  /* 0x0000001e1f00720c */ /* 0x000fe20003f46070 */
[C---:B--2---:R-:W-:Y:S01]  /*0490*/  @!P5 IMAD.WIDE.U32 R8, R35.reuse, 0x8, R24 ;  /* 0x000000082308d825 */ /* 0x044fe200078e0018 */
[----:B------:R-:W-:Y:S02]  /*04a0*/  CS2R R98, SRZ ;  /* 0x0000000000627805 */ /* 0x000fe4000001ff00 */
[----:B------:R-:W-:Y:S02]  /*04b0*/  CS2R R76, SRZ ;  /* 0x00000000004c7805 */ /* 0x000fe4000001ff00 */
[----:B------:R-:W-:Y:S02]  /*04c0*/  CS2R R84, SRZ ;  /* 0x0000000000547805 */ /* 0x000fe4000001ff00 */
[----:B------:R-:W-:Y:S02]  /*04d0*/  CS2R R104, SRZ ;  /* 0x0000000000687805 */ /* 0x000fe4000001ff00 */
[----:B------:R-:W-:Y:S01]  /*04e0*/  CS2R R102, SRZ ;  /* 0x0000000000667805 */ /* 0x000fe2000001ff00 */
[----:B---3--:R-:W2:Y:S01]  /*04f0*/  LDC.64 R10, c[0x0][0x3d0] ;  /* 0x0000f400ff0a7b82 */ /* 0x008ea20000000a00 */
[----:B------:R-:W-:Y:S01]  /*0500*/  @!P5 IMAD.WIDE.U32 R26, R35, 0x8, R26 ;  /* 0x00000008231ad825 */ /* 0x000fe200078e001a */
[----:B------:R-:W-:Y:S01]  /*0510*/  CS2R R92, SRZ ;  /* 0x00000000005c7805 */ /* 0x000fe2000001ff00 */
[----:B------:R-:W3:Y:S01]  /*0520*/  LDCU UR4, c[0x0][0x3a0] ;  /* 0x00007400ff0477ac */ /* 0x000ee20008000800 */
[----:B------:R-:W3:Y:S01]  /*0530*/  LDCU.64 UR6, c[0x0][0x398] ;  /* 0x00007300ff0677ac */ /* 0x000ee20008000a00 */
[----:B------:R-:W-:Y:S01]  /*0540*/  @!P2 LEA R3, R32, R31, 0xa ;  /* 0x0000001f2003a211 */ /* 0x000fe200078e50ff */
[----:B------:R-:W-:-:S02]  /*0550*/  @!P2 VIADD R31, R31, 0x80 ;  /* 0x000000801f1fa836 */ /* 0x000fc40000000000 */
[----:B------:R-:W1:Y:S01]  /*0560*/  LDC.64 R12, c[0x0][0x3d8] ;  /* 0x0000f600ff0c7b82 */ /* 0x000e620000000a00 */
[----:B----4-:R-:W-:-:S07]  /*0570*/  @!P5 IMAD.WIDE.U32 R28, R35, 0x8, R28 ;  /* 0x00000008231cd825 */ /* 0x010fce00078e001c */
[----:B------:R-:W4:Y:S01]  /*0580*/  LDC.64 R14, c[0x0][0x3e0] ;  /* 0x0000f800ff0e7b82 */ /* 0x000f220000000a00 */
[----:B------:R-:W-:Y:S02]  /*0590*/  ISETP.GE.U32.AND P1, PT, R31, R30, PT ;  /* 0x0000001e1f00720c */ /* 0x000fe40003f26070 */
[----:B------:R-:W-:Y:S02]  /*05a0*/  CS2R R22, SRZ ;  /* 0x0000000000167805 */ /* 0x000fe4000001ff00 */
[----:B------:R-:W-:Y:S01]  /*05b0*/  CS2R R24, SRZ ;  /* 0x0000000000187805 */ /* 0x000fe2000001ff00 */
[----:B------:R3:W5:Y:S02]  /*05c0*/  @!P5 LDG.E.64 R68, desc[UR36][R28.64] ;  /* 0x000000241c44d981 */ /* 0x000764000c1e1b00 */
[----:B------:R-:W0:Y:S02]  /*05d0*/  LDC.64 R34, c[0x0][0x3d0] ;  /* 0x0000f400ff227b82 */ /* 0x000e240000000a00 */
[----:B------:R-:W5:Y:S01]  /*05e0*/  @!P5 LDG.E.64 R72, desc[UR36][R6.64] ;  /* 0x000000240648d981 */ /* 0x000f62000c1e1b00 */
[----:B--2---:R-:W-:-:S03]  /*05f0*/  @!P4 IMAD.WIDE.U32 R10, R43, 0x8, R10 ;  /* 0x000000082b0ac825 */ /* 0x004fc600078e000a */
[----:B------:R-:W5:Y:S01]  /*0600*/  @!P5 LDG.E.64 R22, desc[UR36][R8.64] ;  /* 0x000000240816d981 */ /* 0x000f62000c1e1b00 */
[C---:B------:R-:W-:Y:S01]  /*0610*/  @!P1 LEA R4, R32.reuse, R31, 0xa ;  /* 0x0000001f20049211 */ /* 0x040fe200078e50ff */
[----:B------:R-:W-:Y:S01]  /*0620*/  @!P1 VIADD R31, R31, 0x80 ;  /* 0x000000801f1f9836 */ /* 0x000fe20000000000 */
[----:B---3--:R-:W-:Y:S01]  /*0630*/  CS2R R28, SRZ ;  /* 0x00000000001c7805 */ /* 0x008fe2000001ff00 */
[----:B-1----:R-:W-:Y:S01]  /*0640*/  @!P4 IMAD.WIDE.U32 R12, R43, 0x8, R12 ;  /* 0x000000082b0cc825 */ /* 0x002fe200078e000c */
[----:B------:R1:W5:Y:S02]  /*0650*/  @!P5 LDG.E.64 R24, desc[UR36][R26.64] ;  /* 0x000000241a18d981 */ /* 0x000364000c1e1b00 */
[----:B------:R-:W-:Y:S01]  /*0660*/  ISETP.GE.U32.AND P6, PT, R31, R30, PT ;  /* 0x0000001e1f00720c */ /* 0x000fe20003fc6070 */
[----:B------:R-:W-:Y:S01]  /*0670*/  @!P3 IMAD.WIDE.U32 R38, R5, 0x8, R38 ;  /* 0x000000080526b825 */ /* 0x000fe200078e0026 */
[----:B------:R0:W5:Y:S03]  /*0680*/  @!P4 LDG.E.64 R80, desc[UR36][R10.64] ;  /* 0x000000240a50c981 */ /* 0x000166000c1e1b00 */
[----:B----4-:R-:W-:Y:S01]  /*0690*/  @!P4 IMAD.WIDE.U32 R14, R43, 0x8, R14 ;  /* 0x000000082b0ec825 */ /* 0x010fe200078e000e */
[----:B------:R2:W5:Y:S04]  /*06a0*/  @!P4 LDG.E.64 R78, desc[UR36][R12.64] ;  /* 0x000000240c4ec981 */ /* 0x000568000c1e1b00 */
[----:B------:R3:W5:Y:S03]  /*06b0*/  @!P5 LDG.E.64 R74, desc[UR36][R20.64] ;  /* 0x00000024144ad981 */ /* 0x000766000c1e1b00 */
[----:B------:R-:W-:-:S02]  /*06c0*/  @!P6 LEA R2, R32, R31, 0xa ;  /* 0x0000001f2002e211 */ /* 0x000fc400078e50ff */
[----:B-1----:R-:W-:Y:S01]  /*06d0*/  CS2R R26, SRZ ;  /* 0x00000000001a7805 */ /* 0x002fe2000001ff00 */
[----:B------:R-:W1:Y:S01]  /*06e0*/  LDC.64 R30, c[0x0][0x3e8] ;  /* 0x0000fa00ff1e7b82 */ /* 0x000e620000000a00 */
[----:B0-----:R-:W-:-:S04]  /*06f0*/  @!P3 IMAD.WIDE.U32 R10, R5, 0x8, R34 ;  /* 0x00000008050ab825 */ /* 0x001fc800078e0022 */
[----:B------:R-:W5:Y:S03]  /*0700*/  @!P4 LDG.E.64 R26, desc[UR36][R14.64] ;  /* 0x000000240e1ac981 */ /* 0x000f66000c1e1b00 */
[----:B------:R-:W0:Y:S01]  /*0710*/  @!P4 LDC.64 R32, c[0x0][0x3f0] ;  /* 0x0000fc00ff20cb82 */ /* 0x000e220000000a00 */
[----:B------:R-:W5:Y:S07]  /*0720*/  @!P3 LDG.E.64 R90, desc[UR36][R10.64] ;  /* 0x000000240a5ab981 */ /* 0x000f6e000c1e1b00 */
[----:B--2---:R-:W2:Y:S01]  /*0730*/  LDC.64 R12, c[0x0][0x3d0] ;  /* 0x0000f400ff0c7b82 */ /* 0x004ea20000000a00 */
[----:B-1----:R-:W-:Y:S01]  /*0740*/  @!P4 IMAD.WIDE.U32 R6, R43, 0x8, R30 ;  /* 0x000000082b06c825 */ /* 0x002fe200078e001e */
[----:B------:R-:W-:-:S06]  /*0750*/  CS2R R30, SRZ ;  /* 0x00000000001e7805 */ /* 0x000fcc000001ff00 */
[----:B---3--:R-:W1:Y:S01]  /*0760*/  @!P3 LDC.64 R20, c[0x0][0x3f0] ;  /* 0x0000fc00ff14bb82 */ /* 0x008e620000000a00 */
[----:B------:R3:W5:Y:S01]  /*0770*/  @!P4 LDG.E.64 R28, desc[UR36][R6.64] ;  /* 0x00000024061cc981 */ /* 0x000762000c1e1b00 */
[----:B0-----:R-:W-:-:S03]  /*0780*/  @!P4 IMAD.WIDE.U32 R8, R43, 0x8, R32 ;  /* 0x000000082b08c825 */ /* 0x001fc600078e0020 */
[----:B------:R-:W5:Y:S03]  /*0790*/  @!P3 LDG.E.64 R30, desc[UR36][R38.64] ;  /* 0x00000024261eb981 */ /* 0x000f66000c1e1b00 */
[----:B------:R-:W0:Y:S01]  /*07a0*/  LDC.64 R42, c[0x0][0x3d0] ;  /* 0x0000f400ff2a7b82 */ /* 0x000e220000000a00 */
[----:B------:R4:W5:Y:S01]  /*07b0*/  @!P4 LDG.E.64 R70, desc[UR36][R8.64] ;  /* 0x000000240846c981 */ /* 0x000962000c1e1b00 */
[----:B---3--:R-:W-:-:S06]  /*07c0*/  @!P3 IMAD.WIDE.U32 R6, R5, 0x8, R36 ;  /* 0x000000080506b825 */ /* 0x008fcc00078e0024 */
[----:B------:R-:W3:Y:S01]  /*07d0*/  LDC.64 R10, c[0x0][0x3d8] ;  /* 0x0000f600ff0a7b82 */ /* 0x000ee20000000a00 */
[----:B------:R2:W5:Y:S07]  /*07e0*/  @!P3 LDG.E.64 R86, desc[UR36][R6.64] ;  /* 0x000000240656b981 */ /* 0x00056e000c1e1b00 */
[----:B----4-:R-:W4:Y:S08]  /*07f0*/  @!P2 LDC.64 R8, c[0x0][0x3f0] ;  /* 0x0000fc00ff08ab82 */ /* 0x010f300000000a00 */
[----:B--2---:R-:W2:Y:S08]  /*0800*/  LDC.64 R6, c[0x0][0x3e0] ;  /* 0x0000f800ff067b82 */ /* 0x004eb00000000a00 */
[----:B------:R-:W2:Y:S08]  /*0810*/  LDC.64 R14, c[0x0][0x3e8] ;  /* 0x0000fa00ff0e7b82 */ /* 0x000eb00000000a00 */
[----:B------:R-:W2:Y:S01]  /*0820*/  @!P1 LDC.64 R38, c[0x0][0x3f0] ;  /* 0x0000fc00ff269b82 */ /* 0x000ea20000000a00 */
[----:B------:R-:W-:Y:S01]  /*0830*/  CS2R R36, SRZ ;  /* 0x0000000000247805 */ /* 0x000fe2000001ff00 */
[----:B0-----:R-:W-:-:S04]  /*0840*/  @!P2 IMAD.WIDE.U32 R42, R3, 0x8, R42 ;  /* 0x00000008032aa825 */ /* 0x001fc800078e002a */
[C---:B------:R-:W-:Y:S01]  /*0850*/  @!P2 IMAD.WIDE.U32 R44, R3.reuse, 0x8, R44 ;  /* 0x00000008032ca825 */ /* 0x040fe200078e002c */
[----:B------:R-:W5:Y:S01]  /*0860*/  @!P2 LDG.E.64 R96, desc[UR36][R42.64] ;  /* 0x000000242a60a981 */ /* 0x000f62000c1e1b00 */
[----:B------:R-:W0:Y:S02]  /*0870*/  @!P6 LDC.64 R60, c[0x0][0x3f0] ;  /* 0x0000fc00ff3ceb82 */ /* 0x000e240000000a00 */
[C---:B------:R-:W-:Y:S01]  /*0880*/  @!P2 IMAD.WIDE.U32 R48, R3.reuse, 0x8, R48 ;  /* 0x000000080330a825 */ /* 0x040fe200078e0030 */
[----:B------:R-:W5:Y:S03]  /*0890*/  @!P2 LDG.E.64 R94, desc[UR36][R44.64] ;  /* 0x000000242c5ea981 */ /* 0x000f66000c1e1b00 */
[----:B----4-:R-:W-:Y:S01]  /*08a0*/  @!P2 IMAD.WIDE.U32 R8, R3, 0x8, R8 ;  /* 0x000000080308a825 */ /* 0x010fe200078e0008 */
[----:B------:R-:W5:Y:S03]  /*08b0*/  @!P2 LDG.E.64 R36, desc[UR36][R48.64] ;  /* 0x000000243024a981 */ /* 0x000f66000c1e1b00 */
[C---:B------:R-:W-:Y:S01]  /*08c0*/  @!P1 IMAD.WIDE.U32 R12, R4.reuse, 0x8, R12 ;  /* 0x00000008040c9825 */ /* 0x040fe200078e000c */
[----:B------:R4:W5:Y:S03]  /*08d0*/  @!P2 LDG.E.64 R82, desc[UR36][R8.64] ;  /* 0x000000240852a981 */ /* 0x000966000c1e1b00 */
[C---:B------:R-:W-:Y:S01]  /*08e0*/  @!P3 IMAD.WIDE.U32 R40, R5.reuse, 0x8, R40 ;  /* 0x000000080528b825 */ /* 0x040fe200078e0028 */
[----:B------:R0:W5:Y:S03]  /*08f0*/  @!P1 LDG.E.64 R100, desc[UR36][R12.64] ;  /* 0x000000240c649981 */ /* 0x000166000c1e1b00 */
[----:B-1----:R-:W-:Y:S01]  /*0900*/  @!P3 IMAD.WIDE.U32 R20, R5, 0x8, R20 ;  /* 0x000000080514b825 */ /* 0x002fe200078e0014 */
[----:B----4-:R-:W1:Y:S03]  /*0910*/  LDC.64 R8, c[0x0][0x3e0] ;  /* 0x0000f800ff087b82 */ /* 0x010e660000000a00 */
[----:B---3--:R-:W-:Y:S01]  /*0920*/  @!P1 IMAD.WIDE.U32 R42, R4, 0x8, R10 ;  /* 0x00000008042a9825 */ /* 0x008fe200078e000a */
[----:B------:R-:W-:-:S02]  /*0930*/  CS2R R32, SRZ ;  /* 0x0000000000207805 */ /* 0x000fc4000001ff00 */
[----:B------:R-:W-:Y:S01]  /*0940*/  CS2R R34, SRZ ;  /* 0x0000000000227805 */ /* 0x000fe2000001ff00 */
[----:B------:R-:W5:Y:S01]  /*0950*/  @!P3 LDG.E.64 R76, desc[UR36][R20.64] ;  /* 0x00000024144cb981 */ /* 0x000f62000c1e1b00 */
[C---:B--2---:R-:W-:Y:S02]  /*0960*/  @!P1 IMAD.WIDE.U32 R44, R4.reuse, 0x8, R6 ;  /* 0x00000008042c9825 */ /* 0x044fe400078e0006 */
[----:B------:R-:W2:Y:S02]  /*0970*/  LDC.64 R6, c[0x0][0x3d8] ;  /* 0x0000f600ff067b82 */ /* 0x000ea40000000a00 */
[C---:B------:R-:W-:Y:S01]  /*0980*/  @!P1 IMAD.WIDE.U32 R48, R4.reuse, 0x8, R14 ;  /* 0x0000000804309825 */ /* 0x040fe200078e000e */
[----:B------:R3:W5:Y:S03]  /*0990*/  @!P3 LDG.E.64 R32, desc[UR36][R40.64] ;  /* 0x000000242820b981 */ /* 0x000766000c1e1b00 */
[----:B------:R-:W-:Y:S01]  /*09a0*/  @!P1 IMAD.WIDE.U32 R52, R4, 0x8, R38 ;  /* 0x0000000804349825 */ /* 0x000fe200078e0026 */
[----:B------:R4:W5:Y:S01]  /*09b0*/  @!P1 LDG.E.64 R98, desc[UR36][R42.64] ;  /* 0x000000242a629981 */ /* 0x000962000c1e1b00 */
[----:B------:R-:W1:Y:S08]  /*09c0*/  LDC.64 R4, c[0x0][0x3d0] ;  /* 0x0000f400ff047b82 */ /* 0x000e700000000a00 */
[----:B------:R-:W2:Y:S08]  /*09d0*/  LDC.64 R10, c[0x0][0x3e8] ;  /* 0x0000fa00ff0a7b82 */ /* 0x000eb00000000a00 */
[----:B0-----:R-:W0:Y:S01]  /*09e0*/  @!P0 LDC.64 R12, c[0x0][0x3f0] ;  /* 0x0000fc00ff0c8b82 */ /* 0x001e220000000a00 */
[----:B------:R-:W-:Y:S01]  /*09f0*/  @!P2 IMAD.WIDE.U32 R46, R3, 0x8, R46 ;  /* 0x00000008032ea825 */ /* 0x000fe200078e002e */
[----:B------:R-:W-:-:S02]  /*0a00*/  CS2R R38, SRZ ;  /* 0x0000000000267805 */ /* 0x000fc4000001ff00 */
[----:B---3--:R-:W-:Y:S02]  /*0a10*/  CS2R R40, SRZ ;  /* 0x0000000000287805 */ /* 0x008fe4000001ff00 */
[----:B----4-:R-:W-:Y:S01]  /*0a20*/  CS2R R42, SRZ ;  /* 0x00000000002a7805 */ /* 0x010fe2000001ff00 */
[C---:B------:R-:W-:Y:S01]  /*0a30*/  @!P6 IMAD.WIDE.U32 R14, R2.reuse, 0x8, R50 ;  /* 0x00000008020ee825 */ /* 0x040fe200078e0032 */
[----:B------:R3:W5:Y:S03]  /*0a40*/  @!P2 LDG.E.64 R34, desc[UR36][R46.64] ;  /* 0x000000242e22a981 */ /* 0x000766000c1e1b00 */
[C---:B------:R-:W-:Y:S01]  /*0a50*/  @!P6 IMAD.WIDE.U32 R20, R2.reuse, 0x8, R54 ;  /* 0x000000080214e825 */ /* 0x040fe200078e0036 */
[----:B------:R4:W5:Y:S03]  /*0a60*/  @!P1 LDG.E.64 R38, desc[UR36][R44.64] ;  /* 0x000000242c269981 */ /* 0x000966000c1e1b00 */
[C---:B------:R-:W-:Y:S01]  /*0a70*/  @!P6 IMAD.WIDE.U32 R50, R2.reuse, 0x8, R58 ;  /* 0x000000080232e825 */ /* 0x040fe200078e003a */
[----:B------:R4:W5:Y:S03]  /*0a80*/  @!P1 LDG.E.64 R40, desc[UR36][R48.64] ;  /* 0x0000002430289981 */ /* 0x000966000c1e1b00 */
[----:B---3--:R-:W-:Y:S01]  /*0a90*/  @!P6 IMAD.WIDE.U32 R46, R2, 0x8, R56 ;  /* 0x00000008022ee825 */ /* 0x008fe200078e0038 */
[----:B------:R3:W5:Y:S01]  /*0aa0*/  @!P1 LDG.E.64 R84, desc[UR36][R52.64] ;  /* 0x0000002434549981 */ /* 0x000762000c1e1b00 */
[----:B------:R-:W-:-:S02]  /*0ab0*/  CS2R R54, SRZ ;  /* 0x0000000000367805 */ /* 0x000fc4000001ff00 */
[----:B----4-:R-:W-:Y:S01]  /*0ac0*/  CS2R R44, SRZ ;  /* 0x00000000002c7805 */ /* 0x010fe2000001ff00 */
[----:B------:R-:W-:Y:S01]  /*0ad0*/  @!P6 IMAD.WIDE.U32 R56, R2, 0x8, R60 ;  /* 0x000000080238e825 */ /* 0x000fe200078e003c */
[----:B------:R4:W5:Y:S01]  /*0ae0*/  @!P6 LDG.E.64 R42, desc[UR36][R46.64] ;  /* 0x000000242e2ae981 */ /* 0x000962000c1e1b00 */
[----:B------:R-:W-:Y:S02]  /*0af0*/  CS2R R2, SRZ ;  /* 0x0000000000027805 */ /* 0x000fe4000001ff00 */
[----:B------:R-:W-:Y:S01]  /*0b00*/  CS2R R48, SRZ ;  /* 0x0000000000307805 */ /* 0x000fe2000001ff00 */
[C---:B-1----:R-:W-:Y:S01]  /*0b10*/  @!P0 IMAD.WIDE.U32 R4, R0.reuse, 0x8, R4 ;  /* 0x0000000800048825 */ /* 0x042fe200078e0004 */
[----:B------:R1:W5:Y:S01]  /*0b20*/  @!P6 LDG.E.64 R104, desc[UR36][R14.64] ;  /* 0x000000240e68e981 */ /* 0x000362000c1e1b00 */
[----:B---3--:R-:W-:Y:S02]  /*0b30*/  CS2R R52, SRZ ;  /* 0x0000000000347805 */ /* 0x008fe4000001ff00 */
[----:B--2---:R-:W-:Y:S01]  /*0b40*/  @!P0 IMAD.WIDE.U32 R6, R0, 0x8, R6 ;  /* 0x0000000800068825 */ /* 0x004fe200078e0006 */
[----:B------:R1:W5:Y:S01]  /*0b50*/  @!P6 LDG.E.64 R102, desc[UR36][R20.64] ;  /* 0x000000241466e981 */ /* 0x000362000c1e1b00 */
[----:B----4-:R-:W-:-:S02]  /*0b60*/  CS2R R46, SRZ ;  /* 0x00000000002e7805 */ /* 0x010fc4000001ff00 */
[C---:B------:R-:W-:Y:S01]  /*0b70*/  @!P0 IMAD.WIDE.U32 R8, R0.reuse, 0x8, R8 ;  /* 0x0000000800088825 */ /* 0x040fe200078e0008 */
[----:B------:R1:W5:Y:S03]  /*0b80*/  @!P6 LDG.E.64 R44, desc[UR36][R50.64] ;  /* 0x00000024322ce981 */ /* 0x000366000c1e1b00 */
[C---:B------:R-:W-:Y:S01]  /*0b90*/  @!P0 IMAD.WIDE.U32 R10, R0.reuse, 0x8, R10 ;  /* 0x00000008000a8825 */ /* 0x040fe200078e000a */
[----:B------:R1:W5:Y:S03]  /*0ba0*/  @!P6 LDG.E.64 R92, desc[UR36][R56.64] ;  /* 0x00000024385ce981 */ /* 0x000366000c1e1b00 */
[----:B0-----:R-:W-:Y:S01]  /*0bb0*/  @!P0 IMAD.WIDE.U32 R12, R0, 0x8, R12 ;  /* 0x00000008000c8825 */ /* 0x001fe200078e000c */
[----:B------:R1:W5:Y:S04]  /*0bc0*/  @!P0 LDG.E.64 R2, desc[UR36][R4.64] ;  /* 0x0000002404028981 */ /* 0x000368000c1e1b00 */
[----:B------:R1:W5:Y:S04]  /*0bd0*/  @!P0 LDG.E.64 R48, desc[UR36][R6.64] ;  /* 0x0000002406308981 */ /* 0x000368000c1e1b00 */
[----:B------:R1:W5:Y:S04]  /*0be0*/  @!P0 LDG.E.64 R54, desc[UR36][R8.64] ;  /* 0x0000002408368981 */ /* 0x000368000c1e1b00 */
[----:B------:R1:W5:Y:S04]  /*0bf0*/  @!P0 LDG.E.64 R52, desc[UR36][R10.64] ;  /* 0x000000240a348981 */ /* 0x000368000c1e1b00 */
[----:B------:R1:W5:Y:S01]  /*0c00*/  @!P0 LDG.E.64 R46, desc[UR36][R12.64] ;  /* 0x000000240c2e8981 */ /* 0x000362000c1e1b00 */
[----:B------:R-:W-:-:S02]  /*0c10*/  UIADD3 UR4, UPT, UPT, UR4, -0x1, URZ ;  /* 0xffffffff04047890 */ /* 0x000fc4000fffe0ff */
[----:B------:R-:W-:Y:S02]  /*0c20*/  UISETP.GT.U32.AND UP1, UPT, UR6, URZ, UPT ;  /* 0x000000ff0600728c */ /* 0x000fe4000bf24070 */
[----:B------:R-:W-:-:S04]  /*0c30*/  UISETP.GT.AND UP0, UPT, UR4, -0x1, UPT ;  /* 0xffffffff0400788c */ /* 0x000fc8000bf04270 */
[----:B------:R-:W-:Y:S01]  /*0c40*/  UISETP.GT.AND.EX UP0, UPT, UR7, URZ, UP0, UP1 ;  /* 0x000000ff0700728c */ /* 0x000fe20008704310 */
[----:B------:R-:W-:Y:S03]  /*0c50*/  BSSY.RECONVERGENT B6, `(.L_x_2701) ;  /* 0x00003b3000067945 */ /* 0x000fe60003800200 */
[----:B------:R-:W-:Y:S01]  /*0c60*/  UP2UR UR38, UPR, URZ, 0x1 ;  /* 0x00000001ff267883 */ /* 0x000fe20008000000 */
[----:B-1----:R-:W-:Y:S11]  /*0c70*/  @P0 BRA `(.L_x_2702) ;  /* 0x0000003800c00947 */ /* 0x002ff60003800000 */
        /* <DEDUP_REMOVED lines=21> */
.L_x_2704:
[----:B------:R-:W-:Y:S05]  /*0dd0*/  BSYNC.RECONVERGENT B7 ;  /* 0x0000000000077941 */ /* 0x000fea0003800200 */
.L_x_2703:
        /* <DEDUP_REMOVED lines=21> */
.L_x_2706:
[----:B------:R-:W-:Y:S05]  /*0f30*/  BSYNC.RECONVERGENT B7 ;  /* 0x0000000000077941 */ /* 0x000fea0003800200 */
.L_x_2705:
        /* <DEDUP_REMOVED lines=26> */
.L_x_2708:
[----:B------:R-:W-:Y:S05]  /*10e0*/  BSYNC.RECONVERGENT B7 ;  /* 0x0000000000077941 */ /* 0x000fea0003800200 */
.L_x_2707:
[----:B------:R-:W0:Y:S01]  /*10f0*/  LDCU.64 UR4, c[0x0][0x398] ;  /* 0x00007300ff0477ac */ /* 0x000e220008000a00 */
[----:B------:R-:W-:Y:S01]  /*1100*/  CS2R R50, SRZ ;  /* 0x0000000000327805 */ /* 0x000fe2000001ff00 */
[----:B------:R-:W-:Y:S01]  /*1110*/  UISETP.NE.AND UP0, UPT, UR38, URZ, UPT ;  /* 0x000000ff2600728c */ /* 0x000fe2000bf05270 */
[----:B0-----:R-:W-:Y:S02]  /*1120*/  IMAD R3, R47, UR4, RZ ;  /* 0x000000042f037c24 */ /* 0x001fe4000f8e02ff */
[----:B------:R-:W-:-:S04]  /*1130*/  IMAD.WIDE.U32 R58, R46, UR4, RZ ;  /* 0x000000042e3a7c25 */ /* 0x000fc8000f8e00ff */
[----:B------:R-:W-:Y:S02]  /*1140*/  IMAD R3, R46, UR5, R3 ;  /* 0x000000052e037c24 */ /* 0x000fe4000f8e0203 */
[----:B------:R-:W-:Y:S05]  /*1150*/  BRA.U !UP0, `(.L_x_2709) ;  /* 0x0000003108e07547 */ /* 0x000fea000b800000 */
[----:B------:R-:W0:Y:S01]  /*1160*/  LDCU UR4, c[0x0][0x3a0] ;  /* 0x00007400ff0477ac */ /* 0x000e220008000800 */
[----:B------:R-:W-:Y:S01]  /*1170*/  IMAD.IADD R59, R59, 0x1, R3 ;  /* 0x000000013b3b7824 */ /* 0x000fe200078e0203 */
[----:B------:R-:W-:Y:S01]  /*1180*/  CS2R R50, SRZ ;  /* 0x0000000000327805 */ /* 0x000fe2000001ff00 */
[----:B0-----:R-:W-:-:S04]  /*1190*/  UIADD3 UR5, UPT, UPT, UR4, -0x1, URZ ;  /* 0xffffffff04057890 */ /* 0x001fc8000fffe0ff */
[----:B------:R-:W-:Y:S02]  /*11a0*/  UISETP.GE.U32.AND UP0, UPT, UR5, 0x7, UPT ;  /* 0x000000070500788c */ /* 0x000fe4000bf06070 */
[----:B------:R-:W-:-:S07]  /*11b0*/  MOV R60, UR5 ;  /* 0x00000005003c7c02 */ /* 0x000fce0008000f00 */
[----:B------:R-:W-:Y:S05]  /*11c0*/  BRA.U !UP0, `(.L_x_2710) ;  /* 0x0000001908ec7547 */ /* 0x000fea000b800000 */
[----:B------:R-:W-:Y:S01]  /*11d0*/  ULOP3.LUT UR5, UR4, 0xfffffff8, URZ, 0xc0, !UPT ;  /* 0xfffffff804057892 */ /* 0x000fe2000f8ec0ff */
[----:B------:R-:W-:Y:S01]  /*11e0*/  BSSY.RECONVERGENT B0, `(.L_x_2711) ;  /* 0x00001b8000007945 */ /* 0x000fe20003800200 */
[----:B------:R-:W-:Y:S01]  /*11f0*/  UIADD3 UR4, UPT, UPT, UR4, -0x4, URZ ;  /* 0xfffffffc04047890 */ /* 0x000fe2000fffe0ff */
[----:B------:R-:W-:Y:S01]  /*1200*/  CS2R R50, SRZ ;  /* 0x0000000000327805 */ /* 0x000fe2000001ff00 */
[----:B------:R-:W-:-:S04]  /*1210*/  UIADD3 UR5, UPT, UPT, -UR5, URZ, URZ ;  /* 0x000000ff05057290 */ /* 0x000fc8000fffe1ff */
[----:B------:R-:W-:Y:S02]  /*1220*/  IMAD.U32 R6, RZ, RZ, UR4 ;  /* 0x00000004ff067e24 */ /* 0x000fe4000f8e00ff */
[----:B------:R-:W-:-:S07]  /*1230*/  MOV R7, UR5 ;  /* 0x0000000500077c02 */ /* 0x000fce0008000f00 */
.L_x_2736:
        /* <DEDUP_REMOVED lines=28> */
.L_x_2713:
[----:B------:R-:W-:Y:S01]  /*1400*/  MOV R4, R58 ;  /* 0x0000003a00047202 */ /* 0x000fe20000000f00 */
[----:B------:R-:W-:Y:S01]  /*1410*/  IMAD.MOV.U32 R5, RZ, RZ, R59 ;  /* 0x000000ffff057224 */ /* 0x000fe200078e003b */
[----:B------:R-:W-:Y:S01]  /*1420*/  MOV R2, R14 ;  /* 0x0000000e00027202 */ /* 0x000fe20000000f00 */
[----:B------:R-:W-:Y:S01]  /*1430*/  IMAD.MOV.U32 R3, RZ, RZ, R15 ;  /* 0x000000ffff037224 */ /* 0x000fe200078e000f */
[----:B------:R-:W-:-:S07]  /*1440*/  MOV R0, 0x1460 ;  /* 0x0000146000007802 */ /* 0x000fce0000000f00 */
[----:B------:R-:W-:Y:S05]  /*1450*/  CALL.REL.NOINC `($__internal_8_$__cuda_sm20_div_s64) ;  /* 0x000003b000d87944 */ /* 0x000fea0003c00000 */
[----:B------:R-:W-:Y:S01]  /*1460*/  MOV R46, R4 ;  /* 0x00000004002e7202 */ /* 0x000fe20000000f00 */
[----:B------:R-:W-:-:S07]  /*1470*/  IMAD.MOV.U32 R47, RZ, RZ, R5 ;  /* 0x000000ffff2f7224 */ /* 0x000fce00078e0005 */
.L_x_2714:
[----:B------:R-:W-:Y:S05]  /*1480*/  BSYNC.RECONVERGENT B1 ;  /* 0x0000000000017941 */ /* 0x000fea0003800200 */
.L_x_2712:
[----:B------:R-:W0:Y:S01]  /*1490*/  LDC.64 R48, c[0x0][0x3a8] ;  /* 0x0000ea00ff307b82 */ /* 0x000e220000000a00 */
[C---:B------:R-:W-:Y:S01]  /*14a0*/  IADD3 R5, PT, PT, R6.reuse, 0x2, RZ ;  /* 0x0000000206057810 */ /* 0x040fe20007ffe0ff */
[----:B------:R-:W-:-:S06]  /*14b0*/  VIADD R9, R6, 0x3 ;  /* 0x0000000306097836 */ /* 0x000fcc0000000000 */
        /* <DEDUP_REMOVED lines=39> */
.L_x_2716:
[----:B------:R-:W-:Y:S01]  /*1730*/  IMAD.MOV.U32 R4, RZ, RZ, R46 ;  /* 0x000000ffff047224 */ /* 0x000fe200078e002e */
[----:B------:R-:W-:Y:S01]  /*1740*/  MOV R5, R47 ;  /* 0x0000002f00057202 */ /* 0x000fe20000000f00 */
[----:B------:R-:W-:Y:S01]  /*1750*/  IMAD.MOV.U32 R2, RZ, RZ, R48 ;  /* 0x000000ffff027224 */ /* 0x000fe200078e0030 */
[----:B------:R-:W-:Y:S02]  /*1760*/  MOV R3, R49 ;  /* 0x0000003100037202 */ /* 0x000fe40000000f00 */
[----:B------:R-:W-:-:S07]  /*1770*/  MOV R0, 0x1790 ;  /* 0x0000179000007802 */ /* 0x000fce0000000f00 */
[----:B------:R-:W-:Y:S05]  /*1780*/  CALL.REL.NOINC `($__internal_8_$__cuda_sm20_div_s64) ;  /* 0x000003b0000c7944 */ /* 0x000fea0003c00000 */
[----:B------:R-:W-:Y:S01]  /*1790*/  IMAD.MOV.U32 R20, RZ, RZ, R4 ;  /* 0x000000ffff147224 */ /* 0x000fe200078e0004 */
[----:B------:R-:W-:-:S07]  /*17a0*/  MOV R21, R5 ;  /* 0x0000000500157202 */ /* 0x000fce0000000f00 */
.L_x_2717:
[----:B------:R-:W-:Y:S05]  /*17b0*/  BSYNC.RECONVERGENT B1 ;  /* 0x0000000000017941 */ /* 0x000fea0003800200 */
.L_x_2715:
[----:B------:R-:W0:Y:S01]  /*17c0*/  LDC.64 R14, c[0x0][0x3a8] ;  /* 0x0000ea00ff0e7b82 */ /* 0x000e220000000a00 */
[C---:B------:R-:W-:Y:S01]  /*17d0*/  VIADD R5, R6.reuse, 0x1 ;  /* 0x0000000106057836 */ /* 0x040fe20000000000 */
[----:B------:R-:W-:-:S06]  /*17e0*/  IADD3 R9, PT, PT, R6, 0x2, RZ ;  /* 0x0000000206097810 */ /* 0x000fcc0007ffe0ff */
        /* <DEDUP_REMOVED lines=42> */
.L_x_2719:
        /* <DEDUP_REMOVED lines=8> */
.L_x_2720:
[----:B------:R-:W-:Y:S05]  /*1b10*/  BSYNC.RECONVERGENT B1 ;  /* 0x0000000000017941 */ /* 0x000fea0003800200 */
.L_x_2718:
        /* <DEDUP_REMOVED lines=44> */
.L_x_2722:
        /* <DEDUP_REMOVED lines=8> */
.L_x_2723:
[----:B------:R-:W-:Y:S05]  /*1e60*/  BSYNC.RECONVERGENT B1 ;  /* 0x0000000000017941 */ /* 0x000fea0003800200 */
.L_x_2721:
        /* <DEDUP_REMOVED lines=44> */
.L_x_2725:
        /* <DEDUP_REMOVED lines=8> */
.L_x_2726:
[----:B------:R-:W-:Y:S05]  /*21b0*/  BSYNC.RECONVERGENT B1 ;  /* 0x0000000000017941 */ /* 0x000fea0003800200 */
.L_x_2724:
[----:B------:R-:W0:Y:S01]  /*21c0*/  LDC.64 R46, c[0x0][0x3a8] ;  /* 0x0000ea00ff2e7b82 */ /* 0x000e220000000a00 */
[C---:B------:R-:W-:Y:S01]  /*21d0*/  VIADD R5, R6.reuse, 0xfffffffe ;  /* 0xfffffffe06057836 */ /* 0x040fe20000000000 */
[----:B------:R-:W-:-:S06]  /*21e0*/  IADD3 R9, PT, PT, R6, -0x1, RZ ;  /* 0xffffffff06097810 */ /* 0x000fcc0007ffe0ff */
        /* <DEDUP_REMOVED lines=42> */
.L_x_2728:
        /* <DEDUP_REMOVED lines=8> */
.L_x_2729:
[----:B------:R-:W-:Y:S05]  /*2510*/  BSYNC.RECONVERGENT B1 ;  /* 0x0000000000017941 */ /* 0x000fea0003800200 */
.L_x_2727:
        /* <DEDUP_REMOVED lines=46> */
.L_x_2731:
        /* <DEDUP_REMOVED lines=8> */
.L_x_2732:
[----:B------:R-:W-:Y:S05]  /*2880*/  BSYNC.RECONVERGENT B1 ;  /* 0x0000000000017941 */ /* 0x000fea0003800200 */
.L_x_2730:
[----:B------:R-:W0:Y:S01]  /*2890*/  LDC.64 R50, c[0x0][0x3a8] ;  /* 0x0000ea00ff327b82 */ /* 0x000e220000000a00 */
[C---:B------:R-:W-:Y:S01]  /*28a0*/  IADD3 R5, PT, PT, R6.reuse, -0x4, RZ ;  /* 0xfffffffc06057810 */ /* 0x040fe20007ffe0ff */
        /* <DEDUP_REMOVED lines=44> */
.L_x_2734:
        /* <DEDUP_REMOVED lines=8> */
.L_x_2735:
[----:B------:R-:W-:Y:S05]  /*2bf0*/  BSYNC.RECONVERGENT B1 ;  /* 0x0000000000017941 */ /* 0x000fea0003800200 */
.L_x_2733:
[----:B------:R-:W0:Y:S01]  /*2c00*/  LDC.64 R2, c[0x0][0x3b0] ;  /* 0x0000ec00ff027b82 */ /* 0x000e220000000a00 */
[----:B------:R-:W-:-:S04]  /*2c10*/  VIADD R5, R6, 0xfffffffc ;  /* 0xfffffffc06057836 */ /* 0x000fc80000000000 */
        /* <DEDUP_REMOVED lines=21> */
.L_x_2711:
[----:B------:R-:W-:-:S07]  /*2d70*/  VIADD R60, R6, 0x3 ;  /* 0x00000003063c7836 */ /* 0x000fce0000000000 */
.L_x_2710:
[----:B------:R-:W0:Y:S02]  /*2d80*/  LDCU UR4, c[0x0][0x3a0] ;  /* 0x00007400ff0477ac */ /* 0x000e240008000800 */
[----:B0-----:R-:W-:-:S09]  /*2d90*/  ULOP3.LUT UP0, URZ, UR4, 0x7, URZ, 0xc0, !UPT ;  /* 0x0000000704ff7892 */ /* 0x001fd2000f80c0ff */
[----:B------:R-:W-:Y:S05]  /*2da0*/  BRA.U !UP0, `(.L_x_2709) ;  /* 0x0000001508cc7547 */ /* 0x000fea000b800000 */
[----:B------:R-:W-:-:S04]  /*2db0*/  ULOP3.LUT UR4, UR4, 0x7, URZ, 0xc0, !UPT ;  /* 0x0000000704047892 */ /* 0x000fc8000f8ec0ff */
        /* <DEDUP_REMOVED lines=29> */
.L_x_2739:
        /* <DEDUP_REMOVED lines=8> */
.L_x_2740:
[----:B------:R-:W-:Y:S05]  /*3010*/  BSYNC.RECONVERGENT B0 ;  /* 0x0000000000007941 */ /* 0x000fea0003800200 */
.L_x_2738:
[----:B------:R-:W0:Y:S01]  /*3020*/  LDC.64 R20, c[0x0][0x3a8] ;  /* 0x0000ea00ff147b82 */ /* 0x000e220000000a00 */
[----:B------:R-:W-:-:S07]  /*3030*/  IADD3 R5, PT, PT, R60, -0x1, RZ ;  /* 0xffffffff3c057810 */ /* 0x000fce0007ffe0ff */
[----:B------:R-:W1:Y:S01]  /*3040*/  LDC.64 R2, c[0x0][0x3b0] ;  /* 0x0000ec00ff027b82 */ /* 0x000e620000000a00 */
[----:B0-----:R-:W-:-:S06]  /*3050*/  IMAD.WIDE.U32 R20, R5, 0x8, R20 ;  /* 0x0000000805147825 */ /* 0x001fcc00078e0014 */
[----:B------:R-:W2:Y:S01]  /*3060*/  LDG.E.64 R20, desc[UR36][R20.64] ;  /* 0x0000002414147981 */ /* 0x000ea2000c1e1b00 */
[----:B-1----:R-:W-:-:S06]  /*3070*/  IMAD.WIDE.U32 R2, R60, 0x8, R2 ;  /* 0x000000083c027825 */ /* 0x002fcc00078e0002 */
[----:B------:R-:W3:Y:S01]  /*3080*/  LDG.E.64 R2, desc[UR36][R2.64] ;  /* 0x0000002402027981 */ /* 0x000ee2000c1e1b00 */
[----:B------:R-:W-:-:S05]  /*3090*/  IADD3 R11, P0, PT, RZ, -R46, RZ ;  /* 0x8000002eff0b7210 */ /* 0x000fca0007f1e0ff */
        /* <DEDUP_REMOVED lines=33> */
.L_x_2742:
        /* <DEDUP_REMOVED lines=8> */
.L_x_2743:
[----:B------:R-:W-:Y:S05]  /*3330*/  BSYNC.RECONVERGENT B0 ;  /* 0x0000000000007941 */ /* 0x000fea0003800200 */
.L_x_2741:
        /* <DEDUP_REMOVED lines=45> */
.L_x_2745:
        /* <DEDUP_REMOVED lines=8> */
.L_x_2746:
[----:B------:R-:W-:Y:S05]  /*3690*/  BSYNC.RECONVERGENT B0 ;  /* 0x0000000000007941 */ /* 0x000fea0003800200 */
.L_x_2744:
        /* <DEDUP_REMOVED lines=45> */
.L_x_2748:
        /* <DEDUP_REMOVED lines=8> */
.L_x_2749:
[----:B------:R-:W-:Y:S05]  /*39f0*/  BSYNC.RECONVERGENT B0 ;  /* 0x0000000000007941 */ /* 0x000fea0003800200 */
.L_x_2747:
[----:B------:R-:W0:Y:S01]  /*3a00*/  LDC.64 R2, c[0x0][0x3b0] ;  /* 0x0000ec00ff027b82 */ /* 0x000e220000000a00 */
[----:B------:R-:W-:-:S05]  /*3a10*/  IADD3 R5, PT, PT, R60, -0x3, RZ ;  /* 0xfffffffd3c057810 */ /* 0x000fca0007ffe0ff */
        /* <DEDUP_REMOVED lines=16> */
.L_x_2737:
[----:B------:R-:W0:Y:S02]  /*3b20*/  LDCU UR4, c[0x0][0x3a0] ;  /* 0x00007400ff0477ac */ /* 0x000e240008000800 */
[----:B0-----:R-:W-:-:S09]  /*3b30*/  ULOP3.LUT UP0, URZ, UR4, 0x3, URZ, 0xc0, !UPT ;  /* 0x0000000304ff7892 */ /* 0x001fd2000f80c0ff */
[----:B------:R-:W-:Y:S05]  /*3b40*/  BRA.U !UP0, `(.L_x_2709) ;  /* 0x0000000908647547 */ /* 0x000fea000b800000 */
[----:B------:R-:W-:-:S04]  /*3b50*/  ULOP3.LUT UR4, UR4, 0x3, URZ, 0xc0, !UPT ;  /* 0x0000000304047892 */ /* 0x000fc8000f8ec0ff */
[----:B------:R-:W-:-:S09]  /*3b60*/  UISETP.NE.AND UP0, UPT, UR4, 0x1, UPT ;  /* 0x000000010400788c */ /* 0x000fd2000bf05270 */
        /* <DEDUP_REMOVED lines=28> */
.L_x_2752:
        /* <DEDUP_REMOVED lines=8> */
.L_x_2753:
[----:B------:R-:W-:Y:S05]  /*3db0*/  BSYNC.RECONVERGENT B0 ;  /* 0x0000000000007941 */ /* 0x000fea0003800200 */
.L_x_2751:
        /* <DEDUP_REMOVED lines=41> */
.L_x_2755:
        /* <DEDUP_REMOVED lines=8> */
.L_x_2756:
[----:B------:R-:W-:Y:S05]  /*40d0*/  BSYNC.RECONVERGENT B0 ;  /* 0x0000000000007941 */ /* 0x000fea0003800200 */
.L_x_2754:
        /* <DEDUP_REMOVED lines=18> */
.L_x_2750:
[----:B------:R-:W0:Y:S02]  /*4200*/  LDCU UR4, c[0x0][0x3a0] ;  /* 0x00007400ff0477ac */ /* 0x000e240008000800 */
[----:B0-----:R-:W-:-:S04]  /*4210*/  ULOP3.LUT UR4, UR4, 0x1, URZ, 0xc0, !UPT ;  /* 0x0000000104047892 */ /* 0x001fc8000f8ec0ff */
[----:B------:R-:W-:-:S04]  /*4220*/  UISETP.NE.U32.AND UP0, UPT, UR4, 0x1, UPT ;  /* 0x000000010400788c */ /* 0x000fc8000bf05070 */
[----:B------:R-:W-:-:S09]  /*4230*/  UISETP.NE.U32.AND.EX UP0, UPT, URZ, URZ, UPT, UP0 ;  /* 0x000000ffff00728c */ /* 0x000fd2000bf05100 */
        /* <DEDUP_REMOVED lines=19> */
[----:B------:R-:W-:Y:S02]  /*4370*/  IMAD R3, R2, R5, R58 ;  /* 0x0000000502037224 */ /* 0x000fe400078e023a */
[----:B------:R-:W-:-:S03]  /*4380*/  IMAD.MOV.U32 R5, RZ, RZ, RZ ;  /* 0x000000ffff057224 */ /* 0x000fc600078e00ff */
[----:B------:R-:W-:-:S13]  /*4390*/  ISETP.GE.U32.AND P0, PT, R3, R2, PT ;  /* 0x000000020300720c */ /* 0x000fda0003f06070 */
[----:B------:R-:W-:-:S04]  /*43a0*/  @P0 IADD3 R3, PT, PT, -R2, R3, RZ ;  /* 0x0000000302030210 */ /* 0x000fc80007ffe1ff */
[----:B------:R-:W-:-:S13]  /*43b0*/  ISETP.GE.U32.AND P0, PT, R3, R2, PT ;  /* 0x000000020300720c */ /* 0x000fda0003f06070 */
[----:B------:R-:W-:Y:S01]  /*43c0*/  @P0 IMAD.IADD R3, R3, 0x1, -R2 ;  /* 0x0000000103030824 */ /* 0x000fe200078e0a02 */
[----:B------:R-:W-:-:S04]  /*43d0*/  @!P1 LOP3.LUT R3, RZ, R2, RZ, 0x33, !PT ;  /* 0x00000002ff039212 */ /* 0x000fc800078e33ff */
[----:B------:R-:W-:Y:S01]  /*43e0*/  MOV R4, R3 ;  /* 0x0000000300047202 */ /* 0x000fe20000000f00 */
[----:B------:R-:W-:Y:S06]  /*43f0*/  BRA `(.L_x_2759) ;  /* 0x0000000000187947 */ /* 0x000fec0003800000 */
.L_x_2758:
[----:B------:R-:W-:Y:S01]  /*4400*/  MOV R0, R3 ;  /* 0x0000000300007202 */ /* 0x000fe20000000f00 */
[----:B------:R-:W-:Y:S01]  /*4410*/  IMAD.MOV.U32 R15, RZ, RZ, R58 ;  /* 0x000000ffff0f7224 */ /* 0x000fe200078e003a */
[----:B------:R-:W-:Y:S02]  /*4420*/  MOV R6, R59 ;  /* 0x0000003b00067202 */ /* 0x000fe40000000f00 */
[----:B------:R-:W-:-:S07]  /*4430*/  MOV R3, 0x4450 ;  /* 0x0000445000037802 */ /* 0x000fce0000000f00 */
[----:B------:R-:W-:Y:S05]  /*4440*/  CALL.REL.NOINC `($__internal_9_$__cuda_sm20_rem_s64) ;  /* 0x00000388002c7944 */ /* 0x000fea0003c00000 */
[----:B------:R-:W-:-:S07]  /*4450*/  IMAD.MOV.U32 R5, RZ, RZ, R0 ;  /* 0x000000ffff057224 */ /* 0x000fce00078e0000 */
.L_x_2759:
[----:B------:R-:W-:Y:S05]  /*4460*/  BSYNC.RECONVERGENT B0 ;  /* 0x0000000000007941 */ /* 0x000fea0003800200 */
.L_x_2757:
[----:B------:R-:W0:Y:S02]  /*4470*/  LDC.64 R2, c[0x0][0x3b0] ;  /* 0x0000ec00ff027b82 */ /* 0x000e240000000a00 */
[----:B0-----:R-:W-:-:S06]  /*4480*/  IMAD.WIDE.U32 R60, R60, 0x8, R2 ;  /* 0x000000083c3c7825 */ /* 0x001fcc00078e0002 */
[----:B------:R-:W2:Y:S02]  /*4490*/  LDG.E.64 R60, desc[UR36][R60.64] ;  /* 0x000000243c3c7981 */ /* 0x000ea4000c1e1b00 */
[----:B--2---:R-:W-:Y:S02]  /*44a0*/  IMAD R3, R5, R60, RZ ;  /* 0x0000003c05037224 */ /* 0x004fe400078e02ff */
[----:B------:R-:W-:-:S04]  /*44b0*/  IMAD.WIDE.U32 R50, R60, R4, R50 ;  /* 0x000000043c327225 */ /* 0x000fc800078e0032 */
[----:B------:R-:W-:-:S05]  /*44c0*/  IMAD R3, R61, R4, R3 ;  /* 0x000000043d037224 */ /* 0x000fca00078e0203 */
[----:B------:R-:W-:-:S07]  /*44d0*/  IADD3 R51, PT, PT, R51, R3, RZ ;  /* 0x0000000333337210 */ /* 0x000fce0007ffe0ff */
.L_x_2709:
        /* <DEDUP_REMOVED lines=14> */
.L_x_2762:
        /* <DEDUP_REMOVED lines=22> */
.L_x_2761:
[----:B------:R-:W-:Y:S05]  /*4720*/  BSYNC.RECONVERGENT B7 ;  /* 0x0000000000077941 */ /* 0x000fea0003800200 */
.L_x_2760:
[----:B------:R-:W-:-:S05]  /*4730*/  IADD3 R46, P0, PT, R46, 0x8, RZ ;  /* 0x000000082e2e7810 */ /* 0x000fca0007f1e0ff */
[----:B------:R-:W-:Y:S01]  /*4740*/  IMAD.X R47, RZ, RZ, R47, P0 ;  /* 0x000000ffff2f7224 */ /* 0x000fe200000e062f */
[----:B------:R-:W-:-:S04]  /*4750*/  ISETP.GE.U32.AND P0, PT, R46, R49, PT ;  /* 0x000000312e00720c */ /* 0x000fc80003f06070 */
[----:B------:R-:W-:-:S13]  /*4760*/  ISETP.GE.U32.AND.EX P0, PT, R47, R48, PT, P0 ;  /* 0x000000302f00720c */ /* 0x000fda0003f06100 */
[----:B------:R-:W-:Y:S05]  /*4770*/  @!P0 BRA `(.L_x_2762) ;  /* 0xfffffffc00908947 */ /* 0x000fea000383ffff */
.L_x_2702:
[----:B------:R-:W-:Y:S05]  /*4780*/  BSYNC.RECONVERGENT B6 ;  /* 0x0000000000067941 */ /* 0x000fea0003800200 */
.L_x_2701:
[----:B------:R-:W0:Y:S01]  /*4790*/  S2R R61, SR_CTAID.X ;  /* 0x00000000003d7919 */ /* 0x000e220000002500 */
[----:B------:R-:W0:Y:S01]  /*47a0*/  LDC R60, c[0x0][0x380] ;  /* 0x0000e000ff3c7b82 */ /* 0x000e220000000800 */
[----:B------:R-:W-:Y:S01]  /*47b0*/  BSSY.RECONVERGENT B6, `(.L_x_2763) ;  /* 0x00003b1000067945 */ /* 0x000fe20003800200 */
[----:B-----5:R-:W1:Y:S01]  /*47c0*/  S2R R46, SR_TID.X ;  /* 0x00000000002e7919 */ /* 0x020e620000002100 */
[----:B0-----:R-:W-:Y:S01]  /*47d0*/  IMAD R60, R61, -0x400, R60 ;  /* 0xfffffc003d3c7824 */ /* 0x001fe200078e023c */
[----:B-1----:R-:W-:-:S04]  /*47e0*/  IADD3 R59, PT, PT, R46, 0x80, RZ ;  /* 0x000000802e3b7810 */ /* 0x002fc80007ffe0ff */
        /* <DEDUP_REMOVED lines=23> */
.L_x_2766:
[----:B------:R-:W-:Y:S05]  /*4960*/  BSYNC.RECONVERGENT B7 ;  /* 0x0000000000077941 */ /* 0x000fea0003800200 */
.L_x_2765:
        /* <DEDUP_REMOVED lines=21> */
.L_x_2768:
[----:B------:R-:W-:Y:S05]  /*4ac0*/  BSYNC.RECONVERGENT B7 ;  /* 0x0000000000077941 */ /* 0x000fea0003800200 */
.L_x_2767:
        /* <DEDUP_REMOVED lines=26> */
.L_x_2770:
[----:B------:R-:W-:Y:S05]  /*4c70*/  BSYNC.RECONVERGENT B7 ;  /* 0x0000000000077941 */ /* 0x000fea0003800200 */
.L_x_2769:
        /* <DEDUP_REMOVED lines=21> */
.L_x_2798:
        /* <DEDUP_REMOVED lines=28> */
.L_x_2775:
        /* <DEDUP_REMOVED lines=8> */
.L_x_2776:
[----:B------:R-:W-:Y:S05]  /*5010*/  BSYNC.RECONVERGENT B1 ;  /* 0x0000000000017941 */ /* 0x000fea0003800200 */
.L_x_2774:
        /* <DEDUP_REMOVED lines=43> */
.L_x_2778:
        /* <DEDUP_REMOVED lines=8> */
.L_x_2779:
[----:B------:R-:W-:Y:S05]  /*5350*/  BSYNC.RECONVERGENT B1 ;  /* 0x0000000000017941 */ /* 0x000fea0003800200 */
.L_x_2777:
        /* <DEDUP_REMOVED lines=44> */
.L_x_2781:
        /* <DEDUP_REMOVED lines=8> */
.L_x_2782:
[----:B------:R-:W-:Y:S05]  /*56a0*/  BSYNC.RECONVERGENT B1 ;  /* 0x0000000000017941 */ /* 0x000fea0003800200 */
.L_x_2780:
        /* <DEDUP_REMOVED lines=43> */
.L_x_2784:
        /* <DEDUP_REMOVED lines=8> */
.L_x_2785:
[----:B------:R-:W-:Y:S05]  /*59e0*/  BSYNC.RECONVERGENT B1 ;  /* 0x0000000000017941 */ /* 0x000fea0003800200 */
.L_x_2783:
        /* <DEDUP_REMOVED lines=44> */
.L_x_2787:
        /* <DEDUP_REMOVED lines=8> */
.L_x_2788:
[----:B------:R-:W-:Y:S05]  /*5d30*/  BSYNC.RECONVERGENT B1 ;  /* 0x0000000000017941 */ /* 0x000fea0003800200 */
.L_x_2786:
        /* <DEDUP_REMOVED lines=44> */
.L_x_2790:
        /* <DEDUP_REMOVED lines=8> */
.L_x_2791:
[----:B------:R-:W-:Y:S05]  /*6080*/  BSYNC.RECONVERGENT B1 ;  /* 0x0000000000017941 */ /* 0x000fea0003800200 */
.L_x_2789:
        /* <DEDUP_REMOVED lines=45> */
.L_x_2793:
        /* <DEDUP_REMOVED lines=8> */
.L_x_2794:
[----:B------:R-:W-:Y:S05]  /*63e0*/  BSYNC.RECONVERGENT B1 ;  /* 0x0000000000017941 */ /* 0x000fea0003800200 */
.L_x_2792:
        /* <DEDUP_REMOVED lines=45> */
.L_x_2796:
        /* <DEDUP_REMOVED lines=8> */
.L_x_2797:
[----:B------:R-:W-:Y:S05]  /*6740*/  BSYNC.RECONVERGENT B1 ;  /* 0x0000000000017941 */ /* 0x000fea0003800200 */
.L_x_2795:
        /* <DEDUP_REMOVED lines=23> */
.L_x_2773:
[----:B------:R-:W-:-:S07]  /*68c0*/  VIADD R55, R6, 0x3 ;  /* 0x0000000306377836 */ /* 0x000fce0000000000 */
.L_x_2772:
[----:B------:R-:W0:Y:S02]  /*68d0*/  LDCU UR4, c[0x0][0x3a0] ;  /* 0x00007400ff0477ac */ /* 0x000e240008000800 */
[----:B0-----:R-:W-:-:S09]  /*68e0*/  ULOP3.LUT UP0, UR4, UR4, 0x7, URZ, 0xc0, !UPT ;  /* 0x0000000704047892 */ /* 0x001fd2000f80c0ff */
        /* <DEDUP_REMOVED lines=30> */
.L_x_2801:
        /* <DEDUP_REMOVED lines=8> */
.L_x_2802:
[----:B------:R-:W-:Y:S05]  /*6b50*/  BSYNC.RECONVERGENT B0 ;  /* 0x0000000000007941 */ /* 0x000fea0003800200 */
.L_x_2800:
        /* <DEDUP_REMOVED lines=43> */
.L_x_2804:
        /* <DEDUP_REMOVED lines=8> */
.L_x_2805:
[----:B------:R-:W-:Y:S05]  /*6e90*/  BSYNC.RECONVERGENT B0 ;  /* 0x0000000000007941 */ /* 0x000fea0003800200 */
.L_x_2803:
        /* <DEDUP_REMOVED lines=44> */
.L_x_2807:
        /* <DEDUP_REMOVED lines=8> */
.L_x_2808:
[----:B------:R-:W-:Y:S05]  /*71e0*/  BSYNC.RECONVERGENT B0 ;  /* 0x0000000000007941 */ /* 0x000fea0003800200 */
.L_x_2806:
        /* <DEDUP_REMOVED lines=44> */
.L_x_2810:
        /* <DEDUP_REMOVED lines=8> */
.L_x_2811:
[----:B------:R-:W-:Y:S05]  /*7530*/  BSYNC.RECONVERGENT B0 ;  /* 0x0000000000007941 */ /* 0x000fea0003800200 */
.L_x_2809:
        /* <DEDUP_REMOVED lines=17> */
.L_x_2799:
[----:B------:R-:W0:Y:S02]  /*7650*/  LDCU UR4, c[0x0][0x3a0] ;  /* 0x00007400ff0477ac */ /* 0x000e240008000800 */
[----:B0-----:R-:W-:-:S09]  /*7660*/  ULOP3.LUT UP0, UR4, UR4, 0x3, URZ, 0xc0, !UPT ;  /* 0x0000000304047892 */ /* 0x001fd2000f80c0ff */
[----:B------:R-:W-:Y:S05]  /*7670*/  BRA.U !UP0, `(.L_x_2771) ;  /* 0x0000000908607547 */ /* 0x000fea000b800000 */
        /* <DEDUP_REMOVED lines=29> */
.L_x_2814:
        /* <DEDUP_REMOVED lines=8> */
.L_x_2815:
[----:B------:R-:W-:Y:S05]  /*78d0*/  BSYNC.RECONVERGENT B0 ;  /* 0x0000000000007941 */ /* 0x000fea0003800200 */
.L_x_2813:
        /* <DEDUP_REMOVED lines=43> */
.L_x_2817:
        /* <DEDUP_REMOVED lines=8> */
.L_x_2818:
[----:B------:R-:W-:Y:S05]  /*7c10*/  BSYNC.RECONVERGENT B0 ;  /* 0x0000000000007941 */ /* 0x000fea0003800200 */
.L_x_2816:
        /* <DEDUP_REMOVED lines=17> */
.L_x_2812:
        /* <DEDUP_REMOVED lines=31> */
.L_x_2820:
[----:B------:R-:W-:Y:S01]  /*7f20*/  MOV R0, R3 ;  /* 0x0000000300007202 */ /* 0x000fe20000000f00 */
[----:B------:R-:W-:Y:S01]  /*7f30*/  IMAD.MOV.U32 R15, RZ, RZ, R54 ;  /* 0x000000ffff0f7224 */ /* 0x000fe200078e0036 */
[----:B------:R-:W-:Y:S02]  /*7f40*/  MOV R6, R47 ;  /* 0x0000002f00067202 */ /* 0x000fe40000000f00 */
[----:B------:R-:W-:-:S07]  /*7f50*/  MOV R3, 0x7f70 ;  /* 0x00007f7000037802 */ /* 0x000fce0000000f00 */
[----:B------:R-:W-:Y:S05]  /*7f60*/  CALL.REL.NOINC `($__internal_9_$__cuda_sm20_rem_s64) ;  /* 0x0000034c00647944 */ /* 0x000fea0003c00000 */
[----:B------:R-:W-:-:S07]  /*7f70*/  IMAD.MOV.U32 R5, RZ, RZ, R0 ;  /* 0x000000ffff057224 */ /* 0x000fce00078e0000 */
.L_x_2821:
[----:B------:R-:W-:Y:S05]  /*7f80*/  BSYNC.RECONVERGENT B0 ;  /* 0x0000000000007941 */ /* 0x000fea0003800200 */
.L_x_2819:
[----:B------:R-:W0:Y:S02]  /*7f90*/  LDC.64 R2, c[0x0][0x3b0] ;  /* 0x0000ec00ff027b82 */ /* 0x000e240000000a00 */
[----:B0-----:R-:W-:-:S06]  /*7fa0*/  IMAD.WIDE.U32 R2, R55, 0x8, R2 ;  /* 0x0000000837027825 */ /* 0x001fcc00078e0002 */
[----:B------:R-:W2:Y:S02]  /*7fb0*/  LDG.E.64 R2, desc[UR36][R2.64] ;  /* 0x0000002402027981 */ /* 0x000ea4000c1e1b00 */
[----:B--2---:R-:W-:Y:S02]  /*7fc0*/  IMAD R5, R5, R2, RZ ;  /* 0x0000000205057224 */ /* 0x004fe400078e02ff */
[----:B------:R-:W-:-:S04]  /*7fd0*/  IMAD.WIDE.U32 R52, R2, R4, R52 ;  /* 0x0000000402347225 */ /* 0x000fc800078e0034 */
[----:B------:R-:W-:-:S05]  /*7fe0*/  IMAD R5, R3, R4, R5 ;  /* 0x0000000403057224 */ /* 0x000fca00078e0205 */
[----:B------:R-:W-:-:S07]  /*7ff0*/  IADD3 R53, PT, PT, R53, R5, RZ ;  /* 0x0000000535357210 */ /* 0x000fce0007ffe0ff */
.L_x_2771:
        /* <DEDUP_REMOVED lines=16> */
.L_x_2824:
        /* <DEDUP_REMOVED lines=22> */
.L_x_2823:
[----:B------:R-:W-:Y:S05]  /*8260*/  BSYNC.RECONVERGENT B7 ;  /* 0x0000000000077941 */ /* 0x000fea0003800200 */
.L_x_2822:
[----:B------:R-:W-:-:S05]  /*8270*/  IADD3 R16, P0, PT, R16, 0x8, RZ ;  /* 0x0000000810107810 */ /* 0x000fca0007f1e0ff */
[----:B------:R-:W-:Y:S01]  /*8280*/  IMAD.X R17, RZ, RZ, R17, P0 ;  /* 0x000000ffff117224 */ /* 0x000fe200000e0611 */
[----:B------:R-:W-:-:S04]  /*8290*/  ISETP.GE.U32.AND P0, PT, R16, R47, PT ;  /* 0x0000002f1000720c */ /* 0x000fc80003f06070 */
[----:B------:R-:W-:-:S13]  /*82a0*/  ISETP.GE.U32.AND.EX P0, PT, R17, R53, PT, P0 ;  /* 0x000000351100720c */ /* 0x000fda0003f06100 */
[----:B------:R-:W-:Y:S05]  /*82b0*/  @!P0 BRA `(.L_x_2824) ;  /* 0xfffffffc00908947 */ /* 0x000fea000383ffff */
.L_x_2764:
[----:B------:R-:W-:Y:S05]  /*82c0*/  BSYNC.RECONVERGENT B6 ;  /* 0x0000000000067941 */ /* 0x000fea0003800200 */
.L_x_2763:
[----:B------:R-:W0:Y:S01]  /*82d0*/  LDC R16, c[0x0][0x3a0] ;  /* 0x0000e800ff107b82 */ /* 0x000e220000000800 */
[----:B------:R-:W-:Y:S01]  /*82e0*/  IADD3 R3, PT, PT, R46, 0x100, RZ ;  /* 0x000001002e037810 */ /* 0x000fe20007ffe0ff */
[----:B------:R-:W-:Y:S03]  /*82f0*/  BSSY.RECONVERGENT B6, `(.L_x_2825) ;  /* 0x00003ba000067945 */ /* 0x000fe60003800200 */
[----:B------:R-:W-:Y:S02]  /*8300*/  ISETP.GE.AND P0, PT, R3, R60, PT ;  /* 0x0000003c0300720c */ /* 0x000fe40003f06270 */
[C---:B0-----:R-:W-:Y:S02]  /*8310*/  LOP3.LUT R62, R16.reuse, 0x3, RZ, 0xc0, !PT ;  /* 0x00000003103e7812 */ /* 0x041fe400078ec0ff */
[C---:B------:R-:W-:Y:S01]  /*8320*/  LOP3.LUT R58, R16.reuse, 0x7, RZ, 0xc0, !PT ;  /* 0x00000007103a7812 */ /* 0x040fe200078ec0ff */
[----:B------:R-:W-:Y:S01]  /*8330*/  VIADD R16, R16, 0xffffffff ;  /* 0xffffffff10107836 */ /* 0x000fe20000000000 */
[----:B------:R-:W-:-:S07]  /*8340*/  IADD3 R55, PT, PT, R62, -0x1, RZ ;  /* 0xffffffff3e377810 */ /* 0x000fce0007ffe0ff */
        /* <DEDUP_REMOVED lines=22> */
.L_x_2828:
[----:B------:R-:W-:Y:S05]  /*84b0*/  BSYNC.RECONVERGENT B7 ;  /* 0x0000000000077941 */ /* 0x000fea0003800200 */
.L_x_2827:
        /* <DEDUP_REMOVED lines=21> */
.L_x_2830:
[----:B------:R-:W-:Y:S05]  /*8610*/  BSYNC.RECONVERGENT B7 ;  /* 0x0000000000077941 */ /* 0x000fea0003800200 */
.L_x_2829:
        /* <DEDUP_REMOVED lines=26> */
.L_x_2832:
[----:B------:R-:W-:Y:S05]  /*87c0*/  BSYNC.RECONVERGENT B7 ;  /* 0x0000000000077941 */ /* 0x000fea0003800200 */
.L_x_2831:
[----:B------:R-:W0:Y:S01]  /*87d0*/  LDCU.64 UR4, c[0x0][0x398] ;  /* 0x00007300ff0477ac */ /* 0x000e220008000a00 */
[----:B------:R-:W-:Y:S02]  /*87e0*/  HFMA2 R7, -RZ, RZ, 0, 0 ;  /* 0x00000000ff077431 */ /* 0x000fe400000001ff */
[----:B------:R-:W-:Y:S01]  /*87f0*/  IMAD.MOV.U32 R47, RZ, RZ, RZ ;  /* 0x000000ffff2f7224 */ /* 0x000fe200078e00ff */
[----:B------:R-:W-:Y:S01]  /*8800*/  UISETP.NE.AND UP0, UPT, UR38, URZ, UPT ;  /* 0x000000ff2600728c */ /* 0x000fe2000bf05270 */
[----:B0-----:R-:W-:Y:S02]  /*8810*/  IMAD R5, R69, UR4, RZ ;  /* 0x0000000445057c24 */ /* 0x001fe4000f8e02ff */
[----:B------:R-:W-:-:S04]  /*8820*/  IMAD.WIDE.U32 R2, R68, UR4, RZ ;  /* 0x0000000444027c25 */ /* 0x000fc8000f8e00ff */
[----:B------:R-:W-:Y:S02]  /*8830*/  IMAD R5, R68, UR5, R5 ;  /* 0x0000000544057c24 */ /* 0x000fe4000f8e0205 */
[----:B------:R-:W-:Y:S05]  /*8840*/  BRA.U !UP0, `(.L_x_2833) ;  /* 0x0000003108e87547 */ /* 0x000fea000b800000 */
[----:B------:R-:W-:Y:S01]  /*8850*/  ISETP.GE.U32.AND P0, PT, R16, 0x7, PT ;  /* 0x000000071000780c */ /* 0x000fe20003f06070 */
[----:B------:R-:W-:Y:S01]  /*8860*/  IMAD.IADD R52, R3, 0x1, R5 ;  /* 0x0000000103347824 */ /* 0x000fe200078e0205 */
[----:B------:R-:W-:Y:S01]  /*8870*/  MOV R53, R2 ;  /* 0x0000000200357202 */ /* 0x000fe20000000f00 */
[----:B------:R-:W-:Y:S01]  /*8880*/  IMAD.MOV.U32 R47, RZ, RZ, RZ ;  /* 0x000000ffff2f7224 */ /* 0x000fe200078e00ff */
[----:B------:R-:W-:Y:S01]  /*8890*/  MOV R7, RZ ;  /* 0x000000ff00077202 */ /* 0x000fe20000000f00 */
[----:B------:R-:W-:-:S08]  /*88a0*/  IMAD.MOV.U32 R17, RZ, RZ, R16 ;  /* 0x000000ffff117224 */ /* 0x000fd000078e0010 */
[----:B------:R-:W-:Y:S05]  /*88b0*/  @!P0 BRA `(.L_x_2834) ;  /* 0x0000001800ec8947 */ /* 0x000fea0003800000 */
[----:B------:R-:W0:Y:S01]  /*88c0*/  LDCU UR4, c[0x0][0x3a0] ;  /* 0x00007400ff0477ac */ /* 0x000e220008000800 */
[----:B------:R-:W-:Y:S01]  /*88d0*/  BSSY.RECONVERGENT B0, `(.L_x_2835) ;  /* 0x00001b8000007945 */ /* 0x000fe20003800200 */
[----:B------:R-:W-:Y:S01]  /*88e0*/  MOV R47, RZ ;  /* 0x000000ff002f7202 */ /* 0x000fe20000000f00 */
[----:B------:R-:W-:Y:S01]  /*88f0*/  IMAD.MOV.U32 R7, RZ, RZ, RZ ;  /* 0x000000ffff077224 */ /* 0x000fe200078e00ff */
[----:B0-----:R-:W-:Y:S02]  /*8900*/  ULOP3.LUT UR5, UR4, 0xfffffff8, URZ, 0xc0, !UPT ;  /* 0xfffffff804057892 */ /* 0x001fe4000f8ec0ff */
[----:B------:R-:W-:Y:S02]  /*8910*/  UIADD3 UR4, UPT, UPT, UR4, -0x4, URZ ;  /* 0xfffffffc04047890 */ /* 0x000fe4000fffe0ff */
[----:B------:R-:W-:-:S04]  /*8920*/  UIADD3 UR5, UPT, UPT, -UR5, URZ, URZ ;  /* 0x000000ff05057290 */ /* 0x000fc8000fffe1ff */
[----:B------:R-:W-:Y:S02]  /*8930*/  MOV R17, UR4 ;  /* 0x0000000400117c02 */ /* 0x000fe40008000f00 */
[----:B------:R-:W-:-:S07]  /*8940*/  IMAD.U32 R6, RZ, RZ, UR5 ;  /* 0x00000005ff067e24 */ /* 0x000fce000f8e00ff */
.L_x_2860:
        /* <DEDUP_REMOVED lines=28> */
.L_x_2837:
        /* <DEDUP_REMOVED lines=8> */
.L_x_2838:
[----:B------:R-:W-:Y:S05]  /*8b90*/  BSYNC.RECONVERGENT B1 ;  /* 0x0000000000017941 */ /* 0x000fea0003800200 */
.L_x_2836:
        /* <DEDUP_REMOVED lines=45> */
.L_x_2840:
        /* <DEDUP_REMOVED lines=8> */
.L_x_2841:
[----:B------:R-:W-:Y:S05]  /*8ef0*/  BSYNC.RECONVERGENT B1 ;  /* 0x0000000000017941 */ /* 0x000fea0003800200 */
.L_x_2839:
        /* <DEDUP_REMOVED lines=44> */
.L_x_2843:
        /* <DEDUP_REMOVED lines=8> */
.L_x_2844:
[----:B------:R-:W-:Y:S05]  /*9240*/  BSYNC.RECONVERGENT B1 ;  /* 0x0000000000017941 */ /* 0x000fea0003800200 */
.L_x_2842:
        /* <DEDUP_REMOVED lines=44> */
.L_x_2846:
        /* <DEDUP_REMOVED lines=8> */
.L_x_2847:
[----:B------:R-:W-:Y:S05]  /*9590*/  BSYNC.RECONVERGENT B1 ;  /* 0x0000000000017941 */ /* 0x000fea0003800200 */
.L_x_2845:
        /* <DEDUP_REMOVED lines=44> */
.L_x_2849:
        /* <DEDUP_REMOVED lines=8> */
.L_x_2850:
[----:B------:R-:W-:Y:S05]  /*98e0*/  BSYNC.RECONVERGENT B1 ;  /* 0x0000000000017941 */ /* 0x000fea0003800200 */
.L_x_2848:
        /* <DEDUP_REMOVED lines=44> */
.L_x_2852:
        /* <DEDUP_REMOVED lines=8> */
.L_x_2853:
[----:B------:R-:W-:Y:S05]  /*9c30*/  BSYNC.RECONVERGENT B1 ;  /* 0x0000000000017941 */ /* 0x000fea0003800200 */
.L_x_2851:
        /* <DEDUP_REMOVED lines=45> */
.L_x_2855:
        /* <DEDUP_REMOVED lines=8> */
.L_x_2856:
[----:B------:R-:W-:Y:S05]  /*9f90*/  BSYNC.RECONVERGENT B1 ;  /* 0x0000000000017941 */ /* 0x000fea0003800200 */
.L_x_2854:
        /* <DEDUP_REMOVED lines=44> */
.L_x_2858:
        /* <DEDUP_REMOVED lines=8> */
.L_x_2859:
[----:B------:R-:W-:Y:S05]  /*a2e0*/  BSYNC.RECONVERGENT B1 ;  /* 0x0000000000017941 */ /* 0x000fea0003800200 */
.L_x_2857:
        /* <DEDUP_REMOVED lines=13> */
[----:B------:R-:W-:Y:S01]  /*a3c0*/  IMAD R7, R51, R9, R7 ;  /* 0x0000000933077224 */ /* 0x000fe200078e0207 */
[----:B------:R-:W-:-:S03]  /*a3d0*/  MOV R9, R18 ;  /* 0x0000001200097202 */ /* 0x000fc60000000f00 */
        /* <DEDUP_REMOVED lines=8> */
.L_x_2835:
[----:B------:R-:W-:-:S07]  /*a460*/  IADD3 R17, PT, PT, R17, 0x3, RZ ;  /* 0x0000000311117810 */ /* 0x000fce0007ffe0ff */
.L_x_2834:
        /* <DEDUP_REMOVED lines=31> */
.L_x_2863:
        /* <DEDUP_REMOVED lines=8> */
.L_x_2864:
[----:B------:R-:W-:Y:S05]  /*a6e0*/  BSYNC.RECONVERGENT B0 ;  /* 0x0000000000007941 */ /* 0x000fea0003800200 */
.L_x_2862:
        /* <DEDUP_REMOVED lines=45> */
.L_x_2866:
        /* <DEDUP_REMOVED lines=8> */
.L_x_2867:
[----:B------:R-:W-:Y:S05]  /*aa40*/  BSYNC.RECONVERGENT B0 ;  /* 0x0000000000007941 */ /* 0x000fea0003800200 */
.L_x_2865:
        /* <DEDUP_REMOVED lines=44> */
.L_x_2869:
        /* <DEDUP_REMOVED lines=8> */
.L_x_2870:
[----:B------:R-:W-:Y:S05]  /*ad90*/  BSYNC.RECONVERGENT B0 ;  /* 0x0000000000007941 */ /* 0x000fea0003800200 */
.L_x_2868:
        /* <DEDUP_REMOVED lines=44> */
.L_x_2872:
        /* <DEDUP_REMOVED lines=8> */
.L_x_2873:
[----:B------:R-:W-:Y:S05]  /*b0e0*/  BSYNC.RECONVERGENT B0 ;  /* 0x0000000000007941 */ /* 0x000fea0003800200 */
.L_x_2871:
        /* <DEDUP_REMOVED lines=18> */
.L_x_2861:
        /* <DEDUP_REMOVED lines=31> */
.L_x_2876:
        /* <DEDUP_REMOVED lines=8> */
.L_x_2877:
[----:B------:R-:W-:Y:S05]  /*b480*/  BSYNC.RECONVERGENT B0 ;  /* 0x0000000000007941 */ /* 0x000fea0003800200 */
.L_x_2875:
        /* <DEDUP_REMOVED lines=44> */
.L_x_2879:
        /* <DEDUP_REMOVED lines=8> */
.L_x_2880:
[----:B------:R-:W-:Y:S05]  /*b7d0*/  BSYNC.RECONVERGENT B0 ;  /* 0x0000000000007941 */ /* 0x000fea0003800200 */
.L_x_2878:
        /* <DEDUP_REMOVED lines=18> */
.L_x_2874:
        /* <DEDUP_REMOVED lines=31> */
.L_x_2882:
[----:B------:R-:W-:Y:S01]  /*baf0*/  MOV R0, R3 ;  /* 0x0000000300007202 */ /* 0x000fe20000000f00 */
[----:B------:R-:W-:Y:S01]  /*bb00*/  IMAD.MOV.U32 R15, RZ, RZ, R53 ;  /* 0x000000ffff0f7224 */ /* 0x000fe200078e0035 */
[----:B------:R-:W-:Y:S02]  /*bb10*/  MOV R6, R52 ;  /* 0x0000003400067202 */ /* 0x000fe40000000f00 */
[----:B------:R-:W-:-:S07]  /*bb20*/  MOV R3, 0xbb40 ;  /* 0x0000bb4000037802 */ /* 0x000fce0000000f00 */
[----:B------:R-:W-:Y:S05]  /*bb30*/  CALL.REL.NOINC `($__internal_9_$__cuda_sm20_rem_s64) ;  /* 0x0000031000707944 */ /* 0x000fea0003c00000 */
[----:B------:R-:W-:-:S07]  /*bb40*/  IMAD.MOV.U32 R5, RZ, RZ, R0 ;  /* 0x000000ffff057224 */ /* 0x000fce00078e0000 */
.L_x_2883:
[----:B------:R-:W-:Y:S05]  /*bb50*/  BSYNC.RECONVERGENT B0 ;  /* 0x0000000000007941 */ /* 0x000fea0003800200 */
.L_x_2881:
[----:B------:R-:W0:Y:S02]  /*bb60*/  LDC.64 R2, c[0x0][0x3b0] ;  /* 0x0000ec00ff027b82 */ /* 0x000e240000000a00 */
[----:B0-----:R-:W-:-:S06]  /*bb70*/  IMAD.WIDE.U32 R2, R17, 0x8, R2 ;  /* 0x0000000811027825 */ /* 0x001fcc00078e0002 */
[----:B------:R-:W2:Y:S01]  /*bb80*/  LDG.E.64 R2, desc[UR36][R2.64] ;  /* 0x0000002402027981 */ /* 0x000ea2000c1e1b00 */
[----:B------:R-:W-:Y:S01]  /*bb90*/  MOV R6, R47 ;  /* 0x0000002f00067202 */ /* 0x000fe20000000f00 */
[----:B--2---:R-:W-:-:S04]  /*bba0*/  IMAD R5, R5, R2, RZ ;  /* 0x0000000205057224 */ /* 0x004fc800078e02ff */
[----:B------:R-:W-:-:S04]  /*bbb0*/  IMAD.WIDE.U32 R6, R2, R4, R6 ;  /* 0x0000000402067225 */ /* 0x000fc800078e0006 */
[----:B------:R-:W-:Y:S02]  /*bbc0*/  IMAD R5, R3, R4, R5 ;  /* 0x0000000403057224 */ /* 0x000fe400078e0205 */
[----:B------:R-:W-:-:S03]  /*bbd0*/  IMAD.MOV.U32 R47, RZ, RZ, R6 ;  /* 0x000000ffff2f7224 */ /* 0x000fc600078e0006 */
[----:B------:R-:W-:-:S07]  /*bbe0*/  IADD3 R7, PT, PT, R7, R5, RZ ;  /* 0x0000000507077210 */ /* 0x000fce0007ffe0ff */
.L_x_2833:
        /* <DEDUP_REMOVED lines=14> */
.L_x_2886:
        /* <DEDUP_REMOVED lines=22> */
.L_x_2885:
[----:B------:R-:W-:Y:S05]  /*be30*/  BSYNC.RECONVERGENT B7 ;  /* 0x0000000000077941 */ /* 0x000fea0003800200 */
.L_x_2884:
[----:B------:R-:W-:-:S05]  /*be40*/  IADD3 R18, P0, PT, R18, 0x8, RZ ;  /* 0x0000000812127810 */ /* 0x000fca0007f1e0ff */
[----:B------:R-:W-:Y:S01]  /*be50*/  IMAD.X R19, RZ, RZ, R19, P0 ;  /* 0x000000ffff137224 */ /* 0x000fe200000e0613 */
[----:B------:R-:W-:-:S04]  /*be60*/  ISETP.GE.U32.AND P0, PT, R18, R17, PT ;  /* 0x000000111200720c */ /* 0x000fc80003f06070 */
[----:B------:R-:W-:-:S13]  /*be70*/  ISETP.GE.U32.AND.EX P0, PT, R19, R48, PT, P0 ;  /* 0x000000301300720c */ /* 0x000fda0003f06100 */
[----:B------:R-:W-:Y:S05]  /*be80*/  @!P0 BRA `(.L_x_2886) ;  /* 0xfffffffc00908947 */ /* 0x000fea000383ffff */
.L_x_2826:
[----:B------:R-:W-:Y:S05]  /*be90*/  BSYNC.RECONVERGENT B6 ;  /* 0x0000000000067941 */ /* 0x000fea0003800200 */
.L_x_2825:
[----:B------:R-:W-:Y:S01]  /*bea0*/  IADD3 R3, PT, PT, R46, 0x180, RZ ;  /* 0x000001802e037810 */ /* 0x000fe20007ffe0ff */
[----:B------:R-:W-:Y:S03]  /*beb0*/  BSSY.RECONVERGENT B6, `(.L_x_2887) ;  /* 0x00003ad000067945 */ /* 0x000fe60003800200 */
        /* <DEDUP_REMOVED lines=23> */
.L_x_2890:
[----:B------:R-:W-:Y:S05]  /*c030*/  BSYNC.RECONVERGENT B7 ;  /* 0x0000000000077941 */ /* 0x000fea0003800200 */
.L_x_2889:
        /* <DEDUP_REMOVED lines=21> */
.L_x_2892:
[----:B------:R-:W-:Y:S05]  /*c190*/  BSYNC.RECONVERGENT B7 ;  /* 0x0000000000077941 */ /* 0x000fea0003800200 */
.L_x_2891:
        /* <DEDUP_REMOVED lines=26> */
.L_x_2894:
[----:B------:R-:W-:Y:S05]  /*c340*/  BSYNC.RECONVERGENT B7 ;  /* 0x0000000000077941 */ /* 0x000fea0003800200 */
.L_x_2893:
        /* <DEDUP_REMOVED lines=10> */
[----:B------:R-:W-:Y:S01]  /*c3f0*/  MOV R14, RZ ;  /* 0x000000ff000e7202 */ /* 0x000fe20000000f00 */
[----:B------:R-:W-:Y:S01]  /*c400*/  IMAD.MOV.U32 R17, RZ, RZ, RZ ;  /* 0x000000ffff117224 */ /* 0x000fe200078e00ff */
[----:B------:R-:W-:-:S09]  /*c410*/  MOV R7, R16 ;  /* 0x0000001000077202 */ /* 0x000fd20000000f00 */
[----:B------:R-:W-:Y:S05]  /*c420*/  @!P0 BRA `(.L_x_2896) ;  /* 0x0000001800e08947 */ /* 0x000fea0003800000 */
[----:B------:R-:W0:Y:S01]  /*c430*/  LDCU UR4, c[0x0][0x3a0] ;  /* 0x00007400ff0477ac */ /* 0x000e220008000800 */
[----:B------:R-:W-:Y:S01]  /*c440*/  BSSY.RECONVERGENT B0, `(.L_x_2897) ;  /* 0x00001b5000007945 */ /* 0x000fe20003800200 */
[----:B------:R-:W-:Y:S01]  /*c450*/  IMAD.MOV.U32 R14, RZ, RZ, RZ ;  /* 0x000000ffff0e7224 */ /* 0x000fe200078e00ff */
[----:B------:R-:W-:Y:S01]  /*c460*/  MOV R17, RZ ;  /* 0x000000ff00117202 */ /* 0x000fe20000000f00 */
[----:B0-----:R-:W-:Y:S02]  /*c470*/  ULOP3.LUT UR5, UR4, 0xfffffff8, URZ, 0xc0, !UPT ;  /* 0xfffffff804057892 */ /* 0x001fe4000f8ec0ff */
[----:B------:R-:W-:Y:S02]  /*c480*/  UIADD3 UR4, UPT, UPT, UR4, -0x4, URZ ;  /* 0xfffffffc04047890 */ /* 0x000fe4000fffe0ff */
[----:B------:R-:W-:-:S04]  /*c490*/  UIADD3 UR5, UPT, UPT, -UR5, URZ, URZ ;  /* 0x000000ff05057290 */ /* 0x000fc8000fffe1ff */
[----:B------:R-:W-:Y:S02]  /*c4a0*/  IMAD.U32 R7, RZ, RZ, UR4 ;  /* 0x00000004ff077e24 */ /* 0x000fe4000f8e00ff */
[----:B------:R-:W-:-:S07]  /*c4b0*/  MOV R6, UR5 ;  /* 0x0000000500067c02 */ /* 0x000fce0008000f00 */
.L_x_2922:
        /* <DEDUP_REMOVED lines=28> */
.L_x_2899:
        /* <DEDUP_REMOVED lines=8> */
.L_x_2900:
[----:B------:R-:W-:Y:S05]  /*c700*/  BSYNC.RECONVERGENT B1 ;  /* 0x0000000000017941 */ /* 0x000fea0003800200 */
.L_x_2898:
        /* <DEDUP_REMOVED lines=44> */
.L_x_2902:
        /* <DEDUP_REMOVED lines=8> */
.L_x_2903:
[----:B------:R-:W-:Y:S05]  /*ca50*/  BSYNC.RECONVERGENT B1 ;  /* 0x0000000000017941 */ /* 0x000fea0003800200 */
.L_x_2901:
        /* <DEDUP_REMOVED lines=44> */
.L_x_2905:
        /* <DEDUP_REMOVED lines=8> */
.L_x_2906:
[----:B------:R-:W-:Y:S05]  /*cda0*/  BSYNC.RECONVERGENT B1 ;  /* 0x0000000000017941 */ /* 0x000fea0003800200 */
.L_x_2904:
        /* <DEDUP_REMOVED lines=44> */
.L_x_2908:
        /* <DEDUP_REMOVED lines=8> */
.L_x_2909:
[----:B------:R-:W-:Y:S05]  /*d0f0*/  BSYNC.RECONVERGENT B1 ;  /* 0x0000000000017941 */ /* 0x000fea0003800200 */
.L_x_2907:
        /* <DEDUP_REMOVED lines=44> */
.L_x_2911:
        /* <DEDUP_REMOVED lines=8> */
.L_x_2912:
[----:B------:R-:W-:Y:S05]  /*d440*/  BSYNC.RECONVERGENT B1 ;  /* 0x0000000000017941 */ /* 0x000fea0003800200 */
.L_x_2910:
        /* <DEDUP_REMOVED lines=44> */
.L_x_2914:
        /* <DEDUP_REMOVED lines=8> */
.L_x_2915:
[----:B------:R-:W-:Y:S05]  /*d790*/  BSYNC.RECONVERGENT B1 ;  /* 0x0000000000017941 */ /* 0x000fea0003800200 */
.L_x_2913:
        /* <DEDUP_REMOVED lines=45> */
.L_x_2917:
        /* <DEDUP_REMOVED lines=8> */
.L_x_2918:
[----:B------:R-:W-:Y:S05]  /*daf0*/  BSYNC.RECONVERGENT B1 ;  /* 0x0000000000017941 */ /* 0x000fea0003800200 */
.L_x_2916:
        /* <DEDUP_REMOVED lines=44> */
.L_x_2920:
        /* <DEDUP_REMOVED lines=8> */
.L_x_2921:
[----:B------:R-:W-:Y:S05]  /*de40*/  BSYNC.RECONVERGENT B1 ;  /* 0x0000000000017941 */ /* 0x000fea0003800200 */
.L_x_2919:
        /* <DEDUP_REMOVED lines=13> */
[----:B------:R-:W-:-:S04]  /*df20*/  IMAD R9, R25, R11, R9 ;  /* 0x0000000b19097224 */ /* 0x000fc800078e0209 */
[----:B------:R-:W-:-:S04]  /*df30*/  IMAD.IADD R5, R5, 0x1, R9 ;  /* 0x0000000105057824 */ /* 0x000fc800078e0209 */
[----:B--2---:R-:W-:Y:S02]  /*df40*/  IMAD R5, R5, R2, RZ ;  /* 0x0000000205057224 */ /* 0x004fe400078e02ff */
[----:B------:R-:W-:-:S04]  /*df50*/  IMAD.WIDE.U32 R14, R2, R4, R14 ;  /* 0x00000004020e7225 */ /* 0x000fc800078e000e */
[----:B------:R-:W-:-:S05]  /*df60*/  IMAD R5, R3, R4, R5 ;  /* 0x0000000403057224 */ /* 0x000fca00078e0205 */
[----:B------:R-:W-:Y:S01]  /*df70*/  IADD3 R17, PT, PT, R15, R5, RZ ;  /* 0x000000050f117210 */ /* 0x000fe20007ffe0ff */
[----:B------:R-:W-:Y:S06]  /*df80*/  @P0 BRA `(.L_x_2922) ;  /* 0xffffffe4004c0947 */ /* 0x000fec000383ffff */
[----:B------:R-:W-:Y:S05]  /*df90*/  BSYNC.RECONVERGENT B0 ;  /* 0x0000000000007941 */ /* 0x000fea0003800200 */
.L_x_2897:
[----:B------:R-:W-:-:S07]  /*dfa0*/  IADD3 R7, PT, PT, R7, 0x3, RZ ;  /* 0x0000000307077810 */ /* 0x000fce0007ffe0ff */
.L_x_2896:
        /* <DEDUP_REMOVED lines=31> */
.L_x_2925:
        /* <DEDUP_REMOVED lines=8> */
.L_x_2926:
[----:B------:R-:W-:Y:S05]  /*e220*/  BSYNC.RECONVERGENT B0 ;  /* 0x0000000000007941 */ /* 0x000fea0003800200 */
.L_x_2924:
        /* <DEDUP_REMOVED lines=44> */
.L_x_2928:
        /* <DEDUP_REMOVED lines=8> */
.L_x_2929:
[----:B------:R-:W-:Y:S05]  /*e570*/  BSYNC.RECONVERGENT B0 ;  /* 0x0000000000007941 */ /* 0x000fea0003800200 */
.L_x_2927:
        /* <DEDUP_REMOVED lines=44> */
.L_x_2931:
        /* <DEDUP_REMOVED lines=8> */
.L_x_2932:
[----:B------:R-:W-:Y:S05]  /*e8c0*/  BSYNC.RECONVERGENT B0 ;  /* 0x0000000000007941 */ /* 0x000fea0003800200 */
.L_x_2930:
        /* <DEDUP_REMOVED lines=44> */
.L_x_2934:
        /* <DEDUP_REMOVED lines=8> */
.L_x_2935:
[----:B------:R-:W-:Y:S05]  /*ec10*/  BSYNC.RECONVERGENT B0 ;  /* 0x0000000000007941 */ /* 0x000fea0003800200 */
.L_x_2933:
        /* <DEDUP_REMOVED lines=17> */
.L_x_2923:
        /* <DEDUP_REMOVED lines=31> */
.L_x_2938:
        /* <DEDUP_REMOVED lines=8> */
.L_x_2939:
[----:B------:R-:W-:Y:S05]  /*efa0*/  BSYNC.RECONVERGENT B0 ;  /* 0x0000000000007941 */ /* 0x000fea0003800200 */
.L_x_2937:
        /* <DEDUP_REMOVED lines=43> */
.L_x_2941:
        /* <DEDUP_REMOVED lines=8> */
.L_x_2942:
[----:B------:R-:W-:Y:S05]  /*f2e0*/  BSYNC.RECONVERGENT B0 ;  /* 0x0000000000007941 */ /* 0x000fea0003800200 */
.L_x_2940:
        /* <DEDUP_REMOVED lines=17> */
.L_x_2936:
        /* <DEDUP_REMOVED lines=31> */
.L_x_2944:
[----:B------:R-:W-:Y:S01]  /*f5f0*/  MOV R0, R3 ;  /* 0x0000000300007202 */ /* 0x000fe20000000f00 */
[----:B------:R-:W-:Y:S01]  /*f600*/  IMAD.MOV.U32 R15, RZ, RZ, R48 ;  /* 0x000000ffff0f7224 */ /* 0x000fe200078e0030 */
[----:B------:R-:W-:Y:S02]  /*f610*/  MOV R6, R47 ;  /* 0x0000002f00067202 */ /* 0x000fe40000000f00 */
[----:B------:R-:W-:-:S07]  /*f620*/  MOV R3, 0xf640 ;  /* 0x0000f64000037802 */ /* 0x000fce0000000f00 */
[----:B------:R-:W-:Y:S05]  /*f630*/  CALL.REL.NOINC `($__internal_9_$__cuda_sm20_rem_s64) ;  /* 0x000002d400b07944 */ /* 0x000fea0003c00000 */
[----:B------:R-:W-:-:S07]  /*f640*/  IMAD.MOV.U32 R5, RZ, RZ, R0 ;  /* 0x000000ffff057224 */ /* 0x000fce00078e0000 */
.L_x_2945:
[----:B------:R-:W-:Y:S05]  /*f650*/  BSYNC.RECONVERGENT B0 ;  /* 0x0000000000007941 */ /* 0x000fea0003800200 */
.L_x_2943:
[----:B------:R-:W0:Y:S02]  /*f660*/  LDC.64 R2, c[0x0][0x3b0] ;  /* 0x0000ec00ff027b82 */ /* 0x000e240000000a00 */
[----:B0-----:R-:W-:-:S06]  /*f670*/  IMAD.WIDE.U32 R2, R7, 0x8, R2 ;  /* 0x0000000807027825 */ /* 0x001fcc00078e0002 */
[----:B------:R-:W2:Y:S01]  /*f680*/  LDG.E.64 R2, desc[UR36][R2.64] ;  /* 0x0000002402027981 */ /* 0x000ea2000c1e1b00 */
[----:B------:R-:W-:Y:S01]  /*f690*/  MOV R15, R17 ;  /* 0x00000011000f7202 */ /* 0x000fe20000000f00 */
[----:B--2---:R-:W-:Y:S02]  /*f6a0*/  IMAD R5, R5, R2, RZ ;  /* 0x0000000205057224 */ /* 0x004fe400078e02ff */
[----:B------:R-:W-:-:S04]  /*f6b0*/  IMAD.WIDE.U32 R14, R2, R4, R14 ;  /* 0x00000004020e7225 */ /* 0x000fc800078e000e */
[----:B------:R-:W-:-:S04]  /*f6c0*/  IMAD R5, R3, R4, R5 ;  /* 0x0000000403057224 */ /* 0x000fc800078e0205 */
[----:B------:R-:W-:-:S07]  /*f6d0*/  IMAD.IADD R17, R15, 0x1, R5 ;  /* 0x000000010f117824 */ /* 0x000fce00078e0205 */
.L_x_2895:
        /* <DEDUP_REMOVED lines=14> */
.L_x_2948:
        /* <DEDUP_REMOVED lines=22> */
.L_x_2947:
[----:B------:R-:W-:Y:S05]  /*f920*/  BSYNC.RECONVERGENT B7 ;  /* 0x0000000000077941 */ /* 0x000fea0003800200 */
.L_x_2946:
[----:B------:R-:W-:-:S04]  /*f930*/  IADD3 R18, P0, PT, R18, 0x8, RZ ;  /* 0x0000000812127810 */ /* 0x000fc80007f1e0ff */
[----:B------:R-:W-:Y:S02]  /*f940*/  IADD3.X R19, PT, PT, RZ, R19, RZ, P0, !PT ;  /* 0x00000013ff137210 */ /* 0x000fe400007fe4ff */
[----:B------:R-:W-:-:S04]  /*f950*/  ISETP.GE.U32.AND P0, PT, R18, R23, PT ;  /* 0x000000171200720c */ /* 0x000fc80003f06070 */
[----:B------:R-:W-:-:S13]  /*f960*/  ISETP.GE.U32.AND.EX P0, PT, R19, R22, PT, P0 ;  /* 0x000000161300720c */ /* 0x000fda0003f06100 */
[----:B------:R-:W-:Y:S05]  /*f970*/  @!P0 BRA `(.L_x_2948) ;  /* 0xfffffffc00908947 */ /* 0x000fea000383ffff */
.L_x_2888:
[----:B------:R-:W-:Y:S05]  /*f980*/  BSYNC.RECONVERGENT B6 ;  /* 0x0000000000067941 */ /* 0x000fea0003800200 */
.L_x_2887:
        /* <DEDUP_REMOVED lines=25> */
.L_x_2952:
[----:B------:R-:W-:Y:S05]  /*fb20*/  BSYNC.RECONVERGENT B7 ;  /* 0x0000000000077941 */ /* 0x000fea0003800200 */
.L_x_2951:
        /* <DEDUP_REMOVED lines=21> */
.L_x_2954:
[----:B------:R-:W-:Y:S05]  /*fc80*/  BSYNC.RECONVERGENT B7 ;  /* 0x0000000000077941 */ /* 0x000fea0003800200 */
.L_x_2953:
        /* <DEDUP_REMOVED lines=26> */
.L_x_2956:
[----:B------:R-:W-:Y:S05]  /*fe30*/  BSYNC.RECONVERGENT B7 ;  /* 0x0000000000077941 */ /* 0x000fea0003800200 */
.L_x_2955:
[----:B------:R-:W0:Y:S01]  /*fe40*/  LDCU.64 UR4, c[0x0][0x398] ;  /* 0x00007300ff0477ac */ /* 0x000e220008000a00 */
[----:B------:R-:W-:Y:S01]  /*fe50*/  MOV R7, RZ ;  /* 0x000000ff00077202 */ /* 0x000fe20000000f00 */
[----:B------:R-:W-:Y:S01]  /*fe60*/  IMAD.MOV.U32 R14, RZ, RZ, RZ ;  /* 0x000000ffff0e7224 */ /* 0x000fe200078e00ff */
[----:B------:R-:W-:Y:S01]  /*fe70*/  UISETP.NE.AND UP0, UPT, UR38, URZ, UPT ;  /* 0x000000ff2600728c */ /* 0x000fe2000bf05270 */
[----:B0-----:R-:W-:Y:S02]  /*fe80*/  IMAD R3, R77, UR4, RZ ;  /* 0x000000044d037c24 */ /* 0x001fe4000f8e02ff */
[----:B------:R-:W-:-:S04]  /*fe90*/  IMAD.WIDE.U32 R26, R76, UR4, RZ ;  /* 0x000000044c1a7c25 */ /* 0x000fc8000f8e00ff */
[----:B------:R-:W-:Y:S02]  /*fea0*/  IMAD R3, R76, UR5, R3 ;  /* 0x000000054c037c24 */ /* 0x000fe4000f8e0203 */
[----:B------:R-:W-:Y:S05]  /*feb0*/  BRA.U !UP0, `(.L_x_2957) ;  /* 0x0000003108e07547 */ /* 0x000fea000b800000 */
[----:B------:R-:W-:Y:S01]  /*fec0*/  ISETP.GE.U32.AND P0, PT, R16, 0x7, PT ;  /* 0x000000071000780c */ /* 0x000fe20003f06070 */
[----:B------:R-:W-:Y:S01]  /*fed0*/  HFMA2 R14, -RZ, RZ, 0, 0 ;  /* 0x00000000ff0e7431 */ /* 0x000fe200000001ff */
[----:B------:R-:W-:Y:S01]  /*fee0*/  IADD3 R25, PT, PT, R27, R3, RZ ;  /* 0x000000031b197210 */ /* 0x000fe20007ffe0ff */
[----:B------:R-:W-:Y:S02]  /*fef0*/  IMAD.MOV.U32 R7, RZ, RZ, RZ ;  /* 0x000000ffff077224 */ /* 0x000fe400078e00ff */
        /* <DEDUP_REMOVED lines=11> */
.L_x_2984:
        /* <DEDUP_REMOVED lines=28> */
.L_x_2961:
        /* <DEDUP_REMOVED lines=8> */
.L_x_2962:
[----:B------:R-:W-:Y:S05]  /*101f0*/  BSYNC.RECONVERGENT B1 ;  /* 0x0000000000017941 */ /* 0x000fea0003800200 */
.L_x_2960:
        /* <DEDUP_REMOVED lines=44> */
.L_x_2964:
        /* <DEDUP_REMOVED lines=8> */
.L_x_2965:
[----:B------:R-:W-:Y:S05]  /*10540*/  BSYNC.RECONVERGENT B1 ;  /* 0x0000000000017941 */ /* 0x000fea0003800200 */
.L_x_2963:
        /* <DEDUP_REMOVED lines=44> */
.L_x_2967:
        /* <DEDUP_REMOVED lines=8> */
.L_x_2968:
[----:B------:R-:W-:Y:S05]  /*10890*/  BSYNC.RECONVERGENT B1 ;  /* 0x0000000000017941 */ /* 0x000fea0003800200 */
.L_x_2966:
        /* <DEDUP_REMOVED lines=44> */
.L_x_2970:
        /* <DEDUP_REMOVED lines=8> */
.L_x_2971:
[----:B------:R-:W-:Y:S05]  /*10be0*/  BSYNC.RECONVERGENT B1 ;  /* 0x0000000000017941 */ /* 0x000fea0003800200 */
.L_x_2969:
        /* <DEDUP_REMOVED lines=44> */
.L_x_2973:
        /* <DEDUP_REMOVED lines=8> */
.L_x_2974:
[----:B------:R-:W-:Y:S05]  /*10f30*/  BSYNC.RECONVERGENT B1 ;  /* 0x0000000000017941 */ /* 0x000fea0003800200 */
.L_x_2972:
        /* <DEDUP_REMOVED lines=44> */
.L_x_2976:
        /* <DEDUP_REMOVED lines=8> */
.L_x_2977:
[----:B------:R-:W-:Y:S05]  /*11280*/  BSYNC.RECONVERGENT B1 ;  /* 0x0000000000017941 */ /* 0x000fea0003800200 */
.L_x_2975:
        /* <DEDUP_REMOVED lines=45> */
.L_x_2979:
        /* <DEDUP_REMOVED lines=8> */
.L_x_2980:
[----:B------:R-:W-:Y:S05]  /*115e0*/  BSYNC.RECONVERGENT B1 ;  /* 0x0000000000017941 */ /* 0x000fea0003800200 */
.L_x_2978:
        /* <DEDUP_REMOVED lines=21> */
[----:B------:R-:W-:-:S05]  /*11740*/  IMAD.WIDE.U32 R6, R2, R8, R6 ;  /* 0x0000000802067225 */ /* 0x000fca00078e0006 */
        /* <DEDUP_REMOVED lines=22> */
.L_x_2982:
        /* <DEDUP_REMOVED lines=8> */
.L_x_2983:
[----:B------:R-:W-:Y:S05]  /*11930*/  BSYNC.RECONVERGENT B1 ;  /* 0x0000000000017941 */ /* 0x000fea0003800200 */
.L_x_2981:
        /* <DEDUP_REMOVED lines=8> */
[----:B------:R-:W-:Y:S01]  /*119c0*/  IMAD.X R7, RZ, RZ, ~R25, P0 ;  /* 0x000000ffff077224 */ /* 0x000fe200000e0e19 */
[----:B------:R-:W-:Y:S01]  /*119d0*/  IADD3 R24, PT, PT, R24, -0x8, RZ ;  /* 0xfffffff818187810 */ /* 0x000fe20007ffe0ff */
[----:B------:R-:W-:Y:S01]  /*119e0*/  IMAD.WIDE.U32 R4, R22, R9, R4 ;  /* 0x0000000916047225 */ /* 0x000fe200078e0004 */
[----:B------:R-:W-:-:S03]  /*119f0*/  ISETP.NE.AND P0, PT, R17, RZ, PT ;  /* 0x000000ff1100720c */ /* 0x000fc60003f05270 */
[----:B------:R-:W-:-:S04]  /*11a00*/  IMAD R7, R7, R22, RZ ;  /* 0x0000001607077224 */ /* 0x000fc800078e02ff */
[----:B------:R-:W-:Y:S02]  /*11a10*/  IMAD R7, R23, R9, R7 ;  /* 0x0000000917077224 */ /* 0x000fe400078e0207 */
[----:B------:R-:W-:-:S03]  /*11a20*/  IMAD.MOV.U32 R9, RZ, RZ, R14 ;  /* 0x000000ffff097224 */ /* 0x000fc600078e000e */
        /* <DEDUP_REMOVED lines=8> */
.L_x_2959:
[----:B------:R-:W-:-:S07]  /*11ab0*/  VIADD R17, R24, 0x3 ;  /* 0x0000000318117836 */ /* 0x000fce0000000000 */
.L_x_2958:
        /* <DEDUP_REMOVED lines=31> */
.L_x_2987:
        /* <DEDUP_REMOVED lines=8> */
.L_x_2988:
[----:B------:R-:W-:Y:S05]  /*11d30*/  BSYNC.RECONVERGENT B0 ;  /* 0x0000000000007941 */ /* 0x000fea0003800200 */
.L_x_2986:
        /* <DEDUP_REMOVED lines=44> */
.L_x_2990:
        /* <DEDUP_REMOVED lines=8> */
.L_x_2991:
[----:B------:R-:W-:Y:S05]  /*12080*/  BSYNC.RECONVERGENT B0 ;  /* 0x0000000000007941 */ /* 0x000fea0003800200 */
.L_x_2989:
        /* <DEDUP_REMOVED lines=44> */
.L_x_2993:
        /* <DEDUP_REMOVED lines=8> */
.L_x_2994:
[----:B------:R-:W-:Y:S05]  /*123d0*/  BSYNC.RECONVERGENT B0 ;  /* 0x0000000000007941 */ /* 0x000fea0003800200 */
.L_x_2992:
        /* <DEDUP_REMOVED lines=44> */
.L_x_2996:
        /* <DEDUP_REMOVED lines=8> */
.L_x_2997:
[----:B------:R-:W-:Y:S05]  /*12720*/  BSYNC.RECONVERGENT B0 ;  /* 0x0000000000007941 */ /* 0x000fea0003800200 */
.L_x_2995:
        /* <DEDUP_REMOVED lines=18> */
.L_x_2985:
        /* <DEDUP_REMOVED lines=31> */
.L_x_3000:
        /* <DEDUP_REMOVED lines=8> */
.L_x_3001:
[----:B------:R-:W-:Y:S05]  /*12ac0*/  BSYNC.RECONVERGENT B0 ;  /* 0x0000000000007941 */ /* 0x000fea0003800200 */
.L_x_2999:
        /* <DEDUP_REMOVED lines=12> */
[----:B------:R-:W-:Y:S02]  /*12b90*/  IMAD R9, R19, R11, R9 ;  /* 0x0000000b13097224 */ /* 0x000fe400078e0209 */
[----:B------:R-:W-:-:S03]  /*12ba0*/  IMAD.MOV.U32 R6, RZ, RZ, R7 ;  /* 0x000000ffff067224 */ /* 0x000fc600078e0007 */
[----:B------:R-:W-:Y:S02]  /*12bb0*/  IADD3 R5, PT, PT, R5, R9, RZ ;  /* 0x0000000905057210 */ /* 0x000fe40007ffe0ff */
        /* <DEDUP_REMOVED lines=29> */
.L_x_3003:
        /* <DEDUP_REMOVED lines=8> */
.L_x_3004:
[----:B------:R-:W-:Y:S05]  /*12e10*/  BSYNC.RECONVERGENT B0 ;  /* 0x0000000000007941 */ /* 0x000fea0003800200 */
.L_x_3002:
        /* <DEDUP_REMOVED lines=18> */
.L_x_2998:
        /* <DEDUP_REMOVED lines=31> */
.L_x_3006:
[----:B------:R-:W-:Y:S01]  /*13130*/  MOV R0, R3 ;  /* 0x0000000300007202 */ /* 0x000fe20000000f00 */
[----:B------:R-:W-:Y:S01]  /*13140*/  IMAD.MOV.U32 R15, RZ, RZ, R26 ;  /* 0x000000ffff0f7224 */ /* 0x000fe200078e001a */
[----:B------:R-:W-:Y:S02]  /*13150*/  MOV R6, R25 ;  /* 0x0000001900067202 */ /* 0x000fe40000000f00 */
[----:B------:R-:W-:-:S07]  /*13160*/  MOV R3, 0x13180 ;  /* 0x0001318000037802 */ /* 0x000fce0000000f00 */
[----:B------:R-:W-:Y:S05]  /*13170*/  CALL.REL.NOINC `($__internal_9_$__cuda_sm20_rem_s64) ;  /* 0x0000029800e07944 */ /* 0x000fea0003c00000 */
[----:B------:R-:W-:-:S07]  /*13180*/  IMAD.MOV.U32 R5, RZ, RZ, R0 ;  /* 0x000000ffff057224 */ /* 0x000fce00078e0000 */
.L_x_3007:
[----:B------:R-:W-:Y:S05]  /*13190*/  BSYNC.RECONVERGENT B0 ;  /* 0x0000000000007941 */ /* 0x000fea0003800200 */
.L_x_3005:
        /* <DEDUP_REMOVED lines=10> */
.L_x_2957:
        /* <DEDUP_REMOVED lines=14> */
.L_x_3010:
        /* <DEDUP_REMOVED lines=22> */
.L_x_3009:
[----:B------:R-:W-:Y:S05]  /*13480*/  BSYNC.RECONVERGENT B7 ;  /* 0x0000000000077941 */ /* 0x000fea0003800200 */
.L_x_3008:
[----:B------:R-:W-:-:S04]  /*13490*/  IADD3 R18, P0, PT, R18, 0x8, RZ ;  /* 0x0000000812127810 */ /* 0x000fc80007f1e0ff */
[----:B------:R-:W-:Y:S02]  /*134a0*/  IADD3.X R19, PT, PT, RZ, R19, RZ, P0, !PT ;  /* 0x00000013ff137210 */ /* 0x000fe400007fe4ff */
[----:B------:R-:W-:-:S04]  /*134b0*/  ISETP.GE.U32.AND P0, PT, R18, R17, PT ;  /* 0x000000111200720c */ /* 0x000fc80003f06070 */
[----:B------:R-:W-:-:S13]  /*134c0*/  ISETP.GE.U32.AND.EX P0, PT, R19, R22, PT, P0 ;  /* 0x000000161300720c */ /* 0x000fda0003f06100 */
[----:B------:R-:W-:Y:S05]  /*134d0*/  @!P0 BRA `(.L_x_3010) ;  /* 0xfffffffc00908947 */ /* 0x000fea000383ffff */
.L_x_2950:
[----:B------:R-:W-:Y:S05]  /*134e0*/  BSYNC.RECONVERGENT B6 ;  /* 0x0000000000067941 */ /* 0x000fea0003800200 */
.L_x_2949:
        /* <DEDUP_REMOVED lines=25> */
.L_x_3014:
[----:B------:R-:W-:Y:S05]  /*13680*/  BSYNC.RECONVERGENT B7 ;  /* 0x0000000000077941 */ /* 0x000fea0003800200 */
.L_x_3013:
        /* <DEDUP_REMOVED lines=21> */
.L_x_3016:
[----:B------:R-:W-:Y:S05]  /*137e0*/  BSYNC.RECONVERGENT B7 ;  /* 0x0000000000077941 */ /* 0x000fea0003800200 */
.L_x_3015:
        /* <DEDUP_REMOVED lines=26> */
.L_x_3018:
[----:B------:R-:W-:Y:S05]  /*13990*/  BSYNC.RECONVERGENT B7 ;  /* 0x0000000000077941 */ /* 0x000fea0003800200 */
.L_x_3017:
        /* <DEDUP_REMOVED lines=23> */
.L_x_3046:
        /* <DEDUP_REMOVED lines=28> */
.L_x_3023:
        /* <DEDUP_REMOVED lines=8> */
.L_x_3024:
[----:B------:R-:W-:Y:S05]  /*13d50*/  BSYNC.RECONVERGENT B1 ;  /* 0x0000000000017941 */ /* 0x000fea0003800200 */
.L_x_3022:
        /* <DEDUP_REMOVED lines=44> */
.L_x_3026:
        /* <DEDUP_REMOVED lines=8> */
.L_x_3027:
[----:B------:R-:W-:Y:S05]  /*140a0*/  BSYNC.RECONVERGENT B1 ;  /* 0x0000000000017941 */ /* 0x000fea0003800200 */
.L_x_3025:
        /* <DEDUP_REMOVED lines=44> */
.L_x_3029:
        /* <DEDUP_REMOVED lines=8> */
.L_x_3030:
[----:B------:R-:W-:Y:S05]  /*143f0*/  BSYNC.RECONVERGENT B1 ;  /* 0x0000000000017941 */ /* 0x000fea0003800200 */
.L_x_3028:
        /* <DEDUP_REMOVED lines=44> */
.L_x_3032:
        /* <DEDUP_REMOVED lines=8> */
.L_x_3033:
[----:B------:R-:W-:Y:S05]  /*14740*/  BSYNC.RECONVERGENT B1 ;  /* 0x0000000000017941 */ /* 0x000fea0003800200 */
.L_x_3031:
        /* <DEDUP_REMOVED lines=44> */
.L_x_3035:
        /* <DEDUP_REMOVED lines=8> */
.L_x_3036:
[----:B------:R-:W-:Y:S05]  /*14a90*/  BSYNC.RECONVERGENT B1 ;  /* 0x0000000000017941 */ /* 0x000fea0003800200 */
.L_x_3034:
        /* <DEDUP_REMOVED lines=44> */
.L_x_3038:
        /* <DEDUP_REMOVED lines=8> */
.L_x_3039:
[----:B------:R-:W-:Y:S05]  /*14de0*/  BSYNC.RECONVERGENT B1 ;  /* 0x0000000000017941 */ /* 0x000fea0003800200 */
.L_x_3037:
        /* <DEDUP_REMOVED lines=45> */
.L_x_3041:
        /* <DEDUP_REMOVED lines=8> */
.L_x_3042:
[----:B------:R-:W-:Y:S05]  /*15140*/  BSYNC.RECONVERGENT B1 ;  /* 0x0000000000017941 */ /* 0x000fea0003800200 */
.L_x_3040:
        /* <DEDUP_REMOVED lines=44> */
.L_x_3044:
        /* <DEDUP_REMOVED lines=8> */
.L_x_3045:
[----:B------:R-:W-:Y:S05]  /*15490*/  BSYNC.RECONVERGENT B1 ;  /* 0x0000000000017941 */ /* 0x000fea0003800200 */
.L_x_3043:
        /* <DEDUP_REMOVED lines=23> */
.L_x_3021:
[----:B------:R-:W-:-:S07]  /*15610*/  VIADD R17, R17, 0x3 ;  /* 0x0000000311117836 */ /* 0x000fce0000000000 */
.L_x_3020:
        /* <DEDUP_REMOVED lines=31> */
.L_x_3049:
        /* <DEDUP_REMOVED lines=8> */
.L_x_3050:
[----:B------:R-:W-:Y:S05]  /*15890*/  BSYNC.RECONVERGENT B0 ;  /* 0x0000000000007941 */ /* 0x000fea0003800200 */
.L_x_3048:
        /* <DEDUP_REMOVED lines=44> */
.L_x_3052:
        /* <DEDUP_REMOVED lines=8> */
.L_x_3053:
[----:B------:R-:W-:Y:S05]  /*15be0*/  BSYNC.RECONVERGENT B0 ;  /* 0x0000000000007941 */ /* 0x000fea0003800200 */
.L_x_3051:
        /* <DEDUP_REMOVED lines=44> */
.L_x_3055:
        /* <DEDUP_REMOVED lines=8> */
.L_x_3056:
[----:B------:R-:W-:Y:S05]  /*15f30*/  BSYNC.RECONVERGENT B0 ;  /* 0x0000000000007941 */ /* 0x000fea0003800200 */
.L_x_3054:
        /* <DEDUP_REMOVED lines=44> */
.L_x_3058:
        /* <DEDUP_REMOVED lines=8> */
.L_x_3059:
[----:B------:R-:W-:Y:S05]  /*16280*/  BSYNC.RECONVERGENT B0 ;  /* 0x0000000000007941 */ /* 0x000fea0003800200 */
.L_x_3057:
        /* <DEDUP_REMOVED lines=18> */
.L_x_3047:
        /* <DEDUP_REMOVED lines=31> */
.L_x_3062:
        /* <DEDUP_REMOVED lines=8> */
.L_x_3063:
[----:B------:R-:W-:Y:S05]  /*16620*/  BSYNC.RECONVERGENT B0 ;  /* 0x0000000000007941 */ /* 0x000fea0003800200 */
.L_x_3061:
        /* <DEDUP_REMOVED lines=44> */
.L_x_3065:
        /* <DEDUP_REMOVED lines=8> */
.L_x_3066:
[----:B------:R-:W-:Y:S05]  /*16970*/  BSYNC.RECONVERGENT B0 ;  /* 0x0000000000007941 */ /* 0x000fea0003800200 */
.L_x_3064:
        /* <DEDUP_REMOVED lines=18> */
.L_x_3060:
        /* <DEDUP_REMOVED lines=31> */
.L_x_3068:
[----:B------:R-:W-:Y:S01]  /*16c90*/  MOV R0, R3 ;  /* 0x0000000300007202 */ /* 0x000fe20000000f00 */
[----:B------:R-:W-:Y:S01]  /*16ca0*/  IMAD.MOV.U32 R15, RZ, RZ, R26 ;  /* 0x000000ffff0f7224 */ /* 0x000fe200078e001a */
[----:B------:R-:W-:Y:S02]  /*16cb0*/  MOV R6, R25 ;  /* 0x0000001900067202 */ /* 0x000fe40000000f00 */
[----:B------:R-:W-:-:S07]  /*16cc0*/  MOV R3, 0x16ce0 ;  /* 0x00016ce000037802 */ /* 0x000fce0000000f00 */
[----:B------:R-:W-:Y:S05]  /*16cd0*/  CALL.REL.NOINC `($__internal_9_$__cuda_sm20_rem_s64) ;  /* 0x0000026000087944 */ /* 0x000fea0003c00000 */
[----:B------:R-:W-:-:S07]  /*16ce0*/  IMAD.MOV.U32 R5, RZ, RZ, R0 ;  /* 0x000000ffff057224 */ /* 0x000fce00078e0000 */
.L_x_3069:
[----:B------:R-:W-:Y:S05]  /*16cf0*/  BSYNC.RECONVERGENT B0 ;  /* 0x0000000000007941 */ /* 0x000fea0003800200 */
.L_x_3067:
        /* <DEDUP_REMOVED lines=10> */
.L_x_3019:
        /* <DEDUP_REMOVED lines=14> */
.L_x_3072:
        /* <DEDUP_REMOVED lines=22> */
.L_x_3071:
[----:B------:R-:W-:Y:S05]  /*16fe0*/  BSYNC.RECONVERGENT B7 ;  /* 0x0000000000077941 */ /* 0x000fea0003800200 */
.L_x_3070:
[----:B------:R-:W-:-:S04]  /*16ff0*/  IADD3 R18, P0, PT, R18, 0x8, RZ ;  /* 0x0000000812127810 */ /* 0x000fc80007f1e0ff */
[----:B------:R-:W-:Y:S02]  /*17000*/  IADD3.X R19, PT, PT, RZ, R19, RZ, P0, !PT ;  /* 0x00000013ff137210 */ /* 0x000fe400007fe4ff */
[----:B------:R-:W-:-:S04]  /*17010*/  ISETP.GE.U32.AND P0, PT, R18, R17, PT ;  /* 0x000000111200720c */ /* 0x000fc80003f06070 */
[----:B------:R-:W-:-:S13]  /*17020*/  ISETP.GE.U32.AND.EX P0, PT, R19, R22, PT, P0 ;  /* 0x000000161300720c */ /* 0x000fda0003f06100 */
[----:B------:R-:W-:Y:S05]  /*17030*/  @!P0 BRA `(.L_x_3072) ;  /* 0xfffffffc00908947 */ /* 0x000fea000383ffff */
.L_x_3012:
[----:B------:R-:W-:Y:S05]  /*17040*/  BSYNC.RECONVERGENT B6 ;  /* 0x0000000000067941 */ /* 0x000fea0003800200 */
.L_x_3011:
        /* <DEDUP_REMOVED lines=25> */
.L_x_3076:
[----:B------:R-:W-:Y:S05]  /*171e0*/  BSYNC.RECONVERGENT B7 ;  /* 0x0000000000077941 */ /* 0x000fea0003800200 */
.L_x_3075:
        /* <DEDUP_REMOVED lines=21> */
.L_x_3078:
[----:B------:R-:W-:Y:S05]  /*17340*/  BSYNC.RECONVERGENT B7 ;  /* 0x0000000000077941 */ /* 0x000fea0003800200 */
.L_x_3077:
        /* <DEDUP_REMOVED lines=26> */
.L_x_3080:
[----:B------:R-:W-:Y:S05]  /*174f0*/  BSYNC.RECONVERGENT B7 ;  /* 0x0000000000077941 */ /* 0x000fea0003800200 */
.L_x_3079:
        /* <DEDUP_REMOVED lines=11> */
[----:B------:R-:W-:Y:S01]  /*175b0*/  IMAD.MOV.U32 R27, RZ, RZ, R2 ;  /* 0x000000ffff1b7224 */ /* 0x000fe200078e0002 */
[----:B------:R-:W-:Y:S01]  /*175c0*/  MOV R7, R16 ;  /* 0x0000001000077202 */ /* 0x000fe20000000f00 */
[----:B------:R-:W-:-:S08]  /*175d0*/  IMAD.MOV.U32 R14, RZ, RZ, RZ ;  /* 0x000000ffff0e7224 */ /* 0x000fd000078e00ff */
        /* <DEDUP_REMOVED lines=10> */
.L_x_3108:
        /* <DEDUP_REMOVED lines=28> */
.L_x_3085:
        /* <DEDUP_REMOVED lines=8> */
.L_x_3086:
[----:B------:R-:W-:Y:S05]  /*178c0*/  BSYNC.RECONVERGENT B1 ;  /* 0x0000000000017941 */ /* 0x000fea0003800200 */
.L_x_3084:
        /* <DEDUP_REMOVED lines=45> */
.L_x_3088:
        /* <DEDUP_REMOVED lines=8> */
.L_x_3089:
[----:B------:R-:W-:Y:S05]  /*17c20*/  BSYNC.RECONVERGENT B1 ;  /* 0x0000000000017941 */ /* 0x000fea0003800200 */
.L_x_3087:
        /* <DEDUP_REMOVED lines=44> */
.L_x_3091:
        /* <DEDUP_REMOVED lines=8> */
.L_x_3092:
[----:B------:R-:W-:Y:S05]  /*17f70*/  BSYNC.RECONVERGENT B1 ;  /* 0x0000000000017941 */ /* 0x000fea0003800200 */
.L_x_3090:
        /* <DEDUP_REMOVED lines=44> */
.L_x_3094:
        /* <DEDUP_REMOVED lines=8> */
.L_x_3095:
[----:B------:R-:W-:Y:S05]  /*182c0*/  BSYNC.RECONVERGENT B1 ;  /* 0x0000000000017941 */ /* 0x000fea0003800200 */
.L_x_3093:
        /* <DEDUP_REMOVED lines=44> */
.L_x_3097:
        /* <DEDUP_REMOVED lines=8> */
.L_x_3098:
[----:B------:R-:W-:Y:S05]  /*18610*/  BSYNC.RECONVERGENT B1 ;  /* 0x0000000000017941 */ /* 0x000fea0003800200 */
.L_x_3096:
        /* <DEDUP_REMOVED lines=44> */
.L_x_3100:
        /* <DEDUP_REMOVED lines=8> */
.L_x_3101:
[----:B------:R-:W-:Y:S05]  /*18960*/  BSYNC.RECONVERGENT B1 ;  /* 0x0000000000017941 */ /* 0x000fea0003800200 */
.L_x_3099:
        /* <DEDUP_REMOVED lines=44> */
.L_x_3103:
        /* <DEDUP_REMOVED lines=8> */
.L_x_3104:
[----:B------:R-:W-:Y:S05]  /*18cb0*/  BSYNC.RECONVERGENT B1 ;  /* 0x0000000000017941 */ /* 0x000fea0003800200 */
.L_x_3102:
        /* <DEDUP_REMOVED lines=43> */
.L_x_3106:
        /* <DEDUP_REMOVED lines=8> */
.L_x_3107:
[----:B------:R-:W-:Y:S05]  /*18ff0*/  BSYNC.RECONVERGENT B1 ;  /* 0x0000000000017941 */ /* 0x000fea0003800200 */
.L_x_3105:
        /* <DEDUP_REMOVED lines=22> */
.L_x_3083:
[----:B------:R-:W-:-:S07]  /*19160*/  IADD3 R7, PT, PT, R24, 0x3, RZ ;  /* 0x0000000318077810 */ /* 0x000fce0007ffe0ff */
.L_x_3082:
        /* <DEDUP_REMOVED lines=31> */
.L_x_3111:
        /* <DEDUP_REMOVED lines=8> */
.L_x_3112:
[----:B------:R-:W-:Y:S05]  /*193e0*/  BSYNC.RECONVERGENT B0 ;  /* 0x0000000000007941 */ /* 0x000fea0003800200 */
.L_x_3110:
        /* <DEDUP_REMOVED lines=45> */
.L_x_3114:
        /* <DEDUP_REMOVED lines=8> */
.L_x_3115:
[----:B------:R-:W-:Y:S05]  /*19740*/  BSYNC.RECONVERGENT B0 ;  /* 0x0000000000007941 */ /* 0x000fea0003800200 */
.L_x_3113:
        /* <DEDUP_REMOVED lines=44> */
.L_x_3117:
        /* <DEDUP_REMOVED lines=8> */
.L_x_3118:
[----:B------:R-:W-:Y:S05]  /*19a90*/  BSYNC.RECONVERGENT B0 ;  /* 0x0000000000007941 */ /* 0x000fea0003800200 */
.L_x_3116:
        /* <DEDUP_REMOVED lines=44> */
.L_x_3120:
        /* <DEDUP_REMOVED lines=8> */
.L_x_3121:
[----:B------:R-:W-:Y:S05]  /*19de0*/  BSYNC.RECONVERGENT B0 ;  /* 0x0000000000007941 */ /* 0x000fea0003800200 */
.L_x_3119:
        /* <DEDUP_REMOVED lines=18> */
.L_x_3109:
        /* <DEDUP_REMOVED lines=31> */
.L_x_3124:
        /* <DEDUP_REMOVED lines=8> */
.L_x_3125:
[----:B------:R-:W-:Y:S05]  /*1a180*/  BSYNC.RECONVERGENT B0 ;  /* 0x0000000000007941 */ /* 0x000fea0003800200 */
.L_x_3123:
        /* <DEDUP_REMOVED lines=45> */
.L_x_3127:
        /* <DEDUP_REMOVED lines=8> */
.L_x_3128:
[----:B------:R-:W-:Y:S05]  /*1a4e0*/  BSYNC.RECONVERGENT B0 ;  /* 0x0000000000007941 */ /* 0x000fea0003800200 */
.L_x_3126:
        /* <DEDUP_REMOVED lines=18> */
.L_x_3122:
        /* <DEDUP_REMOVED lines=31> */
.L_x_3130:
[----:B------:R-:W-:Y:S01]  /*1a800*/  IMAD.MOV.U32 R0, RZ, RZ, R3 ;  /* 0x000000ffff007224 */ /* 0x000fe200078e0003 */
[----:B------:R-:W-:Y:S01]  /*1a810*/  MOV R15, R27 ;  /* 0x0000001b000f7202 */ /* 0x000fe20000000f00 */
[----:B------:R-:W-:Y:S01]  /*1a820*/  IMAD.MOV.U32 R6, RZ, RZ, R26 ;  /* 0x000000ffff067224 */ /* 0x000fe200078e001a */
[----:B------:R-:W-:-:S07]  /*1a830*/  MOV R3, 0x1a850 ;  /* 0x0001a85000037802 */ /* 0x000fce0000000f00 */
[----:B------:R-:W-:Y:S05]  /*1a840*/  CALL.REL.NOINC `($__internal_9_$__cuda_sm20_rem_s64) ;  /* 0x00000224002c7944 */ /* 0x000fea0003c00000 */
[----:B------:R-:W-:-:S07]  /*1a850*/  MOV R5, R0 ;  /* 0x0000000000057202 */ /* 0x000fce0000000f00 */
.L_x_3131:
[----:B------:R-:W-:Y:S05]  /*1a860*/  BSYNC.RECONVERGENT B0 ;  /* 0x0000000000007941 */ /* 0x000fea0003800200 */
.L_x_3129:
        /* <DEDUP_REMOVED lines=10> */
.L_x_3081:
        /* <DEDUP_REMOVED lines=14> */
.L_x_3134:
        /* <DEDUP_REMOVED lines=22> */
.L_x_3133:
[----:B------:R-:W-:Y:S05]  /*1ab50*/  BSYNC.RECONVERGENT B7 ;  /* 0x0000000000077941 */ /* 0x000fea0003800200 */
.L_x_3132:
[----:B------:R-:W-:-:S05]  /*1ab60*/  IADD3 R18, P0, PT, R18, 0x8, RZ ;  /* 0x0000000812127810 */ /* 0x000fca0007f1e0ff */
[----:B------:R-:W-:Y:S01]  /*1ab70*/  IMAD.X R19, RZ, RZ, R19, P0 ;  /* 0x000000ffff137224 */ /* 0x000fe200000e0613 */
[----:B------:R-:W-:-:S04]  /*1ab80*/  ISETP.GE.U32.AND P0, PT, R18, R23, PT ;  /* 0x000000171200720c */ /* 0x000fc80003f06070 */
[----:B------:R-:W-:-:S13]  /*1ab90*/  ISETP.GE.U32.AND.EX P0, PT, R19, R22, PT, P0 ;  /* 0x000000161300720c */ /* 0x000fda0003f06100 */
[----:B------:R-:W-:Y:S05]  /*1aba0*/  @!P0 BRA `(.L_x_3134) ;  /* 0xfffffffc00908947 */ /* 0x000fea000383ffff */
.L_x_3074:
[----:B------:R-:W-:Y:S05]  /*1abb0*/  BSYNC.RECONVERGENT B6 ;  /* 0x0000000000067941 */ /* 0x000fea0003800200 */
.L_x_3073:
        /* <DEDUP_REMOVED lines=25> */
.L_x_3138:
[----:B------:R-:W-:Y:S05]  /*1ad50*/  BSYNC.RECONVERGENT B7 ;  /* 0x0000000000077941 */ /* 0x000fea0003800200 */
.L_x_3137:
        /* <DEDUP_REMOVED lines=21> */
.L_x_3140:
[----:B------:R-:W-:Y:S05]  /*1aeb0*/  BSYNC.RECONVERGENT B7 ;  /* 0x0000000000077941 */ /* 0x000fea0003800200 */
.L_x_3139:
        /* <DEDUP_REMOVED lines=26> */
.L_x_3142:
[----:B------:R-:W-:Y:S05]  /*1b060*/  BSYNC.RECONVERGENT B7 ;  /* 0x0000000000077941 */ /* 0x000fea0003800200 */
.L_x_3141:
        /* <DEDUP_REMOVED lines=12> */
[----:B------:R-:W-:-:S09]  /*1b130*/  MOV R14, RZ ;  /* 0x000000ff000e7202 */ /* 0x000fd20000000f00 */
        /* <DEDUP_REMOVED lines=10> */
.L_x_3170:
        /* <DEDUP_REMOVED lines=28> */
.L_x_3147:
        /* <DEDUP_REMOVED lines=8> */
.L_x_3148:
[----:B------:R-:W-:Y:S05]  /*1b420*/  BSYNC.RECONVERGENT B1 ;  /* 0x0000000000017941 */ /* 0x000fea0003800200 */
.L_x_3146:
        /* <DEDUP_REMOVED lines=45> */
.L_x_3150:
        /* <DEDUP_REMOVED lines=8> */
.L_x_3151:
[----:B------:R-:W-:Y:S05]  /*1b780*/  BSYNC.RECONVERGENT B1 ;  /* 0x0000000000017941 */ /* 0x000fea0003800200 */
.L_x_3149:
        /* <DEDUP_REMOVED lines=44> */
.L_x_3153:
        /* <DEDUP_REMOVED lines=8> */
.L_x_3154:
[----:B------:R-:W-:Y:S05]  /*1bad0*/  BSYNC.RECONVERGENT B1 ;  /* 0x0000000000017941 */ /* 0x000fea0003800200 */
.L_x_3152:
        /* <DEDUP_REMOVED lines=44> */
.L_x_3156:
        /* <DEDUP_REMOVED lines=8> */
.L_x_3157:
[----:B------:R-:W-:Y:S05]  /*1be20*/  BSYNC.RECONVERGENT B1 ;  /* 0x0000000000017941 */ /* 0x000fea0003800200 */
.L_x_3155:
        /* <DEDUP_REMOVED lines=44> */
.L_x_3159:
        /* <DEDUP_REMOVED lines=8> */
.L_x_3160:
[----:B------:R-:W-:Y:S05]  /*1c170*/  BSYNC.RECONVERGENT B1 ;  /* 0x0000000000017941 */ /* 0x000fea0003800200 */
.L_x_3158:
        /* <DEDUP_REMOVED lines=44> */
.L_x_3162:
        /* <DEDUP_REMOVED lines=8> */
.L_x_3163:
[----:B------:R-:W-:Y:S05]  /*1c4c0*/  BSYNC.RECONVERGENT B1 ;  /* 0x0000000000017941 */ /* 0x000fea0003800200 */
.L_x_3161:
        /* <DEDUP_REMOVED lines=45> */
.L_x_3165:
        /* <DEDUP_REMOVED lines=8> */
.L_x_3166:
[----:B------:R-:W-:Y:S05]  /*1c820*/  BSYNC.RECONVERGENT B1 ;  /* 0x0000000000017941 */ /* 0x000fea0003800200 */
.L_x_3164:
        /* <DEDUP_REMOVED lines=43> */
.L_x_3168:
        /* <DEDUP_REMOVED lines=8> */
.L_x_3169:
[----:B------:R-:W-:Y:S05]  /*1cb60*/  BSYNC.RECONVERGENT B1 ;  /* 0x0000000000017941 */ /* 0x000fea0003800200 */
.L_x_3167:
        /* <DEDUP_REMOVED lines=13> */
[----:B------:R-:W-:-:S04]  /*1cc40*/  IMAD R5, R21, R7, R5 ;  /* 0x0000000715057224 */ /* 0x000fc800078e0205 */
[----:B------:R-:W-:-:S04]  /*1cc50*/  IMAD.IADD R3, R3, 0x1, R5 ;  /* 0x0000000103037824 */ /* 0x000fc800078e0205 */
[----:B--2---:R-:W-:Y:S02]  /*1cc60*/  IMAD R3, R3, R26, RZ ;  /* 0x0000001a03037224 */ /* 0x004fe400078e02ff */
[----:B------:R-:W-:-:S04]  /*1cc70*/  IMAD.WIDE.U32 R4, R26, R2, R14 ;  /* 0x000000021a047225 */ /* 0x000fc800078e000e */
[----:B------:R-:W-:Y:S01]  /*1cc80*/  IMAD R3, R27, R2, R3 ;  /* 0x000000021b037224 */ /* 0x000fe200078e0203 */
[----:B------:R-:W-:-:S03]  /*1cc90*/  MOV R7, R4 ;  /* 0x0000000400077202 */ /* 0x000fc60000000f00 */
[----:B------:R-:W-:Y:S01]  /*1cca0*/  IMAD.IADD R14, R5, 0x1, R3 ;  /* 0x00000001050e7824 */ /* 0x000fe200078e0203 */
[----:B------:R-:W-:Y:S06]  /*1ccb0*/  @P0 BRA `(.L_x_3170) ;  /* 0xffffffe400480947 */ /* 0x000fec000383ffff */
[----:B------:R-:W-:Y:S05]  /*1ccc0*/  BSYNC.RECONVERGENT B0 ;  /* 0x0000000000007941 */ /* 0x000fea0003800200 */
.L_x_3145:
[----:B------:R-:W-:-:S07]  /*1ccd0*/  VIADD R16, R22, 0x3 ;  /* 0x0000000316107836 */ /* 0x000fce0000000000 */
.L_x_3144:
        /* <DEDUP_REMOVED lines=31> */
.L_x_3173:
        /* <DEDUP_REMOVED lines=8> */
.L_x_3174:
[----:B------:R-:W-:Y:S05]  /*1cf50*/  BSYNC.RECONVERGENT B0 ;  /* 0x0000000000007941 */ /* 0x000fea0003800200 */
.L_x_3172:
        /* <DEDUP_REMOVED lines=45> */
.L_x_3176:
        /* <DEDUP_REMOVED lines=8> */
.L_x_3177:
[----:B------:R-:W-:Y:S05]  /*1d2b0*/  BSYNC.RECONVERGENT B0 ;  /* 0x0000000000007941 */ /* 0x000fea0003800200 */
.L_x_3175:
        /* <DEDUP_REMOVED lines=44> */
.L_x_3179:
        /* <DEDUP_REMOVED lines=8> */
.L_x_3180:
[----:B------:R-:W-:Y:S05]  /*1d600*/  BSYNC.RECONVERGENT B0 ;  /* 0x0000000000007941 */ /* 0x000fea0003800200 */
.L_x_3178:
        /* <DEDUP_REMOVED lines=44> */
.L_x_3182:
        /* <DEDUP_REMOVED lines=8> */
.L_x_3183:
[----:B------:R-:W-:Y:S05]  /*1d950*/  BSYNC.RECONVERGENT B0 ;  /* 0x0000000000007941 */ /* 0x000fea0003800200 */
.L_x_3181:
        /* <DEDUP_REMOVED lines=18> */
.L_x_3171:
        /* <DEDUP_REMOVED lines=31> */
.L_x_3186:
        /* <DEDUP_REMOVED lines=8> */
.L_x_3187:
[----:B------:R-:W-:Y:S05]  /*1dcf0*/  BSYNC.RECONVERGENT B0 ;  /* 0x0000000000007941 */ /* 0x000fea0003800200 */
.L_x_3185:
        /* <DEDUP_REMOVED lines=45> */
.L_x_3189:
        /* <DEDUP_REMOVED lines=8> */
.L_x_3190:
[----:B------:R-:W-:Y:S05]  /*1e050*/  BSYNC.RECONVERGENT B0 ;  /* 0x0000000000007941 */ /* 0x000fea0003800200 */
.L_x_3188:
        /* <DEDUP_REMOVED lines=18> */
.L_x_3184:
        /* <DEDUP_REMOVED lines=31> */
.L_x_3192:
[----:B------:R-:W-:Y:S01]  /*1e370*/  MOV R0, R3 ;  /* 0x0000000300007202 */ /* 0x000fe20000000f00 */
[----:B------:R-:W-:Y:S01]  /*1e380*/  IMAD.MOV.U32 R15, RZ, RZ, R25 ;  /* 0x000000ffff0f7224 */ /* 0x000fe200078e0019 */
[----:B------:R-:W-:Y:S02]  /*1e390*/  MOV R6, R24 ;  /* 0x0000001800067202 */ /* 0x000fe40000000f00 */
[----:B------:R-:W-:-:S07]  /*1e3a0*/  MOV R3, 0x1e3c0 ;  /* 0x0001e3c000037802 */ /* 0x000fce0000000f00 */
[----:B------:R-:W-:Y:S05]  /*1e3b0*/  CALL.REL.NOINC `($__internal_9_$__cuda_sm20_rem_s64) ;  /* 0x000001e800507944 */ /* 0x000fea0003c00000 */
[----:B------:R-:W-:-:S07]  /*1e3c0*/  IMAD.MOV.U32 R5, RZ, RZ, R0 ;  /* 0x000000ffff057224 */ /* 0x000fce00078e0000 */
.L_x_3193:
[----:B------:R-:W-:Y:S05]  /*1e3d0*/  BSYNC.RECONVERGENT B0 ;  /* 0x0000000000007941 */ /* 0x000fea0003800200 */
.L_x_3191:
        /* <DEDUP_REMOVED lines=10> */
.L_x_3143:
        /* <DEDUP_REMOVED lines=14> */
.L_x_3196:
        /* <DEDUP_REMOVED lines=22> */
.L_x_3195:
[----:B------:R-:W-:Y:S05]  /*1e6c0*/  BSYNC.RECONVERGENT B7 ;  /* 0x0000000000077941 */ /* 0x000fea0003800200 */
.L_x_3194:
[----:B------:R-:W-:-:S04]  /*1e6d0*/  IADD3 R16, P0, PT, R16, 0x8, RZ ;  /* 0x0000000810107810 */ /* 0x000fc80007f1e0ff */
[----:B------:R-:W-:Y:S02]  /*1e6e0*/  IADD3.X R17, PT, PT, RZ, R17, RZ, P0, !PT ;  /* 0x00000011ff117210 */ /* 0x000fe400007fe4ff */
[----:B------:R-:W-:-:S04]  /*1e6f0*/  ISETP.GE.U32.AND P0, PT, R16, R19, PT ;  /* 0x000000131000720c */ /* 0x000fc80003f06070 */
[----:B------:R-:W-:-:S13]  /*1e700*/  ISETP.GE.U32.AND.EX P0, PT, R17, R18, PT, P0 ;  /* 0x000000121100720c */ /* 0x000fda0003f06100 */
[----:B------:R-:W-:Y:S05]  /*1e710*/  @!P0 BRA `(.L_x_3196) ;  /* 0xfffffffc00908947 */ /* 0x000fea000383ffff */
.L_x_3136:
[----:B------:R-:W-:Y:S05]  /*1e720*/  BSYNC.RECONVERGENT B6 ;  /* 0x0000000000067941 */ /* 0x000fea0003800200 */
.L_x_3135:
[----:B------:R-:W-:Y:S01]  /*1e730*/  ISETP.GE.U32.AND P0, PT, R46, R60, PT ;  /* 0x0000003c2e00720c */ /* 0x000fe20003f06070 */
[----:B------:R-:W-:Y:S04]  /*1e740*/  BSSY.RECONVERGENT B0, `(.L_x_3197) ;  /* 0x0000033000007945 */ /* 0x000fe80003800200 */
[----:B------:R-:W-:Y:S08]  /*1e750*/  BSSY.RELIABLE B1, `(.L_x_3198) ;  /* 0x000002b000017945 */ /* 0x000ff00003800100 */
[----:B------:R-:W-:Y:S05]  /*1e760*/  @P0 BRA `(.L_x_3199) ;  /* 0x0000000000300947 */ /* 0x000fea0003800000 */
[----:B------:R-:W0:Y:S01]  /*1e770*/  LDC.64 R2, c[0x0][0x3c8] ;  /* 0x0000f200ff027b82 */ /* 0x000e220000000a00 */
[----:B------:R-:W-:Y:S01]  /*1e780*/  IMAD R5, R61, 0x400, R46 ;  /* 0x000004003d057824 */ /* 0x000fe200078e022e */
[----:B------:R-:W-:-:S04]  /*1e790*/  MOV R46, R59 ;  /* 0x0000003b002e7202 */ /* 0x000fc80000000f00 */
[----:B------:R-:W-:Y:S01]  /*1e7a0*/  ISETP.GE.AND P0, PT, R46, R60, PT ;  /* 0x0000003c2e00720c */ /* 0x000fe20003f06270 */
[----:B0-----:R-:W-:-:S05]  /*1e7b0*/  IMAD.WIDE.U32 R2, R5, 0x8, R2 ;  /* 0x0000000805027825 */ /* 0x001fca00078e0002 */
[----:B------:R0:W-:Y:S07]  /*1e7c0*/  STG.E.64 desc[UR36][R2.64], RZ ;  /* 0x000000ff02007986 */ /* 0x0001ee000c101b24 */
[----:B------:R-:W-:Y:S05]  /*1e7d0*/  @P0 BRA `(.L_x_3200) ;  /* 0x0000000000300947 */ /* 0x000fea0003800000 */
[----:B0-----:R-:W0:Y:S01]  /*1e7e0*/  LDC.64 R2, c[0x0][0x3c8] ;  /* 0x0000f200ff027b82 */ /* 0x001e220000000a00 */
[----:B------:R-:W-:Y:S01]  /*1e7f0*/  IMAD R5, R61, 0x400, R46 ;  /* 0x000004003d057824 */ /* 0x000fe200078e022e */
[----:B------:R-:W-:-:S03]  /*1e800*/  IADD3 R46, PT, PT, R46, 0x80, RZ ;  /* 0x000000802e2e7810 */ /* 0x000fc60007ffe0ff */
[----:B0-----:R-:W-:-:S05]  /*1e810*/  IMAD.WIDE.U32 R2, R5, 0x8, R2 ;  /* 0x0000000805027825 */ /* 0x001fca00078e0002 */
[----:B------:R0:W-:Y:S02]  /*1e820*/  STG.E.64 desc[UR36][R2.64], RZ ;  /* 0x000000ff02007986 */ /* 0x0001e4000c101b24 */
.L_x_3199:
[----:B------:R-:W-:-:S13]  /*1e830*/  ISETP.GE.AND P0, PT, R46, R60, PT ;  /* 0x0000003c2e00720c */ /* 0x000fda0003f06270 */
[----:B------:R-:W-:Y:S05]  /*1e840*/  @P0 BRA `(.L_x_3201) ;  /* 0x0000000000300947 */ /* 0x000fea0003800000 */
[----:B0-----:R-:W0:Y:S01]  /*1e850*/  LDC.64 R2, c[0x0][0x3c8] ;  /* 0x0000f200ff027b82 */ /* 0x001e220000000a00 */
[----:B------:R-:W-:Y:S01]  /*1e860*/  IMAD R5, R61, 0x400, R46 ;  /* 0x000004003d057824 */ /* 0x000fe200078e022e */
[----:B------:R-:W-:-:S03]  /*1e870*/  IADD3 R46, PT, PT, R46, 0x80, RZ ;  /* 0x000000802e2e7810 */ /* 0x000fc60007ffe0ff */
[----:B0-----:R-:W-:-:S05]  /*1e880*/  IMAD.WIDE.U32 R2, R5, 0x8, R2 ;  /* 0x0000000805027825 */ /* 0x001fca00078e0002 */
[----:B------:R1:W-:Y:S02]  /*1e890*/  STG.E.64 desc[UR36][R2.64], RZ ;  /* 0x000000ff02007986 */ /* 0x0003e4000c101b24 */
.L_x_3200:
[----:B------:R-:W-:-:S13]  /*1e8a0*/  ISETP.GE.AND P0, PT, R46, R60, PT ;  /* 0x0000003c2e00720c */ /* 0x000fda0003f06270 */
[----:B------:R-:W-:Y:S05]  /*1e8b0*/  @P0 BRA `(.L_x_3202) ;  /* 0x0000000000300947 */ /* 0x000fea0003800000 */
[----:B01----:R-:W0:Y:S01]  /*1e8c0*/  LDC.64 R2, c[0x0][0x3c8] ;  /* 0x0000f200ff027b82 */ /* 0x003e220000000a00 */
[----:B------:R-:W-:Y:S01]  /*1e8d0*/  IMAD R5, R61, 0x400, R46 ;  /* 0x000004003d057824 */ /* 0x000fe200078e022e */
[----:B------:R-:W-:-:S03]  /*1e8e0*/  IADD3 R46, PT, PT, R46, 0x80, RZ ;  /* 0x000000802e2e7810 */ /* 0x000fc60007ffe0ff */
[----:B0-----:R-:W-:-:S05]  /*1e8f0*/  IMAD.WIDE.U32 R2, R5, 0x8, R2 ;  /* 0x0000000805027825 */ /* 0x001fca00078e0002 */
[----:B------:R1:W-:Y:S02]  /*1e900*/  STG.E.64 desc[UR36][R2.64], RZ ;  /* 0x000000ff02007986 */ /* 0x0003e4000c101b24 */
.L_x_3201:
[----:B------:R-:W-:-:S13]  /*1e910*/  ISETP.GE.AND P0, PT, R46, R60, PT ;  /* 0x0000003c2e00720c */ /* 0x000fda0003f06270 */
[----:B------:R-:W-:Y:S05]  /*1e920*/  @P0 BRA `(.L_x_3203) ;  /* 0x0000000000340947 */ /* 0x000fea0003800000 */
[----:B01----:R-:W0:Y:S01]  /*1e930*/  LDC.64 R2, c[0x0][0x3c8] ;  /* 0x0000f200ff027b82 */ /* 0x003e220000000a00 */
[----:B------:R-:W-:Y:S01]  /*1e940*/  IMAD R5, R61, 0x400, R46 ;  /* 0x000004003d057824 */ /* 0x000fe200078e022e */
[----:B------:R-:W-:-:S03]  /*1e950*/  IADD3 R46, PT, PT, R46, 0x80, RZ ;  /* 0x000000802e2e7810 */ /* 0x000fc60007ffe0ff */
[----:B0-----:R-:W-:-:S05]  /*1e960*/  IMAD.WIDE.U32 R2, R5, 0x8, R2 ;  /* 0x0000000805027825 */ /* 0x001fca00078e0002 */
[----:B------:R2:W-:Y:S02]  /*1e970*/  STG.E.64 desc[UR36][R2.64], RZ ;  /* 0x000000ff02007986 */ /* 0x0005e4000c101b24 */
.L_x_3202:
[----:B------:R-:W-:-:S13]  /*1e980*/  ISETP.GE.AND P0, PT, R46, R60, PT ;  /* 0x0000003c2e00720c */ /* 0x000fda0003f06270 */
[----:B------:R-:W-:Y:S05]  /*1e990*/  @P0 BREAK.RELIABLE B1 ;  /* 0x0000000000010942 */ /* 0x000fea0003800100 */
[----:B------:R-:W-:Y:S05]  /*1e9a0*/  @P0 BRA `(.L_x_3204) ;  /* 0x0000000000300947 */ /* 0x000fea0003800000 */
[----:B012---:R-:W0:Y:S01]  /*1e9b0*/  LDC.64 R2, c[0x0][0x3c8] ;  /* 0x0000f200ff027b82 */ /* 0x007e220000000a00 */
[----:B------:R-:W-:Y:S01]  /*1e9c0*/  IMAD R5, R61, 0x400, R46 ;  /* 0x000004003d057824 */ /* 0x000fe200078e022e */
[----:B------:R-:W-:-:S03]  /*1e9d0*/  IADD3 R46, PT, PT, R46, 0x80, RZ ;  /* 0x000000802e2e7810 */ /* 0x000fc60007ffe0ff */
[----:B0-----:R-:W-:-:S05]  /*1e9e0*/  IMAD.WIDE.U32 R2, R5, 0x8, R2 ;  /* 0x0000000805027825 */ /* 0x001fca00078e0002 */
[----:B------:R2:W-:Y:S02]  /*1e9f0*/  STG.E.64 desc[UR36][R2.64], RZ ;  /* 0x000000ff02007986 */ /* 0x0005e4000c101b24 */
.L_x_3203:
[----:B------:R-:W-:Y:S05]  /*1ea00*/  BSYNC.RELIABLE B1 ;  /* 0x0000000000017941 */ /* 0x000fea0003800100 */
.L_x_3198:
[----:B------:R-:W-:-:S13]  /*1ea10*/  ISETP.GE.AND P0, PT, R46, R60, PT ;  /* 0x0000003c2e00720c */ /* 0x000fda0003f06270 */
[----:B012---:R-:W0:Y:S01]  /*1ea20*/  @!P0 LDC.64 R2, c[0x0][0x3c8] ;  /* 0x0000f200ff028b82 */ /* 0x007e220000000a00 */
[----:B------:R-:W-:Y:S01]  /*1ea30*/  @!P0 IMAD R5, R61, 0x400, R46 ;  /* 0x000004003d058824 */ /* 0x000fe200078e022e */
[----:B------:R-:W-:-:S03]  /*1ea40*/  @!P0 IADD3 R46, PT, PT, R46, 0x80, RZ ;  /* 0x000000802e2e8810 */ /* 0x000fc60007ffe0ff */
[----:B0-----:R-:W-:-:S05]  /*1ea50*/  @!P0 IMAD.WIDE.U32 R2, R5, 0x8, R2 ;  /* 0x0000000805028825 */ /* 0x001fca00078e0002 */
[----:B------:R3:W-:Y:S02]  /*1ea60*/  @!P0 STG.E.64 desc[UR36][R2.64], RZ ;  /* 0x000000ff02008986 */ /* 0x0007e4000c101b24 */
.L_x_3204:
[----:B------:R-:W-:Y:S05]  /*1ea70*/  BSYNC.RECONVERGENT B0 ;  /* 0x0000000000007941 */ /* 0x000fea0003800200 */
.L_x_3197:
[----:B------:R-:W-:-:S13]  /*1ea80*/  ISETP.GE.AND P0, PT, R46, R60, PT ;  /* 0x0000003c2e00720c */ /* 0x000fda0003f06270 */
[----:B------:R-:W-:Y:S05]  /*1ea90*/  @P0 EXIT ;  /* 0x000000000000094d */ /* 0x000fea0003800000 */
[----:B0123--:R-:W0:Y:S01]  /*1eaa0*/  LDC.64 R2, c[0x0][0x3c8] ;  /* 0x0000f200ff027b82 */ /* 0x00fe220000000a00 */
[----:B------:R-:W-:-:S04]  /*1eab0*/  IMAD R61, R61, 0x400, R46 ;  /* 0x000004003d3d7824 */ /* 0x000fc800078e022e */
[----:B0-----:R-:W-:-:S05]  /*1eac0*/  IMAD.WIDE.U32 R2, R61, 0x8, R2 ;  /* 0x000000083d027825 */ /* 0x001fca00078e0002 */
[----:B------:R-:W-:Y:S01]  /*1ead0*/  STG.E.64 desc[UR36][R2.64], RZ ;  /* 0x000000ff02007986 */ /* 0x000fe2000c101b24 */
[----:B------:R-:W-:Y:S05]  /*1eae0*/  EXIT ;  /* 0x000000000000794d */ /* 0x000fea0003800000 */
.L_x_2700:
[----:B------:R-:W0:Y:S01]  /*1eaf0*/  S2R R15, SR_TID.X ;  /* 0x00000000000f7919 */ /* 0x000e220000002100 */
[----:B------:R-:W1:Y:S01]  /*1eb00*/  LDC.64 R2, c[0x0][0x3d0] ;  /* 0x0000f400ff027b82 */ /* 0x000e620000000a00 */
[----:B------:R-:W-:Y:S01]  /*1eb10*/  SHF.L.U32 R13, R32, 0xa, RZ ;  /* 0x0000000a200d7819 */ /* 0x000fe200000006ff */
[----:B------:R-:W2:Y:S01]  /*1eb20*/  LDCU.64 UR8, c[0x0][0x388] ;  /* 0x00007100ff0877ac */ /* 0x000ea20008000a00 */
[----:B------:R-:W3:Y:S05]  /*1eb30*/  LDCU UR4, c[0x0][0x3a0] ;  /* 0x00007400ff0477ac */ /* 0x000eea0008000800 */
[----:B------:R-:W4:Y:S01]  /*1eb40*/  LDC.64 R4, c[0x0][0x3d8] ;  /* 0x0000f600ff047b82 */ /* 0x000f220000000a00 */
[----:B------:R-:W2:Y:S07]  /*1eb50*/  LDCU.64 UR6, c[0x0][0x398] ;  /* 0x00007300ff0677ac */ /* 0x000eae0008000a00 */
[----:B------:R-:W3:Y:S08]  /*1eb60*/  LDC.64 R6, c[0x0][0x3e0] ;  /* 0x0000f800ff067b82 */ /* 0x000ef00000000a00 */
[----:B------:R-:W2:Y:S01]  /*1eb70*/  LDC.64 R8, c[0x0][0x3e8] ;  /* 0x0000fa00ff087b82 */ /* 0x000ea20000000a00 */
[----:B-1----:R-:W-:-:S04]  /*1eb80*/  IMAD.WIDE.U32 R2, R13, 0x8, R2 ;  /* 0x000000080d027825 */ /* 0x002fc800078e0002 */
[----:B0-----:R-:W-:-:S03]  /*1eb90*/  IMAD.WIDE.U32 R2, R15, 0x10, R2 ;  /* 0x000000100f027825 */ /* 0x001fc600078e0002 */
[----:B------:R-:W0:Y:S01]  /*1eba0*/  LDC.64 R10, c[0x0][0x3f0] ;  /* 0x0000fc00ff0a7b82 */ /* 0x000e220000000a00 */
[C---:B----4-:R-:W-:Y:S01]  /*1ebb0*/  IMAD.WIDE.U32 R4, R13.reuse, 0x8, R4 ;  /* 0x000000080d047825 */ /* 0x050fe200078e0004 */
[----:B------:R-:W4:Y:S03]  /*1ebc0*/  LDG.E.128 R64, desc[UR36][R2.64] ;  /* 0x0000002402407981 */ /* 0x000f26000c1e1d00 */
[----:B---3--:R-:W-:Y:S01]  /*1ebd0*/  IMAD.WIDE.U32 R6, R13, 0x8, R6 ;  /* 0x000000080d067825 */ /* 0x008fe200078e0006 */
[----:B------:R1:W5:Y:S03]  /*1ebe0*/  LDG.E.128 R80, desc[UR36][R2.64+0x800] ;  /* 0x0008002402507981 */ /* 0x000366000c1e1d00 */
[----:B------:R-:W-:Y:S01]  /*1ebf0*/  IMAD.WIDE.U32 R4, R15, 0x10, R4 ;  /* 0x000000100f047825 */ /* 0x000fe200078e0004 */
[----:B------:R1:W5:Y:S03]  /*1ec00*/  LDG.E.128 R96, desc[UR36][R2.64+0x1000] ;  /* 0x0010002402607981 */ /* 0x000366000c1e1d00 */
[----:B--2---:R-:W-:Y:S01]  /*1ec10*/  IMAD.WIDE.U32 R8, R13, 0x8, R8 ;  /* 0x000000080d087825 */ /* 0x004fe200078e0008 */
[----:B------:R1:W5:Y:S03]  /*1ec20*/  LDG.E.128 R104, desc[UR36][R2.64+0x1800] ;  /* 0x0018002402687981 */ /* 0x000366000c1e1d00 */
[----:B------:R-:W-:Y:S01]  /*1ec30*/  IMAD.WIDE.U32 R6, R15, 0x10, R6 ;  /* 0x000000100f067825 */ /* 0x000fe200078e0006 */
[----:B------:R1:W5:Y:S03]  /*1ec40*/  LDG.E.128 R60, desc[UR36][R4.64] ;  /* 0x00000024043c7981 */ /* 0x000366000c1e1d00 */
[----:B0-----:R-:W-:Y:S01]  /*1ec50*/  IMAD.WIDE.U32 R10, R13, 0x8, R10 ;  /* 0x000000080d0a7825 */ /* 0x001fe200078e000a */
[----:B------:R1:W5:Y:S03]  /*1ec60*/  LDG.E.128 R76, desc[UR36][R4.64+0x800] ;  /* 0x00080024044c7981 */ /* 0x000366000c1e1d00 */
[C---:B------:R-:W-:Y:S01]  /*1ec70*/  IMAD.WIDE.U32 R8, R15.reuse, 0x10, R8 ;  /* 0x000000100f087825 */ /* 0x040fe200078e0008 */
[----:B------:R1:W5:Y:S03]  /*1ec80*/  LDG.E.128 R92, desc[UR36][R4.64+0x1000] ;  /* 0x00100024045c7981 */ /* 0x000366000c1e1d00 */
[----:B------:R-:W-:Y:S01]  /*1ec90*/  IMAD.WIDE.U32 R10, R15, 0x10, R10 ;  /* 0x000000100f0a7825 */ /* 0x000fe200078e000a */
[----:B------:R1:W5:Y:S04]  /*1eca0*/  LDG.E.128 R100, desc[UR36][R4.64+0x1800] ;  /* 0x0018002404647981 */ /* 0x000368000c1e1d00 */
        /* <DEDUP_REMOVED lines=11> */
[----:B------:R1:W5:Y:S01]  /*1ed60*/  LDG.E.128 R84, desc[UR36][R10.64+0x1800] ;  /* 0x001800240a547981 */ /* 0x000362000c1e1d00 */
[----:B------:R-:W-:-:S02]  /*1ed70*/  UIADD3 UR4, UPT, UPT, UR4, -0x1, URZ ;  /* 0xffffffff04047890 */ /* 0x000fc4000fffe0ff */
[----:B------:R-:W-:Y:S02]  /*1ed80*/  UISETP.GT.U32.AND UP1, UPT, UR6, URZ, UPT ;  /* 0x000000ff0600728c */ /* 0x000fe4000bf24070 */
[----:B------:R-:W-:-:S04]  /*1ed90*/  UISETP.GT.AND UP0, UPT, UR4, -0x1, UPT ;  /* 0xffffffff0400788c */ /* 0x000fc8000bf04270 */
[----:B------:R-:W-:Y:S01]  /*1eda0*/  UISETP.GT.AND.EX UP0, UPT, UR7, URZ, UP0, UP1 ;  /* 0x000000ff0700728c */ /* 0x000fe20008704310 */
[----:B------:R-:W-:Y:S01]  /*1edb0*/  IMAD.U32 R54, RZ, RZ, UR4 ;  /* 0x00000004ff367e24 */ /* 0x000fe2000f8e00ff */
[----:B------:R-:W-:Y:S02]  /*1edc0*/  BSSY.RECONVERGENT B6, `(.L_x_3205) ;  /* 0x0000015000067945 */ /* 0x000fe40003800200 */
[----:B------:R-:W-:Y:S01]  /*1edd0*/  UP2UR UR38, UPR, URZ, 0x1 ;  /* 0x00000001ff267883 */ /* 0x000fe20008000000 */
[----:B----4-:R-:W-:-:S04]  /*1ede0*/  ISETP.NE.U32.AND P0, PT, R64, UR8, PT ;  /* 0x0000000840007c0c */ /* 0x010fc8000bf05070 */
[----:B------:R-:W-:-:S13]  /*1edf0*/  ISETP.NE.AND.EX P0, PT, R65, UR9, PT, P0 ;  /* 0x0000000941007c0c */ /* 0x000fda000bf05300 */
[----:B-1----:R-:W-:Y:S05]  /*1ee00*/  @!P0 BRA `(.L_x_3206) ;  /* 0x0000000000408947 */ /* 0x002fea0003800000 */
        /* <DEDUP_REMOVED lines=15> */
[----:B--2--5:R-:W-:Y:S05]  /*1ef00*/  CALL.ABS.NOINC R2 ;  /* 0x0000000002007343 */ /* 0x024fea0003c00000 */
.L_x_3206:
[----:B------:R-:W-:Y:S05]  /*1ef10*/  BSYNC.RECONVERGENT B6 ;  /* 0x0000000000067941 */ /* 0x000fea0003800200 */
.L_x_3205:
        /* <DEDUP_REMOVED lines=21> */
.L_x_3208:
[----:B------:R-:W-:Y:S05]  /*1f070*/  BSYNC.RECONVERGENT B6 ;  /* 0x0000000000067941 */ /* 0x000fea0003800200 */
.L_x_3207:
        /* <DEDUP_REMOVED lines=26> */
.L_x_3210:
[----:B------:R-:W-:Y:S05]  /*1f220*/  BSYNC.RECONVERGENT B6 ;  /* 0x0000000000067941 */ /* 0x000fea0003800200 */
.L_x_3209:
        /* <DEDUP_REMOVED lines=11> */
[----:B------:R-:W-:-:S10]  /*1f2e0*/  IMAD.MOV.U32 R55, RZ, RZ, RZ ;  /* 0x000000ffff377224 */ /* 0x000fd400078e00ff */
        /* <DEDUP_REMOVED lines=10> */
.L_x_3238:
        /* <DEDUP_REMOVED lines=28> */
.L_x_3215:
        /* <DEDUP_REMOVED lines=8> */
.L_x_3216:
[----:B------:R-:W-:Y:S05]  /*1f5d0*/  BSYNC.RECONVERGENT B1 ;  /* 0x0000000000017941 */ /* 0x000fea0003800200 */
.L_x_3214:
        /* <DEDUP_REMOVED lines=44> */
.L_x_3218:
        /* <DEDUP_REMOVED lines=8> */
.L_x_3219:
[----:B------:R-:W-:Y:S05]  /*1f920*/  BSYNC.RECONVERGENT B1 ;  /* 0x0000000000017941 */ /* 0x000fea0003800200 */
.L_x_3217:
        /* <DEDUP_REMOVED lines=45> */
.L_x_3221:
        /* <DEDUP_REMOVED lines=8> */
.L_x_3222:
[----:B------:R-:W-:Y:S05]  /*1fc80*/  BSYNC.RECONVERGENT B1 ;  /* 0x0000000000017941 */ /* 0x000fea0003800200 */
.L_x_3220:
        /* <DEDUP_REMOVED lines=44> */
.L_x_3224:
        /* <DEDUP_REMOVED lines=8> */
.L_x_3225:
[----:B------:R-:W-:Y:S05]  /*1ffd0*/  BSYNC.RECONVERGENT B1 ;  /* 0x0000000000017941 */ /* 0x000fea0003800200 */
.L_x_3223:
        /* <DEDUP_REMOVED lines=44> */
.L_x_3227:
        /* <DEDUP_REMOVED lines=8> */
.L_x_3228:
[----:B------:R-:W-:Y:S05]  /*20320*/  BSYNC.RECONVERGENT B1 ;  /* 0x0000000000017941 */ /* 0x000fea0003800200 */
.L_x_3226:
        /* <DEDUP_REMOVED lines=45> */
.L_x_3230:
        /* <DEDUP_REMOVED lines=8> */
.L_x_3231:
[----:B------:R-:W-:Y:S05]  /*20680*/  BSYNC.RECONVERGENT B1 ;  /* 0x0000000000017941 */ /* 0x000fea0003800200 */
.L_x_3229:
        /* <DEDUP_REMOVED lines=46> */
.L_x_3233:
        /* <DEDUP_REMOVED lines=8> */
.L_x_3234:
[----:B------:R-:W-:Y:S05]  /*209f0*/  BSYNC.RECONVERGENT B1 ;  /* 0x0000000000017941 */ /* 0x000fea0003800200 */
.L_x_3232:
        /* <DEDUP_REMOVED lines=46> */
.L_x_3236:
        /* <DEDUP_REMOVED lines=8> */
.L_x_3237:
[----:B------:R-:W-:Y:S05]  /*20d60*/  BSYNC.RECONVERGENT B1 ;  /* 0x0000000000017941 */ /* 0x000fea0003800200 */
.L_x_3235:
        /* <DEDUP_REMOVED lines=15> */
[----:B------:R-:W-:Y:S01]  /*20e60*/  IMAD.IADD R5, R5, 0x1, R9 ;  /* 0x0000000105057824 */ /* 0x000fe200078e0209 */
[----:B------:R-:W-:-:S03]  /*20e70*/  MOV R9, R20 ;  /* 0x0000001400097202 */ /* 0x000fc60000000f00 */
[----:B--2---:R-:W-:Y:S02]  /*20e80*/  IMAD R5, R5, R2, RZ ;  /* 0x0000000205057224 */ /* 0x004fe400078e02ff */
[----:B------:R-:W-:-:S04]  /*20e90*/  IMAD.WIDE.U32 R8, R2, R4, R8 ;  /* 0x0000000402087225 */ /* 0x000fc800078e0008 */
[----:B------:R-:W-:Y:S02]  /*20ea0*/  IMAD R5, R3, R4, R5 ;  /* 0x0000000403057224 */ /* 0x000fe400078e0205 */
[----:B------:R-:W-:-:S03]  /*20eb0*/  IMAD.MOV.U32 R55, RZ, RZ, R8 ;  /* 0x000000ffff377224 */ /* 0x000fc600078e0008 */
[----:B------:R-:W-:Y:S01]  /*20ec0*/  IADD3 R64, PT, PT, R9, R5, RZ ;  /* 0x0000000509407210 */ /* 0x000fe20007ffe0ff */
[----:B------:R-:W-:Y:S06]  /*20ed0*/  @P0 BRA `(.L_x_3238) ;  /* 0xffffffe4002c0947 */ /* 0x000fec000383ffff */
[----:B------:R-:W-:Y:S05]  /*20ee0*/  BSYNC.RECONVERGENT B0 ;  /* 0x0000000000007941 */ /* 0x000fea0003800200 */
.L_x_3213:
[----:B------:R-:W-:-:S07]  /*20ef0*/  IADD3 R54, PT, PT, R6, 0x3, RZ ;  /* 0x0000000306367810 */ /* 0x000fce0007ffe0ff */
.L_x_3212:
        /* <DEDUP_REMOVED lines=32> */
.L_x_3241:
        /* <DEDUP_REMOVED lines=8> */
.L_x_3242:
[----:B------:R-:W-:Y:S05]  /*21180*/  BSYNC.RECONVERGENT B0 ;  /* 0x0000000000007941 */ /* 0x000fea0003800200 */
.L_x_3240:
        /* <DEDUP_REMOVED lines=43> */
.L_x_3244:
        /* <DEDUP_REMOVED lines=8> */
.L_x_3245:
[----:B------:R-:W-:Y:S05]  /*214c0*/  BSYNC.RECONVERGENT B0 ;  /* 0x0000000000007941 */ /* 0x000fea0003800200 */
.L_x_3243:
        /* <DEDUP_REMOVED lines=45> */
.L_x_3247:
        /* <DEDUP_REMOVED lines=8> */
.L_x_3248:
[----:B------:R-:W-:Y:S05]  /*21820*/  BSYNC.RECONVERGENT B0 ;  /* 0x0000000000007941 */ /* 0x000fea0003800200 */
.L_x_3246:
        /* <DEDUP_REMOVED lines=45> */
.L_x_3250:
        /* <DEDUP_REMOVED lines=8> */
.L_x_3251:
[----:B------:R-:W-:Y:S05]  /*21b80*/  BSYNC.RECONVERGENT B0 ;  /* 0x0000000000007941 */ /* 0x000fea0003800200 */
.L_x_3249:
[----:B------:R-:W0:Y:S01]  /*21b90*/  LDC.64 R2, c[0x0][0x3b0] ;  /* 0x0000ec00ff027b82 */ /* 0x000e220000000a00 */
[----:B------:R-:W-:-:S04]  /*21ba0*/  VIADD R5, R54, 0xfffffffd ;  /* 0xfffffffd36057836 */ /* 0x000fc80000000000 */
        /* <DEDUP_REMOVED lines=17> */
.L_x_3239:
        /* <DEDUP_REMOVED lines=32> */
.L_x_3254:
        /* <DEDUP_REMOVED lines=8> */
.L_x_3255:
[----:B------:R-:W-:Y:S05]  /*21f40*/  BSYNC.RECONVERGENT B0 ;  /* 0x0000000000007941 */ /* 0x000fea0003800200 */
.L_x_3253:
        /* <DEDUP_REMOVED lines=43> */
.L_x_3257:
        /* <DEDUP_REMOVED lines=8> */
.L_x_3258:
[----:B------:R-:W-:Y:S05]  /*22280*/  BSYNC.RECONVERGENT B0 ;  /* 0x0000000000007941 */ /* 0x000fea0003800200 */
.L_x_3256:
        /* <DEDUP_REMOVED lines=19> */
.L_x_3252:
        /* <DEDUP_REMOVED lines=23> */
[----:B------:R-:W-:Y:S02]  /*22530*/  IMAD R3, R2, R5, R60 ;  /* 0x0000000502037224 */ /* 0x000fe400078e023c */
[----:B------:R-:W-:-:S03]  /*22540*/  HFMA2 R5, -RZ, RZ, 0, 0 ;  /* 0x00000000ff057431 */ /* 0x000fc600000001ff */
[----:B------:R-:W-:-:S13]  /*22550*/  ISETP.GE.U32.AND P0, PT, R3, R2, PT ;  /* 0x000000020300720c */ /* 0x000fda0003f06070 */
[----:B------:R-:W-:-:S05]  /*22560*/  @P0 IMAD.IADD R3, R3, 0x1, -R2 ;  /* 0x0000000103030824 */ /* 0x000fca00078e0a02 */
[----:B------:R-:W-:-:S13]  /*22570*/  ISETP.GE.U32.AND P0, PT, R3, R2, PT ;  /* 0x000000020300720c */ /* 0x000fda0003f06070 */
[----:B------:R-:W-:Y:S02]  /*22580*/  @P0 IADD3 R3, PT, PT, -R2, R3, RZ ;  /* 0x0000000302030210 */ /* 0x000fe40007ffe1ff */
[----:B------:R-:W-:-:S05]  /*22590*/  @!P1 LOP3.LUT R3, RZ, R2, RZ, 0x33, !PT ;  /* 0x00000002ff039212 */ /* 0x000fca00078e33ff */
[----:B------:R-:W-:Y:S01]  /*225a0*/  IMAD.MOV.U32 R4, RZ, RZ, R3 ;  /* 0x000000ffff047224 */ /* 0x000fe200078e0003 */
[----:B------:R-:W-:Y:S06]  /*225b0*/  BRA `(.L_x_3261) ;  /* 0x0000000000187947 */ /* 0x000fec0003800000 */
.L_x_3260:
[----:B------:R-:W-:Y:S01]  /*225c0*/  IMAD.MOV.U32 R0, RZ, RZ, R3 ;  /* 0x000000ffff007224 */ /* 0x000fe200078e0003 */
[----:B------:R-:W-:Y:S01]  /*225d0*/  MOV R15, R60 ;  /* 0x0000003c000f7202 */ /* 0x000fe20000000f00 */
[----:B------:R-:W-:Y:S01]  /*225e0*/  IMAD.MOV.U32 R6, RZ, RZ, R61 ;  /* 0x000000ffff067224 */ /* 0x000fe200078e003d */
[----:B------:R-:W-:-:S07]  /*225f0*/  MOV R3, 0x22610 ;  /* 0x0002261000037802 */ /* 0x000fce0000000f00 */
[----:B------:R-:W-:Y:S05]  /*22600*/  CALL.REL.NOINC `($__internal_9_$__cuda_sm20_rem_s64) ;  /* 0x000001a400bc7944 */ /* 0x000fea0003c00000 */
[----:B------:R-:W-:-:S07]  /*22610*/  MOV R5, R0 ;  /* 0x0000000000057202 */ /* 0x000fce0000000f00 */
.L_x_3261:
[----:B------:R-:W-:Y:S05]  /*22620*/  BSYNC.RECONVERGENT B0 ;  /* 0x0000000000007941 */ /* 0x000fea0003800200 */
.L_x_3259:
        /* <DEDUP_REMOVED lines=10> */
.L_x_3211:
        /* <DEDUP_REMOVED lines=17> */
.L_x_3266:
        /* <DEDUP_REMOVED lines=22> */
.L_x_3265:
[----:B------:R-:W-:Y:S05]  /*22940*/  BSYNC.RECONVERGENT B7 ;  /* 0x0000000000077941 */ /* 0x000fea0003800200 */
.L_x_3264:
[----:B------:R-:W-:-:S05]  /*22950*/  IADD3 R16, P0, PT, R16, 0x8, RZ ;  /* 0x0000000810107810 */ /* 0x000fca0007f1e0ff */
[----:B------:R-:W-:Y:S01]  /*22960*/  IMAD.X R17, RZ, RZ, R17, P0 ;  /* 0x000000ffff117224 */ /* 0x000fe200000e0611 */
[----:B------:R-:W-:-:S04]  /*22970*/  ISETP.GE.U32.AND P0, PT, R16, R23, PT ;  /* 0x000000171000720c */ /* 0x000fc80003f06070 */
[----:B------:R-:W-:-:S13]  /*22980*/  ISETP.GE.U32.AND.EX P0, PT, R17, R55, PT, P0 ;  /* 0x000000371100720c */ /* 0x000fda0003f06100 */
[----:B------:R-:W-:Y:S05]  /*22990*/  @!P0 BRA `(.L_x_3266) ;  /* 0xfffffffc00908947 */ /* 0x000fea000383ffff */
.L_x_3263:
[----:B------:R-:W-:Y:S05]  /*229a0*/  BSYNC.RECONVERGENT B6 ;  /* 0x0000000000067941 */ /* 0x000fea0003800200 */
.L_x_3262:
        /* <DEDUP_REMOVED lines=21> */
.L_x_3268:
[----:B------:R-:W-:Y:S05]  /*22b00*/  BSYNC.RECONVERGENT B6 ;  /* 0x0000000000067941 */ /* 0x000fea0003800200 */
.L_x_3267:
        /* <DEDUP_REMOVED lines=21> */
.L_x_3270:
[----:B------:R-:W-:Y:S05]  /*22c60*/  BSYNC.RECONVERGENT B6 ;  /* 0x0000000000067941 */ /* 0x000fea0003800200 */
.L_x_3269:
        /* <DEDUP_REMOVED lines=26> */
.L_x_3272:
[----:B------:R-:W-:Y:S05]  /*22e10*/  BSYNC.RECONVERGENT B6 ;  /* 0x0000000000067941 */ /* 0x000fea0003800200 */
.L_x_3271:
[----:B------:R-:W0:Y:S01]  /*22e20*/  LDC R6, c[0x0][0x3a0] ;  /* 0x0000e800ff067b82 */ /* 0x000e220000000800 */
[----:B------:R-:W1:Y:S01]  /*22e30*/  LDCU.64 UR4, c[0x0][0x398] ;  /* 0x00007300ff0477ac */ /* 0x000e620008000a00 */
[----:B------:R-:W-:Y:S01]  /*22e40*/  CS2R R52, SRZ ;  /* 0x0000000000347805 */ /* 0x000fe2000001ff00 */
[----:B------:R-:W-:Y:S01]  /*22e50*/  UISETP.NE.AND UP0, UPT, UR38, URZ, UPT ;  /* 0x000000ff2600728c */ /* 0x000fe2000bf05270 */
[----:B-1----:R-:W-:Y:S02]  /*22e60*/  IMAD R3, R59, UR4, RZ ;  /* 0x000000043b037c24 */ /* 0x002fe4000f8e02ff */
[----:B------:R-:W-:Y:S01]  /*22e70*/  IMAD.WIDE.U32 R54, R58, UR4, RZ ;  /* 0x000000043a367c25 */ /* 0x000fe2000f8e00ff */
[----:B0-----:R-:W-:-:S03]  /*22e80*/  IADD3 R16, PT, PT, R6, -0x1, RZ ;  /* 0xffffffff06107810 */ /* 0x001fc60007ffe0ff */
[----:B------:R-:W-:Y:S01]  /*22e90*/  IMAD R3, R58, UR5, R3 ;  /* 0x000000053a037c24 */ /* 0x000fe2000f8e0203 */
[----:B------:R-:W-:Y:S01]  /*22ea0*/  LOP3.LUT R59, R6, 0x3, RZ, 0xc0, !PT ;  /* 0x00000003063b7812 */ /* 0x000fe200078ec0ff */
[----:B------:R-:W-:Y:S06]  /*22eb0*/  BRA.U !UP0, `(.L_x_3273) ;  /* 0x0000003108ac7547 */ /* 0x000fec000b800000 */
[----:B------:R-:W-:Y:S01]  /*22ec0*/  ISETP.GE.U32.AND P0, PT, R16, 0x7, PT ;  /* 0x000000071000780c */ /* 0x000fe20003f06070 */
[----:B------:R-:W-:Y:S01]  /*22ed0*/  IMAD.IADD R17, R55, 0x1, R3 ;  /* 0x0000000137117824 */ /* 0x000fe200078e0203 */
[----:B------:R-:W-:Y:S02]  /*22ee0*/  CS2R R52, SRZ ;  /* 0x0000000000347805 */ /* 0x000fe4000001ff00 */
[----:B------:R-:W-:-:S09]  /*22ef0*/  MOV R55, R16 ;  /* 0x0000001000377202 */ /* 0x000fd20000000f00 */
[----:B------:R-:W-:Y:S05]  /*22f00*/  @!P0 BRA `(.L_x_3274) ;  /* 0x0000001800d08947 */ /* 0x000fea0003800000 */
[C---:B------:R-:W-:Y:S01]  /*22f10*/  LOP3.LUT R7, R6.reuse, 0xfffffff8, RZ, 0xc0, !PT ;  /* 0xfffffff806077812 */ /* 0x040fe200078ec0ff */
[----:B------:R-:W-:Y:S01]  /*22f20*/  BSSY.RECONVERGENT B0, `(.L_x_3275) ;  /* 0x00001b1000007945 */ /* 0x000fe20003800200 */
[----:B------:R-:W-:Y:S01]  /*22f30*/  VIADD R6, R6, 0xfffffffc ;  /* 0xfffffffc06067836 */ /* 0x000fe20000000000 */
[----:B------:R-:W-:Y:S02]  /*22f40*/  CS2R R52, SRZ ;  /* 0x0000000000347805 */ /* 0x000fe4000001ff00 */
[----:B------:R-:W-:-:S07]  /*22f50*/  IADD3 R7, PT, PT, -R7, RZ, RZ ;  /* 0x000000ff07077210 */ /* 0x000fce0007ffe1ff */
.L_x_3300:
        /* <DEDUP_REMOVED lines=28> */
.L_x_3277:
        /* <DEDUP_REMOVED lines=8> */
.L_x_3278:
[----:B------:R-:W-:Y:S05]  /*231a0*/  BSYNC.RECONVERGENT B1 ;  /* 0x0000000000017941 */ /* 0x000fea0003800200 */
.L_x_3276:
        /* <DEDUP_REMOVED lines=43> */
.L_x_3280:
        /* <DEDUP_REMOVED lines=8> */
.L_x_3281:
[----:B------:R-:W-:Y:S05]  /*234e0*/  BSYNC.RECONVERGENT B1 ;  /* 0x0000000000017941 */ /* 0x000fea0003800200 */
.L_x_3279:
        /* <DEDUP_REMOVED lines=44> */
.L_x_3283:
        /* <DEDUP_REMOVED lines=8> */
.L_x_3284:
[----:B------:R-:W-:Y:S05]  /*23830*/  BSYNC.RECONVERGENT B1 ;  /* 0x0000000000017941 */ /* 0x000fea0003800200 */
.L_x_3282:
        /* <DEDUP_REMOVED lines=43> */
.L_x_3286:
        /* <DEDUP_REMOVED lines=8> */
.L_x_3287:
[----:B------:R-:W-:Y:S05]  /*23b70*/  BSYNC.RECONVERGENT B1 ;  /* 0x0000000000017941 */ /* 0x000fea0003800200 */
.L_x_3285:
        /* <DEDUP_REMOVED lines=44> */
.L_x_3289:
        /* <DEDUP_REMOVED lines=8> */
.L_x_3290:
[----:B------:R-:W-:Y:S05]  /*23ec0*/  BSYNC.RECONVERGENT B1 ;  /* 0x0000000000017941 */ /* 0x000fea0003800200 */
.L_x_3288:
        /* <DEDUP_REMOVED lines=44> */
.L_x_3292:
        /* <DEDUP_REMOVED lines=8> */
.L_x_3293:
[----:B------:R-:W-:Y:S05]  /*24210*/  BSYNC.RECONVERGENT B1 ;  /* 0x0000000000017941 */ /* 0x000fea0003800200 */
.L_x_3291:
        /* <DEDUP_REMOVED lines=45> */
.L_x_3295:
        /* <DEDUP_REMOVED lines=8> */
.L_x_3296:
[----:B------:R-:W-:Y:S05]  /*24570*/  BSYNC.RECONVERGENT B1 ;  /* 0x0000000000017941 */ /* 0x000fea0003800200 */
.L_x_3294:
        /* <DEDUP_REMOVED lines=45> */
.L_x_3298:
        /* <DEDUP_REMOVED lines=8> */
.L_x_3299:
[----:B------:R-:W-:Y:S05]  /*248d0*/  BSYNC.RECONVERGENT B1 ;  /* 0x0000000000017941 */ /* 0x000fea0003800200 */
.L_x_3297:
        /* <DEDUP_REMOVED lines=22> */
.L_x_3275:
[----:B------:R-:W-:-:S07]  /*24a40*/  IADD3 R55, PT, PT, R6, 0x3, RZ ;  /* 0x0000000306377810 */ /* 0x000fce0007ffe0ff */
.L_x_3274:
        /* <DEDUP_REMOVED lines=32> */
.L_x_3303:
        /* <DEDUP_REMOVED lines=8> */
.L_x_3304:
[----:B------:R-:W-:Y:S05]  /*24cd0*/  BSYNC.RECONVERGENT B0 ;  /* 0x0000000000007941 */ /* 0x000fea0003800200 */
.L_x_3302:
        /* <DEDUP_REMOVED lines=43> */
.L_x_3306:
        /* <DEDUP_REMOVED lines=8> */
.L_x_3307:
[----:B------:R-:W-:Y:S05]  /*25010*/  BSYNC.RECONVERGENT B0 ;  /* 0x0000000000007941 */ /* 0x000fea0003800200 */
.L_x_3305:
        /* <DEDUP_REMOVED lines=44> */
.L_x_3309:
        /* <DEDUP_REMOVED lines=8> */
.L_x_3310:
[----:B------:R-:W-:Y:S05]  /*25360*/  BSYNC.RECONVERGENT B0 ;  /* 0x0000000000007941 */ /* 0x000fea0003800200 */
.L_x_3308:
        /* <DEDUP_REMOVED lines=44> */
.L_x_3312:
        /* <DEDUP_REMOVED lines=8> */
.L_x_3313:
[----:B------:R-:W-:Y:S05]  /*256b0*/  BSYNC.RECONVERGENT B0 ;  /* 0x0000000000007941 */ /* 0x000fea0003800200 */
.L_x_3311:
        /* <DEDUP_REMOVED lines=17> */
.L_x_3301:
        /* <DEDUP_REMOVED lines=31> */
.L_x_3316:
        /* <DEDUP_REMOVED lines=8> */
.L_x_3317:
[----:B------:R-:W-:Y:S05]  /*25a40*/  BSYNC.RECONVERGENT B0 ;  /* 0x0000000000007941 */ /* 0x000fea0003800200 */
.L_x_3315:
        /* <DEDUP_REMOVED lines=43> */
.L_x_3319:
        /* <DEDUP_REMOVED lines=8> */
.L_x_3320:
[----:B------:R-:W-:Y:S05]  /*25d80*/  BSYNC.RECONVERGENT B0 ;  /* 0x0000000000007941 */ /* 0x000fea0003800200 */
.L_x_3318:
        /* <DEDUP_REMOVED lines=17> */
.L_x_3314:
        /* <DEDUP_REMOVED lines=31> */
.L_x_3322:
[----:B------:R-:W-:Y:S01]  /*26090*/  IMAD.MOV.U32 R0, RZ, RZ, R3 ;  /* 0x000000ffff007224 */ /* 0x000fe200078e0003 */
[----:B------:R-:W-:Y:S01]  /*260a0*/  MOV R15, R54 ;  /* 0x00000036000f7202 */ /* 0x000fe20000000f00 */
[----:B------:R-:W-:Y:S01]  /*260b0*/  IMAD.MOV.U32 R6, RZ, RZ, R17 ;  /* 0x000000ffff067224 */ /* 0x000fe200078e0011 */
[----:B------:R-:W-:-:S07]  /*260c0*/  MOV R3, 0x260e0 ;  /* 0x000260e000037802 */ /* 0x000fce0000000f00 */
[----:B------:R-:W-:Y:S05]  /*260d0*/  CALL.REL.NOINC `($__internal_9_$__cuda_sm20_rem_s64) ;  /* 0x0000016c00087944 */ /* 0x000fea0003c00000 */
[----:B------:R-:W-:-:S07]  /*260e0*/  MOV R5, R0 ;  /* 0x0000000000057202 */ /* 0x000fce0000000f00 */
.L_x_3323:
[----:B------:R-:W-:Y:S05]  /*260f0*/  BSYNC.RECONVERGENT B0 ;  /* 0x0000000000007941 */ /* 0x000fea0003800200 */
.L_x_3321:
[----:B------:R-:W0:Y:S02]  /*26100*/  LDC.64 R2, c[0x0][0x3b0] ;  /* 0x0000ec00ff027b82 */ /* 0x000e240000000a00 */
[----:B0-----:R-:W-:-:S06]  /*26110*/  IMAD.WIDE.U32 R2, R55, 0x8, R2 ;  /* 0x0000000837027825 */ /* 0x001fcc00078e0002 */
[----:B------:R-:W2:Y:S02]  /*26120*/  LDG.E.64 R2, desc[UR36][R2.64] ;  /* 0x0000002402027981 */ /* 0x000ea4000c1e1b00 */
[----:B--2---:R-:W-:Y:S02]  /*26130*/  IMAD R5, R5, R2, RZ ;  /* 0x0000000205057224 */ /* 0x004fe400078e02ff */
[----:B------:R-:W-:-:S04]  /*26140*/  IMAD.WIDE.U32 R52, R2, R4, R52 ;  /* 0x0000000402347225 */ /* 0x000fc800078e0034 */
[----:B------:R-:W-:-:S04]  /*26150*/  IMAD R5, R3, R4, R5 ;  /* 0x0000000403057224 */ /* 0x000fc800078e0205 */
[----:B------:R-:W-:-:S07]  /*26160*/  IMAD.IADD R53, R53, 0x1, R5 ;  /* 0x0000000135357824 */ /* 0x000fce00078e0205 */
.L_x_3273:
        /* <DEDUP_REMOVED lines=17> */
.L_x_3328:
        /* <DEDUP_REMOVED lines=22> */
.L_x_3327:
[----:B------:R-:W-:Y:S05]  /*263e0*/  BSYNC.RECONVERGENT B7 ;  /* 0x0000000000077941 */ /* 0x000fea0003800200 */
.L_x_3326:
[----:B------:R-:W-:-:S04]  /*263f0*/  IADD3 R18, P0, PT, R18, 0x8, RZ ;  /* 0x0000000812127810 */ /* 0x000fc80007f1e0ff */
[----:B------:R-:W-:Y:S02]  /*26400*/  IADD3.X R19, PT, PT, RZ, R19, RZ, P0, !PT ;  /* 0x00000013ff137210 */ /* 0x000fe400007fe4ff */
[----:B------:R-:W-:-:S04]  /*26410*/  ISETP.GE.U32.AND P0, PT, R18, R17, PT ;  /* 0x000000111200720c */ /* 0x000fc80003f06070 */
[----:B------:R-:W-:-:S13]  /*26420*/  ISETP.GE.U32.AND.EX P0, PT, R19, R53, PT, P0 ;  /* 0x000000351300720c */ /* 0x000fda0003f06100 */
[----:B------:R-:W-:Y:S05]  /*26430*/  @!P0 BRA `(.L_x_3328) ;  /* 0xfffffffc00908947 */ /* 0x000fea000383ffff */
.L_x_3325:
[----:B------:R-:W-:Y:S05]  /*26440*/  BSYNC.RECONVERGENT B6 ;  /* 0x0000000000067941 */ /* 0x000fea0003800200 */
.L_x_3324:
        /* <DEDUP_REMOVED lines=21> */
.L_x_3330:
[----:B------:R-:W-:Y:S05]  /*265a0*/  BSYNC.RECONVERGENT B6 ;  /* 0x0000000000067941 */ /* 0x000fea0003800200 */
.L_x_3329:
        /* <DEDUP_REMOVED lines=21> */
.L_x_3332:
[----:B------:R-:W-:Y:S05]  /*26700*/  BSYNC.RECONVERGENT B6 ;  /* 0x0000000000067941 */ /* 0x000fea0003800200 */
.L_x_3331:
        /* <DEDUP_REMOVED lines=26> */
.L_x_3334:
[----:B------:R-:W-:Y:S05]  /*268b0*/  BSYNC.RECONVERGENT B6 ;  /* 0x0000000000067941 */ /* 0x000fea0003800200 */
.L_x_3333:
[----:B------:R-:W0:Y:S01]  /*268c0*/  LDC R14, c[0x0][0x3a0] ;  /* 0x0000e800ff0e7b82 */ /* 0x000e220000000800 */
[----:B------:R-:W1:Y:S01]  /*268d0*/  LDCU.64 UR4, c[0x0][0x398] ;  /* 0x00007300ff0477ac */ /* 0x000e620008000a00 */
[----:B------:R-:W-:Y:S02]  /*268e0*/  HFMA2 R17, -RZ, RZ, 0, 0 ;  /* 0x00000000ff117431 */ /* 0x000fe400000001ff */
[----:B------:R-:W-:Y:S01]  /*268f0*/  VIADD R53, R59, 0xffffffff ;  /* 0xffffffff3b357836 */ /* 0x000fe20000000000 */
[----:B------:R-:W-:Y:S01]  /*26900*/  UISETP.NE.AND UP0, UPT, UR38, URZ, UPT ;  /* 0x000000ff2600728c */ /* 0x000fe2000bf05270 */
[----:B------:R-:W-:Y:S02]  /*26910*/  IMAD.MOV.U32 R36, RZ, RZ, RZ ;  /* 0x000000ffff247224 */ /* 0x000fe400078e00ff */
[----:B-1----:R-:W-:Y:S02]  /*26920*/  IMAD R5, R69, UR4, RZ ;  /* 0x0000000445057c24 */ /* 0x002fe4000f8e02ff */
[----:B------:R-:W-:Y:S01]  /*26930*/  IMAD.WIDE.U32 R2, R68, UR4, RZ ;  /* 0x0000000444027c25 */ /* 0x000fe2000f8e00ff */
[----:B0-----:R-:W-:-:S03]  /*26940*/  LOP3.LUT R54, R14, 0x7, RZ, 0xc0, !PT ;  /* 0x000000070e367812 */ /* 0x001fc600078ec0ff */
[----:B------:R-:W-:Y:S01]  /*26950*/  IMAD R5, R68, UR5, R5 ;  /* 0x0000000544057c24 */ /* 0x000fe2000f8e0205 */
[----:B------:R-:W-:Y:S06]  /*26960*/  BRA.U !UP0, `(.L_x_3335) ;  /* 0x0000003108d87547 */ /* 0x000fec000b800000 */
[----:B------:R-:W-:Y:S01]  /*26970*/  ISETP.GE.U32.AND P0, PT, R16, 0x7, PT ;  /* 0x000000071000780c */ /* 0x000fe20003f06070 */
[----:B------:R-:W-:Y:S01]  /*26980*/  IMAD.MOV.U32 R15, RZ, RZ, R2 ;  /* 0x000000ffff0f7224 */ /* 0x000fe200078e0002 */
[----:B------:R-:W-:Y:S01]  /*26990*/  IADD3 R6, PT, PT, R3, R5, RZ ;  /* 0x0000000503067210 */ /* 0x000fe20007ffe0ff */
[----:B------:R-:W-:Y:S01]  /*269a0*/  IMAD.MOV.U32 R36, RZ, RZ, RZ ;  /* 0x000000ffff247224 */ /* 0x000fe200078e00ff */
[----:B------:R-:W-:Y:S02]  /*269b0*/  MOV R17, RZ ;  /* 0x000000ff00117202 */ /* 0x000fe40000000f00 */
[----:B------:R-:W-:-:S07]  /*269c0*/  MOV R7, R16 ;  /* 0x0000001000077202 */ /* 0x000fce0000000f00 */
[----:B------:R-:W-:Y:S05]  /*269d0*/  @!P0 BRA `(.L_x_3336) ;  /* 0x0000001800dc8947 */ /* 0x000fea0003800000 */
[C---:B------:R-:W-:Y:S01]  /*269e0*/  LOP3.LUT R7, R14.reuse, 0xfffffff8, RZ, 0xc0, !PT ;  /* 0xfffffff80e077812 */ /* 0x040fe200078ec0ff */
[----:B------:R-:W-:Y:S01]  /*269f0*/  BSSY.RECONVERGENT B0, `(.L_x_3337) ;  /* 0x00001b4000007945 */ /* 0x000fe20003800200 */
[----:B------:R-:W-:Y:S01]  /*26a00*/  VIADD R14, R14, 0xfffffffc ;  /* 0xfffffffc0e0e7836 */ /* 0x000fe20000000000 */
[----:B------:R-:W-:Y:S01]  /*26a10*/  MOV R17, RZ ;  /* 0x000000ff00117202 */ /* 0x000fe20000000f00 */
[----:B------:R-:W-:Y:S01]  /*26a20*/  IMAD.MOV.U32 R36, RZ, RZ, RZ ;  /* 0x000000ffff247224 */ /* 0x000fe200078e00ff */
[----:B------:R-:W-:-:S07]  /*26a30*/  IADD3 R7, PT, PT, -R7, RZ, RZ ;  /* 0x000000ff07077210 */ /* 0x000fce0007ffe1ff */
.L_x_3362:
        /* <DEDUP_REMOVED lines=28> */
.L_x_3339:
        /* <DEDUP_REMOVED lines=8> */
.L_x_3340:
[----:B------:R-:W-:Y:S05]  /*26c80*/  BSYNC.RECONVERGENT B1 ;  /* 0x0000000000017941 */ /* 0x000fea0003800200 */
.L_x_3338:
        /* <DEDUP_REMOVED lines=45> */
.L_x_3342:
        /* <DEDUP_REMOVED lines=8> */
.L_x_3343:
[----:B------:R-:W-:Y:S05]  /*26fe0*/  BSYNC.RECONVERGENT B1 ;  /* 0x0000000000017941 */ /* 0x000fea0003800200 */
.L_x_3341:
        /* <DEDUP_REMOVED lines=44> */
.L_x_3345:
        /* <DEDUP_REMOVED lines=8> */
.L_x_3346:
[----:B------:R-:W-:Y:S05]  /*27330*/  BSYNC.RECONVERGENT B1 ;  /* 0x0000000000017941 */ /* 0x000fea0003800200 */
.L_x_3344:
        /* <DEDUP_REMOVED lines=44> */
.L_x_3348:
        /* <DEDUP_REMOVED lines=8> */
.L_x_3349:
[----:B------:R-:W-:Y:S05]  /*27680*/  BSYNC.RECONVERGENT B1 ;  /* 0x0000000000017941 */ /* 0x000fea0003800200 */
.L_x_3347:
        /* <DEDUP_REMOVED lines=44> */
.L_x_3351:
        /* <DEDUP_REMOVED lines=8> */
.L_x_3352:
[----:B------:R-:W-:Y:S05]  /*279d0*/  BSYNC.RECONVERGENT B1 ;  /* 0x0000000000017941 */ /* 0x000fea0003800200 */
.L_x_3350:
        /* <DEDUP_REMOVED lines=44> */
.L_x_3354:
        /* <DEDUP_REMOVED lines=8> */
.L_x_3355:
[----:B------:R-:W-:Y:S05]  /*27d20*/  BSYNC.RECONVERGENT B1 ;  /* 0x0000000000017941 */ /* 0x000fea0003800200 */
.L_x_3353:
        /* <DEDUP_REMOVED lines=44> */
.L_x_3357:
        /* <DEDUP_REMOVED lines=8> */
.L_x_3358:
[----:B------:R-:W-:Y:S05]  /*28070*/  BSYNC.RECONVERGENT B1 ;  /* 0x0000000000017941 */ /* 0x000fea0003800200 */
.L_x_3356:
        /* <DEDUP_REMOVED lines=44> */
.L_x_3360:
        /* <DEDUP_REMOVED lines=8> */
.L_x_3361:
[----:B------:R-:W-:Y:S05]  /*283c0*/  BSYNC.RECONVERGENT B1 ;  /* 0x0000000000017941 */ /* 0x000fea0003800200 */
.L_x_3359:
        /* <DEDUP_REMOVED lines=23> */
.L_x_3337:
[----:B------:R-:W-:-:S07]  /*28540*/  IADD3 R7, PT, PT, R14, 0x3, RZ ;  /* 0x000000030e077810 */ /* 0x000fce0007ffe0ff */
.L_x_3336:
        /* <DEDUP_REMOVED lines=31> */
.L_x_3365:
        /* <DEDUP_REMOVED lines=8> */
.L_x_3366:
[----:B------:R-:W-:Y:S05]  /*287c0*/  BSYNC.RECONVERGENT B0 ;  /* 0x0000000000007941 */ /* 0x000fea0003800200 */
.L_x_3364:
        /* <DEDUP_REMOVED lines=45> */
.L_x_3368:
        /* <DEDUP_REMOVED lines=8> */
.L_x_3369:
[----:B------:R-:W-:Y:S05]  /*28b20*/  BSYNC.RECONVERGENT B0 ;  /* 0x0000000000007941 */ /* 0x000fea0003800200 */
.L_x_3367:
        /* <DEDUP_REMOVED lines=44> */
.L_x_3371:
        /* <DEDUP_REMOVED lines=8> */
.L_x_3372:
[----:B------:R-:W-:Y:S05]  /*28e70*/  BSYNC.RECONVERGENT B0 ;  /* 0x0000000000007941 */ /* 0x000fea0003800200 */
.L_x_3370:
        /* <DEDUP_REMOVED lines=44> */
.L_x_3374:
        /* <DEDUP_REMOVED lines=8> */
.L_x_3375:
[----:B------:R-:W-:Y:S05]  /*291c0*/  BSYNC.RECONVERGENT B0 ;  /* 0x0000000000007941 */ /* 0x000fea0003800200 */
.L_x_3373:
        /* <DEDUP_REMOVED lines=18> */
.L_x_3363:
        /* <DEDUP_REMOVED lines=31> */
.L_x_3378:
        /* <DEDUP_REMOVED lines=8> */
.L_x_3379:
[----:B------:R-:W-:Y:S05]  /*29560*/  BSYNC.RECONVERGENT B0 ;  /* 0x0000000000007941 */ /* 0x000fea0003800200 */
.L_x_3377:
        /* <DEDUP_REMOVED lines=45> */
.L_x_3381:
        /* <DEDUP_REMOVED lines=8> */
.L_x_3382:
[----:B------:R-:W-:Y:S05]  /*298c0*/  BSYNC.RECONVERGENT B0 ;  /* 0x0000000000007941 */ /* 0x000fea0003800200 */
.L_x_3380:
        /* <DEDUP_REMOVED lines=18> */
.L_x_3376:
        /* <DEDUP_REMOVED lines=31> */
.L_x_3384:
[----:B------:R-:W-:Y:S01]  /*29be0*/  IMAD.MOV.U32 R0, RZ, RZ, R3 ;  /* 0x000000ffff007224 */ /* 0x000fe200078e0003 */
[----:B------:R-:W-:-:S07]  /*29bf0*/  MOV R3, 0x29c10 ;  /* 0x00029c1000037802 */ /* 0x000fce0000000f00 */
[----:B------:R-:W-:Y:S05]  /*29c00*/  CALL.REL.NOINC `($__internal_9_$__cuda_sm20_rem_s64) ;  /* 0x00000130003c7944 */ /* 0x000fea0003c00000 */
[----:B------:R-:W-:-:S07]  /*29c10*/  MOV R5, R0 ;  /* 0x0000000000057202 */ /* 0x000fce0000000f00 */
.L_x_3385:
[----:B------:R-:W-:Y:S05]  /*29c20*/  BSYNC.RECONVERGENT B0 ;  /* 0x0000000000007941 */ /* 0x000fea0003800200 */
.L_x_3383:
        /* <DEDUP_REMOVED lines=10> */
.L_x_3335:
        /* <DEDUP_REMOVED lines=15> */
.L_x_3390:
        /* <DEDUP_REMOVED lines=22> */
.L_x_3389:
[----:B------:R-:W-:Y:S05]  /*29f20*/  BSYNC.RECONVERGENT B7 ;  /* 0x0000000000077941 */ /* 0x000fea0003800200 */
.L_x_3388:
[----:B------:R-:W-:-:S05]  /*29f30*/  IADD3 R18, P0, PT, R18, 0x8, RZ ;  /* 0x0000000812127810 */ /* 0x000fca0007f1e0ff */
[----:B------:R-:W-:Y:S01]  /*29f40*/  IMAD.X R19, RZ, RZ, R19, P0 ;  /* 0x000000ffff137224 */ /* 0x000fe200000e0613 */
[----:B------:R-:W-:-:S04]  /*29f50*/  ISETP.GE.U32.AND P0, PT, R18, R23, PT ;  /* 0x000000171200720c */ /* 0x000fc80003f06070 */
[----:B------:R-:W-:-:S13]  /*29f60*/  ISETP.GE.U32.AND.EX P0, PT, R19, R22, PT, P0 ;  /* 0x000000161300720c */ /* 0x000fda0003f06100 */
[----:B------:R-:W-:Y:S05]  /*29f70*/  @!P0 BRA `(.L_x_3390) ;  /* 0xfffffffc00908947 */ /* 0x000fea000383ffff */
.L_x_3387:
[----:B------:R-:W-:Y:S05]  /*29f80*/  BSYNC.RECONVERGENT B6 ;  /* 0x0000000000067941 */ /* 0x000fea0003800200 */
.L_x_3386:
        /* <DEDUP_REMOVED lines=21> */
.L_x_3392:
[----:B------:R-:W-:Y:S05]  /*2a0e0*/  BSYNC.RECONVERGENT B6 ;  /* 0x0000000000067941 */ /* 0x000fea0003800200 */
.L_x_3391:
        /* <DEDUP_REMOVED lines=21> */
.L_x_3394:
[----:B------:R-:W-:Y:S05]  /*2a240*/  BSYNC.RECONVERGENT B6 ;  /* 0x0000000000067941 */ /* 0x000fea0003800200 */
.L_x_3393:
        /* <DEDUP_REMOVED lines=26> */
.L_x_3396:
[----:B------:R-:W-:Y:S05]  /*2a3f0*/  BSYNC.RECONVERGENT B6 ;  /* 0x0000000000067941 */ /* 0x000fea0003800200 */
.L_x_3395:
        /* <DEDUP_REMOVED lines=23> */
.L_x_3424:
        /* <DEDUP_REMOVED lines=28> */
.L_x_3401:
        /* <DEDUP_REMOVED lines=8> */
.L_x_3402:
[----:B------:R-:W-:Y:S05]  /*2a7b0*/  BSYNC.RECONVERGENT B1 ;  /* 0x0000000000017941 */ /* 0x000fea0003800200 */
.L_x_3400:
        /* <DEDUP_REMOVED lines=11> */
[----:B------:R-:W-:Y:S01]  /*2a870*/  IMAD.WIDE.U32 R8, R18, R13, R24 ;  /* 0x0000000d12087225 */ /* 0x000fe200078e0018 */
[----:B------:R-:W-:-:S03]  /*2a880*/  MOV R25, R14 ;  /* 0x0000000e00197202 */ /* 0x000fc60000000f00 */
[----:B------:R-:W-:Y:S02]  /*2a890*/  IMAD R11, R11, R18, RZ ;  /* 0x000000120b0b7224 */ /* 0x000fe400078e02ff */
[----:B------:R-:W-:Y:S02]  /*2a8a0*/  IMAD.MOV.U32 R24, RZ, RZ, R7 ;  /* 0x000000ffff187224 */ /* 0x000fe400078e0007 */
        /* <DEDUP_REMOVED lines=29> */
.L_x_3404:
        /* <DEDUP_REMOVED lines=8> */
.L_x_3405:
[----:B------:R-:W-:Y:S05]  /*2ab00*/  BSYNC.RECONVERGENT B1 ;  /* 0x0000000000017941 */ /* 0x000fea0003800200 */
.L_x_3403:
        /* <DEDUP_REMOVED lines=44> */
.L_x_3407:
        /* <DEDUP_REMOVED lines=8> */
.L_x_3408:
[----:B------:R-:W-:Y:S05]  /*2ae50*/  BSYNC.RECONVERGENT B1 ;  /* 0x0000000000017941 */ /* 0x000fea0003800200 */
.L_x_3406:
        /* <DEDUP_REMOVED lines=44> */
.L_x_3410:
        /* <DEDUP_REMOVED lines=8> */
.L_x_3411:
[----:B------:R-:W-:Y:S05]  /*2b1a0*/  BSYNC.RECONVERGENT B1 ;  /* 0x0000000000017941 */ /* 0x000fea0003800200 */
.L_x_3409:
        /* <DEDUP_REMOVED lines=44> */
.L_x_3413:
        /* <DEDUP_REMOVED lines=8> */
.L_x_3414:
[----:B------:R-:W-:Y:S05]  /*2b4f0*/  BSYNC.RECONVERGENT B1 ;  /* 0x0000000000017941 */ /* 0x000fea0003800200 */
.L_x_3412:
        /* <DEDUP_REMOVED lines=44> */
.L_x_3416:
        /* <DEDUP_REMOVED lines=8> */
.L_x_3417:
[----:B------:R-:W-:Y:S05]  /*2b840*/  BSYNC.RECONVERGENT B1 ;  /* 0x0000000000017941 */ /* 0x000fea0003800200 */
.L_x_3415:
        /* <DEDUP_REMOVED lines=44> */
.L_x_3419:
        /* <DEDUP_REMOVED lines=8> */
.L_x_3420:
[----:B------:R-:W-:Y:S05]  /*2bb90*/  BSYNC.RECONVERGENT B1 ;  /* 0x0000000000017941 */ /* 0x000fea0003800200 */
.L_x_3418:
        /* <DEDUP_REMOVED lines=44> */
.L_x_3422:
        /* <DEDUP_REMOVED lines=8> */
.L_x_3423:
[----:B------:R-:W-:Y:S05]  /*2bee0*/  BSYNC.RECONVERGENT B1 ;  /* 0x0000000000017941 */ /* 0x000fea0003800200 */
.L_x_3421:
        /* <DEDUP_REMOVED lines=23> */
.L_x_3399:
[----:B------:R-:W-:-:S07]  /*2c060*/  IADD3 R17, PT, PT, R17, 0x3, RZ ;  /* 0x0000000311117810 */ /* 0x000fce0007ffe0ff */
.L_x_3398:
        /* <DEDUP_REMOVED lines=31> */
.L_x_3427:
        /* <DEDUP_REMOVED lines=8> */
.L_x_3428:
[----:B------:R-:W-:Y:S05]  /*2c2e0*/  BSYNC.RECONVERGENT B0 ;  /* 0x0000000000007941 */ /* 0x000fea0003800200 */
.L_x_3426:
        /* <DEDUP_REMOVED lines=44> */
.L_x_3430:
        /* <DEDUP_REMOVED lines=8> */
.L_x_3431:
[----:B------:R-:W-:Y:S05]  /*2c630*/  BSYNC.RECONVERGENT B0 ;  /* 0x0000000000007941 */ /* 0x000fea0003800200 */
.L_x_3429:
        /* <DEDUP_REMOVED lines=44> */
.L_x_3433:
        /* <DEDUP_REMOVED lines=8> */
.L_x_3434:
[----:B------:R-:W-:Y:S05]  /*2c980*/  BSYNC.RECONVERGENT B0 ;  /* 0x0000000000007941 */ /* 0x000fea0003800200 */
.L_x_3432:
        /* <DEDUP_REMOVED lines=44> */
.L_x_3436:
        /* <DEDUP_REMOVED lines=8> */
.L_x_3437:
[----:B------:R-:W-:Y:S05]  /*2ccd0*/  BSYNC.RECONVERGENT B0 ;  /* 0x0000000000007941 */ /* 0x000fea0003800200 */
.L_x_3435:
        /* <DEDUP_REMOVED lines=18> */
.L_x_3425:
        /* <DEDUP_REMOVED lines=31> */
.L_x_3440:
        /* <DEDUP_REMOVED lines=8> */
.L_x_3441:
[----:B------:R-:W-:Y:S05]  /*2d070*/  BSYNC.RECONVERGENT B0 ;  /* 0x0000000000007941 */ /* 0x000fea0003800200 */
.L_x_3439:
        /* <DEDUP_REMOVED lines=45> */
.L_x_3443:
        /* <DEDUP_REMOVED lines=8> */
.L_x_3444:
[----:B------:R-:W-:Y:S05]  /*2d3d0*/  BSYNC.RECONVERGENT B0 ;  /* 0x0000000000007941 */ /* 0x000fea0003800200 */
.L_x_3442:
        /* <DEDUP_REMOVED lines=18> */
.L_x_3438:
        /* <DEDUP_REMOVED lines=31> */
.L_x_3446:
[----:B------:R-:W-:Y:S01]  /*2d6f0*/  MOV R0, R3 ;  /* 0x0000000300007202 */ /* 0x000fe20000000f00 */
[----:B------:R-:W-:Y:S01]  /*2d700*/  IMAD.MOV.U32 R15, RZ, RZ, R24 ;  /* 0x000000ffff0f7224 */ /* 0x000fe200078e0018 */
[----:B------:R-:W-:-:S07]  /*2d710*/  MOV R3, 0x2d730 ;  /* 0x0002d73000037802 */ /* 0x000fce0000000f00 */
[----:B------:R-:W-:Y:S05]  /*2d720*/  CALL.REL.NOINC `($__internal_9_$__cuda_sm20_rem_s64) ;  /* 0x000000f400747944 */ /* 0x000fea0003c00000 */
[----:B------:R-:W-:-:S07]  /*2d730*/  MOV R5, R0 ;  /* 0x0000000000057202 */ /* 0x000fce0000000f00 */
.L_x_3447:
[----:B------:R-:W-:Y:S05]  /*2d740*/  BSYNC.RECONVERGENT B0 ;  /* 0x0000000000007941 */ /* 0x000fea0003800200 */
.L_x_3445:
        /* <DEDUP_REMOVED lines=10> */
.L_x_3397:
        /* <DEDUP_REMOVED lines=15> */
.L_x_3452:
        /* <DEDUP_REMOVED lines=22> */
.L_x_3451:
[----:B------:R-:W-:Y:S05]  /*2da40*/  BSYNC.RECONVERGENT B7 ;  /* 0x0000000000077941 */ /* 0x000fea0003800200 */
.L_x_3450:
[----:B------:R-:W-:-:S05]  /*2da50*/  IADD3 R18, P0, PT, R18, 0x8, RZ ;  /* 0x0000000812127810 */ /* 0x000fca0007f1e0ff */
[----:B------:R-:W-:Y:S01]  /*2da60*/  IMAD.X R19, RZ, RZ, R19, P0 ;  /* 0x000000ffff137224 */ /* 0x000fe200000e0613 */
[----:B------:R-:W-:-:S04]  /*2da70*/  ISETP.GE.U32.AND P0, PT, R18, R17, PT ;  /* 0x000000111200720c */ /* 0x000fc80003f06070 */
[----:B------:R-:W-:-:S13]  /*2da80*/  ISETP.GE.U32.AND.EX P0, PT, R19, R22, PT, P0 ;  /* 0x000000161300720c */ /* 0x000fda0003f06100 */
[----:B------:R-:W-:Y:S05]  /*2da90*/  @!P0 BRA `(.L_x_3452) ;  /* 0xfffffffc00908947 */ /* 0x000fea000383ffff */
.L_x_3449:
[----:B------:R-:W-:Y:S05]  /*2daa0*/  BSYNC.RECONVERGENT B6 ;  /* 0x0000000000067941 */ /* 0x000fea0003800200 */
.L_x_3448:
        /* <DEDUP_REMOVED lines=21> */
.L_x_3454:
[----:B------:R-:W-:Y:S05]  /*2dc00*/  BSYNC.RECONVERGENT B6 ;  /* 0x0000000000067941 */ /* 0x000fea0003800200 */
.L_x_3453:
        /* <DEDUP_REMOVED lines=21> */
.L_x_3456:
[----:B------:R-:W-:Y:S05]  /*2dd60*/  BSYNC.RECONVERGENT B6 ;  /* 0x0000000000067941 */ /* 0x000fea0003800200 */
.L_x_3455:
        /* <DEDUP_REMOVED lines=26> */
.L_x_3458:
[----:B------:R-:W-:Y:S05]  /*2df10*/  BSYNC.RECONVERGENT B6 ;  /* 0x0000000000067941 */ /* 0x000fea0003800200 */
.L_x_3457:
        /* <DEDUP_REMOVED lines=24> */
.L_x_3486:
        /* <DEDUP_REMOVED lines=28> */
.L_x_3463:
        /* <DEDUP_REMOVED lines=8> */
.L_x_3464:
[----:B------:R-:W-:Y:S05]  /*2e2e0*/  BSYNC.RECONVERGENT B1 ;  /* 0x0000000000017941 */ /* 0x000fea0003800200 */
.L_x_3462:
        /* <DEDUP_REMOVED lines=45> */
.L_x_3466:
        /* <DEDUP_REMOVED lines=8> */
.L_x_3467:
[----:B------:R-:W-:Y:S05]  /*2e640*/  BSYNC.RECONVERGENT B1 ;  /* 0x0000000000017941 */ /* 0x000fea0003800200 */
.L_x_3465:
        /* <DEDUP_REMOVED lines=44> */
.L_x_3469:
        /* <DEDUP_REMOVED lines=8> */
.L_x_3470:
[----:B------:R-:W-:Y:S05]  /*2e990*/  BSYNC.RECONVERGENT B1 ;  /* 0x0000000000017941 */ /* 0x000fea0003800200 */
.L_x_3468:
        /* <DEDUP_REMOVED lines=44> */
.L_x_3472:
        /* <DEDUP_REMOVED lines=8> */
.L_x_3473:
[----:B------:R-:W-:Y:S05]  /*2ece0*/  BSYNC.RECONVERGENT B1 ;  /* 0x0000000000017941 */ /* 0x000fea0003800200 */
.L_x_3471:
        /* <DEDUP_REMOVED lines=44> */
.L_x_3475:
        /* <DEDUP_REMOVED lines=8> */
.L_x_3476:
[----:B------:R-:W-:Y:S05]  /*2f030*/  BSYNC.RECONVERGENT B1 ;  /* 0x0000000000017941 */ /* 0x000fea0003800200 */
.L_x_3474:
        /* <DEDUP_REMOVED lines=44> */
.L_x_3478:
        /* <DEDUP_REMOVED lines=8> */
.L_x_3479:
[----:B------:R-:W-:Y:S05]  /*2f380*/  BSYNC.RECONVERGENT B1 ;  /* 0x0000000000017941 */ /* 0x000fea0003800200 */
.L_x_3477:
        /* <DEDUP_REMOVED lines=44> */
.L_x_3481:
        /* <DEDUP_REMOVED lines=8> */
.L_x_3482:
[----:B------:R-:W-:Y:S05]  /*2f6d0*/  BSYNC.RECONVERGENT B1 ;  /* 0x0000000000017941 */ /* 0x000fea0003800200 */
.L_x_3480:
        /* <DEDUP_REMOVED lines=14> */
[----:B------:R-:W-:-:S05]  /*2f7c0*/  IMAD R7, R7, R13, R11 ;  /* 0x0000000d07077224 */ /* 0x000fca00078e020b */
[----:B------:R-:W-:Y:S02]  /*2f7d0*/  IADD3 R7, PT, PT, R9, R7, RZ ;  /* 0x0000000709077210 */ /* 0x000fe40007ffe0ff */
        /* <DEDUP_REMOVED lines=28> */
.L_x_3484:
        /* <DEDUP_REMOVED lines=8> */
.L_x_3485:
[----:B------:R-:W-:Y:S05]  /*2fa20*/  BSYNC.RECONVERGENT B1 ;  /* 0x0000000000017941 */ /* 0x000fea0003800200 */
.L_x_3483:
        /* <DEDUP_REMOVED lines=23> */
.L_x_3461:
[----:B------:R-:W-:-:S07]  /*2fba0*/  IADD3 R17, PT, PT, R24, 0x3, RZ ;  /* 0x0000000318117810 */ /* 0x000fce0007ffe0ff */
.L_x_3460:
        /* <DEDUP_REMOVED lines=31> */
.L_x_3489:
        /* <DEDUP_REMOVED lines=8> */
.L_x_3490:
[----:B------:R-:W-:Y:S05]  /*2fe20*/  BSYNC.RECONVERGENT B0 ;  /* 0x0000000000007941 */ /* 0x000fea0003800200 */
.L_x_3488:
        /* <DEDUP_REMOVED lines=45> */
.L_x_3492:
        /* <DEDUP_REMOVED lines=8> */
.L_x_3493:
[----:B------:R-:W-:Y:S05]  /*30180*/  BSYNC.RECONVERGENT B0 ;  /* 0x0000000000007941 */ /* 0x000fea0003800200 */
.L_x_3491:
        /* <DEDUP_REMOVED lines=44> */
.L_x_3495:
        /* <DEDUP_REMOVED lines=8> */
.L_x_3496:
[----:B------:R-:W-:Y:S05]  /*304d0*/  BSYNC.RECONVERGENT B0 ;  /* 0x0000000000007941 */ /* 0x000fea0003800200 */
.L_x_3494:
        /* <DEDUP_REMOVED lines=44> */
.L_x_3498:
        /* <DEDUP_REMOVED lines=8> */
.L_x_3499:
[----:B------:R-:W-:Y:S05]  /*30820*/  BSYNC.RECONVERGENT B0 ;  /* 0x0000000000007941 */ /* 0x000fea0003800200 */
.L_x_3497:
        /* <DEDUP_REMOVED lines=18> */
.L_x_3487:
        /* <DEDUP_REMOVED lines=31> */
.L_x_3502:
        /* <DEDUP_REMOVED lines=8> */
.L_x_3503:
[----:B------:R-:W-:Y:S05]  /*30bc0*/  BSYNC.RECONVERGENT B0 ;  /* 0x0000000000007941 */ /* 0x000fea0003800200 */
.L_x_3501:
        /* <DEDUP_REMOVED lines=45> */
.L_x_3505:
        /* <DEDUP_REMOVED lines=8> */
.L_x_3506:
[----:B------:R-:W-:Y:S05]  /*30f20*/  BSYNC.RECONVERGENT B0 ;  /* 0x0000000000007941 */ /* 0x000fea0003800200 */
.L_x_3504:
        /* <DEDUP_REMOVED lines=18> */
.L_x_3500:
        /* <DEDUP_REMOVED lines=31> */
.L_x_3508:
[----:B------:R-:W-:Y:S01]  /*31240*/  IMAD.MOV.U32 R0, RZ, RZ, R3 ;  /* 0x000000ffff007224 */ /* 0x000fe200078e0003 */
[----:B------:R-:W-:Y:S01]  /*31250*/  MOV R15, R27 ;  /* 0x0000001b000f7202 */ /* 0x000fe20000000f00 */
[----:B------:R-:W-:Y:S01]  /*31260*/  IMAD.MOV.U32 R6, RZ, RZ, R26 ;  /* 0x000000ffff067224 */ /* 0x000fe200078e001a */
[----:B------:R-:W-:-:S07]  /*31270*/  MOV R3, 0x31290 ;  /* 0x0003129000037802 */ /* 0x000fce0000000f00 */
[----:B------:R-:W-:Y:S05]  /*31280*/  CALL.REL.NOINC `($__internal_9_$__cuda_sm20_rem_s64) ;  /* 0x000000b8009c7944 */ /* 0x000fea0003c00000 */
[----:B------:R-:W-:-:S07]  /*31290*/  MOV R5, R0 ;  /* 0x0000000000057202 */ /* 0x000fce0000000f00 */
.L_x_3509:
[----:B------:R-:W-:Y:S05]  /*312a0*/  BSYNC.RECONVERGENT B0 ;  /* 0x0000000000007941 */ /* 0x000fea0003800200 */
.L_x_3507:
        /* <DEDUP_REMOVED lines=10> */
.L_x_3459:
        /* <DEDUP_REMOVED lines=15> */
.L_x_3514:
        /* <DEDUP_REMOVED lines=22> */
.L_x_3513:
[----:B------:R-:W-:Y:S05]  /*315a0*/  BSYNC.RECONVERGENT B7 ;  /* 0x0000000000077941 */ /* 0x000fea0003800200 */
.L_x_3512:
[----:B------:R-:W-:-:S05]  /*315b0*/  IADD3 R18, P0, PT, R18, 0x8, RZ ;  /* 0x0000000812127810 */ /* 0x000fca0007f1e0ff */
[----:B------:R-:W-:Y:S01]  /*315c0*/  IMAD.X R19, RZ, RZ, R19, P0 ;  /* 0x000000ffff137224 */ /* 0x000fe200000e0613 */
[----:B------:R-:W-:-:S04]  /*315d0*/  ISETP.GE.U32.AND P0, PT, R18, R17, PT ;  /* 0x000000111200720c */ /* 0x000fc80003f06070 */
[----:B------:R-:W-:-:S13]  /*315e0*/  ISETP.GE.U32.AND.EX P0, PT, R19, R22, PT, P0 ;  /* 0x000000161300720c */ /* 0x000fda0003f06100 */
[----:B------:R-:W-:Y:S05]  /*315f0*/  @!P0 BRA `(.L_x_3514) ;  /* 0xfffffffc00908947 */ /* 0x000fea000383ffff */
.L_x_3511:
[----:B------:R-:W-:Y:S05]  /*31600*/  BSYNC.RECONVERGENT B6 ;  /* 0x0000000000067941 */ /* 0x000fea0003800200 */
.L_x_3510:
        /* <DEDUP_REMOVED lines=21> */
.L_x_3516:
[----:B------:R-:W-:Y:S05]  /*31760*/  BSYNC.RECONVERGENT B6 ;  /* 0x0000000000067941 */ /* 0x000fea0003800200 */
.L_x_3515:
        /* <DEDUP_REMOVED lines=21> */
.L_x_3518:
[----:B------:R-:W-:Y:S05]  /*318c0*/  BSYNC.RECONVERGENT B6 ;  /* 0x0000000000067941 */ /* 0x000fea0003800200 */
.L_x_3517:
        /* <DEDUP_REMOVED lines=26> */
.L_x_3520:
[----:B------:R-:W-:Y:S05]  /*31a70*/  BSYNC.RECONVERGENT B6 ;  /* 0x0000000000067941 */ /* 0x000fea0003800200 */
.L_x_3519:
        /* <DEDUP_REMOVED lines=24> */
.L_x_3548:
        /* <DEDUP_REMOVED lines=28> */
.L_x_3525:
        /* <DEDUP_REMOVED lines=8> */
.L_x_3526:
[----:B------:R-:W-:Y:S05]  /*31e40*/  BSYNC.RECONVERGENT B1 ;  /* 0x0000000000017941 */ /* 0x000fea0003800200 */
.L_x_3524:
        /* <DEDUP_REMOVED lines=45> */
.L_x_3528:
        /* <DEDUP_REMOVED lines=8> */
.L_x_3529:
[----:B------:R-:W-:Y:S05]  /*321a0*/  BSYNC.RECONVERGENT B1 ;  /* 0x0000000000017941 */ /* 0x000fea0003800200 */
.L_x_3527:
        /* <DEDUP_REMOVED lines=44> */
.L_x_3531:
        /* <DEDUP_REMOVED lines=8> */
.L_x_3532:
[----:B------:R-:W-:Y:S05]  /*324f0*/  BSYNC.RECONVERGENT B1 ;  /* 0x0000000000017941 */ /* 0x000fea0003800200 */
.L_x_3530:
        /* <DEDUP_REMOVED lines=44> */
.L_x_3534:
        /* <DEDUP_REMOVED lines=8> */
.L_x_3535:
[----:B------:R-:W-:Y:S05]  /*32840*/  BSYNC.RECONVERGENT B1 ;  /* 0x0000000000017941 */ /* 0x000fea0003800200 */
.L_x_3533:
        /* <DEDUP_REMOVED lines=44> */
.L_x_3537:
        /* <DEDUP_REMOVED lines=8> */
.L_x_3538:
[----:B------:R-:W-:Y:S05]  /*32b90*/  BSYNC.RECONVERGENT B1 ;  /* 0x0000000000017941 */ /* 0x000fea0003800200 */
.L_x_3536:
        /* <DEDUP_REMOVED lines=44> */
.L_x_3540:
        /* <DEDUP_REMOVED lines=8> */
.L_x_3541:
[----:B------:R-:W-:Y:S05]  /*32ee0*/  BSYNC.RECONVERGENT B1 ;  /* 0x0000000000017941 */ /* 0x000fea0003800200 */
.L_x_3539:
        /* <DEDUP_REMOVED lines=45> */
.L_x_3543:
[----:B------:R-:W-:Y:S01]  /*331c0*/  IMAD.MOV.U32 R4, RZ, RZ, R20 ;  /* 0x000000ffff047224 */ /* 0x000fe200078e0014 */
[----:B------:R-:W-:Y:S01]  /*331d0*/  MOV R5, R21 ;  /* 0x0000001500057202 */ /* 0x000fe20000000f00 */
[----:B------:R-:W-:Y:S01]  /*331e0*/  IMAD.MOV.U32 R3, RZ, RZ, R7 ;  /* 0x000000ffff037224 */ /* 0x000fe200078e0007 */
[----:B------:R-:W-:Y:S02]  /*331f0*/  MOV R2, R6 ;  /* 0x0000000600027202 */ /* 0x000fe40000000f00 */
[----:B------:R-:W-:-:S07]  /*33200*/  MOV R0, 0x33220 ;  /* 0x0003322000007802 */ /* 0x000fce0000000f00 */
[----:B------:R-:W-:Y:S05]  /*33210*/  CALL.REL.NOINC `($__internal_8_$__cuda_sm20_div_s64) ;  /* 0x0000009400687944 */ /* 0x000fea0003c00000 */
[----:B------:R-:W-:Y:S02]  /*33220*/  MOV R18, R4 ;  /* 0x0000000400127202 */ /* 0x000fe40000000f00 */
[----:B------:R-:W-:-:S07]  /*33230*/  MOV R19, R5 ;  /* 0x0000000500137202 */ /* 0x000fce0000000f00 */
.L_x_3544:
[----:B------:R-:W-:Y:S05]  /*33240*/  BSYNC.RECONVERGENT B1 ;  /* 0x0000000000017941 */ /* 0x000fea0003800200 */
.L_x_3542:
[----:B------:R-:W0:Y:S08]  /*33250*/  LDC.64 R4, c[0x0][0x3a8] ;  /* 0x0000ea00ff047b82 */ /* 0x000e300000000a00 */
        /* <DEDUP_REMOVED lines=9> */
[----:B------:R-:W-:-:S04]  /*332f0*/  IMAD.X R11, RZ, RZ, ~R19, P0 ;  /* 0x000000ffff0b7224 */ /* 0x000fc800000e0e13 */
[----:B------:R-:W-:Y:S02]  /*33300*/  IMAD R11, R11, R6, RZ ;  /* 0x000000060b0b7224 */ /* 0x000fe400078e02ff */
[----:B------:R-:W-:Y:S01]  /*33310*/  IMAD.WIDE.U32 R8, R6, R13, R8 ;  /* 0x0000000d06087225 */ /* 0x000fe200078e0008 */
[----:B------:R-:W-:-:S03]  /*33320*/  MOV R6, R14 ;  /* 0x0000000e00067202 */ /* 0x000fc60000000f00 */
        /* <DEDUP_REMOVED lines=30> */
.L_x_3546:
        /* <DEDUP_REMOVED lines=8> */
.L_x_3547:
[----:B------:R-:W-:Y:S05]  /*33590*/  BSYNC.RECONVERGENT B1 ;  /* 0x0000000000017941 */ /* 0x000fea0003800200 */
.L_x_3545:
[----:B------:R-:W0:Y:S02]  /*335a0*/  LDC.64 R2, c[0x0][0x3b0] ;  /* 0x0000ec00ff027b82 */ /* 0x000e240000000a00 */
[----:B0-----:R-:W-:-:S06]  /*335b0*/  IMAD.WIDE.U32 R2, R17, 0x8, R2 ;  /* 0x0000000811027825 */ /* 0x001fcc00078e0002 */
[----:B------:R-:W2:Y:S01]  /*335c0*/  LDG.E.64 R2, desc[UR36][R2.64] ;  /* 0x0000002402027981 */ /* 0x000ea2000c1e1b00 */
[----:B------:R-:W-:Y:S01]  /*335d0*/  IADD3 R9, P0, PT, RZ, -R29, RZ ;  /* 0x8000001dff097210 */ /* 0x000fe20007f1e0ff */
[----:B------:R-:W-:Y:S01]  /*335e0*/  VIADD R25, R25, 0xfffffff8 ;  /* 0xfffffff819197836 */ /* 0x000fe20000000000 */
[----:B------:R-:W-:Y:S02]  /*335f0*/  MOV R4, R18 ;  /* 0x0000001200047202 */ /* 0x000fe40000000f00 */
[----:B------:R-:W-:Y:S01]  /*33600*/  MOV R5, R19 ;  /* 0x0000001300057202 */ /* 0x000fe20000000f00 */
[----:B------:R-:W-:Y:S01]  /*33610*/  IMAD.X R7, RZ, RZ, ~R28, P0 ;  /* 0x000000ffff077224 */ /* 0x000fe200000e0e1c */
[----:B------:R-:W-:Y:S02]  /*33620*/  IADD3 R24, PT, PT, R24, 0x8, RZ ;  /* 0x0000000818187810 */ /* 0x000fe40007ffe0ff */
[----:B------:R-:W-:Y:S01]  /*33630*/  MOV R8, R6 ;  /* 0x0000000600087202 */ /* 0x000fe20000000f00 */
[----:B------:R-:W-:Y:S01]  /*33640*/  IMAD R7, R7, R22, RZ ;  /* 0x0000001607077224 */ /* 0x000fe200078e02ff */
[----:B------:R-:W-:Y:S01]  /*33650*/  ISETP.NE.AND P0, PT, R24, RZ, PT ;  /* 0x000000ff1800720c */ /* 0x000fe20003f05270 */
[----:B------:R-:W-:-:S04]  /*33660*/  IMAD.WIDE.U32 R4, R22, R9, R4 ;  /* 0x0000000916047225 */ /* 0x000fc800078e0004 */
[----:B------:R-:W-:Y:S02]  /*33670*/  IMAD R7, R23, R9, R7 ;  /* 0x0000000917077224 */ /* 0x000fe400078e0207 */
[----:B------:R-:W-:Y:S02]  /*33680*/  IMAD.MOV.U32 R9, RZ, RZ, R14 ;  /* 0x000000ffff097224 */ /* 0x000fe400078e000e */
[----:B------:R-:W-:-:S04]  /*33690*/  IMAD.IADD R5, R5, 0x1, R7 ;  /* 0x0000000105057824 */ /* 0x000fc800078e0207 */
[----:B--2---:R-:W-:Y:S02]  /*336a0*/  IMAD R5, R5, R2, RZ ;  /* 0x0000000205057224 */ /* 0x004fe400078e02ff */
[----:B------:R-:W-:-:S04]  /*336b0*/  IMAD.WIDE.U32 R8, R2, R4, R8 ;  /* 0x0000000402087225 */ /* 0x000fc800078e0008 */
[----:B------:R-:W-:Y:S01]  /*336c0*/  IMAD R5, R3, R4, R5 ;  /* 0x0000000403057224 */ /* 0x000fe200078e0205 */
[----:B------:R-:W-:-:S04]  /*336d0*/  MOV R7, R8 ;  /* 0x0000000800077202 */ /* 0x000fc80000000f00 */
[----:B------:R-:W-:Y:S01]  /*336e0*/  IADD3 R17, PT, PT, R9, R5, RZ ;  /* 0x0000000509117210 */ /* 0x000fe20007ffe0ff */
[----:B------:R-:W-:Y:S06]  /*336f0*/  @P0 BRA `(.L_x_3548) ;  /* 0xffffffe400400947 */ /* 0x000fec000383ffff */
[----:B------:R-:W-:Y:S05]  /*33700*/  BSYNC.RECONVERGENT B0 ;  /* 0x0000000000007941 */ /* 0x000fea0003800200 */
.L_x_3523:
[----:B------:R-:W-:-:S07]  /*33710*/  IADD3 R14, PT, PT, R25, 0x3, RZ ;  /* 0x00000003190e7810 */ /* 0x000fce0007ffe0ff */
.L_x_3522:
        /* <DEDUP_REMOVED lines=31> */
.L_x_3551:
[----:B------:R-:W-:Y:S01]  /*33910*/  MOV R4, R29 ;  /* 0x0000001d00047202 */ /* 0x000fe20000000f00 */
[----:B------:R-:W-:Y:S01]  /*33920*/  IMAD.MOV.U32 R2, RZ, RZ, R22 ;  /* 0x000000ffff027224 */ /* 0x000fe200078e0016 */
[----:B------:R-:W-:Y:S02]  /*33930*/  MOV R5, R28 ;  /* 0x0000001c00057202 */ /* 0x000fe40000000f00 */
[----:B------:R-:W-:Y:S02]  /*33940*/  MOV R3, R23 ;  /* 0x0000001700037202 */ /* 0x000fe40000000f00 */
[----:B------:R-:W-:-:S07]  /*33950*/  MOV R0, 0x33970 ;  /* 0x0003397000007802 */ /* 0x000fce0000000f00 */
[----:B------:R-:W-:Y:S05]  /*33960*/  CALL.REL.NOINC `($__internal_8_$__cuda_sm20_div_s64) ;  /* 0x0000008c00947944 */ /* 0x000fea0003c00000 */
[----:B------:R-:W-:Y:S01]  /*33970*/  MOV R18, R4 ;  /* 0x0000000400127202 */ /* 0x000fe20000000f00 */
[----:B------:R-:W-:-:S07]  /*33980*/  IMAD.MOV.U32 R19, RZ, RZ, R5 ;  /* 0x000000ffff137224 */ /* 0x000fce00078e0005 */
.L_x_3552:
[----:B------:R-:W-:Y:S05]  /*33990*/  BSYNC.RECONVERGENT B0 ;  /* 0x0000000000007941 */ /* 0x000fea0003800200 */
.L_x_3550:
        /* <DEDUP_REMOVED lines=45> */
.L_x_3554:
[----:B------:R-:W-:Y:S01]  /*33c70*/  MOV R4, R18 ;  /* 0x0000001200047202 */ /* 0x000fe20000000f00 */
[----:B------:R-:W-:Y:S01]  /*33c80*/  IMAD.MOV.U32 R5, RZ, RZ, R19 ;  /* 0x000000ffff057224 */ /* 0x000fe200078e0013 */
[----:B------:R-:W-:Y:S02]  /*33c90*/  MOV R2, R20 ;  /* 0x0000001400027202 */ /* 0x000fe40000000f00 */
[----:B------:R-:W-:Y:S02]  /*33ca0*/  MOV R3, R21 ;  /* 0x0000001500037202 */ /* 0x000fe40000000f00 */
[----:B------:R-:W-:-:S07]  /*33cb0*/  MOV R0, 0x33cd0 ;  /* 0x00033cd000007802 */ /* 0x000fce0000000f00 */
[----:B------:R-:W-:Y:S05]  /*33cc0*/  CALL.REL.NOINC `($__internal_8_$__cuda_sm20_div_s64) ;  /* 0x0000008800bc7944 */ /* 0x000fea0003c00000 */
[----:B------:R-:W-:Y:S01]  /*33cd0*/  IMAD.MOV.U32 R6, RZ, RZ, R4 ;  /* 0x000000ffff067224 */ /* 0x000fe200078e0004 */
[----:B------:R-:W-:-:S07]  /*33ce0*/  MOV R7, R5 ;  /* 0x0000000500077202 */ /* 0x000fce0000000f00 */
.L_x_3555:
[----:B------:R-:W-:Y:S05]  /*33cf0*/  BSYNC.RECONVERGENT B0 ;  /* 0x0000000000007941 */ /* 0x000fea0003800200 */
.L_x_3553:
        /* <DEDUP_REMOVED lines=44> */
.L_x_3557:
        /* <DEDUP_REMOVED lines=8> */
.L_x_3558:
[----:B------:R-:W-:Y:S05]  /*34040*/  BSYNC.RECONVERGENT B0 ;  /* 0x0000000000007941 */ /* 0x000fea0003800200 */
.L_x_3556:
        /* <DEDUP_REMOVED lines=44> */
.L_x_3560:
        /* <DEDUP_REMOVED lines=8> */
.L_x_3561:
[----:B------:R-:W-:Y:S05]  /*34390*/  BSYNC.RECONVERGENT B0 ;  /* 0x0000000000007941 */ /* 0x000fea0003800200 */
.L_x_3559:
        /* <DEDUP_REMOVED lines=18> */
.L_x_3549:
        /* <DEDUP_REMOVED lines=31> */
.L_x_3564:
        /* <DEDUP_REMOVED lines=8> */
.L_x_3565:
[----:B------:R-:W-:Y:S05]  /*34730*/  BSYNC.RECONVERGENT B0 ;  /* 0x0000000000007941 */ /* 0x000fea0003800200 */
.L_x_3563:
        /* <DEDUP_REMOVED lines=45> */
.L_x_3567:
        /* <DEDUP_REMOVED lines=8> */
.L_x_3568:
[----:B------:R-:W-:Y:S05]  /*34a90*/  BSYNC.RECONVERGENT B0 ;  /* 0x0000000000007941 */ /* 0x000fea0003800200 */
.L_x_3566:
        /* <DEDUP_REMOVED lines=18> */
.L_x_3562:
        /* <DEDUP_REMOVED lines=17> */
[----:B0-----:R-:W-:Y:S02]  /*34cd0*/  HFMA2 R4, -RZ, RZ, 0, 0 ;  /* 0x00000000ff047431 */ /* 0x001fe400000001ff */
[----:B-1----:R-:W-:-:S04]  /*34ce0*/  IMAD R3, R3, R5, RZ ;  /* 0x0000000503037224 */ /* 0x002fc800078e02ff */
[----:B------:R-:W-:Y:S01]  /*34cf0*/  IMAD.HI.U32 R6, R5, R3, R4 ;  /* 0x0000000305067227 */ /* 0x000fe200078e0004 */
[----:B------:R-:W-:-:S05]  /*34d00*/  MOV R5, RZ ;  /* 0x000000ff00057202 */ /* 0x000fca0000000f00 */
        /* <DEDUP_REMOVED lines=10> */
.L_x_3570:
[----:B------:R-:W-:Y:S01]  /*34db0*/  MOV R0, R3 ;  /* 0x0000000300007202 */ /* 0x000fe20000000f00 */
[----:B------:R-:W-:Y:S01]  /*34dc0*/  IMAD.MOV.U32 R15, RZ, RZ, R29 ;  /* 0x000000ffff0f7224 */ /* 0x000fe200078e001d */
[----:B------:R-:W-:Y:S02]  /*34dd0*/  MOV R6, R28 ;  /* 0x0000001c00067202 */ /* 0x000fe40000000f00 */
[----:B------:R-:W-:-:S07]  /*34de0*/  MOV R3, 0x34e00 ;  /* 0x00034e0000037802 */ /* 0x000fce0000000f00 */
[----:B------:R-:W-:Y:S05]  /*34df0*/  CALL.REL.NOINC `($__internal_9_$__cuda_sm20_rem_s64) ;  /* 0x0000007c00c07944 */ /* 0x000fea0003c00000 */
[----:B------:R-:W-:-:S07]  /*34e00*/  MOV R5, R0 ;  /* 0x0000000000057202 */ /* 0x000fce0000000f00 */
.L_x_3571:
[----:B------:R-:W-:Y:S05]  /*34e10*/  BSYNC.RECONVERGENT B0 ;  /* 0x0000000000007941 */ /* 0x000fea0003800200 */
.L_x_3569:
        /* <DEDUP_REMOVED lines=10> */
.L_x_3521:
        /* <DEDUP_REMOVED lines=15> */
.L_x_3576:
        /* <DEDUP_REMOVED lines=22> */
.L_x_3575:
[----:B------:R-:W-:Y:S05]  /*35110*/  BSYNC.RECONVERGENT B7 ;  /* 0x0000000000077941 */ /* 0x000fea0003800200 */
.L_x_3574:
[----:B------:R-:W-:-:S04]  /*35120*/  IADD3 R18, P0, PT, R18, 0x8, RZ ;  /* 0x0000000812127810 */ /* 0x000fc80007f1e0ff */
[----:B------:R-:W-:Y:S02]  /*35130*/  IADD3.X R19, PT, PT, RZ, R19, RZ, P0, !PT ;  /* 0x00000013ff137210 */ /* 0x000fe400007fe4ff */
[----:B------:R-:W-:-:S04]  /*35140*/  ISETP.GE.U32.AND P0, PT, R18, R17, PT ;  /* 0x000000111200720c */ /* 0x000fc80003f06070 */
[----:B------:R-:W-:-:S13]  /*35150*/  ISETP.GE.U32.AND.EX P0, PT, R19, R22, PT, P0 ;  /* 0x000000161300720c */ /* 0x000fda0003f06100 */
[----:B------:R-:W-:Y:S05]  /*35160*/  @!P0 BRA `(.L_x_3576) ;  /* 0xfffffffc00908947 */ /* 0x000fea000383ffff */
.L_x_3573:
[----:B------:R-:W-:Y:S05]  /*35170*/  BSYNC.RECONVERGENT B6 ;  /* 0x0000000000067941 */ /* 0x000fea0003800200 */
.L_x_3572:
        /* <DEDUP_REMOVED lines=21> */
.L_x_3578:
[----:B------:R-:W-:Y:S05]  /*352d0*/  BSYNC.RECONVERGENT B6 ;  /* 0x0000000000067941 */ /* 0x000fea0003800200 */
.L_x_3577:
        /* <DEDUP_REMOVED lines=21> */
.L_x_3580:
[----:B------:R-:W-:Y:S05]  /*35430*/  BSYNC.RECONVERGENT B6 ;  /* 0x0000000000067941 */ /* 0x000fea0003800200 */
.L_x_3579:
        /* <DEDUP_REMOVED lines=26> */
.L_x_3582:
[----:B------:R-:W-:Y:S05]  /*355e0*/  BSYNC.RECONVERGENT B6 ;  /* 0x0000000000067941 */ /* 0x000fea0003800200 */
.L_x_3581:
[----:B------:R-:W0:Y:S01]  /*355f0*/  LDCU.64 UR4, c[0x0][0x398] ;  /* 0x00007300ff0477ac */ /* 0x000e220008000a00 */
[----:B------:R-:W-:Y:S01]  /*35600*/  HFMA2 R7, -RZ, RZ, 0, 0 ;  /* 0x00000000ff077431 */ /* 0x000fe200000001ff */
[----:B------:R-:W-:Y:S01]  /*35610*/  MOV R17, RZ ;  /* 0x000000ff00117202 */ /* 0x000fe20000000f00 */
        /* <DEDUP_REMOVED lines=9> */
[----:B------:R-:W-:Y:S02]  /*356b0*/  MOV R7, RZ ;  /* 0x000000ff00077202 */ /* 0x000fe40000000f00 */
[----:B------:R-:W-:-:S07]  /*356c0*/  MOV R14, R16 ;  /* 0x00000010000e7202 */ /* 0x000fce0000000f00 */
[----:B------:R-:W-:Y:S05]  /*356d0*/  @!P0 BRA `(.L_x_3584) ;  /* 0x0000001800e08947 */ /* 0x000fea0003800000 */
[----:B------:R-:W0:Y:S01]  /*356e0*/  LDCU UR4, c[0x0][0x3a0] ;  /* 0x00007400ff0477ac */ /* 0x000e220008000800 */
[----:B------:R-:W-:Y:S01]  /*356f0*/  HFMA2 R7, -RZ, RZ, 0, 0 ;  /* 0x00000000ff077431 */ /* 0x000fe200000001ff */
[----:B------:R-:W-:Y:S01]  /*35700*/  BSSY.RECONVERGENT B0, `(.L_x_3585) ;  /* 0x00001b4000007945 */ /* 0x000fe20003800200 */
[----:B------:R-:W-:Y:S01]  /*35710*/  IMAD.MOV.U32 R17, RZ, RZ, RZ ;  /* 0x000000ffff117224 */ /* 0x000fe200078e00ff */
[----:B0-----:R-:W-:Y:S02]  /*35720*/  ULOP3.LUT UR5, UR4, 0xfffffff8, URZ, 0xc0, !UPT ;  /* 0xfffffff804057892 */ /* 0x001fe4000f8ec0ff */
[----:B------:R-:W-:Y:S02]  /*35730*/  UIADD3 UR4, UPT, UPT, UR4, -0x4, URZ ;  /* 0xfffffffc04047890 */ /* 0x000fe4000fffe0ff */
[----:B------:R-:W-:-:S04]  /*35740*/  UIADD3 UR5, UPT, UPT, -UR5, URZ, URZ ;  /* 0x000000ff05057290 */ /* 0x000fc8000fffe1ff */
[----:B------:R-:W-:Y:S02]  /*35750*/  MOV R24, UR4 ;  /* 0x0000000400187c02 */ /* 0x000fe40008000f00 */
[----:B------:R-:W-:-:S07]  /*35760*/  MOV R25, UR5 ;  /* 0x0000000500197c02 */ /* 0x000fce0008000f00 */
.L_x_3610:
        /* <DEDUP_REMOVED lines=28> */
.L_x_3587:
        /* <DEDUP_REMOVED lines=8> */
.L_x_3588:
[----:B------:R-:W-:Y:S05]  /*359b0*/  BSYNC.RECONVERGENT B1 ;  /* 0x0000000000017941 */ /* 0x000fea0003800200 */
.L_x_3586:
        /* <DEDUP_REMOVED lines=13> */
[----:B------:R-:W-:Y:S01]  /*35a90*/  MOV R22, R7 ;  /* 0x0000000700167202 */ /* 0x000fe20000000f00 */
        /* <DEDUP_REMOVED lines=31> */
.L_x_3590:
        /* <DEDUP_REMOVED lines=8> */
.L_x_3591:
[----:B------:R-:W-:Y:S05]  /*35d10*/  BSYNC.RECONVERGENT B1 ;  /* 0x0000000000017941 */ /* 0x000fea0003800200 */
.L_x_3589:
        /* <DEDUP_REMOVED lines=44> */
.L_x_3593:
        /* <DEDUP_REMOVED lines=8> */
.L_x_3594:
[----:B------:R-:W-:Y:S05]  /*36060*/  BSYNC.RECONVERGENT B1 ;  /* 0x0000000000017941 */ /* 0x000fea0003800200 */
.L_x_3592:
        /* <DEDUP_REMOVED lines=44> */
.L_x_3596:
        /* <DEDUP_REMOVED lines=8> */
.L_x_3597:
[----:B------:R-:W-:Y:S05]  /*363b0*/  BSYNC.RECONVERGENT B1 ;  /* 0x0000000000017941 */ /* 0x000fea0003800200 */
.L_x_3595:
        /* <DEDUP_REMOVED lines=44> */
.L_x_3599:
        /* <DEDUP_REMOVED lines=8> */
.L_x_3600:
[----:B------:R-:W-:Y:S05]  /*36700*/  BSYNC.RECONVERGENT B1 ;  /* 0x0000000000017941 */ /* 0x000fea0003800200 */
.L_x_3598:
        /* <DEDUP_REMOVED lines=44> */
.L_x_3602:
        /* <DEDUP_REMOVED lines=8> */
.L_x_3603:
[----:B------:R-:W-:Y:S05]  /*36a50*/  BSYNC.RECONVERGENT B1 ;  /* 0x0000000000017941 */ /* 0x000fea0003800200 */
.L_x_3601:
        /* <DEDUP_REMOVED lines=44> */
.L_x_3605:
        /* <DEDUP_REMOVED lines=8> */
.L_x_3606:
[----:B------:R-:W-:Y:S05]  /*36da0*/  BSYNC.RECONVERGENT B1 ;  /* 0x0000000000017941 */ /* 0x000fea0003800200 */
.L_x_3604:
        /* <DEDUP_REMOVED lines=43> */
.L_x_3608:
        /* <DEDUP_REMOVED lines=8> */
.L_x_3609:
[----:B------:R-:W-:Y:S05]  /*370e0*/  BSYNC.RECONVERGENT B1 ;  /* 0x0000000000017941 */ /* 0x000fea0003800200 */
.L_x_3607:
[----:B------:R-:W0:Y:S02]  /*370f0*/  LDC.64 R2, c[0x0][0x3b0] ;  /* 0x0000ec00ff027b82 */ /* 0x000e240000000a00 */
[----:B0-----:R-:W-:-:S06]  /*37100*/  IMAD.WIDE.U32 R2, R17, 0x8, R2 ;  /* 0x0000000811027825 */ /* 0x001fcc00078e0002 */
[----:B------:R-:W2:Y:S01]  /*37110*/  LDG.E.64 R2, desc[UR36][R2.64] ;  /* 0x0000002402027981 */ /* 0x000ea2000c1e1b00 */
[----:B------:R-:W-:Y:S02]  /*37120*/  IADD3 R9, P0, PT, RZ, -R27, RZ ;  /* 0x8000001bff097210 */ /* 0x000fe40007f1e0ff */
[----:B------:R-:W-:Y:S02]  /*37130*/  MOV R4, R18 ;  /* 0x0000001200047202 */ /* 0x000fe40000000f00 */
[----:B------:R-:W-:Y:S01]  /*37140*/  MOV R5, R19 ;  /* 0x0000001300057202 */ /* 0x000fe20000000f00 */
[----:B------:R-:W-:Y:S01]  /*37150*/  IMAD.X R7, RZ, RZ, ~R26, P0 ;  /* 0x000000ffff077224 */ /* 0x000fe200000e0e1a */
[----:B------:R-:W-:Y:S02]  /*37160*/  IADD3 R25, PT, PT, R25, 0x8, RZ ;  /* 0x0000000819197810 */ /* 0x000fe40007ffe0ff */
[----:B------:R-:W-:Y:S01]  /*37170*/  MOV R14, R6 ;  /* 0x00000006000e7202 */ /* 0x000fe20000000f00 */
[----:B------:R-:W-:Y:S01]  /*37180*/  IMAD R7, R7, R22, RZ ;  /* 0x0000001607077224 */ /* 0x000fe200078e02ff */
[----:B------:R-:W-:Y:S01]  /*37190*/  ISETP.NE.AND P0, PT, R25, RZ, PT ;  /* 0x000000ff1900720c */ /* 0x000fe20003f05270 */
[----:B------:R-:W-:Y:S01]  /*371a0*/  IMAD.WIDE.U32 R4, R22, R9, R4 ;  /* 0x0000000916047225 */ /* 0x000fe200078e0004 */
[----:B------:R-:W-:-:S03]  /*371b0*/  IADD3 R24, PT, PT, R24, -0x8, RZ ;  /* 0xfffffff818187810 */ /* 0x000fc60007ffe0ff */
        /* <DEDUP_REMOVED lines=9> */
.L_x_3585:
[----:B------:R-:W-:-:S07]  /*37250*/  VIADD R14, R24, 0x3 ;  /* 0x00000003180e7836 */ /* 0x000fce0000000000 */
.L_x_3584:
        /* <DEDUP_REMOVED lines=31> */
.L_x_3613:
        /* <DEDUP_REMOVED lines=8> */
.L_x_3614:
[----:B------:R-:W-:Y:S05]  /*374d0*/  BSYNC.RECONVERGENT B0 ;  /* 0x0000000000007941 */ /* 0x000fea0003800200 */
.L_x_3612:
        /* <DEDUP_REMOVED lines=45> */
.L_x_3616:
        /* <DEDUP_REMOVED lines=8> */
.L_x_3617:
[----:B------:R-:W-:Y:S05]  /*37830*/  BSYNC.RECONVERGENT B0 ;  /* 0x0000000000007941 */ /* 0x000fea0003800200 */
.L_x_3615:
        /* <DEDUP_REMOVED lines=44> */
.L_x_3619:
        /* <DEDUP_REMOVED lines=8> */
.L_x_3620:
[----:B------:R-:W-:Y:S05]  /*37b80*/  BSYNC.RECONVERGENT B0 ;  /* 0x0000000000007941 */ /* 0x000fea0003800200 */
.L_x_3618:
        /* <DEDUP_REMOVED lines=44> */
.L_x_3622:
        /* <DEDUP_REMOVED lines=8> */
.L_x_3623:
[----:B------:R-:W-:Y:S05]  /*37ed0*/  BSYNC.RECONVERGENT B0 ;  /* 0x0000000000007941 */ /* 0x000fea0003800200 */
.L_x_3621:
        /* <DEDUP_REMOVED lines=18> */
.L_x_3611:
        /* <DEDUP_REMOVED lines=31> */
.L_x_3626:
        /* <DEDUP_REMOVED lines=8> */
.L_x_3627:
[----:B------:R-:W-:Y:S05]  /*38270*/  BSYNC.RECONVERGENT B0 ;  /* 0x0000000000007941 */ /* 0x000fea0003800200 */
.L_x_3625:
        /* <DEDUP_REMOVED lines=45> */
.L_x_3629:
        /* <DEDUP_REMOVED lines=8> */
.L_x_3630:
[----:B------:R-:W-:Y:S05]  /*385d0*/  BSYNC.RECONVERGENT B0 ;  /* 0x0000000000007941 */ /* 0x000fea0003800200 */
.L_x_3628:
[----:B------:R-:W0:Y:S02]  /*385e0*/  LDC.64 R2, c[0x0][0x3b0] ;  /* 0x0000ec00ff027b82 */ /* 0x000e240000000a00 */
[----:B0-----:R-:W-:-:S06]  /*385f0*/  IMAD.WIDE.U32 R2, R15, 0x8, R2 ;  /* 0x000000080f027825 */ /* 0x001fcc00078e0002 */
[----:B------:R-:W2:Y:S01]  /*38600*/  LDG.E.64 R2, desc[UR36][R2.64] ;  /* 0x0000002402027981 */ /* 0x000ea2000c1e1b00 */
[----:B------:R-:W-:Y:S02]  /*38610*/  IADD3 R9, P0, PT, RZ, -R27, RZ ;  /* 0x8000001bff097210 */ /* 0x000fe40007f1e0ff */
[----:B------:R-:W-:Y:S02]  /*38620*/  MOV R4, R20 ;  /* 0x0000001400047202 */ /* 0x000fe40000000f00 */
[----:B------:R-:W-:Y:S01]  /*38630*/  MOV R5, R21 ;  /* 0x0000001500057202 */ /* 0x000fe20000000f00 */
[----:B------:R-:W-:Y:S01]  /*38640*/  IMAD.X R7, RZ, RZ, ~R26, P0 ;  /* 0x000000ffff077224 */ /* 0x000fe200000e0e1a */
[----:B------:R-:W-:Y:S02]  /*38650*/  MOV R18, R6 ;  /* 0x0000000600127202 */ /* 0x000fe40000000f00 */
[----:B------:R-:W-:Y:S01]  /*38660*/  IADD3 R14, PT, PT, R14, -0x2, RZ ;  /* 0xfffffffe0e0e7810 */ /* 0x000fe20007ffe0ff */
[----:B------:R-:W-:-:S02]  /*38670*/  IMAD R7, R7, R22, RZ ;  /* 0x0000001607077224 */ /* 0x000fc400078e02ff */
[----:B------:R-:W-:-:S04]  /*38680*/  IMAD.WIDE.U32 R4, R22, R9, R4 ;  /* 0x0000000916047225 */ /* 0x000fc800078e0004 */
[----:B------:R-:W-:-:S04]  /*38690*/  IMAD R7, R23, R9, R7 ;  /* 0x0000000917077224 */ /* 0x000fc800078e0207 */
[----:B------:R-:W-:-:S04]  /*386a0*/  IMAD.IADD R5, R5, 0x1, R7 ;  /* 0x0000000105057824 */ /* 0x000fc800078e0207 */
[----:B--2---:R-:W-:Y:S02]  /*386b0*/  IMAD R5, R5, R2, RZ ;  /* 0x0000000205057224 */ /* 0x004fe400078e02ff */
[----:B------:R-:W-:-:S04]  /*386c0*/  IMAD.WIDE.U32 R18, R2, R4, R18 ;  /* 0x0000000402127225 */ /* 0x000fc800078e0012 */
[----:B------:R-:W-:Y:S02]  /*386d0*/  IMAD R5, R3, R4, R5 ;  /* 0x0000000403057224 */ /* 0x000fe400078e0205 */
[----:B------:R-:W-:-:S03]  /*386e0*/  IMAD.MOV.U32 R7, RZ, RZ, R18 ;  /* 0x000000ffff077224 */ /* 0x000fc600078e0012 */
[----:B------:R-:W-:-:S07]  /*386f0*/  IADD3 R17, PT, PT, R19, R5, RZ ;  /* 0x0000000513117210 */ /* 0x000fce0007ffe0ff */
.L_x_3624:
        /* <DEDUP_REMOVED lines=31> */
.L_x_3632:
[----:B------:R-:W-:Y:S01]  /*388f0*/  MOV R0, R3 ;  /* 0x0000000300007202 */ /* 0x000fe20000000f00 */
[----:B------:R-:W-:Y:S01]  /*38900*/  IMAD.MOV.U32 R6, RZ, RZ, R26 ;  /* 0x000000ffff067224 */ /* 0x000fe200078e001a */
[----:B------:R-:W-:Y:S02]  /*38910*/  MOV R15, R27 ;  /* 0x0000001b000f7202 */ /* 0x000fe40000000f00 */
[----:B------:R-:W-:-:S07]  /*38920*/  MOV R3, 0x38940 ;  /* 0x0003894000037802 */ /* 0x000fce0000000f00 */
[----:B------:R-:W-:Y:S05]  /*38930*/  CALL.REL.NOINC `($__internal_9_$__cuda_sm20_rem_s64) ;  /* 0x0000004000f07944 */ /* 0x000fea0003c00000 */
[----:B------:R-:W-:-:S07]  /*38940*/  MOV R5, R0 ;  /* 0x0000000000057202 */ /* 0x000fce0000000f00 */
.L_x_3633:
[----:B------:R-:W-:Y:S05]  /*38950*/  BSYNC.RECONVERGENT B0 ;  /* 0x0000000000007941 */ /* 0x000fea0003800200 */
.L_x_3631:
        /* <DEDUP_REMOVED lines=10> */
.L_x_3583:
        /* <DEDUP_REMOVED lines=15> */
.L_x_3638:
        /* <DEDUP_REMOVED lines=22> */
.L_x_3637:
[----:B------:R-:W-:Y:S05]  /*38c50*/  BSYNC.RECONVERGENT B7 ;  /* 0x0000000000077941 */ /* 0x000fea0003800200 */
.L_x_3636:
[----:B------:R-:W-:-:S04]  /*38c60*/  IADD3 R18, P0, PT, R18, 0x8, RZ ;  /* 0x0000000812127810 */ /* 0x000fc80007f1e0ff */
[----:B------:R-:W-:Y:S02]  /*38c70*/  IADD3.X R19, PT, PT, RZ, R19, RZ, P0, !PT ;  /* 0x00000013ff137210 */ /* 0x000fe400007fe4ff */
[----:B------:R-:W-:-:S04]  /*38c80*/  ISETP.GE.U32.AND P0, PT, R18, R17, PT ;  /* 0x000000111200720c */ /* 0x000fc80003f06070 */
[----:B------:R-:W-:-:S13]  /*38c90*/  ISETP.GE.U32.AND.EX P0, PT, R19, R22, PT, P0 ;  /* 0x000000161300720c */ /* 0x000fda0003f06100 */
[----:B------:R-:W-:Y:S05]  /*38ca0*/  @!P0 BRA `(.L_x_3638) ;  /* 0xfffffffc00908947 */ /* 0x000fea000383ffff */
.L_x_3635:
[----:B------:R-:W-:Y:S05]  /*38cb0*/  BSYNC.RECONVERGENT B6 ;  /* 0x0000000000067941 */ /* 0x000fea0003800200 */
.L_x_3634:
        /* <DEDUP_REMOVED lines=21> */
.L_x_3640:
[----:B------:R-:W-:Y:S05]  /*38e10*/  BSYNC.RECONVERGENT B6 ;  /* 0x0000000000067941 */ /* 0x000fea0003800200 */
.L_x_3639:
        /* <DEDUP_REMOVED lines=21> */
.L_x_3642:
[----:B------:R-:W-:Y:S05]  /*38f70*/  BSYNC.RECONVERGENT B6 ;  /* 0x0000000000067941 */ /* 0x000fea0003800200 */
.L_x_3641:
        /* <DEDUP_REMOVED lines=26> */
.L_x_3644:
[----:B------:R-:W-:Y:S05]  /*39120*/  BSYNC.RECONVERGENT B6 ;  /* 0x0000000000067941 */ /* 0x000fea0003800200 */
.L_x_3643:
        /* <DEDUP_REMOVED lines=9> */
[----:B------:R-:W-:Y:S01]  /*391c0*/  IMAD.MOV.U32 R29, RZ, RZ, R2 ;  /* 0x000000ffff1d7224 */ /* 0x000fe200078e0002 */
[----:B------:R-:W-:Y:S02]  /*391d0*/  IADD3 R28, PT, PT, R3, R5, RZ ;  /* 0x00000005031c7210 */ /* 0x000fe40007ffe0ff */
[----:B------:R-:W-:Y:S02]  /*391e0*/  MOV R7, RZ ;  /* 0x000000ff00077202 */ /* 0x000fe40000000f00 */
[----:B------:R-:W-:-:S07]  /*391f0*/  MOV R14, RZ ;  /* 0x000000ff000e7202 */ /* 0x000fce0000000f00 */
[----:B------:R-:W-:Y:S05]  /*39200*/  @!P0 BRA `(.L_x_3646) ;  /* 0x0000001800a88947 */ /* 0x000fea0003800000 */
[----:B------:R-:W0:Y:S01]  /*39210*/  LDCU UR4, c[0x0][0x3a0] ;  /* 0x00007400ff0477ac */ /* 0x000e220008000800 */
[----:B------:R-:W1:Y:S01]  /*39220*/  LDC.64 R22, c[0x0][0x3a8] ;  /* 0x0000ea00ff167b82 */ /* 0x000e620000000a00 */
[----:B------:R-:W-:Y:S01]  /*39230*/  BSSY.RECONVERGENT B0, `(.L_x_3647) ;  /* 0x00001a6000007945 */ /* 0x000fe20003800200 */
[----:B------:R-:W-:Y:S01]  /*39240*/  IMAD.MOV.U32 R7, RZ, RZ, RZ ;  /* 0x000000ffff077224 */ /* 0x000fe200078e00ff */
[----:B------:R-:W-:-:S05]  /*39250*/  MOV R14, RZ ;  /* 0x000000ff000e7202 */ /* 0x000fca0000000f00 */
[----:B------:R-:W2:Y:S01]  /*39260*/  LDC.64 R20, c[0x0][0x3b0] ;  /* 0x0000ec00ff147b82 */ /* 0x000ea20000000a00 */
[----:B0-----:R-:W-:Y:S02]  /*39270*/  ULOP3.LUT UR5, UR4, 0xfffffff8, URZ, 0xc0, !UPT ;  /* 0xfffffff804057892 */ /* 0x001fe4000f8ec0ff */
[----:B------:R-:W-:Y:S02]  /*39280*/  UIADD3 UR4, UPT, UPT, UR4, -0x4, URZ ;  /* 0xfffffffc04047890 */ /* 0x000fe4000fffe0ff */
[----:B------:R-:W-:-:S04]  /*39290*/  UIADD3 UR5, UPT, UPT, -UR5, URZ, URZ ;  /* 0x000000ff05057290 */ /* 0x000fc8000fffe1ff */
[----:B------:R-:W-:Y:S02]  /*392a0*/  MOV R26, UR4 ;  /* 0x00000004001a7c02 */ /* 0x000fe40008000f00 */
[----:B------:R-:W-:-:S07]  /*392b0*/  IMAD.U32 R27, RZ, RZ, UR5 ;  /* 0x00000005ff1b7e24 */ /* 0x000fce000f8e00ff */
.L_x_3672:
[----:B------:R-:W-:-:S05]  /*392c0*/  IADD3 R15, PT, PT, R26, 0x3, RZ ;  /* 0x000000031a0f7810 */ /* 0x000fca0007ffe0ff */
[----:B-1----:R-:W-:-:S06]  /*392d0*/  IMAD.WIDE.U32 R24, R15, 0x8, R22 ;  /* 0x000000080f187825 */ /* 0x002fcc00078e0016 */
[----:B------:R-:W3:Y:S01]  /*392e0*/  LDG.E.64 R24, desc[UR36][R24.64] ;  /* 0x0000002418187981 */ /* 0x000ee2000c1e1b00 */
[----:B------:R-:W-:Y:S01]  /*392f0*/  BSSY.RECONVERGENT B1, `(.L_x_3648) ;  /* 0x0000020000017945 */ /* 0x000fe20003800200 */
[----:B---3--:R-:W-:-:S04]  /*39300*/  LOP3.LUT R0, R28, R25, RZ, 0xfc, !PT ;  /* 0x000000191c007212 */ /* 0x008fc800078efcff */
        /* <DEDUP_REMOVED lines=22> */
.L_x_3649:
[----:B------:R-:W-:Y:S01]  /*39470*/  MOV R4, R29 ;  /* 0x0000001d00047202 */ /* 0x000fe20000000f00 */
[----:B------:R-:W-:Y:S01]  /*39480*/  IMAD.MOV.U32 R2, RZ, RZ, R24 ;  /* 0x000000ffff027224 */ /* 0x000fe200078e0018 */
[----:B------:R-:W-:Y:S02]  /*39490*/  MOV R5, R28 ;  /* 0x0000001c00057202 */ /* 0x000fe40000000f00 */
[----:B------:R-:W-:Y:S02]  /*394a0*/  MOV R3, R25 ;  /* 0x0000001900037202 */ /* 0x000fe40000000f00 */
[----:B------:R-:W-:-:S07]  /*394b0*/  MOV R0, 0x394d0 ;  /* 0x000394d000007802 */ /* 0x000fce0000000f00 */
[----:B--2---:R-:W-:Y:S05]  /*394c0*/  CALL.REL.NOINC `($__internal_8_$__cuda_sm20_div_s64) ;  /* 0x0000003000bc7944 */ /* 0x004fea0003c00000 */
[----:B------:R-:W-:Y:S01]  /*394d0*/  MOV R18, R4 ;  /* 0x0000000400127202 */ /* 0x000fe20000000f00 */
[----:B------:R-:W-:-:S07]  /*394e0*/  IMAD.MOV.U32 R19, RZ, RZ, R5 ;  /* 0x000000ffff137224 */ /* 0x000fce00078e0005 */
.L_x_3650:
[----:B------:R-:W-:Y:S05]  /*394f0*/  BSYNC.RECONVERGENT B1 ;  /* 0x0000000000017941 */ /* 0x000fea0003800200 */
.L_x_3648:
[----:B------:R-:W-:Y:S01]  /*39500*/  IADD3 R31, PT, PT, R26, 0x2, RZ ;  /* 0x000000021a1f7810 */ /* 0x000fe20007ffe0ff */
[----:B--2---:R-:W-:-:S04]  /*39510*/  IMAD.WIDE.U32 R2, R15, 0x8, R20 ;  /* 0x000000080f027825 */ /* 0x004fc800078e0014 */
        /* <DEDUP_REMOVED lines=41> */
.L_x_3652:
        /* <DEDUP_REMOVED lines=8> */
.L_x_3653:
[----:B------:R-:W-:Y:S05]  /*39830*/  BSYNC.RECONVERGENT B1 ;  /* 0x0000000000017941 */ /* 0x000fea0003800200 */
.L_x_3651:
        /* <DEDUP_REMOVED lines=42> */
.L_x_3655:
        /* <DEDUP_REMOVED lines=8> */
.L_x_3656:
[----:B------:R-:W-:Y:S05]  /*39b60*/  BSYNC.RECONVERGENT B1 ;  /* 0x0000000000017941 */ /* 0x000fea0003800200 */
.L_x_3654:
        /* <DEDUP_REMOVED lines=17> */
[----:B------:R-:W-:Y:S01]  /*39c80*/  IMAD.WIDE.U32 R24, R2, R4, R30 ;  /* 0x0000000402187225 */ /* 0x000fe200078e001e */
[----:B------:R-:W-:-:S03]  /*39c90*/  IADD3 R30, PT, PT, R26, -0x4, RZ ;  /* 0xfffffffc1a1e7810 */ /* 0x000fc60007ffe0ff */
        /* <DEDUP_REMOVED lines=23> */
.L_x_3658:
        /* <DEDUP_REMOVED lines=8> */
.L_x_3659:
[----:B------:R-:W-:Y:S05]  /*39e90*/  BSYNC.RECONVERGENT B1 ;  /* 0x0000000000017941 */ /* 0x000fea0003800200 */
.L_x_3657:
        /* <DEDUP_REMOVED lines=42> */
.L_x_3661:
        /* <DEDUP_REMOVED lines=8> */
.L_x_3662:
[----:B------:R-:W-:Y:S05]  /*3a1c0*/  BSYNC.RECONVERGENT B1 ;  /* 0x0000000000017941 */ /* 0x000fea0003800200 */
.L_x_3660:
        /* <DEDUP_REMOVED lines=42> */
.L_x_3664:
        /* <DEDUP_REMOVED lines=8> */
.L_x_3665:
[----:B------:R-:W-:Y:S05]  /*3a4f0*/  BSYNC.RECONVERGENT B1 ;  /* 0x0000000000017941 */ /* 0x000fea0003800200 */
.L_x_3663:
        /* <DEDUP_REMOVED lines=42> */
.L_x_3667:
        /* <DEDUP_REMOVED lines=8> */
.L_x_3668:
[----:B------:R-:W-:Y:S05]  /*3a820*/  BSYNC.RECONVERGENT B1 ;  /* 0x0000000000017941 */ /* 0x000fea0003800200 */
.L_x_3666:
        /* <DEDUP_REMOVED lines=41> */
.L_x_3670:
        /* <DEDUP_REMOVED lines=8> */
.L_x_3671:
[----:B------:R-:W-:Y:S05]  /*3ab40*/  BSYNC.RECONVERGENT B1 ;  /* 0x0000000000017941 */ /* 0x000fea0003800200 */
.L_x_3669:
[----:B------:R-:W-:-:S06]  /*3ab50*/  IMAD.WIDE.U32 R30, R30, 0x8, R20 ;  /* 0x000000081e1e7825 */ /* 0x000fcc00078e0014 */
        /* <DEDUP_REMOVED lines=20> */
.L_x_3647:
[----:B------:R-:W-:-:S07]  /*3aca0*/  IADD3 R16, PT, PT, R26, 0x3, RZ ;  /* 0x000000031a107810 */ /* 0x000fce0007ffe0ff */
.L_x_3646:
        /* <DEDUP_REMOVED lines=31> */
.L_x_3675:
        /* <DEDUP_REMOVED lines=8> */
.L_x_3676:
[----:B------:R-:W-:Y:S05]  /*3af20*/  BSYNC.RECONVERGENT B0 ;  /* 0x0000000000007941 */ /* 0x000fea0003800200 */
.L_x_3674:
        /* <DEDUP_REMOVED lines=45> */
.L_x_3678:
        /* <DEDUP_REMOVED lines=8> */
.L_x_3679:
[----:B------:R-:W-:Y:S05]  /*3b280*/  BSYNC.RECONVERGENT B0 ;  /* 0x0000000000007941 */ /* 0x000fea0003800200 */
.L_x_3677:
        /* <DEDUP_REMOVED lines=44> */
.L_x_3681:
        /* <DEDUP_REMOVED lines=8> */
.L_x_3682:
[----:B------:R-:W-:Y:S05]  /*3b5d0*/  BSYNC.RECONVERGENT B0 ;  /* 0x0000000000007941 */ /* 0x000fea0003800200 */
.L_x_3680:
        /* <DEDUP_REMOVED lines=44> */
.L_x_3684:
        /* <DEDUP_REMOVED lines=8> */
.L_x_3685:
[----:B------:R-:W-:Y:S05]  /*3b920*/  BSYNC.RECONVERGENT B0 ;  /* 0x0000000000007941 */ /* 0x000fea0003800200 */
.L_x_3683:
        /* <DEDUP_REMOVED lines=18> */
.L_x_3673:
        /* <DEDUP_REMOVED lines=31> */
.L_x_3688:
        /* <DEDUP_REMOVED lines=8> */
.L_x_3689:
[----:B------:R-:W-:Y:S05]  /*3bcc0*/  BSYNC.RECONVERGENT B0 ;  /* 0x0000000000007941 */ /* 0x000fea0003800200 */
.L_x_3687:
        /* <DEDUP_REMOVED lines=45> */
.L_x_3691:
        /* <DEDUP_REMOVED lines=8> */
.L_x_3692:
[----:B------:R-:W-:Y:S05]  /*3c020*/  BSYNC.RECONVERGENT B0 ;  /* 0x0000000000007941 */ /* 0x000fea0003800200 */
.L_x_3690:
        /* <DEDUP_REMOVED lines=18> */
.L_x_3686:
        /* <DEDUP_REMOVED lines=31> */
.L_x_3694:
[----:B------:R-:W-:Y:S01]  /*3c340*/  MOV R0, R3 ;  /* 0x0000000300007202 */ /* 0x000fe20000000f00 */
[----:B------:R-:W-:Y:S01]  /*3c350*/  IMAD.MOV.U32 R15, RZ, RZ, R29 ;  /* 0x000000ffff0f7224 */ /* 0x000fe200078e001d */
[----:B------:R-:W-:Y:S02]  /*3c360*/  MOV R6, R28 ;  /* 0x0000001c00067202 */ /* 0x000fe40000000f00 */
[----:B------:R-:W-:-:S07]  /*3c370*/  MOV R3, 0x3c390 ;  /* 0x0003c39000037802 */ /* 0x000fce0000000f00 */
[----:B------:R-:W-:Y:S05]  /*3c380*/  CALL.REL.NOINC `($__internal_9_$__cuda_sm20_rem_s64) ;  /* 0x00000008005c7944 */ /* 0x000fea0003c00000 */
[----:B------:R-:W-:-:S07]  /*3c390*/  MOV R5, R0 ;  /* 0x0000000000057202 */ /* 0x000fce0000000f00 */
.L_x_3695:
[----:B------:R-:W-:Y:S05]  /*3c3a0*/  BSYNC.RECONVERGENT B0 ;  /* 0x0000000000007941 */ /* 0x000fea0003800200 */
.L_x_3693:
        /* <DEDUP_REMOVED lines=10> */
.L_x_3645:
        /* <DEDUP_REMOVED lines=15> */
.L_x_3700:
        /* <DEDUP_REMOVED lines=22> */
.L_x_3699:
[----:B------:R-:W-:Y:S05]  /*3c6a0*/  BSYNC.RECONVERGENT B7 ;  /* 0x0000000000077941 */ /* 0x000fea0003800200 */
.L_x_3698:
[----:B------:R-:W-:-:S04]  /*3c6b0*/  IADD3 R16, P0, PT, R16, 0x8, RZ ;  /* 0x0000000810107810 */ /* 0x000fc80007f1e0ff */
[----:B------:R-:W-:Y:S02]  /*3c6c0*/  IADD3.X R17, PT, PT, RZ, R17, RZ, P0, !PT ;  /* 0x00000011ff117210 */ /* 0x000fe400007fe4ff */
[----:B------:R-:W-:-:S04]  /*3c6d0*/  ISETP.GE.U32.AND P0, PT, R16, R19, PT ;  /* 0x000000131000720c */ /* 0x000fc80003f06070 */
[----:B------:R-:W-:-:S13]  /*3c6e0*/  ISETP.GE.U32.AND.EX P0, PT, R17, R18, PT, P0 ;  /* 0x000000121100720c */ /* 0x000fda0003f06100 */
[----:B------:R-:W-:Y:S05]  /*3c6f0*/  @!P0 BRA `(.L_x_3700) ;  /* 0xfffffffc00908947 */ /* 0x000fea000383ffff */
.L_x_3697:
[----:B------:R-:W-:Y:S05]  /*3c700*/  BSYNC.RECONVERGENT B6 ;  /* 0x0000000000067941 */ /* 0x000fea0003800200 */
.L_x_3696:
[----:B------:R-:W0:Y:S01]  /*3c710*/  S2R R0, SR_CTAID.X ;  /* 0x0000000000007919 */ /* 0x000e220000002500 */
[----:B------:R-:W1:Y:S01]  /*3c720*/  LDC.64 R2, c[0x0][0x3c8] ;  /* 0x0000f200ff027b82 */ /* 0x000e620000000a00 */
[----:B------:R-:W2:Y:S01]  /*3c730*/  S2R R5, SR_TID.X ;  /* 0x0000000000057919 */ /* 0x000ea20000002100 */
[----:B0-----:R-:W-:-:S04]  /*3c740*/  IMAD.SHL.U32 R7, R0, 0x400, RZ ;  /* 0x0000040000077824 */ /* 0x001fc800078e00ff */
[----:B-1----:R-:W-:-:S04]  /*3c750*/  IMAD.WIDE.U32 R2, R7, 0x8, R2 ;  /* 0x0000000807027825 */ /* 0x002fc800078e0002 */
[----:B--2---:R-:W-:-:S05]  /*3c760*/  IMAD.WIDE.U32 R2, R5, 0x10, R2 ;  /* 0x0000001005027825 */ /* 0x004fca00078e0002 */
[----:B------:R-:W-:Y:S04]  /*3c770*/  STG.E.128 desc[UR36][R2.64], RZ ;  /* 0x000000ff02007986 */ /* 0x000fe8000c101d24 */
[----:B------:R-:W-:Y:S04]  /*3c780*/  STG.E.128 desc[UR36][R2.64+0x800], RZ ;  /* 0x000800ff02007986 */ /* 0x000fe8000c101d24 */
[----:B------:R-:W-:Y:S04]  /*3c790*/  STG.E.128 desc[UR36][R2.64+0x1000], RZ ;  /* 0x001000ff02007986 */ /* 0x000fe8000c101d24 */
[----:B------:R-:W-:Y:S01]  /*3c7a0*/  STG.E.128 desc[UR36][R2.64+0x1800], RZ ;  /* 0x001800ff02007986 */ /* 0x000fe2000c101d24 */
[----:B------:R-:W-:Y:S05]  /*3c7b0*/  EXIT ;  /* 0x000000000000794d */ /* 0x000fea0003800000 */
        .weak           $__internal_8_$__cuda_sm20_div_s64
        .type           $__internal_8_$__cuda_sm20_div_s64,@function
        .size           $__internal_8_$__cuda_sm20_div_s64,($__internal_9_$__cuda_sm20_rem_s64 - $__internal_8_$__cuda_sm20_div_s64)
$__internal_8_$__cuda_sm20_div_s64:
[-C--:B------:R-:W-:Y:S02]  /*3c7c0*/  IADD3 R8, P1, PT, RZ, -R2.reuse, RZ ;  /* 0x80000002ff087210 */ /* 0x080fe40007f3e0ff */
[----:B------:R-:W-:Y:S02]  /*3c7d0*/  ISETP.GE.AND P0, PT, R3, RZ, PT ;  /* 0x000000ff0300720c */ /* 0x000fe40003f06270 */
[-C--:B------:R-:W-:Y:S02]  /*3c7e0*/  IADD3.X R9, PT, PT, RZ, ~R3.reuse, RZ, P1, !PT ;  /* 0x80000003ff097210 */ /* 0x080fe40000ffe4ff */
[----:B------:R-:W-:Y:S02]  /*3c7f0*/  SEL R12, R8, R2, !P0 ;  /* 0x00000002080c7207 */ /* 0x000fe40004000000 */
[----:B------:R-:W-:Y:S02]  /*3c800*/  SEL R13, R9, R3, !P0 ;  /* 0x00000003090d7207 */ /* 0x000fe40004000000 */
[----:B------:R-:W-:-:S02]  /*3c810*/  ISETP.GE.AND P3, PT, R5, RZ, PT ;  /* 0x000000ff0500720c */ /* 0x000fc40003f66270 */
[----:B------:R-:W0:Y:S01]  /*3c820*/  I2F.U64.RP R10, R12 ;  /* 0x0000000c000a7312 */ /* 0x000e220000309000 */
[----:B------:R-:W-:-:S04]  /*3c830*/  IADD3 R88, P4, PT, RZ, -R4, RZ ;  /* 0x80000004ff587210 */ /* 0x000fc80007f9e0ff */
[----:B------:R-:W-:-:S03]  /*3c840*/  SEL R4, R88, R4, !P3 ;  /* 0x0000000458047207 */ /* 0x000fc60005800000 */
        /* <DEDUP_REMOVED lines=19> */
[----:B------:R-:W-:-:S03]  /*3c980*/  IADD3 R9, P0, PT, RZ, -R10, RZ ;  /* 0x8000000aff097210 */ /* 0x000fc60007f1e0ff */
        /* <DEDUP_REMOVED lines=8> */
[----:B------:R-:W-:Y:S01]  /*3ca10*/  IMAD.MOV.U32 R57, RZ, RZ, RZ ;  /* 0x000000ffff397224 */ /* 0x000fe200078e00ff */
[-C--:B------:R-:W-:Y:S02]  /*3ca20*/  IADD3.X R11, PT, PT, RZ, ~R5.reuse, RZ, P4, !PT ;  /* 0x80000005ff0b7210 */ /* 0x080fe400027fe4ff */
        /* <DEDUP_REMOVED lines=14> */
[----:B------:R-:W-:Y:S02]  /*3cb10*/  IADD3 R4, P1, PT, -R56, R4, RZ ;  /* 0x0000000438047210 */ /* 0x000fe40007f3e1ff */
[----:B------:R-:W-:Y:S01]  /*3cb20*/  IADD3.X R57, PT, PT, RZ, R10, RZ, P2, !PT ;  /* 0x0000000aff397210 */ /* 0x000fe200017fe4ff */
        /* <DEDUP_REMOVED lines=8> */
[----:B------:R-:W-:Y:S02]  /*3cbb0*/  SEL R11, R11, R8, P0 ;  /* 0x000000080b0b7207 */ /* 0x000fe40000000000 */
[----:B------:R-:W-:-:S02]  /*3cbc0*/  ISETP.GE.U32.AND P1, PT, R56, R12, PT ;  /* 0x0000000c3800720c */ /* 0x000fc40003f26070 */
        /* <DEDUP_REMOVED lines=12> */
[----:B------:R-:W-:Y:S02]  /*3cc90*/  SEL R3, R8, R4, !P1 ;  /* 0x0000000408037207 */ /* 0x000fe40004800000 */
[----:B------:R-:W-:Y:S02]  /*3cca0*/  SEL R2, R2, R5, !P1 ;  /* 0x0000000502027207 */ /* 0x000fe40004800000 */
[----:B------:R-:W-:Y:S01]  /*3ccb0*/  SEL R4, R3, 0xffffffff, P0 ;  /* 0xffffffff03047807 */ /* 0x000fe20000000000 */
[----:B------:R-:W-:Y:S01]  /*3ccc0*/  IMAD.MOV.U32 R3, RZ, RZ, 0x0 ;  /* 0x00000000ff037424 */ /* 0x000fe200078e00ff */
[----:B------:R-:W-:-:S02]  /*3ccd0*/  SEL R5, R2, 0xffffffff, P0 ;  /* 0xffffffff02057807 */ /* 0x000fc40000000000 */
[----:B------:R-:W-:-:S04]  /*3cce0*/  MOV R2, R0 ;  /* 0x0000000000027202 */ /* 0x000fc80000000f00 */
[----:B------:R-:W-:Y:S05]  /*3ccf0*/  RET.REL.NODEC R2 `(_ZN2at6native29vectorized_elementwise_kernelILi2EZZZNS0_67_GLOBAL__N__bb565c37_34_ValidateCompressedIndicesKernel_cu_33a4b88b42_validate_compressed_sparse_indices_kernelILNS2_8CDimNameE1ENS2_18CUDAKernelLauncherENS2_14EmptyVecKernelENS2_8DummyVecELm0EEEvRKNS_6TensorESA_lllENKUlvE1_clEvENKUlvE0_clEvEUllllllE_St5arrayIPcLm6EEEEviT0_T1_) ;  /* 0xfffffc3002c07950 */ /* 0x000fea0003c3ffff */
        .weak           $__internal_9_$__cuda_sm20_rem_s64
        .type           $__internal_9_$__cuda_sm20_rem_s64,@function
        .size           $__internal_9_$__cuda_sm20_rem_s64,(.L_x_40029 - $__internal_9_$__cuda_sm20_rem_s64)
$__internal_9_$__cuda_sm20_rem_s64:
        /* <DEDUP_REMOVED lines=18> */
[----:B------:R-:W-:Y:S01]  /*3ce20*/  IMAD.HI.U32 R8, R9, R13, RZ ;  /* 0x0000000d09087227 */ /* 0x000fe200078e00ff */
[----:B------:R-:W-:-:S03]  /*3ce30*/  IADD3 R13, P4, PT, RZ, -R15, RZ ;  /* 0x8000000fff0d7210 */ /* 0x000fc60007f9e0ff */
[----:B------:R-:W-:-:S05]  /*3ce40*/  IMAD.HI.U32 R10, P1, R9, R12, R10 ;  /* 0x0000000c090a7227 */ /* 0x000fca000782000a */
[----:B------:R-:W-:Y:S02]  /*3ce50*/  IADD3 R11, P2, PT, R20, R10, RZ ;  /* 0x0000000a140b7210 */ /* 0x000fe40007f5e0ff */
[----:B------:R-:W-:-:S03]  /*3ce60*/  IADD3.X R10, PT, PT, R8, R9, RZ, P0, !PT ;  /* 0x00000009080a7210 */ /* 0x000fc600007fe4ff */
        /* <DEDUP_REMOVED lines=9> */
[C---:B------:R-:W-:Y:S01]  /*3cf00*/  IMAD.HI.U32 R9, P2, R12.reuse, R9, R10 ;  /* 0x000000090c097227 */ /* 0x040fe2000784000a */
[----:B------:R-:W-:Y:S02]  /*3cf10*/  SEL R10, R13, R15, !P1 ;  /* 0x0000000f0d0a7207 */ /* 0x000fe40004800000 */
[----:B------:R-:W-:Y:S01]  /*3cf20*/  IADD3.X R13, PT, PT, RZ, ~R6, RZ, P4, !PT ;  /* 0x80000006ff0d7210 */ /* 0x000fe200027fe4ff */
[CC--:B------:R-:W-:Y:S02]  /*3cf30*/  IMAD R11, R12.reuse, R8.reuse, RZ ;  /* 0x000000080c0b7224 */ /* 0x0c0fe400078e02ff */
[----:B------:R-:W-:Y:S01]  /*3cf40*/  IMAD.HI.U32 R8, R12, R8, RZ ;  /* 0x000000080c087227 */ /* 0x000fe200078e00ff */
[----:B------:R-:W-:Y:S02]  /*3cf50*/  SEL R6, R13, R6, !P1 ;  /* 0x000000060d067207 */ /* 0x000fe40004800000 */
[----:B------:R-:W-:Y:S02]  /*3cf60*/  IADD3 R11, P3, PT, R11, R9, RZ ;  /* 0x000000090b0b7210 */ /* 0x000fe40007f7e0ff */
[----:B------:R-:W-:-:S03]  /*3cf70*/  IADD3.X R9, PT, PT, R8, R12, RZ, P0, !PT ;  /* 0x0000000c08097210 */ /* 0x000fc600007fe4ff */
[----:B------:R-:W-:Y:S01]  /*3cf80*/  IMAD.HI.U32 R8, R11, R10, RZ ;  /* 0x0000000a0b087227 */ /* 0x000fe200078e00ff */
[----:B------:R-:W-:-:S03]  /*3cf90*/  IADD3.X R12, PT, PT, RZ, RZ, R9, P3, P2 ;  /* 0x000000ffff0c7210 */ /* 0x000fc60001fe4409 */
[----:B------:R-:W-:Y:S02]  /*3cfa0*/  IMAD.MOV.U32 R9, RZ, RZ, RZ ;  /* 0x000000ffff097224 */ /* 0x000fe400078e00ff */
        /* <DEDUP_REMOVED lines=29> */
[----:B------:R-:W-:Y:S02]  /*3d180*/  SEL R4, R2, 0xffffffff, P0 ;  /* 0xffffffff02047807 */ /* 0x000fe40000000000 */
[----:B------:R-:W-:Y:S01]  /*3d190*/  MOV R2, R3 ;  /* 0x0000000300027202 */ /* 0x000fe20000000f00 */
[----:B------:R-:W-:Y:S01]  /*3d1a0*/  HFMA2 R3, -RZ, RZ, 0, 0 ;  /* 0x00000000ff037431 */ /* 0x000fe200000001ff */
[----:B------:R-:W-:-:S04]  /*3d1b0*/  SEL R0, R5, R6, !P1 ;  /* 0x0000000605007207 */ /* 0x000fc80004800000 */
[----:B------:R-:W-:Y:S01]  /*3d1c0*/  SEL R0, R0, 0xffffffff, P0 ;  /* 0xffffffff00007807 */ /* 0x000fe20000000000 */
[----:B------:R-:W-:Y:S06]  /*3d1d0*/  RET.REL.NODEC R2 `(_ZN2at6native29vectorized_elementwise_kernelILi2EZZZNS0_67_GLOBAL__N__bb565c37_34_ValidateCompressedIndicesKernel_cu_33a4b88b42_validate_compressed_sparse_indices_kernelILNS2_8CDimNameE1ENS2_18CUDAKernelLauncherENS2_14EmptyVecKernelENS2_8DummyVecELm0EEEvRKNS_6TensorESA_lllENKUlvE1_clEvENKUlvE0_clEvEUllllllE_St5arrayIPcLm6EEEEviT0_T1_) ;  /* 0xfffffc2c02887950 */ /* 0x000fec0003c3ffff */
.L_x_3701:
        /* <DEDUP_REMOVED lines=10> */
.L_x_40029:


//--------------------- .text._ZN2at6native29vectorized_elementwise_kernelILi4EZZZNS0_67_GLOBAL__N__bb565c37_34_ValidateCompressedIndicesKernel_cu_33a4b88b42_validate_compressed_sparse_indices_kernelILNS2_8CDimNameE1ENS2_18CUDAKernelLauncherENS2_14EmptyVecKernelENS2_8DummyVecELm0EEEvRKNS_6TensorESA_lllENKUlvE1_clEvENKUlvE0_clEvEUllllllE_St5arrayIPcLm6EEEEviT0_T1_ --------------------------
	.section	.text._ZN2at6native29vectorized_elementwise_kernelILi4EZZZNS0_67_GLOBAL__N__bb565c37_34_ValidateCompressedIndicesKernel_cu_33a4b88b42_validate_compressed_sparse_indices_kernelILNS2_8CDimNameE1ENS2_18CUDAKernelLauncherENS2_14EmptyVecKernelENS2_8DummyVecELm0EEEvRKNS_6TensorESA_lllENKUlvE1_clEvENKUlvE0_clEvEUllllllE_St5arrayIPcLm6EEEEviT0_T1_,"ax",@progbits
	.align	128
        .global         _ZN2at6native29vectorized_elementwise_kernelILi4EZZZNS0_67_GLOBAL__N__bb565c37_34_ValidateCompressedIndicesKernel_cu_33a4b88b42_validate_compressed_sparse_indices_kernelILNS2_8CDimNameE1ENS2_18CUDAKernelLauncherENS2_14EmptyVecKernelENS2_8DummyVecELm0EEEvRKNS_6TensorESA_lllENKUlvE1_clEvENKUlvE0_clEvEUllllllE_St5arrayIPcLm6EEEEviT0_T1_
        .type           _ZN2at6native29vectorized_elementwise_kernelILi4EZZZNS0_67_GLOBAL__N__bb565c37_34_ValidateCompressedIndicesKernel_cu_33a4b88b42_validate_compressed_sparse_indices_kernelILNS2_8CDimNameE1ENS2_18CUDAKernelLauncherENS2_14EmptyVecKernelENS2_8DummyVecELm0EEEvRKNS_6TensorESA_lllENKUlvE1_clEvENKUlvE0_clEvEUllllllE_St5arrayIPcLm6EEEEviT0_T1_,@function
        .size           _ZN2at6native29vectorized_elementwise_kernelILi4EZZZNS0_67_GLOBAL__N__bb565c37_34_ValidateCompressedIndicesKernel_cu_33a4b88b42_validate_compressed_sparse_indices_kernelILNS2_8CDimNameE1ENS2_18CUDAKernelLauncherENS2_14EmptyVecKernelENS2_8DummyVecELm0EEEvRKNS_6TensorESA_lllENKUlvE1_clEvENKUlvE0_clEvEUllllllE_St5arrayIPcLm6EEEEviT0_T1_,(.L_x_40031 - _ZN2at6native29vectorized_elementwise_kernelILi4EZZZNS0_67_GLOBAL__N__bb565c37_34_ValidateCompressedIndicesKernel_cu_33a4b88b42_validate_compressed_sparse_indices_kernelILNS2_8CDimNameE1ENS2_18CUDAKernelLauncherENS2_14EmptyVecKernelENS2_8DummyVecELm0EEEvRKNS_6TensorESA_lllENKUlvE1_clEvENKUlvE0_clEvEUllllllE_St5arrayIPcLm6EEEEviT0_T1_)
        .other          _ZN2at6native29vectorized_elementwise_kernelILi4EZZZNS0_67_GLOBAL__N__bb565c37_34_ValidateCompressedIndicesKernel_cu_33a4b88b42_validate_compressed_sparse_indices_kernelILNS2_8CDimNameE1ENS2_18CUDAKernelLauncherENS2_14EmptyVecKernelENS2_8DummyVecELm0EEEvRKNS_6TensorESA_lllENKUlvE1_clEvENKUlvE0_clEvEUllllllE_St5arrayIPcLm6EEEEviT0_T1_,@"STO_CUDA_ENTRY STV_DEFAULT"
_ZN2at6native29vectorized_elementwise_kernelILi4EZZZNS0_67_GLOBAL__N__bb565c37_34_ValidateCompressedIndicesKernel_cu_33a4b88b42_validate_compressed_sparse_indices_kernelILNS2_8CDimNameE1ENS2_18CUDAKernelLauncherENS2_14EmptyVecKernelENS2_8DummyVecELm0EEEvRKNS_6TensorESA_lllENKUlvE1_clEvENKUlvE0_clEvEUllllllE_St5arrayIPcLm6EEEEviT0_T1_:
.text._ZN2at6native29vectorized_elementwise_kernelILi4EZZZNS0_67_GLOBAL__N__bb565c37_34_ValidateCompressedIndicesKernel_cu_33a4b88b42_validate_compressed_sparse_indices_kernelILNS2_8CDimNameE1ENS2_18CUDAKernelLauncherENS2_14EmptyVecKernelENS2_8DummyVecELm0EEEvRKNS_6TensorESA_lllENKUlvE1_clEvENKUlvE0_clEvEUllllllE_St5arrayIPcLm6EEEEviT0_T1_:
        /* <DEDUP_REMOVED lines=221> */
.L_x_3706:
[----:B------:R-:W-:Y:S05]  /*0dd0*/  BSYNC.RECONVERGENT B7 ;  /* 0x0000000000077941 */ /* 0x000fea0003800200 */
.L_x_3705:
        /* <DEDUP_REMOVED lines=21> */
.L_x_3708:
[----:B------:R-:W-:Y:S05]  /*0f30*/  BSYNC.RECONVERGENT B7 ;  /* 0x0000000000077941 */ /* 0x000fea0003800200 */
.L_x_3707:
        /* <DEDUP_REMOVED lines=26> */
.L_x_3710:
[----:B------:R-:W-:Y:S05]  /*10e0*/  BSYNC.RECONVERGENT B7 ;  /* 0x0000000000077941 */ /* 0x000fea0003800200 */
.L_x_3709:
        /* <DEDUP_REMOVED lines=21> */
.L_x_3738:
        /* <DEDUP_REMOVED lines=28> */
.L_x_3715:
[----:B------:R-:W-:Y:S01]  /*1400*/  MOV R4, R58 ;  /* 0x0000003a00047202 */ /* 0x000fe20000000f00 */
[----:B------:R-:W-:Y:S01]  /*1410*/  IMAD.MOV.U32 R5, RZ, RZ, R59 ;  /* 0x000000ffff057224 */ /* 0x000fe200078e003b */
[----:B------:R-:W-:Y:S01]  /*1420*/  MOV R2, R14 ;  /* 0x0000000e00027202 */ /* 0x000fe20000000f00 */
[----:B------:R-:W-:Y:S01]  /*1430*/  IMAD.MOV.U32 R3, RZ, RZ, R15 ;  /* 0x000000ffff037224 */ /* 0x000fe200078e000f */
[----:B------:R-:W-:-:S07]  /*1440*/  MOV R0, 0x1460 ;  /* 0x0000146000007802 */ /* 0x000fce0000000f00 */
[----:B------:R-:W-:Y:S05]  /*1450*/  CALL.REL.NOINC `($__internal_10_$__cuda_sm20_div_s64) ;  /* 0x000003b000a87944 */ /* 0x000fea0003c00000 */
[----:B------:R-:W-:Y:S01]  /*1460*/  MOV R46, R4 ;  /* 0x00000004002e7202 */ /* 0x000fe20000000f00 */
[----:B------:R-:W-:-:S07]  /*1470*/  IMAD.MOV.U32 R47, RZ, RZ, R5 ;  /* 0x000000ffff2f7224 */ /* 0x000fce00078e0005 */
.L_x_3716:
[----:B------:R-:W-:Y:S05]  /*1480*/  BSYNC.RECONVERGENT B1 ;  /* 0x0000000000017941 */ /* 0x000fea0003800200 */
.L_x_3714:
        /* <DEDUP_REMOVED lines=42> */
.L_x_3718:
[----:B------:R-:W-:Y:S01]  /*1730*/  IMAD.MOV.U32 R4, RZ, RZ, R46 ;  /* 0x000000ffff047224 */ /* 0x000fe200078e002e */
[----:B------:R-:W-:Y:S01]  /*1740*/  MOV R5, R47 ;  /* 0x0000002f00057202 */ /* 0x000fe20000000f00 */
[----:B------:R-:W-:Y:S01]  /*1750*/  IMAD.MOV.U32 R2, RZ, RZ, R48 ;  /* 0x000000ffff027224 */ /* 0x000fe200078e0030 */
[----:B------:R-:W-:Y:S02]  /*1760*/  MOV R3, R49 ;  /* 0x0000003100037202 */ /* 0x000fe40000000f00 */
[----:B------:R-:W-:-:S07]  /*1770*/  MOV R0, 0x1790 ;  /* 0x0000179000007802 */ /* 0x000fce0000000f00 */
[----:B------:R-:W-:Y:S05]  /*1780*/  CALL.REL.NOINC `($__internal_10_$__cuda_sm20_div_s64) ;  /* 0x000003ac00dc7944 */ /* 0x000fea0003c00000 */
[----:B------:R-:W-:Y:S01]  /*1790*/  IMAD.MOV.U32 R20, RZ, RZ, R4 ;  /* 0x000000ffff147224 */ /* 0x000fe200078e0004 */
[----:B------:R-:W-:-:S07]  /*17a0*/  MOV R21, R5 ;  /* 0x0000000500157202 */ /* 0x000fce0000000f00 */
.L_x_3719:
[----:B------:R-:W-:Y:S05]  /*17b0*/  BSYNC.RECONVERGENT B1 ;  /* 0x0000000000017941 */ /* 0x000fea0003800200 */
.L_x_3717:
        /* <DEDUP_REMOVED lines=45> */
.L_x_3721:
        /* <DEDUP_REMOVED lines=8> */
.L_x_3722:
[----:B------:R-:W-:Y:S05]  /*1b10*/  BSYNC.RECONVERGENT B1 ;  /* 0x0000000000017941 */ /* 0x000fea0003800200 */
.L_x_3720:
        /* <DEDUP_REMOVED lines=44> */
.L_x_3724:
        /* <DEDUP_REMOVED lines=8> */
.L_x_3725:
[----:B------:R-:W-:Y:S05]  /*1e60*/  BSYNC.RECONVERGENT B1 ;  /* 0x0000000000017941 */ /* 0x000fea0003800200 */
.L_x_3723:
        /* <DEDUP_REMOVED lines=44> */
.L_x_3727:
        /* <DEDUP_REMOVED lines=8> */
.L_x_3728:
[----:B------:R-:W-:Y:S05]  /*21b0*/  BSYNC.RECONVERGENT B1 ;  /* 0x0000000000017941 */ /* 0x000fea0003800200 */
.L_x_3726:
        /* <DEDUP_REMOVED lines=45> */
.L_x_3730:
        /* <DEDUP_REMOVED lines=8> */
.L_x_3731:
[----:B------:R-:W-:Y:S05]  /*2510*/  BSYNC.RECONVERGENT B1 ;  /* 0x0000000000017941 */ /* 0x000fea0003800200 */
.L_x_3729:
        /* <DEDUP_REMOVED lines=46> */
.L_x_3733:
        /* <DEDUP_REMOVED lines=8> */
.L_x_3734:
[----:B------:R-:W-:Y:S05]  /*2880*/  BSYNC.RECONVERGENT B1 ;  /* 0x0000000000017941 */ /* 0x000fea0003800200 */
.L_x_3732:
        /* <DEDUP_REMOVED lines=46> */
.L_x_3736:
        /* <DEDUP_REMOVED lines=8> */
.L_x_3737:
[----:B------:R-:W-:Y:S05]  /*2bf0*/  BSYNC.RECONVERGENT B1 ;  /* 0x0000000000017941 */ /* 0x000fea0003800200 */
.L_x_3735:
        /* <DEDUP_REMOVED lines=23> */
.L_x_3713:
[----:B------:R-:W-:-:S07]  /*2d70*/  VIADD R60, R6, 0x3 ;  /* 0x00000003063c7836 */ /* 0x000fce0000000000 */
.L_x_3712:
        /* <DEDUP_REMOVED lines=33> */
.L_x_3741:
        /* <DEDUP_REMOVED lines=8> */
.L_x_3742:
[----:B------:R-:W-:Y:S05]  /*3010*/  BSYNC.RECONVERGENT B0 ;  /* 0x0000000000007941 */ /* 0x000fea0003800200 */
.L_x_3740:
        /* <DEDUP_REMOVED lines=41> */
.L_x_3744:
        /* <DEDUP_REMOVED lines=8> */
.L_x_3745:
[----:B------:R-:W-:Y:S05]  /*3330*/  BSYNC.RECONVERGENT B0 ;  /* 0x0000000000007941 */ /* 0x000fea0003800200 */
.L_x_3743:
        /* <DEDUP_REMOVED lines=45> */
.L_x_3747:
        /* <DEDUP_REMOVED lines=8> */
.L_x_3748:
[----:B------:R-:W-:Y:S05]  /*3690*/  BSYNC.RECONVERGENT B0 ;  /* 0x0000000000007941 */ /* 0x000fea0003800200 */
.L_x_3746:
        /* <DEDUP_REMOVED lines=45> */
.L_x_3750:
        /* <DEDUP_REMOVED lines=8> */
.L_x_3751:
[----:B------:R-:W-:Y:S05]  /*39f0*/  BSYNC.RECONVERGENT B0 ;  /* 0x0000000000007941 */ /* 0x000fea0003800200 */
.L_x_3749:
        /* <DEDUP_REMOVED lines=18> */
.L_x_3739:
        /* <DEDUP_REMOVED lines=33> */
.L_x_3754:
        /* <DEDUP_REMOVED lines=8> */
.L_x_3755:
[----:B------:R-:W-:Y:S05]  /*3db0*/  BSYNC.RECONVERGENT B0 ;  /* 0x0000000000007941 */ /* 0x000fea0003800200 */
.L_x_3753:
        /* <DEDUP_REMOVED lines=41> */
.L_x_3757:
        /* <DEDUP_REMOVED lines=8> */
.L_x_3758:
[----:B------:R-:W-:Y:S05]  /*40d0*/  BSYNC.RECONVERGENT B0 ;  /* 0x0000000000007941 */ /* 0x000fea0003800200 */
.L_x_3756:
        /* <DEDUP_REMOVED lines=18> */
.L_x_3752:
        /* <DEDUP_REMOVED lines=32> */
.L_x_3760:
[----:B------:R-:W-:Y:S01]  /*4400*/  MOV R0, R3 ;  /* 0x0000000300007202 */ /* 0x000fe20000000f00 */
[----:B------:R-:W-:Y:S01]  /*4410*/  IMAD.MOV.U32 R15, RZ, RZ, R58 ;  /* 0x000000ffff0f7224 */ /* 0x000fe200078e003a */
[----:B------:R-:W-:Y:S02]  /*4420*/  MOV R6, R59 ;  /* 0x0000003b00067202 */ /* 0x000fe40000000f00 */
[----:B------:R-:W-:-:S07]  /*4430*/  MOV R3, 0x4450 ;  /* 0x0000445000037802 */ /* 0x000fce0000000f00 */
[----:B------:R-:W-:Y:S05]  /*4440*/  CALL.REL.NOINC `($__internal_11_$__cuda_sm20_rem_s64) ;  /* 0x0000038400fc7944 */ /* 0x000fea0003c00000 */
[----:B------:R-:W-:-:S07]  /*4450*/  IMAD.MOV.U32 R5, RZ, RZ, R0 ;  /* 0x000000ffff057224 */ /* 0x000fce00078e0000 */
.L_x_3761:
[----:B------:R-:W-:Y:S05]  /*4460*/  BSYNC.RECONVERGENT B0 ;  /* 0x0000000000007941 */ /* 0x000fea0003800200 */
.L_x_3759:
[----:B------:R-:W0:Y:S02]  /*4470*/  LDC.64 R2, c[0x0][0x3b0] ;  /* 0x0000ec00ff027b82 */ /* 0x000e240000000a00 */
[----:B0-----:R-:W-:-:S06]  /*4480*/  IMAD.WIDE.U32 R60, R60, 0x8, R2 ;  /* 0x000000083c3c7825 */ /* 0x001fcc00078e0002 */
[----:B------:R-:W2:Y:S02]  /*4490*/  LDG.E.64 R60, desc[UR36][R60.64] ;  /* 0x000000243c3c7981 */ /* 0x000ea4000c1e1b00 */
[----:B--2---:R-:W-:Y:S02]  /*44a0*/  IMAD R3, R5, R60, RZ ;  /* 0x0000003c05037224 */ /* 0x004fe400078e02ff */
[----:B------:R-:W-:-:S04]  /*44b0*/  IMAD.WIDE.U32 R50, R60, R4, R50 ;  /* 0x000000043c327225 */ /* 0x000fc800078e0032 */
[----:B------:R-:W-:-:S05]  /*44c0*/  IMAD R3, R61, R4, R3 ;  /* 0x000000043d037224 */ /* 0x000fca00078e0203 */
[----:B------:R-:W-:-:S07]  /*44d0*/  IADD3 R51, PT, PT, R51, R3, RZ ;  /* 0x0000000333337210 */ /* 0x000fce0007ffe0ff */
.L_x_3711:
        /* <DEDUP_REMOVED lines=14> */
.L_x_3764:
        /* <DEDUP_REMOVED lines=22> */
.L_x_3763:
[----:B------:R-:W-:Y:S05]  /*4720*/  BSYNC.RECONVERGENT B7 ;  /* 0x0000000000077941 */ /* 0x000fea0003800200 */
.L_x_3762:
[----:B------:R-:W-:-:S05]  /*4730*/  IADD3 R46, P0, PT, R46, 0x8, RZ ;  /* 0x000000082e2e7810 */ /* 0x000fca0007f1e0ff */
[----:B------:R-:W-:Y:S01]  /*4740*/  IMAD.X R47, RZ, RZ, R47, P0 ;  /* 0x000000ffff2f7224 */ /* 0x000fe200000e062f */
[----:B------:R-:W-:-:S04]  /*4750*/  ISETP.GE.U32.AND P0, PT, R46, R49, PT ;  /* 0x000000312e00720c */ /* 0x000fc80003f06070 */
[----:B------:R-:W-:-:S13]  /*4760*/  ISETP.GE.U32.AND.EX P0, PT, R47, R48, PT, P0 ;  /* 0x000000302f00720c */ /* 0x000fda0003f06100 */
[----:B------:R-:W-:Y:S05]  /*4770*/  @!P0 BRA `(.L_x_3764) ;  /* 0xfffffffc00908947 */ /* 0x000fea000383ffff */
.L_x_3704:
[----:B------:R-:W-:Y:S05]  /*4780*/  BSYNC.RECONVERGENT B6 ;  /* 0x0000000000067941 */ /* 0x000fea0003800200 */
.L_x_3703:
        /* <DEDUP_REMOVED lines=29> */
.L_x_3768:
[----:B------:R-:W-:Y:S05]  /*4960*/  BSYNC.RECONVERGENT B7 ;  /* 0x0000000000077941 */ /* 0x000fea0003800200 */
.L_x_3767:
        /* <DEDUP_REMOVED lines=21> */
.L_x_3770:
[----:B------:R-:W-:Y:S05]  /*4ac0*/  BSYNC.RECONVERGENT B7 ;  /* 0x0000000000077941 */ /* 0x000fea0003800200 */
.L_x_3769:
        /* <DEDUP_REMOVED lines=26> */
.L_x_3772:
[----:B------:R-:W-:Y:S05]  /*4c70*/  BSYNC.RECONVERGENT B7 ;  /* 0x0000000000077941 */ /* 0x000fea0003800200 */
.L_x_3771:
        /* <DEDUP_REMOVED lines=21> */
.L_x_3800:
        /* <DEDUP_REMOVED lines=28> */
.L_x_3777:
        /* <DEDUP_REMOVED lines=8> */
.L_x_3778:
[----:B------:R-:W-:Y:S05]  /*5010*/  BSYNC.RECONVERGENT B1 ;  /* 0x0000000000017941 */ /* 0x000fea0003800200 */
.L_x_3776:
        /* <DEDUP_REMOVED lines=43> */
.L_x_3780:
        /* <DEDUP_REMOVED lines=8> */
.L_x_3781:
[----:B------:R-:W-:Y:S05]  /*5350*/  BSYNC.RECONVERGENT B1 ;  /* 0x0000000000017941 */ /* 0x000fea0003800200 */
.L_x_3779:
        /* <DEDUP_REMOVED lines=44> */
.L_x_3783:
        /* <DEDUP_REMOVED lines=8> */
.L_x_3784:
[----:B------:R-:W-:Y:S05]  /*56a0*/  BSYNC.RECONVERGENT B1 ;  /* 0x0000000000017941 */ /* 0x000fea0003800200 */
.L_x_3782:
        /* <DEDUP_REMOVED lines=43> */
.L_x_3786:
        /* <DEDUP_REMOVED lines=8> */
.L_x_3787:
[----:B------:R-:W-:Y:S05]  /*59e0*/  BSYNC.RECONVERGENT B1 ;  /* 0x0000000000017941 */ /* 0x000fea0003800200 */
.L_x_3785:
        /* <DEDUP_REMOVED lines=44> */
.L_x_3789:
        /* <DEDUP_REMOVED lines=8> */
.L_x_3790:
[----:B------:R-:W-:Y:S05]  /*5d30*/  BSYNC.RECONVERGENT B1 ;  /* 0x0000000000017941 */ /* 0x000fea0003800200 */
.L_x_3788:
        /* <DEDUP_REMOVED lines=44> */
.L_x_3792:
        /* <DEDUP_REMOVED lines=8> */
.L_x_3793:
[----:B------:R-:W-:Y:S05]  /*6080*/  BSYNC.RECONVERGENT B1 ;  /* 0x0000000000017941 */ /* 0x000fea0003800200 */
.L_x_3791:
        /* <DEDUP_REMOVED lines=45> */
.L_x_3795:
        /* <DEDUP_REMOVED lines=8> */
.L_x_3796:
[----:B------:R-:W-:Y:S05]  /*63e0*/  BSYNC.RECONVERGENT B1 ;  /* 0x0000000000017941 */ /* 0x000fea0003800200 */
.L_x_3794:
        /* <DEDUP_REMOVED lines=45> */
.L_x_3798:
        /* <DEDUP_REMOVED lines=8> */
.L_x_3799:
[----:B------:R-:W-:Y:S05]  /*6740*/  BSYNC.RECONVERGENT B1 ;  /* 0x0000000000017941 */ /* 0x000fea0003800200 */
.L_x_3797:
        /* <DEDUP_REMOVED lines=23> */
.L_x_3775:
[----:B------:R-:W-:-:S07]  /*68c0*/  VIADD R55, R6, 0x3 ;  /* 0x0000000306377836 */ /* 0x000fce0000000000 */
.L_x_3774:
        /* <DEDUP_REMOVED lines=32> */
.L_x_3803:
        /* <DEDUP_REMOVED lines=8> */
.L_x_3804:
[----:B------:R-:W-:Y:S05]  /*6b50*/  BSYNC.RECONVERGENT B0 ;  /* 0x0000000000007941 */ /* 0x000fea0003800200 */
.L_x_3802:
        /* <DEDUP_REMOVED lines=43> */
.L_x_3806:
        /* <DEDUP_REMOVED lines=8> */
.L_x_3807:
[----:B------:R-:W-:Y:S05]  /*6e90*/  BSYNC.RECONVERGENT B0 ;  /* 0x0000000000007941 */ /* 0x000fea0003800200 */
.L_x_3805:
        /* <DEDUP_REMOVED lines=44> */
.L_x_3809:
        /* <DEDUP_REMOVED lines=8> */
.L_x_3810:
[----:B------:R-:W-:Y:S05]  /*71e0*/  BSYNC.RECONVERGENT B0 ;  /* 0x0000000000007941 */ /* 0x000fea0003800200 */
.L_x_3808:
        /* <DEDUP_REMOVED lines=44> */
.L_x_3812:
        /* <DEDUP_REMOVED lines=8> */
.L_x_3813:
[----:B------:R-:W-:Y:S05]  /*7530*/  BSYNC.RECONVERGENT B0 ;  /* 0x0000000000007941 */ /* 0x000fea0003800200 */
.L_x_3811:
        /* <DEDUP_REMOVED lines=17> */
.L_x_3801:
        /* <DEDUP_REMOVED lines=32> */
.L_x_3816:
        /* <DEDUP_REMOVED lines=8> */
.L_x_3817:
[----:B------:R-:W-:Y:S05]  /*78d0*/  BSYNC.RECONVERGENT B0 ;  /* 0x0000000000007941 */ /* 0x000fea0003800200 */
.L_x_3815:
        /* <DEDUP_REMOVED lines=43> */
.L_x_3819:
        /* <DEDUP_REMOVED lines=8> */
.L_x_3820:
[----:B------:R-:W-:Y:S05]  /*7c10*/  BSYNC.RECONVERGENT B0 ;  /* 0x0000000000007941 */ /* 0x000fea0003800200 */
.L_x_3818:
        /* <DEDUP_REMOVED lines=17> */
.L_x_3814:
        /* <DEDUP_REMOVED lines=31> */
.L_x_3822:
[----:B------:R-:W-:Y:S01]  /*7f20*/  MOV R0, R3 ;  /* 0x0000000300007202 */ /* 0x000fe20000000f00 */
[----:B------:R-:W-:Y:S01]  /*7f30*/  IMAD.MOV.U32 R15, RZ, RZ, R54 ;  /* 0x000000ffff0f7224 */ /* 0x000fe200078e0036 */
[----:B------:R-:W-:Y:S02]  /*7f40*/  MOV R6, R47 ;  /* 0x0000002f00067202 */ /* 0x000fe40000000f00 */
[----:B------:R-:W-:-:S07]  /*7f50*/  MOV R3, 0x7f70 ;  /* 0x00007f7000037802 */ /* 0x000fce0000000f00 */
[----:B------:R-:W-:Y:S05]  /*7f60*/  CALL.REL.NOINC `($__internal_11_$__cuda_sm20_rem_s64) ;  /* 0x0000034c00347944 */ /* 0x000fea0003c00000 */
[----:B------:R-:W-:-:S07]  /*7f70*/  IMAD.MOV.U32 R5, RZ, RZ, R0 ;  /* 0x000000ffff057224 */ /* 0x000fce00078e0000 */
.L_x_3823:
[----:B------:R-:W-:Y:S05]  /*7f80*/  BSYNC.RECONVERGENT B0 ;  /* 0x0000000000007941 */ /* 0x000fea0003800200 */
.L_x_3821:
[----:B------:R-:W0:Y:S02]  /*7f90*/  LDC.64 R2, c[0x0][0x3b0] ;  /* 0x0000ec00ff027b82 */ /* 0x000e240000000a00 */
[----:B0-----:R-:W-:-:S06]  /*7fa0*/  IMAD.WIDE.U32 R2, R55, 0x8, R2 ;  /* 0x0000000837027825 */ /* 0x001fcc00078e0002 */
[----:B------:R-:W2:Y:S02]  /*7fb0*/  LDG.E.64 R2, desc[UR36][R2.64] ;  /* 0x0000002402027981 */ /* 0x000ea4000c1e1b00 */
[----:B--2---:R-:W-:Y:S02]  /*7fc0*/  IMAD R5, R5, R2, RZ ;  /* 0x0000000205057224 */ /* 0x004fe400078e02ff */
[----:B------:R-:W-:-:S04]  /*7fd0*/  IMAD.WIDE.U32 R52, R2, R4, R52 ;  /* 0x0000000402347225 */ /* 0x000fc800078e0034 */
[----:B------:R-:W-:-:S05]  /*7fe0*/  IMAD R5, R3, R4, R5 ;  /* 0x0000000403057224 */ /* 0x000fca00078e0205 */
[----:B------:R-:W-:-:S07]  /*7ff0*/  IADD3 R53, PT, PT, R53, R5, RZ ;  /* 0x0000000535357210 */ /* 0x000fce0007ffe0ff */
.L_x_3773:
        /* <DEDUP_REMOVED lines=16> */
.L_x_3826:
        /* <DEDUP_REMOVED lines=22> */
.L_x_3825:
[----:B------:R-:W-:Y:S05]  /*8260*/  BSYNC.RECONVERGENT B7 ;  /* 0x0000000000077941 */ /* 0x000fea0003800200 */
.L_x_3824:
[----:B------:R-:W-:-:S05]  /*8270*/  IADD3 R16, P0, PT, R16, 0x8, RZ ;  /* 0x0000000810107810 */ /* 0x000fca0007f1e0ff */
[----:B------:R-:W-:Y:S01]  /*8280*/  IMAD.X R17, RZ, RZ, R17, P0 ;  /* 0x000000ffff117224 */ /* 0x000fe200000e0611 */
[----:B------:R-:W-:-:S04]  /*8290*/  ISETP.GE.U32.AND P0, PT, R16, R47, PT ;  /* 0x0000002f1000720c */ /* 0x000fc80003f06070 */
[----:B------:R-:W-:-:S13]  /*82a0*/  ISETP.GE.U32.AND.EX P0, PT, R17, R53, PT, P0 ;  /* 0x000000351100720c */ /* 0x000fda0003f06100 */
[----:B------:R-:W-:Y:S05]  /*82b0*/  @!P0 BRA `(.L_x_3826) ;  /* 0xfffffffc00908947 */ /* 0x000fea000383ffff */
.L_x_3766:
[----:B------:R-:W-:Y:S05]  /*82c0*/  BSYNC.RECONVERGENT B6 ;  /* 0x0000000000067941 */ /* 0x000fea0003800200 */
.L_x_3765:
        /* <DEDUP_REMOVED lines=30> */
.L_x_3830:
[----:B------:R-:W-:Y:S05]  /*84b0*/  BSYNC.RECONVERGENT B7 ;  /* 0x0000000000077941 */ /* 0x000fea0003800200 */
.L_x_3829:
        /* <DEDUP_REMOVED lines=21> */
.L_x_3832:
[----:B------:R-:W-:Y:S05]  /*8610*/  BSYNC.RECONVERGENT B7 ;  /* 0x0000000000077941 */ /* 0x000fea0003800200 */
.L_x_3831:
        /* <DEDUP_REMOVED lines=26> */
.L_x_3834:
[----:B------:R-:W-:Y:S05]  /*87c0*/  BSYNC.RECONVERGENT B7 ;  /* 0x0000000000077941 */ /* 0x000fea0003800200 */
.L_x_3833:
        /* <DEDUP_REMOVED lines=24> */
.L_x_3862:
        /* <DEDUP_REMOVED lines=28> */
.L_x_3839:
        /* <DEDUP_REMOVED lines=8> */
.L_x_3840:
[----:B------:R-:W-:Y:S05]  /*8b90*/  BSYNC.RECONVERGENT B1 ;  /* 0x0000000000017941 */ /* 0x000fea0003800200 */
.L_x_3838:
        /* <DEDUP_REMOVED lines=45> */
.L_x_3842:
        /* <DEDUP_REMOVED lines=8> */
.L_x_3843:
[----:B------:R-:W-:Y:S05]  /*8ef0*/  BSYNC.RECONVERGENT B1 ;  /* 0x0000000000017941 */ /* 0x000fea0003800200 */
.L_x_3841:
        /* <DEDUP_REMOVED lines=44> */
.L_x_3845:
        /* <DEDUP_REMOVED lines=8> */
.L_x_3846:
[----:B------:R-:W-:Y:S05]  /*9240*/  BSYNC.RECONVERGENT B1 ;  /* 0x0000000000017941 */ /* 0x000fea0003800200 */
.L_x_3844:
        /* <DEDUP_REMOVED lines=44> */
.L_x_3848:
        /* <DEDUP_REMOVED lines=8> */
.L_x_3849:
[----:B------:R-:W-:Y:S05]  /*9590*/  BSYNC.RECONVERGENT B1 ;  /* 0x0000000000017941 */ /* 0x000fea0003800200 */
.L_x_3847:
        /* <DEDUP_REMOVED lines=44> */
.L_x_3851:
        /* <DEDUP_REMOVED lines=8> */
.L_x_3852:
[----:B------:R-:W-:Y:S05]  /*98e0*/  BSYNC.RECONVERGENT B1 ;  /* 0x0000000000017941 */ /* 0x000fea0003800200 */
.L_x_3850:
        /* <DEDUP_REMOVED lines=44> */
.L_x_3854:
        /* <DEDUP_REMOVED lines=8> */
.L_x_3855:
[----:B------:R-:W-:Y:S05]  /*9c30*/  BSYNC.RECONVERGENT B1 ;  /* 0x0000000000017941 */ /* 0x000fea0003800200 */
.L_x_3853:
        /* <DEDUP_REMOVED lines=45> */
.L_x_3857:
        /* <DEDUP_REMOVED lines=8> */
.L_x_3858:
[----:B------:R-:W-:Y:S05]  /*9f90*/  BSYNC.RECONVERGENT B1 ;  /* 0x0000000000017941 */ /* 0x000fea0003800200 */
.L_x_3856:
        /* <DEDUP_REMOVED lines=44> */
.L_x_3860:
        /* <DEDUP_REMOVED lines=8> */
.L_x_3861:
[----:B------:R-:W-:Y:S05]  /*a2e0*/  BSYNC.RECONVERGENT B1 ;  /* 0x0000000000017941 */ /* 0x000fea0003800200 */
.L_x_3859:
        /* <DEDUP_REMOVED lines=23> */
.L_x_3837:
[----:B------:R-:W-:-:S07]  /*a460*/  IADD3 R17, PT, PT, R17, 0x3, RZ ;  /* 0x0000000311117810 */ /* 0x000fce0007ffe0ff */
.L_x_3836:
        /* <DEDUP_REMOVED lines=31> */
.L_x_3865:
        /* <DEDUP_REMOVED lines=8> */
.L_x_3866:
[----:B------:R-:W-:Y:S05]  /*a6e0*/  BSYNC.RECONVERGENT B0 ;  /* 0x0000000000007941 */ /* 0x000fea0003800200 */
.L_x_3864:
        /* <DEDUP_REMOVED lines=45> */
.L_x_3868:
        /* <DEDUP_REMOVED lines=8> */
.L_x_3869:
[----:B------:R-:W-:Y:S05]  /*aa40*/  BSYNC.RECONVERGENT B0 ;  /* 0x0000000000007941 */ /* 0x000fea0003800200 */
.L_x_3867:
        /* <DEDUP_REMOVED lines=44> */
.L_x_3871:
        /* <DEDUP_REMOVED lines=8> */
.L_x_3872:
[----:B------:R-:W-:Y:S05]  /*ad90*/  BSYNC.RECONVERGENT B0 ;  /* 0x0000000000007941 */ /* 0x000fea0003800200 */
.L_x_3870:
        /* <DEDUP_REMOVED lines=44> */
.L_x_3874:
        /* <DEDUP_REMOVED lines=8> */
.L_x_3875:
[----:B------:R-:W-:Y:S05]  /*b0e0*/  BSYNC.RECONVERGENT B0 ;  /* 0x0000000000007941 */ /* 0x000fea0003800200 */
.L_x_3873:
        /* <DEDUP_REMOVED lines=18> */
.L_x_3863:
        /* <DEDUP_REMOVED lines=31> */
.L_x_3878:
        /* <DEDUP_REMOVED lines=8> */
.L_x_3879:
[----:B------:R-:W-:Y:S05]  /*b480*/  BSYNC.RECONVERGENT B0 ;  /* 0x0000000000007941 */ /* 0x000fea0003800200 */
.L_x_3877:
        /* <DEDUP_REMOVED lines=44> */
.L_x_3881:
        /* <DEDUP_REMOVED lines=8> */
.L_x_3882:
[----:B------:R-:W-:Y:S05]  /*b7d0*/  BSYNC.RECONVERGENT B0 ;  /* 0x0000000000007941 */ /* 0x000fea0003800200 */
.L_x_3880:
        /* <DEDUP_REMOVED lines=18> */
.L_x_3876:
        /* <DEDUP_REMOVED lines=31> */
.L_x_3884:
[----:B------:R-:W-:Y:S01]  /*baf0*/  MOV R0, R3 ;  /* 0x0000000300007202 */ /* 0x000fe20000000f00 */
[----:B------:R-:W-:Y:S01]  /*bb00*/  IMAD.MOV.U32 R15, RZ, RZ, R53 ;  /* 0x000000ffff0f7224 */ /* 0x000fe200078e0035 */
[----:B------:R-:W-:Y:S02]  /*bb10*/  MOV R6, R52 ;  /* 0x0000003400067202 */ /* 0x000fe40000000f00 */
[----:B------:R-:W-:-:S07]  /*bb20*/  MOV R3, 0xbb40 ;  /* 0x0000bb4000037802 */ /* 0x000fce0000000f00 */
[----:B------:R-:W-:Y:S05]  /*bb30*/  CALL.REL.NOINC `($__internal_11_$__cuda_sm20_rem_s64) ;  /* 0x0000031000407944 */ /* 0x000fea0003c00000 */
[----:B------:R-:W-:-:S07]  /*bb40*/  IMAD.MOV.U32 R5, RZ, RZ, R0 ;  /* 0x000000ffff057224 */ /* 0x000fce00078e0000 */
.L_x_3885:
[----:B------:R-:W-:Y:S05]  /*bb50*/  BSYNC.RECONVERGENT B0 ;  /* 0x0000000000007941 */ /* 0x000fea0003800200 */
.L_x_3883:
        /* <DEDUP_REMOVED lines=9> */
.L_x_3835:
        /* <DEDUP_REMOVED lines=14> */
.L_x_3888:
        /* <DEDUP_REMOVED lines=22> */
.L_x_3887:
[----:B------:R-:W-:Y:S05]  /*be30*/  BSYNC.RECONVERGENT B7 ;  /* 0x0000000000077941 */ /* 0x000fea0003800200 */
.L_x_3886:
[----:B------:R-:W-:-:S05]  /*be40*/  IADD3 R18, P0, PT, R18, 0x8, RZ ;  /* 0x0000000812127810 */ /* 0x000fca0007f1e0ff */
[----:B------:R-:W-:Y:S01]  /*be50*/  IMAD.X R19, RZ, RZ, R19, P0 ;  /* 0x000000ffff137224 */ /* 0x000fe200000e0613 */
[----:B------:R-:W-:-:S04]  /*be60*/  ISETP.GE.U32.AND P0, PT, R18, R17, PT ;  /* 0x000000111200720c */ /* 0x000fc80003f06070 */
[----:B------:R-:W-:-:S13]  /*be70*/  ISETP.GE.U32.AND.EX P0, PT, R19, R48, PT, P0 ;  /* 0x000000301300720c */ /* 0x000fda0003f06100 */
[----:B------:R-:W-:Y:S05]  /*be80*/  @!P0 BRA `(.L_x_3888) ;  /* 0xfffffffc00908947 */ /* 0x000fea000383ffff */
.L_x_3828:
[----:B------:R-:W-:Y:S05]  /*be90*/  BSYNC.RECONVERGENT B6 ;  /* 0x0000000000067941 */ /* 0x000fea0003800200 */
.L_x_3827:
        /* <DEDUP_REMOVED lines=25> */
.L_x_3892:
[----:B------:R-:W-:Y:S05]  /*c030*/  BSYNC.RECONVERGENT B7 ;  /* 0x0000000000077941 */ /* 0x000fea0003800200 */
.L_x_3891:
        /* <DEDUP_REMOVED lines=21> */
.L_x_3894:
[----:B------:R-:W-:Y:S05]  /*c190*/  BSYNC.RECONVERGENT B7 ;  /* 0x0000000000077941 */ /* 0x000fea0003800200 */
.L_x_3893:
        /* <DEDUP_REMOVED lines=26> */
.L_x_3896:
[----:B------:R-:W-:Y:S05]  /*c340*/  BSYNC.RECONVERGENT B7 ;  /* 0x0000000000077941 */ /* 0x000fea0003800200 */
.L_x_3895:
        /* <DEDUP_REMOVED lines=23> */
.L_x_3924:
        /* <DEDUP_REMOVED lines=28> */
.L_x_3901:
        /* <DEDUP_REMOVED lines=8> */
.L_x_3902:
[----:B------:R-:W-:Y:S05]  /*c700*/  BSYNC.RECONVERGENT B1 ;  /* 0x0000000000017941 */ /* 0x000fea0003800200 */
.L_x_3900:
        /* <DEDUP_REMOVED lines=44> */
.L_x_3904:
        /* <DEDUP_REMOVED lines=8> */
.L_x_3905:
[----:B------:R-:W-:Y:S05]  /*ca50*/  BSYNC.RECONVERGENT B1 ;  /* 0x0000000000017941 */ /* 0x000fea0003800200 */
.L_x_3903:
        /* <DEDUP_REMOVED lines=44> */
.L_x_3907:
        /* <DEDUP_REMOVED lines=8> */
.L_x_3908:
[----:B------:R-:W-:Y:S05]  /*cda0*/  BSYNC.RECONVERGENT B1 ;  /* 0x0000000000017941 */ /* 0x000fea0003800200 */
.L_x_3906:
        /* <DEDUP_REMOVED lines=44> */
.L_x_3910:
        /* <DEDUP_REMOVED lines=8> */
.L_x_3911:
[----:B------:R-:W-:Y:S05]  /*d0f0*/  BSYNC.RECONVERGENT B1 ;  /* 0x0000000000017941 */ /* 0x000fea0003800200 */
.L_x_3909:
        /* <DEDUP_REMOVED lines=44> */
.L_x_3913:
        /* <DEDUP_REMOVED lines=8> */
.L_x_3914:
[----:B------:R-:W-:Y:S05]  /*d440*/  BSYNC.RECONVERGENT B1 ;  /* 0x0000000000017941 */ /* 0x000fea0003800200 */
.L_x_3912:
        /* <DEDUP_REMOVED lines=44> */
.L_x_3916:
        /* <DEDUP_REMOVED lines=8> */
.L_x_3917:
[----:B------:R-:W-:Y:S05]  /*d790*/  BSYNC.RECONVERGENT B1 ;  /* 0x0000000000017941 */ /* 0x000fea0003800200 */
.L_x_3915:
        /* <DEDUP_REMOVED lines=45> */
.L_x_3919:
        /* <DEDUP_REMOVED lines=8> */
.L_x_3920:
[----:B------:R-:W-:Y:S05]  /*daf0*/  BSYNC.RECONVERGENT B1 ;  /* 0x0000000000017941 */ /* 0x000fea0003800200 */
.L_x_3918:
        /* <DEDUP_REMOVED lines=44> */
.L_x_3922:
        /* <DEDUP_REMOVED lines=8> */
.L_x_3923:
[----:B------:R-:W-:Y:S05]  /*de40*/  BSYNC.RECONVERGENT B1 ;  /* 0x0000000000017941 */ /* 0x000fea0003800200 */
.L_x_3921:
        /* <DEDUP_REMOVED lines=21> */
.L_x_3899:
[----:B------:R-:W-:-:S07]  /*dfa0*/  IADD3 R7, PT, PT, R7, 0x3, RZ ;  /* 0x0000000307077810 */ /* 0x000fce0007ffe0ff */
.L_x_3898:
        /* <DEDUP_REMOVED lines=31> */
.L_x_3927:
        /* <DEDUP_REMOVED lines=8> */
.L_x_3928:
[----:B------:R-:W-:Y:S05]  /*e220*/  BSYNC.RECONVERGENT B0 ;  /* 0x0000000000007941 */ /* 0x000fea0003800200 */
.L_x_3926:
        /* <DEDUP_REMOVED lines=44> */
.L_x_3930:
        /* <DEDUP_REMOVED lines=8> */
.L_x_3931:
[----:B------:R-:W-:Y:S05]  /*e570*/  BSYNC.RECONVERGENT B0 ;  /* 0x0000000000007941 */ /* 0x000fea0003800200 */
.L_x_3929:
        /* <DEDUP_REMOVED lines=44> */
.L_x_3933:
        /* <DEDUP_REMOVED lines=8> */
.L_x_3934:
[----:B------:R-:W-:Y:S05]  /*e8c0*/  BSYNC.RECONVERGENT B0 ;  /* 0x0000000000007941 */ /* 0x000fea0003800200 */
.L_x_3932:
        /* <DEDUP_REMOVED lines=44> */
.L_x_3936:
        /* <DEDUP_REMOVED lines=8> */
.L_x_3937:
[----:B------:R-:W-:Y:S05]  /*ec10*/  BSYNC.RECONVERGENT B0 ;  /* 0x0000000000007941 */ /* 0x000fea0003800200 */
.L_x_3935:
        /* <DEDUP_REMOVED lines=17> */
.L_x_3925:
        /* <DEDUP_REMOVED lines=31> */
.L_x_3940:
        /* <DEDUP_REMOVED lines=8> */
.L_x_3941:
[----:B------:R-:W-:Y:S05]  /*efa0*/  BSYNC.RECONVERGENT B0 ;  /* 0x0000000000007941 */ /* 0x000fea0003800200 */
.L_x_3939:
        /* <DEDUP_REMOVED lines=43> */
.L_x_3943:
        /* <DEDUP_REMOVED lines=8> */
.L_x_3944:
[----:B------:R-:W-:Y:S05]  /*f2e0*/  BSYNC.RECONVERGENT B0 ;  /* 0x0000000000007941 */ /* 0x000fea0003800200 */
.L_x_3942:
        /* <DEDUP_REMOVED lines=17> */
.L_x_3938:
        /* <DEDUP_REMOVED lines=31> */
.L_x_3946:
[----:B------:R-:W-:Y:S01]  /*f5f0*/  MOV R0, R3 ;  /* 0x0000000300007202 */ /* 0x000fe20000000f00 */
[----:B------:R-:W-:Y:S01]  /*f600*/  IMAD.MOV.U32 R15, RZ, RZ, R48 ;  /* 0x000000ffff0f7224 */ /* 0x000fe200078e0030 */
[----:B------:R-:W-:Y:S02]  /*f610*/  MOV R6, R47 ;  /* 0x0000002f00067202 */ /* 0x000fe40000000f00 */
[----:B------:R-:W-:-:S07]  /*f620*/  MOV R3, 0xf640 ;  /* 0x0000f64000037802 */ /* 0x000fce0000000f00 */
[----:B------:R-:W-:Y:S05]  /*f630*/  CALL.REL.NOINC `($__internal_11_$__cuda_sm20_rem_s64) ;  /* 0x000002d400807944 */ /* 0x000fea0003c00000 */
[----:B------:R-:W-:-:S07]  /*f640*/  IMAD.MOV.U32 R5, RZ, RZ, R0 ;  /* 0x000000ffff057224 */ /* 0x000fce00078e0000 */
.L_x_3947:
[----:B------:R-:W-:Y:S05]  /*f650*/  BSYNC.RECONVERGENT B0 ;  /* 0x0000000000007941 */ /* 0x000fea0003800200 */
.L_x_3945:
        /* <DEDUP_REMOVED lines=8> */
.L_x_3897:
        /* <DEDUP_REMOVED lines=14> */
.L_x_3950:
        /* <DEDUP_REMOVED lines=22> */
.L_x_3949:
[----:B------:R-:W-:Y:S05]  /*f920*/  BSYNC.RECONVERGENT B7 ;  /* 0x0000000000077941 */ /* 0x000fea0003800200 */
.L_x_3948:
[----:B------:R-:W-:-:S04]  /*f930*/  IADD3 R18, P0, PT, R18, 0x8, RZ ;  /* 0x0000000812127810 */ /* 0x000fc80007f1e0ff */
[----:B------:R-:W-:Y:S02]  /*f940*/  IADD3.X R19, PT, PT, RZ, R19, RZ, P0, !PT ;  /* 0x00000013ff137210 */ /* 0x000fe400007fe4ff */
[----:B------:R-:W-:-:S04]  /*f950*/  ISETP.GE.U32.AND P0, PT, R18, R23, PT ;  /* 0x000000171200720c */ /* 0x000fc80003f06070 */
[----:B------:R-:W-:-:S13]  /*f960*/  ISETP.GE.U32.AND.EX P0, PT, R19, R22, PT, P0 ;  /* 0x000000161300720c */ /* 0x000fda0003f06100 */
[----:B------:R-:W-:Y:S05]  /*f970*/  @!P0 BRA `(.L_x_3950) ;  /* 0xfffffffc00908947 */ /* 0x000fea000383ffff */
.L_x_3890:
[----:B------:R-:W-:Y:S05]  /*f980*/  BSYNC.RECONVERGENT B6 ;  /* 0x0000000000067941 */ /* 0x000fea0003800200 */
.L_x_3889:
        /* <DEDUP_REMOVED lines=25> */
.L_x_3954:
[----:B------:R-:W-:Y:S05]  /*fb20*/  BSYNC.RECONVERGENT B7 ;  /* 0x0000000000077941 */ /* 0x000fea0003800200 */
.L_x_3953:
        /* <DEDUP_REMOVED lines=21> */
.L_x_3956:
[----:B------:R-:W-:Y:S05]  /*fc80*/  BSYNC.RECONVERGENT B7 ;  /* 0x0000000000077941 */ /* 0x000fea0003800200 */
.L_x_3955:
        /* <DEDUP_REMOVED lines=26> */
.L_x_3958:
[----:B------:R-:W-:Y:S05]  /*fe30*/  BSYNC.RECONVERGENT B7 ;  /* 0x0000000000077941 */ /* 0x000fea0003800200 */
.L_x_3957:
        /* <DEDUP_REMOVED lines=23> */
.L_x_3986:
        /* <DEDUP_REMOVED lines=28> */
.L_x_3963:
        /* <DEDUP_REMOVED lines=8> */
.L_x_3964:
[----:B------:R-:W-:Y:S05]  /*101f0*/  BSYNC.RECONVERGENT B1 ;  /* 0x0000000000017941 */ /* 0x000fea0003800200 */
.L_x_3962:
        /* <DEDUP_REMOVED lines=44> */
.L_x_3966:
        /* <DEDUP_REMOVED lines=8> */
.L_x_3967:
[----:B------:R-:W-:Y:S05]  /*10540*/  BSYNC.RECONVERGENT B1 ;  /* 0x0000000000017941 */ /* 0x000fea0003800200 */
.L_x_3965:
        /* <DEDUP_REMOVED lines=44> */
.L_x_3969:
        /* <DEDUP_REMOVED lines=8> */
.L_x_3970:
[----:B------:R-:W-:Y:S05]  /*10890*/  BSYNC.RECONVERGENT B1 ;  /* 0x0000000000017941 */ /* 0x000fea0003800200 */
.L_x_3968:
        /* <DEDUP_REMOVED lines=44> */
.L_x_3972:
        /* <DEDUP_REMOVED lines=8> */
.L_x_3973:
[----:B------:R-:W-:Y:S05]  /*10be0*/  BSYNC.RECONVERGENT B1 ;  /* 0x0000000000017941 */ /* 0x000fea0003800200 */
.L_x_3971:
        /* <DEDUP_REMOVED lines=44> */
.L_x_3975:
        /* <DEDUP_REMOVED lines=8> */
.L_x_3976:
[----:B------:R-:W-:Y:S05]  /*10f30*/  BSYNC.RECONVERGENT B1 ;  /* 0x0000000000017941 */ /* 0x000fea0003800200 */
.L_x_3974:
        /* <DEDUP_REMOVED lines=44> */
.L_x_3978:
        /* <DEDUP_REMOVED lines=8> */
.L_x_3979:
[----:B------:R-:W-:Y:S05]  /*11280*/  BSYNC.RECONVERGENT B1 ;  /* 0x0000000000017941 */ /* 0x000fea0003800200 */
.L_x_3977:
        /* <DEDUP_REMOVED lines=45> */
.L_x_3981:
        /* <DEDUP_REMOVED lines=8> */
.L_x_3982:
[----:B------:R-:W-:Y:S05]  /*115e0*/  BSYNC.RECONVERGENT B1 ;  /* 0x0000000000017941 */ /* 0x000fea0003800200 */
.L_x_3980:
        /* <DEDUP_REMOVED lines=44> */
.L_x_3984:
        /* <DEDUP_REMOVED lines=8> */
.L_x_3985:
[----:B------:R-:W-:Y:S05]  /*11930*/  BSYNC.RECONVERGENT B1 ;  /* 0x0000000000017941 */ /* 0x000fea0003800200 */
.L_x_3983:
        /* <DEDUP_REMOVED lines=23> */
.L_x_3961:
[----:B------:R-:W-:-:S07]  /*11ab0*/  VIADD R17, R24, 0x3 ;  /* 0x0000000318117836 */ /* 0x000fce0000000000 */
.L_x_3960:
        /* <DEDUP_REMOVED lines=31> */
.L_x_3989:
        /* <DEDUP_REMOVED lines=8> */
.L_x_3990:
[----:B------:R-:W-:Y:S05]  /*11d30*/  BSYNC.RECONVERGENT B0 ;  /* 0x0000000000007941 */ /* 0x000fea0003800200 */
.L_x_3988:
        /* <DEDUP_REMOVED lines=44> */
.L_x_3992:
        /* <DEDUP_REMOVED lines=8> */
.L_x_3993:
[----:B------:R-:W-:Y:S05]  /*12080*/  BSYNC.RECONVERGENT B0 ;  /* 0x0000000000007941 */ /* 0x000fea0003800200 */
.L_x_3991:
        /* <DEDUP_REMOVED lines=44> */
.L_x_3995:
        /* <DEDUP_REMOVED lines=8> */
.L_x_3996:
[----:B------:R-:W-:Y:S05]  /*123d0*/  BSYNC.RECONVERGENT B0 ;  /* 0x0000000000007941 */ /* 0x000fea0003800200 */
.L_x_3994:
        /* <DEDUP_REMOVED lines=44> */
.L_x_3998:
        /* <DEDUP_REMOVED lines=8> */
.L_x_3999:
[----:B------:R-:W-:Y:S05]  /*12720*/  BSYNC.RECONVERGENT B0 ;  /* 0x0000000000007941 */ /* 0x000fea0003800200 */
.L_x_3997:
        /* <DEDUP_REMOVED lines=18> */
.L_x_3987:
        /* <DEDUP_REMOVED lines=31> */
.L_x_4002:
        /* <DEDUP_REMOVED lines=8> */
.L_x_4003:
[----:B------:R-:W-:Y:S05]  /*12ac0*/  BSYNC.RECONVERGENT B0 ;  /* 0x0000000000007941 */ /* 0x000fea0003800200 */
.L_x_4001:
        /* <DEDUP_REMOVED lines=44> */
.L_x_4005:
        /* <DEDUP_REMOVED lines=8> */
.L_x_4006:
[----:B------:R-:W-:Y:S05]  /*12e10*/  BSYNC.RECONVERGENT B0 ;  /* 0x0000000000007941 */ /* 0x000fea0003800200 */
.L_x_4004:
        /* <DEDUP_REMOVED lines=18> */
.L_x_4000:
        /* <DEDUP_REMOVED lines=31> */
.L_x_4008:
[----:B------:R-:W-:Y:S01]  /*13130*/  MOV R0, R3 ;  /* 0x0000000300007202 */ /* 0x000fe20000000f00 */
[----:B------:R-:W-:Y:S01]  /*13140*/  IMAD.MOV.U32 R15, RZ, RZ, R26 ;  /* 0x000000ffff0f7224 */ /* 0x000fe200078e001a */
[----:B------:R-:W-:Y:S02]  /*13150*/  MOV R6, R25 ;  /* 0x0000001900067202 */ /* 0x000fe40000000f00 */
[----:B------:R-:W-:-:S07]  /*13160*/  MOV R3, 0x13180 ;  /* 0x0001318000037802 */ /* 0x000fce0000000f00 */
[----:B------:R-:W-:Y:S05]  /*13170*/  CALL.REL.NOINC `($__internal_11_$__cuda_sm20_rem_s64) ;  /* 0x0000029800b07944 */ /* 0x000fea0003c00000 */
[----:B------:R-:W-:-:S07]  /*13180*/  IMAD.MOV.U32 R5, RZ, RZ, R0 ;  /* 0x000000ffff057224 */ /* 0x000fce00078e0000 */
.L_x_4009:
[----:B------:R-:W-:Y:S05]  /*13190*/  BSYNC.RECONVERGENT B0 ;  /* 0x0000000000007941 */ /* 0x000fea0003800200 */
.L_x_4007:
        /* <DEDUP_REMOVED lines=10> */
.L_x_3959:
        /* <DEDUP_REMOVED lines=14> */
.L_x_4012:
        /* <DEDUP_REMOVED lines=22> */
.L_x_4011:
[----:B------:R-:W-:Y:S05]  /*13480*/  BSYNC.RECONVERGENT B7 ;  /* 0x0000000000077941 */ /* 0x000fea0003800200 */
.L_x_4010:
[----:B------:R-:W-:-:S04]  /*13490*/  IADD3 R18, P0, PT, R18, 0x8, RZ ;  /* 0x0000000812127810 */ /* 0x000fc80007f1e0ff */
[----:B------:R-:W-:Y:S02]  /*134a0*/  IADD3.X R19, PT, PT, RZ, R19, RZ, P0, !PT ;  /* 0x00000013ff137210 */ /* 0x000fe400007fe4ff */
[----:B------:R-:W-:-:S04]  /*134b0*/  ISETP.GE.U32.AND P0, PT, R18, R17, PT ;  /* 0x000000111200720c */ /* 0x000fc80003f06070 */
[----:B------:R-:W-:-:S13]  /*134c0*/  ISETP.GE.U32.AND.EX P0, PT, R19, R22, PT, P0 ;  /* 0x000000161300720c */ /* 0x000fda0003f06100 */
[----:B------:R-:W-:Y:S05]  /*134d0*/  @!P0 BRA `(.L_x_4012) ;  /* 0xfffffffc00908947 */ /* 0x000fea000383ffff */
.L_x_3952:
[----:B------:R-:W-:Y:S05]  /*134e0*/  BSYNC.RECONVERGENT B6 ;  /* 0x0000000000067941 */ /* 0x000fea0003800200 */
.L_x_3951:
        /* <DEDUP_REMOVED lines=25> */
.L_x_4016:
[----:B------:R-:W-:Y:S05]  /*13680*/  BSYNC.RECONVERGENT B7 ;  /* 0x0000000000077941 */ /* 0x000fea0003800200 */
.L_x_4015:
        /* <DEDUP_REMOVED lines=21> */
.L_x_4018:
[----:B------:R-:W-:Y:S05]  /*137e0*/  BSYNC.RECONVERGENT B7 ;  /* 0x0000000000077941 */ /* 0x000fea0003800200 */
.L_x_4017:
        /* <DEDUP_REMOVED lines=26> */
.L_x_4020:
[----:B------:R-:W-:Y:S05]  /*13990*/  BSYNC.RECONVERGENT B7 ;  /* 0x0000000000077941 */ /* 0x000fea0003800200 */
.L_x_4019:
        /* <DEDUP_REMOVED lines=23> */
.L_x_4048:
        /* <DEDUP_REMOVED lines=28> */
.L_x_4025:
        /* <DEDUP_REMOVED lines=8> */
.L_x_4026:
[----:B------:R-:W-:Y:S05]  /*13d50*/  BSYNC.RECONVERGENT B1 ;  /* 0x0000000000017941 */ /* 0x000fea0003800200 */
.L_x_4024:
        /* <DEDUP_REMOVED lines=44> */
.L_x_4028:
        /* <DEDUP_REMOVED lines=8> */
.L_x_4029:
[----:B------:R-:W-:Y:S05]  /*140a0*/  BSYNC.RECONVERGENT B1 ;  /* 0x0000000000017941 */ /* 0x000fea0003800200 */
.L_x_4027:
        /* <DEDUP_REMOVED lines=44> */
.L_x_4031:
        /* <DEDUP_REMOVED lines=8> */
.L_x_4032:
[----:B------:R-:W-:Y:S05]  /*143f0*/  BSYNC.RECONVERGENT B1 ;  /* 0x0000000000017941 */ /* 0x000fea0003800200 */
.L_x_4030:
        /* <DEDUP_REMOVED lines=44> */
.L_x_4034:
        /* <DEDUP_REMOVED lines=8> */
.L_x_4035:
[----:B------:R-:W-:Y:S05]  /*14740*/  BSYNC.RECONVERGENT B1 ;  /* 0x0000000000017941 */ /* 0x000fea0003800200 */
.L_x_4033:
        /* <DEDUP_REMOVED lines=44> */
.L_x_4037:
        /* <DEDUP_REMOVED lines=8> */
.L_x_4038:
[----:B------:R-:W-:Y:S05]  /*14a90*/  BSYNC.RECONVERGENT B1 ;  /* 0x0000000000017941 */ /* 0x000fea0003800200 */
.L_x_4036:
        /* <DEDUP_REMOVED lines=44> */
.L_x_4040:
        /* <DEDUP_REMOVED lines=8> */
.L_x_4041:
[----:B------:R-:W-:Y:S05]  /*14de0*/  BSYNC.RECONVERGENT B1 ;  /* 0x0000000000017941 */ /* 0x000fea0003800200 */
.L_x_4039:
        /* <DEDUP_REMOVED lines=45> */
.L_x_4043:
        /* <DEDUP_REMOVED lines=8> */
.L_x_4044:
[----:B------:R-:W-:Y:S05]  /*15140*/  BSYNC.RECONVERGENT B1 ;  /* 0x0000000000017941 */ /* 0x000fea0003800200 */
.L_x_4042:
        /* <DEDUP_REMOVED lines=44> */
.L_x_4046:
        /* <DEDUP_REMOVED lines=8> */
.L_x_4047:
[----:B------:R-:W-:Y:S05]  /*15490*/  BSYNC.RECONVERGENT B1 ;  /* 0x0000000000017941 */ /* 0x000fea0003800200 */
.L_x_4045:
        /* <DEDUP_REMOVED lines=23> */
.L_x_4023:
[----:B------:R-:W-:-:S07]  /*15610*/  VIADD R17, R17, 0x3 ;  /* 0x0000000311117836 */ /* 0x000fce0000000000 */
.L_x_4022:
        /* <DEDUP_REMOVED lines=31> */
.L_x_4051:
        /* <DEDUP_REMOVED lines=8> */
.L_x_4052:
[----:B------:R-:W-:Y:S05]  /*15890*/  BSYNC.RECONVERGENT B0 ;  /* 0x0000000000007941 */ /* 0x000fea0003800200 */
.L_x_4050:
        /* <DEDUP_REMOVED lines=44> */
.L_x_4054:
        /* <DEDUP_REMOVED lines=8> */
.L_x_4055:
[----:B------:R-:W-:Y:S05]  /*15be0*/  BSYNC.RECONVERGENT B0 ;  /* 0x0000000000007941 */ /* 0x000fea0003800200 */
.L_x_4053:
        /* <DEDUP_REMOVED lines=44> */
.L_x_4057:
        /* <DEDUP_REMOVED lines=8> */
.L_x_4058:
[----:B------:R-:W-:Y:S05]  /*15f30*/  BSYNC.RECONVERGENT B0 ;  /* 0x0000000000007941 */ /* 0x000fea0003800200 */
.L_x_4056:
        /* <DEDUP_REMOVED lines=44> */
.L_x_4060:
        /* <DEDUP_REMOVED lines=8> */
.L_x_4061:
[----:B------:R-:W-:Y:S05]  /*16280*/  BSYNC.RECONVERGENT B0 ;  /* 0x0000000000007941 */ /* 0x000fea0003800200 */
.L_x_4059:
        /* <DEDUP_REMOVED lines=18> */
.L_x_4049:
        /* <DEDUP_REMOVED lines=31> */
.L_x_4064:
        /* <DEDUP_REMOVED lines=8> */
.L_x_4065:
[----:B------:R-:W-:Y:S05]  /*16620*/  BSYNC.RECONVERGENT B0 ;  /* 0x0000000000007941 */ /* 0x000fea0003800200 */
.L_x_4063:
        /* <DEDUP_REMOVED lines=44> */
.L_x_4067:
        /* <DEDUP_REMOVED lines=8> */
.L_x_4068:
[----:B------:R-:W-:Y:S05]  /*16970*/  BSYNC.RECONVERGENT B0 ;  /* 0x0000000000007941 */ /* 0x000fea0003800200 */
.L_x_4066:
        /* <DEDUP_REMOVED lines=18> */
.L_x_4062:
        /* <DEDUP_REMOVED lines=31> */
.L_x_4070:
[----:B------:R-:W-:Y:S01]  /*16c90*/  MOV R0, R3 ;  /* 0x0000000300007202 */ /* 0x000fe20000000f00 */
[----:B------:R-:W-:Y:S01]  /*16ca0*/  IMAD.MOV.U32 R15, RZ, RZ, R26 ;  /* 0x000000ffff0f7224 */ /* 0x000fe200078e001a */
[----:B------:R-:W-:Y:S02]  /*16cb0*/  MOV R6, R25 ;  /* 0x0000001900067202 */ /* 0x000fe40000000f00 */
[----:B------:R-:W-:-:S07]  /*16cc0*/  MOV R3, 0x16ce0 ;  /* 0x00016ce000037802 */ /* 0x000fce0000000f00 */
[----:B------:R-:W-:Y:S05]  /*16cd0*/  CALL.REL.NOINC `($__internal_11_$__cuda_sm20_rem_s64) ;  /* 0x0000025c00d87944 */ /* 0x000fea0003c00000 */
[----:B------:R-:W-:-:S07]  /*16ce0*/  IMAD.MOV.U32 R5, RZ, RZ, R0 ;  /* 0x000000ffff057224 */ /* 0x000fce00078e0000 */
.L_x_4071:
[----:B------:R-:W-:Y:S05]  /*16cf0*/  BSYNC.RECONVERGENT B0 ;  /* 0x0000000000007941 */ /* 0x000fea0003800200 */
.L_x_4069:
        /* <DEDUP_REMOVED lines=10> */
.L_x_4021:
        /* <DEDUP_REMOVED lines=14> */
.L_x_4074:
        /* <DEDUP_REMOVED lines=22> */
.L_x_4073:
[----:B------:R-:W-:Y:S05]  /*16fe0*/  BSYNC.RECONVERGENT B7 ;  /* 0x0000000000077941 */ /* 0x000fea0003800200 */
.L_x_4072:
[----:B------:R-:W-:-:S04]  /*16ff0*/  IADD3 R18, P0, PT, R18, 0x8, RZ ;  /* 0x0000000812127810 */ /* 0x000fc80007f1e0ff */
[----:B------:R-:W-:Y:S02]  /*17000*/  IADD3.X R19, PT, PT, RZ, R19, RZ, P0, !PT ;  /* 0x00000013ff137210 */ /* 0x000fe400007fe4ff */
[----:B------:R-:W-:-:S04]  /*17010*/  ISETP.GE.U32.AND P0, PT, R18, R17, PT ;  /* 0x000000111200720c */ /* 0x000fc80003f06070 */
[----:B------:R-:W-:-:S13]  /*17020*/  ISETP.GE.U32.AND.EX P0, PT, R19, R22, PT, P0 ;  /* 0x000000161300720c */ /* 0x000fda0003f06100 */
[----:B------:R-:W-:Y:S05]  /*17030*/  @!P0 BRA `(.L_x_4074) ;  /* 0xfffffffc00908947 */ /* 0x000fea000383ffff */
.L_x_4014:
[----:B------:R-:W-:Y:S05]  /*17040*/  BSYNC.RECONVERGENT B6 ;  /* 0x0000000000067941 */ /* 0x000fea0003800200 */
.L_x_4013:
        /* <DEDUP_REMOVED lines=25> */
.L_x_4078:
[----:B------:R-:W-:Y:S05]  /*171e0*/  BSYNC.RECONVERGENT B7 ;  /* 0x0000000000077941 */ /* 0x000fea0003800200 */
.L_x_4077:
        /* <DEDUP_REMOVED lines=21> */
.L_x_4080:
[----:B------:R-:W-:Y:S05]  /*17340*/  BSYNC.RECONVERGENT B7 ;  /* 0x0000000000077941 */ /* 0x000fea0003800200 */
.L_x_4079:
        /* <DEDUP_REMOVED lines=26> */
.L_x_4082:
[----:B------:R-:W-:Y:S05]  /*174f0*/  BSYNC.RECONVERGENT B7 ;  /* 0x0000000000077941 */ /* 0x000fea0003800200 */
.L_x_4081:
        /* <DEDUP_REMOVED lines=24> */
.L_x_4110:
        /* <DEDUP_REMOVED lines=28> */
.L_x_4087:
        /* <DEDUP_REMOVED lines=8> */
.L_x_4088:
[----:B------:R-:W-:Y:S05]  /*178c0*/  BSYNC.RECONVERGENT B1 ;  /* 0x0000000000017941 */ /* 0x000fea0003800200 */
.L_x_4086:
        /* <DEDUP_REMOVED lines=45> */
.L_x_4090:
        /* <DEDUP_REMOVED lines=8> */
.L_x_4091:
[----:B------:R-:W-:Y:S05]  /*17c20*/  BSYNC.RECONVERGENT B1 ;  /* 0x0000000000017941 */ /* 0x000fea0003800200 */
.L_x_4089:
        /* <DEDUP_REMOVED lines=44> */
.L_x_4093:
        /* <DEDUP_REMOVED lines=8> */
.L_x_4094:
[----:B------:R-:W-:Y:S05]  /*17f70*/  BSYNC.RECONVERGENT B1 ;  /* 0x0000000000017941 */ /* 0x000fea0003800200 */
.L_x_4092:
        /* <DEDUP_REMOVED lines=44> */
.L_x_4096:
        /* <DEDUP_REMOVED lines=8> */
.L_x_4097:
[----:B------:R-:W-:Y:S05]  /*182c0*/  BSYNC.RECONVERGENT B1 ;  /* 0x0000000000017941 */ /* 0x000fea0003800200 */
.L_x_4095:
        /* <DEDUP_REMOVED lines=44> */
.L_x_4099:
        /* <DEDUP_REMOVED lines=8> */
.L_x_4100:
[----:B------:R-:W-:Y:S05]  /*18610*/  BSYNC.RECONVERGENT B1 ;  /* 0x0000000000017941 */ /* 0x000fea0003800200 */
.L_x_4098:
        /* <DEDUP_REMOVED lines=44> */
.L_x_4102:
        /* <DEDUP_REMOVED lines=8> */
.L_x_4103:
[----:B------:R-:W-:Y:S05]  /*18960*/  BSYNC.RECONVERGENT B1 ;  /* 0x0000000000017941 */ /* 0x000fea0003800200 */
.L_x_4101:
        /* <DEDUP_REMOVED lines=44> */
.L_x_4105:
        /* <DEDUP_REMOVED lines=8> */
.L_x_4106:
[----:B------:R-:W-:Y:S05]  /*18cb0*/  BSYNC.RECONVERGENT B1 ;  /* 0x0000000000017941 */ /* 0x000fea0003800200 */
.L_x_4104:
        /* <DEDUP_REMOVED lines=43> */
.L_x_4108:
        /* <DEDUP_REMOVED lines=8> */
.L_x_4109:
[----:B------:R-:W-:Y:S05]  /*18ff0*/  BSYNC.RECONVERGENT B1 ;  /* 0x0000000000017941 */ /* 0x000fea0003800200 */
.L_x_4107:
        /* <DEDUP_REMOVED lines=22> */
.L_x_4085:
[----:B------:R-:W-:-:S07]  /*19160*/  IADD3 R7, PT, PT, R24, 0x3, RZ ;  /* 0x0000000318077810 */ /* 0x000fce0007ffe0ff */
.L_x_4084:
        /* <DEDUP_REMOVED lines=31> */
.L_x_4113:
        /* <DEDUP_REMOVED lines=8> */
.L_x_4114:
[----:B------:R-:W-:Y:S05]  /*193e0*/  BSYNC.RECONVERGENT B0 ;  /* 0x0000000000007941 */ /* 0x000fea0003800200 */
.L_x_4112:
        /* <DEDUP_REMOVED lines=45> */
.L_x_4116:
        /* <DEDUP_REMOVED lines=8> */
.L_x_4117:
[----:B------:R-:W-:Y:S05]  /*19740*/  BSYNC.RECONVERGENT B0 ;  /* 0x0000000000007941 */ /* 0x000fea0003800200 */
.L_x_4115:
        /* <DEDUP_REMOVED lines=44> */
.L_x_4119:
        /* <DEDUP_REMOVED lines=8> */
.L_x_4120:
[----:B------:R-:W-:Y:S05]  /*19a90*/  BSYNC.RECONVERGENT B0 ;  /* 0x0000000000007941 */ /* 0x000fea0003800200 */
.L_x_4118:
        /* <DEDUP_REMOVED lines=44> */
.L_x_4122:
        /* <DEDUP_REMOVED lines=8> */
.L_x_4123:
[----:B------:R-:W-:Y:S05]  /*19de0*/  BSYNC.RECONVERGENT B0 ;  /* 0x0000000000007941 */ /* 0x000fea0003800200 */
.L_x_4121:
        /* <DEDUP_REMOVED lines=18> */
.L_x_4111:
        /* <DEDUP_REMOVED lines=31> */
.L_x_4126:
        /* <DEDUP_REMOVED lines=8> */
.L_x_4127:
[----:B------:R-:W-:Y:S05]  /*1a180*/  BSYNC.RECONVERGENT B0 ;  /* 0x0000000000007941 */ /* 0x000fea0003800200 */
.L_x_4125:
        /* <DEDUP_REMOVED lines=45> */
.L_x_4129:
        /* <DEDUP_REMOVED lines=8> */
.L_x_4130:
[----:B------:R-:W-:Y:S05]  /*1a4e0*/  BSYNC.RECONVERGENT B0 ;  /* 0x0000000000007941 */ /* 0x000fea0003800200 */
.L_x_4128:
        /* <DEDUP_REMOVED lines=18> */
.L_x_4124:
        /* <DEDUP_REMOVED lines=31> */
.L_x_4132:
[----:B------:R-:W-:Y:S01]  /*1a800*/  IMAD.MOV.U32 R0, RZ, RZ, R3 ;  /* 0x000000ffff007224 */ /* 0x000fe200078e0003 */
[----:B------:R-:W-:Y:S01]  /*1a810*/  MOV R15, R27 ;  /* 0x0000001b000f7202 */ /* 0x000fe20000000f00 */
[----:B------:R-:W-:Y:S01]  /*1a820*/  IMAD.MOV.U32 R6, RZ, RZ, R26 ;  /* 0x000000ffff067224 */ /* 0x000fe200078e001a */
[----:B------:R-:W-:-:S07]  /*1a830*/  MOV R3, 0x1a850 ;  /* 0x0001a85000037802 */ /* 0x000fce0000000f00 */
[----:B------:R-:W-:Y:S05]  /*1a840*/  CALL.REL.NOINC `($__internal_11_$__cuda_sm20_rem_s64) ;  /* 0x0000022000fc7944 */ /* 0x000fea0003c00000 */
[----:B------:R-:W-:-:S07]  /*1a850*/  MOV R5, R0 ;  /* 0x0000000000057202 */ /* 0x000fce0000000f00 */
.L_x_4133:
[----:B------:R-:W-:Y:S05]  /*1a860*/  BSYNC.RECONVERGENT B0 ;  /* 0x0000000000007941 */ /* 0x000fea0003800200 */
.L_x_4131:
        /* <DEDUP_REMOVED lines=10> */
.L_x_4083:
        /* <DEDUP_REMOVED lines=14> */
.L_x_4136:
        /* <DEDUP_REMOVED lines=22> */
.L_x_4135:
[----:B------:R-:W-:Y:S05]  /*1ab50*/  BSYNC.RECONVERGENT B7 ;  /* 0x0000000000077941 */ /* 0x000fea0003800200 */
.L_x_4134:
[----:B------:R-:W-:-:S05]  /*1ab60*/  IADD3 R18, P0, PT, R18, 0x8, RZ ;  /* 0x0000000812127810 */ /* 0x000fca0007f1e0ff */
[----:B------:R-:W-:Y:S01]  /*1ab70*/  IMAD.X R19, RZ, RZ, R19, P0 ;  /* 0x000000ffff137224 */ /* 0x000fe200000e0613 */
[----:B------:R-:W-:-:S04]  /*1ab80*/  ISETP.GE.U32.AND P0, PT, R18, R23, PT ;  /* 0x000000171200720c */ /* 0x000fc80003f06070 */
[----:B------:R-:W-:-:S13]  /*1ab90*/  ISETP.GE.U32.AND.EX P0, PT, R19, R22, PT, P0 ;  /* 0x000000161300720c */ /* 0x000fda0003f06100 */
[----:B------:R-:W-:Y:S05]  /*1aba0*/  @!P0 BRA `(.L_x_4136) ;  /* 0xfffffffc00908947 */ /* 0x000fea000383ffff */
.L_x_4076:
[----:B------:R-:W-:Y:S05]  /*1abb0*/  BSYNC.RECONVERGENT B6 ;  /* 0x0000000000067941 */ /* 0x000fea0003800200 */
.L_x_4075:
        /* <DEDUP_REMOVED lines=25> */
.L_x_4140:
[----:B------:R-:W-:Y:S05]  /*1ad50*/  BSYNC.RECONVERGENT B7 ;  /* 0x0000000000077941 */ /* 0x000fea0003800200 */
.L_x_4139:
        /* <DEDUP_REMOVED lines=21> */
.L_x_4142:
[----:B------:R-:W-:Y:S05]  /*1aeb0*/  BSYNC.RECONVERGENT B7 ;  /* 0x0000000000077941 */ /* 0x000fea0003800200 */
.L_x_4141:
        /* <DEDUP_REMOVED lines=26> */
.L_x_4144:
[----:B------:R-:W-:Y:S05]  /*1b060*/  BSYNC.RECONVERGENT B7 ;  /* 0x0000000000077941 */ /* 0x000fea0003800200 */
.L_x_4143:
        /* <DEDUP_REMOVED lines=23> */
.L_x_4172:
        /* <DEDUP_REMOVED lines=28> */
.L_x_4149:
        /* <DEDUP_REMOVED lines=8> */
.L_x_4150:
[----:B------:R-:W-:Y:S05]  /*1b420*/  BSYNC.RECONVERGENT B1 ;  /* 0x0000000000017941 */ /* 0x000fea0003800200 */
.L_x_4148:
        /* <DEDUP_REMOVED lines=45> */
.L_x_4152:
        /* <DEDUP_REMOVED lines=8> */
.L_x_4153:
[----:B------:R-:W-:Y:S05]  /*1b780*/  BSYNC.RECONVERGENT B1 ;  /* 0x0000000000017941 */ /* 0x000fea0003800200 */
.L_x_4151:
        /* <DEDUP_REMOVED lines=44> */
.L_x_4155:
        /* <DEDUP_REMOVED lines=8> */
.L_x_4156:
[----:B------:R-:W-:Y:S05]  /*1bad0*/  BSYNC.RECONVERGENT B1 ;  /* 0x0000000000017941 */ /* 0x000fea0003800200 */
.L_x_4154:
        /* <DEDUP_REMOVED lines=44> */
.L_x_4158:
        /* <DEDUP_REMOVED lines=8> */
.L_x_4159:
[----:B------:R-:W-:Y:S05]  /*1be20*/  BSYNC.RECONVERGENT B1 ;  /* 0x0000000000017941 */ /* 0x000fea0003800200 */
.L_x_4157:
        /* <DEDUP_REMOVED lines=44> */
.L_x_4161:
        /* <DEDUP_REMOVED lines=8> */
.L_x_4162:
[----:B------:R-:W-:Y:S05]  /*1c170*/  BSYNC.RECONVERGENT B1 ;  /* 0x0000000000017941 */ /* 0x000fea0003800200 */
.L_x_4160:
        /* <DEDUP_REMOVED lines=44> */
.L_x_4164:
        /* <DEDUP_REMOVED lines=8> */
.L_x_4165:
[----:B------:R-:W-:Y:S05]  /*1c4c0*/  BSYNC.RECONVERGENT B1 ;  /* 0x0000000000017941 */ /* 0x000fea0003800200 */
.L_x_4163:
        /* <DEDUP_REMOVED lines=45> */
.L_x_4167:
        /* <DEDUP_REMOVED lines=8> */
.L_x_4168:
[----:B------:R-:W-:Y:S05]  /*1c820*/  BSYNC.RECONVERGENT B1 ;  /* 0x0000000000017941 */ /* 0x000fea0003800200 */
.L_x_4166:
        /* <DEDUP_REMOVED lines=43> */
.L_x_4170:
        /* <DEDUP_REMOVED lines=8> */
.L_x_4171:
[----:B------:R-:W-:Y:S05]  /*1cb60*/  BSYNC.RECONVERGENT B1 ;  /* 0x0000000000017941 */ /* 0x000fea0003800200 */
.L_x_4169:
        /* <DEDUP_REMOVED lines=22> */
.L_x_4147:
[----:B------:R-:W-:-:S07]  /*1ccd0*/  VIADD R16, R22, 0x3 ;  /* 0x0000000316107836 */ /* 0x000fce0000000000 */
.L_x_4146:
        /* <DEDUP_REMOVED lines=31> */
.L_x_4175:
        /* <DEDUP_REMOVED lines=8> */
.L_x_4176:
[----:B------:R-:W-:Y:S05]  /*1cf50*/  BSYNC.RECONVERGENT B0 ;  /* 0x0000000000007941 */ /* 0x000fea0003800200 */
.L_x_4174:
        /* <DEDUP_REMOVED lines=45> */
.L_x_4178:
        /* <DEDUP_REMOVED lines=8> */
.L_x_4179:
[----:B------:R-:W-:Y:S05]  /*1d2b0*/  BSYNC.RECONVERGENT B0 ;  /* 0x0000000000007941 */ /* 0x000fea0003800200 */
.L_x_4177:
        /* <DEDUP_REMOVED lines=44> */
.L_x_4181:
        /* <DEDUP_REMOVED lines=8> */
.L_x_4182:
[----:B------:R-:W-:Y:S05]  /*1d600*/  BSYNC.RECONVERGENT B0 ;  /* 0x0000000000007941 */ /* 0x000fea0003800200 */
.L_x_4180:
        /* <DEDUP_REMOVED lines=44> */
.L_x_4184:
        /* <DEDUP_REMOVED lines=8> */
.L_x_4185:
[----:B------:R-:W-:Y:S05]  /*1d950*/  BSYNC.RECONVERGENT B0 ;  /* 0x0000000000007941 */ /* 0x000fea0003800200 */
.L_x_4183:
        /* <DEDUP_REMOVED lines=18> */
.L_x_4173:
        /* <DEDUP_REMOVED lines=31> */
.L_x_4188:
        /* <DEDUP_REMOVED lines=8> */
.L_x_4189:
[----:B------:R-:W-:Y:S05]  /*1dcf0*/  BSYNC.RECONVERGENT B0 ;  /* 0x0000000000007941 */ /* 0x000fea0003800200 */
.L_x_4187:
        /* <DEDUP_REMOVED lines=45> */
.L_x_4191:
        /* <DEDUP_REMOVED lines=8> */
.L_x_4192:
[----:B------:R-:W-:Y:S05]  /*1e050*/  BSYNC.RECONVERGENT B0 ;  /* 0x0000000000007941 */ /* 0x000fea0003800200 */
.L_x_4190:
        /* <DEDUP_REMOVED lines=18> */
.L_x_4186:
        /* <DEDUP_REMOVED lines=31> */
.L_x_4194:
[----:B------:R-:W-:Y:S01]  /*1e370*/  MOV R0, R3 ;  /* 0x0000000300007202 */ /* 0x000fe20000000f00 */
[----:B------:R-:W-:Y:S01]  /*1e380*/  IMAD.MOV.U32 R15, RZ, RZ, R25 ;  /* 0x000000ffff0f7224 */ /* 0x000fe200078e0019 */
[----:B------:R-:W-:Y:S02]  /*1e390*/  MOV R6, R24 ;  /* 0x0000001800067202 */ /* 0x000fe40000000f00 */
[----:B------:R-:W-:-:S07]  /*1e3a0*/  MOV R3, 0x1e3c0 ;  /* 0x0001e3c000037802 */ /* 0x000fce0000000f00 */
[----:B------:R-:W-:Y:S05]  /*1e3b0*/  CALL.REL.NOINC `($__internal_11_$__cuda_sm20_rem_s64) ;  /* 0x000001e800207944 */ /* 0x000fea0003c00000 */
[----:B------:R-:W-:-:S07]  /*1e3c0*/  IMAD.MOV.U32 R5, RZ, RZ, R0 ;  /* 0x000000ffff057224 */ /* 0x000fce00078e0000 */
.L_x_4195:
[----:B------:R-:W-:Y:S05]  /*1e3d0*/  BSYNC.RECONVERGENT B0 ;  /* 0x0000000000007941 */ /* 0x000fea0003800200 */
.L_x_4193:
        /* <DEDUP_REMOVED lines=10> */
.L_x_4145:
        /* <DEDUP_REMOVED lines=14> */
.L_x_4198:
        /* <DEDUP_REMOVED lines=22> */
.L_x_4197:
[----:B------:R-:W-:Y:S05]  /*1e6c0*/  BSYNC.RECONVERGENT B7 ;  /* 0x0000000000077941 */ /* 0x000fea0003800200 */
.L_x_4196:
[----:B------:R-:W-:-:S04]  /*1e6d0*/  IADD3 R16, P0, PT, R16, 0x8, RZ ;  /* 0x0000000810107810 */ /* 0x000fc80007f1e0ff */
[----:B------:R-:W-:Y:S02]  /*1e6e0*/  IADD3.X R17, PT, PT, RZ, R17, RZ, P0, !PT ;  /* 0x00000011ff117210 */ /* 0x000fe400007fe4ff */
[----:B------:R-:W-:-:S04]  /*1e6f0*/  ISETP.GE.U32.AND P0, PT, R16, R19, PT ;  /* 0x000000131000720c */ /* 0x000fc80003f06070 */
[----:B------:R-:W-:-:S13]  /*1e700*/  ISETP.GE.U32.AND.EX P0, PT, R17, R18, PT, P0 ;  /* 0x000000121100720c */ /* 0x000fda0003f06100 */
[----:B------:R-:W-:Y:S05]  /*1e710*/  @!P0 BRA `(.L_x_4198) ;  /* 0xfffffffc00908947 */ /* 0x000fea000383ffff */
.L_x_4138:
[----:B------:R-:W-:Y:S05]  /*1e720*/  BSYNC.RECONVERGENT B6 ;  /* 0x0000000000067941 */ /* 0x000fea0003800200 */
.L_x_4137:
        /* <DEDUP_REMOVED lines=16> */
.L_x_4201:
[----:B------:R-:W-:-:S13]  /*1e830*/  ISETP.GE.AND P0, PT, R46, R60, PT ;  /* 0x0000003c2e00720c */ /* 0x000fda0003f06270 */
[----:B------:R-:W-:Y:S05]  /*1e840*/  @P0 BRA `(.L_x_4203) ;  /* 0x0000000000300947 */ /* 0x000fea0003800000 */
[----:B0-----:R-:W0:Y:S01]  /*1e850*/  LDC.64 R2, c[0x0][0x3c8] ;  /* 0x0000f200ff027b82 */ /* 0x001e220000000a00 */
[----:B------:R-:W-:Y:S01]  /*1e860*/  IMAD R5, R61, 0x400, R46 ;  /* 0x000004003d057824 */ /* 0x000fe200078e022e */
[----:B------:R-:W-:-:S03]  /*1e870*/  IADD3 R46, PT, PT, R46, 0x80, RZ ;  /* 0x000000802e2e7810 */ /* 0x000fc60007ffe0ff */
[----:B0-----:R-:W-:-:S05]  /*1e880*/  IMAD.WIDE.U32 R2, R5, 0x8, R2 ;  /* 0x0000000805027825 */ /* 0x001fca00078e0002 */
[----:B------:R1:W-:Y:S02]  /*1e890*/  STG.E.64 desc[UR36][R2.64], RZ ;  /* 0x000000ff02007986 */ /* 0x0003e4000c101b24 */
.L_x_4202:
[----:B------:R-:W-:-:S13]  /*1e8a0*/  ISETP.GE.AND P0, PT, R46, R60, PT ;  /* 0x0000003c2e00720c */ /* 0x000fda0003f06270 */
[----:B------:R-:W-:Y:S05]  /*1e8b0*/  @P0 BRA `(.L_x_4204) ;  /* 0x0000000000300947 */ /* 0x000fea0003800000 */
[----:B01----:R-:W0:Y:S01]  /*1e8c0*/  LDC.64 R2, c[0x0][0x3c8] ;  /* 0x0000f200ff027b82 */ /* 0x003e220000000a00 */
[----:B------:R-:W-:Y:S01]  /*1e8d0*/  IMAD R5, R61, 0x400, R46 ;  /* 0x000004003d057824 */ /* 0x000fe200078e022e */
[----:B------:R-:W-:-:S03]  /*1e8e0*/  IADD3 R46, PT, PT, R46, 0x80, RZ ;  /* 0x000000802e2e7810 */ /* 0x000fc60007ffe0ff */
[----:B0-----:R-:W-:-:S05]  /*1e8f0*/  IMAD.WIDE.U32 R2, R5, 0x8, R2 ;  /* 0x0000000805027825 */ /* 0x001fca00078e0002 */
[----:B------:R1:W-:Y:S02]  /*1e900*/  STG.E.64 desc[UR36][R2.64], RZ ;  /* 0x000000ff02007986 */ /* 0x0003e4000c101b24 */
.L_x_4203:
[----:B------:R-:W-:-:S13]  /*1e910*/  ISETP.GE.AND P0, PT, R46, R60, PT ;  /* 0x0000003c2e00720c */ /* 0x000fda0003f06270 */
[----:B------:R-:W-:Y:S05]  /*1e920*/  @P0 BRA `(.L_x_4205) ;  /* 0x0000000000340947 */ /* 0x000fea0003800000 */
[----:B01----:R-:W0:Y:S01]  /*1e930*/  LDC.64 R2, c[0x0][0x3c8] ;  /* 0x0000f200ff027b82 */ /* 0x003e220000000a00 */
[----:B------:R-:W-:Y:S01]  /*1e940*/  IMAD R5, R61, 0x400, R46 ;  /* 0x000004003d057824 */ /* 0x000fe200078e022e */
[----:B------:R-:W-:-:S03]  /*1e950*/  IADD3 R46, PT, PT, R46, 0x80, RZ ;  /* 0x000000802e2e7810 */ /* 0x000fc60007ffe0ff */
[----:B0-----:R-:W-:-:S05]  /*1e960*/  IMAD.WIDE.U32 R2, R5, 0x8, R2 ;  /* 0x0000000805027825 */ /* 0x001fca00078e0002 */
[----:B------:R2:W-:Y:S02]  /*1e970*/  STG.E.64 desc[UR36][R2.64], RZ ;  /* 0x000000ff02007986 */ /* 0x0005e4000c101b24 */
.L_x_4204:
        /* <DEDUP_REMOVED lines=8> */
.L_x_4205:
[----:B------:R-:W-:Y:S05]  /*1ea00*/  BSYNC.RELIABLE B1 ;  /* 0x0000000000017941 */ /* 0x000fea0003800100 */
.L_x_4200:
[----:B------:R-:W-:-:S13]  /*1ea10*/  ISETP.GE.AND P0, PT, R46, R60, PT ;  /* 0x0000003c2e00720c */ /* 0x000fda0003f06270 */
[----:B012---:R-:W0:Y:S01]  /*1ea20*/  @!P0 LDC.64 R2, c[0x0][0x3c8] ;  /* 0x0000f200ff028b82 */ /* 0x007e220000000a00 */
[----:B------:R-:W-:Y:S01]  /*1ea30*/  @!P0 IMAD R5, R61, 0x400, R46 ;  /* 0x000004003d058824 */ /* 0x000fe200078e022e */
[----:B------:R-:W-:-:S03]  /*1ea40*/  @!P0 IADD3 R46, PT, PT, R46, 0x80, RZ ;  /* 0x000000802e2e8810 */ /* 0x000fc60007ffe0ff */
[----:B0-----:R-:W-:-:S05]  /*1ea50*/  @!P0 IMAD.WIDE.U32 R2, R5, 0x8, R2 ;  /* 0x0000000805028825 */ /* 0x001fca00078e0002 */
[----:B------:R3:W-:Y:S02]  /*1ea60*/  @!P0 STG.E.64 desc[UR36][R2.64], RZ ;  /* 0x000000ff02008986 */ /* 0x0007e4000c101b24 */
.L_x_4206:
[----:B------:R-:W-:Y:S05]  /*1ea70*/  BSYNC.RECONVERGENT B0 ;  /* 0x0000000000007941 */ /* 0x000fea0003800200 */
.L_x_4199:
[----:B------:R-:W-:-:S13]  /*1ea80*/  ISETP.GE.AND P0, PT, R46, R60, PT ;  /* 0x0000003c2e00720c */ /* 0x000fda0003f06270 */
[----:B------:R-:W-:Y:S05]  /*1ea90*/  @P0 EXIT ;  /* 0x000000000000094d */ /* 0x000fea0003800000 */
[----:B0123--:R-:W0:Y:S01]  /*1eaa0*/  LDC.64 R2, c[0x0][0x3c8] ;  /* 0x0000f200ff027b82 */ /* 0x00fe220000000a00 */
[----:B------:R-:W-:-:S04]  /*1eab0*/  IMAD R61, R61, 0x400, R46 ;  /* 0x000004003d3d7824 */ /* 0x000fc800078e022e */
[----:B0-----:R-:W-:-:S05]  /*1eac0*/  IMAD.WIDE.U32 R2, R61, 0x8, R2 ;  /* 0x000000083d027825 */ /* 0x001fca00078e0002 */
[----:B------:R-:W-:Y:S01]  /*1ead0*/  STG.E.64 desc[UR36][R2.64], RZ ;  /* 0x000000ff02007986 */ /* 0x000fe2000c101b24 */
[----:B------:R-:W-:Y:S05]  /*1eae0*/  EXIT ;  /* 0x000000000000794d */ /* 0x000fea0003800000 */
.L_x_3702:
        /* <DEDUP_REMOVED lines=13> */
[----:B------:R-:W4:Y:S03]  /*1ebc0*/  LDG.E.ENL2.256 R80, R64, desc[UR36][R2.64] ;  /* 0xfe0000240240797e */ /* 0x000f260008121950 */
[C---:B---3--:R-:W-:Y:S01]  /*1ebd0*/  IMAD.WIDE.U32 R6, R13.reuse, 0x8, R6 ;  /* 0x000000080d067825 */ /* 0x048fe200078e0006 */
[----:B------:R1:W5:Y:S03]  /*1ebe0*/  LDG.E.ENL2.256 R104, R96, desc[UR36][R2.64+0x1000] ;  /* 0xfe0080240260797e */ /* 0x0003660008121968 */
[----:B--2---:R-:W-:-:S04]  /*1ebf0*/  IMAD.WIDE.U32 R8, R13, 0x8, R8 ;  /* 0x000000080d087825 */ /* 0x004fc800078e0008 */
[----:B0-----:R-:W-:-:S04]  /*1ec00*/  IMAD.WIDE.U32 R10, R13, 0x8, R10 ;  /* 0x000000080d0a7825 */ /* 0x001fc800078e000a */
[----:B------:R-:W-:-:S04]  /*1ec10*/  IMAD.WIDE.U32 R4, R15, 0x20, R4 ;  /* 0x000000200f047825 */ /* 0x000fc800078e0004 */
[C---:B------:R-:W-:Y:S01]  /*1ec20*/  IMAD.WIDE.U32 R6, R15.reuse, 0x20, R6 ;  /* 0x000000200f067825 */ /* 0x040fe200078e0006 */
[----:B------:R1:W5:Y:S03]  /*1ec30*/  LDG.E.ENL2.256 R76, R60, desc[UR36][R4.64] ;  /* 0xfe000024043c797e */ /* 0x000366000812194c */
[C---:B------:R-:W-:Y:S01]  /*1ec40*/  IMAD.WIDE.U32 R8, R15.reuse, 0x20, R8 ;  /* 0x000000200f087825 */ /* 0x040fe200078e0008 */
[----:B------:R1:W5:Y:S03]  /*1ec50*/  LDG.E.ENL2.256 R100, R92, desc[UR36][R4.64+0x1000] ;  /* 0xfe008024045c797e */ /* 0x0003660008121964 */
[----:B------:R-:W-:Y:S01]  /*1ec60*/  IMAD.WIDE.U32 R10, R15, 0x20, R10 ;  /* 0x000000200f0a7825 */ /* 0x000fe200078e000a */
[----:B------:R1:W5:Y:S04]  /*1ec70*/  LDG.E.ENL2.256 R24, R16, desc[UR36][R6.64] ;  /* 0xfe0000240610797e */ /* 0x0003680008121918 */
[----:B------:R1:W5:Y:S04]  /*1ec80*/  LDG.E.ENL2.256 R32, R28, desc[UR36][R6.64+0x1000] ;  /* 0xfe008024061c797e */ /* 0x0003680008121920 */
[----:B------:R1:W5:Y:S04]  /*1ec90*/  LDG.E.ENL2.256 R40, R36, desc[UR36][R8.64] ;  /* 0xfe0000240824797e */ /* 0x0003680008121928 */
[----:B------:R1:W5:Y:S04]  /*1eca0*/  LDG.E.ENL2.256 R48, R44, desc[UR36][R8.64+0x1000] ;  /* 0xfe008024082c797e */ /* 0x0003680008121930 */
[----:B------:R1:W5:Y:S04]  /*1ecb0*/  LDG.E.ENL2.256 R68, R56, desc[UR36][R10.64] ;  /* 0xfe0000240a38797e */ /* 0x0003680008121944 */
[----:B------:R1:W5:Y:S01]  /*1ecc0*/  LDG.E.ENL2.256 R84, R72, desc[UR36][R10.64+0x1000] ;  /* 0xfe0080240a48797e */ /* 0x0003620008121954 */
        /* <DEDUP_REMOVED lines=26> */
.L_x_4208:
[----:B------:R-:W-:Y:S05]  /*1ee70*/  BSYNC.RECONVERGENT B6 ;  /* 0x0000000000067941 */ /* 0x000fea0003800200 */
.L_x_4207:
        /* <DEDUP_REMOVED lines=21> */
.L_x_4210:
[----:B------:R-:W-:Y:S05]  /*1efd0*/  BSYNC.RECONVERGENT B6 ;  /* 0x0000000000067941 */ /* 0x000fea0003800200 */
.L_x_4209:
        /* <DEDUP_REMOVED lines=26> */
.L_x_4212:
[----:B------:R-:W-:Y:S05]  /*1f180*/  BSYNC.RECONVERGENT B6 ;  /* 0x0000000000067941 */ /* 0x000fea0003800200 */
.L_x_4211:
        /* <DEDUP_REMOVED lines=22> */
.L_x_4240:
        /* <DEDUP_REMOVED lines=28> */
.L_x_4217:
        /* <DEDUP_REMOVED lines=8> */
.L_x_4218:
[----:B------:R-:W-:Y:S05]  /*1f530*/  BSYNC.RECONVERGENT B1 ;  /* 0x0000000000017941 */ /* 0x000fea0003800200 */
.L_x_4216:
        /* <DEDUP_REMOVED lines=44> */
.L_x_4220:
        /* <DEDUP_REMOVED lines=8> */
.L_x_4221:
[----:B------:R-:W-:Y:S05]  /*1f880*/  BSYNC.RECONVERGENT B1 ;  /* 0x0000000000017941 */ /* 0x000fea0003800200 */
.L_x_4219:
        /* <DEDUP_REMOVED lines=45> */
.L_x_4223:
        /* <DEDUP_REMOVED lines=8> */
.L_x_4224:
[----:B------:R-:W-:Y:S05]  /*1fbe0*/  BSYNC.RECONVERGENT B1 ;  /* 0x0000000000017941 */ /* 0x000fea0003800200 */
.L_x_4222:
        /* <DEDUP_REMOVED lines=44> */
.L_x_4226:
        /* <DEDUP_REMOVED lines=8> */
.L_x_4227:
[----:B------:R-:W-:Y:S05]  /*1ff30*/  BSYNC.RECONVERGENT B1 ;  /* 0x0000000000017941 */ /* 0x000fea0003800200 */
.L_x_4225:
        /* <DEDUP_REMOVED lines=44> */
.L_x_4229:
        /* <DEDUP_REMOVED lines=8> */
.L_x_4230:
[----:B------:R-:W-:Y:S05]  /*20280*/  BSYNC.RECONVERGENT B1 ;  /* 0x0000000000017941 */ /* 0x000fea0003800200 */
.L_x_4228:
        /* <DEDUP_REMOVED lines=45> */
.L_x_4232:
        /* <DEDUP_REMOVED lines=8> */
.L_x_4233:
[----:B------:R-:W-:Y:S05]  /*205e0*/  BSYNC.RECONVERGENT B1 ;  /* 0x0000000000017941 */ /* 0x000fea0003800200 */
.L_x_4231:
        /* <DEDUP_REMOVED lines=46> */
.L_x_4235:
        /* <DEDUP_REMOVED lines=8> */
.L_x_4236:
[----:B------:R-:W-:Y:S05]  /*20950*/  BSYNC.RECONVERGENT B1 ;  /* 0x0000000000017941 */ /* 0x000fea0003800200 */
.L_x_4234:
        /* <DEDUP_REMOVED lines=46> */
.L_x_4238:
        /* <DEDUP_REMOVED lines=8> */
.L_x_4239:
[----:B------:R-:W-:Y:S05]  /*20cc0*/  BSYNC.RECONVERGENT B1 ;  /* 0x0000000000017941 */ /* 0x000fea0003800200 */
.L_x_4237:
        /* <DEDUP_REMOVED lines=24> */
.L_x_4215:
[----:B------:R-:W-:-:S07]  /*20e50*/  IADD3 R54, PT, PT, R6, 0x3, RZ ;  /* 0x0000000306367810 */ /* 0x000fce0007ffe0ff */
.L_x_4214:
        /* <DEDUP_REMOVED lines=32> */
.L_x_4243:
        /* <DEDUP_REMOVED lines=8> */
.L_x_4244:
[----:B------:R-:W-:Y:S05]  /*210e0*/  BSYNC.RECONVERGENT B0 ;  /* 0x0000000000007941 */ /* 0x000fea0003800200 */
.L_x_4242:
        /* <DEDUP_REMOVED lines=43> */
.L_x_4246:
        /* <DEDUP_REMOVED lines=8> */
.L_x_4247:
[----:B------:R-:W-:Y:S05]  /*21420*/  BSYNC.RECONVERGENT B0 ;  /* 0x0000000000007941 */ /* 0x000fea0003800200 */
.L_x_4245:
        /* <DEDUP_REMOVED lines=45> */
.L_x_4249:
        /* <DEDUP_REMOVED lines=8> */
.L_x_4250:
[----:B------:R-:W-:Y:S05]  /*21780*/  BSYNC.RECONVERGENT B0 ;  /* 0x0000000000007941 */ /* 0x000fea0003800200 */
.L_x_4248:
        /* <DEDUP_REMOVED lines=45> */
.L_x_4252:
        /* <DEDUP_REMOVED lines=8> */
.L_x_4253:
[----:B------:R-:W-:Y:S05]  /*21ae0*/  BSYNC.RECONVERGENT B0 ;  /* 0x0000000000007941 */ /* 0x000fea0003800200 */
.L_x_4251:
        /* <DEDUP_REMOVED lines=19> */
.L_x_4241:
        /* <DEDUP_REMOVED lines=32> */
.L_x_4256:
        /* <DEDUP_REMOVED lines=8> */
.L_x_4257:
[----:B------:R-:W-:Y:S05]  /*21ea0*/  BSYNC.RECONVERGENT B0 ;  /* 0x0000000000007941 */ /* 0x000fea0003800200 */
.L_x_4255:
        /* <DEDUP_REMOVED lines=43> */
.L_x_4259:
        /* <DEDUP_REMOVED lines=8> */
.L_x_4260:
[----:B------:R-:W-:Y:S05]  /*221e0*/  BSYNC.RECONVERGENT B0 ;  /* 0x0000000000007941 */ /* 0x000fea0003800200 */
.L_x_4258:
        /* <DEDUP_REMOVED lines=19> */
.L_x_4254:
        /* <DEDUP_REMOVED lines=32> */
.L_x_4262:
[----:B------:R-:W-:Y:S01]  /*22520*/  IMAD.MOV.U32 R0, RZ, RZ, R3 ;  /* 0x000000ffff007224 */ /* 0x000fe200078e0003 */
[----:B------:R-:W-:Y:S01]  /*22530*/  MOV R15, R60 ;  /* 0x0000003c000f7202 */ /* 0x000fe20000000f00 */
[----:B------:R-:W-:Y:S01]  /*22540*/  IMAD.MOV.U32 R6, RZ, RZ, R61 ;  /* 0x000000ffff067224 */ /* 0x000fe200078e003d */
[----:B------:R-:W-:-:S07]  /*22550*/  MOV R3, 0x22570 ;  /* 0x0002257000037802 */ /* 0x000fce0000000f00 */
[----:B------:R-:W-:Y:S05]  /*22560*/  CALL.REL.NOINC `($__internal_11_$__cuda_sm20_rem_s64) ;  /* 0x000001a400b47944 */ /* 0x000fea0003c00000 */
[----:B------:R-:W-:-:S07]  /*22570*/  MOV R5, R0 ;  /* 0x0000000000057202 */ /* 0x000fce0000000f00 */
.L_x_4263:
[----:B------:R-:W-:Y:S05]  /*22580*/  BSYNC.RECONVERGENT B0 ;  /* 0x0000000000007941 */ /* 0x000fea0003800200 */
.L_x_4261:
        /* <DEDUP_REMOVED lines=10> */
.L_x_4213:
        /* <DEDUP_REMOVED lines=17> */
.L_x_4268:
        /* <DEDUP_REMOVED lines=22> */
.L_x_4267:
[----:B------:R-:W-:Y:S05]  /*228a0*/  BSYNC.RECONVERGENT B7 ;  /* 0x0000000000077941 */ /* 0x000fea0003800200 */
.L_x_4266:
[----:B------:R-:W-:-:S05]  /*228b0*/  IADD3 R16, P0, PT, R16, 0x8, RZ ;  /* 0x0000000810107810 */ /* 0x000fca0007f1e0ff */
[----:B------:R-:W-:Y:S01]  /*228c0*/  IMAD.X R17, RZ, RZ, R17, P0 ;  /* 0x000000ffff117224 */ /* 0x000fe200000e0611 */
[----:B------:R-:W-:-:S04]  /*228d0*/  ISETP.GE.U32.AND P0, PT, R16, R23, PT ;  /* 0x000000171000720c */ /* 0x000fc80003f06070 */
[----:B------:R-:W-:-:S13]  /*228e0*/  ISETP.GE.U32.AND.EX P0, PT, R17, R55, PT, P0 ;  /* 0x000000371100720c */ /* 0x000fda0003f06100 */
[----:B------:R-:W-:Y:S05]  /*228f0*/  @!P0 BRA `(.L_x_4268) ;  /* 0xfffffffc00908947 */ /* 0x000fea000383ffff */
.L_x_4265:
[----:B------:R-:W-:Y:S05]  /*22900*/  BSYNC.RECONVERGENT B6 ;  /* 0x0000000000067941 */ /* 0x000fea0003800200 */
.L_x_4264:
        /* <DEDUP_REMOVED lines=21> */
.L_x_4270:
[----:B------:R-:W-:Y:S05]  /*22a60*/  BSYNC.RECONVERGENT B6 ;  /* 0x0000000000067941 */ /* 0x000fea0003800200 */
.L_x_4269:
        /* <DEDUP_REMOVED lines=21> */
.L_x_4272:
[----:B------:R-:W-:Y:S05]  /*22bc0*/  BSYNC.RECONVERGENT B6 ;  /* 0x0000000000067941 */ /* 0x000fea0003800200 */
.L_x_4271:
        /* <DEDUP_REMOVED lines=26> */
.L_x_4274:
[----:B------:R-:W-:Y:S05]  /*22d70*/  BSYNC.RECONVERGENT B6 ;  /* 0x0000000000067941 */ /* 0x000fea0003800200 */
.L_x_4273:
        /* <DEDUP_REMOVED lines=20> */
.L_x_4302:
        /* <DEDUP_REMOVED lines=28> */
.L_x_4279:
        /* <DEDUP_REMOVED lines=8> */
.L_x_4280:
[----:B------:R-:W-:Y:S05]  /*23100*/  BSYNC.RECONVERGENT B1 ;  /* 0x0000000000017941 */ /* 0x000fea0003800200 */
.L_x_4278:
        /* <DEDUP_REMOVED lines=43> */
.L_x_4282:
        /* <DEDUP_REMOVED lines=8> */
.L_x_4283:
[----:B------:R-:W-:Y:S05]  /*23440*/  BSYNC.RECONVERGENT B1 ;  /* 0x0000000000017941 */ /* 0x000fea0003800200 */
.L_x_4281:
        /* <DEDUP_REMOVED lines=44> */
.L_x_4285:
        /* <DEDUP_REMOVED lines=8> */
.L_x_4286:
[----:B------:R-:W-:Y:S05]  /*23790*/  BSYNC.RECONVERGENT B1 ;  /* 0x0000000000017941 */ /* 0x000fea0003800200 */
.L_x_4284:
        /* <DEDUP_REMOVED lines=43> */
.L_x_4288:
        /* <DEDUP_REMOVED lines=8> */
.L_x_4289:
[----:B------:R-:W-:Y:S05]  /*23ad0*/  BSYNC.RECONVERGENT B1 ;  /* 0x0000000000017941 */ /* 0x000fea0003800200 */
.L_x_4287:
        /* <DEDUP_REMOVED lines=44> */
.L_x_4291:
        /* <DEDUP_REMOVED lines=8> */
.L_x_4292:
[----:B------:R-:W-:Y:S05]  /*23e20*/  BSYNC.RECONVERGENT B1 ;  /* 0x0000000000017941 */ /* 0x000fea0003800200 */
.L_x_4290:
        /* <DEDUP_REMOVED lines=44> */
.L_x_4294:
        /* <DEDUP_REMOVED lines=8> */
.L_x_4295:
[----:B------:R-:W-:Y:S05]  /*24170*/  BSYNC.RECONVERGENT B1 ;  /* 0x0000000000017941 */ /* 0x000fea0003800200 */
.L_x_4293:
        /* <DEDUP_REMOVED lines=45> */
.L_x_4297:
        /* <DEDUP_REMOVED lines=8> */
.L_x_4298:
[----:B------:R-:W-:Y:S05]  /*244d0*/  BSYNC.RECONVERGENT B1 ;  /* 0x0000000000017941 */ /* 0x000fea0003800200 */
.L_x_4296:
        /* <DEDUP_REMOVED lines=45> */
.L_x_4300:
        /* <DEDUP_REMOVED lines=8> */
.L_x_4301:
[----:B------:R-:W-:Y:S05]  /*24830*/  BSYNC.RECONVERGENT B1 ;  /* 0x0000000000017941 */ /* 0x000fea0003800200 */
.L_x_4299:
        /* <DEDUP_REMOVED lines=22> */
.L_x_4277:
[----:B------:R-:W-:-:S07]  /*249a0*/  IADD3 R55, PT, PT, R6, 0x3, RZ ;  /* 0x0000000306377810 */ /* 0x000fce0007ffe0ff */
.L_x_4276:
        /* <DEDUP_REMOVED lines=32> */
.L_x_4305:
        /* <DEDUP_REMOVED lines=8> */
.L_x_4306:
[----:B------:R-:W-:Y:S05]  /*24c30*/  BSYNC.RECONVERGENT B0 ;  /* 0x0000000000007941 */ /* 0x000fea0003800200 */
.L_x_4304:
        /* <DEDUP_REMOVED lines=43> */
.L_x_4308:
        /* <DEDUP_REMOVED lines=8> */
.L_x_4309:
[----:B------:R-:W-:Y:S05]  /*24f70*/  BSYNC.RECONVERGENT B0 ;  /* 0x0000000000007941 */ /* 0x000fea0003800200 */
.L_x_4307:
        /* <DEDUP_REMOVED lines=44> */
.L_x_4311:
        /* <DEDUP_REMOVED lines=8> */
.L_x_4312:
[----:B------:R-:W-:Y:S05]  /*252c0*/  BSYNC.RECONVERGENT B0 ;  /* 0x0000000000007941 */ /* 0x000fea0003800200 */
.L_x_4310:
        /* <DEDUP_REMOVED lines=44> */
.L_x_4314:
        /* <DEDUP_REMOVED lines=8> */
.L_x_4315:
[----:B------:R-:W-:Y:S05]  /*25610*/  BSYNC.RECONVERGENT B0 ;  /* 0x0000000000007941 */ /* 0x000fea0003800200 */
.L_x_4313:
        /* <DEDUP_REMOVED lines=17> */
.L_x_4303:
        /* <DEDUP_REMOVED lines=31> */
.L_x_4318:
        /* <DEDUP_REMOVED lines=8> */
.L_x_4319:
[----:B------:R-:W-:Y:S05]  /*259a0*/  BSYNC.RECONVERGENT B0 ;  /* 0x0000000000007941 */ /* 0x000fea0003800200 */
.L_x_4317:
        /* <DEDUP_REMOVED lines=43> */
.L_x_4321:
        /* <DEDUP_REMOVED lines=8> */
.L_x_4322:
[----:B------:R-:W-:Y:S05]  /*25ce0*/  BSYNC.RECONVERGENT B0 ;  /* 0x0000000000007941 */ /* 0x000fea0003800200 */
.L_x_4320:
        /* <DEDUP_REMOVED lines=17> */
.L_x_4316:
        /* <DEDUP_REMOVED lines=31> */
.L_x_4324:
[----:B------:R-:W-:Y:S01]  /*25ff0*/  IMAD.MOV.U32 R0, RZ, RZ, R3 ;  /* 0x000000ffff007224 */ /* 0x000fe200078e0003 */
[----:B------:R-:W-:Y:S01]  /*26000*/  MOV R15, R54 ;  /* 0x00000036000f7202 */ /* 0x000fe20000000f00 */
[----:B------:R-:W-:Y:S01]  /*26010*/  IMAD.MOV.U32 R6, RZ, RZ, R17 ;  /* 0x000000ffff067224 */ /* 0x000fe200078e0011 */
[----:B------:R-:W-:-:S07]  /*26020*/  MOV R3, 0x26040 ;  /* 0x0002604000037802 */ /* 0x000fce0000000f00 */
[----:B------:R-:W-:Y:S05]  /*26030*/  CALL.REL.NOINC `($__internal_11_$__cuda_sm20_rem_s64) ;  /* 0x0000016c00007944 */ /* 0x000fea0003c00000 */
[----:B------:R-:W-:-:S07]  /*26040*/  MOV R5, R0 ;  /* 0x0000000000057202 */ /* 0x000fce0000000f00 */
.L_x_4325:
[----:B------:R-:W-:Y:S05]  /*26050*/  BSYNC.RECONVERGENT B0 ;  /* 0x0000000000007941 */ /* 0x000fea0003800200 */
.L_x_4323:
[----:B------:R-:W0:Y:S02]  /*26060*/  LDC.64 R2, c[0x0][0x3b0] ;  /* 0x0000ec00ff027b82 */ /* 0x000e240000000a00 */
[----:B0-----:R-:W-:-:S06]  /*26070*/  IMAD.WIDE.U32 R2, R55, 0x8, R2 ;  /* 0x0000000837027825 */ /* 0x001fcc00078e0002 */
[----:B------:R-:W2:Y:S02]  /*26080*/  LDG.E.64 R2, desc[UR36][R2.64] ;  /* 0x0000002402027981 */ /* 0x000ea4000c1e1b00 */
[----:B--2---:R-:W-:Y:S02]  /*26090*/  IMAD R5, R5, R2, RZ ;  /* 0x0000000205057224 */ /* 0x004fe400078e02ff */
[----:B------:R-:W-:-:S04]  /*260a0*/  IMAD.WIDE.U32 R52, R2, R4, R52 ;  /* 0x0000000402347225 */ /* 0x000fc800078e0034 */
[----:B------:R-:W-:-:S04]  /*260b0*/  IMAD R5, R3, R4, R5 ;  /* 0x0000000403057224 */ /* 0x000fc800078e0205 */
[----:B------:R-:W-:-:S07]  /*260c0*/  IMAD.IADD R53, R53, 0x1, R5 ;  /* 0x0000000135357824 */ /* 0x000fce00078e0205 */
.L_x_4275:
        /* <DEDUP_REMOVED lines=17> */
.L_x_4330:
        /* <DEDUP_REMOVED lines=22> */
.L_x_4329:
[----:B------:R-:W-:Y:S05]  /*26340*/  BSYNC.RECONVERGENT B7 ;  /* 0x0000000000077941 */ /* 0x000fea0003800200 */
.L_x_4328:
[----:B------:R-:W-:-:S04]  /*26350*/  IADD3 R18, P0, PT, R18, 0x8, RZ ;  /* 0x0000000812127810 */ /* 0x000fc80007f1e0ff */
[----:B------:R-:W-:Y:S02]  /*26360*/  IADD3.X R19, PT, PT, RZ, R19, RZ, P0, !PT ;  /* 0x00000013ff137210 */ /* 0x000fe400007fe4ff */
[----:B------:R-:W-:-:S04]  /*26370*/  ISETP.GE.U32.AND P0, PT, R18, R17, PT ;  /* 0x000000111200720c */ /* 0x000fc80003f06070 */
[----:B------:R-:W-:-:S13]  /*26380*/  ISETP.GE.U32.AND.EX P0, PT, R19, R53, PT, P0 ;  /* 0x000000351300720c */ /* 0x000fda0003f06100 */
[----:B------:R-:W-:Y:S05]  /*26390*/  @!P0 BRA `(.L_x_4330) ;  /* 0xfffffffc00908947 */ /* 0x000fea000383ffff */
.L_x_4327:
[----:B------:R-:W-:Y:S05]  /*263a0*/  BSYNC.RECONVERGENT B6 ;  /* 0x0000000000067941 */ /* 0x000fea0003800200 */
.L_x_4326:
        /* <DEDUP_REMOVED lines=21> */
.L_x_4332:
[----:B------:R-:W-:Y:S05]  /*26500*/  BSYNC.RECONVERGENT B6 ;  /* 0x0000000000067941 */ /* 0x000fea0003800200 */
.L_x_4331:
        /* <DEDUP_REMOVED lines=21> */
.L_x_4334:
[----:B------:R-:W-:Y:S05]  /*26660*/  BSYNC.RECONVERGENT B6 ;  /* 0x0000000000067941 */ /* 0x000fea0003800200 */
.L_x_4333:
        /* <DEDUP_REMOVED lines=26> */
.L_x_4336:
[----:B------:R-:W-:Y:S05]  /*26810*/  BSYNC.RECONVERGENT B6 ;  /* 0x0000000000067941 */ /* 0x000fea0003800200 */
.L_x_4335:
        /* <DEDUP_REMOVED lines=24> */
.L_x_4364:
        /* <DEDUP_REMOVED lines=28> */
.L_x_4341:
        /* <DEDUP_REMOVED lines=8> */
.L_x_4342:
[----:B------:R-:W-:Y:S05]  /*26be0*/  BSYNC.RECONVERGENT B1 ;  /* 0x0000000000017941 */ /* 0x000fea0003800200 */
.L_x_4340:
        /* <DEDUP_REMOVED lines=45> */
.L_x_4344:
        /* <DEDUP_REMOVED lines=8> */
.L_x_4345:
[----:B------:R-:W-:Y:S05]  /*26f40*/  BSYNC.RECONVERGENT B1 ;  /* 0x0000000000017941 */ /* 0x000fea0003800200 */
.L_x_4343:
        /* <DEDUP_REMOVED lines=44> */
.L_x_4347:
        /* <DEDUP_REMOVED lines=8> */
.L_x_4348:
[----:B------:R-:W-:Y:S05]  /*27290*/  BSYNC.RECONVERGENT B1 ;  /* 0x0000000000017941 */ /* 0x000fea0003800200 */
.L_x_4346:
        /* <DEDUP_REMOVED lines=44> */
.L_x_4350:
        /* <DEDUP_REMOVED lines=8> */
.L_x_4351:
[----:B------:R-:W-:Y:S05]  /*275e0*/  BSYNC.RECONVERGENT B1 ;  /* 0x0000000000017941 */ /* 0x000fea0003800200 */
.L_x_4349:
        /* <DEDUP_REMOVED lines=44> */
.L_x_4353:
        /* <DEDUP_REMOVED lines=8> */
.L_x_4354:
[----:B------:R-:W-:Y:S05]  /*27930*/  BSYNC.RECONVERGENT B1 ;  /* 0x0000000000017941 */ /* 0x000fea0003800200 */
.L_x_4352:
        /* <DEDUP_REMOVED lines=44> */
.L_x_4356:
        /* <DEDUP_REMOVED lines=8> */
.L_x_4357:
[----:B------:R-:W-:Y:S05]  /*27c80*/  BSYNC.RECONVERGENT B1 ;  /* 0x0000000000017941 */ /* 0x000fea0003800200 */
.L_x_4355:
        /* <DEDUP_REMOVED lines=44> */
.L_x_4359:
        /* <DEDUP_REMOVED lines=8> */
.L_x_4360:
[----:B------:R-:W-:Y:S05]  /*27fd0*/  BSYNC.RECONVERGENT B1 ;  /* 0x0000000000017941 */ /* 0x000fea0003800200 */
.L_x_4358:
        /* <DEDUP_REMOVED lines=44> */
.L_x_4362:
        /* <DEDUP_REMOVED lines=8> */
.L_x_4363:
[----:B------:R-:W-:Y:S05]  /*28320*/  BSYNC.RECONVERGENT B1 ;  /* 0x0000000000017941 */ /* 0x000fea0003800200 */
.L_x_4361:
        /* <DEDUP_REMOVED lines=23> */
.L_x_4339:
[----:B------:R-:W-:-:S07]  /*284a0*/  IADD3 R7, PT, PT, R14, 0x3, RZ ;  /* 0x000000030e077810 */ /* 0x000fce0007ffe0ff */
.L_x_4338:
        /* <DEDUP_REMOVED lines=31> */
.L_x_4367:
        /* <DEDUP_REMOVED lines=8> */
.L_x_4368:
[----:B------:R-:W-:Y:S05]  /*28720*/  BSYNC.RECONVERGENT B0 ;  /* 0x0000000000007941 */ /* 0x000fea0003800200 */
.L_x_4366:
        /* <DEDUP_REMOVED lines=45> */
.L_x_4370:
        /* <DEDUP_REMOVED lines=8> */
.L_x_4371:
[----:B------:R-:W-:Y:S05]  /*28a80*/  BSYNC.RECONVERGENT B0 ;  /* 0x0000000000007941 */ /* 0x000fea0003800200 */
.L_x_4369:
        /* <DEDUP_REMOVED lines=44> */
.L_x_4373:
        /* <DEDUP_REMOVED lines=8> */
.L_x_4374:
[----:B------:R-:W-:Y:S05]  /*28dd0*/  BSYNC.RECONVERGENT B0 ;  /* 0x0000000000007941 */ /* 0x000fea0003800200 */
.L_x_4372:
        /* <DEDUP_REMOVED lines=44> */
.L_x_4376:
        /* <DEDUP_REMOVED lines=8> */
.L_x_4377:
[----:B------:R-:W-:Y:S05]  /*29120*/  BSYNC.RECONVERGENT B0 ;  /* 0x0000000000007941 */ /* 0x000fea0003800200 */
.L_x_4375:
        /* <DEDUP_REMOVED lines=18> */
.L_x_4365:
        /* <DEDUP_REMOVED lines=31> */
.L_x_4380:
        /* <DEDUP_REMOVED lines=8> */
.L_x_4381:
[----:B------:R-:W-:Y:S05]  /*294c0*/  BSYNC.RECONVERGENT B0 ;  /* 0x0000000000007941 */ /* 0x000fea0003800200 */
.L_x_4379:
        /* <DEDUP_REMOVED lines=45> */
.L_x_4383:
        /* <DEDUP_REMOVED lines=8> */
.L_x_4384:
[----:B------:R-:W-:Y:S05]  /*29820*/  BSYNC.RECONVERGENT B0 ;  /* 0x0000000000007941 */ /* 0x000fea0003800200 */
.L_x_4382:
        /* <DEDUP_REMOVED lines=18> */
.L_x_4378:
        /* <DEDUP_REMOVED lines=31> */
.L_x_4386:
[----:B------:R-:W-:Y:S01]  /*29b40*/  IMAD.MOV.U32 R0, RZ, RZ, R3 ;  /* 0x000000ffff007224 */ /* 0x000fe200078e0003 */
[----:B------:R-:W-:-:S07]  /*29b50*/  MOV R3, 0x29b70 ;  /* 0x00029b7000037802 */ /* 0x000fce0000000f00 */
[----:B------:R-:W-:Y:S05]  /*29b60*/  CALL.REL.NOINC `($__internal_11_$__cuda_sm20_rem_s64) ;  /* 0x0000013000347944 */ /* 0x000fea0003c00000 */
[----:B------:R-:W-:-:S07]  /*29b70*/  MOV R5, R0 ;  /* 0x0000000000057202 */ /* 0x000fce0000000f00 */
.L_x_4387:
[----:B------:R-:W-:Y:S05]  /*29b80*/  BSYNC.RECONVERGENT B0 ;  /* 0x0000000000007941 */ /* 0x000fea0003800200 */
.L_x_4385:
        /* <DEDUP_REMOVED lines=10> */
.L_x_4337:
        /* <DEDUP_REMOVED lines=15> */
.L_x_4392:
        /* <DEDUP_REMOVED lines=22> */
.L_x_4391:
[----:B------:R-:W-:Y:S05]  /*29e80*/  BSYNC.RECONVERGENT B7 ;  /* 0x0000000000077941 */ /* 0x000fea0003800200 */
.L_x_4390:
[----:B------:R-:W-:-:S05]  /*29e90*/  IADD3 R18, P0, PT, R18, 0x8, RZ ;  /* 0x0000000812127810 */ /* 0x000fca0007f1e0ff */
[----:B------:R-:W-:Y:S01]  /*29ea0*/  IMAD.X R19, RZ, RZ, R19, P0 ;  /* 0x000000ffff137224 */ /* 0x000fe200000e0613 */
[----:B------:R-:W-:-:S04]  /*29eb0*/  ISETP.GE.U32.AND P0, PT, R18, R23, PT ;  /* 0x000000171200720c */ /* 0x000fc80003f06070 */
[----:B------:R-:W-:-:S13]  /*29ec0*/  ISETP.GE.U32.AND.EX P0, PT, R19, R22, PT, P0 ;  /* 0x000000161300720c */ /* 0x000fda0003f06100 */
[----:B------:R-:W-:Y:S05]  /*29ed0*/  @!P0 BRA `(.L_x_4392) ;  /* 0xfffffffc00908947 */ /* 0x000fea000383ffff */
.L_x_4389:
[----:B------:R-:W-:Y:S05]  /*29ee0*/  BSYNC.RECONVERGENT B6 ;  /* 0x0000000000067941 */ /* 0x000fea0003800200 */
.L_x_4388:
        /* <DEDUP_REMOVED lines=21> */
.L_x_4394:
[----:B------:R-:W-:Y:S05]  /*2a040*/  BSYNC.RECONVERGENT B6 ;  /* 0x0000000000067941 */ /* 0x000fea0003800200 */
.L_x_4393:
        /* <DEDUP_REMOVED lines=21> */
.L_x_4396:
[----:B------:R-:W-:Y:S05]  /*2a1a0*/  BSYNC.RECONVERGENT B6 ;  /* 0x0000000000067941 */ /* 0x000fea0003800200 */
.L_x_4395:
        /* <DEDUP_REMOVED lines=26> */
.L_x_4398:
[----:B------:R-:W-:Y:S05]  /*2a350*/  BSYNC.RECONVERGENT B6 ;  /* 0x0000000000067941 */ /* 0x000fea0003800200 */
.L_x_4397:
        /* <DEDUP_REMOVED lines=23> */
.L_x_4426:
        /* <DEDUP_REMOVED lines=28> */
.L_x_4403:
        /* <DEDUP_REMOVED lines=8> */
.L_x_4404:
[----:B------:R-:W-:Y:S05]  /*2a710*/  BSYNC.RECONVERGENT B1 ;  /* 0x0000000000017941 */ /* 0x000fea0003800200 */
.L_x_4402:
        /* <DEDUP_REMOVED lines=44> */
.L_x_4406:
        /* <DEDUP_REMOVED lines=8> */
.L_x_4407:
[----:B------:R-:W-:Y:S05]  /*2aa60*/  BSYNC.RECONVERGENT B1 ;  /* 0x0000000000017941 */ /* 0x000fea0003800200 */
.L_x_4405:
        /* <DEDUP_REMOVED lines=44> */
.L_x_4409:
        /* <DEDUP_REMOVED lines=8> */
.L_x_4410:
[----:B------:R-:W-:Y:S05]  /*2adb0*/  BSYNC.RECONVERGENT B1 ;  /* 0x0000000000017941 */ /* 0x000fea0003800200 */
.L_x_4408:
        /* <DEDUP_REMOVED lines=44> */
.L_x_4412:
        /* <DEDUP_REMOVED lines=8> */
.L_x_4413:
[----:B------:R-:W-:Y:S05]  /*2b100*/  BSYNC.RECONVERGENT B1 ;  /* 0x0000000000017941 */ /* 0x000fea0003800200 */
.L_x_4411:
        /* <DEDUP_REMOVED lines=44> */
.L_x_4415:
        /* <DEDUP_REMOVED lines=8> */
.L_x_4416:
[----:B------:R-:W-:Y:S05]  /*2b450*/  BSYNC.RECONVERGENT B1 ;  /* 0x0000000000017941 */ /* 0x000fea0003800200 */
.L_x_4414:
        /* <DEDUP_REMOVED lines=44> */
.L_x_4418:
        /* <DEDUP_REMOVED lines=8> */
.L_x_4419:
[----:B------:R-:W-:Y:S05]  /*2b7a0*/  BSYNC.RECONVERGENT B1 ;  /* 0x0000000000017941 */ /* 0x000fea0003800200 */
.L_x_4417:
        /* <DEDUP_REMOVED lines=44> */
.L_x_4421:
        /* <DEDUP_REMOVED lines=8> */
.L_x_4422:
[----:B------:R-:W-:Y:S05]  /*2baf0*/  BSYNC.RECONVERGENT B1 ;  /* 0x0000000000017941 */ /* 0x000fea0003800200 */
.L_x_4420:
        /* <DEDUP_REMOVED lines=44> */
.L_x_4424:
        /* <DEDUP_REMOVED lines=8> */
.L_x_4425:
[----:B------:R-:W-:Y:S05]  /*2be40*/  BSYNC.RECONVERGENT B1 ;  /* 0x0000000000017941 */ /* 0x000fea0003800200 */
.L_x_4423:
        /* <DEDUP_REMOVED lines=23> */
.L_x_4401:
[----:B------:R-:W-:-:S07]  /*2bfc0*/  IADD3 R17, PT, PT, R17, 0x3, RZ ;  /* 0x0000000311117810 */ /* 0x000fce0007ffe0ff */
.L_x_4400:
        /* <DEDUP_REMOVED lines=31> */
.L_x_4429:
        /* <DEDUP_REMOVED lines=8> */
.L_x_4430:
[----:B------:R-:W-:Y:S05]  /*2c240*/  BSYNC.RECONVERGENT B0 ;  /* 0x0000000000007941 */ /* 0x000fea0003800200 */
.L_x_4428:
        /* <DEDUP_REMOVED lines=44> */
.L_x_4432:
        /* <DEDUP_REMOVED lines=8> */
.L_x_4433:
[----:B------:R-:W-:Y:S05]  /*2c590*/  BSYNC.RECONVERGENT B0 ;  /* 0x0000000000007941 */ /* 0x000fea0003800200 */
.L_x_4431:
        /* <DEDUP_REMOVED lines=44> */
.L_x_4435:
        /* <DEDUP_REMOVED lines=8> */
.L_x_4436:
[----:B------:R-:W-:Y:S05]  /*2c8e0*/  BSYNC.RECONVERGENT B0 ;  /* 0x0000000000007941 */ /* 0x000fea0003800200 */
.L_x_4434:
        /* <DEDUP_REMOVED lines=44> */
.L_x_4438:
        /* <DEDUP_REMOVED lines=8> */
.L_x_4439:
[----:B------:R-:W-:Y:S05]  /*2cc30*/  BSYNC.RECONVERGENT B0 ;  /* 0x0000000000007941 */ /* 0x000fea0003800200 */
.L_x_4437:
        /* <DEDUP_REMOVED lines=18> */
.L_x_4427:
        /* <DEDUP_REMOVED lines=31> */
.L_x_4442:
        /* <DEDUP_REMOVED lines=8> */
.L_x_4443:
[----:B------:R-:W-:Y:S05]  /*2cfd0*/  BSYNC.RECONVERGENT B0 ;  /* 0x0000000000007941 */ /* 0x000fea0003800200 */
.L_x_4441:
        /* <DEDUP_REMOVED lines=45> */
.L_x_4445:
        /* <DEDUP_REMOVED lines=8> */
.L_x_4446:
[----:B------:R-:W-:Y:S05]  /*2d330*/  BSYNC.RECONVERGENT B0 ;  /* 0x0000000000007941 */ /* 0x000fea0003800200 */
.L_x_4444:
        /* <DEDUP_REMOVED lines=18> */
.L_x_4440:
        /* <DEDUP_REMOVED lines=31> */
.L_x_4448:
[----:B------:R-:W-:Y:S01]  /*2d650*/  MOV R0, R3 ;  /* 0x0000000300007202 */ /* 0x000fe20000000f00 */
[----:B------:R-:W-:Y:S01]  /*2d660*/  IMAD.MOV.U32 R15, RZ, RZ, R24 ;  /* 0x000000ffff0f7224 */ /* 0x000fe200078e0018 */
[----:B------:R-:W-:-:S07]  /*2d670*/  MOV R3, 0x2d690 ;  /* 0x0002d69000037802 */ /* 0x000fce0000000f00 */
[----:B------:R-:W-:Y:S05]  /*2d680*/  CALL.REL.NOINC `($__internal_11_$__cuda_sm20_rem_s64) ;  /* 0x000000f4006c7944 */ /* 0x000fea0003c00000 */
[----:B------:R-:W-:-:S07]  /*2d690*/  MOV R5, R0 ;  /* 0x0000000000057202 */ /* 0x000fce0000000f00 */
.L_x_4449:
[----:B------:R-:W-:Y:S05]  /*2d6a0*/  BSYNC.RECONVERGENT B0 ;  /* 0x0000000000007941 */ /* 0x000fea0003800200 */
.L_x_4447:
        /* <DEDUP_REMOVED lines=10> */
.L_x_4399:
        /* <DEDUP_REMOVED lines=15> */
.L_x_4454:
        /* <DEDUP_REMOVED lines=22> */
.L_x_4453:
[----:B------:R-:W-:Y:S05]  /*2d9a0*/  BSYNC.RECONVERGENT B7 ;  /* 0x0000000000077941 */ /* 0x000fea0003800200 */
.L_x_4452:
[----:B------:R-:W-:-:S05]  /*2d9b0*/  IADD3 R18, P0, PT, R18, 0x8, RZ ;  /* 0x0000000812127810 */ /* 0x000fca0007f1e0ff */
[----:B------:R-:W-:Y:S01]  /*2d9c0*/  IMAD.X R19, RZ, RZ, R19, P0 ;  /* 0x000000ffff137224 */ /* 0x000fe200000e0613 */
[----:B------:R-:W-:-:S04]  /*2d9d0*/  ISETP.GE.U32.AND P0, PT, R18, R17, PT ;  /* 0x000000111200720c */ /* 0x000fc80003f06070 */
[----:B------:R-:W-:-:S13]  /*2d9e0*/  ISETP.GE.U32.AND.EX P0, PT, R19, R22, PT, P0 ;  /* 0x000000161300720c */ /* 0x000fda0003f06100 */
[----:B------:R-:W-:Y:S05]  /*2d9f0*/  @!P0 BRA `(.L_x_4454) ;  /* 0xfffffffc00908947 */ /* 0x000fea000383ffff */
.L_x_4451:
[----:B------:R-:W-:Y:S05]  /*2da00*/  BSYNC.RECONVERGENT B6 ;  /* 0x0000000000067941 */ /* 0x000fea0003800200 */
.L_x_4450:
        /* <DEDUP_REMOVED lines=21> */
.L_x_4456:
[----:B------:R-:W-:Y:S05]  /*2db60*/  BSYNC.RECONVERGENT B6 ;  /* 0x0000000000067941 */ /* 0x000fea0003800200 */
.L_x_4455:
        /* <DEDUP_REMOVED lines=21> */
.L_x_4458:
[----:B------:R-:W-:Y:S05]  /*2dcc0*/  BSYNC.RECONVERGENT B6 ;  /* 0x0000000000067941 */ /* 0x000fea0003800200 */
.L_x_4457:
        /* <DEDUP_REMOVED lines=26> */
.L_x_4460:
[----:B------:R-:W-:Y:S05]  /*2de70*/  BSYNC.RECONVERGENT B6 ;  /* 0x0000000000067941 */ /* 0x000fea0003800200 */
.L_x_4459:
        /* <DEDUP_REMOVED lines=24> */
.L_x_4488:
        /* <DEDUP_REMOVED lines=28> */
.L_x_4465:
        /* <DEDUP_REMOVED lines=8> */
.L_x_4466:
[----:B------:R-:W-:Y:S05]  /*2e240*/  BSYNC.RECONVERGENT B1 ;  /* 0x0000000000017941 */ /* 0x000fea0003800200 */
.L_x_4464:
        /* <DEDUP_REMOVED lines=45> */
.L_x_4468:
        /* <DEDUP_REMOVED lines=8> */
.L_x_4469:
[----:B------:R-:W-:Y:S05]  /*2e5a0*/  BSYNC.RECONVERGENT B1 ;  /* 0x0000000000017941 */ /* 0x000fea0003800200 */
.L_x_4467:
        /* <DEDUP_REMOVED lines=44> */
.L_x_4471:
        /* <DEDUP_REMOVED lines=8> */
.L_x_4472:
[----:B------:R-:W-:Y:S05]  /*2e8f0*/  BSYNC.RECONVERGENT B1 ;  /* 0x0000000000017941 */ /* 0x000fea0003800200 */
.L_x_4470:
        /* <DEDUP_REMOVED lines=44> */
.L_x_4474:
        /* <DEDUP_REMOVED lines=8> */
.L_x_4475:
[----:B------:R-:W-:Y:S05]  /*2ec40*/  BSYNC.RECONVERGENT B1 ;  /* 0x0000000000017941 */ /* 0x000fea0003800200 */
.L_x_4473:
        /* <DEDUP_REMOVED lines=44> */
.L_x_4477:
        /* <DEDUP_REMOVED lines=8> */
.L_x_4478:
[----:B------:R-:W-:Y:S05]  /*2ef90*/  BSYNC.RECONVERGENT B1 ;  /* 0x0000000000017941 */ /* 0x000fea0003800200 */
.L_x_4476:
        /* <DEDUP_REMOVED lines=44> */
.L_x_4480:
        /* <DEDUP_REMOVED lines=8> */
.L_x_4481:
[----:B------:R-:W-:Y:S05]  /*2f2e0*/  BSYNC.RECONVERGENT B1 ;  /* 0x0000000000017941 */ /* 0x000fea0003800200 */
.L_x_4479:
        /* <DEDUP_REMOVED lines=44> */
.L_x_4483:
        /* <DEDUP_REMOVED lines=8> */
.L_x_4484:
[----:B------:R-:W-:Y:S05]  /*2f630*/  BSYNC.RECONVERGENT B1 ;  /* 0x0000000000017941 */ /* 0x000fea0003800200 */
.L_x_4482:
        /* <DEDUP_REMOVED lines=44> */
.L_x_4486:
        /* <DEDUP_REMOVED lines=8> */
.L_x_4487:
[----:B------:R-:W-:Y:S05]  /*2f980*/  BSYNC.RECONVERGENT B1 ;  /* 0x0000000000017941 */ /* 0x000fea0003800200 */
.L_x_4485:
        /* <DEDUP_REMOVED lines=23> */
.L_x_4463:
[----:B------:R-:W-:-:S07]  /*2fb00*/  IADD3 R17, PT, PT, R24, 0x3, RZ ;  /* 0x0000000318117810 */ /* 0x000fce0007ffe0ff */
.L_x_4462:
        /* <DEDUP_REMOVED lines=31> */
.L_x_4491:
        /* <DEDUP_REMOVED lines=8> */
.L_x_4492:
[----:B------:R-:W-:Y:S05]  /*2fd80*/  BSYNC.RECONVERGENT B0 ;  /* 0x0000000000007941 */ /* 0x000fea0003800200 */
.L_x_4490:
        /* <DEDUP_REMOVED lines=45> */
.L_x_4494:
        /* <DEDUP_REMOVED lines=8> */
.L_x_4495:
[----:B------:R-:W-:Y:S05]  /*300e0*/  BSYNC.RECONVERGENT B0 ;  /* 0x0000000000007941 */ /* 0x000fea0003800200 */
.L_x_4493:
        /* <DEDUP_REMOVED lines=44> */
.L_x_4497:
        /* <DEDUP_REMOVED lines=8> */
.L_x_4498:
[----:B------:R-:W-:Y:S05]  /*30430*/  BSYNC.RECONVERGENT B0 ;  /* 0x0000000000007941 */ /* 0x000fea0003800200 */
.L_x_4496:
        /* <DEDUP_REMOVED lines=44> */
.L_x_4500:
        /* <DEDUP_REMOVED lines=8> */
.L_x_4501:
[----:B------:R-:W-:Y:S05]  /*30780*/  BSYNC.RECONVERGENT B0 ;  /* 0x0000000000007941 */ /* 0x000fea0003800200 */
.L_x_4499:
        /* <DEDUP_REMOVED lines=18> */
.L_x_4489:
        /* <DEDUP_REMOVED lines=31> */
.L_x_4504:
        /* <DEDUP_REMOVED lines=8> */
.L_x_4505:
[----:B------:R-:W-:Y:S05]  /*30b20*/  BSYNC.RECONVERGENT B0 ;  /* 0x0000000000007941 */ /* 0x000fea0003800200 */
.L_x_4503:
        /* <DEDUP_REMOVED lines=45> */
.L_x_4507:
        /* <DEDUP_REMOVED lines=8> */
.L_x_4508:
[----:B------:R-:W-:Y:S05]  /*30e80*/  BSYNC.RECONVERGENT B0 ;  /* 0x0000000000007941 */ /* 0x000fea0003800200 */
.L_x_4506:
        /* <DEDUP_REMOVED lines=18> */
.L_x_4502:
        /* <DEDUP_REMOVED lines=31> */
.L_x_4510:
[----:B------:R-:W-:Y:S01]  /*311a0*/  IMAD.MOV.U32 R0, RZ, RZ, R3 ;  /* 0x000000ffff007224 */ /* 0x000fe200078e0003 */
[----:B------:R-:W-:Y:S01]  /*311b0*/  MOV R15, R27 ;  /* 0x0000001b000f7202 */ /* 0x000fe20000000f00 */
[----:B------:R-:W-:Y:S01]  /*311c0*/  IMAD.MOV.U32 R6, RZ, RZ, R26 ;  /* 0x000000ffff067224 */ /* 0x000fe200078e001a */
[----:B------:R-:W-:-:S07]  /*311d0*/  MOV R3, 0x311f0 ;  /* 0x000311f000037802 */ /* 0x000fce0000000f00 */
[----:B------:R-:W-:Y:S05]  /*311e0*/  CALL.REL.NOINC `($__internal_11_$__cuda_sm20_rem_s64) ;  /* 0x000000b800947944 */ /* 0x000fea0003c00000 */
[----:B------:R-:W-:-:S07]  /*311f0*/  MOV R5, R0 ;  /* 0x0000000000057202 */ /* 0x000fce0000000f00 */
.L_x_4511:
[----:B------:R-:W-:Y:S05]  /*31200*/  BSYNC.RECONVERGENT B0 ;  /* 0x0000000000007941 */ /* 0x000fea0003800200 */
.L_x_4509:
        /* <DEDUP_REMOVED lines=10> */
.L_x_4461:
        /* <DEDUP_REMOVED lines=15> */
.L_x_4516:
        /* <DEDUP_REMOVED lines=22> */
.L_x_4515:
[----:B------:R-:W-:Y:S05]  /*31500*/  BSYNC.RECONVERGENT B7 ;  /* 0x0000000000077941 */ /* 0x000fea0003800200 */
.L_x_4514:
[----:B------:R-:W-:-:S05]  /*31510*/  IADD3 R18, P0, PT, R18, 0x8, RZ ;  /* 0x0000000812127810 */ /* 0x000fca0007f1e0ff */
[----:B------:R-:W-:Y:S01]  /*31520*/  IMAD.X R19, RZ, RZ, R19, P0 ;  /* 0x000000ffff137224 */ /* 0x000fe200000e0613 */
[----:B------:R-:W-:-:S04]  /*31530*/  ISETP.GE.U32.AND P0, PT, R18, R17, PT ;  /* 0x000000111200720c */ /* 0x000fc80003f06070 */
[----:B------:R-:W-:-:S13]  /*31540*/  ISETP.GE.U32.AND.EX P0, PT, R19, R22, PT, P0 ;  /* 0x000000161300720c */ /* 0x000fda0003f06100 */
[----:B------:R-:W-:Y:S05]  /*31550*/  @!P0 BRA `(.L_x_4516) ;  /* 0xfffffffc00908947 */ /* 0x000fea000383ffff */
.L_x_4513:
[----:B------:R-:W-:Y:S05]  /*31560*/  BSYNC.RECONVERGENT B6 ;  /* 0x0000000000067941 */ /* 0x000fea0003800200 */
.L_x_4512:
        /* <DEDUP_REMOVED lines=21> */
.L_x_4518:
[----:B------:R-:W-:Y:S05]  /*316c0*/  BSYNC.RECONVERGENT B6 ;  /* 0x0000000000067941 */ /* 0x000fea0003800200 */
.L_x_4517:
        /* <DEDUP_REMOVED lines=21> */
.L_x_4520:
[----:B------:R-:W-:Y:S05]  /*31820*/  BSYNC.RECONVERGENT B6 ;  /* 0x0000000000067941 */ /* 0x000fea0003800200 */
.L_x_4519:
        /* <DEDUP_REMOVED lines=26> */
.L_x_4522:
[----:B------:R-:W-:Y:S05]  /*319d0*/  BSYNC.RECONVERGENT B6 ;  /* 0x0000000000067941 */ /* 0x000fea0003800200 */
.L_x_4521:
        /* <DEDUP_REMOVED lines=24> */
.L_x_4550:
        /* <DEDUP_REMOVED lines=28> */
.L_x_4527:
        /* <DEDUP_REMOVED lines=8> */
.L_x_4528:
[----:B------:R-:W-:Y:S05]  /*31da0*/  BSYNC.RECONVERGENT B1 ;  /* 0x0000000000017941 */ /* 0x000fea0003800200 */
.L_x_4526:
        /* <DEDUP_REMOVED lines=45> */
.L_x_4530:
        /* <DEDUP_REMOVED lines=8> */
.L_x_4531:
[----:B------:R-:W-:Y:S05]  /*32100*/  BSYNC.RECONVERGENT B1 ;  /* 0x0000000000017941 */ /* 0x000fea0003800200 */
.L_x_4529:
        /* <DEDUP_REMOVED lines=44> */
.L_x_4533:
        /* <DEDUP_REMOVED lines=8> */
.L_x_4534:
[----:B------:R-:W-:Y:S05]  /*32450*/  BSYNC.RECONVERGENT B1 ;  /* 0x0000000000017941 */ /* 0x000fea0003800200 */
.L_x_4532:
        /* <DEDUP_REMOVED lines=44> */
.L_x_4536:
        /* <DEDUP_REMOVED lines=8> */
.L_x_4537:
[----:B------:R-:W-:Y:S05]  /*327a0*/  BSYNC.RECONVERGENT B1 ;  /* 0x0000000000017941 */ /* 0x000fea0003800200 */
.L_x_4535:
        /* <DEDUP_REMOVED lines=44> */
.L_x_4539:
        /* <DEDUP_REMOVED lines=8> */
.L_x_4540:
[----:B------:R-:W-:Y:S05]  /*32af0*/  BSYNC.RECONVERGENT B1 ;  /* 0x0000000000017941 */ /* 0x000fea0003800200 */
.L_x_4538:
        /* <DEDUP_REMOVED lines=44> */
.L_x_4542:
        /* <DEDUP_REMOVED lines=8> */
.L_x_4543:
[----:B------:R-:W-:Y:S05]  /*32e40*/  BSYNC.RECONVERGENT B1 ;  /* 0x0000000000017941 */ /* 0x000fea0003800200 */
.L_x_4541:
        /* <DEDUP_REMOVED lines=45> */
.L_x_4545:
[----:B------:R-:W-:Y:S01]  /*33120*/  IMAD.MOV.U32 R4, RZ, RZ, R20 ;  /* 0x000000ffff047224 */ /* 0x000fe200078e0014 */
[----:B------:R-:W-:Y:S01]  /*33130*/  MOV R5, R21 ;  /* 0x0000001500057202 */ /* 0x000fe20000000f00 */
[----:B------:R-:W-:Y:S01]  /*33140*/  IMAD.MOV.U32 R3, RZ, RZ, R7 ;  /* 0x000000ffff037224 */ /* 0x000fe200078e0007 */
[----:B------:R-:W-:Y:S02]  /*33150*/  MOV R2, R6 ;  /* 0x0000000600027202 */ /* 0x000fe40000000f00 */
[----:B------:R-:W-:-:S07]  /*33160*/  MOV R0, 0x33180 ;  /* 0x0003318000007802 */ /* 0x000fce0000000f00 */
[----:B------:R-:W-:Y:S05]  /*33170*/  CALL.REL.NOINC `($__internal_10_$__cuda_sm20_div_s64) ;  /* 0x0000009400607944 */ /* 0x000fea0003c00000 */
[----:B------:R-:W-:Y:S02]  /*33180*/  MOV R18, R4 ;  /* 0x0000000400127202 */ /* 0x000fe40000000f00 */
[----:B------:R-:W-:-:S07]  /*33190*/  MOV R19, R5 ;  /* 0x0000000500137202 */ /* 0x000fce0000000f00 */
.L_x_4546:
[----:B------:R-:W-:Y:S05]  /*331a0*/  BSYNC.RECONVERGENT B1 ;  /* 0x0000000000017941 */ /* 0x000fea0003800200 */
.L_x_4544:
        /* <DEDUP_REMOVED lines=44> */
.L_x_4548:
        /* <DEDUP_REMOVED lines=8> */
.L_x_4549:
[----:B------:R-:W-:Y:S05]  /*334f0*/  BSYNC.RECONVERGENT B1 ;  /* 0x0000000000017941 */ /* 0x000fea0003800200 */
.L_x_4547:
        /* <DEDUP_REMOVED lines=23> */
.L_x_4525:
[----:B------:R-:W-:-:S07]  /*33670*/  IADD3 R14, PT, PT, R25, 0x3, RZ ;  /* 0x00000003190e7810 */ /* 0x000fce0007ffe0ff */
.L_x_4524:
        /* <DEDUP_REMOVED lines=31> */
.L_x_4553:
[----:B------:R-:W-:Y:S01]  /*33870*/  MOV R4, R29 ;  /* 0x0000001d00047202 */ /* 0x000fe20000000f00 */
[----:B------:R-:W-:Y:S01]  /*33880*/  IMAD.MOV.U32 R2, RZ, RZ, R22 ;  /* 0x000000ffff027224 */ /* 0x000fe200078e0016 */
[----:B------:R-:W-:Y:S02]  /*33890*/  MOV R5, R28 ;  /* 0x0000001c00057202 */ /* 0x000fe40000000f00 */
[----:B------:R-:W-:Y:S02]  /*338a0*/  MOV R3, R23 ;  /* 0x0000001700037202 */ /* 0x000fe40000000f00 */
[----:B------:R-:W-:-:S07]  /*338b0*/  MOV R0, 0x338d0 ;  /* 0x000338d000007802 */ /* 0x000fce0000000f00 */
[----:B------:R-:W-:Y:S05]  /*338c0*/  CALL.REL.NOINC `($__internal_10_$__cuda_sm20_div_s64) ;  /* 0x0000008c008c7944 */ /* 0x000fea0003c00000 */
[----:B------:R-:W-:Y:S01]  /*338d0*/  MOV R18, R4 ;  /* 0x0000000400127202 */ /* 0x000fe20000000f00 */
[----:B------:R-:W-:-:S07]  /*338e0*/  IMAD.MOV.U32 R19, RZ, RZ, R5 ;  /* 0x000000ffff137224 */ /* 0x000fce00078e0005 */
.L_x_4554:
[----:B------:R-:W-:Y:S05]  /*338f0*/  BSYNC.RECONVERGENT B0 ;  /* 0x0000000000007941 */ /* 0x000fea0003800200 */
.L_x_4552:
        /* <DEDUP_REMOVED lines=45> */
.L_x_4556:
[----:B------:R-:W-:Y:S01]  /*33bd0*/  MOV R4, R18 ;  /* 0x0000001200047202 */ /* 0x000fe20000000f00 */
[----:B------:R-:W-:Y:S01]  /*33be0*/  IMAD.MOV.U32 R5, RZ, RZ, R19 ;  /* 0x000000ffff057224 */ /* 0x000fe200078e0013 */
[----:B------:R-:W-:Y:S02]  /*33bf0*/  MOV R2, R20 ;  /* 0x0000001400027202 */ /* 0x000fe40000000f00 */
[----:B------:R-:W-:Y:S02]  /*33c00*/  MOV R3, R21 ;  /* 0x0000001500037202 */ /* 0x000fe40000000f00 */
[----:B------:R-:W-:-:S07]  /*33c10*/  MOV R0, 0x33c30 ;  /* 0x00033c3000007802 */ /* 0x000fce0000000f00 */
[----:B------:R-:W-:Y:S05]  /*33c20*/  CALL.REL.NOINC `($__internal_10_$__cuda_sm20_div_s64) ;  /* 0x0000008800b47944 */ /* 0x000fea0003c00000 */
[----:B------:R-:W-:Y:S01]  /*33c30*/  IMAD.MOV.U32 R6, RZ, RZ, R4 ;  /* 0x000000ffff067224 */ /* 0x000fe200078e0004 */
[----:B------:R-:W-:-:S07]  /*33c40*/  MOV R7, R5 ;  /* 0x0000000500077202 */ /* 0x000fce0000000f00 */
.L_x_4557:
[----:B------:R-:W-:Y:S05]  /*33c50*/  BSYNC.RECONVERGENT B0 ;  /* 0x0000000000007941 */ /* 0x000fea0003800200 */
.L_x_4555:
        /* <DEDUP_REMOVED lines=44> */
.L_x_4559:
        /* <DEDUP_REMOVED lines=8> */
.L_x_4560:
[----:B------:R-:W-:Y:S05]  /*33fa0*/  BSYNC.RECONVERGENT B0 ;  /* 0x0000000000007941 */ /* 0x000fea0003800200 */
.L_x_4558:
        /* <DEDUP_REMOVED lines=44> */
.L_x_4562:
        /* <DEDUP_REMOVED lines=8> */
.L_x_4563:
[----:B------:R-:W-:Y:S05]  /*342f0*/  BSYNC.RECONVERGENT B0 ;  /* 0x0000000000007941 */ /* 0x000fea0003800200 */
.L_x_4561:
        /* <DEDUP_REMOVED lines=18> */
.L_x_4551:
        /* <DEDUP_REMOVED lines=31> */
.L_x_4566:
        /* <DEDUP_REMOVED lines=8> */
.L_x_4567:
[----:B------:R-:W-:Y:S05]  /*34690*/  BSYNC.RECONVERGENT B0 ;  /* 0x0000000000007941 */ /* 0x000fea0003800200 */
.L_x_4565:
        /* <DEDUP_REMOVED lines=45> */
.L_x_4569:
        /* <DEDUP_REMOVED lines=8> */
.L_x_4570:
[----:B------:R-:W-:Y:S05]  /*349f0*/  BSYNC.RECONVERGENT B0 ;  /* 0x0000000000007941 */ /* 0x000fea0003800200 */
.L_x_4568:
        /* <DEDUP_REMOVED lines=18> */
.L_x_4564:
        /* <DEDUP_REMOVED lines=31> */
.L_x_4572:
[----:B------:R-:W-:Y:S01]  /*34d10*/  MOV R0, R3 ;  /* 0x0000000300007202 */ /* 0x000fe20000000f00 */
[----:B------:R-:W-:Y:S01]  /*34d20*/  IMAD.MOV.U32 R15, RZ, RZ, R29 ;  /* 0x000000ffff0f7224 */ /* 0x000fe200078e001d */
[----:B------:R-:W-:Y:S02]  /*34d30*/  MOV R6, R28 ;  /* 0x0000001c00067202 */ /* 0x000fe40000000f00 */
[----:B------:R-:W-:-:S07]  /*34d40*/  MOV R3, 0x34d60 ;  /* 0x00034d6000037802 */ /* 0x000fce0000000f00 */
[----:B------:R-:W-:Y:S05]  /*34d50*/  CALL.REL.NOINC `($__internal_11_$__cuda_sm20_rem_s64) ;  /* 0x0000007c00b87944 */ /* 0x000fea0003c00000 */
[----:B------:R-:W-:-:S07]  /*34d60*/  MOV R5, R0 ;  /* 0x0000000000057202 */ /* 0x000fce0000000f00 */
.L_x_4573:
[----:B------:R-:W-:Y:S05]  /*34d70*/  BSYNC.RECONVERGENT B0 ;  /* 0x0000000000007941 */ /* 0x000fea0003800200 */
.L_x_4571:
        /* <DEDUP_REMOVED lines=10> */
.L_x_4523:
        /* <DEDUP_REMOVED lines=15> */
.L_x_4578:
        /* <DEDUP_REMOVED lines=22> */
.L_x_4577:
[----:B------:R-:W-:Y:S05]  /*35070*/  BSYNC.RECONVERGENT B7 ;  /* 0x0000000000077941 */ /* 0x000fea0003800200 */
.L_x_4576:
[----:B------:R-:W-:-:S04]  /*35080*/  IADD3 R18, P0, PT, R18, 0x8, RZ ;  /* 0x0000000812127810 */ /* 0x000fc80007f1e0ff */
[----:B------:R-:W-:Y:S02]  /*35090*/  IADD3.X R19, PT, PT, RZ, R19, RZ, P0, !PT ;  /* 0x00000013ff137210 */ /* 0x000fe400007fe4ff */
[----:B------:R-:W-:-:S04]  /*350a0*/  ISETP.GE.U32.AND P0, PT, R18, R17, PT ;  /* 0x000000111200720c */ /* 0x000fc80003f06070 */
[----:B------:R-:W-:-:S13]  /*350b0*/  ISETP.GE.U32.AND.EX P0, PT, R19, R22, PT, P0 ;  /* 0x000000161300720c */ /* 0x000fda0003f06100 */
[----:B------:R-:W-:Y:S05]  /*350c0*/  @!P0 BRA `(.L_x_4578) ;  /* 0xfffffffc00908947 */ /* 0x000fea000383ffff */
.L_x_4575:
[----:B------:R-:W-:Y:S05]  /*350d0*/  BSYNC.RECONVERGENT B6 ;  /* 0x0000000000067941 */ /* 0x000fea0003800200 */
.L_x_4574:
        /* <DEDUP_REMOVED lines=21> */
.L_x_4580:
[----:B------:R-:W-:Y:S05]  /*35230*/  BSYNC.RECONVERGENT B6 ;  /* 0x0000000000067941 */ /* 0x000fea0003800200 */
.L_x_4579:
        /* <DEDUP_REMOVED lines=21> */
.L_x_4582:
[----:B------:R-:W-:Y:S05]  /*35390*/  BSYNC.RECONVERGENT B6 ;  /* 0x0000000000067941 */ /* 0x000fea0003800200 */
.L_x_4581:
        /* <DEDUP_REMOVED lines=26> */
.L_x_4584:
[----:B------:R-:W-:Y:S05]  /*35540*/  BSYNC.RECONVERGENT B6 ;  /* 0x0000000000067941 */ /* 0x000fea0003800200 */
.L_x_4583:
        /* <DEDUP_REMOVED lines=24> */
.L_x_4612:
        /* <DEDUP_REMOVED lines=28> */
.L_x_4589:
        /* <DEDUP_REMOVED lines=8> */
.L_x_4590:
[----:B------:R-:W-:Y:S05]  /*35910*/  BSYNC.RECONVERGENT B1 ;  /* 0x0000000000017941 */ /* 0x000fea0003800200 */
.L_x_4588:
        /* <DEDUP_REMOVED lines=45> */
.L_x_4592:
        /* <DEDUP_REMOVED lines=8> */
.L_x_4593:
[----:B------:R-:W-:Y:S05]  /*35c70*/  BSYNC.RECONVERGENT B1 ;  /* 0x0000000000017941 */ /* 0x000fea0003800200 */
.L_x_4591:
        /* <DEDUP_REMOVED lines=44> */
.L_x_4595:
        /* <DEDUP_REMOVED lines=8> */
.L_x_4596:
[----:B------:R-:W-:Y:S05]  /*35fc0*/  BSYNC.RECONVERGENT B1 ;  /* 0x0000000000017941 */ /* 0x000fea0003800200 */
.L_x_4594:
        /* <DEDUP_REMOVED lines=44> */
.L_x_4598:
        /* <DEDUP_REMOVED lines=8> */
.L_x_4599:
[----:B------:R-:W-:Y:S05]  /*36310*/  BSYNC.RECONVERGENT B1 ;  /* 0x0000000000017941 */ /* 0x000fea0003800200 */
.L_x_4597:
        /* <DEDUP_REMOVED lines=44> */
.L_x_4601:
        /* <DEDUP_REMOVED lines=8> */
.L_x_4602:
[----:B------:R-:W-:Y:S05]  /*36660*/  BSYNC.RECONVERGENT B1 ;  /* 0x0000000000017941 */ /* 0x000fea0003800200 */
.L_x_4600:
        /* <DEDUP_REMOVED lines=44> */
.L_x_4604:
        /* <DEDUP_REMOVED lines=8> */
.L_x_4605:
[----:B------:R-:W-:Y:S05]  /*369b0*/  BSYNC.RECONVERGENT B1 ;  /* 0x0000000000017941 */ /* 0x000fea0003800200 */
.L_x_4603:
        /* <DEDUP_REMOVED lines=44> */
.L_x_4607:
        /* <DEDUP_REMOVED lines=8> */
.L_x_4608:
[----:B------:R-:W-:Y:S05]  /*36d00*/  BSYNC.RECONVERGENT B1 ;  /* 0x0000000000017941 */ /* 0x000fea0003800200 */
.L_x_4606:
        /* <DEDUP_REMOVED lines=43> */
.L_x_4610:
        /* <DEDUP_REMOVED lines=8> */
.L_x_4611:
[----:B------:R-:W-:Y:S05]  /*37040*/  BSYNC.RECONVERGENT B1 ;  /* 0x0000000000017941 */ /* 0x000fea0003800200 */
.L_x_4609:
        /* <DEDUP_REMOVED lines=22> */
.L_x_4587:
[----:B------:R-:W-:-:S07]  /*371b0*/  VIADD R14, R24, 0x3 ;  /* 0x00000003180e7836 */ /* 0x000fce0000000000 */
.L_x_4586:
        /* <DEDUP_REMOVED lines=31> */
.L_x_4615:
        /* <DEDUP_REMOVED lines=8> */
.L_x_4616:
[----:B------:R-:W-:Y:S05]  /*37430*/  BSYNC.RECONVERGENT B0 ;  /* 0x0000000000007941 */ /* 0x000fea0003800200 */
.L_x_4614:
        /* <DEDUP_REMOVED lines=45> */
.L_x_4618:
        /* <DEDUP_REMOVED lines=8> */
.L_x_4619:
[----:B------:R-:W-:Y:S05]  /*37790*/  BSYNC.RECONVERGENT B0 ;  /* 0x0000000000007941 */ /* 0x000fea0003800200 */
.L_x_4617:
        /* <DEDUP_REMOVED lines=44> */
.L_x_4621:
        /* <DEDUP_REMOVED lines=8> */
.L_x_4622:
[----:B------:R-:W-:Y:S05]  /*37ae0*/  BSYNC.RECONVERGENT B0 ;  /* 0x0000000000007941 */ /* 0x000fea0003800200 */
.L_x_4620:
        /* <DEDUP_REMOVED lines=44> */
.L_x_4624:
        /* <DEDUP_REMOVED lines=8> */
.L_x_4625:
[----:B------:R-:W-:Y:S05]  /*37e30*/  BSYNC.RECONVERGENT B0 ;  /* 0x0000000000007941 */ /* 0x000fea0003800200 */
.L_x_4623:
        /* <DEDUP_REMOVED lines=18> */
.L_x_4613:
        /* <DEDUP_REMOVED lines=31> */
.L_x_4628:
        /* <DEDUP_REMOVED lines=8> */
.L_x_4629:
[----:B------:R-:W-:Y:S05]  /*381d0*/  BSYNC.RECONVERGENT B0 ;  /* 0x0000000000007941 */ /* 0x000fea0003800200 */
.L_x_4627:
        /* <DEDUP_REMOVED lines=45> */
.L_x_4631:
        /* <DEDUP_REMOVED lines=8> */
.L_x_4632:
[----:B------:R-:W-:Y:S05]  /*38530*/  BSYNC.RECONVERGENT B0 ;  /* 0x0000000000007941 */ /* 0x000fea0003800200 */
.L_x_4630:
        /* <DEDUP_REMOVED lines=18> */
.L_x_4626:
        /* <DEDUP_REMOVED lines=31> */
.L_x_4634:
[----:B------:R-:W-:Y:S01]  /*38850*/  MOV R0, R3 ;  /* 0x0000000300007202 */ /* 0x000fe20000000f00 */
[----:B------:R-:W-:Y:S01]  /*38860*/  IMAD.MOV.U32 R6, RZ, RZ, R26 ;  /* 0x000000ffff067224 */ /* 0x000fe200078e001a */
[----:B------:R-:W-:Y:S02]  /*38870*/  MOV R15, R27 ;  /* 0x0000001b000f7202 */ /* 0x000fe40000000f00 */
[----:B------:R-:W-:-:S07]  /*38880*/  MOV R3, 0x388a0 ;  /* 0x000388a000037802 */ /* 0x000fce0000000f00 */
[----:B------:R-:W-:Y:S05]  /*38890*/  CALL.REL.NOINC `($__internal_11_$__cuda_sm20_rem_s64) ;  /* 0x0000004000e87944 */ /* 0x000fea0003c00000 */
[----:B------:R-:W-:-:S07]  /*388a0*/  MOV R5, R0 ;  /* 0x0000000000057202 */ /* 0x000fce0000000f00 */
.L_x_4635:
[----:B------:R-:W-:Y:S05]  /*388b0*/  BSYNC.RECONVERGENT B0 ;  /* 0x0000000000007941 */ /* 0x000fea0003800200 */
.L_x_4633:
        /* <DEDUP_REMOVED lines=10> */
.L_x_4585:
        /* <DEDUP_REMOVED lines=15> */
.L_x_4640:
        /* <DEDUP_REMOVED lines=22> */
.L_x_4639:
[----:B------:R-:W-:Y:S05]  /*38bb0*/  BSYNC.RECONVERGENT B7 ;  /* 0x0000000000077941 */ /* 0x000fea0003800200 */
.L_x_4638:
[----:B------:R-:W-:-:S04]  /*38bc0*/  IADD3 R18, P0, PT, R18, 0x8, RZ ;  /* 0x0000000812127810 */ /* 0x000fc80007f1e0ff */
[----:B------:R-:W-:Y:S02]  /*38bd0*/  IADD3.X R19, PT, PT, RZ, R19, RZ, P0, !PT ;  /* 0x00000013ff137210 */ /* 0x000fe400007fe4ff */
[----:B------:R-:W-:-:S04]  /*38be0*/  ISETP.GE.U32.AND P0, PT, R18, R17, PT ;  /* 0x000000111200720c */ /* 0x000fc80003f06070 */
[----:B------:R-:W-:-:S13]  /*38bf0*/  ISETP.GE.U32.AND.EX P0, PT, R19, R22, PT, P0 ;  /* 0x000000161300720c */ /* 0x000fda0003f06100 */
[----:B------:R-:W-:Y:S05]  /*38c00*/  @!P0 BRA `(.L_x_4640) ;  /* 0xfffffffc00908947 */ /* 0x000fea000383ffff */
.L_x_4637:
[----:B------:R-:W-:Y:S05]  /*38c10*/  BSYNC.RECONVERGENT B6 ;  /* 0x0000000000067941 */ /* 0x000fea0003800200 */
.L_x_4636:
        /* <DEDUP_REMOVED lines=21> */
.L_x_4642:
[----:B------:R-:W-:Y:S05]  /*38d70*/  BSYNC.RECONVERGENT B6 ;  /* 0x0000000000067941 */ /* 0x000fea0003800200 */
.L_x_4641:
        /* <DEDUP_REMOVED lines=21> */
.L_x_4644:
[----:B------:R-:W-:Y:S05]  /*38ed0*/  BSYNC.RECONVERGENT B6 ;  /* 0x0000000000067941 */ /* 0x000fea0003800200 */
.L_x_4643:
        /* <DEDUP_REMOVED lines=26> */
.L_x_4646:
[----:B------:R-:W-:Y:S05]  /*39080*/  BSYNC.RECONVERGENT B6 ;  /* 0x0000000000067941 */ /* 0x000fea0003800200 */
.L_x_4645:
        /* <DEDUP_REMOVED lines=25> */
.L_x_4674:
        /* <DEDUP_REMOVED lines=27> */
.L_x_4651:
[----:B------:R-:W-:Y:S01]  /*393d0*/  MOV R4, R29 ;  /* 0x0000001d00047202 */ /* 0x000fe20000000f00 */
[----:B------:R-:W-:Y:S01]  /*393e0*/  IMAD.MOV.U32 R2, RZ, RZ, R24 ;  /* 0x000000ffff027224 */ /* 0x000fe200078e0018 */
[----:B------:R-:W-:Y:S02]  /*393f0*/  MOV R5, R28 ;  /* 0x0000001c00057202 */ /* 0x000fe40000000f00 */
[----:B------:R-:W-:Y:S02]  /*39400*/  MOV R3, R25 ;  /* 0x0000001900037202 */ /* 0x000fe40000000f00 */
[----:B------:R-:W-:-:S07]  /*39410*/  MOV R0, 0x39430 ;  /* 0x0003943000007802 */ /* 0x000fce0000000f00 */
[----:B--2---:R-:W-:Y:S05]  /*39420*/  CALL.REL.NOINC `($__internal_10_$__cuda_sm20_div_s64) ;  /* 0x0000003000b47944 */ /* 0x004fea0003c00000 */
[----:B------:R-:W-:Y:S01]  /*39430*/  MOV R18, R4 ;  /* 0x0000000400127202 */ /* 0x000fe20000000f00 */
[----:B------:R-:W-:-:S07]  /*39440*/  IMAD.MOV.U32 R19, RZ, RZ, R5 ;  /* 0x000000ffff137224 */ /* 0x000fce00078e0005 */
.L_x_4652:
[----:B------:R-:W-:Y:S05]  /*39450*/  BSYNC.RECONVERGENT B1 ;  /* 0x0000000000017941 */ /* 0x000fea0003800200 */
.L_x_4650:
        /* <DEDUP_REMOVED lines=43> */
.L_x_4654:
        /* <DEDUP_REMOVED lines=8> */
.L_x_4655:
[----:B------:R-:W-:Y:S05]  /*39790*/  BSYNC.RECONVERGENT B1 ;  /* 0x0000000000017941 */ /* 0x000fea0003800200 */
.L_x_4653:
        /* <DEDUP_REMOVED lines=42> */
.L_x_4657:
        /* <DEDUP_REMOVED lines=8> */
.L_x_4658:
[----:B------:R-:W-:Y:S05]  /*39ac0*/  BSYNC.RECONVERGENT B1 ;  /* 0x0000000000017941 */ /* 0x000fea0003800200 */
.L_x_4656:
        /* <DEDUP_REMOVED lines=42> */
.L_x_4660:
        /* <DEDUP_REMOVED lines=8> */
.L_x_4661:
[----:B------:R-:W-:Y:S05]  /*39df0*/  BSYNC.RECONVERGENT B1 ;  /* 0x0000000000017941 */ /* 0x000fea0003800200 */
.L_x_4659:
        /* <DEDUP_REMOVED lines=42> */
.L_x_4663:
        /* <DEDUP_REMOVED lines=8> */
.L_x_4664:
[----:B------:R-:W-:Y:S05]  /*3a120*/  BSYNC.RECONVERGENT B1 ;  /* 0x0000000000017941 */ /* 0x000fea0003800200 */
.L_x_4662:
        /* <DEDUP_REMOVED lines=42> */
.L_x_4666:
        /* <DEDUP_REMOVED lines=8> */
.L_x_4667:
[----:B------:R-:W-:Y:S05]  /*3a450*/  BSYNC.RECONVERGENT B1 ;  /* 0x0000000000017941 */ /* 0x000fea0003800200 */
.L_x_4665:
        /* <DEDUP_REMOVED lines=42> */
.L_x_4669:
        /* <DEDUP_REMOVED lines=8> */
.L_x_4670:
[----:B------:R-:W-:Y:S05]  /*3a780*/  BSYNC.RECONVERGENT B1 ;  /* 0x0000000000017941 */ /* 0x000fea0003800200 */
.L_x_4668:
        /* <DEDUP_REMOVED lines=41> */
.L_x_4672:
        /* <DEDUP_REMOVED lines=8> */
.L_x_4673:
[----:B------:R-:W-:Y:S05]  /*3aaa0*/  BSYNC.RECONVERGENT B1 ;  /* 0x0000000000017941 */ /* 0x000fea0003800200 */
.L_x_4671:
        /* <DEDUP_REMOVED lines=21> */
.L_x_4649:
[----:B------:R-:W-:-:S07]  /*3ac00*/  IADD3 R16, PT, PT, R26, 0x3, RZ ;  /* 0x000000031a107810 */ /* 0x000fce0007ffe0ff */
.L_x_4648:
        /* <DEDUP_REMOVED lines=31> */
.L_x_4677:
        /* <DEDUP_REMOVED lines=8> */
.L_x_4678:
[----:B------:R-:W-:Y:S05]  /*3ae80*/  BSYNC.RECONVERGENT B0 ;  /* 0x0000000000007941 */ /* 0x000fea0003800200 */
.L_x_4676:
        /* <DEDUP_REMOVED lines=45> */
.L_x_4680:
        /* <DEDUP_REMOVED lines=8> */
.L_x_4681:
[----:B------:R-:W-:Y:S05]  /*3b1e0*/  BSYNC.RECONVERGENT B0 ;  /* 0x0000000000007941 */ /* 0x000fea0003800200 */
.L_x_4679:
        /* <DEDUP_REMOVED lines=44> */
.L_x_4683:
        /* <DEDUP_REMOVED lines=8> */
.L_x_4684:
[----:B------:R-:W-:Y:S05]  /*3b530*/  BSYNC.RECONVERGENT B0 ;  /* 0x0000000000007941 */ /* 0x000fea0003800200 */
.L_x_4682:
        /* <DEDUP_REMOVED lines=44> */
.L_x_4686:
        /* <DEDUP_REMOVED lines=8> */
.L_x_4687:
[----:B------:R-:W-:Y:S05]  /*3b880*/  BSYNC.RECONVERGENT B0 ;  /* 0x0000000000007941 */ /* 0x000fea0003800200 */
.L_x_4685:
        /* <DEDUP_REMOVED lines=18> */
.L_x_4675:
        /* <DEDUP_REMOVED lines=31> */
.L_x_4690:
        /* <DEDUP_REMOVED lines=8> */
.L_x_4691:
[----:B------:R-:W-:Y:S05]  /*3bc20*/  BSYNC.RECONVERGENT B0 ;  /* 0x0000000000007941 */ /* 0x000fea0003800200 */
.L_x_4689:
        /* <DEDUP_REMOVED lines=45> */
.L_x_4693:
        /* <DEDUP_REMOVED lines=8> */
.L_x_4694:
[----:B------:R-:W-:Y:S05]  /*3bf80*/  BSYNC.RECONVERGENT B0 ;  /* 0x0000000000007941 */ /* 0x000fea0003800200 */
.L_x_4692:
        /* <DEDUP_REMOVED lines=18> */
.L_x_4688:
        /* <DEDUP_REMOVED lines=31> */
.L_x_4696:
[----:B------:R-:W-:Y:S01]  /*3c2a0*/  MOV R0, R3 ;  /* 0x0000000300007202 */ /* 0x000fe20000000f00 */
[----:B------:R-:W-:Y:S01]  /*3c2b0*/  IMAD.MOV.U32 R15, RZ, RZ, R29 ;  /* 0x000000ffff0f7224 */ /* 0x000fe200078e001d */
[----:B------:R-:W-:Y:S02]  /*3c2c0*/  MOV R6, R28 ;  /* 0x0000001c00067202 */ /* 0x000fe40000000f00 */
[----:B------:R-:W-:-:S07]  /*3c2d0*/  MOV R3, 0x3c2f0 ;  /* 0x0003c2f000037802 */ /* 0x000fce0000000f00 */
[----:B------:R-:W-:Y:S05]  /*3c2e0*/  CALL.REL.NOINC `($__internal_11_$__cuda_sm20_rem_s64) ;  /* 0x0000000800547944 */ /* 0x000fea0003c00000 */
[----:B------:R-:W-:-:S07]  /*3c2f0*/  MOV R5, R0 ;  /* 0x0000000000057202 */ /* 0x000fce0000000f00 */
.L_x_4697:
[----:B------:R-:W-:Y:S05]  /*3c300*/  BSYNC.RECONVERGENT B0 ;  /* 0x0000000000007941 */ /* 0x000fea0003800200 */
.L_x_4695:
        /* <DEDUP_REMOVED lines=10> */
.L_x_4647:
        /* <DEDUP_REMOVED lines=15> */
.L_x_4702:
        /* <DEDUP_REMOVED lines=22> */
.L_x_4701:
[----:B------:R-:W-:Y:S05]  /*3c600*/  BSYNC.RECONVERGENT B7 ;  /* 0x0000000000077941 */ /* 0x000fea0003800200 */
.L_x_4700:
[----:B------:R-:W-:-:S04]  /*3c610*/  IADD3 R16, P0, PT, R16, 0x8, RZ ;  /* 0x0000000810107810 */ /* 0x000fc80007f1e0ff */
[----:B------:R-:W-:Y:S02]  /*3c620*/  IADD3.X R17, PT, PT, RZ, R17, RZ, P0, !PT ;  /* 0x00000011ff117210 */ /* 0x000fe400007fe4ff */
[----:B------:R-:W-:-:S04]  /*3c630*/  ISETP.GE.U32.AND P0, PT, R16, R19, PT ;  /* 0x000000131000720c */ /* 0x000fc80003f06070 */
[----:B------:R-:W-:-:S13]  /*3c640*/  ISETP.GE.U32.AND.EX P0, PT, R17, R18, PT, P0 ;  /* 0x000000121100720c */ /* 0x000fda0003f06100 */
[----:B------:R-:W-:Y:S05]  /*3c650*/  @!P0 BRA `(.L_x_4702) ;  /* 0xfffffffc00908947 */ /* 0x000fea000383ffff */
.L_x_4699:
[----:B------:R-:W-:Y:S05]  /*3c660*/  BSYNC.RECONVERGENT B6 ;  /* 0x0000000000067941 */ /* 0x000fea0003800200 */
.L_x_4698:
[----:B------:R-:W0:Y:S01]  /*3c670*/  S2R R0, SR_CTAID.X ;  /* 0x0000000000007919 */ /* 0x000e220000002500 */
[----:B------:R-:W1:Y:S01]  /*3c680*/  LDC.64 R2, c[0x0][0x3c8] ;  /* 0x0000f200ff027b82 */ /* 0x000e620000000a00 */
[----:B------:R-:W2:Y:S01]  /*3c690*/  S2R R5, SR_TID.X ;  /* 0x0000000000057919 */ /* 0x000ea20000002100 */
[----:B0-----:R-:W-:-:S04]  /*3c6a0*/  IMAD.SHL.U32 R7, R0, 0x400, RZ ;  /* 0x0000040000077824 */ /* 0x001fc800078e00ff */
[----:B-1----:R-:W-:-:S04]  /*3c6b0*/  IMAD.WIDE.U32 R2, R7, 0x8, R2 ;  /* 0x0000000807027825 */ /* 0x002fc800078e0002 */
[----:B--2---:R-:W-:-:S05]  /*3c6c0*/  IMAD.WIDE.U32 R2, R5, 0x20, R2 ;  /* 0x0000002005027825 */ /* 0x004fca00078e0002 */
[----:B------:R-:W-:Y:S04]  /*3c6d0*/  STG.E.ENL2.256 desc[UR36][R2.64], RZ, RZ ;  /* 0xf80000ff02ff797f */ /* 0x000fe8000f121824 */
[----:B------:R-:W-:Y:S01]  /*3c6e0*/  STG.E.ENL2.256 desc[UR36][R2.64+0x1000], RZ, RZ ;  /* 0xf80080ff02ff797f */ /* 0x000fe2000f121824 */
[----:B------:R-:W-:Y:S05]  /*3c6f0*/  EXIT ;  /* 0x000000000000794d */ /* 0x000fea0003800000 */
        .weak           $__internal_10_$__cuda_sm20_div_s64
        .type           $__internal_10_$__cuda_sm20_div_s64,@function
        .size           $__internal_10_$__cuda_sm20_div_s64,($__internal_11_$__cuda_sm20_rem_s64 - $__internal_10_$__cuda_sm20_div_s64)
$__internal_10_$__cuda_sm20_div_s64:
        /* <DEDUP_REMOVED lines=83> */
[----:B------:R-:W-:Y:S05]  /*3cc30*/  RET.REL.NODEC R2 `(_ZN2at6native29vectorized_elementwise_kernelILi4EZZZNS0_67_GLOBAL__N__bb565c37_34_ValidateCompressedIndicesKernel_cu_33a4b88b42_validate_compressed_sparse_indices_kernelILNS2_8CDimNameE1ENS2_18CUDAKernelLauncherENS2_14EmptyVecKernelENS2_8DummyVecELm0EEEvRKNS_6TensorESA_lllENKUlvE1_clEvENKUlvE0_clEvEUllllllE_St5arrayIPcLm6EEEEviT0_T1_) ;  /* 0xfffffc3002f07950 */ /* 0x000fea0003c3ffff */
        .weak           $__internal_11_$__cuda_sm20_rem_s64
        .type           $__internal_11_$__cuda_sm20_rem_s64,@function
        .size           $__internal_11_$__cuda_sm20_rem_s64,(.L_x_40031 - $__internal_11_$__cuda_sm20_rem_s64)
$__internal_11_$__cuda_sm20_rem_s64:
        /* <DEDUP_REMOVED lines=77> */
[----:B------:R-:W-:Y:S06]  /*3d110*/  RET.REL.NODEC R2 `(_ZN2at6native29vectorized_elementwise_kernelILi4EZZZNS0_67_GLOBAL__N__bb565c37_34_ValidateCompressedIndicesKernel_cu_33a4b88b42_validate_compressed_sparse_indices_kernelILNS2_8CDimNameE1ENS2_18CUDAKernelLauncherENS2_14EmptyVecKernelENS2_8DummyVecELm0EEEvRKNS_6TensorESA_lllENKUlvE1_clEvENKUlvE0_clEvEUllllllE_St5arrayIPcLm6EEEEviT0_T1_) ;  /* 0xfffffc2c02b87950 */ /* 0x000fec0003c3ffff */
.L_x_4703:
        /* <DEDUP_REMOVED lines=14> */
.L_x_40031:


//--------------------- .text._ZN2at6native29vectorized_elementwise_kernelILi8EZZZNS0_67_GLOBAL__N__bb565c37_34_ValidateCompressedIndicesKernel_cu_33a4b88b42_validate_compressed_sparse_indices_kernelILNS2_8CDimNameE1ENS2_18CUDAKernelLauncherENS2_14EmptyVecKernelENS2_8DummyVecELm0EEEvRKNS_6TensorESA_lllENKUlvE1_clEvENKUlvE0_clEvEUllllllE_St5arrayIPcLm6EEEEviT0_T1_ --------------------------
	.section	.text._ZN2at6native29vectorized_elementwise_kernelILi8EZZZNS0_67_GLOBAL__N__bb565c37_34_ValidateCompressedIndicesKernel_cu_33a4b88b42_validate_compressed_sparse_indices_kernelILNS2_8CDimNameE1ENS2_18CUDAKernelLauncherENS2_14EmptyVecKernelENS2_8DummyVecELm0EEEvRKNS_6TensorESA_lllENKUlvE1_clEvENKUlvE0_clEvEUllllllE_St5arrayIPcLm6EEEEviT0_T1_,"ax",@progbits
	.align	128
        .global         _ZN2at6native29vectorized_elementwise_kernelILi8EZZZNS0_67_GLOBAL__N__bb565c37_34_ValidateCompressedIndicesKernel_cu_33a4b88b42_validate_compressed_sparse_indices_kernelILNS2_8CDimNameE1ENS2_18CUDAKernelLauncherENS2_14EmptyVecKernelENS2_8DummyVecELm0EEEvRKNS_6TensorESA_lllENKUlvE1_clEvENKUlvE0_clEvEUllllllE_St5arrayIPcLm6EEEEviT0_T1_
        .type           _ZN2at6native29vectorized_elementwise_kernelILi8EZZZNS0_67_GLOBAL__N__bb565c37_34_ValidateCompressedIndicesKernel_cu_33a4b88b42_validate_compressed_sparse_indices_kernelILNS2_8CDimNameE1ENS2_18CUDAKernelLauncherENS2_14EmptyVecKernelENS2_8DummyVecELm0EEEvRKNS_6TensorESA_lllENKUlvE1_clEvENKUlvE0_clEvEUllllllE_St5arrayIPcLm6EEEEviT0_T1_,@function
        .size           _ZN2at6native29vectorized_elementwise_kernelILi8EZZZNS0_67_GLOBAL__N__bb565c37_34_ValidateCompressedIndicesKernel_cu_33a4b88b42_validate_compressed_sparse_indices_kernelILNS2_8CDimNameE1ENS2_18CUDAKernelLauncherENS2_14EmptyVecKernelENS2_8DummyVecELm0EEEvRKNS_6TensorESA_lllENKUlvE1_clEvENKUlvE0_clEvEUllllllE_St5arrayIPcLm6EEEEviT0_T1_,(.L_x_40033 - _ZN2at6native29vectorized_elementwise_kernelILi8EZZZNS0_67_GLOBAL__N__bb565c37_34_ValidateCompressedIndicesKernel_cu_33a4b88b42_validate_compressed_sparse_indices_kernelILNS2_8CDimNameE1ENS2_18CUDAKernelLauncherENS2_14EmptyVecKernelENS2_8DummyVecELm0EEEvRKNS_6TensorESA_lllENKUlvE1_clEvENKUlvE0_clEvEUllllllE_St5arrayIPcLm6EEEEviT0_T1_)
        .other          _ZN2at6native29vectorized_elementwise_kernelILi8EZZZNS0_67_GLOBAL__N__bb565c37_34_ValidateCompressedIndicesKernel_cu_33a4b88b42_validate_compressed_sparse_indices_kernelILNS2_8CDimNameE1ENS2_18CUDAKernelLauncherENS2_14EmptyVecKernelENS2_8DummyVecELm0EEEvRKNS_6TensorESA_lllENKUlvE1_clEvENKUlvE0_clEvEUllllllE_St5arrayIPcLm6EEEEviT0_T1_,@"STO_CUDA_ENTRY STV_DEFAULT"
_ZN2at6native29vectorized_elementwise_kernelILi8EZZZNS0_67_GLOBAL__N__bb565c37_34_ValidateCompressedIndicesKernel_cu_33a4b88b42_validate_compressed_sparse_indices_kernelILNS2_8CDimNameE1ENS2_18CUDAKernelLauncherENS2_14EmptyVecKernelENS2_8DummyVecELm0EEEvRKNS_6TensorESA_lllENKUlvE1_clEvENKUlvE0_clEvEUllllllE_St5arrayIPcLm6EEEEviT0_T1_:
.text._ZN2at6native29vectorized_elementwise_kernelILi8EZZZNS0_67_GLOBAL__N__bb565c37_34_ValidateCompressedIndicesKernel_cu_33a4b88b42_validate_compressed_sparse_indices_kernelILNS2_8CDimNameE1ENS2_18CUDAKernelLauncherENS2_14EmptyVecKernelENS2_8DummyVecELm0EEEvRKNS_6TensorESA_lllENKUlvE1_clEvENKUlvE0_clEvEUllllllE_St5arrayIPcLm6EEEEviT0_T1_:
        /* <DEDUP_REMOVED lines=221> */
.L_x_4708:
[----:B------:R-:W-:Y:S05]  /*0dd0*/  BSYNC.RECONVERGENT B7 ;  /* 0x0000000000077941 */ /* 0x000fea0003800200 */
.L_x_4707:
        /* <DEDUP_REMOVED lines=21> */
.L_x_4710:
[----:B------:R-:W-:Y:S05]  /*0f30*/  BSYNC.RECONVERGENT B7 ;  /* 0x0000000000077941 */ /* 0x000fea0003800200 */
.L_x_4709:
        /* <DEDUP_REMOVED lines=26> */
.L_x_4712:
[----:B------:R-:W-:Y:S05]  /*10e0*/  BSYNC.RECONVERGENT B7 ;  /* 0x0000000000077941 */ /* 0x000fea0003800200 */
.L_x_4711:
        /* <DEDUP_REMOVED lines=21> */
.L_x_4740:
        /* <DEDUP_REMOVED lines=28> */
.L_x_4717:
[----:B------:R-:W-:Y:S01]  /*1400*/  MOV R4, R58 ;  /* 0x0000003a00047202 */ /* 0x000fe20000000f00 */
[----:B------:R-:W-:Y:S01]  /*1410*/  IMAD.MOV.U32 R5, RZ, RZ, R59 ;  /* 0x000000ffff057224 */ /* 0x000fe200078e003b */
[----:B------:R-:W-:Y:S01]  /*1420*/  MOV R2, R14 ;  /* 0x0000000e00027202 */ /* 0x000fe20000000f00 */
[----:B------:R-:W-:Y:S01]  /*1430*/  IMAD.MOV.U32 R3, RZ, RZ, R15 ;  /* 0x000000ffff037224 */ /* 0x000fe200078e000f */
[----:B------:R-:W-:-:S07]  /*1440*/  MOV R0, 0x1460 ;  /* 0x0000146000007802 */ /* 0x000fce0000000f00 */
[----:B------:R-:W-:Y:S05]  /*1450*/  CALL.REL.NOINC `($__internal_12_$__cuda_sm20_div_s64) ;  /* 0x000003b000a87944 */ /* 0x000fea0003c00000 */
[----:B------:R-:W-:Y:S01]  /*1460*/  MOV R46, R4 ;  /* 0x00000004002e7202 */ /* 0x000fe20000000f00 */
[----:B------:R-:W-:-:S07]  /*1470*/  IMAD.MOV.U32 R47, RZ, RZ, R5 ;  /* 0x000000ffff2f7224 */ /* 0x000fce00078e0005 */
.L_x_4718:
[----:B------:R-:W-:Y:S05]  /*1480*/  BSYNC.RECONVERGENT B1 ;  /* 0x0000000000017941 */ /* 0x000fea0003800200 */
.L_x_4716:
        /* <DEDUP_REMOVED lines=42> */
.L_x_4720:
[----:B------:R-:W-:Y:S01]  /*1730*/  IMAD.MOV.U32 R4, RZ, RZ, R46 ;  /* 0x000000ffff047224 */ /* 0x000fe200078e002e */
[----:B------:R-:W-:Y:S01]  /*1740*/  MOV R5, R47 ;  /* 0x0000002f00057202 */ /* 0x000fe20000000f00 */
[----:B------:R-:W-:Y:S01]  /*1750*/  IMAD.MOV.U32 R2, RZ, RZ, R48 ;  /* 0x000000ffff027224 */ /* 0x000fe200078e0030 */
[----:B------:R-:W-:Y:S02]  /*1760*/  MOV R3, R49 ;  /* 0x0000003100037202 */ /* 0x000fe40000000f00 */
[----:B------:R-:W-:-:S07]  /*1770*/  MOV R0, 0x1790 ;  /* 0x0000179000007802 */ /* 0x000fce0000000f00 */
[----:B------:R-:W-:Y:S05]  /*1780*/  CALL.REL.NOINC `($__internal_12_$__cuda_sm20_div_s64) ;  /* 0x000003ac00dc7944 */ /* 0x000fea0003c00000 */
[----:B------:R-:W-:Y:S01]  /*1790*/  IMAD.MOV.U32 R20, RZ, RZ, R4 ;  /* 0x000000ffff147224 */ /* 0x000fe200078e0004 */
[----:B------:R-:W-:-:S07]  /*17a0*/  MOV R21, R5 ;  /* 0x0000000500157202 */ /* 0x000fce0000000f00 */
.L_x_4721:
[----:B------:R-:W-:Y:S05]  /*17b0*/  BSYNC.RECONVERGENT B1 ;  /* 0x0000000000017941 */ /* 0x000fea0003800200 */
.L_x_4719:
        /* <DEDUP_REMOVED lines=45> */
.L_x_4723:
        /* <DEDUP_REMOVED lines=8> */
.L_x_4724:
[----:B------:R-:W-:Y:S05]  /*1b10*/  BSYNC.RECONVERGENT B1 ;  /* 0x0000000000017941 */ /* 0x000fea0003800200 */
.L_x_4722:
        /* <DEDUP_REMOVED lines=44> */
.L_x_4726:
        /* <DEDUP_REMOVED lines=8> */
.L_x_4727:
[----:B------:R-:W-:Y:S05]  /*1e60*/  BSYNC.RECONVERGENT B1 ;  /* 0x0000000000017941 */ /* 0x000fea0003800200 */
.L_x_4725:
        /* <DEDUP_REMOVED lines=44> */
.L_x_4729:
        /* <DEDUP_REMOVED lines=8> */
.L_x_4730:
[----:B------:R-:W-:Y:S05]  /*21b0*/  BSYNC.RECONVERGENT B1 ;  /* 0x0000000000017941 */ /* 0x000fea0003800200 */
.L_x_4728:
        /* <DEDUP_REMOVED lines=45> */
.L_x_4732:
        /* <DEDUP_REMOVED lines=8> */
.L_x_4733:
[----:B------:R-:W-:Y:S05]  /*2510*/  BSYNC.RECONVERGENT B1 ;  /* 0x0000000000017941 */ /* 0x000fea0003800200 */
.L_x_4731:
        /* <DEDUP_REMOVED lines=46> */
.L_x_4735:
        /* <DEDUP_REMOVED lines=8> */
.L_x_4736:
[----:B------:R-:W-:Y:S05]  /*2880*/  BSYNC.RECONVERGENT B1 ;  /* 0x0000000000017941 */ /* 0x000fea0003800200 */
.L_x_4734:
        /* <DEDUP_REMOVED lines=46> */
.L_x_4738:
        /* <DEDUP_REMOVED lines=8> */
.L_x_4739:
[----:B------:R-:W-:Y:S05]  /*2bf0*/  BSYNC.RECONVERGENT B1 ;  /* 0x0000000000017941 */ /* 0x000fea0003800200 */
.L_x_4737:
        /* <DEDUP_REMOVED lines=23> */
.L_x_4715:
[----:B------:R-:W-:-:S07]  /*2d70*/  VIADD R60, R6, 0x3 ;  /* 0x00000003063c7836 */ /* 0x000fce0000000000 */
.L_x_4714:
        /* <DEDUP_REMOVED lines=33> */
.L_x_4743:
        /* <DEDUP_REMOVED lines=8> */
.L_x_4744:
[----:B------:R-:W-:Y:S05]  /*3010*/  BSYNC.RECONVERGENT B0 ;  /* 0x0000000000007941 */ /* 0x000fea0003800200 */
.L_x_4742:
        /* <DEDUP_REMOVED lines=41> */
.L_x_4746:
        /* <DEDUP_REMOVED lines=8> */
.L_x_4747:
[----:B------:R-:W-:Y:S05]  /*3330*/  BSYNC.RECONVERGENT B0 ;  /* 0x0000000000007941 */ /* 0x000fea0003800200 */
.L_x_4745:
        /* <DEDUP_REMOVED lines=45> */
.L_x_4749:
        /* <DEDUP_REMOVED lines=8> */
.L_x_4750:
[----:B------:R-:W-:Y:S05]  /*3690*/  BSYNC.RECONVERGENT B0 ;  /* 0x0000000000007941 */ /* 0x000fea0003800200 */
.L_x_4748:
        /* <DEDUP_REMOVED lines=45> */
.L_x_4752:
        /* <DEDUP_REMOVED lines=8> */
.L_x_4753:
[----:B------:R-:W-:Y:S05]  /*39f0*/  BSYNC.RECONVERGENT B0 ;  /* 0x0000000000007941 */ /* 0x000fea0003800200 */
.L_x_4751:
        /* <DEDUP_REMOVED lines=18> */
.L_x_4741:
        /* <DEDUP_REMOVED lines=33> */
.L_x_4756:
        /* <DEDUP_REMOVED lines=8> */
.L_x_4757:
[----:B------:R-:W-:Y:S05]  /*3db0*/  BSYNC.RECONVERGENT B0 ;  /* 0x0000000000007941 */ /* 0x000fea0003800200 */
.L_x_4755:
        /* <DEDUP_REMOVED lines=41> */
.L_x_4759:
        /* <DEDUP_REMOVED lines=8> */
.L_x_4760:
[----:B------:R-:W-:Y:S05]  /*40d0*/  BSYNC.RECONVERGENT B0 ;  /* 0x0000000000007941 */ /* 0x000fea0003800200 */
.L_x_4758:
        /* <DEDUP_REMOVED lines=18> */
.L_x_4754:
        /* <DEDUP_REMOVED lines=32> */
.L_x_4762:
[----:B------:R-:W-:Y:S01]  /*4400*/  MOV R0, R3 ;  /* 0x0000000300007202 */ /* 0x000fe20000000f00 */
[----:B------:R-:W-:Y:S01]  /*4410*/  IMAD.MOV.U32 R15, RZ, RZ, R58 ;  /* 0x000000ffff0f7224 */ /* 0x000fe200078e003a */
[----:B------:R-:W-:Y:S02]  /*4420*/  MOV R6, R59 ;  /* 0x0000003b00067202 */ /* 0x000fe40000000f00 */
[----:B------:R-:W-:-:S07]  /*4430*/  MOV R3, 0x4450 ;  /* 0x0000445000037802 */ /* 0x000fce0000000f00 */
[----:B------:R-:W-:Y:S05]  /*4440*/  CALL.REL.NOINC `($__internal_13_$__cuda_sm20_rem_s64) ;  /* 0x0000038400fc7944 */ /* 0x000fea0003c00000 */
[----:B------:R-:W-:-:S07]  /*4450*/  IMAD.MOV.U32 R5, RZ, RZ, R0 ;  /* 0x000000ffff057224 */ /* 0x000fce00078e0000 */
.L_x_4763:
[----:B------:R-:W-:Y:S05]  /*4460*/  BSYNC.RECONVERGENT B0 ;  /* 0x0000000000007941 */ /* 0x000fea0003800200 */
.L_x_4761:
[----:B------:R-:W0:Y:S02]  /*4470*/  LDC.64 R2, c[0x0][0x3b0] ;  /* 0x0000ec00ff027b82 */ /* 0x000e240000000a00 */
[----:B0-----:R-:W-:-:S06]  /*4480*/  IMAD.WIDE.U32 R60, R60, 0x8, R2 ;  /* 0x000000083c3c7825 */ /* 0x001fcc00078e0002 */
[----:B------:R-:W2:Y:S02]  /*4490*/  LDG.E.64 R60, desc[UR36][R60.64] ;  /* 0x000000243c3c7981 */ /* 0x000ea4000c1e1b00 */
[----:B--2---:R-:W-:Y:S02]  /*44a0*/  IMAD R3, R5, R60, RZ ;  /* 0x0000003c05037224 */ /* 0x004fe400078e02ff */
[----:B------:R-:W-:-:S04]  /*44b0*/  IMAD.WIDE.U32 R50, R60, R4, R50 ;  /* 0x000000043c327225 */ /* 0x000fc800078e0032 */
[----:B------:R-:W-:-:S05]  /*44c0*/  IMAD R3, R61, R4, R3 ;  /* 0x000000043d037224 */ /* 0x000fca00078e0203 */
[----:B------:R-:W-:-:S07]  /*44d0*/  IADD3 R51, PT, PT, R51, R3, RZ ;  /* 0x0000000333337210 */ /* 0x000fce0007ffe0ff */
.L_x_4713:
        /* <DEDUP_REMOVED lines=14> */
.L_x_4766:
        /* <DEDUP_REMOVED lines=22> */
.L_x_4765:
[----:B------:R-:W-:Y:S05]  /*4720*/  BSYNC.RECONVERGENT B7 ;  /* 0x0000000000077941 */ /* 0x000fea0003800200 */
.L_x_4764:
[----:B------:R-:W-:-:S05]  /*4730*/  IADD3 R46, P0, PT, R46, 0x8, RZ ;  /* 0x000000082e2e7810 */ /* 0x000fca0007f1e0ff */
[----:B------:R-:W-:Y:S01]  /*4740*/  IMAD.X R47, RZ, RZ, R47, P0 ;  /* 0x000000ffff2f7224 */ /* 0x000fe200000e062f */
[----:B------:R-:W-:-:S04]  /*4750*/  ISETP.GE.U32.AND P0, PT, R46, R49, PT ;  /* 0x000000312e00720c */ /* 0x000fc80003f06070 */
[----:B------:R-:W-:-:S13]  /*4760*/  ISETP.GE.U32.AND.EX P0, PT, R47, R48, PT, P0 ;  /* 0x000000302f00720c */ /* 0x000fda0003f06100 */
[----:B------:R-:W-:Y:S05]  /*4770*/  @!P0 BRA `(.L_x_4766) ;  /* 0xfffffffc00908947 */ /* 0x000fea000383ffff */
.L_x_4706:
[----:B------:R-:W-:Y:S05]  /*4780*/  BSYNC.RECONVERGENT B6 ;  /* 0x0000000000067941 */ /* 0x000fea0003800200 */
.L_x_4705:
        /* <DEDUP_REMOVED lines=29> */
.L_x_4770:
[----:B------:R-:W-:Y:S05]  /*4960*/  BSYNC.RECONVERGENT B7 ;  /* 0x0000000000077941 */ /* 0x000fea0003800200 */
.L_x_4769:
        /* <DEDUP_REMOVED lines=21> */
.L_x_4772:
[----:B------:R-:W-:Y:S05]  /*4ac0*/  BSYNC.RECONVERGENT B7 ;  /* 0x0000000000077941 */ /* 0x000fea0003800200 */
.L_x_4771:
        /* <DEDUP_REMOVED lines=26> */
.L_x_4774:
[----:B------:R-:W-:Y:S05]  /*4c70*/  BSYNC.RECONVERGENT B7 ;  /* 0x0000000000077941 */ /* 0x000fea0003800200 */
.L_x_4773:
        /* <DEDUP_REMOVED lines=21> */
.L_x_4802:
        /* <DEDUP_REMOVED lines=28> */
.L_x_4779:
        /* <DEDUP_REMOVED lines=8> */
.L_x_4780:
[----:B------:R-:W-:Y:S05]  /*5010*/  BSYNC.RECONVERGENT B1 ;  /* 0x0000000000017941 */ /* 0x000fea0003800200 */
.L_x_4778:
        /* <DEDUP_REMOVED lines=43> */
.L_x_4782:
        /* <DEDUP_REMOVED lines=8> */
.L_x_4783:
[----:B------:R-:W-:Y:S05]  /*5350*/  BSYNC.RECONVERGENT B1 ;  /* 0x0000000000017941 */ /* 0x000fea0003800200 */
.L_x_4781:
        /* <DEDUP_REMOVED lines=44> */
.L_x_4785:
        /* <DEDUP_REMOVED lines=8> */
.L_x_4786:
[----:B------:R-:W-:Y:S05]  /*56a0*/  BSYNC.RECONVERGENT B1 ;  /* 0x0000000000017941 */ /* 0x000fea0003800200 */
.L_x_4784:
        /* <DEDUP_REMOVED lines=43> */
.L_x_4788:
        /* <DEDUP_REMOVED lines=8> */
.L_x_4789:
[----:B------:R-:W-:Y:S05]  /*59e0*/  BSYNC.RECONVERGENT B1 ;  /* 0x0000000000017941 */ /* 0x000fea0003800200 */
.L_x_4787:
        /* <DEDUP_REMOVED lines=44> */
.L_x_4791:
        /* <DEDUP_REMOVED lines=8> */
.L_x_4792:
[----:B------:R-:W-:Y:S05]  /*5d30*/  BSYNC.RECONVERGENT B1 ;  /* 0x0000000000017941 */ /* 0x000fea0003800200 */
.L_x_4790:
        /* <DEDUP_REMOVED lines=44> */
.L_x_4794:
        /* <DEDUP_REMOVED lines=8> */
.L_x_4795:
[----:B------:R-:W-:Y:S05]  /*6080*/  BSYNC.RECONVERGENT B1 ;  /* 0x0000000000017941 */ /* 0x000fea0003800200 */
.L_x_4793:
        /* <DEDUP_REMOVED lines=45> */
.L_x_4797:
        /* <DEDUP_REMOVED lines=8> */
.L_x_4798:
[----:B------:R-:W-:Y:S05]  /*63e0*/  BSYNC.RECONVERGENT B1 ;  /* 0x0000000000017941 */ /* 0x000fea0003800200 */
.L_x_4796:
        /* <DEDUP_REMOVED lines=45> */
.L_x_4800:
        /* <DEDUP_REMOVED lines=8> */
.L_x_4801:
[----:B------:R-:W-:Y:S05]  /*6740*/  BSYNC.RECONVERGENT B1 ;  /* 0x0000000000017941 */ /* 0x000fea0003800200 */
.L_x_4799:
        /* <DEDUP_REMOVED lines=23> */
.L_x_4777:
[----:B------:R-:W-:-:S07]  /*68c0*/  VIADD R55, R6, 0x3 ;  /* 0x0000000306377836 */ /* 0x000fce0000000000 */
.L_x_4776:
        /* <DEDUP_REMOVED lines=32> */
.L_x_4805:
        /* <DEDUP_REMOVED lines=8> */
.L_x_4806:
[----:B------:R-:W-:Y:S05]  /*6b50*/  BSYNC.RECONVERGENT B0 ;  /* 0x0000000000007941 */ /* 0x000fea0003800200 */
.L_x_4804:
        /* <DEDUP_REMOVED lines=43> */
.L_x_4808:
        /* <DEDUP_REMOVED lines=8> */
.L_x_4809:
[----:B------:R-:W-:Y:S05]  /*6e90*/  BSYNC.RECONVERGENT B0 ;  /* 0x0000000000007941 */ /* 0x000fea0003800200 */
.L_x_4807:
        /* <DEDUP_REMOVED lines=44> */
.L_x_4811:
        /* <DEDUP_REMOVED lines=8> */
.L_x_4812:
[----:B------:R-:W-:Y:S05]  /*71e0*/  BSYNC.RECONVERGENT B0 ;  /* 0x0000000000007941 */ /* 0x000fea0003800200 */
.L_x_4810:
        /* <DEDUP_REMOVED lines=44> */
.L_x_4814:
        /* <DEDUP_REMOVED lines=8> */
.L_x_4815:
[----:B------:R-:W-:Y:S05]  /*7530*/  BSYNC.RECONVERGENT B0 ;  /* 0x0000000000007941 */ /* 0x000fea0003800200 */
.L_x_4813:
        /* <DEDUP_REMOVED lines=17> */
.L_x_4803:
        /* <DEDUP_REMOVED lines=32> */
.L_x_4818:
        /* <DEDUP_REMOVED lines=8> */
.L_x_4819:
[----:B------:R-:W-:Y:S05]  /*78d0*/  BSYNC.RECONVERGENT B0 ;  /* 0x0000000000007941 */ /* 0x000fea0003800200 */
.L_x_4817:
        /* <DEDUP_REMOVED lines=43> */
.L_x_4821:
        /* <DEDUP_REMOVED lines=8> */
.L_x_4822:
[----:B------:R-:W-:Y:S05]  /*7c10*/  BSYNC.RECONVERGENT B0 ;  /* 0x0000000000007941 */ /* 0x000fea0003800200 */
.L_x_4820:
        /* <DEDUP_REMOVED lines=17> */
.L_x_4816:
        /* <DEDUP_REMOVED lines=31> */
.L_x_4824:
[----:B------:R-:W-:Y:S01]  /*7f20*/  MOV R0, R3 ;  /* 0x0000000300007202 */ /* 0x000fe20000000f00 */
[----:B------:R-:W-:Y:S01]  /*7f30*/  IMAD.MOV.U32 R15, RZ, RZ, R54 ;  /* 0x000000ffff0f7224 */ /* 0x000fe200078e0036 */
[----:B------:R-:W-:Y:S02]  /*7f40*/  MOV R6, R47 ;  /* 0x0000002f00067202 */ /* 0x000fe40000000f00 */
[----:B------:R-:W-:-:S07]  /*7f50*/  MOV R3, 0x7f70 ;  /* 0x00007f7000037802 */ /* 0x000fce0000000f00 */
[----:B------:R-:W-:Y:S05]  /*7f60*/  CALL.REL.NOINC `($__internal_13_$__cuda_sm20_rem_s64) ;  /* 0x0000034c00347944 */ /* 0x000fea0003c00000 */
[----:B------:R-:W-:-:S07]  /*7f70*/  IMAD.MOV.U32 R5, RZ, RZ, R0 ;  /* 0x000000ffff057224 */ /* 0x000fce00078e0000 */
.L_x_4825:
[----:B------:R-:W-:Y:S05]  /*7f80*/  BSYNC.RECONVERGENT B0 ;  /* 0x0000000000007941 */ /* 0x000fea0003800200 */
.L_x_4823:
[----:B------:R-:W0:Y:S02]  /*7f90*/  LDC.64 R2, c[0x0][0x3b0] ;  /* 0x0000ec00ff027b82 */ /* 0x000e240000000a00 */
[----:B0-----:R-:W-:-:S06]  /*7fa0*/  IMAD.WIDE.U32 R2, R55, 0x8, R2 ;  /* 0x0000000837027825 */ /* 0x001fcc00078e0002 */
[----:B------:R-:W2:Y:S02]  /*7fb0*/  LDG.E.64 R2, desc[UR36][R2.64] ;  /* 0x0000002402027981 */ /* 0x000ea4000c1e1b00 */
[----:B--2---:R-:W-:Y:S02]  /*7fc0*/  IMAD R5, R5, R2, RZ ;  /* 0x0000000205057224 */ /* 0x004fe400078e02ff */
[----:B------:R-:W-:-:S04]  /*7fd0*/  IMAD.WIDE.U32 R52, R2, R4, R52 ;  /* 0x0000000402347225 */ /* 0x000fc800078e0034 */
[----:B------:R-:W-:-:S05]  /*7fe0*/  IMAD R5, R3, R4, R5 ;  /* 0x0000000403057224 */ /* 0x000fca00078e0205 */
[----:B------:R-:W-:-:S07]  /*7ff0*/  IADD3 R53, PT, PT, R53, R5, RZ ;  /* 0x0000000535357210 */ /* 0x000fce0007ffe0ff */
.L_x_4775:
        /* <DEDUP_REMOVED lines=16> */
.L_x_4828:
        /* <DEDUP_REMOVED lines=22> */
.L_x_4827:
[----:B------:R-:W-:Y:S05]  /*8260*/  BSYNC.RECONVERGENT B7 ;  /* 0x0000000000077941 */ /* 0x000fea0003800200 */
.L_x_4826:
[----:B------:R-:W-:-:S05]  /*8270*/  IADD3 R16, P0, PT, R16, 0x8, RZ ;  /* 0x0000000810107810 */ /* 0x000fca0007f1e0ff */
[----:B------:R-:W-:Y:S01]  /*8280*/  IMAD.X R17, RZ, RZ, R17, P0 ;  /* 0x000000ffff117224 */ /* 0x000fe200000e0611 */
[----:B------:R-:W-:-:S04]  /*8290*/  ISETP.GE.U32.AND P0, PT, R16, R47, PT ;  /* 0x0000002f1000720c */ /* 0x000fc80003f06070 */
[----:B------:R-:W-:-:S13]  /*82a0*/  ISETP.GE.U32.AND.EX P0, PT, R17, R53, PT, P0 ;  /* 0x000000351100720c */ /* 0x000fda0003f06100 */
[----:B------:R-:W-:Y:S05]  /*82b0*/  @!P0 BRA `(.L_x_4828) ;  /* 0xfffffffc00908947 */ /* 0x000fea000383ffff */
.L_x_4768:
[----:B------:R-:W-:Y:S05]  /*82c0*/  BSYNC.RECONVERGENT B6 ;  /* 0x0000000000067941 */ /* 0x000fea0003800200 */
.L_x_4767:
        /* <DEDUP_REMOVED lines=30> */
.L_x_4832:
[----:B------:R-:W-:Y:S05]  /*84b0*/  BSYNC.RECONVERGENT B7 ;  /* 0x0000000000077941 */ /* 0x000fea0003800200 */
.L_x_4831:
        /* <DEDUP_REMOVED lines=21> */
.L_x_4834:
[----:B------:R-:W-:Y:S05]  /*8610*/  BSYNC.RECONVERGENT B7 ;  /* 0x0000000000077941 */ /* 0x000fea0003800200 */
.L_x_4833:
        /* <DEDUP_REMOVED lines=26> */
.L_x_4836:
[----:B------:R-:W-:Y:S05]  /*87c0*/  BSYNC.RECONVERGENT B7 ;  /* 0x0000000000077941 */ /* 0x000fea0003800200 */
.L_x_4835:
        /* <DEDUP_REMOVED lines=24> */
.L_x_4864:
        /* <DEDUP_REMOVED lines=28> */
.L_x_4841:
        /* <DEDUP_REMOVED lines=8> */
.L_x_4842:
[----:B------:R-:W-:Y:S05]  /*8b90*/  BSYNC.RECONVERGENT B1 ;  /* 0x0000000000017941 */ /* 0x000fea0003800200 */
.L_x_4840:
        /* <DEDUP_REMOVED lines=45> */
.L_x_4844:
        /* <DEDUP_REMOVED lines=8> */
.L_x_4845:
[----:B------:R-:W-:Y:S05]  /*8ef0*/  BSYNC.RECONVERGENT B1 ;  /* 0x0000000000017941 */ /* 0x000fea0003800200 */
.L_x_4843:
        /* <DEDUP_REMOVED lines=44> */
.L_x_4847:
        /* <DEDUP_REMOVED lines=8> */
.L_x_4848:
[----:B------:R-:W-:Y:S05]  /*9240*/  BSYNC.RECONVERGENT B1 ;  /* 0x0000000000017941 */ /* 0x000fea0003800200 */
.L_x_4846:
        /* <DEDUP_REMOVED lines=44> */
.L_x_4850:
        /* <DEDUP_REMOVED lines=8> */
.L_x_4851:
[----:B------:R-:W-:Y:S05]  /*9590*/  BSYNC.RECONVERGENT B1 ;  /* 0x0000000000017941 */ /* 0x000fea0003800200 */
.L_x_4849:
        /* <DEDUP_REMOVED lines=44> */
.L_x_4853:
        /* <DEDUP_REMOVED lines=8> */
.L_x_4854:
[----:B------:R-:W-:Y:S05]  /*98e0*/  BSYNC.RECONVERGENT B1 ;  /* 0x0000000000017941 */ /* 0x000fea0003800200 */
.L_x_4852:
        /* <DEDUP_REMOVED lines=44> */
.L_x_4856:
        /* <DEDUP_REMOVED lines=8> */
.L_x_4857:
[----:B------:R-:W-:Y:S05]  /*9c30*/  BSYNC.RECONVERGENT B1 ;  /* 0x0000000000017941 */ /* 0x000fea0003800200 */
.L_x_4855:
        /* <DEDUP_REMOVED lines=45> */
.L_x_4859:
        /* <DEDUP_REMOVED lines=8> */
.L_x_4860:
[----:B------:R-:W-:Y:S05]  /*9f90*/  BSYNC.RECONVERGENT B1 ;  /* 0x0000000000017941 */ /* 0x000fea0003800200 */
.L_x_4858:
        /* <DEDUP_REMOVED lines=44> */
.L_x_4862:
        /* <DEDUP_REMOVED lines=8> */
.L_x_4863:
[----:B------:R-:W-:Y:S05]  /*a2e0*/  BSYNC.RECONVERGENT B1 ;  /* 0x0000000000017941 */ /* 0x000fea0003800200 */
.L_x_4861:
        /* <DEDUP_REMOVED lines=23> */
.L_x_4839:
[----:B------:R-:W-:-:S07]  /*a460*/  IADD3 R17, PT, PT, R17, 0x3, RZ ;  /* 0x0000000311117810 */ /* 0x000fce0007ffe0ff */
.L_x_4838:
        /* <DEDUP_REMOVED lines=31> */
.L_x_4867:
        /* <DEDUP_REMOVED lines=8> */
.L_x_4868:
[----:B------:R-:W-:Y:S05]  /*a6e0*/  BSYNC.RECONVERGENT B0 ;  /* 0x0000000000007941 */ /* 0x000fea0003800200 */
.L_x_4866:
        /* <DEDUP_REMOVED lines=45> */
.L_x_4870:
        /* <DEDUP_REMOVED lines=8> */
.L_x_4871:
[----:B------:R-:W-:Y:S05]  /*aa40*/  BSYNC.RECONVERGENT B0 ;  /* 0x0000000000007941 */ /* 0x000fea0003800200 */
.L_x_4869:
        /* <DEDUP_REMOVED lines=44> */
.L_x_4873:
        /* <DEDUP_REMOVED lines=8> */
.L_x_4874:
[----:B------:R-:W-:Y:S05]  /*ad90*/  BSYNC.RECONVERGENT B0 ;  /* 0x0000000000007941 */ /* 0x000fea0003800200 */
.L_x_4872:
        /* <DEDUP_REMOVED lines=44> */
.L_x_4876:
        /* <DEDUP_REMOVED lines=8> */
.L_x_4877:
[----:B------:R-:W-:Y:S05]  /*b0e0*/  BSYNC.RECONVERGENT B0 ;  /* 0x0000000000007941 */ /* 0x000fea0003800200 */
.L_x_4875:
        /* <DEDUP_REMOVED lines=18> */
.L_x_4865:
        /* <DEDUP_REMOVED lines=31> */
.L_x_4880:
        /* <DEDUP_REMOVED lines=8> */
.L_x_4881:
[----:B------:R-:W-:Y:S05]  /*b480*/  BSYNC.RECONVERGENT B0 ;  /* 0x0000000000007941 */ /* 0x000fea0003800200 */
.L_x_4879:
        /* <DEDUP_REMOVED lines=44> */
.L_x_4883:
        /* <DEDUP_REMOVED lines=8> */
.L_x_4884:
[----:B------:R-:W-:Y:S05]  /*b7d0*/  BSYNC.RECONVERGENT B0 ;  /* 0x0000000000007941 */ /* 0x000fea0003800200 */
.L_x_4882:
        /* <DEDUP_REMOVED lines=18> */
.L_x_4878:
        /* <DEDUP_REMOVED lines=31> */
.L_x_4886:
[----:B------:R-:W-:Y:S01]  /*baf0*/  MOV R0, R3 ;  /* 0x0000000300007202 */ /* 0x000fe20000000f00 */
[----:B------:R-:W-:Y:S01]  /*bb00*/  IMAD.MOV.U32 R15, RZ, RZ, R53 ;  /* 0x000000ffff0f7224 */ /* 0x000fe200078e0035 */
[----:B------:R-:W-:Y:S02]  /*bb10*/  MOV R6, R52 ;  /* 0x0000003400067202 */ /* 0x000fe40000000f00 */
[----:B------:R-:W-:-:S07]  /*bb20*/  MOV R3, 0xbb40 ;  /* 0x0000bb4000037802 */ /* 0x000fce0000000f00 */
[----:B------:R-:W-:Y:S05]  /*bb30*/  CALL.REL.NOINC `($__internal_13_$__cuda_sm20_rem_s64) ;  /* 0x0000031000407944 */ /* 0x000fea0003c00000 */
[----:B------:R-:W-:-:S07]  /*bb40*/  IMAD.MOV.U32 R5, RZ, RZ, R0 ;  /* 0x000000ffff057224 */ /* 0x000fce00078e0000 */
.L_x_4887:
[----:B------:R-:W-:Y:S05]  /*bb50*/  BSYNC.RECONVERGENT B0 ;  /* 0x0000000000007941 */ /* 0x000fea0003800200 */
.L_x_4885:
        /* <DEDUP_REMOVED lines=9> */
.L_x_4837:
        /* <DEDUP_REMOVED lines=14> */
.L_x_4890:
        /* <DEDUP_REMOVED lines=22> */
.L_x_4889:
[----:B------:R-:W-:Y:S05]  /*be30*/  BSYNC.RECONVERGENT B7 ;  /* 0x0000000000077941 */ /* 0x000fea0003800200 */
.L_x_4888:
[----:B------:R-:W-:-:S05]  /*be40*/  IADD3 R18, P0, PT, R18, 0x8, RZ ;  /* 0x0000000812127810 */ /* 0x000fca0007f1e0ff */
[----:B------:R-:W-:Y:S01]  /*be50*/  IMAD.X R19, RZ, RZ, R19, P0 ;  /* 0x000000ffff137224 */ /* 0x000fe200000e0613 */
[----:B------:R-:W-:-:S04]  /*be60*/  ISETP.GE.U32.AND P0, PT, R18, R17, PT ;  /* 0x000000111200720c */ /* 0x000fc80003f06070 */
[----:B------:R-:W-:-:S13]  /*be70*/  ISETP.GE.U32.AND.EX P0, PT, R19, R48, PT, P0 ;  /* 0x000000301300720c */ /* 0x000fda0003f06100 */
[----:B------:R-:W-:Y:S05]  /*be80*/  @!P0 BRA `(.L_x_4890) ;  /* 0xfffffffc00908947 */ /* 0x000fea000383ffff */
.L_x_4830:
[----:B------:R-:W-:Y:S05]  /*be90*/  BSYNC.RECONVERGENT B6 ;  /* 0x0000000000067941 */ /* 0x000fea0003800200 */
.L_x_4829:
        /* <DEDUP_REMOVED lines=25> */
.L_x_4894:
[----:B------:R-:W-:Y:S05]  /*c030*/  BSYNC.RECONVERGENT B7 ;  /* 0x0000000000077941 */ /* 0x000fea0003800200 */
.L_x_4893:
        /* <DEDUP_REMOVED lines=21> */
.L_x_4896:
[----:B------:R-:W-:Y:S05]  /*c190*/  BSYNC.RECONVERGENT B7 ;  /* 0x0000000000077941 */ /* 0x000fea0003800200 */
.L_x_4895:
        /* <DEDUP_REMOVED lines=26> */
.L_x_4898:
[----:B------:R-:W-:Y:S05]  /*c340*/  BSYNC.RECONVERGENT B7 ;  /* 0x0000000000077941 */ /* 0x000fea0003800200 */
.L_x_4897:
        /* <DEDUP_REMOVED lines=23> */
.L_x_4926:
        /* <DEDUP_REMOVED lines=28> */
.L_x_4903:
        /* <DEDUP_REMOVED lines=8> */
.L_x_4904:
[----:B------:R-:W-:Y:S05]  /*c700*/  BSYNC.RECONVERGENT B1 ;  /* 0x0000000000017941 */ /* 0x000fea0003800200 */
.L_x_4902:
        /* <DEDUP_REMOVED lines=44> */
.L_x_4906:
        /* <DEDUP_REMOVED lines=8> */
.L_x_4907:
[----:B------:R-:W-:Y:S05]  /*ca50*/  BSYNC.RECONVERGENT B1 ;  /* 0x0000000000017941 */ /* 0x000fea0003800200 */
.L_x_4905:
        /* <DEDUP_REMOVED lines=44> */
.L_x_4909:
        /* <DEDUP_REMOVED lines=8> */
.L_x_4910:
[----:B------:R-:W-:Y:S05]  /*cda0*/  BSYNC.RECONVERGENT B1 ;  /* 0x0000000000017941 */ /* 0x000fea0003800200 */
.L_x_4908:
        /* <DEDUP_REMOVED lines=44> */
.L_x_4912:
        /* <DEDUP_REMOVED lines=8> */
.L_x_4913:
[----:B------:R-:W-:Y:S05]  /*d0f0*/  BSYNC.RECONVERGENT B1 ;  /* 0x0000000000017941 */ /* 0x000fea0003800200 */
.L_x_4911:
        /* <DEDUP_REMOVED lines=44> */
.L_x_4915:
        /* <DEDUP_REMOVED lines=8> */
.L_x_4916:
[----:B------:R-:W-:Y:S05]  /*d440*/  BSYNC.RECONVERGENT B1 ;  /* 0x0000000000017941 */ /* 0x000fea0003800200 */
.L_x_4914:
        /* <DEDUP_REMOVED lines=44> */
.L_x_4918:
        /* <DEDUP_REMOVED lines=8> */
.L_x_4919:
[----:B------:R-:W-:Y:S05]  /*d790*/  BSYNC.RECONVERGENT B1 ;  /* 0x0000000000017941 */ /* 0x000fea0003800200 */
.L_x_4917:
        /* <DEDUP_REMOVED lines=45> */
.L_x_4921:
        /* <DEDUP_REMOVED lines=8> */
.L_x_4922:
[----:B------:R-:W-:Y:S05]  /*daf0*/  BSYNC.RECONVERGENT B1 ;  /* 0x0000000000017941 */ /* 0x000fea0003800200 */
.L_x_4920:
        /* <DEDUP_REMOVED lines=44> */
.L_x_4924:
        /* <DEDUP_REMOVED lines=8> */
.L_x_4925:
[----:B------:R-:W-:Y:S05]  /*de40*/  BSYNC.RECONVERGENT B1 ;  /* 0x0000000000017941 */ /* 0x000fea0003800200 */
.L_x_4923:
        /* <DEDUP_REMOVED lines=21> */
.L_x_4901:
[----:B------:R-:W-:-:S07]  /*dfa0*/  IADD3 R7, PT, PT, R7, 0x3, RZ ;  /* 0x0000000307077810 */ /* 0x000fce0007ffe0ff */
.L_x_4900:
        /* <DEDUP_REMOVED lines=31> */
.L_x_4929:
        /* <DEDUP_REMOVED lines=8> */
.L_x_4930:
[----:B------:R-:W-:Y:S05]  /*e220*/  BSYNC.RECONVERGENT B0 ;  /* 0x0000000000007941 */ /* 0x000fea0003800200 */
.L_x_4928:
        /* <DEDUP_REMOVED lines=44> */
.L_x_4932:
        /* <DEDUP_REMOVED lines=8> */
.L_x_4933:
[----:B------:R-:W-:Y:S05]  /*e570*/  BSYNC.RECONVERGENT B0 ;  /* 0x0000000000007941 */ /* 0x000fea0003800200 */
.L_x_4931:
        /* <DEDUP_REMOVED lines=44> */
.L_x_4935:
        /* <DEDUP_REMOVED lines=8> */
.L_x_4936:
[----:B------:R-:W-:Y:S05]  /*e8c0*/  BSYNC.RECONVERGENT B0 ;  /* 0x0000000000007941 */ /* 0x000fea0003800200 */
.L_x_4934:
        /* <DEDUP_REMOVED lines=44> */
.L_x_4938:
        /* <DEDUP_REMOVED lines=8> */
.L_x_4939:
[----:B------:R-:W-:Y:S05]  /*ec10*/  BSYNC.RECONVERGENT B0 ;  /* 0x0000000000007941 */ /* 0x000fea0003800200 */
.L_x_4937:
        /* <DEDUP_REMOVED lines=17> */
.L_x_4927:
        /* <DEDUP_REMOVED lines=31> */
.L_x_4942:
        /* <DEDUP_REMOVED lines=8> */
.L_x_4943:
[----:B------:R-:W-:Y:S05]  /*efa0*/  BSYNC.RECONVERGENT B0 ;  /* 0x0000000000007941 */ /* 0x000fea0003800200 */
.L_x_4941:
        /* <DEDUP_REMOVED lines=43> */
.L_x_4945:
        /* <DEDUP_REMOVED lines=8> */
.L_x_4946:
[----:B------:R-:W-:Y:S05]  /*f2e0*/  BSYNC.RECONVERGENT B0 ;  /* 0x0000000000007941 */ /* 0x000fea0003800200 */
.L_x_4944:
        /* <DEDUP_REMOVED lines=17> */
.L_x_4940:
        /* <DEDUP_REMOVED lines=31> */
.L_x_4948:
[----:B------:R-:W-:Y:S01]  /*f5f0*/  MOV R0, R3 ;  /* 0x0000000300007202 */ /* 0x000fe20000000f00 */
[----:B------:R-:W-:Y:S01]  /*f600*/  IMAD.MOV.U32 R15, RZ, RZ, R48 ;  /* 0x000000ffff0f7224 */ /* 0x000fe200078e0030 */
[----:B------:R-:W-:Y:S02]  /*f610*/  MOV R6, R47 ;  /* 0x0000002f00067202 */ /* 0x000fe40000000f00 */
[----:B------:R-:W-:-:S07]  /*f620*/  MOV R3, 0xf640 ;  /* 0x0000f64000037802 */ /* 0x000fce0000000f00 */
[----:B------:R-:W-:Y:S05]  /*f630*/  CALL.REL.NOINC `($__internal_13_$__cuda_sm20_rem_s64) ;  /* 0x000002d400807944 */ /* 0x000fea0003c00000 */
[----:B------:R-:W-:-:S07]  /*f640*/  IMAD.MOV.U32 R5, RZ, RZ, R0 ;  /* 0x000000ffff057224 */ /* 0x000fce00078e0000 */
.L_x_4949:
[----:B------:R-:W-:Y:S05]  /*f650*/  BSYNC.RECONVERGENT B0 ;  /* 0x0000000000007941 */ /* 0x000fea0003800200 */
.L_x_4947:
        /* <DEDUP_REMOVED lines=8> */
.L_x_4899:
        /* <DEDUP_REMOVED lines=14> */
.L_x_4952:
        /* <DEDUP_REMOVED lines=22> */
.L_x_4951:
[----:B------:R-:W-:Y:S05]  /*f920*/  BSYNC.RECONVERGENT B7 ;  /* 0x0000000000077941 */ /* 0x000fea0003800200 */
.L_x_4950:
[----:B------:R-:W-:-:S04]  /*f930*/  IADD3 R18, P0, PT, R18, 0x8, RZ ;  /* 0x0000000812127810 */ /* 0x000fc80007f1e0ff */
[----:B------:R-:W-:Y:S02]  /*f940*/  IADD3.X R19, PT, PT, RZ, R19, RZ, P0, !PT ;  /* 0x00000013ff137210 */ /* 0x000fe400007fe4ff */
[----:B------:R-:W-:-:S04]  /*f950*/  ISETP.GE.U32.AND P0, PT, R18, R23, PT ;  /* 0x000000171200720c */ /* 0x000fc80003f06070 */
[----:B------:R-:W-:-:S13]  /*f960*/  ISETP.GE.U32.AND.EX P0, PT, R19, R22, PT, P0 ;  /* 0x000000161300720c */ /* 0x000fda0003f06100 */
[----:B------:R-:W-:Y:S05]  /*f970*/  @!P0 BRA `(.L_x_4952) ;  /* 0xfffffffc00908947 */ /* 0x000fea000383ffff */
.L_x_4892:
[----:B------:R-:W-:Y:S05]  /*f980*/  BSYNC.RECONVERGENT B6 ;  /* 0x0000000000067941 */ /* 0x000fea0003800200 */
.L_x_4891:
        /* <DEDUP_REMOVED lines=25> */
.L_x_4956:
[----:B------:R-:W-:Y:S05]  /*fb20*/  BSYNC.RECONVERGENT B7 ;  /* 0x0000000000077941 */ /* 0x000fea0003800200 */
.L_x_4955:
        /* <DEDUP_REMOVED lines=21> */
.L_x_4958:
[----:B------:R-:W-:Y:S05]  /*fc80*/  BSYNC.RECONVERGENT B7 ;  /* 0x0000000000077941 */ /* 0x000fea0003800200 */
.L_x_4957:
        /* <DEDUP_REMOVED lines=26> */
.L_x_4960:
[----:B------:R-:W-:Y:S05]  /*fe30*/  BSYNC.RECONVERGENT B7 ;  /* 0x0000000000077941 */ /* 0x000fea0003800200 */
.L_x_4959:
        /* <DEDUP_REMOVED lines=23> */
.L_x_4988:
        /* <DEDUP_REMOVED lines=28> */
.L_x_4965:
        /* <DEDUP_REMOVED lines=8> */
.L_x_4966:
[----:B------:R-:W-:Y:S05]  /*101f0*/  BSYNC.RECONVERGENT B1 ;  /* 0x0000000000017941 */ /* 0x000fea0003800200 */
.L_x_4964:
        /* <DEDUP_REMOVED lines=44> */
.L_x_4968:
        /* <DEDUP_REMOVED lines=8> */
.L_x_4969:
[----:B------:R-:W-:Y:S05]  /*10540*/  BSYNC.RECONVERGENT B1 ;  /* 0x0000000000017941 */ /* 0x000fea0003800200 */
.L_x_4967:
        /* <DEDUP_REMOVED lines=44> */
.L_x_4971:
        /* <DEDUP_REMOVED lines=8> */
.L_x_4972:
[----:B------:R-:W-:Y:S05]  /*10890*/  BSYNC.RECONVERGENT B1 ;  /* 0x0000000000017941 */ /* 0x000fea0003800200 */
.L_x_4970:
        /* <DEDUP_REMOVED lines=44> */
.L_x_4974:
        /* <DEDUP_REMOVED lines=8> */
.L_x_4975:
[----:B------:R-:W-:Y:S05]  /*10be0*/  BSYNC.RECONVERGENT B1 ;  /* 0x0000000000017941 */ /* 0x000fea0003800200 */
.L_x_4973:
        /* <DEDUP_REMOVED lines=44> */
.L_x_4977:
        /* <DEDUP_REMOVED lines=8> */
.L_x_4978:
[----:B------:R-:W-:Y:S05]  /*10f30*/  BSYNC.RECONVERGENT B1 ;  /* 0x0000000000017941 */ /* 0x000fea0003800200 */
.L_x_4976:
        /* <DEDUP_REMOVED lines=44> */
.L_x_4980:
        /* <DEDUP_REMOVED lines=8> */
.L_x_4981:
[----:B------:R-:W-:Y:S05]  /*11280*/  BSYNC.RECONVERGENT B1 ;  /* 0x0000000000017941 */ /* 0x000fea0003800200 */
.L_x_4979:
        /* <DEDUP_REMOVED lines=45> */
.L_x_4983:
        /* <DEDUP_REMOVED lines=8> */
.L_x_4984:
[----:B------:R-:W-:Y:S05]  /*115e0*/  BSYNC.RECONVERGENT B1 ;  /* 0x0000000000017941 */ /* 0x000fea0003800200 */
.L_x_4982:
        /* <DEDUP_REMOVED lines=44> */
.L_x_4986:
        /* <DEDUP_REMOVED lines=8> */
.L_x_4987:
[----:B------:R-:W-:Y:S05]  /*11930*/  BSYNC.RECONVERGENT B1 ;  /* 0x0000000000017941 */ /* 0x000fea0003800200 */
.L_x_4985:
        /* <DEDUP_REMOVED lines=23> */
.L_x_4963:
[----:B------:R-:W-:-:S07]  /*11ab0*/  VIADD R17, R24, 0x3 ;  /* 0x0000000318117836 */ /* 0x000fce0000000000 */
.L_x_4962:
        /* <DEDUP_REMOVED lines=31> */
.L_x_4991:
        /* <DEDUP_REMOVED lines=8> */
.L_x_4992:
[----:B------:R-:W-:Y:S05]  /*11d30*/  BSYNC.RECONVERGENT B0 ;  /* 0x0000000000007941 */ /* 0x000fea0003800200 */
.L_x_4990:
        /* <DEDUP_REMOVED lines=44> */
.L_x_4994:
        /* <DEDUP_REMOVED lines=8> */
.L_x_4995:
[----:B------:R-:W-:Y:S05]  /*12080*/  BSYNC.RECONVERGENT B0 ;  /* 0x0000000000007941 */ /* 0x000fea0003800200 */
.L_x_4993:
        /* <DEDUP_REMOVED lines=44> */
.L_x_4997:
        /* <DEDUP_REMOVED lines=8> */
.L_x_4998:
[----:B------:R-:W-:Y:S05]  /*123d0*/  BSYNC.RECONVERGENT B0 ;  /* 0x0000000000007941 */ /* 0x000fea0003800200 */
.L_x_4996:
        /* <DEDUP_REMOVED lines=44> */
.L_x_5000:
        /* <DEDUP_REMOVED lines=8> */
.L_x_5001:
[----:B------:R-:W-:Y:S05]  /*12720*/  BSYNC.RECONVERGENT B0 ;  /* 0x0000000000007941 */ /* 0x000fea0003800200 */
.L_x_4999:
        /* <DEDUP_REMOVED lines=18> */
.L_x_4989:
        /* <DEDUP_REMOVED lines=31> */
.L_x_5004:
        /* <DEDUP_REMOVED lines=8> */
.L_x_5005:
[----:B------:R-:W-:Y:S05]  /*12ac0*/  BSYNC.RECONVERGENT B0 ;  /* 0x0000000000007941 */ /* 0x000fea0003800200 */
.L_x_5003:
        /* <DEDUP_REMOVED lines=44> */
.L_x_5007:
        /* <DEDUP_REMOVED lines=8> */
.L_x_5008:
[----:B------:R-:W-:Y:S05]  /*12e10*/  BSYNC.RECONVERGENT B0 ;  /* 0x0000000000007941 */ /* 0x000fea0003800200 */
.L_x_5006:
        /* <DEDUP_REMOVED lines=18> */
.L_x_5002:
        /* <DEDUP_REMOVED lines=31> */
.L_x_5010:
[----:B------:R-:W-:Y:S01]  /*13130*/  MOV R0, R3 ;  /* 0x0000000300007202 */ /* 0x000fe20000000f00 */
[----:B------:R-:W-:Y:S01]  /*13140*/  IMAD.MOV.U32 R15, RZ, RZ, R26 ;  /* 0x000000ffff0f7224 */ /* 0x000fe200078e001a */
[----:B------:R-:W-:Y:S02]  /*13150*/  MOV R6, R25 ;  /* 0x0000001900067202 */ /* 0x000fe40000000f00 */
[----:B------:R-:W-:-:S07]  /*13160*/  MOV R3, 0x13180 ;  /* 0x0001318000037802 */ /* 0x000fce0000000f00 */
[----:B------:R-:W-:Y:S05]  /*13170*/  CALL.REL.NOINC `($__internal_13_$__cuda_sm20_rem_s64) ;  /* 0x0000029800b07944 */ /* 0x000fea0003c00000 */
[----:B------:R-:W-:-:S07]  /*13180*/  IMAD.MOV.U32 R5, RZ, RZ, R0 ;  /* 0x000000ffff057224 */ /* 0x000fce00078e0000 */
.L_x_5011:
[----:B------:R-:W-:Y:S05]  /*13190*/  BSYNC.RECONVERGENT B0 ;  /* 0x0000000000007941 */ /* 0x000fea0003800200 */
.L_x_5009:
        /* <DEDUP_REMOVED lines=10> */
.L_x_4961:
        /* <DEDUP_REMOVED lines=14> */
.L_x_5014:
        /* <DEDUP_REMOVED lines=22> */
.L_x_5013:
[----:B------:R-:W-:Y:S05]  /*13480*/  BSYNC.RECONVERGENT B7 ;  /* 0x0000000000077941 */ /* 0x000fea0003800200 */
.L_x_5012:
[----:B------:R-:W-:-:S04]  /*13490*/  IADD3 R18, P0, PT, R18, 0x8, RZ ;  /* 0x0000000812127810 */ /* 0x000fc80007f1e0ff */
[----:B------:R-:W-:Y:S02]  /*134a0*/  IADD3.X R19, PT, PT, RZ, R19, RZ, P0, !PT ;  /* 0x00000013ff137210 */ /* 0x000fe400007fe4ff */
[----:B------:R-:W-:-:S04]  /*134b0*/  ISETP.GE.U32.AND P0, PT, R18, R17, PT ;  /* 0x000000111200720c */ /* 0x000fc80003f06070 */
[----:B------:R-:W-:-:S13]  /*134c0*/  ISETP.GE.U32.AND.EX P0, PT, R19, R22, PT, P0 ;  /* 0x000000161300720c */ /* 0x000fda0003f06100 */
[----:B------:R-:W-:Y:S05]  /*134d0*/  @!P0 BRA `(.L_x_5014) ;  /* 0xfffffffc00908947 */ /* 0x000fea000383ffff */
.L_x_4954:
[----:B------:R-:W-:Y:S05]  /*134e0*/  BSYNC.RECONVERGENT B6 ;  /* 0x0000000000067941 */ /* 0x000fea0003800200 */
.L_x_4953:
        /* <DEDUP_REMOVED lines=25> */
.L_x_5018:
[----:B------:R-:W-:Y:S05]  /*13680*/  BSYNC.RECONVERGENT B7 ;  /* 0x0000000000077941 */ /* 0x000fea0003800200 */
.L_x_5017:
        /* <DEDUP_REMOVED lines=21> */
.L_x_5020:
[----:B------:R-:W-:Y:S05]  /*137e0*/  BSYNC.RECONVERGENT B7 ;  /* 0x0000000000077941 */ /* 0x000fea0003800200 */
.L_x_5019:
        /* <DEDUP_REMOVED lines=26> */
.L_x_5022:
[----:B------:R-:W-:Y:S05]  /*13990*/  BSYNC.RECONVERGENT B7 ;  /* 0x0000000000077941 */ /* 0x000fea0003800200 */
.L_x_5021:
        /* <DEDUP_REMOVED lines=23> */
.L_x_5050:
        /* <DEDUP_REMOVED lines=28> */
.L_x_5027:
        /* <DEDUP_REMOVED lines=8> */
.L_x_5028:
[----:B------:R-:W-:Y:S05]  /*13d50*/  BSYNC.RECONVERGENT B1 ;  /* 0x0000000000017941 */ /* 0x000fea0003800200 */
.L_x_5026:
        /* <DEDUP_REMOVED lines=44> */
.L_x_5030:
        /* <DEDUP_REMOVED lines=8> */
.L_x_5031:
[----:B------:R-:W-:Y:S05]  /*140a0*/  BSYNC.RECONVERGENT B1 ;  /* 0x0000000000017941 */ /* 0x000fea0003800200 */
.L_x_5029:
        /* <DEDUP_REMOVED lines=44> */
.L_x_5033:
        /* <DEDUP_REMOVED lines=8> */
.L_x_5034:
[----:B------:R-:W-:Y:S05]  /*143f0*/  BSYNC.RECONVERGENT B1 ;  /* 0x0000000000017941 */ /* 0x000fea0003800200 */
.L_x_5032:
        /* <DEDUP_REMOVED lines=44> */
.L_x_5036:
        /* <DEDUP_REMOVED lines=8> */
.L_x_5037:
[----:B------:R-:W-:Y:S05]  /*14740*/  BSYNC.RECONVERGENT B1 ;  /* 0x0000000000017941 */ /* 0x000fea0003800200 */
.L_x_5035:
        /* <DEDUP_REMOVED lines=44> */
.L_x_5039:
        /* <DEDUP_REMOVED lines=8> */
.L_x_5040:
[----:B------:R-:W-:Y:S05]  /*14a90*/  BSYNC.RECONVERGENT B1 ;  /* 0x0000000000017941 */ /* 0x000fea0003800200 */
.L_x_5038:
        /* <DEDUP_REMOVED lines=44> */
.L_x_5042:
        /* <DEDUP_REMOVED lines=8> */
.L_x_5043:
[----:B------:R-:W-:Y:S05]  /*14de0*/  BSYNC.RECONVERGENT B1 ;  /* 0x0000000000017941 */ /* 0x000fea0003800200 */
.L_x_5041:
        /* <DEDUP_REMOVED lines=45> */
.L_x_5045:
        /* <DEDUP_REMOVED lines=8> */
.L_x_5046:
[----:B------:R-:W-:Y:S05]  /*15140*/  BSYNC.RECONVERGENT B1 ;  /* 0x0000000000017941 */ /* 0x000fea0003800200 */
.L_x_5044:
        /* <DEDUP_REMOVED lines=44> */
.L_x_5048:
        /* <DEDUP_REMOVED lines=8> */
.L_x_5049:
[----:B------:R-:W-:Y:S05]  /*15490*/  BSYNC.RECONVERGENT B1 ;  /* 0x0000000000017941 */ /* 0x000fea0003800200 */
.L_x_5047:
        /* <DEDUP_REMOVED lines=23> */
.L_x_5025:
[----:B------:R-:W-:-:S07]  /*15610*/  VIADD R17, R17, 0x3 ;  /* 0x0000000311117836 */ /* 0x000fce0000000000 */
.L_x_5024:
        /* <DEDUP_REMOVED lines=31> */
.L_x_5053:
        /* <DEDUP_REMOVED lines=8> */
.L_x_5054:
[----:B------:R-:W-:Y:S05]  /*15890*/  BSYNC.RECONVERGENT B0 ;  /* 0x0000000000007941 */ /* 0x000fea0003800200 */
.L_x_5052:
        /* <DEDUP_REMOVED lines=44> */
.L_x_5056:
        /* <DEDUP_REMOVED lines=8> */
.L_x_5057:
[----:B------:R-:W-:Y:S05]  /*15be0*/  BSYNC.RECONVERGENT B0 ;  /* 0x0000000000007941 */ /* 0x000fea0003800200 */
.L_x_5055:
        /* <DEDUP_REMOVED lines=44> */
.L_x_5059:
        /* <DEDUP_REMOVED lines=8> */
.L_x_5060:
[----:B------:R-:W-:Y:S05]  /*15f30*/  BSYNC.RECONVERGENT B0 ;  /* 0x0000000000007941 */ /* 0x000fea0003800200 */
.L_x_5058:
        /* <DEDUP_REMOVED lines=44> */
.L_x_5062:
        /* <DEDUP_REMOVED lines=8> */
.L_x_5063:
[----:B------:R-:W-:Y:S05]  /*16280*/  BSYNC.RECONVERGENT B0 ;  /* 0x0000000000007941 */ /* 0x000fea0003800200 */
.L_x_5061:
        /* <DEDUP_REMOVED lines=18> */
.L_x_5051:
        /* <DEDUP_REMOVED lines=31> */
.L_x_5066:
        /* <DEDUP_REMOVED lines=8> */
.L_x_5067:
[----:B------:R-:W-:Y:S05]  /*16620*/  BSYNC.RECONVERGENT B0 ;  /* 0x0000000000007941 */ /* 0x000fea0003800200 */
.L_x_5065:
        /* <DEDUP_REMOVED lines=44> */
.L_x_5069:
        /* <DEDUP_REMOVED lines=8> */
.L_x_5070:
[----:B------:R-:W-:Y:S05]  /*16970*/  BSYNC.RECONVERGENT B0 ;  /* 0x0000000000007941 */ /* 0x000fea0003800200 */
.L_x_5068:
        /* <DEDUP_REMOVED lines=18> */
.L_x_5064:
        /* <DEDUP_REMOVED lines=31> */
.L_x_5072:
[----:B------:R-:W-:Y:S01]  /*16c90*/  MOV R0, R3 ;  /* 0x0000000300007202 */ /* 0x000fe20000000f00 */
[----:B------:R-:W-:Y:S01]  /*16ca0*/  IMAD.MOV.U32 R15, RZ, RZ, R26 ;  /* 0x000000ffff0f7224 */ /* 0x000fe200078e001a */
[----:B------:R-:W-:Y:S02]  /*16cb0*/  MOV R6, R25 ;  /* 0x0000001900067202 */ /* 0x000fe40000000f00 */
[----:B------:R-:W-:-:S07]  /*16cc0*/  MOV R3, 0x16ce0 ;  /* 0x00016ce000037802 */ /* 0x000fce0000000f00 */
[----:B------:R-:W-:Y:S05]  /*16cd0*/  CALL.REL.NOINC `($__internal_13_$__cuda_sm20_rem_s64) ;  /* 0x0000025c00d87944 */ /* 0x000fea0003c00000 */
[----:B------:R-:W-:-:S07]  /*16ce0*/  IMAD.MOV.U32 R5, RZ, RZ, R0 ;  /* 0x000000ffff057224 */ /* 0x000fce00078e0000 */
.L_x_5073:
[----:B------:R-:W-:Y:S05]  /*16cf0*/  BSYNC.RECONVERGENT B0 ;  /* 0x0000000000007941 */ /* 0x000fea0003800200 */
.L_x_5071:
        /* <DEDUP_REMOVED lines=10> */
.L_x_5023:
        /* <DEDUP_REMOVED lines=14> */
.L_x_5076:
        /* <DEDUP_REMOVED lines=22> */
.L_x_5075:
[----:B------:R-:W-:Y:S05]  /*16fe0*/  BSYNC.RECONVERGENT B7 ;  /* 0x0000000000077941 */ /* 0x000fea0003800200 */
.L_x_5074:
[----:B------:R-:W-:-:S04]  /*16ff0*/  IADD3 R18, P0, PT, R18, 0x8, RZ ;  /* 0x0000000812127810 */ /* 0x000fc80007f1e0ff */
[----:B------:R-:W-:Y:S02]  /*17000*/  IADD3.X R19, PT, PT, RZ, R19, RZ, P0, !PT ;  /* 0x00000013ff137210 */ /* 0x000fe400007fe4ff */
[----:B------:R-:W-:-:S04]  /*17010*/  ISETP.GE.U32.AND P0, PT, R18, R17, PT ;  /* 0x000000111200720c */ /* 0x000fc80003f06070 */
[----:B------:R-:W-:-:S13]  /*17020*/  ISETP.GE.U32.AND.EX P0, PT, R19, R22, PT, P0 ;  /* 0x000000161300720c */ /* 0x000fda0003f06100 */
[----:B------:R-:W-:Y:S05]  /*17030*/  @!P0 BRA `(.L_x_5076) ;  /* 0xfffffffc00908947 */ /* 0x000fea000383ffff */
.L_x_5016:
[----:B------:R-:W-:Y:S05]  /*17040*/  BSYNC.RECONVERGENT B6 ;  /* 0x0000000000067941 */ /* 0x000fea0003800200 */
.L_x_5015:
        /* <DEDUP_REMOVED lines=25> */
.L_x_5080:
[----:B------:R-:W-:Y:S05]  /*171e0*/  BSYNC.RECONVERGENT B7 ;  /* 0x0000000000077941 */ /* 0x000fea0003800200 */
.L_x_5079:
        /* <DEDUP_REMOVED lines=21> */
.L_x_5082:
[----:B------:R-:W-:Y:S05]  /*17340*/  BSYNC.RECONVERGENT B7 ;  /* 0x0000000000077941 */ /* 0x000fea0003800200 */
.L_x_5081:
        /* <DEDUP_REMOVED lines=26> */
.L_x_5084:
[----:B------:R-:W-:Y:S05]  /*174f0*/  BSYNC.RECONVERGENT B7 ;  /* 0x0000000000077941 */ /* 0x000fea0003800200 */
.L_x_5083:
        /* <DEDUP_REMOVED lines=24> */
.L_x_5112:
        /* <DEDUP_REMOVED lines=28> */
.L_x_5089:
        /* <DEDUP_REMOVED lines=8> */
.L_x_5090:
[----:B------:R-:W-:Y:S05]  /*178c0*/  BSYNC.RECONVERGENT B1 ;  /* 0x0000000000017941 */ /* 0x000fea0003800200 */
.L_x_5088:
        /* <DEDUP_REMOVED lines=45> */
.L_x_5092:
        /* <DEDUP_REMOVED lines=8> */
.L_x_5093:
[----:B------:R-:W-:Y:S05]  /*17c20*/  BSYNC.RECONVERGENT B1 ;  /* 0x0000000000017941 */ /* 0x000fea0003800200 */
.L_x_5091:
        /* <DEDUP_REMOVED lines=44> */
.L_x_5095:
        /* <DEDUP_REMOVED lines=8> */
.L_x_5096:
[----:B------:R-:W-:Y:S05]  /*17f70*/  BSYNC.RECONVERGENT B1 ;  /* 0x0000000000017941 */ /* 0x000fea0003800200 */
.L_x_5094:
        /* <DEDUP_REMOVED lines=44> */
.L_x_5098:
        /* <DEDUP_REMOVED lines=8> */
.L_x_5099:
[----:B------:R-:W-:Y:S05]  /*182c0*/  BSYNC.RECONVERGENT B1 ;  /* 0x0000000000017941 */ /* 0x000fea0003800200 */
.L_x_5097:
        /* <DEDUP_REMOVED lines=44> */
.L_x_5101:
        /* <DEDUP_REMOVED lines=8> */
.L_x_5102:
[----:B------:R-:W-:Y:S05]  /*18610*/  BSYNC.RECONVERGENT B1 ;  /* 0x0000000000017941 */ /* 0x000fea0003800200 */
.L_x_5100:
        /* <DEDUP_REMOVED lines=44> */
.L_x_5104:
        /* <DEDUP_REMOVED lines=8> */
.L_x_5105:
[----:B------:R-:W-:Y:S05]  /*18960*/  BSYNC.RECONVERGENT B1 ;  /* 0x0000000000017941 */ /* 0x000fea0003800200 */
.L_x_5103:
        /* <DEDUP_REMOVED lines=44> */
.L_x_5107:
        /* <DEDUP_REMOVED lines=8> */
.L_x_5108:
[----:B------:R-:W-:Y:S05]  /*18cb0*/  BSYNC.RECONVERGENT B1 ;  /* 0x0000000000017941 */ /* 0x000fea0003800200 */
.L_x_5106:
        /* <DEDUP_REMOVED lines=43> */
.L_x_5110:
        /* <DEDUP_REMOVED lines=8> */
.L_x_5111:
[----:B------:R-:W-:Y:S05]  /*18ff0*/  BSYNC.RECONVERGENT B1 ;  /* 0x0000000000017941 */ /* 0x000fea0003800200 */
.L_x_5109:
        /* <DEDUP_REMOVED lines=22> */
.L_x_5087:
[----:B------:R-:W-:-:S07]  /*19160*/  IADD3 R7, PT, PT, R24, 0x3, RZ ;  /* 0x0000000318077810 */ /* 0x000fce0007ffe0ff */
.L_x_5086:
        /* <DEDUP_REMOVED lines=31> */
.L_x_5115:
        /* <DEDUP_REMOVED lines=8> */
.L_x_5116:
[----:B------:R-:W-:Y:S05]  /*193e0*/  BSYNC.RECONVERGENT B0 ;  /* 0x0000000000007941 */ /* 0x000fea0003800200 */
.L_x_5114:
        /* <DEDUP_REMOVED lines=45> */
.L_x_5118:
        /* <DEDUP_REMOVED lines=8> */
.L_x_5119:
[----:B------:R-:W-:Y:S05]  /*19740*/  BSYNC.RECONVERGENT B0 ;  /* 0x0000000000007941 */ /* 0x000fea0003800200 */
.L_x_5117:
        /* <DEDUP_REMOVED lines=44> */
.L_x_5121:
        /* <DEDUP_REMOVED lines=8> */
.L_x_5122:
[----:B------:R-:W-:Y:S05]  /*19a90*/  BSYNC.RECONVERGENT B0 ;  /* 0x0000000000007941 */ /* 0x000fea0003800200 */
.L_x_5120:
        /* <DEDUP_REMOVED lines=44> */
.L_x_5124:
        /* <DEDUP_REMOVED lines=8> */
.L_x_5125:
[----:B------:R-:W-:Y:S05]  /*19de0*/  BSYNC.RECONVERGENT B0 ;  /* 0x0000000000007941 */ /* 0x000fea0003800200 */
.L_x_5123:
        /* <DEDUP_REMOVED lines=18> */
.L_x_5113:
        /* <DEDUP_REMOVED lines=31> */
.L_x_5128:
        /* <DEDUP_REMOVED lines=8> */
.L_x_5129:
[----:B------:R-:W-:Y:S05]  /*1a180*/  BSYNC.RECONVERGENT B0 ;  /* 0x0000000000007941 */ /* 0x000fea0003800200 */
.L_x_5127:
        /* <DEDUP_REMOVED lines=45> */
.L_x_5131:
        /* <DEDUP_REMOVED lines=8> */
.L_x_5132:
[----:B------:R-:W-:Y:S05]  /*1a4e0*/  BSYNC.RECONVERGENT B0 ;  /* 0x0000000000007941 */ /* 0x000fea0003800200 */
.L_x_5130:
        /* <DEDUP_REMOVED lines=18> */
.L_x_5126:
        /* <DEDUP_REMOVED lines=31> */
.L_x_5134:
[----:B------:R-:W-:Y:S01]  /*1a800*/  IMAD.MOV.U32 R0, RZ, RZ, R3 ;  /* 0x000000ffff007224 */ /* 0x000fe200078e0003 */
[----:B------:R-:W-:Y:S01]  /*1a810*/  MOV R15, R27 ;  /* 0x0000001b000f7202 */ /* 0x000fe20000000f00 */
[----:B------:R-:W-:Y:S01]  /*1a820*/  IMAD.MOV.U32 R6, RZ, RZ, R26 ;  /* 0x000000ffff067224 */ /* 0x000fe200078e001a */
[----:B------:R-:W-:-:S07]  /*1a830*/  MOV R3, 0x1a850 ;  /* 0x0001a85000037802 */ /* 0x000fce0000000f00 */
[----:B------:R-:W-:Y:S05]  /*1a840*/  CALL.REL.NOINC `($__internal_13_$__cuda_sm20_rem_s64) ;  /* 0x0000022000fc7944 */ /* 0x000fea0003c00000 */
[----:B------:R-:W-:-:S07]  /*1a850*/  MOV R5, R0 ;  /* 0x0000000000057202 */ /* 0x000fce0000000f00 */
.L_x_5135:
[----:B------:R-:W-:Y:S05]  /*1a860*/  BSYNC.RECONVERGENT B0 ;  /* 0x0000000000007941 */ /* 0x000fea0003800200 */
.L_x_5133:
        /* <DEDUP_REMOVED lines=10> */
.L_x_5085:
        /* <DEDUP_REMOVED lines=14> */
.L_x_5138:
        /* <DEDUP_REMOVED lines=22> */
.L_x_5137:
[----:B------:R-:W-:Y:S05]  /*1ab50*/  BSYNC.RECONVERGENT B7 ;  /* 0x0000000000077941 */ /* 0x000fea0003800200 */
.L_x_5136:
[----:B------:R-:W-:-:S05]  /*1ab60*/  IADD3 R18, P0, PT, R18, 0x8, RZ ;  /* 0x0000000812127810 */ /* 0x000fca0007f1e0ff */
[----:B------:R-:W-:Y:S01]  /*1ab70*/  IMAD.X R19, RZ, RZ, R19, P0 ;  /* 0x000000ffff137224 */ /* 0x000fe200000e0613 */
[----:B------:R-:W-:-:S04]  /*1ab80*/  ISETP.GE.U32.AND P0, PT, R18, R23, PT ;  /* 0x000000171200720c */ /* 0x000fc80003f06070 */
[----:B------:R-:W-:-:S13]  /*1ab90*/  ISETP.GE.U32.AND.EX P0, PT, R19, R22, PT, P0 ;  /* 0x000000161300720c */ /* 0x000fda0003f06100 */
[----:B------:R-:W-:Y:S05]  /*1aba0*/  @!P0 BRA `(.L_x_5138) ;  /* 0xfffffffc00908947 */ /* 0x000fea000383ffff */
.L_x_5078:
[----:B------:R-:W-:Y:S05]  /*1abb0*/  BSYNC.RECONVERGENT B6 ;  /* 0x0000000000067941 */ /* 0x000fea0003800200 */
.L_x_5077:
        /* <DEDUP_REMOVED lines=25> */
.L_x_5142:
[----:B------:R-:W-:Y:S05]  /*1ad50*/  BSYNC.RECONVERGENT B7 ;  /* 0x0000000000077941 */ /* 0x000fea0003800200 */
.L_x_5141:
        /* <DEDUP_REMOVED lines=21> */
.L_x_5144:
[----:B------:R-:W-:Y:S05]  /*1aeb0*/  BSYNC.RECONVERGENT B7 ;  /* 0x0000000000077941 */ /* 0x000fea0003800200 */
.L_x_5143:
        /* <DEDUP_REMOVED lines=26> */
.L_x_5146:
[----:B------:R-:W-:Y:S05]  /*1b060*/  BSYNC.RECONVERGENT B7 ;  /* 0x0000000000077941 */ /* 0x000fea0003800200 */
.L_x_5145:
        /* <DEDUP_REMOVED lines=23> */
.L_x_5174:
        /* <DEDUP_REMOVED lines=28> */
.L_x_5151:
        /* <DEDUP_REMOVED lines=8> */
.L_x_5152:
[----:B------:R-:W-:Y:S05]  /*1b420*/  BSYNC.RECONVERGENT B1 ;  /* 0x0000000000017941 */ /* 0x000fea0003800200 */
.L_x_5150:
        /* <DEDUP_REMOVED lines=45> */
.L_x_5154:
        /* <DEDUP_REMOVED lines=8> */
.L_x_5155:
[----:B------:R-:W-:Y:S05]  /*1b780*/  BSYNC.RECONVERGENT B1 ;  /* 0x0000000000017941 */ /* 0x000fea0003800200 */
.L_x_5153:
        /* <DEDUP_REMOVED lines=44> */
.L_x_5157:
        /* <DEDUP_REMOVED lines=8> */
.L_x_5158:
[----:B------:R-:W-:Y:S05]  /*1bad0*/  BSYNC.RECONVERGENT B1 ;  /* 0x0000000000017941 */ /* 0x000fea0003800200 */
.L_x_5156:
        /* <DEDUP_REMOVED lines=44> */
.L_x_5160:
        /* <DEDUP_REMOVED lines=8> */
.L_x_5161:
[----:B------:R-:W-:Y:S05]  /*1be20*/  BSYNC.RECONVERGENT B1 ;  /* 0x0000000000017941 */ /* 0x000fea0003800200 */
.L_x_5159:
        /* <DEDUP_REMOVED lines=44> */
.L_x_5163:
        /* <DEDUP_REMOVED lines=8> */
.L_x_5164:
[----:B------:R-:W-:Y:S05]  /*1c170*/  BSYNC.RECONVERGENT B1 ;  /* 0x0000000000017941 */ /* 0x000fea0003800200 */
.L_x_5162:
        /* <DEDUP_REMOVED lines=44> */
.L_x_5166:
        /* <DEDUP_REMOVED lines=8> */
.L_x_5167:
[----:B------:R-:W-:Y:S05]  /*1c4c0*/  BSYNC.RECONVERGENT B1 ;  /* 0x0000000000017941 */ /* 0x000fea0003800200 */
.L_x_5165:
        /* <DEDUP_REMOVED lines=45> */
.L_x_5169:
        /* <DEDUP_REMOVED lines=8> */
.L_x_5170:
[----:B------:R-:W-:Y:S05]  /*1c820*/  BSYNC.RECONVERGENT B1 ;  /* 0x0000000000017941 */ /* 0x000fea0003800200 */
.L_x_5168:
        /* <DEDUP_REMOVED lines=43> */
.L_x_5172:
        /* <DEDUP_REMOVED lines=8> */
.L_x_5173:
[----:B------:R-:W-:Y:S05]  /*1cb60*/  BSYNC.RECONVERGENT B1 ;  /* 0x0000000000017941 */ /* 0x000fea0003800200 */
.L_x_5171:
        /* <DEDUP_REMOVED lines=22> */
.L_x_5149:
[----:B------:R-:W-:-:S07]  /*1ccd0*/  VIADD R16, R22, 0x3 ;  /* 0x0000000316107836 */ /* 0x000fce0000000000 */
.L_x_5148:
        /* <DEDUP_REMOVED lines=31> */
.L_x_5177:
        /* <DEDUP_REMOVED lines=8> */
.L_x_5178:
[----:B------:R-:W-:Y:S05]  /*1cf50*/  BSYNC.RECONVERGENT B0 ;  /* 0x0000000000007941 */ /* 0x000fea0003800200 */
.L_x_5176:
        /* <DEDUP_REMOVED lines=45> */
.L_x_5180:
        /* <DEDUP_REMOVED lines=8> */
.L_x_5181:
[----:B------:R-:W-:Y:S05]  /*1d2b0*/  BSYNC.RECONVERGENT B0 ;  /* 0x0000000000007941 */ /* 0x000fea0003800200 */
.L_x_5179:
        /* <DEDUP_REMOVED lines=44> */
.L_x_5183:
        /* <DEDUP_REMOVED lines=8> */
.L_x_5184:
[----:B------:R-:W-:Y:S05]  /*1d600*/  BSYNC.RECONVERGENT B0 ;  /* 0x0000000000007941 */ /* 0x000fea0003800200 */
.L_x_5182:
        /* <DEDUP_REMOVED lines=44> */
.L_x_5186:
        /* <DEDUP_REMOVED lines=8> */
.L_x_5187:
[----:B------:R-:W-:Y:S05]  /*1d950*/  BSYNC.RECONVERGENT B0 ;  /* 0x0000000000007941 */ /* 0x000fea0003800200 */
.L_x_5185:
        /* <DEDUP_REMOVED lines=18> */
.L_x_5175:
        /* <DEDUP_REMOVED lines=31> */
.L_x_5190:
        /* <DEDUP_REMOVED lines=8> */
.L_x_5191:
[----:B------:R-:W-:Y:S05]  /*1dcf0*/  BSYNC.RECONVERGENT B0 ;  /* 0x0000000000007941 */ /* 0x000fea0003800200 */
.L_x_5189:
        /* <DEDUP_REMOVED lines=45> */
.L_x_5193:
        /* <DEDUP_REMOVED lines=8> */
.L_x_5194:
[----:B------:R-:W-:Y:S05]  /*1e050*/  BSYNC.RECONVERGENT B0 ;  /* 0x0000000000007941 */ /* 0x000fea0003800200 */
.L_x_5192:
        /* <DEDUP_REMOVED lines=18> */
.L_x_5188:
        /* <DEDUP_REMOVED lines=31> */
.L_x_5196:
[----:B------:R-:W-:Y:S01]  /*1e370*/  MOV R0, R3 ;  /* 0x0000000300007202 */ /* 0x000fe20000000f00 */
[----:B------:R-:W-:Y:S01]  /*1e380*/  IMAD.MOV.U32 R15, RZ, RZ, R25 ;  /* 0x000000ffff0f7224 */ /* 0x000fe200078e0019 */
[----:B------:R-:W-:Y:S02]  /*1e390*/  MOV R6, R24 ;  /* 0x0000001800067202 */ /* 0x000fe40000000f00 */
[----:B------:R-:W-:-:S07]  /*1e3a0*/  MOV R3, 0x1e3c0 ;  /* 0x0001e3c000037802 */ /* 0x000fce0000000f00 */
[----:B------:R-:W-:Y:S05]  /*1e3b0*/  CALL.REL.NOINC `($__internal_13_$__cuda_sm20_rem_s64) ;  /* 0x000001e800207944 */ /* 0x000fea0003c00000 */
[----:B------:R-:W-:-:S07]  /*1e3c0*/  IMAD.MOV.U32 R5, RZ, RZ, R0 ;  /* 0x000000ffff057224 */ /* 0x000fce00078e0000 */
.L_x_5197:
[----:B------:R-:W-:Y:S05]  /*1e3d0*/  BSYNC.RECONVERGENT B0 ;  /* 0x0000000000007941 */ /* 0x000fea0003800200 */
.L_x_5195:
        /* <DEDUP_REMOVED lines=10> */
.L_x_5147:
        /* <DEDUP_REMOVED lines=14> */
.L_x_5200:
        /* <DEDUP_REMOVED lines=22> */
.L_x_5199:
[----:B------:R-:W-:Y:S05]  /*1e6c0*/  BSYNC.RECONVERGENT B7 ;  /* 0x0000000000077941 */ /* 0x000fea0003800200 */
.L_x_5198:
[----:B------:R-:W-:-:S04]  /*1e6d0*/  IADD3 R16, P0, PT, R16, 0x8, RZ ;  /* 0x0000000810107810 */ /* 0x000fc80007f1e0ff */
[----:B------:R-:W-:Y:S02]  /*1e6e0*/  IADD3.X R17, PT, PT, RZ, R17, RZ, P0, !PT ;  /* 0x00000011ff117210 */ /* 0x000fe400007fe4ff */
[----:B------:R-:W-:-:S04]  /*1e6f0*/  ISETP.GE.U32.AND P0, PT, R16, R19, PT ;  /* 0x000000131000720c */ /* 0x000fc80003f06070 */
[----:B------:R-:W-:-:S13]  /*1e700*/  ISETP.GE.U32.AND.EX P0, PT, R17, R18, PT, P0 ;  /* 0x000000121100720c */ /* 0x000fda0003f06100 */
[----:B------:R-:W-:Y:S05]  /*1e710*/  @!P0 BRA `(.L_x_5200) ;  /* 0xfffffffc00908947 */ /* 0x000fea000383ffff */
.L_x_5140:
[----:B------:R-:W-:Y:S05]  /*1e720*/  BSYNC.RECONVERGENT B6 ;  /* 0x0000000000067941 */ /* 0x000fea0003800200 */
.L_x_5139:
        /* <DEDUP_REMOVED lines=16> */
.L_x_5203:
[----:B------:R-:W-:-:S13]  /*1e830*/  ISETP.GE.AND P0, PT, R46, R60, PT ;  /* 0x0000003c2e00720c */ /* 0x000fda0003f06270 */
[----:B------:R-:W-:Y:S05]  /*1e840*/  @P0 BRA `(.L_x_5205) ;  /* 0x0000000000300947 */ /* 0x000fea0003800000 */
[----:B0-----:R-:W0:Y:S01]  /*1e850*/  LDC.64 R2, c[0x0][0x3c8] ;  /* 0x0000f200ff027b82 */ /* 0x001e220000000a00 */
[----:B------:R-:W-:Y:S01]  /*1e860*/  IMAD R5, R61, 0x400, R46 ;  /* 0x000004003d057824 */ /* 0x000fe200078e022e */
[----:B------:R-:W-:-:S03]  /*1e870*/  IADD3 R46, PT, PT, R46, 0x80, RZ ;  /* 0x000000802e2e7810 */ /* 0x000fc60007ffe0ff */
[----:B0-----:R-:W-:-:S05]  /*1e880*/  IMAD.WIDE.U32 R2, R5, 0x8, R2 ;  /* 0x0000000805027825 */ /* 0x001fca00078e0002 */
[----:B------:R1:W-:Y:S02]  /*1e890*/  STG.E.64 desc[UR36][R2.64], RZ ;  /* 0x000000ff02007986 */ /* 0x0003e4000c101b24 */
.L_x_5204:
[----:B------:R-:W-:-:S13]  /*1e8a0*/  ISETP.GE.AND P0, PT, R46, R60, PT ;  /* 0x0000003c2e00720c */ /* 0x000fda0003f06270 */
[----:B------:R-:W-:Y:S05]  /*1e8b0*/  @P0 BRA `(.L_x_5206) ;  /* 0x0000000000300947 */ /* 0x000fea0003800000 */
[----:B01----:R-:W0:Y:S01]  /*1e8c0*/  LDC.64 R2, c[0x0][0x3c8] ;  /* 0x0000f200ff027b82 */ /* 0x003e220000000a00 */
[----:B------:R-:W-:Y:S01]  /*1e8d0*/  IMAD R5, R61, 0x400, R46 ;  /* 0x000004003d057824 */ /* 0x000fe200078e022e */
[----:B------:R-:W-:-:S03]  /*1e8e0*/  IADD3 R46, PT, PT, R46, 0x80, RZ ;  /* 0x000000802e2e7810 */ /* 0x000fc60007ffe0ff */
[----:B0-----:R-:W-:-:S05]  /*1e8f0*/  IMAD.WIDE.U32 R2, R5, 0x8, R2 ;  /* 0x0000000805027825 */ /* 0x001fca00078e0002 */
[----:B------:R1:W-:Y:S02]  /*1e900*/  STG.E.64 desc[UR36][R2.64], RZ ;  /* 0x000000ff02007986 */ /* 0x0003e4000c101b24 */
.L_x_5205:
[----:B------:R-:W-:-:S13]  /*1e910*/  ISETP.GE.AND P0, PT, R46, R60, PT ;  /* 0x0000003c2e00720c */ /* 0x000fda0003f06270 */
[----:B------:R-:W-:Y:S05]  /*1e920*/  @P0 BRA `(.L_x_5207) ;  /* 0x0000000000340947 */ /* 0x000fea0003800000 */
[----:B01----:R-:W0:Y:S01]  /*1e930*/  LDC.64 R2, c[0x0][0x3c8] ;  /* 0x0000f200ff027b82 */ /* 0x003e220000000a00 */
[----:B------:R-:W-:Y:S01]  /*1e940*/  IMAD R5, R61, 0x400, R46 ;  /* 0x000004003d057824 */ /* 0x000fe200078e022e */
[----:B------:R-:W-:-:S03]  /*1e950*/  IADD3 R46, PT, PT, R46, 0x80, RZ ;  /* 0x000000802e2e7810 */ /* 0x000fc60007ffe0ff */
[----:B0-----:R-:W-:-:S05]  /*1e960*/  IMAD.WIDE.U32 R2, R5, 0x8, R2 ;  /* 0x0000000805027825 */ /* 0x001fca00078e0002 */
[----:B------:R2:W-:Y:S02]  /*1e970*/  STG.E.64 desc[UR36][R2.64], RZ ;  /* 0x000000ff02007986 */ /* 0x0005e4000c101b24 */
.L_x_5206:
        /* <DEDUP_REMOVED lines=8> */
.L_x_5207:
[----:B------:R-:W-:Y:S05]  /*1ea00*/  BSYNC.RELIABLE B1 ;  /* 0x0000000000017941 */ /* 0x000fea0003800100 */
.L_x_5202:
[----:B------:R-:W-:-:S13]  /*1ea10*/  ISETP.GE.AND P0, PT, R46, R60, PT ;  /* 0x0000003c2e00720c */ /* 0x000fda0003f06270 */
[----:B012---:R-:W0:Y:S01]  /*1ea20*/  @!P0 LDC.64 R2, c[0x0][0x3c8] ;  /* 0x0000f200ff028b82 */ /* 0x007e220000000a00 */
[----:B------:R-:W-:Y:S01]  /*1ea30*/  @!P0 IMAD R5, R61, 0x400, R46 ;  /* 0x000004003d058824 */ /* 0x000fe200078e022e */
[----:B------:R-:W-:-:S03]  /*1ea40*/  @!P0 IADD3 R46, PT, PT, R46, 0x80, RZ ;  /* 0x000000802e2e8810 */ /* 0x000fc60007ffe0ff */
[----:B0-----:R-:W-:-:S05]  /*1ea50*/  @!P0 IMAD.WIDE.U32 R2, R5, 0x8, R2 ;  /* 0x0000000805028825 */ /* 0x001fca00078e0002 */
[----:B------:R3:W-:Y:S02]  /*1ea60*/  @!P0 STG.E.64 desc[UR36][R2.64], RZ ;  /* 0x000000ff02008986 */ /* 0x0007e4000c101b24 */
.L_x_5208:
[----:B------:R-:W-:Y:S05]  /*1ea70*/  BSYNC.RECONVERGENT B0 ;  /* 0x0000000000007941 */ /* 0x000fea0003800200 */
.L_x_5201:
[----:B------:R-:W-:-:S13]  /*1ea80*/  ISETP.GE.AND P0, PT, R46, R60, PT ;  /* 0x0000003c2e00720c */ /* 0x000fda0003f06270 */
[----:B------:R-:W-:Y:S05]  /*1ea90*/  @P0 EXIT ;  /* 0x000000000000094d */ /* 0x000fea0003800000 */
[----:B0123--:R-:W0:Y:S01]  /*1eaa0*/  LDC.64 R2, c[0x0][0x3c8] ;  /* 0x0000f200ff027b82 */ /* 0x00fe220000000a00 */
[----:B------:R-:W-:-:S04]  /*1eab0*/  IMAD R61, R61, 0x400, R46 ;  /* 0x000004003d3d7824 */ /* 0x000fc800078e022e */
[----:B0-----:R-:W-:-:S05]  /*1eac0*/  IMAD.WIDE.U32 R2, R61, 0x8, R2 ;  /* 0x000000083d027825 */ /* 0x001fca00078e0002 */
[----:B------:R-:W-:Y:S01]  /*1ead0*/  STG.E.64 desc[UR36][R2.64], RZ ;  /* 0x000000ff02007986 */ /* 0x000fe2000c101b24 */
[----:B------:R-:W-:Y:S05]  /*1eae0*/  EXIT ;  /* 0x000000000000794d */ /* 0x000fea0003800000 */
.L_x_4704:
        /* <DEDUP_REMOVED lines=56> */
.L_x_5210:
[----:B------:R-:W-:Y:S05]  /*1ee70*/  BSYNC.RECONVERGENT B6 ;  /* 0x0000000000067941 */ /* 0x000fea0003800200 */
.L_x_5209:
        /* <DEDUP_REMOVED lines=21> */
.L_x_5212:
[----:B------:R-:W-:Y:S05]  /*1efd0*/  BSYNC.RECONVERGENT B6 ;  /* 0x0000000000067941 */ /* 0x000fea0003800200 */
.L_x_5211:
        /* <DEDUP_REMOVED lines=26> */
.L_x_5214:
[----:B------:R-:W-:Y:S05]  /*1f180*/  BSYNC.RECONVERGENT B6 ;  /* 0x0000000000067941 */ /* 0x000fea0003800200 */
.L_x_5213:
        /* <DEDUP_REMOVED lines=22> */
.L_x_5242:
        /* <DEDUP_REMOVED lines=28> */
.L_x_5219:
        /* <DEDUP_REMOVED lines=8> */
.L_x_5220:
[----:B------:R-:W-:Y:S05]  /*1f530*/  BSYNC.RECONVERGENT B1 ;  /* 0x0000000000017941 */ /* 0x000fea0003800200 */
.L_x_5218:
        /* <DEDUP_REMOVED lines=44> */
.L_x_5222:
        /* <DEDUP_REMOVED lines=8> */
.L_x_5223:
[----:B------:R-:W-:Y:S05]  /*1f880*/  BSYNC.RECONVERGENT B1 ;  /* 0x0000000000017941 */ /* 0x000fea0003800200 */
.L_x_5221:
        /* <DEDUP_REMOVED lines=45> */
.L_x_5225:
        /* <DEDUP_REMOVED lines=8> */
.L_x_5226:
[----:B------:R-:W-:Y:S05]  /*1fbe0*/  BSYNC.RECONVERGENT B1 ;  /* 0x0000000000017941 */ /* 0x000fea0003800200 */
.L_x_5224:
        /* <DEDUP_REMOVED lines=44> */
.L_x_5228:
        /* <DEDUP_REMOVED lines=8> */
.L_x_5229:
[----:B------:R-:W-:Y:S05]  /*1ff30*/  BSYNC.RECONVERGENT B1 ;  /* 0x0000000000017941 */ /* 0x000fea0003800200 */
.L_x_5227:
        /* <DEDUP_REMOVED lines=44> */
.L_x_5231:
        /* <DEDUP_REMOVED lines=8> */
.L_x_5232:
[----:B------:R-:W-:Y:S05]  /*20280*/  BSYNC.RECONVERGENT B1 ;  /* 0x0000000000017941 */ /* 0x000fea0003800200 */
.L_x_5230:
        /* <DEDUP_REMOVED lines=45> */
.L_x_5234:
        /* <DEDUP_REMOVED lines=8> */
.L_x_5235:
[----:B------:R-:W-:Y:S05]  /*205e0*/  BSYNC.RECONVERGENT B1 ;  /* 0x0000000000017941 */ /* 0x000fea0003800200 */
.L_x_5233:
        /* <DEDUP_REMOVED lines=46> */
.L_x_5237:
        /* <DEDUP_REMOVED lines=8> */
.L_x_5238:
[----:B------:R-:W-:Y:S05]  /*20950*/  BSYNC.RECONVERGENT B1 ;  /* 0x0000000000017941 */ /* 0x000fea0003800200 */
.L_x_5236:
        /* <DEDUP_REMOVED lines=46> */
.L_x_5240:
        /* <DEDUP_REMOVED lines=8> */
.L_x_5241:
[----:B------:R-:W-:Y:S05]  /*20cc0*/  BSYNC.RECONVERGENT B1 ;  /* 0x0000000000017941 */ /* 0x000fea0003800200 */
.L_x_5239:
        /* <DEDUP_REMOVED lines=24> */
.L_x_5217:
[----:B------:R-:W-:-:S07]  /*20e50*/  IADD3 R54, PT, PT, R6, 0x3, RZ ;  /* 0x0000000306367810 */ /* 0x000fce0007ffe0ff */
.L_x_5216:
        /* <DEDUP_REMOVED lines=32> */
.L_x_5245:
        /* <DEDUP_REMOVED lines=8> */
.L_x_5246:
[----:B------:R-:W-:Y:S05]  /*210e0*/  BSYNC.RECONVERGENT B0 ;  /* 0x0000000000007941 */ /* 0x000fea0003800200 */
.L_x_5244:
        /* <DEDUP_REMOVED lines=43> */
.L_x_5248:
        /* <DEDUP_REMOVED lines=8> */
.L_x_5249:
[----:B------:R-:W-:Y:S05]  /*21420*/  BSYNC.RECONVERGENT B0 ;  /* 0x0000000000007941 */ /* 0x000fea0003800200 */
.L_x_5247:
        /* <DEDUP_REMOVED lines=45> */
.L_x_5251:
        /* <DEDUP_REMOVED lines=8> */
.L_x_5252:
[----:B------:R-:W-:Y:S05]  /*21780*/  BSYNC.RECONVERGENT B0 ;  /* 0x0000000000007941 */ /* 0x000fea0003800200 */
.L_x_5250:
        /* <DEDUP_REMOVED lines=45> */
.L_x_5254:
        /* <DEDUP_REMOVED lines=8> */
.L_x_5255:
[----:B------:R-:W-:Y:S05]  /*21ae0*/  BSYNC.RECONVERGENT B0 ;  /* 0x0000000000007941 */ /* 0x000fea0003800200 */
.L_x_5253:
        /* <DEDUP_REMOVED lines=19> */
.L_x_5243:
        /* <DEDUP_REMOVED lines=32> */
.L_x_5258:
        /* <DEDUP_REMOVED lines=8> */
.L_x_5259:
[----:B------:R-:W-:Y:S05]  /*21ea0*/  BSYNC.RECONVERGENT B0 ;  /* 0x0000000000007941 */ /* 0x000fea0003800200 */
.L_x_5257:
        /* <DEDUP_REMOVED lines=43> */
.L_x_5261:
        /* <DEDUP_REMOVED lines=8> */
.L_x_5262:
[----:B------:R-:W-:Y:S05]  /*221e0*/  BSYNC.RECONVERGENT B0 ;  /* 0x0000000000007941 */ /* 0x000fea0003800200 */
.L_x_5260:
        /* <DEDUP_REMOVED lines=19> */
.L_x_5256:
        /* <DEDUP_REMOVED lines=32> */
.L_x_5264:
[----:B------:R-:W-:Y:S01]  /*22520*/  IMAD.MOV.U32 R0, RZ, RZ, R3 ;  /* 0x000000ffff007224 */ /* 0x000fe200078e0003 */
[----:B------:R-:W-:Y:S01]  /*22530*/  MOV R15, R60 ;  /* 0x0000003c000f7202 */ /* 0x000fe20000000f00 */
[----:B------:R-:W-:Y:S01]  /*22540*/  IMAD.MOV.U32 R6, RZ, RZ, R61 ;  /* 0x000000ffff067224 */ /* 0x000fe200078e003d */
[----:B------:R-:W-:-:S07]  /*22550*/  MOV R3, 0x22570 ;  /* 0x0002257000037802 */ /* 0x000fce0000000f00 */
[----:B------:R-:W-:Y:S05]  /*22560*/  CALL.REL.NOINC `($__internal_13_$__cuda_sm20_rem_s64) ;  /* 0x000001a400b47944 */ /* 0x000fea0003c00000 */
[----:B------:R-:W-:-:S07]  /*22570*/  MOV R5, R0 ;  /* 0x0000000000057202 */ /* 0x000fce0000000f00 */
.L_x_5265:
[----:B------:R-:W-:Y:S05]  /*22580*/  BSYNC.RECONVERGENT B0 ;  /* 0x0000000000007941 */ /* 0x000fea0003800200 */
.L_x_5263:
        /* <DEDUP_REMOVED lines=10> */
.L_x_5215:
        /* <DEDUP_REMOVED lines=17> */
.L_x_5270:
        /* <DEDUP_REMOVED lines=22> */
.L_x_5269:
[----:B------:R-:W-:Y:S05]  /*228a0*/  BSYNC.RECONVERGENT B7 ;  /* 0x0000000000077941 */ /* 0x000fea0003800200 */
.L_x_5268:
[----:B------:R-:W-:-:S05]  /*228b0*/  IADD3 R16, P0, PT, R16, 0x8, RZ ;  /* 0x0000000810107810 */ /* 0x000fca0007f1e0ff */
[----:B------:R-:W-:Y:S01]  /*228c0*/  IMAD.X R17, RZ, RZ, R17, P0 ;  /* 0x000000ffff117224 */ /* 0x000fe200000e0611 */
[----:B------:R-:W-:-:S04]  /*228d0*/  ISETP.GE.U32.AND P0, PT, R16, R23, PT ;  /* 0x000000171000720c */ /* 0x000fc80003f06070 */
[----:B------:R-:W-:-:S13]  /*228e0*/  ISETP.GE.U32.AND.EX P0, PT, R17, R55, PT, P0 ;  /* 0x000000371100720c */ /* 0x000fda0003f06100 */
[----:B------:R-:W-:Y:S05]  /*228f0*/  @!P0 BRA `(.L_x_5270) ;  /* 0xfffffffc00908947 */ /* 0x000fea000383ffff */
.L_x_5267:
[----:B------:R-:W-:Y:S05]  /*22900*/  BSYNC.RECONVERGENT B6 ;  /* 0x0000000000067941 */ /* 0x000fea0003800200 */
.L_x_5266:
        /* <DEDUP_REMOVED lines=21> */
.L_x_5272:
[----:B------:R-:W-:Y:S05]  /*22a60*/  BSYNC.RECONVERGENT B6 ;  /* 0x0000000000067941 */ /* 0x000fea0003800200 */
.L_x_5271:
        /* <DEDUP_REMOVED lines=21> */
.L_x_5274:
[----:B------:R-:W-:Y:S05]  /*22bc0*/  BSYNC.RECONVERGENT B6 ;  /* 0x0000000000067941 */ /* 0x000fea0003800200 */
.L_x_5273:
        /* <DEDUP_REMOVED lines=26> */
.L_x_5276:
[----:B------:R-:W-:Y:S05]  /*22d70*/  BSYNC.RECONVERGENT B6 ;  /* 0x0000000000067941 */ /* 0x000fea0003800200 */
.L_x_5275:
        /* <DEDUP_REMOVED lines=20> */
.L_x_5304:
        /* <DEDUP_REMOVED lines=28> */
.L_x_5281:
        /* <DEDUP_REMOVED lines=8> */
.L_x_5282:
[----:B------:R-:W-:Y:S05]  /*23100*/  BSYNC.RECONVERGENT B1 ;  /* 0x0000000000017941 */ /* 0x000fea0003800200 */
.L_x_5280:
        /* <DEDUP_REMOVED lines=43> */
.L_x_5284:
        /* <DEDUP_REMOVED lines=8> */
.L_x_5285:
[----:B------:R-:W-:Y:S05]  /*23440*/  BSYNC.RECONVERGENT B1 ;  /* 0x0000000000017941 */ /* 0x000fea0003800200 */
.L_x_5283:
        /* <DEDUP_REMOVED lines=44> */
.L_x_5287:
        /* <DEDUP_REMOVED lines=8> */
.L_x_5288:
[----:B------:R-:W-:Y:S05]  /*23790*/  BSYNC.RECONVERGENT B1 ;  /* 0x0000000000017941 */ /* 0x000fea0003800200 */
.L_x_5286:
        /* <DEDUP_REMOVED lines=43> */
.L_x_5290:
        /* <DEDUP_REMOVED lines=8> */
.L_x_5291:
[----:B------:R-:W-:Y:S05]  /*23ad0*/  BSYNC.RECONVERGENT B1 ;  /* 0x0000000000017941 */ /* 0x000fea0003800200 */
.L_x_5289:
        /* <DEDUP_REMOVED lines=44> */
.L_x_5293:
        /* <DEDUP_REMOVED lines=8> */
.L_x_5294:
[----:B------:R-:W-:Y:S05]  /*23e20*/  BSYNC.RECONVERGENT B1 ;  /* 0x0000000000017941 */ /* 0x000fea0003800200 */
.L_x_5292:
        /* <DEDUP_REMOVED lines=44> */
.L_x_5296:
        /* <DEDUP_REMOVED lines=8> */
.L_x_5297:
[----:B------:R-:W-:Y:S05]  /*24170*/  BSYNC.RECONVERGENT B1 ;  /* 0x0000000000017941 */ /* 0x000fea0003800200 */
.L_x_5295:
        /* <DEDUP_REMOVED lines=45> */
.L_x_5299:
        /* <DEDUP_REMOVED lines=8> */
.L_x_5300:
[----:B------:R-:W-:Y:S05]  /*244d0*/  BSYNC.RECONVERGENT B1 ;  /* 0x0000000000017941 */ /* 0x000fea0003800200 */
.L_x_5298:
        /* <DEDUP_REMOVED lines=45> */
.L_x_5302:
        /* <DEDUP_REMOVED lines=8> */
.L_x_5303:
[----:B------:R-:W-:Y:S05]  /*24830*/  BSYNC.RECONVERGENT B1 ;  /* 0x0000000000017941 */ /* 0x000fea0003800200 */
.L_x_5301:
        /* <DEDUP_REMOVED lines=22> */
.L_x_5279:
[----:B------:R-:W-:-:S07]  /*249a0*/  IADD3 R55, PT, PT, R6, 0x3, RZ ;  /* 0x0000000306377810 */ /* 0x000fce0007ffe0ff */
.L_x_5278:
        /* <DEDUP_REMOVED lines=32> */
.L_x_5307:
        /* <DEDUP_REMOVED lines=8> */
.L_x_5308:
[----:B------:R-:W-:Y:S05]  /*24c30*/  BSYNC.RECONVERGENT B0 ;  /* 0x0000000000007941 */ /* 0x000fea0003800200 */
.L_x_5306:
        /* <DEDUP_REMOVED lines=43> */
.L_x_5310:
        /* <DEDUP_REMOVED lines=8> */
.L_x_5311:
[----:B------:R-:W-:Y:S05]  /*24f70*/  BSYNC.RECONVERGENT B0 ;  /* 0x0000000000007941 */ /* 0x000fea0003800200 */
.L_x_5309:
        /* <DEDUP_REMOVED lines=44> */
.L_x_5313:
        /* <DEDUP_REMOVED lines=8> */
.L_x_5314:
[----:B------:R-:W-:Y:S05]  /*252c0*/  BSYNC.RECONVERGENT B0 ;  /* 0x0000000000007941 */ /* 0x000fea0003800200 */
.L_x_5312:
        /* <DEDUP_REMOVED lines=44> */
.L_x_5316:
        /* <DEDUP_REMOVED lines=8> */
.L_x_5317:
[----:B------:R-:W-:Y:S05]  /*25610*/  BSYNC.RECONVERGENT B0 ;  /* 0x0000000000007941 */ /* 0x000fea0003800200 */
.L_x_5315:
        /* <DEDUP_REMOVED lines=17> */
.L_x_5305:
        /* <DEDUP_REMOVED lines=31> */
.L_x_5320:
        /* <DEDUP_REMOVED lines=8> */
.L_x_5321:
[----:B------:R-:W-:Y:S05]  /*259a0*/  BSYNC.RECONVERGENT B0 ;  /* 0x0000000000007941 */ /* 0x000fea0003800200 */
.L_x_5319:
        /* <DEDUP_REMOVED lines=43> */
.L_x_5323:
        /* <DEDUP_REMOVED lines=8> */
.L_x_5324:
[----:B------:R-:W-:Y:S05]  /*25ce0*/  BSYNC.RECONVERGENT B0 ;  /* 0x0000000000007941 */ /* 0x000fea0003800200 */
.L_x_5322:
        /* <DEDUP_REMOVED lines=17> */
.L_x_5318:
        /* <DEDUP_REMOVED lines=31> */
.L_x_5326:
[----:B------:R-:W-:Y:S01]  /*25ff0*/  IMAD.MOV.U32 R0, RZ, RZ, R3 ;  /* 0x000000ffff007224 */ /* 0x000fe200078e0003 */
[----:B------:R-:W-:Y:S01]  /*26000*/  MOV R15, R54 ;  /* 0x00000036000f7202 */ /* 0x000fe20000000f00 */
[----:B------:R-:W-:Y:S01]  /*26010*/  IMAD.MOV.U32 R6, RZ, RZ, R17 ;  /* 0x000000ffff067224 */ /* 0x000fe200078e0011 */
[----:B------:R-:W-:-:S07]  /*26020*/  MOV R3, 0x26040 ;  /* 0x0002604000037802 */ /* 0x000fce0000000f00 */
[----:B------:R-:W-:Y:S05]  /*26030*/  CALL.REL.NOINC `($__internal_13_$__cuda_sm20_rem_s64) ;  /* 0x0000016c00007944 */ /* 0x000fea0003c00000 */
[----:B------:R-:W-:-:S07]  /*26040*/  MOV R5, R0 ;  /* 0x0000000000057202 */ /* 0x000fce0000000f00 */
.L_x_5327:
[----:B------:R-:W-:Y:S05]  /*26050*/  BSYNC.RECONVERGENT B0 ;  /* 0x0000000000007941 */ /* 0x000fea0003800200 */
.L_x_5325:
[----:B------:R-:W0:Y:S02]  /*26060*/  LDC.64 R2, c[0x0][0x3b0] ;  /* 0x0000ec00ff027b82 */ /* 0x000e240000000a00 */
[----:B0-----:R-:W-:-:S06]  /*26070*/  IMAD.WIDE.U32 R2, R55, 0x8, R2 ;  /* 0x0000000837027825 */ /* 0x001fcc00078e0002 */
[----:B------:R-:W2:Y:S02]  /*26080*/  LDG.E.64 R2, desc[UR36][R2.64] ;  /* 0x0000002402027981 */ /* 0x000ea4000c1e1b00 */
[----:B--2---:R-:W-:Y:S02]  /*26090*/  IMAD R5, R5, R2, RZ ;  /* 0x0000000205057224 */ /* 0x004fe400078e02ff */
[----:B------:R-:W-:-:S04]  /*260a0*/  IMAD.WIDE.U32 R52, R2, R4, R52 ;  /* 0x0000000402347225 */ /* 0x000fc800078e0034 */
[----:B------:R-:W-:-:S04]  /*260b0*/  IMAD R5, R3, R4, R5 ;  /* 0x0000000403057224 */ /* 0x000fc800078e0205 */
[----:B------:R-:W-:-:S07]  /*260c0*/  IMAD.IADD R53, R53, 0x1, R5 ;  /* 0x0000000135357824 */ /* 0x000fce00078e0205 */
.L_x_5277:
        /* <DEDUP_REMOVED lines=17> */
.L_x_5332:
        /* <DEDUP_REMOVED lines=22> */
.L_x_5331:
[----:B------:R-:W-:Y:S05]  /*26340*/  BSYNC.RECONVERGENT B7 ;  /* 0x0000000000077941 */ /* 0x000fea0003800200 */
.L_x_5330:
[----:B------:R-:W-:-:S04]  /*26350*/  IADD3 R18, P0, PT, R18, 0x8, RZ ;  /* 0x0000000812127810 */ /* 0x000fc80007f1e0ff */
[----:B------:R-:W-:Y:S02]  /*26360*/  IADD3.X R19, PT, PT, RZ, R19, RZ, P0, !PT ;  /* 0x00000013ff137210 */ /* 0x000fe400007fe4ff */
[----:B------:R-:W-:-:S04]  /*26370*/  ISETP.GE.U32.AND P0, PT, R18, R17, PT ;  /* 0x000000111200720c */ /* 0x000fc80003f06070 */
[----:B------:R-:W-:-:S13]  /*26380*/  ISETP.GE.U32.AND.EX P0, PT, R19, R53, PT, P0 ;  /* 0x000000351300720c */ /* 0x000fda0003f06100 */
[----:B------:R-:W-:Y:S05]  /*26390*/  @!P0 BRA `(.L_x_5332) ;  /* 0xfffffffc00908947 */ /* 0x000fea000383ffff */
.L_x_5329:
[----:B------:R-:W-:Y:S05]  /*263a0*/  BSYNC.RECONVERGENT B6 ;  /* 0x0000000000067941 */ /* 0x000fea0003800200 */
.L_x_5328:
        /* <DEDUP_REMOVED lines=21> */
.L_x_5334:
[----:B------:R-:W-:Y:S05]  /*26500*/  BSYNC.RECONVERGENT B6 ;  /* 0x0000000000067941 */ /* 0x000fea0003800200 */
.L_x_5333:
        /* <DEDUP_REMOVED lines=21> */
.L_x_5336:
[----:B------:R-:W-:Y:S05]  /*26660*/  BSYNC.RECONVERGENT B6 ;  /* 0x0000000000067941 */ /* 0x000fea0003800200 */
.L_x_5335:
        /* <DEDUP_REMOVED lines=26> */
.L_x_5338:
[----:B------:R-:W-:Y:S05]  /*26810*/  BSYNC.RECONVERGENT B6 ;  /* 0x0000000000067941 */ /* 0x000fea0003800200 */
.L_x_5337:
        /* <DEDUP_REMOVED lines=24> */
.L_x_5366:
        /* <DEDUP_REMOVED lines=28> */
.L_x_5343:
        /* <DEDUP_REMOVED lines=8> */
.L_x_5344:
[----:B------:R-:W-:Y:S05]  /*26be0*/  BSYNC.RECONVERGENT B1 ;  /* 0x0000000000017941 */ /* 0x000fea0003800200 */
.L_x_5342:
        /* <DEDUP_REMOVED lines=45> */
.L_x_5346:
        /* <DEDUP_REMOVED lines=8> */
.L_x_5347:
[----:B------:R-:W-:Y:S05]  /*26f40*/  BSYNC.RECONVERGENT B1 ;  /* 0x0000000000017941 */ /* 0x000fea0003800200 */
.L_x_5345:
        /* <DEDUP_REMOVED lines=44> */
.L_x_5349:
        /* <DEDUP_REMOVED lines=8> */
.L_x_5350:
[----:B------:R-:W-:Y:S05]  /*27290*/  BSYNC.RECONVERGENT B1 ;  /* 0x0000000000017941 */ /* 0x000fea0003800200 */
.L_x_5348:
        /* <DEDUP_REMOVED lines=44> */
.L_x_5352:
        /* <DEDUP_REMOVED lines=8> */
.L_x_5353:
[----:B------:R-:W-:Y:S05]  /*275e0*/  BSYNC.RECONVERGENT B1 ;  /* 0x0000000000017941 */ /* 0x000fea0003800200 */
.L_x_5351:
        /* <DEDUP_REMOVED lines=44> */
.L_x_5355:
        /* <DEDUP_REMOVED lines=8> */
.L_x_5356:
[----:B------:R-:W-:Y:S05]  /*27930*/  BSYNC.RECONVERGENT B1 ;  /* 0x0000000000017941 */ /* 0x000fea0003800200 */
.L_x_5354:
        /* <DEDUP_REMOVED lines=44> */
.L_x_5358:
        /* <DEDUP_REMOVED lines=8> */
.L_x_5359:
[----:B------:R-:W-:Y:S05]  /*27c80*/  BSYNC.RECONVERGENT B1 ;  /* 0x0000000000017941 */ /* 0x000fea0003800200 */
.L_x_5357:
        /* <DEDUP_REMOVED lines=44> */
.L_x_5361:
        /* <DEDUP_REMOVED lines=8> */
.L_x_5362:
[----:B------:R-:W-:Y:S05]  /*27fd0*/  BSYNC.RECONVERGENT B1 ;  /* 0x0000000000017941 */ /* 0x000fea0003800200 */
.L_x_5360:
        /* <DEDUP_REMOVED lines=44> */
.L_x_5364:
        /* <DEDUP_REMOVED lines=8> */
.L_x_5365:
[----:B------:R-:W-:Y:S05]  /*28320*/  BSYNC.RECONVERGENT B1 ;  /* 0x0000000000017941 */ /* 0x000fea0003800200 */
.L_x_5363:
        /* <DEDUP_REMOVED lines=23> */
.L_x_5341:
[----:B------:R-:W-:-:S07]  /*284a0*/  IADD3 R7, PT, PT, R14, 0x3, RZ ;  /* 0x000000030e077810 */ /* 0x000fce0007ffe0ff */
.L_x_5340:
        /* <DEDUP_REMOVED lines=31> */
.L_x_5369:
        /* <DEDUP_REMOVED lines=8> */
.L_x_5370:
[----:B------:R-:W-:Y:S05]  /*28720*/  BSYNC.RECONVERGENT B0 ;  /* 0x0000000000007941 */ /* 0x000fea0003800200 */
.L_x_5368:
        /* <DEDUP_REMOVED lines=45> */
.L_x_5372:
        /* <DEDUP_REMOVED lines=8> */
.L_x_5373:
[----:B------:R-:W-:Y:S05]  /*28a80*/  BSYNC.RECONVERGENT B0 ;  /* 0x0000000000007941 */ /* 0x000fea0003800200 */
.L_x_5371:
        /* <DEDUP_REMOVED lines=44> */
.L_x_5375:
        /* <DEDUP_REMOVED lines=8> */
.L_x_5376:
[----:B------:R-:W-:Y:S05]  /*28dd0*/  BSYNC.RECONVERGENT B0 ;  /* 0x0000000000007941 */ /* 0x000fea0003800200 */
.L_x_5374:
        /* <DEDUP_REMOVED lines=44> */
.L_x_5378:
        /* <DEDUP_REMOVED lines=8> */
.L_x_5379:
[----:B------:R-:W-:Y:S05]  /*29120*/  BSYNC.RECONVERGENT B0 ;  /* 0x0000000000007941 */ /* 0x000fea0003800200 */
.L_x_5377:
        /* <DEDUP_REMOVED lines=18> */
.L_x_5367:
        /* <DEDUP_REMOVED lines=31> */
.L_x_5382:
        /* <DEDUP_REMOVED lines=8> */
.L_x_5383:
[----:B------:R-:W-:Y:S05]  /*294c0*/  BSYNC.RECONVERGENT B0 ;  /* 0x0000000000007941 */ /* 0x000fea0003800200 */
.L_x_5381:
        /* <DEDUP_REMOVED lines=45> */
.L_x_5385:
        /* <DEDUP_REMOVED lines=8> */
.L_x_5386:
[----:B------:R-:W-:Y:S05]  /*29820*/  BSYNC.RECONVERGENT B0 ;  /* 0x0000000000007941 */ /* 0x000fea0003800200 */
.L_x_5384:
        /* <DEDUP_REMOVED lines=18> */
.L_x_5380:
        /* <DEDUP_REMOVED lines=31> */
.L_x_5388:
[----:B------:R-:W-:Y:S01]  /*29b40*/  IMAD.MOV.U32 R0, RZ, RZ, R3 ;  /* 0x000000ffff007224 */ /* 0x000fe200078e0003 */
[----:B------:R-:W-:-:S07]  /*29b50*/  MOV R3, 0x29b70 ;  /* 0x00029b7000037802 */ /* 0x000fce0000000f00 */
[----:B------:R-:W-:Y:S05]  /*29b60*/  CALL.REL.NOINC `($__internal_13_$__cuda_sm20_rem_s64) ;  /* 0x0000013000347944 */ /* 0x000fea0003c00000 */
[----:B------:R-:W-:-:S07]  /*29b70*/  MOV R5, R0 ;  /* 0x0000000000057202 */ /* 0x000fce0000000f00 */
.L_x_5389:
[----:B------:R-:W-:Y:S05]  /*29b80*/  BSYNC.RECONVERGENT B0 ;  /* 0x0000000000007941 */ /* 0x000fea0003800200 */
.L_x_5387:
        /* <DEDUP_REMOVED lines=10> */
.L_x_5339:
        /* <DEDUP_REMOVED lines=15> */
.L_x_5394:
        /* <DEDUP_REMOVED lines=22> */
.L_x_5393:
[----:B------:R-:W-:Y:S05]  /*29e80*/  BSYNC.RECONVERGENT B7 ;  /* 0x0000000000077941 */ /* 0x000fea0003800200 */
.L_x_5392:
[----:B------:R-:W-:-:S05]  /*29e90*/  IADD3 R18, P0, PT, R18, 0x8, RZ ;  /* 0x0000000812127810 */ /* 0x000fca0007f1e0ff */
[----:B------:R-:W-:Y:S01]  /*29ea0*/  IMAD.X R19, RZ, RZ, R19, P0 ;  /* 0x000000ffff137224 */ /* 0x000fe200000e0613 */
[----:B------:R-:W-:-:S04]  /*29eb0*/  ISETP.GE.U32.AND P0, PT, R18, R23, PT ;  /* 0x000000171200720c */ /* 0x000fc80003f06070 */
[----:B------:R-:W-:-:S13]  /*29ec0*/  ISETP.GE.U32.AND.EX P0, PT, R19, R22, PT, P0 ;  /* 0x000000161300720c */ /* 0x000fda0003f06100 */
[----:B------:R-:W-:Y:S05]  /*29ed0*/  @!P0 BRA `(.L_x_5394) ;  /* 0xfffffffc00908947 */ /* 0x000fea000383ffff */
.L_x_5391:
[----:B------:R-:W-:Y:S05]  /*29ee0*/  BSYNC.RECONVERGENT B6 ;  /* 0x0000000000067941 */ /* 0x000fea0003800200 */
.L_x_5390:
        /* <DEDUP_REMOVED lines=21> */
.L_x_5396:
[----:B------:R-:W-:Y:S05]  /*2a040*/  BSYNC.RECONVERGENT B6 ;  /* 0x0000000000067941 */ /* 0x000fea0003800200 */
.L_x_5395:
        /* <DEDUP_REMOVED lines=21> */
.L_x_5398:
[----:B------:R-:W-:Y:S05]  /*2a1a0*/  BSYNC.RECONVERGENT B6 ;  /* 0x0000000000067941 */ /* 0x000fea0003800200 */
.L_x_5397:
        /* <DEDUP_REMOVED lines=26> */
.L_x_5400:
[----:B------:R-:W-:Y:S05]  /*2a350*/  BSYNC.RECONVERGENT B6 ;  /* 0x0000000000067941 */ /* 0x000fea0003800200 */
.L_x_5399:
        /* <DEDUP_REMOVED lines=23> */
.L_x_5428:
        /* <DEDUP_REMOVED lines=28> */
.L_x_5405:
        /* <DEDUP_REMOVED lines=8> */
.L_x_5406:
[----:B------:R-:W-:Y:S05]  /*2a710*/  BSYNC.RECONVERGENT B1 ;  /* 0x0000000000017941 */ /* 0x000fea0003800200 */
.L_x_5404:
        /* <DEDUP_REMOVED lines=44> */
.L_x_5408:
        /* <DEDUP_REMOVED lines=8> */
.L_x_5409:
[----:B------:R-:W-:Y:S05]  /*2aa60*/  BSYNC.RECONVERGENT B1 ;  /* 0x0000000000017941 */ /* 0x000fea0003800200 */
.L_x_5407:
        /* <DEDUP_REMOVED lines=44> */
.L_x_5411:
        /* <DEDUP_REMOVED lines=8> */
.L_x_5412:
[----:B------:R-:W-:Y:S05]  /*2adb0*/  BSYNC.RECONVERGENT B1 ;  /* 0x0000000000017941 */ /* 0x000fea0003800200 */
.L_x_5410:
        /* <DEDUP_REMOVED lines=44> */
.L_x_5414:
        /* <DEDUP_REMOVED lines=8> */
.L_x_5415:
[----:B------:R-:W-:Y:S05]  /*2b100*/  BSYNC.RECONVERGENT B1 ;  /* 0x0000000000017941 */ /* 0x000fea0003800200 */
.L_x_5413:
        /* <DEDUP_REMOVED lines=44> */
.L_x_5417:
        /* <DEDUP_REMOVED lines=8> */
.L_x_5418:
[----:B------:R-:W-:Y:S05]  /*2b450*/  BSYNC.RECONVERGENT B1 ;  /* 0x0000000000017941 */ /* 0x000fea0003800200 */
.L_x_5416:
        /* <DEDUP_REMOVED lines=44> */
.L_x_5420:
        /* <DEDUP_REMOVED lines=8> */
.L_x_5421:
[----:B------:R-:W-:Y:S05]  /*2b7a0*/  BSYNC.RECONVERGENT B1 ;  /* 0x0000000000017941 */ /* 0x000fea0003800200 */
.L_x_5419:
        /* <DEDUP_REMOVED lines=44> */
.L_x_5423:
        /* <DEDUP_REMOVED lines=8> */
.L_x_5424:
[----:B------:R-:W-:Y:S05]  /*2baf0*/  BSYNC.RECONVERGENT B1 ;  /* 0x0000000000017941 */ /* 0x000fea0003800200 */
.L_x_5422:
        /* <DEDUP_REMOVED lines=44> */
.L_x_5426:
        /* <DEDUP_REMOVED lines=8> */
.L_x_5427:
[----:B------:R-:W-:Y:S05]  /*2be40*/  BSYNC.RECONVERGENT B1 ;  /* 0x0000000000017941 */ /* 0x000fea0003800200 */
.L_x_5425:
        /* <DEDUP_REMOVED lines=23> */
.L_x_5403:
[----:B------:R-:W-:-:S07]  /*2bfc0*/  IADD3 R17, PT, PT, R17, 0x3, RZ ;  /* 0x0000000311117810 */ /* 0x000fce0007ffe0ff */
.L_x_5402:
        /* <DEDUP_REMOVED lines=31> */
.L_x_5431:
        /* <DEDUP_REMOVED lines=8> */
.L_x_5432:
[----:B------:R-:W-:Y:S05]  /*2c240*/  BSYNC.RECONVERGENT B0 ;  /* 0x0000000000007941 */ /* 0x000fea0003800200 */
.L_x_5430:
        /* <DEDUP_REMOVED lines=44> */
.L_x_5434:
        /* <DEDUP_REMOVED lines=8> */
.L_x_5435:
[----:B------:R-:W-:Y:S05]  /*2c590*/  BSYNC.RECONVERGENT B0 ;  /* 0x0000000000007941 */ /* 0x000fea0003800200 */
.L_x_5433:
        /* <DEDUP_REMOVED lines=44> */
.L_x_5437:
        /* <DEDUP_REMOVED lines=8> */
.L_x_5438:
[----:B------:R-:W-:Y:S05]  /*2c8e0*/  BSYNC.RECONVERGENT B0 ;  /* 0x0000000000007941 */ /* 0x000fea0003800200 */
.L_x_5436:
        /* <DEDUP_REMOVED lines=44> */
.L_x_5440:
        /* <DEDUP_REMOVED lines=8> */
.L_x_5441:
[----:B------:R-:W-:Y:S05]  /*2cc30*/  BSYNC.RECONVERGENT B0 ;  /* 0x0000000000007941 */ /* 0x000fea0003800200 */
.L_x_5439:
        /* <DEDUP_REMOVED lines=18> */
.L_x_5429:
        /* <DEDUP_REMOVED lines=31> */
.L_x_5444:
        /* <DEDUP_REMOVED lines=8> */
.L_x_5445:
[----:B------:R-:W-:Y:S05]  /*2cfd0*/  BSYNC.RECONVERGENT B0 ;  /* 0x0000000000007941 */ /* 0x000fea0003800200 */
.L_x_5443:
        /* <DEDUP_REMOVED lines=45> */
.L_x_5447:
        /* <DEDUP_REMOVED lines=8> */
.L_x_5448:
[----:B------:R-:W-:Y:S05]  /*2d330*/  BSYNC.RECONVERGENT B0 ;  /* 0x0000000000007941 */ /* 0x000fea0003800200 */
.L_x_5446:
        /* <DEDUP_REMOVED lines=18> */
.L_x_5442:
        /* <DEDUP_REMOVED lines=31> */
.L_x_5450:
[----:B------:R-:W-:Y:S01]  /*2d650*/  MOV R0, R3 ;  /* 0x0000000300007202 */ /* 0x000fe20000000f00 */
[----:B------:R-:W-:Y:S01]  /*2d660*/  IMAD.MOV.U32 R15, RZ, RZ, R24 ;  /* 0x000000ffff0f7224 */ /* 0x000fe200078e0018 */
[----:B------:R-:W-:-:S07]  /*2d670*/  MOV R3, 0x2d690 ;  /* 0x0002d69000037802 */ /* 0x000fce0000000f00 */
[----:B------:R-:W-:Y:S05]  /*2d680*/  CALL.REL.NOINC `($__internal_13_$__cuda_sm20_rem_s64) ;  /* 0x000000f4006c7944 */ /* 0x000fea0003c00000 */
[----:B------:R-:W-:-:S07]  /*2d690*/  MOV R5, R0 ;  /* 0x0000000000057202 */ /* 0x000fce0000000f00 */
.L_x_5451:
[----:B------:R-:W-:Y:S05]  /*2d6a0*/  BSYNC.RECONVERGENT B0 ;  /* 0x0000000000007941 */ /* 0x000fea0003800200 */
.L_x_5449:
        /* <DEDUP_REMOVED lines=10> */
.L_x_5401:
        /* <DEDUP_REMOVED lines=15> */
.L_x_5456:
        /* <DEDUP_REMOVED lines=22> */
.L_x_5455:
[----:B------:R-:W-:Y:S05]  /*2d9a0*/  BSYNC.RECONVERGENT B7 ;  /* 0x0000000000077941 */ /* 0x000fea0003800200 */
.L_x_5454:
[----:B------:R-:W-:-:S05]  /*2d9b0*/  IADD3 R18, P0, PT, R18, 0x8, RZ ;  /* 0x0000000812127810 */ /* 0x000fca0007f1e0ff */
[----:B------:R-:W-:Y:S01]  /*2d9c0*/  IMAD.X R19, RZ, RZ, R19, P0 ;  /* 0x000000ffff137224 */ /* 0x000fe200000e0613 */
[----:B------:R-:W-:-:S04]  /*2d9d0*/  ISETP.GE.U32.AND P0, PT, R18, R17, PT ;  /* 0x000000111200720c */ /* 0x000fc80003f06070 */
[----:B------:R-:W-:-:S13]  /*2d9e0*/  ISETP.GE.U32.AND.EX P0, PT, R19, R22, PT, P0 ;  /* 0x000000161300720c */ /* 0x000fda0003f06100 */
[----:B------:R-:W-:Y:S05]  /*2d9f0*/  @!P0 BRA `(.L_x_5456) ;  /* 0xfffffffc00908947 */ /* 0x000fea000383ffff */
.L_x_5453:
[----:B------:R-:W-:Y:S05]  /*2da00*/  BSYNC.RECONVERGENT B6 ;  /* 0x0000000000067941 */ /* 0x000fea0003800200 */
.L_x_5452:
        /* <DEDUP_REMOVED lines=21> */
.L_x_5458:
[----:B------:R-:W-:Y:S05]  /*2db60*/  BSYNC.RECONVERGENT B6 ;  /* 0x0000000000067941 */ /* 0x000fea0003800200 */
.L_x_5457:
        /* <DEDUP_REMOVED lines=21> */
.L_x_5460:
[----:B------:R-:W-:Y:S05]  /*2dcc0*/  BSYNC.RECONVERGENT B6 ;  /* 0x0000000000067941 */ /* 0x000fea0003800200 */
.L_x_5459:
        /* <DEDUP_REMOVED lines=26> */
.L_x_5462:
[----:B------:R-:W-:Y:S05]  /*2de70*/  BSYNC.RECONVERGENT B6 ;  /* 0x0000000000067941 */ /* 0x000fea0003800200 */
.L_x_5461:
        /* <DEDUP_REMOVED lines=24> */
.L_x_5490:
        /* <DEDUP_REMOVED lines=28> */
.L_x_5467:
        /* <DEDUP_REMOVED lines=8> */
.L_x_5468:
[----:B------:R-:W-:Y:S05]  /*2e240*/  BSYNC.RECONVERGENT B1 ;  /* 0x0000000000017941 */ /* 0x000fea0003800200 */
.L_x_5466:
        /* <DEDUP_REMOVED lines=45> */
.L_x_5470:
        /* <DEDUP_REMOVED lines=8> */
.L_x_5471:
[----:B------:R-:W-:Y:S05]  /*2e5a0*/  BSYNC.RECONVERGENT B1 ;  /* 0x0000000000017941 */ /* 0x000fea0003800200 */
.L_x_5469:
        /* <DEDUP_REMOVED lines=44> */
.L_x_5473:
        /* <DEDUP_REMOVED lines=8> */
.L_x_5474:
[----:B------:R-:W-:Y:S05]  /*2e8f0*/  BSYNC.RECONVERGENT B1 ;  /* 0x0000000000017941 */ /* 0x000fea0003800200 */
.L_x_5472:
        /* <DEDUP_REMOVED lines=44> */
.L_x_5476:
        /* <DEDUP_REMOVED lines=8> */
.L_x_5477:
[----:B------:R-:W-:Y:S05]  /*2ec40*/  BSYNC.RECONVERGENT B1 ;  /* 0x0000000000017941 */ /* 0x000fea0003800200 */
.L_x_5475:
        /* <DEDUP_REMOVED lines=44> */
.L_x_5479:
        /* <DEDUP_REMOVED lines=8> */
.L_x_5480:
[----:B------:R-:W-:Y:S05]  /*2ef90*/  BSYNC.RECONVERGENT B1 ;  /* 0x0000000000017941 */ /* 0x000fea0003800200 */
.L_x_5478:
        /* <DEDUP_REMOVED lines=44> */
.L_x_5482:
        /* <DEDUP_REMOVED lines=8> */
.L_x_5483:
[----:B------:R-:W-:Y:S05]  /*2f2e0*/  BSYNC.RECONVERGENT B1 ;  /* 0x0000000000017941 */ /* 0x000fea0003800200 */
.L_x_5481:
        /* <DEDUP_REMOVED lines=44> */
.L_x_5485:
        /* <DEDUP_REMOVED lines=8> */
.L_x_5486:
[----:B------:R-:W-:Y:S05]  /*2f630*/  BSYNC.RECONVERGENT B1 ;  /* 0x0000000000017941 */ /* 0x000fea0003800200 */
.L_x_5484:
        /* <DEDUP_REMOVED lines=44> */
.L_x_5488:
        /* <DEDUP_REMOVED lines=8> */
.L_x_5489:
[----:B------:R-:W-:Y:S05]  /*2f980*/  BSYNC.RECONVERGENT B1 ;  /* 0x0000000000017941 */ /* 0x000fea0003800200 */
.L_x_5487:
        /* <DEDUP_REMOVED lines=23> */
.L_x_5465:
[----:B------:R-:W-:-:S07]  /*2fb00*/  IADD3 R17, PT, PT, R24, 0x3, RZ ;  /* 0x0000000318117810 */ /* 0x000fce0007ffe0ff */
.L_x_5464:
        /* <DEDUP_REMOVED lines=31> */
.L_x_5493:
        /* <DEDUP_REMOVED lines=8> */
.L_x_5494:
[----:B------:R-:W-:Y:S05]  /*2fd80*/  BSYNC.RECONVERGENT B0 ;  /* 0x0000000000007941 */ /* 0x000fea0003800200 */
.L_x_5492:
        /* <DEDUP_REMOVED lines=45> */
.L_x_5496:
        /* <DEDUP_REMOVED lines=8> */
.L_x_5497:
[----:B------:R-:W-:Y:S05]  /*300e0*/  BSYNC.RECONVERGENT B0 ;  /* 0x0000000000007941 */ /* 0x000fea0003800200 */
.L_x_5495:
        /* <DEDUP_REMOVED lines=44> */
.L_x_5499:
        /* <DEDUP_REMOVED lines=8> */
.L_x_5500:
[----:B------:R-:W-:Y:S05]  /*30430*/  BSYNC.RECONVERGENT B0 ;  /* 0x0000000000007941 */ /* 0x000fea0003800200 */
.L_x_5498:
        /* <DEDUP_REMOVED lines=44> */
.L_x_5502:
        /* <DEDUP_REMOVED lines=8> */
.L_x_5503:
[----:B------:R-:W-:Y:S05]  /*30780*/  BSYNC.RECONVERGENT B0 ;  /* 0x0000000000007941 */ /* 0x000fea0003800200 */
.L_x_5501:
        /* <DEDUP_REMOVED lines=18> */
.L_x_5491:
        /* <DEDUP_REMOVED lines=31> */
.L_x_5506:
        /* <DEDUP_REMOVED lines=8> */
.L_x_5507:
[----:B------:R-:W-:Y:S05]  /*30b20*/  BSYNC.RECONVERGENT B0 ;  /* 0x0000000000007941 */ /* 0x000fea0003800200 */
.L_x_5505:
        /* <DEDUP_REMOVED lines=45> */
.L_x_5509:
        /* <DEDUP_REMOVED lines=8> */
.L_x_5510:
[----:B------:R-:W-:Y:S05]  /*30e80*/  BSYNC.RECONVERGENT B0 ;  /* 0x0000000000007941 */ /* 0x000fea0003800200 */
.L_x_5508:
        /* <DEDUP_REMOVED lines=18> */
.L_x_5504:
        /* <DEDUP_REMOVED lines=31> */
.L_x_5512:
[----:B------:R-:W-:Y:S01]  /*311a0*/  IMAD.MOV.U32 R0, RZ, RZ, R3 ;  /* 0x000000ffff007224 */ /* 0x000fe200078e0003 */
[----:B------:R-:W-:Y:S01]  /*311b0*/  MOV R15, R27 ;  /* 0x0000001b000f7202 */ /* 0x000fe20000000f00 */
[----:B------:R-:W-:Y:S01]  /*311c0*/  IMAD.MOV.U32 R6, RZ, RZ, R26 ;  /* 0x000000ffff067224 */ /* 0x000fe200078e001a */
[----:B------:R-:W-:-:S07]  /*311d0*/  MOV R3, 0x311f0 ;  /* 0x000311f000037802 */ /* 0x000fce0000000f00 */
[----:B------:R-:W-:Y:S05]  /*311e0*/  CALL.REL.NOINC `($__internal_13_$__cuda_sm20_rem_s64) ;  /* 0x000000b800947944 */ /* 0x000fea0003c00000 */
[----:B------:R-:W-:-:S07]  /*311f0*/  MOV R5, R0 ;  /* 0x0000000000057202 */ /* 0x000fce0000000f00 */
.L_x_5513:
[----:B------:R-:W-:Y:S05]  /*31200*/  BSYNC.RECONVERGENT B0 ;  /* 0x0000000000007941 */ /* 0x000fea0003800200 */
.L_x_5511:
        /* <DEDUP_REMOVED lines=10> */
.L_x_5463:
        /* <DEDUP_REMOVED lines=15> */
.L_x_5518:
        /* <DEDUP_REMOVED lines=22> */
.L_x_5517:
[----:B------:R-:W-:Y:S05]  /*31500*/  BSYNC.RECONVERGENT B7 ;  /* 0x0000000000077941 */ /* 0x000fea0003800200 */
.L_x_5516:
[----:B------:R-:W-:-:S05]  /*31510*/  IADD3 R18, P0, PT, R18, 0x8, RZ ;  /* 0x0000000812127810 */ /* 0x000fca0007f1e0ff */
[----:B------:R-:W-:Y:S01]  /*31520*/  IMAD.X R19, RZ, RZ, R19, P0 ;  /* 0x000000ffff137224 */ /* 0x000fe200000e0613 */
[----:B------:R-:W-:-:S04]  /*31530*/  ISETP.GE.U32.AND P0, PT, R18, R17, PT ;  /* 0x000000111200720c */ /* 0x000fc80003f06070 */
[----:B------:R-:W-:-:S13]  /*31540*/  ISETP.GE.U32.AND.EX P0, PT, R19, R22, PT, P0 ;  /* 0x000000161300720c */ /* 0x000fda0003f06100 */
[----:B------:R-:W-:Y:S05]  /*31550*/  @!P0 BRA `(.L_x_5518) ;  /* 0xfffffffc00908947 */ /* 0x000fea000383ffff */
.L_x_5515:
[----:B------:R-:W-:Y:S05]  /*31560*/  BSYNC.RECONVERGENT B6 ;  /* 0x0000000000067941 */ /* 0x000fea0003800200 */
.L_x_5514:
        /* <DEDUP_REMOVED lines=21> */
.L_x_5520:
[----:B------:R-:W-:Y:S05]  /*316c0*/  BSYNC.RECONVERGENT B6 ;  /* 0x0000000000067941 */ /* 0x000fea0003800200 */
.L_x_5519:
        /* <DEDUP_REMOVED lines=21> */
.L_x_5522:
[----:B------:R-:W-:Y:S05]  /*31820*/  BSYNC.RECONVERGENT B6 ;  /* 0x0000000000067941 */ /* 0x000fea0003800200 */
.L_x_5521:
        /* <DEDUP_REMOVED lines=26> */
.L_x_5524:
[----:B------:R-:W-:Y:S05]  /*319d0*/  BSYNC.RECONVERGENT B6 ;  /* 0x0000000000067941 */ /* 0x000fea0003800200 */
.L_x_5523:
        /* <DEDUP_REMOVED lines=24> */
.L_x_5552:
        /* <DEDUP_REMOVED lines=28> */
.L_x_5529:
        /* <DEDUP_REMOVED lines=8> */
.L_x_5530:
[----:B------:R-:W-:Y:S05]  /*31da0*/  BSYNC.RECONVERGENT B1 ;  /* 0x0000000000017941 */ /* 0x000fea0003800200 */
.L_x_5528:
        /* <DEDUP_REMOVED lines=45> */
.L_x_5532:
        /* <DEDUP_REMOVED lines=8> */
.L_x_5533:
[----:B------:R-:W-:Y:S05]  /*32100*/  BSYNC.RECONVERGENT B1 ;  /* 0x0000000000017941 */ /* 0x000fea0003800200 */
.L_x_5531:
        /* <DEDUP_REMOVED lines=44> */
.L_x_5535:
        /* <DEDUP_REMOVED lines=8> */
.L_x_5536:
[----:B------:R-:W-:Y:S05]  /*32450*/  BSYNC.RECONVERGENT B1 ;  /* 0x0000000000017941 */ /* 0x000fea0003800200 */
.L_x_5534:
        /* <DEDUP_REMOVED lines=44> */
.L_x_5538:
        /* <DEDUP_REMOVED lines=8> */
.L_x_5539:
[----:B------:R-:W-:Y:S05]  /*327a0*/  BSYNC.RECONVERGENT B1 ;  /* 0x0000000000017941 */ /* 0x000fea0003800200 */
.L_x_5537:
        /* <DEDUP_REMOVED lines=44> */
.L_x_5541:
        /* <DEDUP_REMOVED lines=8> */
.L_x_5542:
[----:B------:R-:W-:Y:S05]  /*32af0*/  BSYNC.RECONVERGENT B1 ;  /* 0x0000000000017941 */ /* 0x000fea0003800200 */
.L_x_5540:
        /* <DEDUP_REMOVED lines=44> */
.L_x_5544:
        /* <DEDUP_REMOVED lines=8> */
.L_x_5545:
[----:B------:R-:W-:Y:S05]  /*32e40*/  BSYNC.RECONVERGENT B1 ;  /* 0x0000000000017941 */ /* 0x000fea0003800200 */
.L_x_5543:
        /* <DEDUP_REMOVED lines=45> */
.L_x_5547:
[----:B------:R-:W-:Y:S01]  /*33120*/  IMAD.MOV.U32 R4, RZ, RZ, R20 ;  /* 0x000000ffff047224 */ /* 0x000fe200078e0014 */
[----:B------:R-:W-:Y:S01]  /*33130*/  MOV R5, R21 ;  /* 0x0000001500057202 */ /* 0x000fe20000000f00 */
[----:B------:R-:W-:Y:S01]  /*33140*/  IMAD.MOV.U32 R3, RZ, RZ, R7 ;  /* 0x000000ffff037224 */ /* 0x000fe200078e0007 */
[----:B------:R-:W-:Y:S02]  /*33150*/  MOV R2, R6 ;  /* 0x0000000600027202 */ /* 0x000fe40000000f00 */
[----:B------:R-:W-:-:S07]  /*33160*/  MOV R0, 0x33180 ;  /* 0x0003318000007802 */ /* 0x000fce0000000f00 */
[----:B------:R-:W-:Y:S05]  /*33170*/  CALL.REL.NOINC `($__internal_12_$__cuda_sm20_div_s64) ;  /* 0x0000009400607944 */ /* 0x000fea0003c00000 */
[----:B------:R-:W-:Y:S02]  /*33180*/  MOV R18, R4 ;  /* 0x0000000400127202 */ /* 0x000fe40000000f00 */
[----:B------:R-:W-:-:S07]  /*33190*/  MOV R19, R5 ;  /* 0x0000000500137202 */ /* 0x000fce0000000f00 */
.L_x_5548:
[----:B------:R-:W-:Y:S05]  /*331a0*/  BSYNC.RECONVERGENT B1 ;  /* 0x0000000000017941 */ /* 0x000fea0003800200 */
.L_x_5546:
        /* <DEDUP_REMOVED lines=44> */
.L_x_5550:
        /* <DEDUP_REMOVED lines=8> */
.L_x_5551:
[----:B------:R-:W-:Y:S05]  /*334f0*/  BSYNC.RECONVERGENT B1 ;  /* 0x0000000000017941 */ /* 0x000fea0003800200 */
.L_x_5549:
        /* <DEDUP_REMOVED lines=23> */
.L_x_5527:
[----:B------:R-:W-:-:S07]  /*33670*/  IADD3 R14, PT, PT, R25, 0x3, RZ ;  /* 0x00000003190e7810 */ /* 0x000fce0007ffe0ff */
.L_x_5526:
        /* <DEDUP_REMOVED lines=31> */
.L_x_5555:
[----:B------:R-:W-:Y:S01]  /*33870*/  MOV R4, R29 ;  /* 0x0000001d00047202 */ /* 0x000fe20000000f00 */
[----:B------:R-:W-:Y:S01]  /*33880*/  IMAD.MOV.U32 R2, RZ, RZ, R22 ;  /* 0x000000ffff027224 */ /* 0x000fe200078e0016 */
[----:B------:R-:W-:Y:S02]  /*33890*/  MOV R5, R28 ;  /* 0x0000001c00057202 */ /* 0x000fe40000000f00 */
[----:B------:R-:W-:Y:S02]  /*338a0*/  MOV R3, R23 ;  /* 0x0000001700037202 */ /* 0x000fe40000000f00 */
[----:B------:R-:W-:-:S07]  /*338b0*/  MOV R0, 0x338d0 ;  /* 0x000338d000007802 */ /* 0x000fce0000000f00 */
[----:B------:R-:W-:Y:S05]  /*338c0*/  CALL.REL.NOINC `($__internal_12_$__cuda_sm20_div_s64) ;  /* 0x0000008c008c7944 */ /* 0x000fea0003c00000 */
[----:B------:R-:W-:Y:S01]  /*338d0*/  MOV R18, R4 ;  /* 0x0000000400127202 */ /* 0x000fe20000000f00 */
[----:B------:R-:W-:-:S07]  /*338e0*/  IMAD.MOV.U32 R19, RZ, RZ, R5 ;  /* 0x000000ffff137224 */ /* 0x000fce00078e0005 */
.L_x_5556:
[----:B------:R-:W-:Y:S05]  /*338f0*/  BSYNC.RECONVERGENT B0 ;  /* 0x0000000000007941 */ /* 0x000fea0003800200 */
.L_x_5554:
        /* <DEDUP_REMOVED lines=45> */
.L_x_5558:
[----:B------:R-:W-:Y:S01]  /*33bd0*/  MOV R4, R18 ;  /* 0x0000001200047202 */ /* 0x000fe20000000f00 */
[----:B------:R-:W-:Y:S01]  /*33be0*/  IMAD.MOV.U32 R5, RZ, RZ, R19 ;  /* 0x000000ffff057224 */ /* 0x000fe200078e0013 */
[----:B------:R-:W-:Y:S02]  /*33bf0*/  MOV R2, R20 ;  /* 0x0000001400027202 */ /* 0x000fe40000000f00 */
[----:B------:R-:W-:Y:S02]  /*33c00*/  MOV R3, R21 ;  /* 0x0000001500037202 */ /* 0x000fe40000000f00 */
[----:B------:R-:W-:-:S07]  /*33c10*/  MOV R0, 0x33c30 ;  /* 0x00033c3000007802 */ /* 0x000fce0000000f00 */
[----:B------:R-:W-:Y:S05]  /*33c20*/  CALL.REL.NOINC `($__internal_12_$__cuda_sm20_div_s64) ;  /* 0x0000008800b47944 */ /* 0x000fea0003c00000 */
[----:B------:R-:W-:Y:S01]  /*33c30*/  IMAD.MOV.U32 R6, RZ, RZ, R4 ;  /* 0x000000ffff067224 */ /* 0x000fe200078e0004 */
[----:B------:R-:W-:-:S07]  /*33c40*/  MOV R7, R5 ;  /* 0x0000000500077202 */ /* 0x000fce0000000f00 */
.L_x_5559:
[----:B------:R-:W-:Y:S05]  /*33c50*/  BSYNC.RECONVERGENT B0 ;  /* 0x0000000000007941 */ /* 0x000fea0003800200 */
.L_x_5557:
        /* <DEDUP_REMOVED lines=44> */
.L_x_5561:
        /* <DEDUP_REMOVED lines=8> */
.L_x_5562:
[----:B------:R-:W-:Y:S05]  /*33fa0*/  BSYNC.RECONVERGENT B0 ;  /* 0x0000000000007941 */ /* 0x000fea0003800200 */
.L_x_5560:
        /* <DEDUP_REMOVED lines=44> */
.L_x_5564:
        /* <DEDUP_REMOVED lines=8> */
.L_x_5565:
[----:B------:R-:W-:Y:S05]  /*342f0*/  BSYNC.RECONVERGENT B0 ;  /* 0x0000000000007941 */ /* 0x000fea0003800200 */
.L_x_5563:
        /* <DEDUP_REMOVED lines=18> */
.L_x_5553:
        /* <DEDUP_REMOVED lines=31> */
.L_x_5568:
        /* <DEDUP_REMOVED lines=8> */
.L_x_5569:
[----:B------:R-:W-:Y:S05]  /*34690*/  BSYNC.RECONVERGENT B0 ;  /* 0x0000000000007941 */ /* 0x000fea0003800200 */
.L_x_5567:
        /* <DEDUP_REMOVED lines=45> */
.L_x_5571:
        /* <DEDUP_REMOVED lines=8> */
.L_x_5572:
[----:B------:R-:W-:Y:S05]  /*349f0*/  BSYNC.RECONVERGENT B0 ;  /* 0x0000000000007941 */ /* 0x000fea0003800200 */
.L_x_5570:
        /* <DEDUP_REMOVED lines=18> */
.L_x_5566:
        /* <DEDUP_REMOVED lines=31> */
.L_x_5574:
[----:B------:R-:W-:Y:S01]  /*34d10*/  MOV R0, R3 ;  /* 0x0000000300007202 */ /* 0x000fe20000000f00 */
[----:B------:R-:W-:Y:S01]  /*34d20*/  IMAD.MOV.U32 R15, RZ, RZ, R29 ;  /* 0x000000ffff0f7224 */ /* 0x000fe200078e001d */
[----:B------:R-:W-:Y:S02]  /*34d30*/  MOV R6, R28 ;  /* 0x0000001c00067202 */ /* 0x000fe40000000f00 */
[----:B------:R-:W-:-:S07]  /*34d40*/  MOV R3, 0x34d60 ;  /* 0x00034d6000037802 */ /* 0x000fce0000000f00 */
[----:B------:R-:W-:Y:S05]  /*34d50*/  CALL.REL.NOINC `($__internal_13_$__cuda_sm20_rem_s64) ;  /* 0x0000007c00b87944 */ /* 0x000fea0003c00000 */
[----:B------:R-:W-:-:S07]  /*34d60*/  MOV R5, R0 ;  /* 0x0000000000057202 */ /* 0x000fce0000000f00 */
.L_x_5575:
[----:B------:R-:W-:Y:S05]  /*34d70*/  BSYNC.RECONVERGENT B0 ;  /* 0x0000000000007941 */ /* 0x000fea0003800200 */
.L_x_5573:
        /* <DEDUP_REMOVED lines=10> */
.L_x_5525:
        /* <DEDUP_REMOVED lines=15> */
.L_x_5580:
        /* <DEDUP_REMOVED lines=22> */
.L_x_5579:
[----:B------:R-:W-:Y:S05]  /*35070*/  BSYNC.RECONVERGENT B7 ;  /* 0x0000000000077941 */ /* 0x000fea0003800200 */
.L_x_5578:
[----:B------:R-:W-:-:S04]  /*35080*/  IADD3 R18, P0, PT, R18, 0x8, RZ ;  /* 0x0000000812127810 */ /* 0x000fc80007f1e0ff */
[----:B------:R-:W-:Y:S02]  /*35090*/  IADD3.X R19, PT, PT, RZ, R19, RZ, P0, !PT ;  /* 0x00000013ff137210 */ /* 0x000fe400007fe4ff */
[----:B------:R-:W-:-:S04]  /*350a0*/  ISETP.GE.U32.AND P0, PT, R18, R17, PT ;  /* 0x000000111200720c */ /* 0x000fc80003f06070 */
[----:B------:R-:W-:-:S13]  /*350b0*/  ISETP.GE.U32.AND.EX P0, PT, R19, R22, PT, P0 ;  /* 0x000000161300720c */ /* 0x000fda0003f06100 */
[----:B------:R-:W-:Y:S05]  /*350c0*/  @!P0 BRA `(.L_x_5580) ;  /* 0xfffffffc00908947 */ /* 0x000fea000383ffff */
.L_x_5577:
[----:B------:R-:W-:Y:S05]  /*350d0*/  BSYNC.RECONVERGENT B6 ;  /* 0x0000000000067941 */ /* 0x000fea0003800200 */
.L_x_5576:
        /* <DEDUP_REMOVED lines=21> */
.L_x_5582:
[----:B------:R-:W-:Y:S05]  /*35230*/  BSYNC.RECONVERGENT B6 ;  /* 0x0000000000067941 */ /* 0x000fea0003800200 */
.L_x_5581:
        /* <DEDUP_REMOVED lines=21> */
.L_x_5584:
[----:B------:R-:W-:Y:S05]  /*35390*/  BSYNC.RECONVERGENT B6 ;  /* 0x0000000000067941 */ /* 0x000fea0003800200 */
.L_x_5583:
        /* <DEDUP_REMOVED lines=26> */
.L_x_5586:
[----:B------:R-:W-:Y:S05]  /*35540*/  BSYNC.RECONVERGENT B6 ;  /* 0x0000000000067941 */ /* 0x000fea0003800200 */
.L_x_5585:
        /* <DEDUP_REMOVED lines=24> */
.L_x_5614:
        /* <DEDUP_REMOVED lines=28> */
.L_x_5591:
        /* <DEDUP_REMOVED lines=8> */
.L_x_5592:
[----:B------:R-:W-:Y:S05]  /*35910*/  BSYNC.RECONVERGENT B1 ;  /* 0x0000000000017941 */ /* 0x000fea0003800200 */
.L_x_5590:
        /* <DEDUP_REMOVED lines=45> */
.L_x_5594:
        /* <DEDUP_REMOVED lines=8> */
.L_x_5595:
[----:B------:R-:W-:Y:S05]  /*35c70*/  BSYNC.RECONVERGENT B1 ;  /* 0x0000000000017941 */ /* 0x000fea0003800200 */
.L_x_5593:
        /* <DEDUP_REMOVED lines=44> */
.L_x_5597:
        /* <DEDUP_REMOVED lines=8> */
.L_x_5598:
[----:B------:R-:W-:Y:S05]  /*35fc0*/  BSYNC.RECONVERGENT B1 ;  /* 0x0000000000017941 */ /* 0x000fea0003800200 */
.L_x_5596:
        /* <DEDUP_REMOVED lines=44> */
.L_x_5600:
        /* <DEDUP_REMOVED lines=8> */
.L_x_5601:
[----:B------:R-:W-:Y:S05]  /*36310*/  BSYNC.RECONVERGENT B1 ;  /* 0x0000000000017941 */ /* 0x000fea0003800200 */
.L_x_5599:
        /* <DEDUP_REMOVED lines=44> */
.L_x_5603:
        /* <DEDUP_REMOVED lines=8> */
.L_x_5604:
[----:B------:R-:W-:Y:S05]  /*36660*/  BSYNC.RECONVERGENT B1 ;  /* 0x0000000000017941 */ /* 0x000fea0003800200 */
.L_x_5602:
        /* <DEDUP_REMOVED lines=44> */
.L_x_5606:
        /* <DEDUP_REMOVED lines=8> */
.L_x_5607:
[----:B------:R-:W-:Y:S05]  /*369b0*/  BSYNC.RECONVERGENT B1 ;  /* 0x0000000000017941 */ /* 0x000fea0003800200 */
.L_x_5605:
        /* <DEDUP_REMOVED lines=44> */
.L_x_5609:
        /* <DEDUP_REMOVED lines=8> */
.L_x_5610:
[----:B------:R-:W-:Y:S05]  /*36d00*/  BSYNC.RECONVERGENT B1 ;  /* 0x0000000000017941 */ /* 0x000fea0003800200 */
.L_x_5608:
        /* <DEDUP_REMOVED lines=43> */
.L_x_5612:
        /* <DEDUP_REMOVED lines=8> */
.L_x_5613:
[----:B------:R-:W-:Y:S05]  /*37040*/  BSYNC.RECONVERGENT B1 ;  /* 0x0000000000017941 */ /* 0x000fea0003800200 */
.L_x_5611:
        /* <DEDUP_REMOVED lines=22> */
.L_x_5589:
[----:B------:R-:W-:-:S07]  /*371b0*/  VIADD R14, R24, 0x3 ;  /* 0x00000003180e7836 */ /* 0x000fce0000000000 */
.L_x_5588:
        /* <DEDUP_REMOVED lines=31> */
.L_x_5617:
        /* <DEDUP_REMOVED lines=8> */
.L_x_5618:
[----:B------:R-:W-:Y:S05]  /*37430*/  BSYNC.RECONVERGENT B0 ;  /* 0x0000000000007941 */ /* 0x000fea0003800200 */
.L_x_5616:
        /* <DEDUP_REMOVED lines=45> */
.L_x_5620:
        /* <DEDUP_REMOVED lines=8> */
.L_x_5621:
[----:B------:R-:W-:Y:S05]  /*37790*/  BSYNC.RECONVERGENT B0 ;  /* 0x0000000000007941 */ /* 0x000fea0003800200 */
.L_x_5619:
        /* <DEDUP_REMOVED lines=44> */
.L_x_5623:
        /* <DEDUP_REMOVED lines=8> */
.L_x_5624:
[----:B------:R-:W-:Y:S05]  /*37ae0*/  BSYNC.RECONVERGENT B0 ;  /* 0x0000000000007941 */ /* 0x000fea0003800200 */
.L_x_5622:
        /* <DEDUP_REMOVED lines=44> */
.L_x_5626:
        /* <DEDUP_REMOVED lines=8> */
.L_x_5627:
[----:B------:R-:W-:Y:S05]  /*37e30*/  BSYNC.RECONVERGENT B0 ;  /* 0x0000000000007941 */ /* 0x000fea0003800200 */
.L_x_5625:
        /* <DEDUP_REMOVED lines=18> */
.L_x_5615:
        /* <DEDUP_REMOVED lines=31> */
.L_x_5630:
        /* <DEDUP_REMOVED lines=8> */
.L_x_5631:
[----:B------:R-:W-:Y:S05]  /*381d0*/  BSYNC.RECONVERGENT B0 ;  /* 0x0000000000007941 */ /* 0x000fea0003800200 */
.L_x_5629:
        /* <DEDUP_REMOVED lines=45> */
.L_x_5633:
        /* <DEDUP_REMOVED lines=8> */
.L_x_5634:
[----:B------:R-:W-:Y:S05]  /*38530*/  BSYNC.RECONVERGENT B0 ;  /* 0x0000000000007941 */ /* 0x000fea0003800200 */
.L_x_5632:
        /* <DEDUP_REMOVED lines=18> */
.L_x_5628:
        /* <DEDUP_REMOVED lines=31> */
.L_x_5636:
[----:B------:R-:W-:Y:S01]  /*38850*/  MOV R0, R3 ;  /* 0x0000000300007202 */ /* 0x000fe20000000f00 */
[----:B------:R-:W-:Y:S01]  /*38860*/  IMAD.MOV.U32 R6, RZ, RZ, R26 ;  /* 0x000000ffff067224 */ /* 0x000fe200078e001a */
[----:B------:R-:W-:Y:S02]  /*38870*/  MOV R15, R27 ;  /* 0x0000001b000f7202 */ /* 0x000fe40000000f00 */
[----:B------:R-:W-:-:S07]  /*38880*/  MOV R3, 0x388a0 ;  /* 0x000388a000037802 */ /* 0x000fce0000000f00 */
[----:B------:R-:W-:Y:S05]  /*38890*/  CALL.REL.NOINC `($__internal_13_$__cuda_sm20_rem_s64) ;  /* 0x0000004000e87944 */ /* 0x000fea0003c00000 */
[----:B------:R-:W-:-:S07]  /*388a0*/  MOV R5, R0 ;  /* 0x0000000000057202 */ /* 0x000fce0000000f00 */
.L_x_5637:
[----:B------:R-:W-:Y:S05]  /*388b0*/  BSYNC.RECONVERGENT B0 ;  /* 0x0000000000007941 */ /* 0x000fea0003800200 */
.L_x_5635:
        /* <DEDUP_REMOVED lines=10> */
.L_x_5587:
        /* <DEDUP_REMOVED lines=15> */
.L_x_5642:
        /* <DEDUP_REMOVED lines=22> */
.L_x_5641:
[----:B------:R-:W-:Y:S05]  /*38bb0*/  BSYNC.RECONVERGENT B7 ;  /* 0x0000000000077941 */ /* 0x000fea0003800200 */
.L_x_5640:
[----:B------:R-:W-:-:S04]  /*38bc0*/  IADD3 R18, P0, PT, R18, 0x8, RZ ;  /* 0x0000000812127810 */ /* 0x000fc80007f1e0ff */
[----:B------:R-:W-:Y:S02]  /*38bd0*/  IADD3.X R19, PT, PT, RZ, R19, RZ, P0, !PT ;  /* 0x00000013ff137210 */ /* 0x000fe400007fe4ff */
[----:B------:R-:W-:-:S04]  /*38be0*/  ISETP.GE.U32.AND P0, PT, R18, R17, PT ;  /* 0x000000111200720c */ /* 0x000fc80003f06070 */
[----:B------:R-:W-:-:S13]  /*38bf0*/  ISETP.GE.U32.AND.EX P0, PT, R19, R22, PT, P0 ;  /* 0x000000161300720c */ /* 0x000fda0003f06100 */
[----:B------:R-:W-:Y:S05]  /*38c00*/  @!P0 BRA `(.L_x_5642) ;  /* 0xfffffffc00908947 */ /* 0x000fea000383ffff */
.L_x_5639:
[----:B------:R-:W-:Y:S05]  /*38c10*/  BSYNC.RECONVERGENT B6 ;  /* 0x0000000000067941 */ /* 0x000fea0003800200 */
.L_x_5638:
        /* <DEDUP_REMOVED lines=21> */
.L_x_5644:
[----:B------:R-:W-:Y:S05]  /*38d70*/  BSYNC.RECONVERGENT B6 ;  /* 0x0000000000067941 */ /* 0x000fea0003800200 */
.L_x_5643:
        /* <DEDUP_REMOVED lines=21> */
.L_x_5646:
[----:B------:R-:W-:Y:S05]  /*38ed0*/  BSYNC.RECONVERGENT B6 ;  /* 0x0000000000067941 */ /* 0x000fea0003800200 */
.L_x_5645:
        /* <DEDUP_REMOVED lines=26> */
.L_x_5648:
[----:B------:R-:W-:Y:S05]  /*39080*/  BSYNC.RECONVERGENT B6 ;  /* 0x0000000000067941 */ /* 0x000fea0003800200 */
.L_x_5647:
        /* <DEDUP_REMOVED lines=25> */
.L_x_5676:
        /* <DEDUP_REMOVED lines=27> */
.L_x_5653:
[----:B------:R-:W-:Y:S01]  /*393d0*/  MOV R4, R29 ;  /* 0x0000001d00047202 */ /* 0x000fe20000000f00 */
[----:B------:R-:W-:Y:S01]  /*393e0*/  IMAD.MOV.U32 R2, RZ, RZ, R24 ;  /* 0x000000ffff027224 */ /* 0x000fe200078e0018 */
[----:B------:R-:W-:Y:S02]  /*393f0*/  MOV R5, R28 ;  /* 0x0000001c00057202 */ /* 0x000fe40000000f00 */
[----:B------:R-:W-:Y:S02]  /*39400*/  MOV R3, R25 ;  /* 0x0000001900037202 */ /* 0x000fe40000000f00 */
[----:B------:R-:W-:-:S07]  /*39410*/  MOV R0, 0x39430 ;  /* 0x0003943000007802 */ /* 0x000fce0000000f00 */
[----:B--2---:R-:W-:Y:S05]  /*39420*/  CALL.REL.NOINC `($__internal_12_$__cuda_sm20_div_s64) ;  /* 0x0000003000b47944 */ /* 0x004fea0003c00000 */
[----:B------:R-:W-:Y:S01]  /*39430*/  MOV R18, R4 ;  /* 0x0000000400127202 */ /* 0x000fe20000000f00 */
[----:B------:R-:W-:-:S07]  /*39440*/  IMAD.MOV.U32 R19, RZ, RZ, R5 ;  /* 0x000000ffff137224 */ /* 0x000fce00078e0005 */
.L_x_5654:
[----:B------:R-:W-:Y:S05]  /*39450*/  BSYNC.RECONVERGENT B1 ;  /* 0x0000000000017941 */ /* 0x000fea0003800200 */
.L_x_5652:
        /* <DEDUP_REMOVED lines=43> */
.L_x_5656:
        /* <DEDUP_REMOVED lines=8> */
.L_x_5657:
[----:B------:R-:W-:Y:S05]  /*39790*/  BSYNC.RECONVERGENT B1 ;  /* 0x0000000000017941 */ /* 0x000fea0003800200 */
.L_x_5655:
        /* <DEDUP_REMOVED lines=42> */
.L_x_5659:
        /* <DEDUP_REMOVED lines=8> */
.L_x_5660:
[----:B------:R-:W-:Y:S05]  /*39ac0*/  BSYNC.RECONVERGENT B1 ;  /* 0x0000000000017941 */ /* 0x000fea0003800200 */
.L_x_5658:
        /* <DEDUP_REMOVED lines=42> */
.L_x_5662:
        /* <DEDUP_REMOVED lines=8> */
.L_x_5663:
[----:B------:R-:W-:Y:S05]  /*39df0*/  BSYNC.RECONVERGENT B1 ;  /* 0x0000000000017941 */ /* 0x000fea0003800200 */
.L_x_5661:
        /* <DEDUP_REMOVED lines=42> */
.L_x_5665:
        /* <DEDUP_REMOVED lines=8> */
.L_x_5666:
[----:B------:R-:W-:Y:S05]  /*3a120*/  BSYNC.RECONVERGENT B1 ;  /* 0x0000000000017941 */ /* 0x000fea0003800200 */
.L_x_5664:
        /* <DEDUP_REMOVED lines=42> */
.L_x_5668:
        /* <DEDUP_REMOVED lines=8> */
.L_x_5669:
[----:B------:R-:W-:Y:S05]  /*3a450*/  BSYNC.RECONVERGENT B1 ;  /* 0x0000000000017941 */ /* 0x000fea0003800200 */
.L_x_5667:
        /* <DEDUP_REMOVED lines=42> */
.L_x_5671:
        /* <DEDUP_REMOVED lines=8> */
.L_x_5672:
[----:B------:R-:W-:Y:S05]  /*3a780*/  BSYNC.RECONVERGENT B1 ;  /* 0x0000000000017941 */ /* 0x000fea0003800200 */
.L_x_5670:
        /* <DEDUP_REMOVED lines=41> */
.L_x_5674:
        /* <DEDUP_REMOVED lines=8> */
.L_x_5675:
[----:B------:R-:W-:Y:S05]  /*3aaa0*/  BSYNC.RECONVERGENT B1 ;  /* 0x0000000000017941 */ /* 0x000fea0003800200 */
.L_x_5673:
        /* <DEDUP_REMOVED lines=21> */
.L_x_5651:
[----:B------:R-:W-:-:S07]  /*3ac00*/  IADD3 R16, PT, PT, R26, 0x3, RZ ;  /* 0x000000031a107810 */ /* 0x000fce0007ffe0ff */
.L_x_5650:
        /* <DEDUP_REMOVED lines=31> */
.L_x_5679:
        /* <DEDUP_REMOVED lines=8> */
.L_x_5680:
[----:B------:R-:W-:Y:S05]  /*3ae80*/  BSYNC.RECONVERGENT B0 ;  /* 0x0000000000007941 */ /* 0x000fea0003800200 */
.L_x_5678:
        /* <DEDUP_REMOVED lines=45> */
.L_x_5682:
        /* <DEDUP_REMOVED lines=8> */
.L_x_5683:
[----:B------:R-:W-:Y:S05]  /*3b1e0*/  BSYNC.RECONVERGENT B0 ;  /* 0x0000000000007941 */ /* 0x000fea0003800200 */
.L_x_5681:
        /* <DEDUP_REMOVED lines=44> */
.L_x_5685:
        /* <DEDUP_REMOVED lines=8> */
.L_x_5686:
[----:B------:R-:W-:Y:S05]  /*3b530*/  BSYNC.RECONVERGENT B0 ;  /* 0x0000000000007941 */ /* 0x000fea0003800200 */
.L_x_5684:
        /* <DEDUP_REMOVED lines=44> */
.L_x_5688:
        /* <DEDUP_REMOVED lines=8> */
.L_x_5689:
[----:B------:R-:W-:Y:S05]  /*3b880*/  BSYNC.RECONVERGENT B0 ;  /* 0x0000000000007941 */ /* 0x000fea0003800200 */
.L_x_5687:
        /* <DEDUP_REMOVED lines=18> */
.L_x_5677:
        /* <DEDUP_REMOVED lines=31> */
.L_x_5692:
        /* <DEDUP_REMOVED lines=8> */
.L_x_5693:
[----:B------:R-:W-:Y:S05]  /*3bc20*/  BSYNC.RECONVERGENT B0 ;  /* 0x0000000000007941 */ /* 0x000fea0003800200 */
.L_x_5691:
        /* <DEDUP_REMOVED lines=45> */
.L_x_5695:
        /* <DEDUP_REMOVED lines=8> */
.L_x_5696:
[----:B------:R-:W-:Y:S05]  /*3bf80*/  BSYNC.RECONVERGENT B0 ;  /* 0x0000000000007941 */ /* 0x000fea0003800200 */
.L_x_5694:
        /* <DEDUP_REMOVED lines=18> */
.L_x_5690:
        /* <DEDUP_REMOVED lines=31> */
.L_x_5698:
[----:B------:R-:W-:Y:S01]  /*3c2a0*/  MOV R0, R3 ;  /* 0x0000000300007202 */ /* 0x000fe20000000f00 */
[----:B------:R-:W-:Y:S01]  /*3c2b0*/  IMAD.MOV.U32 R15, RZ, RZ, R29 ;  /* 0x000000ffff0f7224 */ /* 0x000fe200078e001d */
[----:B------:R-:W-:Y:S02]  /*3c2c0*/  MOV R6, R28 ;  /* 0x0000001c00067202 */ /* 0x000fe40000000f00 */
[----:B------:R-:W-:-:S07]  /*3c2d0*/  MOV R3, 0x3c2f0 ;  /* 0x0003c2f000037802 */ /* 0x000fce0000000f00 */
[----:B------:R-:W-:Y:S05]  /*3c2e0*/  CALL.REL.NOINC `($__internal_13_$__cuda_sm20_rem_s64) ;  /* 0x0000000800547944 */ /* 0x000fea0003c00000 */
[----:B------:R-:W-:-:S07]  /*3c2f0*/  MOV R5, R0 ;  /* 0x0000000000057202 */ /* 0x000fce0000000f00 */
.L_x_5699:
[----:B------:R-:W-:Y:S05]  /*3c300*/  BSYNC.RECONVERGENT B0 ;  /* 0x0000000000007941 */ /* 0x000fea0003800200 */
.L_x_5697:
        /* <DEDUP_REMOVED lines=10> */
.L_x_5649:
        /* <DEDUP_REMOVED lines=15> */
.L_x_5704:
        /* <DEDUP_REMOVED lines=22> */
.L_x_5703:
[----:B------:R-:W-:Y:S05]  /*3c600*/  BSYNC.RECONVERGENT B7 ;  /* 0x0000000000077941 */ /* 0x000fea0003800200 */
.L_x_5702:
[----:B------:R-:W-:-:S04]  /*3c610*/  IADD3 R16, P0, PT, R16, 0x8, RZ ;  /* 0x0000000810107810 */ /* 0x000fc80007f1e0ff */
[----:B------:R-:W-:Y:S02]  /*3c620*/  IADD3.X R17, PT, PT, RZ, R17, RZ, P0, !PT ;  /* 0x00000011ff117210 */ /* 0x000fe400007fe4ff */
[----:B------:R-:W-:-:S04]  /*3c630*/  ISETP.GE.U32.AND P0, PT, R16, R19, PT ;  /* 0x000000131000720c */ /* 0x000fc80003f06070 */
[----:B------:R-:W-:-:S13]  /*3c640*/  ISETP.GE.U32.AND.EX P0, PT, R17, R18, PT, P0 ;  /* 0x000000121100720c */ /* 0x000fda0003f06100 */
[----:B------:R-:W-:Y:S05]  /*3c650*/  @!P0 BRA `(.L_x_5704) ;  /* 0xfffffffc00908947 */ /* 0x000fea000383ffff */
.L_x_5701:
[----:B------:R-:W-:Y:S05]  /*3c660*/  BSYNC.RECONVERGENT B6 ;  /* 0x0000000000067941 */ /* 0x000fea0003800200 */
.L_x_5700:
        /* <DEDUP_REMOVED lines=9> */
        .weak           $__internal_12_$__cuda_sm20_div_s64
        .type           $__internal_12_$__cuda_sm20_div_s64,@function
        .size           $__internal_12_$__cuda_sm20_div_s64,($__internal_13_$__cuda_sm20_rem_s64 - $__internal_12_$__cuda_sm20_div_s64)
$__internal_12_$__cuda_sm20_div_s64:
        /* <DEDUP_REMOVED lines=83> */
[----:B------:R-:W-:Y:S05]  /*3cc30*/  RET.REL.NODEC R2 `(_ZN2at6native29vectorized_elementwise_kernelILi8EZZZNS0_67_GLOBAL__N__bb565c37_34_ValidateCompressedIndicesKernel_cu_33a4b88b42_validate_compressed_sparse_indices_kernelILNS2_8CDimNameE1ENS2_18CUDAKernelLauncherENS2_14EmptyVecKernelENS2_8DummyVecELm0EEEvRKNS_6TensorESA_lllENKUlvE1_clEvENKUlvE0_clEvEUllllllE_St5arrayIPcLm6EEEEviT0_T1_) ;  /* 0xfffffc3002f07950 */ /* 0x000fea0003c3ffff */
        .weak           $__internal_13_$__cuda_sm20_rem_s64
        .type           $__internal_13_$__cuda_sm20_rem_s64,@function
        .size           $__internal_13_$__cuda_sm20_rem_s64,(.L_x_40033 - $__internal_13_$__cuda_sm20_rem_s64)
$__internal_13_$__cuda_sm20_rem_s64:
        /* <DEDUP_REMOVED lines=77> */
[----:B------:R-:W-:Y:S06]  /*3d110*/  RET.REL.NODEC R2 `(_ZN2at6native29vectorized_elementwise_kernelILi8EZZZNS0_67_GLOBAL__N__bb565c37_34_ValidateCompressedIndicesKernel_cu_33a4b88b42_validate_compressed_sparse_indices_kernelILNS2_8CDimNameE1ENS2_18CUDAKernelLauncherENS2_14EmptyVecKernelENS2_8DummyVecELm0EEEvRKNS_6TensorESA_lllENKUlvE1_clEvENKUlvE0_clEvEUllllllE_St5arrayIPcLm6EEEEviT0_T1_) ;  /* 0xfffffc2c02b87950 */ /* 0x000fec0003c3ffff */
.L_x_5705:
        /* <DEDUP_REMOVED lines=14> */
.L_x_40033:


//--------------------- .text._ZN2at6native18elementwise_kernelILi128ELi4EZNS0_15gpu_kernel_implIZZZNS0_67_GLOBAL__N__bb565c37_34_ValidateCompressedIndicesKernel_cu_33a4b88b42_validate_compressed_sparse_indices_kernelILNS3_8CDimNameE1ENS3_18CUDAKernelLauncherENS3_14EmptyVecKernelENS3_8DummyVecELm0EEEvRKNS_6TensorESB_lllENKUlvE1_clEvENKUlvE_clEvEUliiiiiE_EEvRNS_18TensorIteratorBaseERKT_EUliE_EEviT1_ --------------------------
	.section	.text._ZN2at6native18elementwise_kernelILi128ELi4EZNS0_15gpu_kernel_implIZZZNS0_67_GLOBAL__N__bb565c37_34_ValidateCompressedIndicesKernel_cu_33a4b88b42_validate_compressed_sparse_indices_kernelILNS3_8CDimNameE1ENS3_18CUDAKernelLauncherENS3_14EmptyVecKernelENS3_8DummyVecELm0EEEvRKNS_6TensorESB_lllENKUlvE1_clEvENKUlvE_clEvEUliiiiiE_EEvRNS_18TensorIteratorBaseERKT_EUliE_EEviT1_,"ax",@progbits
	.align	128
        .global         _ZN2at6native18elementwise_kernelILi128ELi4EZNS0_15gpu_kernel_implIZZZNS0_67_GLOBAL__N__bb565c37_34_ValidateCompressedIndicesKernel_cu_33a4b88b42_validate_compressed_sparse_indices_kernelILNS3_8CDimNameE1ENS3_18CUDAKernelLauncherENS3_14EmptyVecKernelENS3_8DummyVecELm0EEEvRKNS_6TensorESB_lllENKUlvE1_clEvENKUlvE_clEvEUliiiiiE_EEvRNS_18TensorIteratorBaseERKT_EUliE_EEviT1_
        .type           _ZN2at6native18elementwise_kernelILi128ELi4EZNS0_15gpu_kernel_implIZZZNS0_67_GLOBAL__N__bb565c37_34_ValidateCompressedIndicesKernel_cu_33a4b88b42_validate_compressed_sparse_indices_kernelILNS3_8CDimNameE1ENS3_18CUDAKernelLauncherENS3_14EmptyVecKernelENS3_8DummyVecELm0EEEvRKNS_6TensorESB_lllENKUlvE1_clEvENKUlvE_clEvEUliiiiiE_EEvRNS_18TensorIteratorBaseERKT_EUliE_EEviT1_,@function
        .size           _ZN2at6native18elementwise_kernelILi128ELi4EZNS0_15gpu_kernel_implIZZZNS0_67_GLOBAL__N__bb565c37_34_ValidateCompressedIndicesKernel_cu_33a4b88b42_validate_compressed_sparse_indices_kernelILNS3_8CDimNameE1ENS3_18CUDAKernelLauncherENS3_14EmptyVecKernelENS3_8DummyVecELm0EEEvRKNS_6TensorESB_lllENKUlvE1_clEvENKUlvE_clEvEUliiiiiE_EEvRNS_18TensorIteratorBaseERKT_EUliE_EEviT1_,(.L_x_40035 - _ZN2at6native18elementwise_kernelILi128ELi4EZNS0_15gpu_kernel_implIZZZNS0_67_GLOBAL__N__bb565c37_34_ValidateCompressedIndicesKernel_cu_33a4b88b42_validate_compressed_sparse_indices_kernelILNS3_8CDimNameE1ENS3_18CUDAKernelLauncherENS3_14EmptyVecKernelENS3_8DummyVecELm0EEEvRKNS_6TensorESB_lllENKUlvE1_clEvENKUlvE_clEvEUliiiiiE_EEvRNS_18TensorIteratorBaseERKT_EUliE_EEviT1_)
        .other          _ZN2at6native18elementwise_kernelILi128ELi4EZNS0_15gpu_kernel_implIZZZNS0_67_GLOBAL__N__bb565c37_34_ValidateCompressedIndicesKernel_cu_33a4b88b42_validate_compressed_sparse_indices_kernelILNS3_8CDimNameE1ENS3_18CUDAKernelLauncherENS3_14EmptyVecKernelENS3_8DummyVecELm0EEEvRKNS_6TensorESB_lllENKUlvE1_clEvENKUlvE_clEvEUliiiiiE_EEvRNS_18TensorIteratorBaseERKT_EUliE_EEviT1_,@"STO_CUDA_ENTRY STV_DEFAULT"
_ZN2at6native18elementwise_kernelILi128ELi4EZNS0_15gpu_kernel_implIZZZNS0_67_GLOBAL__N__bb565c37_34_ValidateCompressedIndicesKernel_cu_33a4b88b42_validate_compressed_sparse_indices_kernelILNS3_8CDimNameE1ENS3_18CUDAKernelLauncherENS3_14EmptyVecKernelENS3_8DummyVecELm0EEEvRKNS_6TensorESB_lllENKUlvE1_clEvENKUlvE_clEvEUliiiiiE_EEvRNS_18TensorIteratorBaseERKT_EUliE_EEviT1_:
.text._ZN2at6native18elementwise_kernelILi128ELi4EZNS0_15gpu_kernel_implIZZZNS0_67_GLOBAL__N__bb565c37_34_ValidateCompressedIndicesKernel_cu_33a4b88b42_validate_compressed_sparse_indices_kernelILNS3_8CDimNameE1ENS3_18CUDAKernelLauncherENS3_14EmptyVecKernelENS3_8DummyVecELm0EEEvRKNS_6TensorESB_lllENKUlvE1_clEvENKUlvE_clEvEUliiiiiE_EEvRNS_18TensorIteratorBaseERKT_EUliE_EEviT1_:
        /* <DEDUP_REMOVED lines=34> */
[----:B------:R-:W-:Y:S01]  /*0220*/  HFMA2 R2, -RZ, RZ, 0, 0 ;  /* 0x00000000ff027431 */ /* 0x000fe200000001ff */
[----:B------:R-:W-:Y:S02]  /*0230*/  CS2R R22, SRZ ;  /* 0x0000000000167805 */ /* 0x000fe4000001ff00 */
[----:B------:R-:W-:Y:S01]  /*0240*/  CS2R R16, SRZ ;  /* 0x0000000000107805 */ /* 0x000fe2000001ff00 */
[----:B------:R-:W-:-:S04]  /*0250*/  IMAD.MOV.U32 R0, RZ, RZ, RZ ;  /* 0x000000ffff007224 */ /* 0x000fc800078e00ff */
        /* <DEDUP_REMOVED lines=425> */
.L_x_5708:
        /* <DEDUP_REMOVED lines=14> */
[----:B------:R0:W5:Y:S01]  /*1dd0*/  LDG.E.S8 R24, desc[UR36][R4.64] ;  /* 0x0000002404187981 */ /* 0x000162000c1e1300 */
[----:B------:R-:W-:Y:S05]  /*1de0*/  BRA `(.L_x_5714) ;  /* 0x0000000c00387947 */ /* 0x000fea0003800000 */
.L_x_5712:
[----:B------:R0:W5:Y:S01]  /*1df0*/  LDG.E.U8 R24, desc[UR36][R4.64] ;  /* 0x0000002404187981 */ /* 0x000162000c1e1100 */
[----:B------:R-:W-:Y:S05]  /*1e00*/  BRA `(.L_x_5714) ;  /* 0x0000000c00307947 */ /* 0x000fea0003800000 */
.L_x_5711:
[----:B------:R-:W-:-:S13]  /*1e10*/  ISETP.NE.AND P0, PT, R3, 0x2, PT ;  /* 0x000000020300780c */ /* 0x000fda0003f05270 */
[----:B------:R-:W-:Y:S05]  /*1e20*/  @!P0 BRA `(.L_x_5715) ;  /* 0x0000000000208947 */ /* 0x000fea0003800000 */
[----:B------:R-:W-:-:S13]  /*1e30*/  ISETP.NE.AND P0, PT, R3, 0x3, PT ;  /* 0x000000030300780c */ /* 0x000fda0003f05270 */
[----:B------:R-:W-:Y:S05]  /*1e40*/  @!P0 BRA `(.L_x_5716) ;  /* 0x0000000000108947 */ /* 0x000fea0003800000 */
[----:B------:R-:W-:-:S13]  /*1e50*/  ISETP.NE.AND P0, PT, R3, 0x4, PT ;  /* 0x000000040300780c */ /* 0x000fda0003f05270 */
[----:B------:R-:W-:Y:S05]  /*1e60*/  @P0 BRA `(.L_x_5713) ;  /* 0x0000000800980947 */ /* 0x000fea0003800000 */
[----:B------:R0:W5:Y:S01]  /*1e70*/  LDG.E R24, desc[UR36][R4.64] ;  /* 0x0000002404187981 */ /* 0x000162000c1e1900 */
[----:B------:R-:W-:Y:S05]  /*1e80*/  BRA `(.L_x_5714) ;  /* 0x0000000c00107947 */ /* 0x000fea0003800000 */
.L_x_5716:
[----:B------:R0:W5:Y:S01]  /*1e90*/  LDG.E R24, desc[UR36][R4.64] ;  /* 0x0000002404187981 */ /* 0x000162000c1e1900 */
[----:B------:R-:W-:Y:S05]  /*1ea0*/  BRA `(.L_x_5714) ;  /* 0x0000000c00087947 */ /* 0x000fea0003800000 */
.L_x_5715:
[----:B------:R0:W5:Y:S01]  /*1eb0*/  LDG.E.S16 R24, desc[UR36][R4.64] ;  /* 0x0000002404187981 */ /* 0x000162000c1e1700 */
[----:B------:R-:W-:Y:S05]  /*1ec0*/  BRA `(.L_x_5714) ;  /* 0x0000000c00007947 */ /* 0x000fea0003800000 */
.L_x_5710:
[----:B------:R-:W-:-:S13]  /*1ed0*/  ISETP.GT.AND P0, PT, R3, 0x6, PT ;  /* 0x000000060300780c */ /* 0x000fda0003f04270 */
[----:B------:R-:W-:Y:S05]  /*1ee0*/  @P0 BRA `(.L_x_5717) ;  /* 0x00000000002c0947 */ /* 0x000fea0003800000 */
[----:B------:R-:W-:-:S13]  /*1ef0*/  ISETP.NE.AND P0, PT, R3, 0x5, PT ;  /* 0x000000050300780c */ /* 0x000fda0003f05270 */
[----:B------:R-:W-:Y:S05]  /*1f00*/  @!P0 BRA `(.L_x_5718) ;  /* 0x0000000000148947 */ /* 0x000fea0003800000 */
[----:B------:R-:W-:-:S13]  /*1f10*/  ISETP.NE.AND P0, PT, R3, 0x6, PT ;  /* 0x000000060300780c */ /* 0x000fda0003f05270 */
[----:B------:R-:W-:Y:S05]  /*1f20*/  @P0 BRA `(.L_x_5713) ;  /* 0x0000000800680947 */ /* 0x000fea0003800000 */
[----:B------:R-:W2:Y:S02]  /*1f30*/  LDG.E R4, desc[UR36][R4.64] ;  /* 0x0000002404047981 */ /* 0x000ea4000c1e1900 */
[----:B--2---:R0:W1:Y:S01]  /*1f40*/  F2I.FTZ.TRUNC.NTZ R24, R4 ;  /* 0x0000000400187305 */ /* 0x004062000021f100 */
[----:B------:R-:W-:Y:S05]  /*1f50*/  BRA `(.L_x_5714) ;  /* 0x0000000800dc7947 */ /* 0x000fea0003800000 */
.L_x_5718:
[----:B------:R-:W2:Y:S02]  /*1f60*/  LDG.E.U16 R4, desc[UR36][R4.64] ;  /* 0x0000002404047981 */ /* 0x000ea4000c1e1500 */
[----:B--2---:R-:W-:-:S06]  /*1f70*/  HADD2.F32 R24, -RZ, R4.H0_H0 ;  /* 0x20000004ff187230 */ /* 0x004fcc0000004100 */
[----:B------:R-:W0:Y:S01]  /*1f80*/  F2I.FTZ.TRUNC.NTZ R24, R24 ;  /* 0x0000001800187305 */ /* 0x000e22000021f100 */
[----:B------:R-:W-:Y:S05]  /*1f90*/  BRA `(.L_x_5714) ;  /* 0x0000000800cc7947 */ /* 0x000fea0003800000 */
.L_x_5717:
[----:B------:R-:W-:-:S13]  /*1fa0*/  ISETP.NE.AND P0, PT, R3, 0x7, PT ;  /* 0x000000070300780c */ /* 0x000fda0003f05270 */
[----:B------:R-:W-:Y:S05]  /*1fb0*/  @!P0 BRA `(.L_x_5719) ;  /* 0x00000000002c8947 */ /* 0x000fea0003800000 */
[----:B------:R-:W-:-:S13]  /*1fc0*/  ISETP.NE.AND P0, PT, R3, 0x8, PT ;  /* 0x000000080300780c */ /* 0x000fda0003f05270 */
[----:B------:R-:W-:Y:S05]  /*1fd0*/  @!P0 BRA `(.L_x_5720) ;  /* 0x0000000000148947 */ /* 0x000fea0003800000 */
[----:B------:R-:W-:-:S13]  /*1fe0*/  ISETP.NE.AND P0, PT, R3, 0x9, PT ;  /* 0x000000090300780c */ /* 0x000fda0003f05270 */
[----:B------:R-:W-:Y:S05]  /*1ff0*/  @P0 BRA `(.L_x_5713) ;  /* 0x0000000800340947 */ /* 0x000fea0003800000 */
[----:B------:R-:W2:Y:S02]  /*2000*/  LDG.E R4, desc[UR36][R4.64] ;  /* 0x0000002404047981 */ /* 0x000ea4000c1e1900 */
[----:B--2---:R0:W1:Y:S01]  /*2010*/  F2I.FTZ.TRUNC.NTZ R24, R4 ;  /* 0x0000000400187305 */ /* 0x004062000021f100 */
[----:B------:R-:W-:Y:S05]  /*2020*/  BRA `(.L_x_5714) ;  /* 0x0000000800a87947 */ /* 0x000fea0003800000 */
.L_x_5720:
[----:B------:R-:W2:Y:S02]  /*2030*/  LDG.E.U16 R4, desc[UR36][R4.64] ;  /* 0x0000002404047981 */ /* 0x000ea4000c1e1500 */
[----:B--2---:R-:W-:-:S06]  /*2040*/  HADD2.F32 R24, -RZ, R4.H0_H0 ;  /* 0x20000004ff187230 */ /* 0x004fcc0000004100 */
[----:B------:R-:W0:Y:S01]  /*2050*/  F2I.FTZ.TRUNC.NTZ R24, R24 ;  /* 0x0000001800187305 */ /* 0x000e22000021f100 */
[----:B------:R-:W-:Y:S05]  /*2060*/  BRA `(.L_x_5714) ;  /* 0x0000000800987947 */ /* 0x000fea0003800000 */
.L_x_5719:
[----:B------:R-:W2:Y:S02]  /*2070*/  LDG.E.64 R24, desc[UR36][R4.64] ;  /* 0x0000002404187981 */ /* 0x000ea4000c1e1b00 */
[----:B--2---:R0:W1:Y:S01]  /*2080*/  F2I.F64.TRUNC R24, R24 ;  /* 0x0000001800187311 */ /* 0x004062000030d100 */
[----:B------:R-:W-:Y:S05]  /*2090*/  BRA `(.L_x_5714) ;  /* 0x00000008008c7947 */ /* 0x000fea0003800000 */
.L_x_5709:
        /* <DEDUP_REMOVED lines=8> */
[----:B------:R-:W2:Y:S02]  /*2120*/  LDG.E.U8 R4, desc[UR36][R4.64] ;  /* 0x0000002404047981 */ /* 0x000ea4000c1e1100 */
[----:B--2---:R-:W-:-:S04]  /*2130*/  ISETP.NE.AND P0, PT, R4, RZ, PT ;  /* 0x000000ff0400720c */ /* 0x004fc80003f05270 */
[----:B------:R-:W-:Y:S01]  /*2140*/  SEL R24, RZ, 0x1, !P0 ;  /* 0x00000001ff187807 */ /* 0x000fe20004000000 */
[----:B------:R-:W-:Y:S08]  /*2150*/  BRA `(.L_x_5714) ;  /* 0x00000008005c7947 */ /* 0x000ff00003800000 */
.L_x_5723:
[----:B------:R-:W2:Y:S02]  /*2160*/  LDG.E.64 R4, desc[UR36][R4.64] ;  /* 0x0000002404047981 */ /* 0x000ea4000c1e1b00 */
[----:B--2---:R0:W1:Y:S01]  /*2170*/  F2I.F64.TRUNC R24, R4 ;  /* 0x0000000400187311 */ /* 0x004062000030d100 */
[----:B------:R-:W-:Y:S05]  /*2180*/  BRA `(.L_x_5714) ;  /* 0x0000000800507947 */ /* 0x000fea0003800000 */
.L_x_5722:
        /* <DEDUP_REMOVED lines=24> */
[----:B------:R0:W1:Y:S01]  /*2310*/  F2I.FTZ.TRUNC.NTZ R24, R3 ;  /* 0x0000000300187305 */ /* 0x000062000021f100 */
[----:B------:R-:W-:Y:S05]  /*2320*/  BRA `(.L_x_5714) ;  /* 0x0000000400e87947 */ /* 0x000fea0003800000 */
.L_x_5725:
        /* <DEDUP_REMOVED lines=12> */
[----:B------:R0:W1:Y:S01]  /*23f0*/  F2I.FTZ.TRUNC.NTZ R24, R0 ;  /* 0x0000000000187305 */ /* 0x000062000021f100 */
[----:B------:R-:W-:Y:S05]  /*2400*/  BRA `(.L_x_5714) ;  /* 0x0000000400b07947 */ /* 0x000fea0003800000 */
.L_x_5724:
[----:B------:R-:W2:Y:S02]  /*2410*/  LDG.E.U16 R24, desc[UR36][R4.64] ;  /* 0x0000002404187981 */ /* 0x000ea4000c1e1500 */
[----:B--2---:R-:W-:-:S06]  /*2420*/  SHF.L.U32 R24, R24, 0x10, RZ ;  /* 0x0000001018187819 */ /* 0x004fcc00000006ff */
[----:B------:R-:W0:Y:S01]  /*2430*/  F2I.FTZ.TRUNC.NTZ R24, R24 ;  /* 0x0000001800187305 */ /* 0x000e22000021f100 */
[----:B------:R-:W-:Y:S05]  /*2440*/  BRA `(.L_x_5714) ;  /* 0x0000000400a07947 */ /* 0x000fea0003800000 */
.L_x_5721:
        /* <DEDUP_REMOVED lines=9> */
[----:B------:R-:W-:Y:S05]  /*24e0*/  BRA `(.L_x_5714) ;  /* 0x0000000400787947 */ /* 0x000fea0003800000 */
.L_x_5728:
        /* <DEDUP_REMOVED lines=21> */
.L_x_5732:
[----:B------:R-:W-:Y:S05]  /*2640*/  BSYNC.RECONVERGENT B1 ;  /* 0x0000000000017941 */ /* 0x000fea0003800200 */
.L_x_5731:
[----:B------:R-:W-:Y:S01]  /*2650*/  IMAD.SHL.U32 R0, R0, 0x100000, RZ ;  /* 0x0010000000007824 */ /* 0x000fe200078e00ff */
[----:B------:R-:W-:-:S04]  /*2660*/  LEA R3, R3, 0x3b800000, 0x17 ;  /* 0x3b80000003037811 */ /* 0x000fc800078eb8ff */
[----:B------:R-:W-:-:S07]  /*2670*/  LOP3.LUT R24, R3, R0, R7, 0xfe, !PT ;  /* 0x0000000003187212 */ /* 0x000fce00078efe07 */
.L_x_5730:
[----:B------:R-:W-:Y:S05]  /*2680*/  BSYNC.RECONVERGENT B0 ;  /* 0x0000000000007941 */ /* 0x000fea0003800200 */
.L_x_5729:
[----:B------:R-:W1:Y:S01]  /*2690*/  F2I.FTZ.TRUNC.NTZ R24, R24 ;  /* 0x0000001800187305 */ /* 0x000e62000021f100 */
[----:B------:R-:W-:Y:S05]  /*26a0*/  BRA `(.L_x_5714) ;  /* 0x0000000400087947 */ /* 0x000fea0003800000 */
.L_x_5727:
        /* <DEDUP_REMOVED lines=21> */
.L_x_5736:
[----:B------:R-:W-:Y:S05]  /*2800*/  BSYNC.RECONVERGENT B1 ;  /* 0x0000000000017941 */ /* 0x000fea0003800200 */
.L_x_5735:
[----:B------:R-:W-:Y:S01]  /*2810*/  IMAD.SHL.U32 R0, R0, 0x200000, RZ ;  /* 0x0020000000007824 */ /* 0x000fe200078e00ff */
[----:B------:R-:W-:-:S04]  /*2820*/  LEA R3, R3, 0x37800000, 0x17 ;  /* 0x3780000003037811 */ /* 0x000fc800078eb8ff */
[----:B------:R-:W-:-:S07]  /*2830*/  LOP3.LUT R24, R3, R0, R7, 0xfe, !PT ;  /* 0x0000000003187212 */ /* 0x000fce00078efe07 */
.L_x_5734:
[----:B------:R-:W-:Y:S05]  /*2840*/  BSYNC.RECONVERGENT B0 ;  /* 0x0000000000007941 */ /* 0x000fea0003800200 */
.L_x_5733:
[----:B------:R-:W2:Y:S01]  /*2850*/  F2I.FTZ.TRUNC.NTZ R24, R24 ;  /* 0x0000001800187305 */ /* 0x000ea2000021f100 */
[----:B------:R-:W-:Y:S05]  /*2860*/  BRA `(.L_x_5714) ;  /* 0x0000000000987947 */ /* 0x000fea0003800000 */
.L_x_5726:
[----:B------:R-:W-:-:S13]  /*2870*/  ISETP.NE.AND P0, PT, R3, 0x1c, PT ;  /* 0x0000001c0300780c */ /* 0x000fda0003f05270 */
[----:B------:R-:W-:Y:S05]  /*2880*/  @!P0 BRA `(.L_x_5737) ;  /* 0x00000000008c8947 */ /* 0x000fea0003800000 */
[----:B------:R-:W-:-:S13]  /*2890*/  ISETP.NE.AND P0, PT, R3, 0x1d, PT ;  /* 0x0000001d0300780c */ /* 0x000fda0003f05270 */
[----:B------:R-:W-:Y:S05]  /*28a0*/  @!P0 BRA `(.L_x_5738) ;  /* 0x00000000007c8947 */ /* 0x000fea0003800000 */
[----:B------:R-:W-:-:S13]  /*28b0*/  ISETP.NE.AND P0, PT, R3, 0x2c, PT ;  /* 0x0000002c0300780c */ /* 0x000fda0003f05270 */
[----:B------:R-:W-:Y:S05]  /*28c0*/  @!P0 BRA `(.L_x_5739) ;  /* 0x0000000000488947 */ /* 0x000fea0003800000 */
.L_x_5713:
        /* <DEDUP_REMOVED lines=16> */
.L_x_5740:
[----:B------:R-:W-:Y:S01]  /*29d0*/  IMAD.MOV.U32 R24, RZ, RZ, RZ ;  /* 0x000000ffff187224 */ /* 0x000fe200078e00ff */
[----:B------:R-:W-:Y:S06]  /*29e0*/  BRA `(.L_x_5714) ;  /* 0x0000000000387947 */ /* 0x000fec0003800000 */
.L_x_5739:
        /* <DEDUP_REMOVED lines=8> */
.L_x_5742:
[----:B------:R-:W-:Y:S05]  /*2a70*/  BSYNC.RECONVERGENT B0 ;  /* 0x0000000000007941 */ /* 0x000fea0003800200 */
.L_x_5741:
[----:B------:R-:W4:Y:S01]  /*2a80*/  F2I.FTZ.TRUNC.NTZ R24, R24 ;  /* 0x0000001800187305 */ /* 0x000f22000021f100 */
[----:B------:R-:W-:Y:S05]  /*2a90*/  BRA `(.L_x_5714) ;  /* 0x00000000000c7947 */ /* 0x000fea0003800000 */
.L_x_5738:
[----:B------:R0:W5:Y:S01]  /*2aa0*/  LDG.E R24, desc[UR36][R4.64] ;  /* 0x0000002404187981 */ /* 0x000162000c1e1900 */
[----:B------:R-:W-:Y:S05]  /*2ab0*/  BRA `(.L_x_5714) ;  /* 0x0000000000047947 */ /* 0x000fea0003800000 */
.L_x_5737:
[----:B------:R3:W5:Y:S02]  /*2ac0*/  LDG.E R24, desc[UR36][R4.64] ;  /* 0x0000002404187981 */ /* 0x000764000c1e1900 */
.L_x_5714:
[----:B------:R-:W3:Y:S01]  /*2ad0*/  LDCU.64 UR4, c[0x0][0x720] ;  /* 0x0000e400ff0477ac */ /* 0x000ee20008000a00 */
[----:B0-----:R-:W-:-:S04]  /*2ae0*/  PRMT R0, R18, 0x7772, RZ ;  /* 0x0000777212007816 */ /* 0x001fc800000000ff */
        /* <DEDUP_REMOVED lines=14> */
.L_x_5746:
[----:B------:R0:W5:Y:S01]  /*2bd0*/  LDG.E.U8 R23, desc[UR36][R4.64] ;  /* 0x0000002404177981 */ /* 0x000162000c1e1100 */
[----:B------:R-:W-:Y:S05]  /*2be0*/  BRA `(.L_x_5748) ;  /* 0x0000000c00307947 */ /* 0x000fea0003800000 */
.L_x_5745:
        /* <DEDUP_REMOVED lines=8> */
.L_x_5750:
[----:B------:R3:W5:Y:S01]  /*2c70*/  LDG.E R23, desc[UR36][R4.64] ;  /* 0x0000002404177981 */ /* 0x000762000c1e1900 */
[----:B------:R-:W-:Y:S05]  /*2c80*/  BRA `(.L_x_5748) ;  /* 0x0000000c00087947 */ /* 0x000fea0003800000 */
.L_x_5749:
[----:B------:R0:W5:Y:S01]  /*2c90*/  LDG.E.S16 R23, desc[UR36][R4.64] ;  /* 0x0000002404177981 */ /* 0x000162000c1e1700 */
[----:B------:R-:W-:Y:S05]  /*2ca0*/  BRA `(.L_x_5748) ;  /* 0x0000000c00007947 */ /* 0x000fea0003800000 */
.L_x_5744:
[----:B------:R-:W-:-:S13]  /*2cb0*/  ISETP.GT.AND P0, PT, R0, 0x6, PT ;  /* 0x000000060000780c */ /* 0x000fda0003f04270 */
[----:B------:R-:W-:Y:S05]  /*2cc0*/  @P0 BRA `(.L_x_5751) ;  /* 0x00000000002c0947 */ /* 0x000fea0003800000 */
[----:B------:R-:W-:-:S13]  /*2cd0*/  ISETP.NE.AND P0, PT, R0, 0x5, PT ;  /* 0x000000050000780c */ /* 0x000fda0003f05270 */
[----:B------:R-:W-:Y:S05]  /*2ce0*/  @!P0 BRA `(.L_x_5752) ;  /* 0x0000000000148947 */ /* 0x000fea0003800000 */
[----:B------:R-:W-:-:S13]  /*2cf0*/  ISETP.NE.AND P0, PT, R0, 0x6, PT ;  /* 0x000000060000780c */ /* 0x000fda0003f05270 */
[----:B------:R-:W-:Y:S05]  /*2d00*/  @P0 BRA `(.L_x_5747) ;  /* 0x0000000800680947 */ /* 0x000fea0003800000 */
[----:B------:R-:W3:Y:S02]  /*2d10*/  LDG.E R4, desc[UR36][R4.64] ;  /* 0x0000002404047981 */ /* 0x000ee4000c1e1900 */
[----:B---3--:R0:W3:Y:S01]  /*2d20*/  F2I.FTZ.TRUNC.NTZ R23, R4 ;  /* 0x0000000400177305 */ /* 0x0080e2000021f100 */
[----:B------:R-:W-:Y:S05]  /*2d30*/  BRA `(.L_x_5748) ;  /* 0x0000000800dc7947 */ /* 0x000fea0003800000 */
.L_x_5752:
[----:B------:R-:W3:Y:S02]  /*2d40*/  LDG.E.U16 R4, desc[UR36][R4.64] ;  /* 0x0000002404047981 */ /* 0x000ee4000c1e1500 */
[----:B---3--:R-:W-:-:S06]  /*2d50*/  HADD2.F32 R23, -RZ, R4.H0_H0 ;  /* 0x20000004ff177230 */ /* 0x008fcc0000004100 */
[----:B------:R-:W0:Y:S01]  /*2d60*/  F2I.FTZ.TRUNC.NTZ R23, R23 ;  /* 0x0000001700177305 */ /* 0x000e22000021f100 */
[----:B------:R-:W-:Y:S05]  /*2d70*/  BRA `(.L_x_5748) ;  /* 0x0000000800cc7947 */ /* 0x000fea0003800000 */
.L_x_5751:
[----:B------:R-:W-:-:S13]  /*2d80*/  ISETP.NE.AND P0, PT, R0, 0x7, PT ;  /* 0x000000070000780c */ /* 0x000fda0003f05270 */
[----:B------:R-:W-:Y:S05]  /*2d90*/  @!P0 BRA `(.L_x_5753) ;  /* 0x00000000002c8947 */ /* 0x000fea0003800000 */
[----:B------:R-:W-:-:S13]  /*2da0*/  ISETP.NE.AND P0, PT, R0, 0x8, PT ;  /* 0x000000080000780c */ /* 0x000fda0003f05270 */
[----:B------:R-:W-:Y:S05]  /*2db0*/  @!P0 BRA `(.L_x_5754) ;  /* 0x0000000000148947 */ /* 0x000fea0003800000 */
[----:B------:R-:W-:-:S13]  /*2dc0*/  ISETP.NE.AND P0, PT, R0, 0x9, PT ;  /* 0x000000090000780c */ /* 0x000fda0003f05270 */
[----:B------:R-:W-:Y:S05]  /*2dd0*/  @P0 BRA `(.L_x_5747) ;  /* 0x0000000800340947 */ /* 0x000fea0003800000 */
[----:B------:R-:W3:Y:S02]  /*2de0*/  LDG.E R4, desc[UR36][R4.64] ;  /* 0x0000002404047981 */ /* 0x000ee4000c1e1900 */
[----:B---3--:R0:W3:Y:S01]  /*2df0*/  F2I.FTZ.TRUNC.NTZ R23, R4 ;  /* 0x0000000400177305 */ /* 0x0080e2000021f100 */
[----:B------:R-:W-:Y:S05]  /*2e00*/  BRA `(.L_x_5748) ;  /* 0x0000000800a87947 */ /* 0x000fea0003800000 */
.L_x_5754:
[----:B------:R-:W3:Y:S02]  /*2e10*/  LDG.E.U16 R4, desc[UR36][R4.64] ;  /* 0x0000002404047981 */ /* 0x000ee4000c1e1500 */
[----:B---3--:R-:W-:-:S06]  /*2e20*/  HADD2.F32 R23, -RZ, R4.H0_H0 ;  /* 0x20000004ff177230 */ /* 0x008fcc0000004100 */
[----:B------:R-:W0:Y:S01]  /*2e30*/  F2I.FTZ.TRUNC.NTZ R23, R23 ;  /* 0x0000001700177305 */ /* 0x000e22000021f100 */
[----:B------:R-:W-:Y:S05]  /*2e40*/  BRA `(.L_x_5748) ;  /* 0x0000000800987947 */ /* 0x000fea0003800000 */
.L_x_5753:
[----:B------:R-:W3:Y:S02]  /*2e50*/  LDG.E.64 R4, desc[UR36][R4.64] ;  /* 0x0000002404047981 */ /* 0x000ee4000c1e1b00 */
[----:B---3--:R0:W3:Y:S01]  /*2e60*/  F2I.F64.TRUNC R23, R4 ;  /* 0x0000000400177311 */ /* 0x0080e2000030d100 */
[----:B------:R-:W-:Y:S05]  /*2e70*/  BRA `(.L_x_5748) ;  /* 0x00000008008c7947 */ /* 0x000fea0003800000 */
.L_x_5743:
        /* <DEDUP_REMOVED lines=8> */
[----:B------:R-:W3:Y:S02]  /*2f00*/  LDG.E.U8 R4, desc[UR36][R4.64] ;  /* 0x0000002404047981 */ /* 0x000ee4000c1e1100 */
[----:B---3--:R-:W-:-:S04]  /*2f10*/  ISETP.NE.AND P0, PT, R4, RZ, PT ;  /* 0x000000ff0400720c */ /* 0x008fc80003f05270 */
[----:B------:R-:W-:Y:S01]  /*2f20*/  SEL R23, RZ, 0x1, !P0 ;  /* 0x00000001ff177807 */ /* 0x000fe20004000000 */
[----:B------:R-:W-:Y:S08]  /*2f30*/  BRA `(.L_x_5748) ;  /* 0x00000008005c7947 */ /* 0x000ff00003800000 */
.L_x_5757:
[----:B------:R-:W3:Y:S02]  /*2f40*/  LDG.E.64 R4, desc[UR36][R4.64] ;  /* 0x0000002404047981 */ /* 0x000ee4000c1e1b00 */
[----:B---3--:R0:W3:Y:S01]  /*2f50*/  F2I.F64.TRUNC R23, R4 ;  /* 0x0000000400177311 */ /* 0x0080e2000030d100 */
[----:B------:R-:W-:Y:S05]  /*2f60*/  BRA `(.L_x_5748) ;  /* 0x0000000800507947 */ /* 0x000fea0003800000 */
.L_x_5756:
        /* <DEDUP_REMOVED lines=24> */
[----:B------:R0:W3:Y:S01]  /*30f0*/  F2I.FTZ.TRUNC.NTZ R23, R3 ;  /* 0x0000000300177305 */ /* 0x0000e2000021f100 */
[----:B------:R-:W-:Y:S05]  /*3100*/  BRA `(.L_x_5748) ;  /* 0x0000000400e87947 */ /* 0x000fea0003800000 */
.L_x_5759:
        /* <DEDUP_REMOVED lines=12> */
[----:B------:R0:W3:Y:S01]  /*31d0*/  F2I.FTZ.TRUNC.NTZ R23, R0 ;  /* 0x0000000000177305 */ /* 0x0000e2000021f100 */
[----:B------:R-:W-:Y:S05]  /*31e0*/  BRA `(.L_x_5748) ;  /* 0x0000000400b07947 */ /* 0x000fea0003800000 */
.L_x_5758:
[----:B------:R-:W3:Y:S02]  /*31f0*/  LDG.E.U16 R23, desc[UR36][R4.64] ;  /* 0x0000002404177981 */ /* 0x000ee4000c1e1500 */
[----:B---3--:R-:W-:-:S06]  /*3200*/  IMAD.U32 R23, R23, 0x10000, RZ ;  /* 0x0001000017177824 */ /* 0x008fcc00078e00ff */
[----:B------:R-:W0:Y:S01]  /*3210*/  F2I.FTZ.TRUNC.NTZ R23, R23 ;  /* 0x0000001700177305 */ /* 0x000e22000021f100 */
[----:B------:R-:W-:Y:S05]  /*3220*/  BRA `(.L_x_5748) ;  /* 0x0000000400a07947 */ /* 0x000fea0003800000 */
.L_x_5755:
        /* <DEDUP_REMOVED lines=10> */
.L_x_5762:
        /* <DEDUP_REMOVED lines=21> */
.L_x_5766:
[----:B------:R-:W-:Y:S05]  /*3420*/  BSYNC.RECONVERGENT B1 ;  /* 0x0000000000017941 */ /* 0x000fea0003800200 */
.L_x_5765:
[----:B------:R-:W-:Y:S01]  /*3430*/  IMAD.SHL.U32 R0, R0, 0x100000, RZ ;  /* 0x0010000000007824 */ /* 0x000fe200078e00ff */
[----:B------:R-:W-:-:S04]  /*3440*/  LEA R3, R3, 0x3b800000, 0x17 ;  /* 0x3b80000003037811 */ /* 0x000fc800078eb8ff */
[----:B------:R-:W-:-:S07]  /*3450*/  LOP3.LUT R23, R3, R0, R23, 0xfe, !PT ;  /* 0x0000000003177212 */ /* 0x000fce00078efe17 */
.L_x_5764:
[----:B------:R-:W-:Y:S05]  /*3460*/  BSYNC.RECONVERGENT B0 ;  /* 0x0000000000007941 */ /* 0x000fea0003800200 */
.L_x_5763:
[----:B------:R-:W0:Y:S01]  /*3470*/  F2I.FTZ.TRUNC.NTZ R23, R23 ;  /* 0x0000001700177305 */ /* 0x000e22000021f100 */
[----:B------:R-:W-:Y:S05]  /*3480*/  BRA `(.L_x_5748) ;  /* 0x0000000400087947 */ /* 0x000fea0003800000 */
.L_x_5761:
        /* <DEDUP_REMOVED lines=21> */
.L_x_5770:
[----:B------:R-:W-:Y:S05]  /*35e0*/  BSYNC.RECONVERGENT B1 ;  /* 0x0000000000017941 */ /* 0x000fea0003800200 */
.L_x_5769:
[----:B------:R-:W-:Y:S02]  /*35f0*/  SHF.L.U32 R0, R0, 0x15, RZ ;  /* 0x0000001500007819 */ /* 0x000fe400000006ff */
[----:B------:R-:W-:-:S04]  /*3600*/  LEA R3, R3, 0x37800000, 0x17 ;  /* 0x3780000003037811 */ /* 0x000fc800078eb8ff */
[----:B------:R-:W-:-:S07]  /*3610*/  LOP3.LUT R23, R3, R0, R23, 0xfe, !PT ;  /* 0x0000000003177212 */ /* 0x000fce00078efe17 */
.L_x_5768:
[----:B------:R-:W-:Y:S05]  /*3620*/  BSYNC.RECONVERGENT B0 ;  /* 0x0000000000007941 */ /* 0x000fea0003800200 */
.L_x_5767:
[----:B------:R-:W0:Y:S01]  /*3630*/  F2I.FTZ.TRUNC.NTZ R23, R23 ;  /* 0x0000001700177305 */ /* 0x000e22000021f100 */
[----:B------:R-:W-:Y:S05]  /*3640*/  BRA `(.L_x_5748) ;  /* 0x0000000000987947 */ /* 0x000fea0003800000 */
.L_x_5760:
[----:B------:R-:W-:-:S13]  /*3650*/  ISETP.NE.AND P0, PT, R0, 0x1c, PT ;  /* 0x0000001c0000780c */ /* 0x000fda0003f05270 */
[----:B------:R-:W-:Y:S05]  /*3660*/  @!P0 BRA `(.L_x_5771) ;  /* 0x00000000008c8947 */ /* 0x000fea0003800000 */
[----:B------:R-:W-:-:S13]  /*3670*/  ISETP.NE.AND P0, PT, R0, 0x1d, PT ;  /* 0x0000001d0000780c */ /* 0x000fda0003f05270 */
[----:B------:R-:W-:Y:S05]  /*3680*/  @!P0 BRA `(.L_x_5772) ;  /* 0x00000000007c8947 */ /* 0x000fea0003800000 */
[----:B------:R-:W-:-:S13]  /*3690*/  ISETP.NE.AND P0, PT, R0, 0x2c, PT ;  /* 0x0000002c0000780c */ /* 0x000fda0003f05270 */
[----:B------:R-:W-:Y:S05]  /*36a0*/  @!P0 BRA `(.L_x_5773) ;  /* 0x0000000000488947 */ /* 0x000fea0003800000 */
.L_x_5747:
        /* <DEDUP_REMOVED lines=16> */
.L_x_5774:
[----:B------:R-:W-:Y:S01]  /*37b0*/  IMAD.MOV.U32 R23, RZ, RZ, RZ ;  /* 0x000000ffff177224 */ /* 0x000fe200078e00ff */
[----:B------:R-:W-:Y:S06]  /*37c0*/  BRA `(.L_x_5748) ;  /* 0x0000000000387947 */ /* 0x000fec0003800000 */
.L_x_5773:
        /* <DEDUP_REMOVED lines=8> */
.L_x_5776:
[----:B------:R-:W-:Y:S05]  /*3850*/  BSYNC.RECONVERGENT B0 ;  /* 0x0000000000007941 */ /* 0x000fea0003800200 */
.L_x_5775:
[----:B------:R-:W0:Y:S01]  /*3860*/  F2I.FTZ.TRUNC.NTZ R23, R23 ;  /* 0x0000001700177305 */ /* 0x000e22000021f100 */
[----:B------:R-:W-:Y:S05]  /*3870*/  BRA `(.L_x_5748) ;  /* 0x00000000000c7947 */ /* 0x000fea0003800000 */
.L_x_5772:
[----:B------:R0:W5:Y:S01]  /*3880*/  LDG.E R23, desc[UR36][R4.64] ;  /* 0x0000002404177981 */ /* 0x000162000c1e1900 */
[----:B------:R-:W-:Y:S05]  /*3890*/  BRA `(.L_x_5748) ;  /* 0x0000000000047947 */ /* 0x000fea0003800000 */
.L_x_5771:
[----:B------:R0:W5:Y:S02]  /*38a0*/  LDG.E R23, desc[UR36][R4.64] ;  /* 0x0000002404177981 */ /* 0x000164000c1e1900 */
.L_x_5748:
        /* <DEDUP_REMOVED lines=16> */
.L_x_5780:
[----:B------:R3:W5:Y:S01]  /*39b0*/  LDG.E.U8 R16, desc[UR36][R4.64] ;  /* 0x0000002404107981 */ /* 0x000762000c1e1100 */
[----:B------:R-:W-:Y:S05]  /*39c0*/  BRA `(.L_x_5782) ;  /* 0x0000000c00307947 */ /* 0x000fea0003800000 */
.L_x_5779:
        /* <DEDUP_REMOVED lines=8> */
.L_x_5784:
[----:B------:R0:W5:Y:S01]  /*3a50*/  LDG.E R16, desc[UR36][R4.64] ;  /* 0x0000002404107981 */ /* 0x000162000c1e1900 */
[----:B------:R-:W-:Y:S05]  /*3a60*/  BRA `(.L_x_5782) ;  /* 0x0000000c00087947 */ /* 0x000fea0003800000 */
.L_x_5783:
[----:B------:R0:W5:Y:S01]  /*3a70*/  LDG.E.S16 R16, desc[UR36][R4.64] ;  /* 0x0000002404107981 */ /* 0x000162000c1e1700 */
[----:B------:R-:W-:Y:S05]  /*3a80*/  BRA `(.L_x_5782) ;  /* 0x0000000c00007947 */ /* 0x000fea0003800000 */
.L_x_5778:
        /* <DEDUP_REMOVED lines=9> */
.L_x_5786:
[----:B------:R-:W3:Y:S02]  /*3b20*/  LDG.E.U16 R4, desc[UR36][R4.64] ;  /* 0x0000002404047981 */ /* 0x000ee4000c1e1500 */
[----:B---3--:R-:W-:-:S06]  /*3b30*/  HADD2.F32 R16, -RZ, R4.H0_H0 ;  /* 0x20000004ff107230 */ /* 0x008fcc0000004100 */
[----:B------:R-:W0:Y:S01]  /*3b40*/  F2I.FTZ.TRUNC.NTZ R16, R16 ;  /* 0x0000001000107305 */ /* 0x000e22000021f100 */
[----:B------:R-:W-:Y:S05]  /*3b50*/  BRA `(.L_x_5782) ;  /* 0x0000000800cc7947 */ /* 0x000fea0003800000 */
.L_x_5785:
        /* <DEDUP_REMOVED lines=9> */
.L_x_5788:
[----:B------:R-:W3:Y:S02]  /*3bf0*/  LDG.E.U16 R4, desc[UR36][R4.64] ;  /* 0x0000002404047981 */ /* 0x000ee4000c1e1500 */
[----:B---3--:R-:W-:-:S06]  /*3c00*/  HADD2.F32 R16, -RZ, R4.H0_H0 ;  /* 0x20000004ff107230 */ /* 0x008fcc0000004100 */
[----:B------:R-:W0:Y:S01]  /*3c10*/  F2I.FTZ.TRUNC.NTZ R16, R16 ;  /* 0x0000001000107305 */ /* 0x000e22000021f100 */
[----:B------:R-:W-:Y:S05]  /*3c20*/  BRA `(.L_x_5782) ;  /* 0x0000000800987947 */ /* 0x000fea0003800000 */
.L_x_5787:
[----:B------:R-:W3:Y:S02]  /*3c30*/  LDG.E.64 R4, desc[UR36][R4.64] ;  /* 0x0000002404047981 */ /* 0x000ee4000c1e1b00 */
[----:B---3--:R0:W3:Y:S01]  /*3c40*/  F2I.F64.TRUNC R16, R4 ;  /* 0x0000000400107311 */ /* 0x0080e2000030d100 */
[----:B------:R-:W-:Y:S05]  /*3c50*/  BRA `(.L_x_5782) ;  /* 0x00000008008c7947 */ /* 0x000fea0003800000 */
.L_x_5777:
        /* <DEDUP_REMOVED lines=12> */
.L_x_5791:
[----:B------:R-:W3:Y:S02]  /*3d20*/  LDG.E.64 R4, desc[UR36][R4.64] ;  /* 0x0000002404047981 */ /* 0x000ee4000c1e1b00 */
[----:B---3--:R0:W3:Y:S01]  /*3d30*/  F2I.F64.TRUNC R16, R4 ;  /* 0x0000000400107311 */ /* 0x0080e2000030d100 */
[----:B------:R-:W-:Y:S05]  /*3d40*/  BRA `(.L_x_5782) ;  /* 0x0000000800507947 */ /* 0x000fea0003800000 */
.L_x_5790:
        /* <DEDUP_REMOVED lines=24> */
[----:B------:R0:W3:Y:S01]  /*3ed0*/  F2I.FTZ.TRUNC.NTZ R16, R3 ;  /* 0x0000000300107305 */ /* 0x0000e2000021f100 */
[----:B------:R-:W-:Y:S05]  /*3ee0*/  BRA `(.L_x_5782) ;  /* 0x0000000400e87947 */ /* 0x000fea0003800000 */
.L_x_5793:
        /* <DEDUP_REMOVED lines=12> */
[----:B------:R0:W3:Y:S01]  /*3fb0*/  F2I.FTZ.TRUNC.NTZ R16, R0 ;  /* 0x0000000000107305 */ /* 0x0000e2000021f100 */
[----:B------:R-:W-:Y:S05]  /*3fc0*/  BRA `(.L_x_5782) ;  /* 0x0000000400b07947 */ /* 0x000fea0003800000 */
.L_x_5792:
[----:B------:R-:W3:Y:S02]  /*3fd0*/  LDG.E.U16 R16, desc[UR36][R4.64] ;  /* 0x0000002404107981 */ /* 0x000ee4000c1e1500 */
[----:B---3--:R-:W-:-:S06]  /*3fe0*/  IMAD.U32 R16, R16, 0x10000, RZ ;  /* 0x0001000010107824 */ /* 0x008fcc00078e00ff */
[----:B------:R-:W0:Y:S01]  /*3ff0*/  F2I.FTZ.TRUNC.NTZ R16, R16 ;  /* 0x0000001000107305 */ /* 0x000e22000021f100 */
[----:B------:R-:W-:Y:S05]  /*4000*/  BRA `(.L_x_5782) ;  /* 0x0000000400a07947 */ /* 0x000fea0003800000 */
.L_x_5789:
        /* <DEDUP_REMOVED lines=10> */
.L_x_5796:
        /* <DEDUP_REMOVED lines=21> */
.L_x_5800:
[----:B------:R-:W-:Y:S05]  /*4200*/  BSYNC.RECONVERGENT B1 ;  /* 0x0000000000017941 */ /* 0x000fea0003800200 */
.L_x_5799:
[----:B------:R-:W-:Y:S02]  /*4210*/  SHF.L.U32 R0, R0, 0x14, RZ ;  /* 0x0000001400007819 */ /* 0x000fe400000006ff */
[----:B------:R-:W-:-:S04]  /*4220*/  LEA R3, R3, 0x3b800000, 0x17 ;  /* 0x3b80000003037811 */ /* 0x000fc800078eb8ff */
[----:B------:R-:W-:-:S07]  /*4230*/  LOP3.LUT R16, R3, R0, R7, 0xfe, !PT ;  /* 0x0000000003107212 */ /* 0x000fce00078efe07 */
.L_x_5798:
[----:B------:R-:W-:Y:S05]  /*4240*/  BSYNC.RECONVERGENT B0 ;  /* 0x0000000000007941 */ /* 0x000fea0003800200 */
.L_x_5797:
[----:B------:R-:W0:Y:S01]  /*4250*/  F2I.FTZ.TRUNC.NTZ R16, R16 ;  /* 0x0000001000107305 */ /* 0x000e22000021f100 */
[----:B------:R-:W-:Y:S05]  /*4260*/  BRA `(.L_x_5782) ;  /* 0x0000000400087947 */ /* 0x000fea0003800000 */
.L_x_5795:
        /* <DEDUP_REMOVED lines=21> */
.L_x_5804:
[----:B------:R-:W-:Y:S05]  /*43c0*/  BSYNC.RECONVERGENT B1 ;  /* 0x0000000000017941 */ /* 0x000fea0003800200 */
.L_x_5803:
[----:B------:R-:W-:Y:S01]  /*43d0*/  IMAD.SHL.U32 R0, R0, 0x200000, RZ ;  /* 0x0020000000007824 */ /* 0x000fe200078e00ff */
[----:B------:R-:W-:-:S04]  /*43e0*/  LEA R3, R3, 0x37800000, 0x17 ;  /* 0x3780000003037811 */ /* 0x000fc800078eb8ff */
[----:B------:R-:W-:-:S07]  /*43f0*/  LOP3.LUT R16, R3, R0, R7, 0xfe, !PT ;  /* 0x0000000003107212 */ /* 0x000fce00078efe07 */
.L_x_5802:
[----:B------:R-:W-:Y:S05]  /*4400*/  BSYNC.RECONVERGENT B0 ;  /* 0x0000000000007941 */ /* 0x000fea0003800200 */
.L_x_5801:
[----:B------:R-:W0:Y:S01]  /*4410*/  F2I.FTZ.TRUNC.NTZ R16, R16 ;  /* 0x0000001000107305 */ /* 0x000e22000021f100 */
[----:B------:R-:W-:Y:S05]  /*4420*/  BRA `(.L_x_5782) ;  /* 0x0000000000987947 */ /* 0x000fea0003800000 */
.L_x_5794:
[----:B------:R-:W-:-:S13]  /*4430*/  ISETP.NE.AND P0, PT, R0, 0x1c, PT ;  /* 0x0000001c0000780c */ /* 0x000fda0003f05270 */
[----:B------:R-:W-:Y:S05]  /*4440*/  @!P0 BRA `(.L_x_5805) ;  /* 0x00000000008c8947 */ /* 0x000fea0003800000 */
[----:B------:R-:W-:-:S13]  /*4450*/  ISETP.NE.AND P0, PT, R0, 0x1d, PT ;  /* 0x0000001d0000780c */ /* 0x000fda0003f05270 */
[----:B------:R-:W-:Y:S05]  /*4460*/  @!P0 BRA `(.L_x_5806) ;  /* 0x00000000007c8947 */ /* 0x000fea0003800000 */
[----:B------:R-:W-:-:S13]  /*4470*/  ISETP.NE.AND P0, PT, R0, 0x2c, PT ;  /* 0x0000002c0000780c */ /* 0x000fda0003f05270 */
[----:B------:R-:W-:Y:S05]  /*4480*/  @!P0 BRA `(.L_x_5807) ;  /* 0x0000000000488947 */ /* 0x000fea0003800000 */
.L_x_5781:
        /* <DEDUP_REMOVED lines=16> */
.L_x_5808:
[----:B------:R-:W-:Y:S01]  /*4590*/  MOV R16, RZ ;  /* 0x000000ff00107202 */ /* 0x000fe20000000f00 */
[----:B------:R-:W-:Y:S06]  /*45a0*/  BRA `(.L_x_5782) ;  /* 0x0000000000387947 */ /* 0x000fec0003800000 */
.L_x_5807:
        /* <DEDUP_REMOVED lines=8> */
.L_x_5810:
[----:B------:R-:W-:Y:S05]  /*4630*/  BSYNC.RECONVERGENT B0 ;  /* 0x0000000000007941 */ /* 0x000fea0003800200 */
.L_x_5809:
[----:B------:R-:W0:Y:S01]  /*4640*/  F2I.FTZ.TRUNC.NTZ R16, R16 ;  /* 0x0000001000107305 */ /* 0x000e22000021f100 */
[----:B------:R-:W-:Y:S05]  /*4650*/  BRA `(.L_x_5782) ;  /* 0x00000000000c7947 */ /* 0x000fea0003800000 */
.L_x_5806:
[----:B------:R0:W5:Y:S01]  /*4660*/  LDG.E R16, desc[UR36][R4.64] ;  /* 0x0000002404107981 */ /* 0x000162000c1e1900 */
[----:B------:R-:W-:Y:S05]  /*4670*/  BRA `(.L_x_5782) ;  /* 0x0000000000047947 */ /* 0x000fea0003800000 */
.L_x_5805:
[----:B------:R0:W5:Y:S02]  /*4680*/  LDG.E R16, desc[UR36][R4.64] ;  /* 0x0000002404107981 */ /* 0x000164000c1e1900 */
.L_x_5782:
[----:B------:R-:W3:Y:S01]  /*4690*/  LDCU.64 UR4, c[0x0][0x730] ;  /* 0x0000e600ff0477ac */ /* 0x000ee20008000a00 */
[----:B0-----:R-:W-:-:S04]  /*46a0*/  LOP3.LUT R0, R19, 0xff, RZ, 0xc0, !PT ;  /* 0x000000ff13007812 */ /* 0x001fc800078ec0ff */
        /* <DEDUP_REMOVED lines=14> */
.L_x_5814:
[----:B------:R0:W5:Y:S01]  /*4790*/  LDG.E.U8 R17, desc[UR36][R4.64] ;  /* 0x0000002404117981 */ /* 0x000162000c1e1100 */
[----:B------:R-:W-:Y:S05]  /*47a0*/  BRA `(.L_x_5816) ;  /* 0x0000000c00307947 */ /* 0x000fea0003800000 */
.L_x_5813:
        /* <DEDUP_REMOVED lines=8> */
.L_x_5818:
[----:B------:R0:W5:Y:S01]  /*4830*/  LDG.E R17, desc[UR36][R4.64] ;  /* 0x0000002404117981 */ /* 0x000162000c1e1900 */
[----:B------:R-:W-:Y:S05]  /*4840*/  BRA `(.L_x_5816) ;  /* 0x0000000c00087947 */ /* 0x000fea0003800000 */
.L_x_5817:
[----:B------:R0:W5:Y:S01]  /*4850*/  LDG.E.S16 R17, desc[UR36][R4.64] ;  /* 0x0000002404117981 */ /* 0x000162000c1e1700 */
[----:B------:R-:W-:Y:S05]  /*4860*/  BRA `(.L_x_5816) ;  /* 0x0000000c00007947 */ /* 0x000fea0003800000 */
.L_x_5812:
        /* <DEDUP_REMOVED lines=9> */
.L_x_5820:
[----:B------:R-:W3:Y:S02]  /*4900*/  LDG.E.U16 R4, desc[UR36][R4.64] ;  /* 0x0000002404047981 */ /* 0x000ee4000c1e1500 */
[----:B---3--:R-:W-:-:S06]  /*4910*/  HADD2.F32 R17, -RZ, R4.H0_H0 ;  /* 0x20000004ff117230 */ /* 0x008fcc0000004100 */
[----:B------:R-:W0:Y:S01]  /*4920*/  F2I.FTZ.TRUNC.NTZ R17, R17 ;  /* 0x0000001100117305 */ /* 0x000e22000021f100 */
[----:B------:R-:W-:Y:S05]  /*4930*/  BRA `(.L_x_5816) ;  /* 0x0000000800cc7947 */ /* 0x000fea0003800000 */
.L_x_5819:
        /* <DEDUP_REMOVED lines=9> */
.L_x_5822:
[----:B------:R-:W3:Y:S02]  /*49d0*/  LDG.E.U16 R4, desc[UR36][R4.64] ;  /* 0x0000002404047981 */ /* 0x000ee4000c1e1500 */
[----:B---3--:R-:W-:-:S06]  /*49e0*/  HADD2.F32 R17, -RZ, R4.H0_H0 ;  /* 0x20000004ff117230 */ /* 0x008fcc0000004100 */
[----:B------:R-:W0:Y:S01]  /*49f0*/  F2I.FTZ.TRUNC.NTZ R17, R17 ;  /* 0x0000001100117305 */ /* 0x000e22000021f100 */
[----:B------:R-:W-:Y:S05]  /*4a00*/  BRA `(.L_x_5816) ;  /* 0x0000000800987947 */ /* 0x000fea0003800000 */
.L_x_5821:
[----:B------:R-:W3:Y:S02]  /*4a10*/  LDG.E.64 R4, desc[UR36][R4.64] ;  /* 0x0000002404047981 */ /* 0x000ee4000c1e1b00 */
[----:B---3--:R0:W3:Y:S01]  /*4a20*/  F2I.F64.TRUNC R17, R4 ;  /* 0x0000000400117311 */ /* 0x0080e2000030d100 */
[----:B------:R-:W-:Y:S05]  /*4a30*/  BRA `(.L_x_5816) ;  /* 0x00000008008c7947 */ /* 0x000fea0003800000 */
.L_x_5811:
        /* <DEDUP_REMOVED lines=12> */
.L_x_5825:
[----:B------:R-:W3:Y:S02]  /*4b00*/  LDG.E.64 R4, desc[UR36][R4.64] ;  /* 0x0000002404047981 */ /* 0x000ee4000c1e1b00 */
[----:B---3--:R0:W3:Y:S01]  /*4b10*/  F2I.F64.TRUNC R17, R4 ;  /* 0x0000000400117311 */ /* 0x0080e2000030d100 */
[----:B------:R-:W-:Y:S05]  /*4b20*/  BRA `(.L_x_5816) ;  /* 0x0000000800507947 */ /* 0x000fea0003800000 */
.L_x_5824:
        /* <DEDUP_REMOVED lines=26> */
.L_x_5827:
        /* <DEDUP_REMOVED lines=14> */
.L_x_5826:
[----:B------:R-:W3:Y:S02]  /*4db0*/  LDG.E.U16 R17, desc[UR36][R4.64] ;  /* 0x0000002404117981 */ /* 0x000ee4000c1e1500 */
[----:B---3--:R-:W-:-:S06]  /*4dc0*/  SHF.L.U32 R17, R17, 0x10, RZ ;  /* 0x0000001011117819 */ /* 0x008fcc00000006ff */
[----:B------:R-:W0:Y:S01]  /*4dd0*/  F2I.FTZ.TRUNC.NTZ R17, R17 ;  /* 0x0000001100117305 */ /* 0x000e22000021f100 */
[----:B------:R-:W-:Y:S05]  /*4de0*/  BRA `(.L_x_5816) ;  /* 0x0000000400a07947 */ /* 0x000fea0003800000 */
.L_x_5823:
        /* <DEDUP_REMOVED lines=10> */
.L_x_5830:
        /* <DEDUP_REMOVED lines=21> */
.L_x_5834:
[----:B------:R-:W-:Y:S05]  /*4fe0*/  BSYNC.RECONVERGENT B1 ;  /* 0x0000000000017941 */ /* 0x000fea0003800200 */
.L_x_5833:
[----:B------:R-:W-:Y:S01]  /*4ff0*/  IMAD.SHL.U32 R0, R0, 0x100000, RZ ;  /* 0x0010000000007824 */ /* 0x000fe200078e00ff */
[----:B------:R-:W-:-:S04]  /*5000*/  LEA R3, R3, 0x3b800000, 0x17 ;  /* 0x3b80000003037811 */ /* 0x000fc800078eb8ff */
[----:B------:R-:W-:-:S07]  /*5010*/  LOP3.LUT R17, R3, R0, R17, 0xfe, !PT ;  /* 0x0000000003117212 */ /* 0x000fce00078efe11 */
.L_x_5832:
[----:B------:R-:W-:Y:S05]  /*5020*/  BSYNC.RECONVERGENT B0 ;  /* 0x0000000000007941 */ /* 0x000fea0003800200 */
.L_x_5831:
[----:B------:R-:W3:Y:S01]  /*5030*/  F2I.FTZ.TRUNC.NTZ R17, R17 ;  /* 0x0000001100117305 */ /* 0x000ee2000021f100 */
[----:B------:R-:W-:Y:S05]  /*5040*/  BRA `(.L_x_5816) ;  /* 0x0000000400087947 */ /* 0x000fea0003800000 */
.L_x_5829:
        /* <DEDUP_REMOVED lines=21> */
.L_x_5838:
[----:B------:R-:W-:Y:S05]  /*51a0*/  BSYNC.RECONVERGENT B1 ;  /* 0x0000000000017941 */ /* 0x000fea0003800200 */
.L_x_5837:
[----:B------:R-:W-:Y:S01]  /*51b0*/  IMAD.SHL.U32 R0, R0, 0x200000, RZ ;  /* 0x0020000000007824 */ /* 0x000fe200078e00ff */
[----:B------:R-:W-:-:S04]  /*51c0*/  LEA R3, R3, 0x37800000, 0x17 ;  /* 0x3780000003037811 */ /* 0x000fc800078eb8ff */
[----:B------:R-:W-:-:S07]  /*51d0*/  LOP3.LUT R17, R3, R0, R17, 0xfe, !PT ;  /* 0x0000000003117212 */ /* 0x000fce00078efe11 */
.L_x_5836:
[----:B------:R-:W-:Y:S05]  /*51e0*/  BSYNC.RECONVERGENT B0 ;  /* 0x0000000000007941 */ /* 0x000fea0003800200 */
.L_x_5835:
[----:B------:R-:W0:Y:S01]  /*51f0*/  F2I.FTZ.TRUNC.NTZ R17, R17 ;  /* 0x0000001100117305 */ /* 0x000e22000021f100 */
[----:B------:R-:W-:Y:S05]  /*5200*/  BRA `(.L_x_5816) ;  /* 0x0000000000987947 */ /* 0x000fea0003800000 */
.L_x_5828:
[----:B------:R-:W-:-:S13]  /*5210*/  ISETP.NE.AND P0, PT, R0, 0x1c, PT ;  /* 0x0000001c0000780c */ /* 0x000fda0003f05270 */
[----:B------:R-:W-:Y:S05]  /*5220*/  @!P0 BRA `(.L_x_5839) ;  /* 0x00000000008c8947 */ /* 0x000fea0003800000 */
[----:B------:R-:W-:-:S13]  /*5230*/  ISETP.NE.AND P0, PT, R0, 0x1d, PT ;  /* 0x0000001d0000780c */ /* 0x000fda0003f05270 */
[----:B------:R-:W-:Y:S05]  /*5240*/  @!P0 BRA `(.L_x_5840) ;  /* 0x00000000007c8947 */ /* 0x000fea0003800000 */
[----:B------:R-:W-:-:S13]  /*5250*/  ISETP.NE.AND P0, PT, R0, 0x2c, PT ;  /* 0x0000002c0000780c */ /* 0x000fda0003f05270 */
[----:B------:R-:W-:Y:S05]  /*5260*/  @!P0 BRA `(.L_x_5841) ;  /* 0x0000000000488947 */ /* 0x000fea0003800000 */
.L_x_5815:
        /* <DEDUP_REMOVED lines=16> */
.L_x_5842:
[----:B------:R-:W-:Y:S01]  /*5370*/  IMAD.MOV.U32 R17, RZ, RZ, RZ ;  /* 0x000000ffff117224 */ /* 0x000fe200078e00ff */
[----:B------:R-:W-:Y:S06]  /*5380*/  BRA `(.L_x_5816) ;  /* 0x0000000000387947 */ /* 0x000fec0003800000 */
.L_x_5841:
        /* <DEDUP_REMOVED lines=8> */
.L_x_5844:
[----:B------:R-:W-:Y:S05]  /*5410*/  BSYNC.RECONVERGENT B0 ;  /* 0x0000000000007941 */ /* 0x000fea0003800200 */
.L_x_5843:
[----:B------:R-:W0:Y:S01]  /*5420*/  F2I.FTZ.TRUNC.NTZ R17, R17 ;  /* 0x0000001100117305 */ /* 0x000e22000021f100 */
[----:B------:R-:W-:Y:S05]  /*5430*/  BRA `(.L_x_5816) ;  /* 0x00000000000c7947 */ /* 0x000fea0003800000 */
.L_x_5840:
[----:B------:R0:W5:Y:S01]  /*5440*/  LDG.E R17, desc[UR36][R4.64] ;  /* 0x0000002404117981 */ /* 0x000162000c1e1900 */
[----:B------:R-:W-:Y:S05]  /*5450*/  BRA `(.L_x_5816) ;  /* 0x0000000000047947 */ /* 0x000fea0003800000 */
.L_x_5839:
[----:B------:R0:W5:Y:S02]  /*5460*/  LDG.E R17, desc[UR36][R4.64] ;  /* 0x0000002404117981 */ /* 0x000164000c1e1900 */
.L_x_5816:
        /* <DEDUP_REMOVED lines=14> */
[----:B------:R0:W5:Y:S01]  /*5550*/  LDG.E.S8 R22, desc[UR36][R4.64] ;  /* 0x0000002404167981 */ /* 0x000162000c1e1300 */
[----:B------:R-:W-:Y:S05]  /*5560*/  BRA `(.L_x_5850) ;  /* 0x0000000c00387947 */ /* 0x000fea0003800000 */
.L_x_5848:
[----:B------:R0:W5:Y:S01]  /*5570*/  LDG.E.U8 R22, desc[UR36][R4.64] ;  /* 0x0000002404167981 */ /* 0x000162000c1e1100 */
[----:B------:R-:W-:Y:S05]  /*5580*/  BRA `(.L_x_5850) ;  /* 0x0000000c00307947 */ /* 0x000fea0003800000 */
.L_x_5847:
[----:B------:R-:W-:-:S09]  /*5590*/  UISETP.NE.AND UP0, UPT, UR4, 0x2, UPT ;  /* 0x000000020400788c */ /* 0x000fd2000bf05270 */
[----:B------:R-:W-:Y:S05]  /*55a0*/  BRA.U !UP0, `(.L_x_5851) ;  /* 0x0000000108207547 */ /* 0x000fea000b800000 */
[----:B------:R-:W-:-:S09]  /*55b0*/  UISETP.NE.AND UP0, UPT, UR4, 0x3, UPT ;  /* 0x000000030400788c */ /* 0x000fd2000bf05270 */
[----:B------:R-:W-:Y:S05]  /*55c0*/  BRA.U !UP0, `(.L_x_5852) ;  /* 0x0000000108107547 */ /* 0x000fea000b800000 */
[----:B------:R-:W-:-:S09]  /*55d0*/  UISETP.NE.AND UP0, UPT, UR4, 0x4, UPT ;  /* 0x000000040400788c */ /* 0x000fd2000bf05270 */
[----:B------:R-:W-:Y:S05]  /*55e0*/  BRA.U UP0, `(.L_x_5849) ;  /* 0x0000000900987547 */ /* 0x000fea000b800000 */
[----:B------:R0:W5:Y:S01]  /*55f0*/  LDG.E R22, desc[UR36][R4.64] ;  /* 0x0000002404167981 */ /* 0x000162000c1e1900 */
[----:B------:R-:W-:Y:S05]  /*5600*/  BRA `(.L_x_5850) ;  /* 0x0000000c00107947 */ /* 0x000fea0003800000 */
.L_x_5852:
[----:B------:R0:W5:Y:S01]  /*5610*/  LDG.E R22, desc[UR36][R4.64] ;  /* 0x0000002404167981 */ /* 0x000162000c1e1900 */
[----:B------:R-:W-:Y:S05]  /*5620*/  BRA `(.L_x_5850) ;  /* 0x0000000c00087947 */ /* 0x000fea0003800000 */
.L_x_5851:
[----:B------:R0:W5:Y:S01]  /*5630*/  LDG.E.S16 R22, desc[UR36][R4.64] ;  /* 0x0000002404167981 */ /* 0x000162000c1e1700 */
[----:B------:R-:W-:Y:S05]  /*5640*/  BRA `(.L_x_5850) ;  /* 0x0000000c00007947 */ /* 0x000fea0003800000 */
.L_x_5846:
[----:B------:R-:W-:-:S09]  /*5650*/  UISETP.GT.AND UP0, UPT, UR4, 0x6, UPT ;  /* 0x000000060400788c */ /* 0x000fd2000bf04270 */
[----:B------:R-:W-:Y:S05]  /*5660*/  BRA.U UP0, `(.L_x_5853) ;  /* 0x00000001002c7547 */ /* 0x000fea000b800000 */
[----:B------:R-:W-:-:S09]  /*5670*/  UISETP.NE.AND UP0, UPT, UR4, 0x5, UPT ;  /* 0x000000050400788c */ /* 0x000fd2000bf05270 */
[----:B------:R-:W-:Y:S05]  /*5680*/  BRA.U !UP0, `(.L_x_5854) ;  /* 0x0000000108147547 */ /* 0x000fea000b800000 */
[----:B------:R-:W-:-:S09]  /*5690*/  UISETP.NE.AND UP0, UPT, UR4, 0x6, UPT ;  /* 0x000000060400788c */ /* 0x000fd2000bf05270 */
[----:B------:R-:W-:Y:S05]  /*56a0*/  BRA.U UP0, `(.L_x_5849) ;  /* 0x0000000900687547 */ /* 0x000fea000b800000 */
[----:B------:R-:W2:Y:S02]  /*56b0*/  LDG.E R4, desc[UR36][R4.64] ;  /* 0x0000002404047981 */ /* 0x000ea4000c1e1900 */
[----:B--2---:R0:W2:Y:S01]  /*56c0*/  F2I.FTZ.TRUNC.NTZ R22, R4 ;  /* 0x0000000400167305 */ /* 0x0040a2000021f100 */
[----:B------:R-:W-:Y:S05]  /*56d0*/  BRA `(.L_x_5850) ;  /* 0x0000000800dc7947 */ /* 0x000fea0003800000 */
.L_x_5854:
[----:B------:R-:W2:Y:S02]  /*56e0*/  LDG.E.U16 R4, desc[UR36][R4.64] ;  /* 0x0000002404047981 */ /* 0x000ea4000c1e1500 */
[----:B--2---:R-:W-:-:S06]  /*56f0*/  HADD2.F32 R22, -RZ, R4.H0_H0 ;  /* 0x20000004ff167230 */ /* 0x004fcc0000004100 */
[----:B------:R-:W0:Y:S01]  /*5700*/  F2I.FTZ.TRUNC.NTZ R22, R22 ;  /* 0x0000001600167305 */ /* 0x000e22000021f100 */
[----:B------:R-:W-:Y:S05]  /*5710*/  BRA `(.L_x_5850) ;  /* 0x0000000800cc7947 */ /* 0x000fea0003800000 */
.L_x_5853:
[----:B------:R-:W-:-:S09]  /*5720*/  UISETP.NE.AND UP0, UPT, UR4, 0x7, UPT ;  /* 0x000000070400788c */ /* 0x000fd2000bf05270 */
[----:B------:R-:W-:Y:S05]  /*5730*/  BRA.U !UP0, `(.L_x_5855) ;  /* 0x00000001082c7547 */ /* 0x000fea000b800000 */
[----:B------:R-:W-:-:S09]  /*5740*/  UISETP.NE.AND UP0, UPT, UR4, 0x8, UPT ;  /* 0x000000080400788c */ /* 0x000fd2000bf05270 */
[----:B------:R-:W-:Y:S05]  /*5750*/  BRA.U !UP0, `(.L_x_5856) ;  /* 0x0000000108147547 */ /* 0x000fea000b800000 */
[----:B------:R-:W-:-:S09]  /*5760*/  UISETP.NE.AND UP0, UPT, UR4, 0x9, UPT ;  /* 0x000000090400788c */ /* 0x000fd2000bf05270 */
[----:B------:R-:W-:Y:S05]  /*5770*/  BRA.U UP0, `(.L_x_5849) ;  /* 0x0000000900347547 */ /* 0x000fea000b800000 */
[----:B------:R-:W2:Y:S02]  /*5780*/  LDG.E R4, desc[UR36][R4.64] ;  /* 0x0000002404047981 */ /* 0x000ea4000c1e1900 */
[----:B--2---:R0:W2:Y:S01]  /*5790*/  F2I.FTZ.TRUNC.NTZ R22, R4 ;  /* 0x0000000400167305 */ /* 0x0040a2000021f100 */
[----:B------:R-:W-:Y:S05]  /*57a0*/  BRA `(.L_x_5850) ;  /* 0x0000000800a87947 */ /* 0x000fea0003800000 */
.L_x_5856:
[----:B------:R-:W2:Y:S02]  /*57b0*/  LDG.E.U16 R4, desc[UR36][R4.64] ;  /* 0x0000002404047981 */ /* 0x000ea4000c1e1500 */
[----:B--2---:R-:W-:-:S06]  /*57c0*/  HADD2.F32 R22, -RZ, R4.H0_H0 ;  /* 0x20000004ff167230 */ /* 0x004fcc0000004100 */
[----:B------:R-:W0:Y:S01]  /*57d0*/  F2I.FTZ.TRUNC.NTZ R22, R22 ;  /* 0x0000001600167305 */ /* 0x000e22000021f100 */
[----:B------:R-:W-:Y:S05]  /*57e0*/  BRA `(.L_x_5850) ;  /* 0x0000000800987947 */ /* 0x000fea0003800000 */
.L_x_5855:
[----:B------:R-:W2:Y:S02]  /*57f0*/  LDG.E.64 R4, desc[UR36][R4.64] ;  /* 0x0000002404047981 */ /* 0x000ea4000c1e1b00 */
[----:B--2---:R0:W2:Y:S01]  /*5800*/  F2I.F64.TRUNC R22, R4 ;  /* 0x0000000400167311 */ /* 0x0040a2000030d100 */
[----:B------:R-:W-:Y:S05]  /*5810*/  BRA `(.L_x_5850) ;  /* 0x00000008008c7947 */ /* 0x000fea0003800000 */
.L_x_5845:
        /* <DEDUP_REMOVED lines=8> */
[----:B------:R-:W2:Y:S02]  /*58a0*/  LDG.E.U8 R4, desc[UR36][R4.64] ;  /* 0x0000002404047981 */ /* 0x000ea4000c1e1100 */
[----:B--2---:R-:W-:-:S04]  /*58b0*/  ISETP.NE.AND P0, PT, R4, RZ, PT ;  /* 0x000000ff0400720c */ /* 0x004fc80003f05270 */
[----:B------:R-:W-:Y:S01]  /*58c0*/  SEL R22, RZ, 0x1, !P0 ;  /* 0x00000001ff167807 */ /* 0x000fe20004000000 */
[----:B------:R-:W-:Y:S08]  /*58d0*/  BRA `(.L_x_5850) ;  /* 0x00000008005c7947 */ /* 0x000ff00003800000 */
.L_x_5859:
[----:B------:R-:W2:Y:S02]  /*58e0*/  LDG.E.64 R4, desc[UR36][R4.64] ;  /* 0x0000002404047981 */ /* 0x000ea4000c1e1b00 */
[----:B--2---:R0:W2:Y:S01]  /*58f0*/  F2I.F64.TRUNC R22, R4 ;  /* 0x0000000400167311 */ /* 0x0040a2000030d100 */
[----:B------:R-:W-:Y:S05]  /*5900*/  BRA `(.L_x_5850) ;  /* 0x0000000800507947 */ /* 0x000fea0003800000 */
.L_x_5858:
        /* <DEDUP_REMOVED lines=24> */
[----:B------:R0:W2:Y:S01]  /*5a90*/  F2I.FTZ.TRUNC.NTZ R22, R3 ;  /* 0x0000000300167305 */ /* 0x0000a2000021f100 */
[----:B------:R-:W-:Y:S05]  /*5aa0*/  BRA `(.L_x_5850) ;  /* 0x0000000400e87947 */ /* 0x000fea0003800000 */
.L_x_5861:
[----:B------:R-:W2:Y:S02]  /*5ab0*/  LDG.E.U8 R4, desc[UR36][R4.64] ;  /* 0x0000002404047981 */ /* 0x000ea4000c1e1100 */
[C---:B--2---:R-:W-:Y:S01]  /*5ac0*/  IMAD.SHL.U32 R3, R4.reuse, 0x2000000, RZ ;  /* 0x0200000004037824 */ /* 0x044fe200078e00ff */
        /* <DEDUP_REMOVED lines=10> */
[----:B------:R0:W2:Y:S01]  /*5b70*/  F2I.FTZ.TRUNC.NTZ R22, R0 ;  /* 0x0000000000167305 */ /* 0x0000a2000021f100 */
[----:B------:R-:W-:Y:S05]  /*5b80*/  BRA `(.L_x_5850) ;  /* 0x0000000400b07947 */ /* 0x000fea0003800000 */
.L_x_5860:
[----:B------:R-:W2:Y:S02]  /*5b90*/  LDG.E.U16 R22, desc[UR36][R4.64] ;  /* 0x0000002404167981 */ /* 0x000ea4000c1e1500 */
[----:B--2---:R-:W-:-:S06]  /*5ba0*/  IMAD.U32 R22, R22, 0x10000, RZ ;  /* 0x0001000016167824 */ /* 0x004fcc00078e00ff */
[----:B------:R-:W0:Y:S01]  /*5bb0*/  F2I.FTZ.TRUNC.NTZ R22, R22 ;  /* 0x0000001600167305 */ /* 0x000e22000021f100 */
[----:B------:R-:W-:Y:S05]  /*5bc0*/  BRA `(.L_x_5850) ;  /* 0x0000000400a07947 */ /* 0x000fea0003800000 */
.L_x_5857:
        /* <DEDUP_REMOVED lines=9> */
[----:B------:R-:W-:Y:S05]  /*5c60*/  BRA `(.L_x_5850) ;  /* 0x0000000400787947 */ /* 0x000fea0003800000 */
.L_x_5864:
        /* <DEDUP_REMOVED lines=21> */
.L_x_5868:
[----:B------:R-:W-:Y:S05]  /*5dc0*/  BSYNC.RECONVERGENT B1 ;  /* 0x0000000000017941 */ /* 0x000fea0003800200 */
.L_x_5867:
[----:B------:R-:W-:Y:S01]  /*5dd0*/  IMAD.SHL.U32 R0, R0, 0x100000, RZ ;  /* 0x0010000000007824 */ /* 0x000fe200078e00ff */
[----:B------:R-:W-:-:S04]  /*5de0*/  LEA R3, R3, 0x3b800000, 0x17 ;  /* 0x3b80000003037811 */ /* 0x000fc800078eb8ff */
[----:B------:R-:W-:-:S07]  /*5df0*/  LOP3.LUT R22, R3, R0, R7, 0xfe, !PT ;  /* 0x0000000003167212 */ /* 0x000fce00078efe07 */
.L_x_5866:
[----:B------:R-:W-:Y:S05]  /*5e00*/  BSYNC.RECONVERGENT B0 ;  /* 0x0000000000007941 */ /* 0x000fea0003800200 */
.L_x_5865:
[----:B------:R-:W0:Y:S01]  /*5e10*/  F2I.FTZ.TRUNC.NTZ R22, R22 ;  /* 0x0000001600167305 */ /* 0x000e22000021f100 */
[----:B------:R-:W-:Y:S05]  /*5e20*/  BRA `(.L_x_5850) ;  /* 0x0000000400087947 */ /* 0x000fea0003800000 */
.L_x_5863:
        /* <DEDUP_REMOVED lines=21> */
.L_x_5872:
[----:B------:R-:W-:Y:S05]  /*5f80*/  BSYNC.RECONVERGENT B1 ;  /* 0x0000000000017941 */ /* 0x000fea0003800200 */
.L_x_5871:
[----:B------:R-:W-:Y:S02]  /*5f90*/  SHF.L.U32 R0, R0, 0x15, RZ ;  /* 0x0000001500007819 */ /* 0x000fe400000006ff */
[----:B------:R-:W-:-:S04]  /*5fa0*/  LEA R3, R3, 0x37800000, 0x17 ;  /* 0x3780000003037811 */ /* 0x000fc800078eb8ff */
[----:B------:R-:W-:-:S07]  /*5fb0*/  LOP3.LUT R22, R3, R0, R7, 0xfe, !PT ;  /* 0x0000000003167212 */ /* 0x000fce00078efe07 */
.L_x_5870:
[----:B------:R-:W-:Y:S05]  /*5fc0*/  BSYNC.RECONVERGENT B0 ;  /* 0x0000000000007941 */ /* 0x000fea0003800200 */
.L_x_5869:
[----:B------:R-:W0:Y:S01]  /*5fd0*/  F2I.FTZ.TRUNC.NTZ R22, R22 ;  /* 0x0000001600167305 */ /* 0x000e22000021f100 */
[----:B------:R-:W-:Y:S05]  /*5fe0*/  BRA `(.L_x_5850) ;  /* 0x0000000000987947 */ /* 0x000fea0003800000 */
.L_x_5862:
[----:B------:R-:W-:-:S09]  /*5ff0*/  UISETP.NE.AND UP0, UPT, UR4, 0x1c, UPT ;  /* 0x0000001c0400788c */ /* 0x000fd2000bf05270 */
[----:B------:R-:W-:Y:S05]  /*6000*/  BRA.U !UP0, `(.L_x_5873) ;  /* 0x00000001088c7547 */ /* 0x000fea000b800000 */
[----:B------:R-:W-:-:S09]  /*6010*/  UISETP.NE.AND UP0, UPT, UR4, 0x1d, UPT ;  /* 0x0000001d0400788c */ /* 0x000fd2000bf05270 */
[----:B------:R-:W-:Y:S05]  /*6020*/  BRA.U !UP0, `(.L_x_5874) ;  /* 0x00000001087c7547 */ /* 0x000fea000b800000 */
[----:B------:R-:W-:-:S09]  /*6030*/  UISETP.NE.AND UP0, UPT, UR4, 0x2c, UPT ;  /* 0x0000002c0400788c */ /* 0x000fd2000bf05270 */
[----:B------:R-:W-:Y:S05]  /*6040*/  BRA.U !UP0, `(.L_x_5875) ;  /* 0x0000000108487547 */ /* 0x000fea000b800000 */
.L_x_5849:
        /* <DEDUP_REMOVED lines=16> */
.L_x_5876:
[----:B------:R-:W-:Y:S01]  /*6150*/  IMAD.MOV.U32 R22, RZ, RZ, RZ ;  /* 0x000000ffff167224 */ /* 0x000fe200078e00ff */
[----:B------:R-:W-:Y:S06]  /*6160*/  BRA `(.L_x_5850) ;  /* 0x0000000000387947 */ /* 0x000fec0003800000 */
.L_x_5875:
        /* <DEDUP_REMOVED lines=8> */
.L_x_5878:
[----:B------:R-:W-:Y:S05]  /*61f0*/  BSYNC.RECONVERGENT B0 ;  /* 0x0000000000007941 */ /* 0x000fea0003800200 */
.L_x_5877:
[----:B------:R-:W0:Y:S01]  /*6200*/  F2I.FTZ.TRUNC.NTZ R22, R22 ;  /* 0x0000001600167305 */ /* 0x000e22000021f100 */
[----:B------:R-:W-:Y:S05]  /*6210*/  BRA `(.L_x_5850) ;  /* 0x00000000000c7947 */ /* 0x000fea0003800000 */
.L_x_5874:
[----:B------:R0:W5:Y:S01]  /*6220*/  LDG.E R22, desc[UR36][R4.64] ;  /* 0x0000002404167981 */ /* 0x000162000c1e1900 */
[----:B------:R-:W-:Y:S05]  /*6230*/  BRA `(.L_x_5850) ;  /* 0x0000000000047947 */ /* 0x000fea0003800000 */
.L_x_5873:
[----:B------:R0:W5:Y:S02]  /*6240*/  LDG.E R22, desc[UR36][R4.64] ;  /* 0x0000002404167981 */ /* 0x000164000c1e1900 */
.L_x_5850:
[----:B------:R-:W1:Y:S01]  /*6250*/  LDCU UR4, c[0x0][0x740] ;  /* 0x0000e800ff0477ac */ /* 0x000e620008000800 */
[----:B------:R-:W-:Y:S01]  /*6260*/  BSSY.RECONVERGENT B7, `(.L_x_5879) ;  /* 0x0000013000077945 */ /* 0x000fe20003800200 */
[----:B-12-45:R-:W-:-:S13]  /*6270*/  ISETP.NE.AND P0, PT, R24, UR4, PT ;  /* 0x0000000418007c0c */ /* 0x036fda000bf05270 */
[----:B------:R-:W-:Y:S05]  /*6280*/  @!P0 BRA `(.L_x_5880) ;  /* 0x0000000000408947 */ /* 0x000fea0003800000 */
[----:B0-----:R-:W-:Y:S01]  /*6290*/  MOV R0, 0x0 ;  /* 0x0000000000007802 */ /* 0x001fe20000000f00 */
[----:B------:R-:W0:Y:S01]  /*62a0*/  LDCU.64 UR4, c[0x4][0x128] ;  /* 0x01002500ff0477ac */ /* 0x000e220008000a00 */
[----:B------:R-:W-:Y:S02]  /*62b0*/  HFMA2 R12, -RZ, RZ, 0, 5.9604644775390625e-08 ;  /* 0x00000001ff0c7431 */ /* 0x000fe400000001ff */
[----:B------:R-:W-:Y:S01]  /*62c0*/  IMAD.MOV.U32 R8, RZ, RZ, 0x2c ;  /* 0x0000002cff087424 */ /* 0x000fe200078e00ff */
[----:B------:R1:W2:Y:S01]  /*62d0*/  LDC.64 R14, c[0x4][R0] ;  /* 0x01000000000e7b82 */ /* 0x0002a20000000a00 */
        /* <DEDUP_REMOVED lines=8> */
[----:B-1----:R-:W-:-:S07]  /*6360*/  IMAD.U32 R11, RZ, RZ, UR9 ;  /* 0x00000009ff0b7e24 */ /* 0x002fce000f8e00ff */
[----:B------:R-:W-:-:S07]  /*6370*/  LEPC R20, `(.L_x_5880) ;  /* 0x000000001014794e */ /* 0x000fce0000000000 */
[----:B--23--:R-:W-:Y:S05]  /*6380*/  CALL.ABS.NOINC R14 ;  /* 0x000000000e007343 */ /* 0x00cfea0003c00000 */
.L_x_5880:
[----:B------:R-:W-:Y:S05]  /*6390*/  BSYNC.RECONVERGENT B7 ;  /* 0x0000000000077941 */ /* 0x000fea0003800200 */
.L_x_5879:
[----:B------:R-:W1:Y:S01]  /*63a0*/  LDCU UR4, c[0x0][0x750] ;  /* 0x0000ea00ff0477ac */ /* 0x000e620008000800 */
[----:B------:R-:W-:Y:S01]  /*63b0*/  BSSY.RECONVERGENT B7, `(.L_x_5881) ;  /* 0x0000013000077945 */ /* 0x000fe20003800200 */
[----:B-1----:R-:W-:-:S13]  /*63c0*/  ISETP.NE.AND P0, PT, R23, UR4, PT ;  /* 0x0000000417007c0c */ /* 0x002fda000bf05270 */
        /* <DEDUP_REMOVED lines=17> */
.L_x_5882:
[----:B------:R-:W-:Y:S05]  /*64e0*/  BSYNC.RECONVERGENT B7 ;  /* 0x0000000000077941 */ /* 0x000fea0003800200 */
.L_x_5881:
[----:B------:R-:W1:Y:S01]  /*64f0*/  LDCU UR4, c[0x0][0x748] ;  /* 0x0000e900ff0477ac */ /* 0x000e620008000800 */
[----:B0--3--:R-:W-:Y:S01]  /*6500*/  IMAD.IADD R0, R17, 0x1, -R16 ;  /* 0x0000000111007824 */ /* 0x009fe200078e0a10 */
[----:B------:R-:W-:Y:S01]  /*6510*/  BSSY.RECONVERGENT B7, `(.L_x_5883) ;  /* 0x0000015000077945 */ /* 0x000fe20003800200 */
[----:B------:R-:W0:Y:S03]  /*6520*/  LDCU UR5, c[0x0][0x740] ;  /* 0x0000e800ff0577ac */ /* 0x000e260008000800 */
[C---:B-1----:R-:W-:Y:S02]  /*6530*/  ISETP.GT.AND P0, PT, R0.reuse, UR4, PT ;  /* 0x0000000400007c0c */ /* 0x042fe4000bf04270 */
[----:B0-----:R-:W-:-:S13]  /*6540*/  ISETP.GE.AND P1, PT, R0, UR5, PT ;  /* 0x0000000500007c0c */ /* 0x001fda000bf26270 */
        /* <DEDUP_REMOVED lines=17> */
.L_x_5884:
[----:B------:R-:W-:Y:S05]  /*6660*/  BSYNC.RECONVERGENT B7 ;  /* 0x0000000000077941 */ /* 0x000fea0003800200 */
.L_x_5883:
[----:B------:R-:W0:Y:S01]  /*6670*/  LDCU.64 UR4, c[0x0][0x750] ;  /* 0x0000ea00ff0477ac */ /* 0x000e220008000a00 */
[----:B------:R-:W-:Y:S02]  /*6680*/  SHF.R.S32.HI R0, RZ, 0x1f, R22 ;  /* 0x0000001fff007819 */ /* 0x000fe40000011416 */
[----:B------:R-:W-:Y:S01]  /*6690*/  CS2R R26, SRZ ;  /* 0x00000000001a7805 */ /* 0x000fe2000001ff00 */
[----:B------:R-:W-:Y:S02]  /*66a0*/  UISETP.NE.AND UP0, UPT, UR45, URZ, UPT ;  /* 0x000000ff2d00728c */ /* 0x000fe4000bf05270 */
[----:B0-----:R-:W-:-:S04]  /*66b0*/  IMAD R3, R0, UR4, RZ ;  /* 0x0000000400037c24 */ /* 0x001fc8000f8e02ff */
[----:B------:R-:W-:-:S03]  /*66c0*/  IMAD R3, R22, UR5, R3 ;  /* 0x0000000516037c24 */ /* 0x000fc6000f8e0203 */
        /* <DEDUP_REMOVED lines=34> */
.L_x_5888:
[----:B------:R-:W-:Y:S01]  /*68f0*/  IMAD.MOV.U32 R0, RZ, RZ, R4 ;  /* 0x000000ffff007224 */ /* 0x000fe200078e0004 */
[----:B------:R-:W-:Y:S01]  /*6900*/  MOV R11, 0x6930 ;  /* 0x00006930000b7802 */ /* 0x000fe20000000f00 */
[----:B------:R-:W-:-:S07]  /*6910*/  IMAD.MOV.U32 R10, RZ, RZ, R5 ;  /* 0x000000ffff0a7224 */ /* 0x000fce00078e0005 */
[----:B------:R-:W-:Y:S05]  /*6920*/  CALL.REL.NOINC `($__internal_15_$__cuda_sm20_rem_s64) ;  /* 0x0000022c00607944 */ /* 0x000fea0003c00000 */
[----:B------:R-:W-:Y:S01]  /*6930*/  MOV R4, R0 ;  /* 0x0000000000047202 */ /* 0x000fe20000000f00 */
[----:B------:R-:W-:-:S07]  /*6940*/  IMAD.MOV.U32 R5, RZ, RZ, R3 ;  /* 0x000000ffff057224 */ /* 0x000fce00078e0003 */
.L_x_5889:
[----:B------:R-:W-:Y:S05]  /*6950*/  BSYNC.RECONVERGENT B0 ;  /* 0x0000000000007941 */ /* 0x000fea0003800200 */
.L_x_5887:
        /* <DEDUP_REMOVED lines=8> */
.L_x_5886:
        /* <DEDUP_REMOVED lines=16> */
.L_x_5916:
        /* <DEDUP_REMOVED lines=27> */
.L_x_5893:
[----:B------:R-:W-:Y:S01]  /*6c90*/  MOV R8, R34 ;  /* 0x0000002200087202 */ /* 0x000fe20000000f00 */
[----:B------:R-:W-:Y:S01]  /*6ca0*/  IMAD.MOV.U32 R5, RZ, RZ, R33 ;  /* 0x000000ffff057224 */ /* 0x000fe200078e0021 */
[----:B------:R-:W-:Y:S01]  /*6cb0*/  MOV R3, R15 ;  /* 0x0000000f00037202 */ /* 0x000fe20000000f00 */
[----:B------:R-:W-:Y:S01]  /*6cc0*/  IMAD.MOV.U32 R4, RZ, RZ, R14 ;  /* 0x000000ffff047224 */ /* 0x000fe200078e000e */
[----:B------:R-:W-:-:S07]  /*6cd0*/  MOV R0, 0x6cf0 ;  /* 0x00006cf000007802 */ /* 0x000fce0000000f00 */
[----:B012---:R-:W-:Y:S05]  /*6ce0*/  CALL.REL.NOINC `($__internal_14_$__cuda_sm20_div_s64) ;  /* 0x0000022400207944 */ /* 0x007fea0003c00000 */
[----:B------:R-:W-:Y:S02]  /*6cf0*/  IMAD.MOV.U32 R22, RZ, RZ, R6 ;  /* 0x000000ffff167224 */ /* 0x000fe400078e0006 */
[----:B------:R-:W-:-:S07]  /*6d00*/  IMAD.MOV.U32 R23, RZ, RZ, R7 ;  /* 0x000000ffff177224 */ /* 0x000fce00078e0007 */
.L_x_5894:
[----:B------:R-:W-:Y:S05]  /*6d10*/  BSYNC.RECONVERGENT B1 ;  /* 0x0000000000017941 */ /* 0x000fea0003800200 */
.L_x_5892:
        /* <DEDUP_REMOVED lines=40> */
.L_x_5896:
[----:B------:R-:W-:Y:S01]  /*6fa0*/  IMAD.MOV.U32 R8, RZ, RZ, R22 ;  /* 0x000000ffff087224 */ /* 0x000fe200078e0016 */
[----:B------:R-:W-:Y:S01]  /*6fb0*/  MOV R4, R24 ;  /* 0x0000001800047202 */ /* 0x000fe20000000f00 */
[----:B------:R-:W-:Y:S01]  /*6fc0*/  IMAD.MOV.U32 R5, RZ, RZ, R23 ;  /* 0x000000ffff057224 */ /* 0x000fe200078e0017 */
[----:B------:R-:W-:Y:S01]  /*6fd0*/  MOV R0, 0x7000 ;  /* 0x0000700000007802 */ /* 0x000fe20000000f00 */
[----:B------:R-:W-:-:S07]  /*6fe0*/  IMAD.MOV.U32 R3, RZ, RZ, R25 ;  /* 0x000000ffff037224 */ /* 0x000fce00078e0019 */
[----:B0-----:R-:W-:Y:S05]  /*6ff0*/  CALL.REL.NOINC `($__internal_14_$__cuda_sm20_div_s64) ;  /* 0x00000220005c7944 */ /* 0x001fea0003c00000 */
[----:B------:R-:W-:Y:S01]  /*7000*/  IMAD.MOV.U32 R14, RZ, RZ, R6 ;  /* 0x000000ffff0e7224 */ /* 0x000fe200078e0006 */
[----:B------:R-:W-:-:S07]  /*7010*/  MOV R15, R7 ;  /* 0x00000007000f7202 */ /* 0x000fce0000000f00 */
.L_x_5897:
[----:B------:R-:W-:Y:S05]  /*7020*/  BSYNC.RECONVERGENT B1 ;  /* 0x0000000000017941 */ /* 0x000fea0003800200 */
.L_x_5895:
        /* <DEDUP_REMOVED lines=42> */
.L_x_5899:
        /* <DEDUP_REMOVED lines=8> */
.L_x_5900:
[----:B------:R-:W-:Y:S05]  /*7350*/  BSYNC.RECONVERGENT B1 ;  /* 0x0000000000017941 */ /* 0x000fea0003800200 */
.L_x_5898:
        /* <DEDUP_REMOVED lines=42> */
.L_x_5902:
        /* <DEDUP_REMOVED lines=8> */
.L_x_5903:
[----:B------:R-:W-:Y:S05]  /*7680*/  BSYNC.RECONVERGENT B1 ;  /* 0x0000000000017941 */ /* 0x000fea0003800200 */
.L_x_5901:
        /* <DEDUP_REMOVED lines=42> */
.L_x_5905:
        /* <DEDUP_REMOVED lines=8> */
.L_x_5906:
[----:B------:R-:W-:Y:S05]  /*79b0*/  BSYNC.RECONVERGENT B1 ;  /* 0x0000000000017941 */ /* 0x000fea0003800200 */
.L_x_5904:
        /* <DEDUP_REMOVED lines=42> */
.L_x_5908:
        /* <DEDUP_REMOVED lines=8> */
.L_x_5909:
[----:B------:R-:W-:Y:S05]  /*7ce0*/  BSYNC.RECONVERGENT B1 ;  /* 0x0000000000017941 */ /* 0x000fea0003800200 */
.L_x_5907:
        /* <DEDUP_REMOVED lines=42> */
.L_x_5911:
        /* <DEDUP_REMOVED lines=8> */
.L_x_5912:
[----:B------:R-:W-:Y:S05]  /*8010*/  BSYNC.RECONVERGENT B1 ;  /* 0x0000000000017941 */ /* 0x000fea0003800200 */
.L_x_5910:
        /* <DEDUP_REMOVED lines=42> */
.L_x_5914:
        /* <DEDUP_REMOVED lines=8> */
.L_x_5915:
[----:B------:R-:W-:Y:S05]  /*8340*/  BSYNC.RECONVERGENT B1 ;  /* 0x0000000000017941 */ /* 0x000fea0003800200 */
.L_x_5913:
        /* <DEDUP_REMOVED lines=20> */
.L_x_5891:
[----:B------:R-:W-:-:S07]  /*8490*/  IADD3 R30, PT, PT, R30, 0x3, RZ ;  /* 0x000000031e1e7810 */ /* 0x000fce0007ffe0ff */
.L_x_5890:
        /* <DEDUP_REMOVED lines=31> */
.L_x_5919:
[----:B------:R-:W-:Y:S01]  /*8690*/  MOV R8, R34 ;  /* 0x0000002200087202 */ /* 0x000fe20000000f00 */
[----:B------:R-:W-:Y:S01]  /*86a0*/  IMAD.MOV.U32 R5, RZ, RZ, R33 ;  /* 0x000000ffff057224 */ /* 0x000fe200078e0021 */
[----:B------:R-:W-:Y:S01]  /*86b0*/  MOV R3, R15 ;  /* 0x0000000f00037202 */ /* 0x000fe20000000f00 */
[----:B------:R-:W-:Y:S01]  /*86c0*/  IMAD.MOV.U32 R4, RZ, RZ, R14 ;  /* 0x000000ffff047224 */ /* 0x000fe200078e000e */
[----:B------:R-:W-:-:S07]  /*86d0*/  MOV R0, 0x86f0 ;  /* 0x000086f000007802 */ /* 0x000fce0000000f00 */
[----:B------:R-:W-:Y:S05]  /*86e0*/  CALL.REL.NOINC `($__internal_14_$__cuda_sm20_div_s64) ;  /* 0x0000020800a07944 */ /* 0x000fea0003c00000 */
[----:B------:R-:W-:Y:S02]  /*86f0*/  IMAD.MOV.U32 R22, RZ, RZ, R6 ;  /* 0x000000ffff167224 */ /* 0x000fe400078e0006 */
[----:B------:R-:W-:-:S07]  /*8700*/  IMAD.MOV.U32 R23, RZ, RZ, R7 ;  /* 0x000000ffff177224 */ /* 0x000fce00078e0007 */
.L_x_5920:
[----:B------:R-:W-:Y:S05]  /*8710*/  BSYNC.RECONVERGENT B0 ;  /* 0x0000000000007941 */ /* 0x000fea0003800200 */
.L_x_5918:
        /* <DEDUP_REMOVED lines=42> */
.L_x_5922:
[----:B------:R-:W-:Y:S01]  /*89c0*/  IMAD.MOV.U32 R8, RZ, RZ, R22 ;  /* 0x000000ffff087224 */ /* 0x000fe200078e0016 */
[----:B------:R-:W-:Y:S01]  /*89d0*/  MOV R4, R24 ;  /* 0x0000001800047202 */ /* 0x000fe20000000f00 */
[----:B------:R-:W-:Y:S01]  /*89e0*/  IMAD.MOV.U32 R5, RZ, RZ, R23 ;  /* 0x000000ffff057224 */ /* 0x000fe200078e0017 */
[----:B------:R-:W-:Y:S01]  /*89f0*/  MOV R0, 0x8a20 ;  /* 0x00008a2000007802 */ /* 0x000fe20000000f00 */
[----:B------:R-:W-:-:S07]  /*8a00*/  IMAD.MOV.U32 R3, RZ, RZ, R25 ;  /* 0x000000ffff037224 */ /* 0x000fce00078e0019 */
[----:B------:R-:W-:Y:S05]  /*8a10*/  CALL.REL.NOINC `($__internal_14_$__cuda_sm20_div_s64) ;  /* 0x0000020400d47944 */ /* 0x000fea0003c00000 */
[----:B------:R-:W-:Y:S01]  /*8a20*/  IMAD.MOV.U32 R20, RZ, RZ, R6 ;  /* 0x000000ffff147224 */ /* 0x000fe200078e0006 */
[----:B------:R-:W-:-:S07]  /*8a30*/  MOV R21, R7 ;  /* 0x0000000700157202 */ /* 0x000fce0000000f00 */
.L_x_5923:
[----:B------:R-:W-:Y:S05]  /*8a40*/  BSYNC.RECONVERGENT B0 ;  /* 0x0000000000007941 */ /* 0x000fea0003800200 */
.L_x_5921:
        /* <DEDUP_REMOVED lines=44> */
.L_x_5925:
        /* <DEDUP_REMOVED lines=8> */
.L_x_5926:
[----:B------:R-:W-:Y:S05]  /*8d90*/  BSYNC.RECONVERGENT B0 ;  /* 0x0000000000007941 */ /* 0x000fea0003800200 */
.L_x_5924:
        /* <DEDUP_REMOVED lines=44> */
.L_x_5928:
        /* <DEDUP_REMOVED lines=8> */
.L_x_5929:
[----:B------:R-:W-:Y:S05]  /*90e0*/  BSYNC.RECONVERGENT B0 ;  /* 0x0000000000007941 */ /* 0x000fea0003800200 */
.L_x_5927:
        /* <DEDUP_REMOVED lines=15> */
[----:B------:R-:W-:-:S04]  /*91e0*/  IMAD R3, R39, R4, R3 ;  /* 0x0000000427037224 */ /* 0x000fc800078e0203 */
[----:B------:R-:W-:-:S07]  /*91f0*/  IMAD.IADD R27, R27, 0x1, R3 ;  /* 0x000000011b1b7824 */ /* 0x000fce00078e0203 */
.L_x_5917:
        /* <DEDUP_REMOVED lines=31> */
.L_x_5932:
        /* <DEDUP_REMOVED lines=8> */
.L_x_5933:
[----:B------:R-:W-:Y:S05]  /*9470*/  BSYNC.RECONVERGENT B0 ;  /* 0x0000000000007941 */ /* 0x000fea0003800200 */
.L_x_5931:
        /* <DEDUP_REMOVED lines=42> */
.L_x_5935:
[----:B------:R-:W-:Y:S01]  /*9720*/  IMAD.MOV.U32 R8, RZ, RZ, R20 ;  /* 0x000000ffff087224 */ /* 0x000fe200078e0014 */
[----:B------:R-:W-:Y:S01]  /*9730*/  MOV R5, R21 ;  /* 0x0000001500057202 */ /* 0x000fe20000000f00 */
[----:B------:R-:W-:Y:S01]  /*9740*/  IMAD.MOV.U32 R4, RZ, RZ, R22 ;  /* 0x000000ffff047224 */ /* 0x000fe200078e0016 */
[----:B------:R-:W-:Y:S01]  /*9750*/  MOV R0, 0x9780 ;  /* 0x0000978000007802 */ /* 0x000fe20000000f00 */
[----:B------:R-:W-:-:S07]  /*9760*/  IMAD.MOV.U32 R3, RZ, RZ, R23 ;  /* 0x000000ffff037224 */ /* 0x000fce00078e0017 */
[----:B------:R-:W-:Y:S05]  /*9770*/  CALL.REL.NOINC `($__internal_14_$__cuda_sm20_div_s64) ;  /* 0x000001f8007c7944 */ /* 0x000fea0003c00000 */
[----:B------:R-:W-:Y:S01]  /*9780*/  MOV R34, R6 ;  /* 0x0000000600227202 */ /* 0x000fe20000000f00 */
[----:B------:R-:W-:-:S07]  /*9790*/  IMAD.MOV.U32 R33, RZ, RZ, R7 ;  /* 0x000000ffff217224 */ /* 0x000fce00078e0007 */
.L_x_5936:
[----:B------:R-:W-:Y:S05]  /*97a0*/  BSYNC.RECONVERGENT B0 ;  /* 0x0000000000007941 */ /* 0x000fea0003800200 */
.L_x_5934:
        /* <DEDUP_REMOVED lines=17> */
.L_x_5930:
        /* <DEDUP_REMOVED lines=31> */
.L_x_5938:
[----:B------:R-:W-:Y:S01]  /*9ab0*/  IMAD.MOV.U32 R0, RZ, RZ, R4 ;  /* 0x000000ffff007224 */ /* 0x000fe200078e0004 */
[----:B------:R-:W-:Y:S02]  /*9ac0*/  MOV R10, R5 ;  /* 0x00000005000a7202 */ /* 0x000fe40000000f00 */
[----:B------:R-:W-:-:S07]  /*9ad0*/  MOV R11, 0x9af0 ;  /* 0x00009af0000b7802 */ /* 0x000fce0000000f00 */
[----:B------:R-:W-:Y:S05]  /*9ae0*/  CALL.REL.NOINC `($__internal_15_$__cuda_sm20_rem_s64) ;  /* 0x000001f800f07944 */ /* 0x000fea0003c00000 */
[----:B------:R-:W-:Y:S02]  /*9af0*/  IMAD.MOV.U32 R4, RZ, RZ, R0 ;  /* 0x000000ffff047224 */ /* 0x000fe400078e0000 */
[----:B------:R-:W-:-:S07]  /*9b00*/  IMAD.MOV.U32 R5, RZ, RZ, R3 ;  /* 0x000000ffff057224 */ /* 0x000fce00078e0003 */
.L_x_5939:
[----:B------:R-:W-:Y:S05]  /*9b10*/  BSYNC.RECONVERGENT B0 ;  /* 0x0000000000007941 */ /* 0x000fea0003800200 */
.L_x_5937:
[----:B------:R-:W0:Y:S02]  /*9b20*/  LDC.64 R6, c[0x0][0x768] ;  /* 0x0001da00ff067b82 */ /* 0x000e240000000a00 */
[----:B0-----:R-:W-:-:S06]  /*9b30*/  IMAD.WIDE.U32 R6, R30, 0x8, R6 ;  /* 0x000000081e067825 */ /* 0x001fcc00078e0006 */
[----:B------:R-:W2:Y:S02]  /*9b40*/  LDG.E.64 R6, desc[UR36][R6.64] ;  /* 0x0000002406067981 */ /* 0x000ea4000c1e1b00 */
[----:B--2---:R-:W-:Y:S02]  /*9b50*/  IMAD R3, R5, R6, RZ ;  /* 0x0000000605037224 */ /* 0x004fe400078e02ff */
[----:B------:R-:W-:-:S04]  /*9b60*/  IMAD.WIDE.U32 R26, R6, R4, R26 ;  /* 0x00000004061a7225 */ /* 0x000fc800078e001a */
[----:B------:R-:W-:-:S05]  /*9b70*/  IMAD R3, R7, R4, R3 ;  /* 0x0000000407037224 */ /* 0x000fca00078e0203 */
[----:B------:R-:W-:-:S07]  /*9b80*/  IADD3 R27, PT, PT, R27, R3, RZ ;  /* 0x000000031b1b7210 */ /* 0x000fce0007ffe0ff */
.L_x_5885:
[----:B------:R-:W0:Y:S01]  /*9b90*/  LDCU.64 UR4, c[0x0][0x770] ;  /* 0x0000ee00ff0477ac */ /* 0x000e220008000a00 */
[----:B------:R-:W-:Y:S01]  /*9ba0*/  BSSY.RECONVERGENT B7, `(.L_x_5940) ;  /* 0x0000028000077945 */ /* 0x000fe20003800200 */
[----:B0-----:R-:W-:-:S04]  /*9bb0*/  LEA R4, P0, R26, UR4, 0x2 ;  /* 0x000000041a047c11 */ /* 0x001fc8000f8010ff */
[----:B------:R-:W-:-:S03]  /*9bc0*/  LEA.HI.X R5, R26, UR5, R27, 0x2, P0 ;  /* 0x000000051a057c11 */ /* 0x000fc600080f141b */
[----:B------:R-:W-:-:S04]  /*9bd0*/  IMAD.WIDE R6, R16, 0x4, R4 ;  /* 0x0000000410067825 */ /* 0x000fc800078e0204 */
[----:B------:R-:W-:Y:S01]  /*9be0*/  IMAD.WIDE R22, R17, 0x4, R4 ;  /* 0x0000000411167825 */ /* 0x000fe200078e0204 */
[----:B------:R-:W-:-:S05]  /*9bf0*/  IADD3 R3, P0, PT, R6, 0x4, RZ ;  /* 0x0000000406037810 */ /* 0x000fca0007f1e0ff */
[----:B------:R-:W-:Y:S01]  /*9c00*/  IMAD.X R7, RZ, RZ, R7, P0 ;  /* 0x000000ffff077224 */ /* 0x000fe200000e0607 */
[----:B------:R-:W-:-:S04]  /*9c10*/  ISETP.GE.U32.AND P0, PT, R3, R22, PT ;  /* 0x000000160300720c */ /* 0x000fc80003f06070 */
[----:B------:R-:W-:-:S04]  /*9c20*/  ISETP.GE.U32.AND.EX P0, PT, R7, R23, PT, P0 ;  /* 0x000000170700720c */ /* 0x000fc80003f06100 */
[----:B------:R-:W-:-:S13]  /*9c30*/  ISETP.LE.OR P0, PT, R17, R16, P0 ;  /* 0x000000101100720c */ /* 0x000fda0000703670 */
[----:B------:R-:W-:Y:S05]  /*9c40*/  @P0 BRA `(.L_x_5941) ;  /* 0x0000000000740947 */ /* 0x000fea0003800000 */
[----:B------:R-:W-:Y:S01]  /*9c50*/  IMAD.MOV.U32 R16, RZ, RZ, R3 ;  /* 0x000000ffff107224 */ /* 0x000fe200078e0003 */
[----:B------:R-:W-:-:S07]  /*9c60*/  MOV R17, R7 ;  /* 0x0000000700117202 */ /* 0x000fce0000000f00 */
.L_x_5944:
[----:B------:R-:W2:Y:S04]  /*9c70*/  LDG.E R0, desc[UR36][R16.64+-0x4] ;  /* 0xfffffc2410007981 */ /* 0x000ea8000c1e1900 */
[----:B------:R-:W2:Y:S01]  /*9c80*/  LDG.E R3, desc[UR36][R16.64] ;  /* 0x0000002410037981 */ /* 0x000ea2000c1e1900 */
[----:B------:R-:W-:Y:S01]  /*9c90*/  BSSY.RECONVERGENT B8, `(.L_x_5942) ;  /* 0x0000013000087945 */ /* 0x000fe20003800200 */
[----:B--2---:R-:W-:-:S13]  /*9ca0*/  ISETP.GE.AND P0, PT, R0, R3, PT ;  /* 0x000000030000720c */ /* 0x004fda0003f06270 */
        /* <DEDUP_REMOVED lines=17> */
.L_x_5943:
[----:B------:R-:W-:Y:S05]  /*9dc0*/  BSYNC.RECONVERGENT B8 ;  /* 0x0000000000087941 */ /* 0x000fea0003800200 */
.L_x_5942:
[----:B------:R-:W-:-:S05]  /*9dd0*/  IADD3 R16, P0, PT, R16, 0x4, RZ ;  /* 0x0000000410107810 */ /* 0x000fca0007f1e0ff */
[----:B------:R-:W-:Y:S01]  /*9de0*/  IMAD.X R17, RZ, RZ, R17, P0 ;  /* 0x000000ffff117224 */ /* 0x000fe200000e0611 */
[----:B------:R-:W-:-:S04]  /*9df0*/  ISETP.GE.U32.AND P0, PT, R16, R22, PT ;  /* 0x000000161000720c */ /* 0x000fc80003f06070 */
[----:B------:R-:W-:-:S13]  /*9e00*/  ISETP.GE.U32.AND.EX P0, PT, R17, R23, PT, P0 ;  /* 0x000000171100720c */ /* 0x000fda0003f06100 */
[----:B------:R-:W-:Y:S05]  /*9e10*/  @!P0 BRA `(.L_x_5944) ;  /* 0xfffffffc00948947 */ /* 0x000fea000383ffff */
.L_x_5941:
[----:B------:R-:W-:Y:S05]  /*9e20*/  BSYNC.RECONVERGENT B7 ;  /* 0x0000000000077941 */ /* 0x000fea0003800200 */
.L_x_5940:
        /* <DEDUP_REMOVED lines=16> */
.L_x_5948:
[----:B------:R0:W-:Y:S01]  /*9f30*/  STG.E.U8 desc[UR36][R2.64], RZ ;  /* 0x000000ff02007986 */ /* 0x0001e2000c101124 */
[----:B------:R-:W-:Y:S05]  /*9f40*/  BRA `(.L_x_5950) ;  /* 0x0000000400907947 */ /* 0x000fea0003800000 */
.L_x_5947:
        /* <DEDUP_REMOVED lines=8> */
.L_x_5952:
[----:B------:R0:W-:Y:S01]  /*9fd0*/  STG.E desc[UR36][R2.64], RZ ;  /* 0x000000ff02007986 */ /* 0x0001e2000c101924 */
[----:B------:R-:W-:Y:S05]  /*9fe0*/  BRA `(.L_x_5950) ;  /* 0x0000000400687947 */ /* 0x000fea0003800000 */
.L_x_5951:
[----:B------:R0:W-:Y:S01]  /*9ff0*/  STG.E.U16 desc[UR36][R2.64], RZ ;  /* 0x000000ff02007986 */ /* 0x0001e2000c101524 */
[----:B------:R-:W-:Y:S05]  /*a000*/  BRA `(.L_x_5950) ;  /* 0x0000000400607947 */ /* 0x000fea0003800000 */
.L_x_5946:
        /* <DEDUP_REMOVED lines=8> */
.L_x_5954:
[----:B------:R1:W-:Y:S01]  /*a090*/  STG.E.U16 desc[UR36][R2.64], RZ ;  /* 0x000000ff02007986 */ /* 0x0003e2000c101524 */
[----:B------:R-:W-:Y:S05]  /*a0a0*/  BRA `(.L_x_5950) ;  /* 0x0000000400387947 */ /* 0x000fea0003800000 */
.L_x_5953:
        /* <DEDUP_REMOVED lines=8> */
.L_x_5956:
[----:B------:R4:W-:Y:S01]  /*a130*/  STG.E desc[UR36][R2.64], RZ ;  /* 0x000000ff02007986 */ /* 0x0009e2000c101924 */
[----:B------:R-:W-:Y:S05]  /*a140*/  BRA `(.L_x_5950) ;  /* 0x0000000400107947 */ /* 0x000fea0003800000 */
.L_x_5955:
[----:B------:R2:W-:Y:S01]  /*a150*/  STG.E.64 desc[UR36][R2.64], RZ ;  /* 0x000000ff02007986 */ /* 0x0005e2000c101b24 */
[----:B------:R-:W-:Y:S05]  /*a160*/  BRA `(.L_x_5950) ;  /* 0x0000000400087947 */ /* 0x000fea0003800000 */
.L_x_5945:
        /* <DEDUP_REMOVED lines=10> */
.L_x_5959:
[----:B------:R0:W-:Y:S01]  /*a210*/  STG.E.128 desc[UR36][R2.64], RZ ;  /* 0x000000ff02007986 */ /* 0x0001e2000c101d24 */
[----:B------:R-:W-:Y:S05]  /*a220*/  BRA `(.L_x_5950) ;  /* 0x0000000000d87947 */ /* 0x000fea0003800000 */
.L_x_5958:
        /* <DEDUP_REMOVED lines=8> */
.L_x_5961:
[----:B------:R0:W-:Y:S01]  /*a2b0*/  STG.E.U8 desc[UR36][R2.64], RZ ;  /* 0x000000ff02007986 */ /* 0x0001e2000c101124 */
[----:B------:R-:W-:Y:S05]  /*a2c0*/  BRA `(.L_x_5950) ;  /* 0x0000000000b07947 */ /* 0x000fea0003800000 */
.L_x_5960:
[----:B------:R0:W-:Y:S01]  /*a2d0*/  STG.E.U16 desc[UR36][R2.64], RZ ;  /* 0x000000ff02007986 */ /* 0x0001e2000c101524 */
[----:B------:R-:W-:Y:S05]  /*a2e0*/  BRA `(.L_x_5950) ;  /* 0x0000000000a87947 */ /* 0x000fea0003800000 */
.L_x_5957:
        /* <DEDUP_REMOVED lines=10> */
.L_x_5964:
[----:B------:R0:W-:Y:S01]  /*a390*/  STG.E.U8 desc[UR36][R2.64], RZ ;  /* 0x000000ff02007986 */ /* 0x0001e2000c101124 */
[----:B------:R-:W-:Y:S05]  /*a3a0*/  BRA `(.L_x_5950) ;  /* 0x0000000000787947 */ /* 0x000fea0003800000 */
.L_x_5963:
[----:B------:R0:W-:Y:S01]  /*a3b0*/  STG.E.U8 desc[UR36][R2.64], RZ ;  /* 0x000000ff02007986 */ /* 0x0001e2000c101124 */
[----:B------:R-:W-:Y:S05]  /*a3c0*/  BRA `(.L_x_5950) ;  /* 0x0000000000707947 */ /* 0x000fea0003800000 */
.L_x_5962:
[----:B------:R-:W-:-:S13]  /*a3d0*/  ISETP.NE.AND P0, PT, R0, 0x1c, PT ;  /* 0x0000001c0000780c */ /* 0x000fda0003f05270 */
[----:B------:R-:W-:Y:S05]  /*a3e0*/  @!P0 BRA `(.L_x_5965) ;  /* 0x0000000000648947 */ /* 0x000fea0003800000 */
[----:B------:R-:W-:-:S13]  /*a3f0*/  ISETP.NE.AND P0, PT, R0, 0x1d, PT ;  /* 0x0000001d0000780c */ /* 0x000fda0003f05270 */
[----:B------:R-:W-:Y:S05]  /*a400*/  @!P0 BRA `(.L_x_5966) ;  /* 0x0000000000548947 */ /* 0x000fea0003800000 */
[----:B------:R-:W-:-:S13]  /*a410*/  ISETP.NE.AND P0, PT, R0, 0x2c, PT ;  /* 0x0000002c0000780c */ /* 0x000fda0003f05270 */
[----:B------:R-:W-:Y:S05]  /*a420*/  @!P0 BRA `(.L_x_5967) ;  /* 0x0000000000448947 */ /* 0x000fea0003800000 */
.L_x_5949:
[----:B------:R-:W-:Y:S01]  /*a430*/  MOV R0, 0x0 ;  /* 0x0000000000007802 */ /* 0x000fe20000000f00 */
[----:B------:R-:W0:Y:S01]  /*a440*/  LDCU.64 UR6, c[0x4][0x118] ;  /* 0x01002300ff0677ac */ /* 0x000e220008000a00 */
[----:B------:R-:W-:Y:S02]  /*a450*/  HFMA2 R8, -RZ, RZ, 0, 6.020069122314453125e-06 ;  /* 0x00000065ff087431 */ /* 0x000fe400000001ff */
        /* <DEDUP_REMOVED lines=13> */
.L_x_5968:
[----:B------:R-:W-:Y:S05]  /*a530*/  BRA `(.L_x_5950) ;  /* 0x0000000000147947 */ /* 0x000fea0003800000 */
.L_x_5967:
[----:B------:R0:W-:Y:S01]  /*a540*/  STG.E.U8 desc[UR36][R2.64], RZ ;  /* 0x000000ff02007986 */ /* 0x0001e2000c101124 */
[----:B------:R-:W-:Y:S05]  /*a550*/  BRA `(.L_x_5950) ;  /* 0x00000000000c7947 */ /* 0x000fea0003800000 */
.L_x_5966:
[----:B------:R0:W-:Y:S01]  /*a560*/  STG.E.64 desc[UR36][R2.64], RZ ;  /* 0x000000ff02007986 */ /* 0x0001e2000c101b24 */
[----:B------:R-:W-:Y:S05]  /*a570*/  BRA `(.L_x_5950) ;  /* 0x0000000000047947 */ /* 0x000fea0003800000 */
.L_x_5965:
[----:B------:R0:W-:Y:S02]  /*a580*/  STG.E desc[UR36][R2.64], RZ ;  /* 0x000000ff02007986 */ /* 0x0001e4000c101924 */
.L_x_5950:
[----:B------:R-:W-:-:S07]  /*a590*/  IADD3 R36, PT, PT, R36, 0x80, RZ ;  /* 0x0000008024247810 */ /* 0x000fce0007ffe0ff */
.L_x_5707:
[----:B------:R-:W-:Y:S05]  /*a5a0*/  BSYNC.RECONVERGENT B6 ;  /* 0x0000000000067941 */ /* 0x000fea0003800200 */
.L_x_5706:
[----:B------:R-:W5:Y:S01]  /*a5b0*/  LDCU UR4, c[0x0][0x380] ;  /* 0x00007000ff0477ac */ /* 0x000f620008000800 */
[----:B------:R-:W-:Y:S01]  /*a5c0*/  BSSY.RECONVERGENT B6, `(.L_x_5969) ;  /* 0x0000a3c000067945 */ /* 0x000fe20003800200 */
[----:B-----5:R-:W-:-:S13]  /*a5d0*/  ISETP.GE.AND P0, PT, R36, UR4, PT ;  /* 0x0000000424007c0c */ /* 0x020fda000bf06270 */
[----:B------:R-:W-:Y:S05]  /*a5e0*/  @P0 BRA `(.L_x_5970) ;  /* 0x000000a000e40947 */ /* 0x000fea0003800000 */
[----:B------:R-:W5:Y:S01]  /*a5f0*/  LDCU UR4, c[0x0][0x388] ;  /* 0x00007100ff0477ac */ /* 0x000f620008000800 */
[----:B------:R-:W-:Y:S02]  /*a600*/  CS2R R22, SRZ ;  /* 0x0000000000167805 */ /* 0x000fe4000001ff00 */
[----:B------:R-:W-:Y:S01]  /*a610*/  CS2R R16, SRZ ;  /* 0x0000000000107805 */ /* 0x000fe2000001ff00 */
[----:B------:R-:W-:Y:S02]  /*a620*/  IMAD.MOV.U32 R0, RZ, RZ, RZ ;  /* 0x000000ffff007224 */ /* 0x000fe400078e00ff */
[----:B01234-:R-:W-:Y:S01]  /*a630*/  IMAD.MOV.U32 R2, RZ, RZ, RZ ;  /* 0x000000ffff027224 */ /* 0x01ffe200078e00ff */
[----:B-----5:R-:W-:-:S09]  /*a640*/  UISETP.NE.AND UP0, UPT, UR4, URZ, UPT ;  /* 0x000000ff0400728c */ /* 0x020fd2000bf05270 */
        /* <DEDUP_REMOVED lines=425> */
.L_x_5971:
        /* <DEDUP_REMOVED lines=16> */
.L_x_5975:
[----:B------:R0:W5:Y:S01]  /*c1e0*/  LDG.E.U8 R24, desc[UR36][R4.64] ;  /* 0x0000002404187981 */ /* 0x000162000c1e1100 */
[----:B------:R-:W-:Y:S05]  /*c1f0*/  BRA `(.L_x_5977) ;  /* 0x0000000c00307947 */ /* 0x000fea0003800000 */
.L_x_5974:
        /* <DEDUP_REMOVED lines=8> */
.L_x_5979:
[----:B------:R0:W5:Y:S01]  /*c280*/  LDG.E R24, desc[UR36][R4.64] ;  /* 0x0000002404187981 */ /* 0x000162000c1e1900 */
[----:B------:R-:W-:Y:S05]  /*c290*/  BRA `(.L_x_5977) ;  /* 0x0000000c00087947 */ /* 0x000fea0003800000 */
.L_x_5978:
[----:B------:R0:W5:Y:S01]  /*c2a0*/  LDG.E.S16 R24, desc[UR36][R4.64] ;  /* 0x0000002404187981 */ /* 0x000162000c1e1700 */
[----:B------:R-:W-:Y:S05]  /*c2b0*/  BRA `(.L_x_5977) ;  /* 0x0000000c00007947 */ /* 0x000fea0003800000 */
.L_x_5973:
        /* <DEDUP_REMOVED lines=9> */
.L_x_5981:
[----:B------:R-:W2:Y:S02]  /*c350*/  LDG.E.U16 R4, desc[UR36][R4.64] ;  /* 0x0000002404047981 */ /* 0x000ea4000c1e1500 */
[----:B--2---:R-:W-:-:S06]  /*c360*/  HADD2.F32 R24, -RZ, R4.H0_H0 ;  /* 0x20000004ff187230 */ /* 0x004fcc0000004100 */
[----:B------:R-:W0:Y:S01]  /*c370*/  F2I.FTZ.TRUNC.NTZ R24, R24 ;  /* 0x0000001800187305 */ /* 0x000e22000021f100 */
[----:B------:R-:W-:Y:S05]  /*c380*/  BRA `(.L_x_5977) ;  /* 0x0000000800cc7947 */ /* 0x000fea0003800000 */
.L_x_5980:
[----:B------:R-:W-:-:S13]  /*c390*/  ISETP.NE.AND P0, PT, R3, 0x7, PT ;  /* 0x000000070300780c */ /* 0x000fda0003f05270 */
[----:B------:R-:W-:Y:S05]  /*c3a0*/  @!P0 BRA `(.L_x_5982) ;  /* 0x00000000002c8947 */ /* 0x000fea0003800000 */
[----:B------:R-:W-:-:S13]  /*c3b0*/  ISETP.NE.AND P0, PT, R3, 0x8, PT ;  /* 0x000000080300780c */ /* 0x000fda0003f05270 */
[----:B------:R-:W-:Y:S05]  /*c3c0*/  @!P0 BRA `(.L_x_5983) ;  /* 0x0000000000148947 */ /* 0x000fea0003800000 */
[----:B------:R-:W-:-:S13]  /*c3d0*/  ISETP.NE.AND P0, PT, R3, 0x9, PT ;  /* 0x000000090300780c */ /* 0x000fda0003f05270 */
[----:B------:R-:W-:Y:S05]  /*c3e0*/  @P0 BRA `(.L_x_5976) ;  /* 0x0000000800600947 */ /* 0x000fea0003800000 */
[----:B------:R-:W2:Y:S02]  /*c3f0*/  LDG.E R4, desc[UR36][R4.64] ;  /* 0x0000002404047981 */ /* 0x000ea4000c1e1900 */
[----:B--2---:R2:W3:Y:S01]  /*c400*/  F2I.FTZ.TRUNC.NTZ R24, R4 ;  /* 0x0000000400187305 */ /* 0x0044e2000021f100 */
[----:B------:R-:W-:Y:S05]  /*c410*/  BRA `(.L_x_5977) ;  /* 0x0000000800a87947 */ /* 0x000fea0003800000 */
.L_x_5983:
[----:B------:R-:W2:Y:S02]  /*c420*/  LDG.E.U16 R4, desc[UR36][R4.64] ;  /* 0x0000002404047981 */ /* 0x000ea4000c1e1500 */
[----:B--2---:R-:W-:-:S06]  /*c430*/  HADD2.F32 R24, -RZ, R4.H0_H0 ;  /* 0x20000004ff187230 */ /* 0x004fcc0000004100 */
[----:B------:R-:W4:Y:S01]  /*c440*/  F2I.FTZ.TRUNC.NTZ R24, R24 ;  /* 0x0000001800187305 */ /* 0x000f22000021f100 */
[----:B------:R-:W-:Y:S05]  /*c450*/  BRA `(.L_x_5977) ;  /* 0x0000000800987947 */ /* 0x000fea0003800000 */
.L_x_5982:
[----:B------:R-:W2:Y:S02]  /*c460*/  LDG.E.64 R24, desc[UR36][R4.64] ;  /* 0x0000002404187981 */ /* 0x000ea4000c1e1b00 */
[----:B--2---:R0:W1:Y:S01]  /*c470*/  F2I.F64.TRUNC R24, R24 ;  /* 0x0000001800187311 */ /* 0x004062000030d100 */
[----:B------:R-:W-:Y:S05]  /*c480*/  BRA `(.L_x_5977) ;  /* 0x00000008008c7947 */ /* 0x000fea0003800000 */
.L_x_5972:
        /* <DEDUP_REMOVED lines=12> */
.L_x_5986:
[----:B------:R-:W2:Y:S02]  /*c550*/  LDG.E.64 R4, desc[UR36][R4.64] ;  /* 0x0000002404047981 */ /* 0x000ea4000c1e1b00 */
[----:B--2---:R0:W1:Y:S01]  /*c560*/  F2I.F64.TRUNC R24, R4 ;  /* 0x0000000400187311 */ /* 0x004062000030d100 */
[----:B------:R-:W-:Y:S05]  /*c570*/  BRA `(.L_x_5977) ;  /* 0x0000000800507947 */ /* 0x000fea0003800000 */
.L_x_5985:
        /* <DEDUP_REMOVED lines=26> */
.L_x_5988:
        /* <DEDUP_REMOVED lines=12> */
[----:B------:R0:W1:Y:S01]  /*c7e0*/  F2I.FTZ.TRUNC.NTZ R24, R0 ;  /* 0x0000000000187305 */ /* 0x000062000021f100 */
[----:B------:R-:W-:Y:S05]  /*c7f0*/  BRA `(.L_x_5977) ;  /* 0x0000000400b07947 */ /* 0x000fea0003800000 */
.L_x_5987:
[----:B------:R-:W2:Y:S02]  /*c800*/  LDG.E.U16 R24, desc[UR36][R4.64] ;  /* 0x0000002404187981 */ /* 0x000ea4000c1e1500 */
[----:B--2---:R-:W-:-:S06]  /*c810*/  IMAD.U32 R24, R24, 0x10000, RZ ;  /* 0x0001000018187824 */ /* 0x004fcc00078e00ff */
[----:B------:R-:W0:Y:S01]  /*c820*/  F2I.FTZ.TRUNC.NTZ R24, R24 ;  /* 0x0000001800187305 */ /* 0x000e22000021f100 */
[----:B------:R-:W-:Y:S05]  /*c830*/  BRA `(.L_x_5977) ;  /* 0x0000000400a07947 */ /* 0x000fea0003800000 */
.L_x_5984:
        /* <DEDUP_REMOVED lines=10> */
.L_x_5991:
        /* <DEDUP_REMOVED lines=21> */
.L_x_5995:
[----:B------:R-:W-:Y:S05]  /*ca30*/  BSYNC.RECONVERGENT B1 ;  /* 0x0000000000017941 */ /* 0x000fea0003800200 */
.L_x_5994:
[----:B------:R-:W-:Y:S01]  /*ca40*/  IMAD.SHL.U32 R0, R0, 0x100000, RZ ;  /* 0x0010000000007824 */ /* 0x000fe200078e00ff */
[----:B------:R-:W-:-:S04]  /*ca50*/  LEA R3, R3, 0x3b800000, 0x17 ;  /* 0x3b80000003037811 */ /* 0x000fc800078eb8ff */
[----:B------:R-:W-:-:S07]  /*ca60*/  LOP3.LUT R24, R3, R0, R7, 0xfe, !PT ;  /* 0x0000000003187212 */ /* 0x000fce00078efe07 */
.L_x_5993:
[----:B------:R-:W-:Y:S05]  /*ca70*/  BSYNC.RECONVERGENT B0 ;  /* 0x0000000000007941 */ /* 0x000fea0003800200 */
.L_x_5992:
[----:B------:R-:W0:Y:S01]  /*ca80*/  F2I.FTZ.TRUNC.NTZ R24, R24 ;  /* 0x0000001800187305 */ /* 0x000e22000021f100 */
[----:B------:R-:W-:Y:S05]  /*ca90*/  BRA `(.L_x_5977) ;  /* 0x0000000400087947 */ /* 0x000fea0003800000 */
.L_x_5990:
        /* <DEDUP_REMOVED lines=21> */
.L_x_5999:
[----:B------:R-:W-:Y:S05]  /*cbf0*/  BSYNC.RECONVERGENT B1 ;  /* 0x0000000000017941 */ /* 0x000fea0003800200 */
.L_x_5998:
[----:B------:R-:W-:Y:S02]  /*cc00*/  SHF.L.U32 R0, R0, 0x15, RZ ;  /* 0x0000001500007819 */ /* 0x000fe400000006ff */
[----:B------:R-:W-:-:S04]  /*cc10*/  LEA R3, R3, 0x37800000, 0x17 ;  /* 0x3780000003037811 */ /* 0x000fc800078eb8ff */
[----:B------:R-:W-:-:S07]  /*cc20*/  LOP3.LUT R24, R3, R0, R7, 0xfe, !PT ;  /* 0x0000000003187212 */ /* 0x000fce00078efe07 */
.L_x_5997:
[----:B------:R-:W-:Y:S05]  /*cc30*/  BSYNC.RECONVERGENT B0 ;  /* 0x0000000000007941 */ /* 0x000fea0003800200 */
.L_x_5996:
[----:B------:R-:W0:Y:S01]  /*cc40*/  F2I.FTZ.TRUNC.NTZ R24, R24 ;  /* 0x0000001800187305 */ /* 0x000e22000021f100 */
[----:B------:R-:W-:Y:S05]  /*cc50*/  BRA `(.L_x_5977) ;  /* 0x0000000000987947 */ /* 0x000fea0003800000 */
.L_x_5989:
        /* <DEDUP_REMOVED lines=14> */
.L_x_6003:
[----:B------:R-:W-:Y:S05]  /*cd40*/  BSYNC.RECONVERGENT B0 ;  /* 0x0000000000007941 */ /* 0x000fea0003800200 */
.L_x_6002:
[----:B------:R-:W0:Y:S01]  /*cd50*/  F2I.FTZ.TRUNC.NTZ R24, R24 ;  /* 0x0000001800187305 */ /* 0x000e22000021f100 */
[----:B------:R-:W-:Y:S05]  /*cd60*/  BRA `(.L_x_5977) ;  /* 0x0000000000547947 */ /* 0x000fea0003800000 */
.L_x_5976:
        /* <DEDUP_REMOVED lines=16> */
.L_x_6004:
[----:B------:R-:W-:Y:S01]  /*ce70*/  IMAD.MOV.U32 R24, RZ, RZ, RZ ;  /* 0x000000ffff187224 */ /* 0x000fe200078e00ff */
[----:B------:R-:W-:Y:S06]  /*ce80*/  BRA `(.L_x_5977) ;  /* 0x00000000000c7947 */ /* 0x000fec0003800000 */
.L_x_6001:
[----:B------:R0:W5:Y:S01]  /*ce90*/  LDG.E R24, desc[UR36][R4.64] ;  /* 0x0000002404187981 */ /* 0x000162000c1e1900 */
[----:B------:R-:W-:Y:S05]  /*cea0*/  BRA `(.L_x_5977) ;  /* 0x0000000000047947 */ /* 0x000fea0003800000 */
.L_x_6000:
[----:B------:R0:W5:Y:S02]  /*ceb0*/  LDG.E R24, desc[UR36][R4.64] ;  /* 0x0000002404187981 */ /* 0x000164000c1e1900 */
.L_x_5977:
        /* <DEDUP_REMOVED lines=16> */
.L_x_6008:
[----:B------:R0:W5:Y:S01]  /*cfc0*/  LDG.E.U8 R23, desc[UR36][R4.64] ;  /* 0x0000002404177981 */ /* 0x000162000c1e1100 */
[----:B------:R-:W-:Y:S05]  /*cfd0*/  BRA `(.L_x_6010) ;  /* 0x0000000c00307947 */ /* 0x000fea0003800000 */
.L_x_6007:
        /* <DEDUP_REMOVED lines=8> */
.L_x_6012:
[----:B------:R0:W5:Y:S01]  /*d060*/  LDG.E R23, desc[UR36][R4.64] ;  /* 0x0000002404177981 */ /* 0x000162000c1e1900 */
[----:B------:R-:W-:Y:S05]  /*d070*/  BRA `(.L_x_6010) ;  /* 0x0000000c00087947 */ /* 0x000fea0003800000 */
.L_x_6011:
[----:B------:R0:W5:Y:S01]  /*d080*/  LDG.E.S16 R23, desc[UR36][R4.64] ;  /* 0x0000002404177981 */ /* 0x000162000c1e1700 */
[----:B------:R-:W-:Y:S05]  /*d090*/  BRA `(.L_x_6010) ;  /* 0x0000000c00007947 */ /* 0x000fea0003800000 */
.L_x_6006:
[----:B------:R-:W-:-:S13]  /*d0a0*/  ISETP.GT.AND P0, PT, R0, 0x6, PT ;  /* 0x000000060000780c */ /* 0x000fda0003f04270 */
[----:B------:R-:W-:Y:S05]  /*d0b0*/  @P0 BRA `(.L_x_6013) ;  /* 0x00000000002c0947 */ /* 0x000fea0003800000 */
[----:B------:R-:W-:-:S13]  /*d0c0*/  ISETP.NE.AND P0, PT, R0, 0x5, PT ;  /* 0x000000050000780c */ /* 0x000fda0003f05270 */
[----:B------:R-:W-:Y:S05]  /*d0d0*/  @!P0 BRA `(.L_x_6014) ;  /* 0x0000000000148947 */ /* 0x000fea0003800000 */
[----:B------:R-:W-:-:S13]  /*d0e0*/  ISETP.NE.AND P0, PT, R0, 0x6, PT ;  /* 0x000000060000780c */ /* 0x000fda0003f05270 */
[----:B------:R-:W-:Y:S05]  /*d0f0*/  @P0 BRA `(.L_x_6009) ;  /* 0x0000000800940947 */ /* 0x000fea0003800000 */
[----:B------:R-:W2:Y:S02]  /*d100*/  LDG.E R4, desc[UR36][R4.64] ;  /* 0x0000002404047981 */ /* 0x000ea4000c1e1900 */
[----:B--2---:R0:W2:Y:S01]  /*d110*/  F2I.FTZ.TRUNC.NTZ R23, R4 ;  /* 0x0000000400177305 */ /* 0x0040a2000021f100 */
[----:B------:R-:W-:Y:S05]  /*d120*/  BRA `(.L_x_6010) ;  /* 0x0000000800dc7947 */ /* 0x000fea0003800000 */
.L_x_6014:
[----:B------:R-:W2:Y:S02]  /*d130*/  LDG.E.U16 R4, desc[UR36][R4.64] ;  /* 0x0000002404047981 */ /* 0x000ea4000c1e1500 */
[----:B--2---:R-:W-:-:S06]  /*d140*/  HADD2.F32 R23, -RZ, R4.H0_H0 ;  /* 0x20000004ff177230 */ /* 0x004fcc0000004100 */
[----:B------:R-:W0:Y:S01]  /*d150*/  F2I.FTZ.TRUNC.NTZ R23, R23 ;  /* 0x0000001700177305 */ /* 0x000e22000021f100 */
[----:B------:R-:W-:Y:S05]  /*d160*/  BRA `(.L_x_6010) ;  /* 0x0000000800cc7947 */ /* 0x000fea0003800000 */
.L_x_6013:
[----:B------:R-:W-:-:S13]  /*d170*/  ISETP.NE.AND P0, PT, R0, 0x7, PT ;  /* 0x000000070000780c */ /* 0x000fda0003f05270 */
[----:B------:R-:W-:Y:S05]  /*d180*/  @!P0 BRA `(.L_x_6015) ;  /* 0x00000000002c8947 */ /* 0x000fea0003800000 */
[----:B------:R-:W-:-:S13]  /*d190*/  ISETP.NE.AND P0, PT, R0, 0x8, PT ;  /* 0x000000080000780c */ /* 0x000fda0003f05270 */
[----:B------:R-:W-:Y:S05]  /*d1a0*/  @!P0 BRA `(.L_x_6016) ;  /* 0x0000000000148947 */ /* 0x000fea0003800000 */
[----:B------:R-:W-:-:S13]  /*d1b0*/  ISETP.NE.AND P0, PT, R0, 0x9, PT ;  /* 0x000000090000780c */ /* 0x000fda0003f05270 */
[----:B------:R-:W-:Y:S05]  /*d1c0*/  @P0 BRA `(.L_x_6009) ;  /* 0x0000000800600947 */ /* 0x000fea0003800000 */
[----:B------:R-:W2:Y:S02]  /*d1d0*/  LDG.E R4, desc[UR36][R4.64] ;  /* 0x0000002404047981 */ /* 0x000ea4000c1e1900 */
[----:B--2---:R0:W2:Y:S01]  /*d1e0*/  F2I.FTZ.TRUNC.NTZ R23, R4 ;  /* 0x0000000400177305 */ /* 0x0040a2000021f100 */
[----:B------:R-:W-:Y:S05]  /*d1f0*/  BRA `(.L_x_6010) ;  /* 0x0000000800a87947 */ /* 0x000fea0003800000 */
.L_x_6016:
[----:B------:R-:W2:Y:S02]  /*d200*/  LDG.E.U16 R4, desc[UR36][R4.64] ;  /* 0x0000002404047981 */ /* 0x000ea4000c1e1500 */
[----:B--2---:R-:W-:-:S06]  /*d210*/  HADD2.F32 R23, -RZ, R4.H0_H0 ;  /* 0x20000004ff177230 */ /* 0x004fcc0000004100 */
[----:B------:R-:W0:Y:S01]  /*d220*/  F2I.FTZ.TRUNC.NTZ R23, R23 ;  /* 0x0000001700177305 */ /* 0x000e22000021f100 */
[----:B------:R-:W-:Y:S05]  /*d230*/  BRA `(.L_x_6010) ;  /* 0x0000000800987947 */ /* 0x000fea0003800000 */
.L_x_6015:
[----:B------:R-:W2:Y:S02]  /*d240*/  LDG.E.64 R4, desc[UR36][R4.64] ;  /* 0x0000002404047981 */ /* 0x000ea4000c1e1b00 */
[----:B--2---:R0:W2:Y:S01]  /*d250*/  F2I.F64.TRUNC R23, R4 ;  /* 0x0000000400177311 */ /* 0x0040a2000030d100 */
[----:B------:R-:W-:Y:S05]  /*d260*/  BRA `(.L_x_6010) ;  /* 0x00000008008c7947 */ /* 0x000fea0003800000 */
.L_x_6005:
        /* <DEDUP_REMOVED lines=12> */
.L_x_6019:
[----:B------:R-:W2:Y:S02]  /*d330*/  LDG.E.64 R4, desc[UR36][R4.64] ;  /* 0x0000002404047981 */ /* 0x000ea4000c1e1b00 */
[----:B--2---:R0:W2:Y:S01]  /*d340*/  F2I.F64.TRUNC R23, R4 ;  /* 0x0000000400177311 */ /* 0x0040a2000030d100 */
[----:B------:R-:W-:Y:S05]  /*d350*/  BRA `(.L_x_6010) ;  /* 0x0000000800507947 */ /* 0x000fea0003800000 */
.L_x_6018:
        /* <DEDUP_REMOVED lines=24> */
[----:B------:R0:W2:Y:S01]  /*d4e0*/  F2I.FTZ.TRUNC.NTZ R23, R3 ;  /* 0x0000000300177305 */ /* 0x0000a2000021f100 */
[----:B------:R-:W-:Y:S05]  /*d4f0*/  BRA `(.L_x_6010) ;  /* 0x0000000400e87947 */ /* 0x000fea0003800000 */
.L_x_6021:
        /* <DEDUP_REMOVED lines=12> */
[----:B------:R0:W2:Y:S01]  /*d5c0*/  F2I.FTZ.TRUNC.NTZ R23, R0 ;  /* 0x0000000000177305 */ /* 0x0000a2000021f100 */
[----:B------:R-:W-:Y:S05]  /*d5d0*/  BRA `(.L_x_6010) ;  /* 0x0000000400b07947 */ /* 0x000fea0003800000 */
.L_x_6020:
[----:B------:R-:W2:Y:S02]  /*d5e0*/  LDG.E.U16 R23, desc[UR36][R4.64] ;  /* 0x0000002404177981 */ /* 0x000ea4000c1e1500 */
[----:B--2---:R-:W-:-:S06]  /*d5f0*/  IMAD.U32 R23, R23, 0x10000, RZ ;  /* 0x0001000017177824 */ /* 0x004fcc00078e00ff */
[----:B------:R-:W0:Y:S01]  /*d600*/  F2I.FTZ.TRUNC.NTZ R23, R23 ;  /* 0x0000001700177305 */ /* 0x000e22000021f100 */
[----:B------:R-:W-:Y:S05]  /*d610*/  BRA `(.L_x_6010) ;  /* 0x0000000400a07947 */ /* 0x000fea0003800000 */
.L_x_6017:
        /* <DEDUP_REMOVED lines=10> */
.L_x_6024:
        /* <DEDUP_REMOVED lines=21> */
.L_x_6028:
[----:B------:R-:W-:Y:S05]  /*d810*/  BSYNC.RECONVERGENT B1 ;  /* 0x0000000000017941 */ /* 0x000fea0003800200 */
.L_x_6027:
[----:B------:R-:W-:Y:S02]  /*d820*/  SHF.L.U32 R0, R0, 0x14, RZ ;  /* 0x0000001400007819 */ /* 0x000fe400000006ff */
[----:B------:R-:W-:-:S04]  /*d830*/  LEA R3, R3, 0x3b800000, 0x17 ;  /* 0x3b80000003037811 */ /* 0x000fc800078eb8ff */
[----:B------:R-:W-:-:S07]  /*d840*/  LOP3.LUT R23, R3, R0, R23, 0xfe, !PT ;  /* 0x0000000003177212 */ /* 0x000fce00078efe17 */
.L_x_6026:
[----:B------:R-:W-:Y:S05]  /*d850*/  BSYNC.RECONVERGENT B0 ;  /* 0x0000000000007941 */ /* 0x000fea0003800200 */
.L_x_6025:
[----:B------:R-:W0:Y:S01]  /*d860*/  F2I.FTZ.TRUNC.NTZ R23, R23 ;  /* 0x0000001700177305 */ /* 0x000e22000021f100 */
[----:B------:R-:W-:Y:S05]  /*d870*/  BRA `(.L_x_6010) ;  /* 0x0000000400087947 */ /* 0x000fea0003800000 */
.L_x_6023:
        /* <DEDUP_REMOVED lines=21> */
.L_x_6032:
[----:B------:R-:W-:Y:S05]  /*d9d0*/  BSYNC.RECONVERGENT B1 ;  /* 0x0000000000017941 */ /* 0x000fea0003800200 */
.L_x_6031:
[----:B------:R-:W-:Y:S01]  /*d9e0*/  IMAD.SHL.U32 R0, R0, 0x200000, RZ ;  /* 0x0020000000007824 */ /* 0x000fe200078e00ff */
[----:B------:R-:W-:-:S04]  /*d9f0*/  LEA R3, R3, 0x37800000, 0x17 ;  /* 0x3780000003037811 */ /* 0x000fc800078eb8ff */
[----:B------:R-:W-:-:S07]  /*da00*/  LOP3.LUT R23, R3, R0, R23, 0xfe, !PT ;  /* 0x0000000003177212 */ /* 0x000fce00078efe17 */
.L_x_6030:
[----:B------:R-:W-:Y:S05]  /*da10*/  BSYNC.RECONVERGENT B0 ;  /* 0x0000000000007941 */ /* 0x000fea0003800200 */
.L_x_6029:
[----:B------:R-:W0:Y:S01]  /*da20*/  F2I.FTZ.TRUNC.NTZ R23, R23 ;  /* 0x0000001700177305 */ /* 0x000e22000021f100 */
[----:B------:R-:W-:Y:S05]  /*da30*/  BRA `(.L_x_6010) ;  /* 0x0000000000987947 */ /* 0x000fea0003800000 */
.L_x_6022:
        /* <DEDUP_REMOVED lines=14> */
.L_x_6036:
[----:B------:R-:W-:Y:S05]  /*db20*/  BSYNC.RECONVERGENT B0 ;  /* 0x0000000000007941 */ /* 0x000fea0003800200 */
.L_x_6035:
[----:B------:R-:W0:Y:S01]  /*db30*/  F2I.FTZ.TRUNC.NTZ R23, R23 ;  /* 0x0000001700177305 */ /* 0x000e22000021f100 */
[----:B------:R-:W-:Y:S05]  /*db40*/  BRA `(.L_x_6010) ;  /* 0x0000000000547947 */ /* 0x000fea0003800000 */
.L_x_6009:
        /* <DEDUP_REMOVED lines=13> */
[----:B--2---:R-:W-:-:S07]  /*dc20*/  IMAD.U32 R11, RZ, RZ, UR9 ;  /* 0x00000009ff0b7e24 */ /* 0x004fce000f8e00ff */
[----:B------:R-:W-:-:S07]  /*dc30*/  LEPC R20, `(.L_x_6037) ;  /* 0x000000001014794e */ /* 0x000fce0000000000 */
[----:B-1---5:R-:W-:Y:S05]  /*dc40*/  CALL.ABS.NOINC R14 ;  /* 0x000000000e007343 */ /* 0x022fea0003c00000 */
.L_x_6037:
[----:B------:R-:W-:Y:S01]  /*dc50*/  MOV R23, RZ ;  /* 0x000000ff00177202 */ /* 0x000fe20000000f00 */
[----:B------:R-:W-:Y:S06]  /*dc60*/  BRA `(.L_x_6010) ;  /* 0x00000000000c7947 */ /* 0x000fec0003800000 */
.L_x_6034:
[----:B------:R0:W5:Y:S01]  /*dc70*/  LDG.E R23, desc[UR36][R4.64] ;  /* 0x0000002404177981 */ /* 0x000162000c1e1900 */
[----:B------:R-:W-:Y:S05]  /*dc80*/  BRA `(.L_x_6010) ;  /* 0x0000000000047947 */ /* 0x000fea0003800000 */
.L_x_6033:
[----:B------:R0:W5:Y:S02]  /*dc90*/  LDG.E R23, desc[UR36][R4.64] ;  /* 0x0000002404177981 */ /* 0x000164000c1e1900 */
.L_x_6010:
        /* <DEDUP_REMOVED lines=16> */
.L_x_6041:
[----:B------:R0:W5:Y:S01]  /*dda0*/  LDG.E.U8 R16, desc[UR36][R4.64] ;  /* 0x0000002404107981 */ /* 0x000162000c1e1100 */
[----:B------:R-:W-:Y:S05]  /*ddb0*/  BRA `(.L_x_6043) ;  /* 0x0000000c00307947 */ /* 0x000fea0003800000 */
.L_x_6040:
        /* <DEDUP_REMOVED lines=8> */
.L_x_6045:
[----:B------:R0:W5:Y:S01]  /*de40*/  LDG.E R16, desc[UR36][R4.64] ;  /* 0x0000002404107981 */ /* 0x000162000c1e1900 */
[----:B------:R-:W-:Y:S05]  /*de50*/  BRA `(.L_x_6043) ;  /* 0x0000000c00087947 */ /* 0x000fea0003800000 */
.L_x_6044:
[----:B------:R0:W5:Y:S01]  /*de60*/  LDG.E.S16 R16, desc[UR36][R4.64] ;  /* 0x0000002404107981 */ /* 0x000162000c1e1700 */
[----:B------:R-:W-:Y:S05]  /*de70*/  BRA `(.L_x_6043) ;  /* 0x0000000c00007947 */ /* 0x000fea0003800000 */
.L_x_6039:
        /* <DEDUP_REMOVED lines=9> */
.L_x_6047:
[----:B------:R-:W2:Y:S02]  /*df10*/  LDG.E.U16 R4, desc[UR36][R4.64] ;  /* 0x0000002404047981 */ /* 0x000ea4000c1e1500 */
[----:B--2---:R-:W-:-:S06]  /*df20*/  HADD2.F32 R16, -RZ, R4.H0_H0 ;  /* 0x20000004ff107230 */ /* 0x004fcc0000004100 */
[----:B------:R-:W0:Y:S01]  /*df30*/  F2I.FTZ.TRUNC.NTZ R16, R16 ;  /* 0x0000001000107305 */ /* 0x000e22000021f100 */
[----:B------:R-:W-:Y:S05]  /*df40*/  BRA `(.L_x_6043) ;  /* 0x0000000800cc7947 */ /* 0x000fea0003800000 */
.L_x_6046:
        /* <DEDUP_REMOVED lines=9> */
.L_x_6049:
[----:B------:R-:W2:Y:S02]  /*dfe0*/  LDG.E.U16 R4, desc[UR36][R4.64] ;  /* 0x0000002404047981 */ /* 0x000ea4000c1e1500 */
[----:B--2---:R-:W-:-:S06]  /*dff0*/  HADD2.F32 R16, -RZ, R4.H0_H0 ;  /* 0x20000004ff107230 */ /* 0x004fcc0000004100 */
[----:B------:R-:W0:Y:S01]  /*e000*/  F2I.FTZ.TRUNC.NTZ R16, R16 ;  /* 0x0000001000107305 */ /* 0x000e22000021f100 */
[----:B------:R-:W-:Y:S05]  /*e010*/  BRA `(.L_x_6043) ;  /* 0x0000000800987947 */ /* 0x000fea0003800000 */
.L_x_6048:
[----:B------:R-:W2:Y:S02]  /*e020*/  LDG.E.64 R4, desc[UR36][R4.64] ;  /* 0x0000002404047981 */ /* 0x000ea4000c1e1b00 */
[----:B--2---:R0:W1:Y:S01]  /*e030*/  F2I.F64.TRUNC R16, R4 ;  /* 0x0000000400107311 */ /* 0x004062000030d100 */
[----:B------:R-:W-:Y:S05]  /*e040*/  BRA `(.L_x_6043) ;  /* 0x00000008008c7947 */ /* 0x000fea0003800000 */
.L_x_6038:
        /* <DEDUP_REMOVED lines=12> */
.L_x_6052:
[----:B------:R-:W2:Y:S02]  /*e110*/  LDG.E.64 R4, desc[UR36][R4.64] ;  /* 0x0000002404047981 */ /* 0x000ea4000c1e1b00 */
[----:B--2---:R0:W1:Y:S01]  /*e120*/  F2I.F64.TRUNC R16, R4 ;  /* 0x0000000400107311 */ /* 0x004062000030d100 */
[----:B------:R-:W-:Y:S05]  /*e130*/  BRA `(.L_x_6043) ;  /* 0x0000000800507947 */ /* 0x000fea0003800000 */
.L_x_6051:
        /* <DEDUP_REMOVED lines=26> */
.L_x_6054:
        /* <DEDUP_REMOVED lines=14> */
.L_x_6053:
[----:B------:R-:W2:Y:S02]  /*e3c0*/  LDG.E.U16 R16, desc[UR36][R4.64] ;  /* 0x0000002404107981 */ /* 0x000ea4000c1e1500 */
[----:B--2---:R-:W-:-:S06]  /*e3d0*/  SHF.L.U32 R16, R16, 0x10, RZ ;  /* 0x0000001010107819 */ /* 0x004fcc00000006ff */
[----:B------:R-:W0:Y:S01]  /*e3e0*/  F2I.FTZ.TRUNC.NTZ R16, R16 ;  /* 0x0000001000107305 */ /* 0x000e22000021f100 */
[----:B------:R-:W-:Y:S05]  /*e3f0*/  BRA `(.L_x_6043) ;  /* 0x0000000400a07947 */ /* 0x000fea0003800000 */
.L_x_6050:
        /* <DEDUP_REMOVED lines=10> */
.L_x_6057:
        /* <DEDUP_REMOVED lines=21> */
.L_x_6061:
[----:B------:R-:W-:Y:S05]  /*e5f0*/  BSYNC.RECONVERGENT B1 ;  /* 0x0000000000017941 */ /* 0x000fea0003800200 */
.L_x_6060:
[----:B------:R-:W-:Y:S01]  /*e600*/  IMAD.SHL.U32 R0, R0, 0x100000, RZ ;  /* 0x0010000000007824 */ /* 0x000fe200078e00ff */
[----:B------:R-:W-:-:S04]  /*e610*/  LEA R3, R3, 0x3b800000, 0x17 ;  /* 0x3b80000003037811 */ /* 0x000fc800078eb8ff */
[----:B------:R-:W-:-:S07]  /*e620*/  LOP3.LUT R16, R3, R0, R7, 0xfe, !PT ;  /* 0x0000000003107212 */ /* 0x000fce00078efe07 */
.L_x_6059:
[----:B------:R-:W-:Y:S05]  /*e630*/  BSYNC.RECONVERGENT B0 ;  /* 0x0000000000007941 */ /* 0x000fea0003800200 */
.L_x_6058:
[----:B------:R-:W0:Y:S01]  /*e640*/  F2I.FTZ.TRUNC.NTZ R16, R16 ;  /* 0x0000001000107305 */ /* 0x000e22000021f100 */
[----:B------:R-:W-:Y:S05]  /*e650*/  BRA `(.L_x_6043) ;  /* 0x0000000400087947 */ /* 0x000fea0003800000 */
.L_x_6056:
        /* <DEDUP_REMOVED lines=21> */
.L_x_6065:
[----:B------:R-:W-:Y:S05]  /*e7b0*/  BSYNC.RECONVERGENT B1 ;  /* 0x0000000000017941 */ /* 0x000fea0003800200 */
.L_x_6064:
[----:B------:R-:W-:Y:S01]  /*e7c0*/  IMAD.SHL.U32 R0, R0, 0x200000, RZ ;  /* 0x0020000000007824 */ /* 0x000fe200078e00ff */
[----:B------:R-:W-:-:S04]  /*e7d0*/  LEA R3, R3, 0x37800000, 0x17 ;  /* 0x3780000003037811 */ /* 0x000fc800078eb8ff */
[----:B------:R-:W-:-:S07]  /*e7e0*/  LOP3.LUT R16, R3, R0, R7, 0xfe, !PT ;  /* 0x0000000003107212 */ /* 0x000fce00078efe07 */
.L_x_6063:
[----:B------:R-:W-:Y:S05]  /*e7f0*/  BSYNC.RECONVERGENT B0 ;  /* 0x0000000000007941 */ /* 0x000fea0003800200 */
.L_x_6062:
[----:B------:R-:W0:Y:S01]  /*e800*/  F2I.FTZ.TRUNC.NTZ R16, R16 ;  /* 0x0000001000107305 */ /* 0x000e22000021f100 */
[----:B------:R-:W-:Y:S05]  /*e810*/  BRA `(.L_x_6043) ;  /* 0x0000000000987947 */ /* 0x000fea0003800000 */
.L_x_6055:
        /* <DEDUP_REMOVED lines=14> */
.L_x_6069:
[----:B------:R-:W-:Y:S05]  /*e900*/  BSYNC.RECONVERGENT B0 ;  /* 0x0000000000007941 */ /* 0x000fea0003800200 */
.L_x_6068:
[----:B------:R-:W0:Y:S01]  /*e910*/  F2I.FTZ.TRUNC.NTZ R16, R16 ;  /* 0x0000001000107305 */ /* 0x000e22000021f100 */
[----:B------:R-:W-:Y:S05]  /*e920*/  BRA `(.L_x_6043) ;  /* 0x0000000000547947 */ /* 0x000fea0003800000 */
.L_x_6042:
        /* <DEDUP_REMOVED lines=16> */
.L_x_6070:
[----:B------:R-:W-:Y:S01]  /*ea30*/  IMAD.MOV.U32 R16, RZ, RZ, RZ ;  /* 0x000000ffff107224 */ /* 0x000fe200078e00ff */
[----:B------:R-:W-:Y:S06]  /*ea40*/  BRA `(.L_x_6043) ;  /* 0x00000000000c7947 */ /* 0x000fec0003800000 */
.L_x_6067:
[----:B------:R0:W5:Y:S01]  /*ea50*/  LDG.E R16, desc[UR36][R4.64] ;  /* 0x0000002404107981 */ /* 0x000162000c1e1900 */
[----:B------:R-:W-:Y:S05]  /*ea60*/  BRA `(.L_x_6043) ;  /* 0x0000000000047947 */ /* 0x000fea0003800000 */
.L_x_6066:
[----:B------:R0:W5:Y:S02]  /*ea70*/  LDG.E R16, desc[UR36][R4.64] ;  /* 0x0000002404107981 */ /* 0x000164000c1e1900 */
.L_x_6043:
[----:B------:R-:W1:Y:S01]  /*ea80*/  LDCU.64 UR4, c[0x0][0x730] ;  /* 0x0000e600ff0477ac */ /* 0x000e620008000a00 */
[----:B0-----:R-:W-:-:S04]  /*ea90*/  LOP3.LUT R0, R19, 0xff, RZ, 0xc0, !PT ;  /* 0x000000ff13007812 */ /* 0x001fc800078ec0ff */
[----:B------:R-:W-:Y:S02]  /*eaa0*/  ISETP.GT.AND P1, PT, R0, 0x9, PT ;  /* 0x000000090000780c */ /* 0x000fe40003f24270 */
[----:B-1----:R-:W-:-:S04]  /*eab0*/  IADD3 R4, P0, PT, R17, UR4, RZ ;  /* 0x0000000411047c10 */ /* 0x002fc8000ff1e0ff */
        /* <DEDUP_REMOVED lines=12> */
.L_x_6074:
[----:B------:R1:W5:Y:S01]  /*eb80*/  LDG.E.U8 R17, desc[UR36][R4.64] ;  /* 0x0000002404117981 */ /* 0x000362000c1e1100 */
[----:B------:R-:W-:Y:S05]  /*eb90*/  BRA `(.L_x_6076) ;  /* 0x0000000c00307947 */ /* 0x000fea0003800000 */
.L_x_6073:
        /* <DEDUP_REMOVED lines=8> */
.L_x_6078:
[----:B------:R0:W5:Y:S01]  /*ec20*/  LDG.E R17, desc[UR36][R4.64] ;  /* 0x0000002404117981 */ /* 0x000162000c1e1900 */
[----:B------:R-:W-:Y:S05]  /*ec30*/  BRA `(.L_x_6076) ;  /* 0x0000000c00087947 */ /* 0x000fea0003800000 */
.L_x_6077:
[----:B------:R0:W5:Y:S01]  /*ec40*/  LDG.E.S16 R17, desc[UR36][R4.64] ;  /* 0x0000002404117981 */ /* 0x000162000c1e1700 */
[----:B------:R-:W-:Y:S05]  /*ec50*/  BRA `(.L_x_6076) ;  /* 0x0000000c00007947 */ /* 0x000fea0003800000 */
.L_x_6072:
        /* <DEDUP_REMOVED lines=9> */
.L_x_6080:
[----:B------:R-:W2:Y:S02]  /*ecf0*/  LDG.E.U16 R4, desc[UR36][R4.64] ;  /* 0x0000002404047981 */ /* 0x000ea4000c1e1500 */
[----:B--2---:R-:W-:-:S06]  /*ed00*/  HADD2.F32 R17, -RZ, R4.H0_H0 ;  /* 0x20000004ff117230 */ /* 0x004fcc0000004100 */
[----:B------:R-:W0:Y:S01]  /*ed10*/  F2I.FTZ.TRUNC.NTZ R17, R17 ;  /* 0x0000001100117305 */ /* 0x000e22000021f100 */
[----:B------:R-:W-:Y:S05]  /*ed20*/  BRA `(.L_x_6076) ;  /* 0x0000000800cc7947 */ /* 0x000fea0003800000 */
.L_x_6079:
        /* <DEDUP_REMOVED lines=9> */
.L_x_6082:
[----:B------:R-:W2:Y:S02]  /*edc0*/  LDG.E.U16 R4, desc[UR36][R4.64] ;  /* 0x0000002404047981 */ /* 0x000ea4000c1e1500 */
[----:B--2---:R-:W-:-:S06]  /*edd0*/  HADD2.F32 R17, -RZ, R4.H0_H0 ;  /* 0x20000004ff117230 */ /* 0x004fcc0000004100 */
[----:B------:R-:W0:Y:S01]  /*ede0*/  F2I.FTZ.TRUNC.NTZ R17, R17 ;  /* 0x0000001100117305 */ /* 0x000e22000021f100 */
[----:B------:R-:W-:Y:S05]  /*edf0*/  BRA `(.L_x_6076) ;  /* 0x0000000800987947 */ /* 0x000fea0003800000 */
.L_x_6081:
[----:B------:R-:W2:Y:S02]  /*ee00*/  LDG.E.64 R4, desc[UR36][R4.64] ;  /* 0x0000002404047981 */ /* 0x000ea4000c1e1b00 */
[----:B--2---:R0:W1:Y:S01]  /*ee10*/  F2I.F64.TRUNC R17, R4 ;  /* 0x0000000400117311 */ /* 0x004062000030d100 */
[----:B------:R-:W-:Y:S05]  /*ee20*/  BRA `(.L_x_6076) ;  /* 0x00000008008c7947 */ /* 0x000fea0003800000 */
.L_x_6071:
        /* <DEDUP_REMOVED lines=12> */
.L_x_6085:
[----:B------:R-:W2:Y:S02]  /*eef0*/  LDG.E.64 R4, desc[UR36][R4.64] ;  /* 0x0000002404047981 */ /* 0x000ea4000c1e1b00 */
[----:B--2---:R0:W1:Y:S01]  /*ef00*/  F2I.F64.TRUNC R17, R4 ;  /* 0x0000000400117311 */ /* 0x004062000030d100 */
[----:B------:R-:W-:Y:S05]  /*ef10*/  BRA `(.L_x_6076) ;  /* 0x0000000800507947 */ /* 0x000fea0003800000 */
.L_x_6084:
        /* <DEDUP_REMOVED lines=26> */
.L_x_6087:
        /* <DEDUP_REMOVED lines=14> */
.L_x_6086:
[----:B------:R-:W2:Y:S02]  /*f1a0*/  LDG.E.U16 R17, desc[UR36][R4.64] ;  /* 0x0000002404117981 */ /* 0x000ea4000c1e1500 */
[----:B--2---:R-:W-:-:S06]  /*f1b0*/  IMAD.U32 R17, R17, 0x10000, RZ ;  /* 0x0001000011117824 */ /* 0x004fcc00078e00ff */
[----:B------:R-:W0:Y:S01]  /*f1c0*/  F2I.FTZ.TRUNC.NTZ R17, R17 ;  /* 0x0000001100117305 */ /* 0x000e22000021f100 */
[----:B------:R-:W-:Y:S05]  /*f1d0*/  BRA `(.L_x_6076) ;  /* 0x0000000400a07947 */ /* 0x000fea0003800000 */
.L_x_6083:
        /* <DEDUP_REMOVED lines=10> */
.L_x_6090:
        /* <DEDUP_REMOVED lines=21> */
.L_x_6094:
[----:B------:R-:W-:Y:S05]  /*f3d0*/  BSYNC.RECONVERGENT B1 ;  /* 0x0000000000017941 */ /* 0x000fea0003800200 */
.L_x_6093:
[----:B------:R-:W-:Y:S01]  /*f3e0*/  IMAD.SHL.U32 R0, R0, 0x100000, RZ ;  /* 0x0010000000007824 */ /* 0x000fe200078e00ff */
[----:B------:R-:W-:-:S04]  /*f3f0*/  LEA R3, R3, 0x3b800000, 0x17 ;  /* 0x3b80000003037811 */ /* 0x000fc800078eb8ff */
[----:B------:R-:W-:-:S07]  /*f400*/  LOP3.LUT R17, R3, R0, R17, 0xfe, !PT ;  /* 0x0000000003117212 */ /* 0x000fce00078efe11 */
.L_x_6092:
[----:B------:R-:W-:Y:S05]  /*f410*/  BSYNC.RECONVERGENT B0 ;  /* 0x0000000000007941 */ /* 0x000fea0003800200 */
.L_x_6091:
[----:B------:R-:W0:Y:S01]  /*f420*/  F2I.FTZ.TRUNC.NTZ R17, R17 ;  /* 0x0000001100117305 */ /* 0x000e22000021f100 */
[----:B------:R-:W-:Y:S05]  /*f430*/  BRA `(.L_x_6076) ;  /* 0x0000000400087947 */ /* 0x000fea0003800000 */
.L_x_6089:
        /* <DEDUP_REMOVED lines=21> */
.L_x_6098:
[----:B------:R-:W-:Y:S05]  /*f590*/  BSYNC.RECONVERGENT B1 ;  /* 0x0000000000017941 */ /* 0x000fea0003800200 */
.L_x_6097:
[----:B------:R-:W-:Y:S02]  /*f5a0*/  SHF.L.U32 R0, R0, 0x15, RZ ;  /* 0x0000001500007819 */ /* 0x000fe400000006ff */
[----:B------:R-:W-:-:S04]  /*f5b0*/  LEA R3, R3, 0x37800000, 0x17 ;  /* 0x3780000003037811 */ /* 0x000fc800078eb8ff */
[----:B------:R-:W-:-:S07]  /*f5c0*/  LOP3.LUT R17, R3, R0, R17, 0xfe, !PT ;  /* 0x0000000003117212 */ /* 0x000fce00078efe11 */
.L_x_6096:
[----:B------:R-:W-:Y:S05]  /*f5d0*/  BSYNC.RECONVERGENT B0 ;  /* 0x0000000000007941 */ /* 0x000fea0003800200 */
.L_x_6095:
[----:B------:R-:W0:Y:S01]  /*f5e0*/  F2I.FTZ.TRUNC.NTZ R17, R17 ;  /* 0x0000001100117305 */ /* 0x000e22000021f100 */
[----:B------:R-:W-:Y:S05]  /*f5f0*/  BRA `(.L_x_6076) ;  /* 0x0000000000987947 */ /* 0x000fea0003800000 */
.L_x_6088:
        /* <DEDUP_REMOVED lines=14> */
.L_x_6102:
[----:B------:R-:W-:Y:S05]  /*f6e0*/  BSYNC.RECONVERGENT B0 ;  /* 0x0000000000007941 */ /* 0x000fea0003800200 */
.L_x_6101:
[----:B------:R-:W0:Y:S01]  /*f6f0*/  F2I.FTZ.TRUNC.NTZ R17, R17 ;  /* 0x0000001100117305 */ /* 0x000e22000021f100 */
[----:B------:R-:W-:Y:S05]  /*f700*/  BRA `(.L_x_6076) ;  /* 0x0000000000547947 */ /* 0x000fea0003800000 */
.L_x_6075:
        /* <DEDUP_REMOVED lines=16> */
.L_x_6103:
[----:B------:R-:W-:Y:S01]  /*f810*/  IMAD.MOV.U32 R17, RZ, RZ, RZ ;  /* 0x000000ffff117224 */ /* 0x000fe200078e00ff */
[----:B------:R-:W-:Y:S06]  /*f820*/  BRA `(.L_x_6076) ;  /* 0x00000000000c7947 */ /* 0x000fec0003800000 */
.L_x_6100:
[----:B------:R0:W5:Y:S01]  /*f830*/  LDG.E R17, desc[UR36][R4.64] ;  /* 0x0000002404117981 */ /* 0x000162000c1e1900 */
[----:B------:R-:W-:Y:S05]  /*f840*/  BRA `(.L_x_6076) ;  /* 0x0000000000047947 */ /* 0x000fea0003800000 */
.L_x_6099:
[----:B------:R0:W5:Y:S02]  /*f850*/  LDG.E R17, desc[UR36][R4.64] ;  /* 0x0000002404117981 */ /* 0x000164000c1e1900 */
.L_x_6076:
        /* <DEDUP_REMOVED lines=16> */
.L_x_6107:
[----:B------:R0:W5:Y:S01]  /*f960*/  LDG.E.U8 R22, desc[UR36][R4.64] ;  /* 0x0000002404167981 */ /* 0x000162000c1e1100 */
[----:B------:R-:W-:Y:S05]  /*f970*/  BRA `(.L_x_6109) ;  /* 0x0000000c00307947 */ /* 0x000fea0003800000 */
.L_x_6106:
        /* <DEDUP_REMOVED lines=8> */
.L_x_6111:
[----:B------:R0:W5:Y:S01]  /*fa00*/  LDG.E R22, desc[UR36][R4.64] ;  /* 0x0000002404167981 */ /* 0x000162000c1e1900 */
[----:B------:R-:W-:Y:S05]  /*fa10*/  BRA `(.L_x_6109) ;  /* 0x0000000c00087947 */ /* 0x000fea0003800000 */
.L_x_6110:
[----:B------:R0:W5:Y:S01]  /*fa20*/  LDG.E.S16 R22, desc[UR36][R4.64] ;  /* 0x0000002404167981 */ /* 0x000162000c1e1700 */
[----:B------:R-:W-:Y:S05]  /*fa30*/  BRA `(.L_x_6109) ;  /* 0x0000000c00007947 */ /* 0x000fea0003800000 */
.L_x_6105:
[----:B------:R-:W-:-:S09]  /*fa40*/  UISETP.GT.AND UP0, UPT, UR4, 0x6, UPT ;  /* 0x000000060400788c */ /* 0x000fd2000bf04270 */
[----:B------:R-:W-:Y:S05]  /*fa50*/  BRA.U UP0, `(.L_x_6112) ;  /* 0x00000001002c7547 */ /* 0x000fea000b800000 */
[----:B------:R-:W-:-:S09]  /*fa60*/  UISETP.NE.AND UP0, UPT, UR4, 0x5, UPT ;  /* 0x000000050400788c */ /* 0x000fd2000bf05270 */
[----:B------:R-:W-:Y:S05]  /*fa70*/  BRA.U !UP0, `(.L_x_6113) ;  /* 0x0000000108147547 */ /* 0x000fea000b800000 */
[----:B------:R-:W-:-:S09]  /*fa80*/  UISETP.NE.AND UP0, UPT, UR4, 0x6, UPT ;  /* 0x000000060400788c */ /* 0x000fd2000bf05270 */
[----:B------:R-:W-:Y:S05]  /*fa90*/  BRA.U UP0, `(.L_x_6108) ;  /* 0x0000000900947547 */ /* 0x000fea000b800000 */
[----:B------:R-:W2:Y:S02]  /*faa0*/  LDG.E R4, desc[UR36][R4.64] ;  /* 0x0000002404047981 */ /* 0x000ea4000c1e1900 */
[----:B--2---:R0:W1:Y:S01]  /*fab0*/  F2I.FTZ.TRUNC.NTZ R22, R4 ;  /* 0x0000000400167305 */ /* 0x004062000021f100 */
[----:B------:R-:W-:Y:S05]  /*fac0*/  BRA `(.L_x_6109) ;  /* 0x0000000800dc7947 */ /* 0x000fea0003800000 */
.L_x_6113:
[----:B------:R-:W2:Y:S02]  /*fad0*/  LDG.E.U16 R4, desc[UR36][R4.64] ;  /* 0x0000002404047981 */ /* 0x000ea4000c1e1500 */
[----:B--2---:R-:W-:-:S06]  /*fae0*/  HADD2.F32 R22, -RZ, R4.H0_H0 ;  /* 0x20000004ff167230 */ /* 0x004fcc0000004100 */
[----:B------:R-:W0:Y:S01]  /*faf0*/  F2I.FTZ.TRUNC.NTZ R22, R22 ;  /* 0x0000001600167305 */ /* 0x000e22000021f100 */
[----:B------:R-:W-:Y:S05]  /*fb00*/  BRA `(.L_x_6109) ;  /* 0x0000000800cc7947 */ /* 0x000fea0003800000 */
.L_x_6112:
[----:B------:R-:W-:-:S09]  /*fb10*/  UISETP.NE.AND UP0, UPT, UR4, 0x7, UPT ;  /* 0x000000070400788c */ /* 0x000fd2000bf05270 */
[----:B------:R-:W-:Y:S05]  /*fb20*/  BRA.U !UP0, `(.L_x_6114) ;  /* 0x00000001082c7547 */ /* 0x000fea000b800000 */
[----:B------:R-:W-:-:S09]  /*fb30*/  UISETP.NE.AND UP0, UPT, UR4, 0x8, UPT ;  /* 0x000000080400788c */ /* 0x000fd2000bf05270 */
[----:B------:R-:W-:Y:S05]  /*fb40*/  BRA.U !UP0, `(.L_x_6115) ;  /* 0x0000000108147547 */ /* 0x000fea000b800000 */
[----:B------:R-:W-:-:S09]  /*fb50*/  UISETP.NE.AND UP0, UPT, UR4, 0x9, UPT ;  /* 0x000000090400788c */ /* 0x000fd2000bf05270 */
[----:B------:R-:W-:Y:S05]  /*fb60*/  BRA.U UP0, `(.L_x_6108) ;  /* 0x0000000900607547 */ /* 0x000fea000b800000 */
[----:B------:R-:W2:Y:S02]  /*fb70*/  LDG.E R4, desc[UR36][R4.64] ;  /* 0x0000002404047981 */ /* 0x000ea4000c1e1900 */
[----:B--2---:R0:W1:Y:S01]  /*fb80*/  F2I.FTZ.TRUNC.NTZ R22, R4 ;  /* 0x0000000400167305 */ /* 0x004062000021f100 */
[----:B------:R-:W-:Y:S05]  /*fb90*/  BRA `(.L_x_6109) ;  /* 0x0000000800a87947 */ /* 0x000fea0003800000 */
.L_x_6115:
[----:B------:R-:W2:Y:S02]  /*fba0*/  LDG.E.U16 R4, desc[UR36][R4.64] ;  /* 0x0000002404047981 */ /* 0x000ea4000c1e1500 */
[----:B--2---:R-:W-:-:S06]  /*fbb0*/  HADD2.F32 R22, -RZ, R4.H0_H0 ;  /* 0x20000004ff167230 */ /* 0x004fcc0000004100 */
[----:B------:R-:W0:Y:S01]  /*fbc0*/  F2I.FTZ.TRUNC.NTZ R22, R22 ;  /* 0x0000001600167305 */ /* 0x000e22000021f100 */
[----:B------:R-:W-:Y:S05]  /*fbd0*/  BRA `(.L_x_6109) ;  /* 0x0000000800987947 */ /* 0x000fea0003800000 */
.L_x_6114:
[----:B------:R-:W2:Y:S02]  /*fbe0*/  LDG.E.64 R4, desc[UR36][R4.64] ;  /* 0x0000002404047981 */ /* 0x000ea4000c1e1b00 */
[----:B--2---:R0:W1:Y:S01]  /*fbf0*/  F2I.F64.TRUNC R22, R4 ;  /* 0x0000000400167311 */ /* 0x004062000030d100 */
[----:B------:R-:W-:Y:S05]  /*fc00*/  BRA `(.L_x_6109) ;  /* 0x00000008008c7947 */ /* 0x000fea0003800000 */
.L_x_6104:
        /* <DEDUP_REMOVED lines=12> */
.L_x_6118:
[----:B------:R-:W2:Y:S02]  /*fcd0*/  LDG.E.64 R4, desc[UR36][R4.64] ;  /* 0x0000002404047981 */ /* 0x000ea4000c1e1b00 */
[----:B--2---:R0:W1:Y:S01]  /*fce0*/  F2I.F64.TRUNC R22, R4 ;  /* 0x0000000400167311 */ /* 0x004062000030d100 */
[----:B------:R-:W-:Y:S05]  /*fcf0*/  BRA `(.L_x_6109) ;  /* 0x0000000800507947 */ /* 0x000fea0003800000 */
.L_x_6117:
        /* <DEDUP_REMOVED lines=24> */
[----:B------:R0:W1:Y:S01]  /*fe80*/  F2I.FTZ.TRUNC.NTZ R22, R3 ;  /* 0x0000000300167305 */ /* 0x000062000021f100 */
[----:B------:R-:W-:Y:S05]  /*fe90*/  BRA `(.L_x_6109) ;  /* 0x0000000400e87947 */ /* 0x000fea0003800000 */
.L_x_6120:
        /* <DEDUP_REMOVED lines=12> */
[----:B------:R0:W1:Y:S01]  /*ff60*/  F2I.FTZ.TRUNC.NTZ R22, R0 ;  /* 0x0000000000167305 */ /* 0x000062000021f100 */
[----:B------:R-:W-:Y:S05]  /*ff70*/  BRA `(.L_x_6109) ;  /* 0x0000000400b07947 */ /* 0x000fea0003800000 */
.L_x_6119:
[----:B------:R-:W2:Y:S02]  /*ff80*/  LDG.E.U16 R22, desc[UR36][R4.64] ;  /* 0x0000002404167981 */ /* 0x000ea4000c1e1500 */
[----:B--2---:R-:W-:-:S06]  /*ff90*/  IMAD.U32 R22, R22, 0x10000, RZ ;  /* 0x0001000016167824 */ /* 0x004fcc00078e00ff */
[----:B------:R-:W0:Y:S01]  /*ffa0*/  F2I.FTZ.TRUNC.NTZ R22, R22 ;  /* 0x0000001600167305 */ /* 0x000e22000021f100 */
[----:B------:R-:W-:Y:S05]  /*ffb0*/  BRA `(.L_x_6109) ;  /* 0x0000000400a07947 */ /* 0x000fea0003800000 */
.L_x_6116:
        /* <DEDUP_REMOVED lines=10> */
.L_x_6123:
        /* <DEDUP_REMOVED lines=21> */
.L_x_6127:
[----:B------:R-:W-:Y:S05]  /*101b0*/  BSYNC.RECONVERGENT B1 ;  /* 0x0000000000017941 */ /* 0x000fea0003800200 */
.L_x_6126:
[----:B------:R-:W-:Y:S02]  /*101c0*/  SHF.L.U32 R0, R0, 0x14, RZ ;  /* 0x0000001400007819 */ /* 0x000fe400000006ff */
[----:B------:R-:W-:-:S04]  /*101d0*/  LEA R3, R3, 0x3b800000, 0x17 ;  /* 0x3b80000003037811 */ /* 0x000fc800078eb8ff */
[----:B------:R-:W-:-:S07]  /*101e0*/  LOP3.LUT R22, R3, R0, R7, 0xfe, !PT ;  /* 0x0000000003167212 */ /* 0x000fce00078efe07 */
.L_x_6125:
[----:B------:R-:W-:Y:S05]  /*101f0*/  BSYNC.RECONVERGENT B0 ;  /* 0x0000000000007941 */ /* 0x000fea0003800200 */
.L_x_6124:
[----:B------:R-:W1:Y:S01]  /*10200*/  F2I.FTZ.TRUNC.NTZ R22, R22 ;  /* 0x0000001600167305 */ /* 0x000e62000021f100 */
[----:B------:R-:W-:Y:S05]  /*10210*/  BRA `(.L_x_6109) ;  /* 0x0000000400087947 */ /* 0x000fea0003800000 */
.L_x_6122:
        /* <DEDUP_REMOVED lines=21> */
.L_x_6131:
[----:B------:R-:W-:Y:S05]  /*10370*/  BSYNC.RECONVERGENT B1 ;  /* 0x0000000000017941 */ /* 0x000fea0003800200 */
.L_x_6130:
[----:B------:R-:W-:Y:S01]  /*10380*/  IMAD.SHL.U32 R0, R0, 0x200000, RZ ;  /* 0x0020000000007824 */ /* 0x000fe200078e00ff */
[----:B------:R-:W-:-:S04]  /*10390*/  LEA R3, R3, 0x37800000, 0x17 ;  /* 0x3780000003037811 */ /* 0x000fc800078eb8ff */
[----:B------:R-:W-:-:S07]  /*103a0*/  LOP3.LUT R22, R3, R0, R7, 0xfe, !PT ;  /* 0x0000000003167212 */ /* 0x000fce00078efe07 */
.L_x_6129:
[----:B------:R-:W-:Y:S05]  /*103b0*/  BSYNC.RECONVERGENT B0 ;  /* 0x0000000000007941 */ /* 0x000fea0003800200 */
.L_x_6128:
[----:B------:R-:W0:Y:S01]  /*103c0*/  F2I.FTZ.TRUNC.NTZ R22, R22 ;  /* 0x0000001600167305 */ /* 0x000e22000021f100 */
[----:B------:R-:W-:Y:S05]  /*103d0*/  BRA `(.L_x_6109) ;  /* 0x0000000000987947 */ /* 0x000fea0003800000 */
.L_x_6121:
        /* <DEDUP_REMOVED lines=14> */
.L_x_6135:
[----:B------:R-:W-:Y:S05]  /*104c0*/  BSYNC.RECONVERGENT B0 ;  /* 0x0000000000007941 */ /* 0x000fea0003800200 */
.L_x_6134:
[----:B------:R-:W0:Y:S01]  /*104d0*/  F2I.FTZ.TRUNC.NTZ R22, R22 ;  /* 0x0000001600167305 */ /* 0x000e22000021f100 */
[----:B------:R-:W-:Y:S05]  /*104e0*/  BRA `(.L_x_6109) ;  /* 0x0000000000547947 */ /* 0x000fea0003800000 */
.L_x_6108:
        /* <DEDUP_REMOVED lines=16> */
.L_x_6136:
[----:B------:R-:W-:Y:S01]  /*105f0*/  MOV R22, RZ ;  /* 0x000000ff00167202 */ /* 0x000fe20000000f00 */
[----:B------:R-:W-:Y:S06]  /*10600*/  BRA `(.L_x_6109) ;  /* 0x00000000000c7947 */ /* 0x000fec0003800000 */
.L_x_6133:
[----:B------:R0:W5:Y:S01]  /*10610*/  LDG.E R22, desc[UR36][R4.64] ;  /* 0x0000002404167981 */ /* 0x000162000c1e1900 */
[----:B------:R-:W-:Y:S05]  /*10620*/  BRA `(.L_x_6109) ;  /* 0x0000000000047947 */ /* 0x000fea0003800000 */
.L_x_6132:
[----:B------:R0:W5:Y:S02]  /*10630*/  LDG.E R22, desc[UR36][R4.64] ;  /* 0x0000002404167981 */ /* 0x000164000c1e1900 */
.L_x_6109:
[----:B------:R-:W3:Y:S01]  /*10640*/  LDCU UR4, c[0x0][0x740] ;  /* 0x0000e800ff0477ac */ /* 0x000ee20008000800 */
[----:B------:R-:W-:Y:S01]  /*10650*/  BSSY.RECONVERGENT B7, `(.L_x_6137) ;  /* 0x0000013000077945 */ /* 0x000fe20003800200 */
[----:B---345:R-:W-:-:S13]  /*10660*/  ISETP.NE.AND P0, PT, R24, UR4, PT ;  /* 0x0000000418007c0c */ /* 0x038fda000bf05270 */
[----:B------:R-:W-:Y:S05]  /*10670*/  @!P0 BRA `(.L_x_6138) ;  /* 0x0000000000408947 */ /* 0x000fea0003800000 */
[----:B0-----:R-:W-:Y:S01]  /*10680*/  MOV R0, 0x0 ;  /* 0x0000000000007802 */ /* 0x001fe20000000f00 */
[----:B------:R-:W0:Y:S01]  /*10690*/  LDCU.64 UR4, c[0x4][0x128] ;  /* 0x01002500ff0477ac */ /* 0x000e220008000a00 */
[----:B------:R-:W-:Y:S02]  /*106a0*/  HFMA2 R13, -RZ, RZ, 0, 0 ;  /* 0x00000000ff0d7431 */ /* 0x000fe400000001ff */
[----:B------:R-:W-:Y:S01]  /*106b0*/  IMAD.MOV.U32 R8, RZ, RZ, 0x2c ;  /* 0x0000002cff087424 */ /* 0x000fe200078e00ff */
[----:B------:R3:W4:Y:S01]  /*106c0*/  LDC.64 R14, c[0x4][R0] ;  /* 0x01000000000e7b82 */ /* 0x0007220000000a00 */
[----:B------:R-:W5:Y:S01]  /*106d0*/  LDCU.64 UR6, c[0x4][0x110] ;  /* 0x01002200ff0677ac */ /* 0x000f620008000a00 */
[----:B------:R-:W-:Y:S01]  /*106e0*/  IMAD.MOV.U32 R12, RZ, RZ, 0x1 ;  /* 0x00000001ff0c7424 */ /* 0x000fe200078e00ff */
[----:B------:R-:W1:Y:S01]  /*106f0*/  LDCU.64 UR8, c[0x4][0x8] ;  /* 0x01000100ff0877ac */ /* 0x000e620008000a00 */
[----:B0-----:R-:W-:Y:S02]  /*10700*/  IMAD.U32 R4, RZ, RZ, UR4 ;  /* 0x00000004ff047e24 */ /* 0x001fe4000f8e00ff */
[----:B------:R-:W-:Y:S01]  /*10710*/  IMAD.U32 R5, RZ, RZ, UR5 ;  /* 0x00000005ff057e24 */ /* 0x000fe2000f8e00ff */
[----:B-----5:R-:W-:Y:S01]  /*10720*/  MOV R6, UR6 ;  /* 0x0000000600067c02 */ /* 0x020fe20008000f00 */
[----:B------:R-:W-:-:S02]  /*10730*/  IMAD.U32 R7, RZ, RZ, UR7 ;  /* 0x00000007ff077e24 */ /* 0x000fc4000f8e00ff */
[----:B-1----:R-:W-:Y:S01]  /*10740*/  IMAD.U32 R10, RZ, RZ, UR8 ;  /* 0x00000008ff0a7e24 */ /* 0x002fe2000f8e00ff */
[----:B---3--:R-:W-:-:S07]  /*10750*/  MOV R11, UR9 ;  /* 0x00000009000b7c02 */ /* 0x008fce0008000f00 */
[----:B------:R-:W-:-:S07]  /*10760*/  LEPC R20, `(.L_x_6138) ;  /* 0x000000001014794e */ /* 0x000fce0000000000 */
[----:B--2-4-:R-:W-:Y:S05]  /*10770*/  CALL.ABS.NOINC R14 ;  /* 0x000000000e007343 */ /* 0x014fea0003c00000 */
.L_x_6138:
[----:B------:R-:W-:Y:S05]  /*10780*/  BSYNC.RECONVERGENT B7 ;  /* 0x0000000000077941 */ /* 0x000fea0003800200 */
.L_x_6137:
[----:B------:R-:W2:Y:S01]  /*10790*/  LDCU UR4, c[0x0][0x750] ;  /* 0x0000ea00ff0477ac */ /* 0x000ea20008000800 */
[----:B------:R-:W-:Y:S01]  /*107a0*/  BSSY.RECONVERGENT B7, `(.L_x_6139) ;  /* 0x0000013000077945 */ /* 0x000fe20003800200 */
[----:B--2---:R-:W-:-:S13]  /*107b0*/  ISETP.NE.AND P0, PT, R23, UR4, PT ;  /* 0x0000000417007c0c */ /* 0x004fda000bf05270 */
        /* <DEDUP_REMOVED lines=14> */
[----:B--2---:R-:W-:-:S07]  /*108a0*/  MOV R11, UR9 ;  /* 0x00000009000b7c02 */ /* 0x004fce0008000f00 */
[----:B------:R-:W-:-:S07]  /*108b0*/  LEPC R20, `(.L_x_6140) ;  /* 0x000000001014794e */ /* 0x000fce0000000000 */
[----:B-1-3--:R-:W-:Y:S05]  /*108c0*/  CALL.ABS.NOINC R14 ;  /* 0x000000000e007343 */ /* 0x00afea0003c00000 */
.L_x_6140:
[----:B------:R-:W-:Y:S05]  /*108d0*/  BSYNC.RECONVERGENT B7 ;  /* 0x0000000000077941 */ /* 0x000fea0003800200 */
.L_x_6139:
[----:B------:R-:W2:Y:S01]  /*108e0*/  LDCU UR4, c[0x0][0x748] ;  /* 0x0000e900ff0477ac */ /* 0x000ea20008000800 */
[----:B0-----:R-:W-:Y:S01]  /*108f0*/  IMAD.IADD R0, R17, 0x1, -R16 ;  /* 0x0000000111007824 */ /* 0x001fe200078e0a10 */
[----:B------:R-:W-:Y:S01]  /*10900*/  BSSY.RECONVERGENT B7, `(.L_x_6141) ;  /* 0x0000015000077945 */ /* 0x000fe20003800200 */
[----:B------:R-:W0:Y:S03]  /*10910*/  LDCU UR5, c[0x0][0x740] ;  /* 0x0000e800ff0577ac */ /* 0x000e260008000800 */
[C---:B--2---:R-:W-:Y:S02]  /*10920*/  ISETP.GT.AND P0, PT, R0.reuse, UR4, PT ;  /* 0x0000000400007c0c */ /* 0x044fe4000bf04270 */
[----:B0-----:R-:W-:-:S13]  /*10930*/  ISETP.GE.AND P1, PT, R0, UR5, PT ;  /* 0x0000000500007c0c */ /* 0x001fda000bf26270 */
[----:B------:R-:W-:Y:S05]  /*10940*/  @!P0 BRA P1, `(.L_x_6142) ;  /* 0x0000000000408947 */ /* 0x000fea0000800000 */
[----:B------:R-:W-:Y:S01]  /*10950*/  MOV R0, 0x0 ;  /* 0x0000000000007802 */ /* 0x000fe20000000f00 */
        /* <DEDUP_REMOVED lines=15> */
.L_x_6142:
[----:B------:R-:W-:Y:S05]  /*10a50*/  BSYNC.RECONVERGENT B7 ;  /* 0x0000000000077941 */ /* 0x000fea0003800200 */
.L_x_6141:
[----:B------:R-:W0:Y:S01]  /*10a60*/  LDCU.64 UR4, c[0x0][0x750] ;  /* 0x0000ea00ff0477ac */ /* 0x000e220008000a00 */
[----:B-1----:R-:W-:Y:S02]  /*10a70*/  SHF.R.S32.HI R0, RZ, 0x1f, R22 ;  /* 0x0000001fff007819 */ /* 0x002fe40000011416 */
        /* <DEDUP_REMOVED lines=38> */
.L_x_6146:
[----:B------:R-:W-:Y:S01]  /*10ce0*/  MOV R0, R4 ;  /* 0x0000000400007202 */ /* 0x000fe20000000f00 */
[----:B------:R-:W-:Y:S01]  /*10cf0*/  IMAD.MOV.U32 R10, RZ, RZ, R5 ;  /* 0x000000ffff0a7224 */ /* 0x000fe200078e0005 */
[----:B------:R-:W-:-:S07]  /*10d00*/  MOV R11, 0x10d20 ;  /* 0x00010d20000b7802 */ /* 0x000fce0000000f00 */
[----:B------:R-:W-:Y:S05]  /*10d10*/  CALL.REL.NOINC `($__internal_15_$__cuda_sm20_rem_s64) ;  /* 0x0000018800647944 */ /* 0x000fea0003c00000 */
[----:B------:R-:W-:Y:S01]  /*10d20*/  IMAD.MOV.U32 R4, RZ, RZ, R0 ;  /* 0x000000ffff047224 */ /* 0x000fe200078e0000 */
[----:B------:R-:W-:-:S07]  /*10d30*/  MOV R5, R3 ;  /* 0x0000000300057202 */ /* 0x000fce0000000f00 */
.L_x_6147:
[----:B------:R-:W-:Y:S05]  /*10d40*/  BSYNC.RECONVERGENT B0 ;  /* 0x0000000000007941 */ /* 0x000fea0003800200 */
.L_x_6145:
        /* <DEDUP_REMOVED lines=8> */
.L_x_6144:
        /* <DEDUP_REMOVED lines=16> */
.L_x_6174:
        /* <DEDUP_REMOVED lines=27> */
.L_x_6151:
[----:B------:R-:W-:Y:S01]  /*11080*/  IMAD.MOV.U32 R8, RZ, RZ, R34 ;  /* 0x000000ffff087224 */ /* 0x000fe200078e0022 */
[----:B------:R-:W-:Y:S01]  /*11090*/  MOV R5, R33 ;  /* 0x0000002100057202 */ /* 0x000fe20000000f00 */
[----:B------:R-:W-:Y:S01]  /*110a0*/  IMAD.MOV.U32 R4, RZ, RZ, R14 ;  /* 0x000000ffff047224 */ /* 0x000fe200078e000e */
[----:B------:R-:W-:Y:S01]  /*110b0*/  MOV R0, 0x110e0 ;  /* 0x000110e000007802 */ /* 0x000fe20000000f00 */
[----:B------:R-:W-:-:S07]  /*110c0*/  IMAD.MOV.U32 R3, RZ, RZ, R15 ;  /* 0x000000ffff037224 */ /* 0x000fce00078e000f */
[----:B012---:R-:W-:Y:S05]  /*110d0*/  CALL.REL.NOINC `($__internal_14_$__cuda_sm20_div_s64) ;  /* 0x0000018000247944 */ /* 0x007fea0003c00000 */
[----:B------:R-:W-:Y:S01]  /*110e0*/  MOV R22, R6 ;  /* 0x0000000600167202 */ /* 0x000fe20000000f00 */
[----:B------:R-:W-:-:S07]  /*110f0*/  IMAD.MOV.U32 R23, RZ, RZ, R7 ;  /* 0x000000ffff177224 */ /* 0x000fce00078e0007 */
.L_x_6152:
[----:B------:R-:W-:Y:S05]  /*11100*/  BSYNC.RECONVERGENT B1 ;  /* 0x0000000000017941 */ /* 0x000fea0003800200 */
.L_x_6150:
[----:B------:R-:W-:Y:S02]  /*11110*/  VIADD R20, R30, 0x2 ;  /* 0x000000021e147836 */ /* 0x000fe40000000000 */
[----:B--2---:R-:W-:-:S04]  /*11120*/  IMAD.WIDE.U32 R4, R21, 0x8, R40 ;  /* 0x0000000815047825 */ /* 0x004fc800078e0028 */
[----:B-1----:R-:W-:Y:S02]  /*11130*/  IMAD.WIDE.U32 R24, R20, 0x8, R38 ;  /* 0x0000000814187825 */ /* 0x002fe400078e0026 */
[----:B------:R-:W2:Y:S04]  /*11140*/  LDG.E.64 R4, desc[UR36][R4.64] ;  /* 0x0000002404047981 */ /* 0x000ea8000c1e1b00 */
        /* <DEDUP_REMOVED lines=36> */
.L_x_6154:
[----:B------:R-:W-:Y:S01]  /*11390*/  MOV R8, R22 ;  /* 0x0000001600087202 */ /* 0x000fe20000000f00 */
[----:B------:R-:W-:Y:S01]  /*113a0*/  IMAD.MOV.U32 R5, RZ, RZ, R23 ;  /* 0x000000ffff057224 */ /* 0x000fe200078e0017 */
[----:B------:R-:W-:Y:S01]  /*113b0*/  MOV R3, R25 ;  /* 0x0000001900037202 */ /* 0x000fe20000000f00 */
[----:B------:R-:W-:Y:S01]  /*113c0*/  IMAD.MOV.U32 R4, RZ, RZ, R24 ;  /* 0x000000ffff047224 */ /* 0x000fe200078e0018 */
[----:B------:R-:W-:-:S07]  /*113d0*/  MOV R0, 0x113f0 ;  /* 0x000113f000007802 */ /* 0x000fce0000000f00 */
[----:B0-----:R-:W-:Y:S05]  /*113e0*/  CALL.REL.NOINC `($__internal_14_$__cuda_sm20_div_s64) ;  /* 0x0000017c00607944 */ /* 0x001fea0003c00000 */
[----:B------:R-:W-:Y:S02]  /*113f0*/  IMAD.MOV.U32 R14, RZ, RZ, R6 ;  /* 0x000000ffff0e7224 */ /* 0x000fe400078e0006 */
[----:B------:R-:W-:-:S07]  /*11400*/  IMAD.MOV.U32 R15, RZ, RZ, R7 ;  /* 0x000000ffff0f7224 */ /* 0x000fce00078e0007 */
.L_x_6155:
[----:B------:R-:W-:Y:S05]  /*11410*/  BSYNC.RECONVERGENT B1 ;  /* 0x0000000000017941 */ /* 0x000fea0003800200 */
.L_x_6153:
        /* <DEDUP_REMOVED lines=42> */
.L_x_6157:
        /* <DEDUP_REMOVED lines=8> */
.L_x_6158:
[----:B------:R-:W-:Y:S05]  /*11740*/  BSYNC.RECONVERGENT B1 ;  /* 0x0000000000017941 */ /* 0x000fea0003800200 */
.L_x_6156:
        /* <DEDUP_REMOVED lines=9> */
[----:B------:R-:W-:-:S02]  /*117e0*/  IMAD.MOV.U32 R32, RZ, RZ, R26 ;  /* 0x000000ffff207224 */ /* 0x000fc400078e001a */
        /* <DEDUP_REMOVED lines=8> */
[----:B------:R-:W-:Y:S02]  /*11870*/  IMAD R3, R5, R6, R3 ;  /* 0x0000000605037224 */ /* 0x000fe400078e0203 */
[----:B------:R-:W-:-:S03]  /*11880*/  VIADD R32, R30, 0xfffffffc ;  /* 0xfffffffc1e207836 */ /* 0x000fc60000000000 */
        /* <DEDUP_REMOVED lines=22> */
.L_x_6160:
        /* <DEDUP_REMOVED lines=8> */
.L_x_6161:
[----:B------:R-:W-:Y:S05]  /*11a70*/  BSYNC.RECONVERGENT B1 ;  /* 0x0000000000017941 */ /* 0x000fea0003800200 */
.L_x_6159:
        /* <DEDUP_REMOVED lines=42> */
.L_x_6163:
        /* <DEDUP_REMOVED lines=8> */
.L_x_6164:
[----:B------:R-:W-:Y:S05]  /*11da0*/  BSYNC.RECONVERGENT B1 ;  /* 0x0000000000017941 */ /* 0x000fea0003800200 */
.L_x_6162:
        /* <DEDUP_REMOVED lines=42> */
.L_x_6166:
        /* <DEDUP_REMOVED lines=8> */
.L_x_6167:
[----:B------:R-:W-:Y:S05]  /*120d0*/  BSYNC.RECONVERGENT B1 ;  /* 0x0000000000017941 */ /* 0x000fea0003800200 */
.L_x_6165:
        /* <DEDUP_REMOVED lines=42> */
.L_x_6169:
        /* <DEDUP_REMOVED lines=8> */
.L_x_6170:
[----:B------:R-:W-:Y:S05]  /*12400*/  BSYNC.RECONVERGENT B1 ;  /* 0x0000000000017941 */ /* 0x000fea0003800200 */
.L_x_6168:
        /* <DEDUP_REMOVED lines=42> */
.L_x_6172:
        /* <DEDUP_REMOVED lines=8> */
.L_x_6173:
[----:B------:R-:W-:Y:S05]  /*12730*/  BSYNC.RECONVERGENT B1 ;  /* 0x0000000000017941 */ /* 0x000fea0003800200 */
.L_x_6171:
        /* <DEDUP_REMOVED lines=20> */
.L_x_6149:
[----:B------:R-:W-:-:S07]  /*12880*/  VIADD R30, R30, 0x3 ;  /* 0x000000031e1e7836 */ /* 0x000fce0000000000 */
.L_x_6148:
        /* <DEDUP_REMOVED lines=31> */
.L_x_6177:
        /* <DEDUP_REMOVED lines=8> */
.L_x_6178:
[----:B------:R-:W-:Y:S05]  /*12b00*/  BSYNC.RECONVERGENT B0 ;  /* 0x0000000000007941 */ /* 0x000fea0003800200 */
.L_x_6176:
        /* <DEDUP_REMOVED lines=42> */
.L_x_6180:
        /* <DEDUP_REMOVED lines=8> */
.L_x_6181:
[----:B------:R-:W-:Y:S05]  /*12e30*/  BSYNC.RECONVERGENT B0 ;  /* 0x0000000000007941 */ /* 0x000fea0003800200 */
.L_x_6179:
        /* <DEDUP_REMOVED lines=44> */
.L_x_6183:
        /* <DEDUP_REMOVED lines=8> */
.L_x_6184:
[----:B------:R-:W-:Y:S05]  /*13180*/  BSYNC.RECONVERGENT B0 ;  /* 0x0000000000007941 */ /* 0x000fea0003800200 */
.L_x_6182:
        /* <DEDUP_REMOVED lines=44> */
.L_x_6186:
        /* <DEDUP_REMOVED lines=8> */
.L_x_6187:
[----:B------:R-:W-:Y:S05]  /*134d0*/  BSYNC.RECONVERGENT B0 ;  /* 0x0000000000007941 */ /* 0x000fea0003800200 */
.L_x_6185:
        /* <DEDUP_REMOVED lines=15> */
[----:B------:R-:W-:-:S05]  /*135d0*/  IMAD R3, R39, R4, R3 ;  /* 0x0000000427037224 */ /* 0x000fca00078e0203 */
[----:B------:R-:W-:-:S07]  /*135e0*/  IADD3 R27, PT, PT, R27, R3, RZ ;  /* 0x000000031b1b7210 */ /* 0x000fce0007ffe0ff */
.L_x_6175:
        /* <DEDUP_REMOVED lines=31> */
.L_x_6190:
        /* <DEDUP_REMOVED lines=8> */
.L_x_6191:
[----:B------:R-:W-:Y:S05]  /*13860*/  BSYNC.RECONVERGENT B0 ;  /* 0x0000000000007941 */ /* 0x000fea0003800200 */
.L_x_6189:
        /* <DEDUP_REMOVED lines=42> */
.L_x_6193:
        /* <DEDUP_REMOVED lines=8> */
.L_x_6194:
[----:B------:R-:W-:Y:S05]  /*13b90*/  BSYNC.RECONVERGENT B0 ;  /* 0x0000000000007941 */ /* 0x000fea0003800200 */
.L_x_6192:
        /* <DEDUP_REMOVED lines=17> */
.L_x_6188:
        /* <DEDUP_REMOVED lines=31> */
.L_x_6196:
[----:B------:R-:W-:Y:S01]  /*13ea0*/  IMAD.MOV.U32 R0, RZ, RZ, R4 ;  /* 0x000000ffff007224 */ /* 0x000fe200078e0004 */
[----:B------:R-:W-:Y:S01]  /*13eb0*/  MOV R11, 0x13ee0 ;  /* 0x00013ee0000b7802 */ /* 0x000fe20000000f00 */
[----:B------:R-:W-:-:S07]  /*13ec0*/  IMAD.MOV.U32 R10, RZ, RZ, R5 ;  /* 0x000000ffff0a7224 */ /* 0x000fce00078e0005 */
[----:B------:R-:W-:Y:S05]  /*13ed0*/  CALL.REL.NOINC `($__internal_15_$__cuda_sm20_rem_s64) ;  /* 0x0000015400f47944 */ /* 0x000fea0003c00000 */
[----:B------:R-:W-:Y:S01]  /*13ee0*/  MOV R4, R0 ;  /* 0x0000000000047202 */ /* 0x000fe20000000f00 */
[----:B------:R-:W-:-:S07]  /*13ef0*/  IMAD.MOV.U32 R5, RZ, RZ, R3 ;  /* 0x000000ffff057224 */ /* 0x000fce00078e0003 */
.L_x_6197:
[----:B------:R-:W-:Y:S05]  /*13f00*/  BSYNC.RECONVERGENT B0 ;  /* 0x0000000000007941 */ /* 0x000fea0003800200 */
.L_x_6195:
[----:B------:R-:W0:Y:S02]  /*13f10*/  LDC.64 R6, c[0x0][0x768] ;  /* 0x0001da00ff067b82 */ /* 0x000e240000000a00 */
[----:B0-----:R-:W-:-:S06]  /*13f20*/  IMAD.WIDE.U32 R6, R30, 0x8, R6 ;  /* 0x000000081e067825 */ /* 0x001fcc00078e0006 */
[----:B------:R-:W2:Y:S02]  /*13f30*/  LDG.E.64 R6, desc[UR36][R6.64] ;  /* 0x0000002406067981 */ /* 0x000ea4000c1e1b00 */
[----:B--2---:R-:W-:Y:S02]  /*13f40*/  IMAD R3, R5, R6, RZ ;  /* 0x0000000605037224 */ /* 0x004fe400078e02ff */
[----:B------:R-:W-:-:S04]  /*13f50*/  IMAD.WIDE.U32 R26, R6, R4, R26 ;  /* 0x00000004061a7225 */ /* 0x000fc800078e001a */
[----:B------:R-:W-:-:S04]  /*13f60*/  IMAD R3, R7, R4, R3 ;  /* 0x0000000407037224 */ /* 0x000fc800078e0203 */
[----:B------:R-:W-:-:S07]  /*13f70*/  IMAD.IADD R27, R27, 0x1, R3 ;  /* 0x000000011b1b7824 */ /* 0x000fce00078e0203 */
.L_x_6143:
[----:B------:R-:W0:Y:S01]  /*13f80*/  LDCU.64 UR4, c[0x0][0x770] ;  /* 0x0000ee00ff0477ac */ /* 0x000e220008000a00 */
[----:B------:R-:W-:Y:S01]  /*13f90*/  BSSY.RECONVERGENT B7, `(.L_x_6198) ;  /* 0x0000028000077945 */ /* 0x000fe20003800200 */
[----:B0-----:R-:W-:-:S04]  /*13fa0*/  LEA R4, P0, R26, UR4, 0x2 ;  /* 0x000000041a047c11 */ /* 0x001fc8000f8010ff */
[----:B------:R-:W-:-:S03]  /*13fb0*/  LEA.HI.X R5, R26, UR5, R27, 0x2, P0 ;  /* 0x000000051a057c11 */ /* 0x000fc600080f141b */
[----:B------:R-:W-:-:S04]  /*13fc0*/  IMAD.WIDE R6, R16, 0x4, R4 ;  /* 0x0000000410067825 */ /* 0x000fc800078e0204 */
[----:B------:R-:W-:Y:S01]  /*13fd0*/  IMAD.WIDE R22, R17, 0x4, R4 ;  /* 0x0000000411167825 */ /* 0x000fe200078e0204 */
[----:B------:R-:W-:-:S04]  /*13fe0*/  IADD3 R3, P0, PT, R6, 0x4, RZ ;  /* 0x0000000406037810 */ /* 0x000fc80007f1e0ff */
[----:B------:R-:W-:Y:S02]  /*13ff0*/  IADD3.X R7, PT, PT, RZ, R7, RZ, P0, !PT ;  /* 0x00000007ff077210 */ /* 0x000fe400007fe4ff */
[----:B------:R-:W-:-:S04]  /*14000*/  ISETP.GE.U32.AND P0, PT, R3, R22, PT ;  /* 0x000000160300720c */ /* 0x000fc80003f06070 */
[----:B------:R-:W-:-:S04]  /*14010*/  ISETP.GE.U32.AND.EX P0, PT, R7, R23, PT, P0 ;  /* 0x000000170700720c */ /* 0x000fc80003f06100 */
[----:B------:R-:W-:-:S13]  /*14020*/  ISETP.LE.OR P0, PT, R17, R16, P0 ;  /* 0x000000101100720c */ /* 0x000fda0000703670 */
[----:B------:R-:W-:Y:S05]  /*14030*/  @P0 BRA `(.L_x_6199) ;  /* 0x0000000000740947 */ /* 0x000fea0003800000 */
[----:B------:R-:W-:Y:S02]  /*14040*/  IMAD.MOV.U32 R16, RZ, RZ, R3 ;  /* 0x000000ffff107224 */ /* 0x000fe400078e0003 */
[----:B------:R-:W-:-:S07]  /*14050*/  IMAD.MOV.U32 R17, RZ, RZ, R7 ;  /* 0x000000ffff117224 */ /* 0x000fce00078e0007 */
.L_x_6202:
[----:B------:R-:W2:Y:S04]  /*14060*/  LDG.E R0, desc[UR36][R16.64+-0x4] ;  /* 0xfffffc2410007981 */ /* 0x000ea8000c1e1900 */
[----:B------:R-:W2:Y:S01]  /*14070*/  LDG.E R3, desc[UR36][R16.64] ;  /* 0x0000002410037981 */ /* 0x000ea2000c1e1900 */
[----:B------:R-:W-:Y:S01]  /*14080*/  BSSY.RECONVERGENT B8, `(.L_x_6200) ;  /* 0x0000013000087945 */ /* 0x000fe20003800200 */
[----:B--2---:R-:W-:-:S13]  /*14090*/  ISETP.GE.AND P0, PT, R0, R3, PT ;  /* 0x000000030000720c */ /* 0x004fda0003f06270 */
        /* <DEDUP_REMOVED lines=17> */
.L_x_6201:
[----:B------:R-:W-:Y:S05]  /*141b0*/  BSYNC.RECONVERGENT B8 ;  /* 0x0000000000087941 */ /* 0x000fea0003800200 */
.L_x_6200:
[----:B------:R-:W-:-:S04]  /*141c0*/  IADD3 R16, P0, PT, R16, 0x4, RZ ;  /* 0x0000000410107810 */ /* 0x000fc80007f1e0ff */
[----:B------:R-:W-:Y:S02]  /*141d0*/  IADD3.X R17, PT, PT, RZ, R17, RZ, P0, !PT ;  /* 0x00000011ff117210 */ /* 0x000fe400007fe4ff */
[----:B------:R-:W-:-:S04]  /*141e0*/  ISETP.GE.U32.AND P0, PT, R16, R22, PT ;  /* 0x000000161000720c */ /* 0x000fc80003f06070 */
[----:B------:R-:W-:-:S13]  /*141f0*/  ISETP.GE.U32.AND.EX P0, PT, R17, R23, PT, P0 ;  /* 0x000000171100720c */ /* 0x000fda0003f06100 */
[----:B------:R-:W-:Y:S05]  /*14200*/  @!P0 BRA `(.L_x_6202) ;  /* 0xfffffffc00948947 */ /* 0x000fea000383ffff */
.L_x_6199:
[----:B------:R-:W-:Y:S05]  /*14210*/  BSYNC.RECONVERGENT B7 ;  /* 0x0000000000077941 */ /* 0x000fea0003800200 */
.L_x_6198:
        /* <DEDUP_REMOVED lines=16> */
.L_x_6206:
[----:B------:R0:W-:Y:S01]  /*14320*/  STG.E.U8 desc[UR36][R2.64], RZ ;  /* 0x000000ff02007986 */ /* 0x0001e2000c101124 */
[----:B------:R-:W-:Y:S05]  /*14330*/  BRA `(.L_x_6208) ;  /* 0x00000004008c7947 */ /* 0x000fea0003800000 */
.L_x_6205:
        /* <DEDUP_REMOVED lines=8> */
.L_x_6210:
[----:B------:R0:W-:Y:S01]  /*143c0*/  STG.E desc[UR36][R2.64], RZ ;  /* 0x000000ff02007986 */ /* 0x0001e2000c101924 */
[----:B------:R-:W-:Y:S05]  /*143d0*/  BRA `(.L_x_6208) ;  /* 0x0000000400647947 */ /* 0x000fea0003800000 */
.L_x_6209:
[----:B------:R0:W-:Y:S01]  /*143e0*/  STG.E.U16 desc[UR36][R2.64], RZ ;  /* 0x000000ff02007986 */ /* 0x0001e2000c101524 */
[----:B------:R-:W-:Y:S05]  /*143f0*/  BRA `(.L_x_6208) ;  /* 0x00000004005c7947 */ /* 0x000fea0003800000 */
.L_x_6204:
        /* <DEDUP_REMOVED lines=8> */
.L_x_6212:
[----:B------:R0:W-:Y:S01]  /*14480*/  STG.E.U16 desc[UR36][R2.64], RZ ;  /* 0x000000ff02007986 */ /* 0x0001e2000c101524 */
[----:B------:R-:W-:Y:S05]  /*14490*/  BRA `(.L_x_6208) ;  /* 0x0000000400347947 */ /* 0x000fea0003800000 */
.L_x_6211:
        /* <DEDUP_REMOVED lines=8> */
.L_x_6214:
[----:B------:R2:W-:Y:S01]  /*14520*/  STG.E desc[UR36][R2.64], RZ ;  /* 0x000000ff02007986 */ /* 0x0005e2000c101924 */
[----:B------:R-:W-:Y:S05]  /*14530*/  BRA `(.L_x_6208) ;  /* 0x00000004000c7947 */ /* 0x000fea0003800000 */
.L_x_6213:
[----:B------:R4:W-:Y:S01]  /*14540*/  STG.E.64 desc[UR36][R2.64], RZ ;  /* 0x000000ff02007986 */ /* 0x0009e2000c101b24 */
[----:B------:R-:W-:Y:S05]  /*14550*/  BRA `(.L_x_6208) ;  /* 0x0000000400047947 */ /* 0x000fea0003800000 */
.L_x_6203:
        /* <DEDUP_REMOVED lines=10> */
.L_x_6217:
[----:B------:R0:W-:Y:S01]  /*14600*/  STG.E.128 desc[UR36][R2.64], RZ ;  /* 0x000000ff02007986 */ /* 0x0001e2000c101d24 */
[----:B------:R-:W-:Y:S05]  /*14610*/  BRA `(.L_x_6208) ;  /* 0x0000000000d47947 */ /* 0x000fea0003800000 */
.L_x_6216:
        /* <DEDUP_REMOVED lines=8> */
.L_x_6219:
[----:B------:R0:W-:Y:S01]  /*146a0*/  STG.E.U8 desc[UR36][R2.64], RZ ;  /* 0x000000ff02007986 */ /* 0x0001e2000c101124 */
[----:B------:R-:W-:Y:S05]  /*146b0*/  BRA `(.L_x_6208) ;  /* 0x0000000000ac7947 */ /* 0x000fea0003800000 */
.L_x_6218:
[----:B------:R0:W-:Y:S01]  /*146c0*/  STG.E.U16 desc[UR36][R2.64], RZ ;  /* 0x000000ff02007986 */ /* 0x0001e2000c101524 */
[----:B------:R-:W-:Y:S05]  /*146d0*/  BRA `(.L_x_6208) ;  /* 0x0000000000a47947 */ /* 0x000fea0003800000 */
.L_x_6215:
        /* <DEDUP_REMOVED lines=10> */
.L_x_6222:
[----:B------:R0:W-:Y:S01]  /*14780*/  STG.E.U8 desc[UR36][R2.64], RZ ;  /* 0x000000ff02007986 */ /* 0x0001e2000c101124 */
[----:B------:R-:W-:Y:S05]  /*14790*/  BRA `(.L_x_6208) ;  /* 0x0000000000747947 */ /* 0x000fea0003800000 */
.L_x_6221:
[----:B------:R0:W-:Y:S01]  /*147a0*/  STG.E.U8 desc[UR36][R2.64], RZ ;  /* 0x000000ff02007986 */ /* 0x0001e2000c101124 */
[----:B------:R-:W-:Y:S05]  /*147b0*/  BRA `(.L_x_6208) ;  /* 0x00000000006c7947 */ /* 0x000fea0003800000 */
.L_x_6220:
[----:B------:R-:W-:-:S13]  /*147c0*/  ISETP.NE.AND P0, PT, R0, 0x1c, PT ;  /* 0x0000001c0000780c */ /* 0x000fda0003f05270 */
[----:B------:R-:W-:Y:S05]  /*147d0*/  @!P0 BRA `(.L_x_6223) ;  /* 0x0000000000608947 */ /* 0x000fea0003800000 */
[----:B------:R-:W-:-:S13]  /*147e0*/  ISETP.NE.AND P0, PT, R0, 0x1d, PT ;  /* 0x0000001d0000780c */ /* 0x000fda0003f05270 */
[----:B------:R-:W-:Y:S05]  /*147f0*/  @!P0 BRA `(.L_x_6224) ;  /* 0x0000000000508947 */ /* 0x000fea0003800000 */
[----:B------:R-:W-:-:S13]  /*14800*/  ISETP.NE.AND P0, PT, R0, 0x2c, PT ;  /* 0x0000002c0000780c */ /* 0x000fda0003f05270 */
[----:B------:R0:W-:Y:S01]  /*14810*/  @!P0 STG.E.U8 desc[UR36][R2.64], RZ ;  /* 0x000000ff02008986 */ /* 0x0001e2000c101124 */
[----:B------:R-:W-:Y:S05]  /*14820*/  @!P0 BRA `(.L_x_6208) ;  /* 0x0000000000508947 */ /* 0x000fea0003800000 */
.L_x_6207:
        /* <DEDUP_REMOVED lines=16> */
.L_x_6225:
[----:B------:R-:W-:Y:S05]  /*14930*/  BRA `(.L_x_6208) ;  /* 0x00000000000c7947 */ /* 0x000fea0003800000 */
.L_x_6224:
[----:B------:R0:W-:Y:S01]  /*14940*/  STG.E.64 desc[UR36][R2.64], RZ ;  /* 0x000000ff02007986 */ /* 0x0001e2000c101b24 */
[----:B------:R-:W-:Y:S05]  /*14950*/  BRA `(.L_x_6208) ;  /* 0x0000000000047947 */ /* 0x000fea0003800000 */
.L_x_6223:
[----:B------:R0:W-:Y:S02]  /*14960*/  STG.E desc[UR36][R2.64], RZ ;  /* 0x000000ff02007986 */ /* 0x0001e4000c101924 */
.L_x_6208:
[----:B------:R-:W-:-:S07]  /*14970*/  VIADD R36, R36, 0x80 ;  /* 0x0000008024247836 */ /* 0x000fce0000000000 */
.L_x_5970:
[----:B------:R-:W-:Y:S05]  /*14980*/  BSYNC.RECONVERGENT B6 ;  /* 0x0000000000067941 */ /* 0x000fea0003800200 */
.L_x_5969:
[----:B------:R-:W5:Y:S01]  /*14990*/  LDCU UR4, c[0x0][0x380] ;  /* 0x00007000ff0477ac */ /* 0x000f620008000800 */
[----:B------:R-:W-:Y:S01]  /*149a0*/  BSSY.RECONVERGENT B6, `(.L_x_6226) ;  /* 0x0000a37000067945 */ /* 0x000fe20003800200 */
[----:B-----5:R-:W-:-:S13]  /*149b0*/  ISETP.GE.AND P0, PT, R36, UR4, PT ;  /* 0x0000000424007c0c */ /* 0x020fda000bf06270 */
[----:B------:R-:W-:Y:S05]  /*149c0*/  @P0 BRA `(.L_x_6227) ;  /* 0x000000a000d00947 */ /* 0x000fea0003800000 */
[----:B------:R-:W5:Y:S01]  /*149d0*/  LDCU UR4, c[0x0][0x388] ;  /* 0x00007100ff0477ac */ /* 0x000f620008000800 */
[----:B------:R-:W-:Y:S02]  /*149e0*/  CS2R R22, SRZ ;  /* 0x0000000000167805 */ /* 0x000fe4000001ff00 */
[----:B------:R-:W-:Y:S02]  /*149f0*/  CS2R R16, SRZ ;  /* 0x0000000000107805 */ /* 0x000fe4000001ff00 */
[----:B------:R-:W-:Y:S01]  /*14a00*/  MOV R24, RZ ;  /* 0x000000ff00187202 */ /* 0x000fe20000000f00 */
[----:B------:R-:W-:Y:S01]  /*14a10*/  IMAD.MOV.U32 R0, RZ, RZ, RZ ;  /* 0x000000ffff007224 */ /* 0x000fe200078e00ff */
[----:B-----5:R-:W-:-:S09]  /*14a20*/  UISETP.NE.AND UP0, UPT, UR4, URZ, UPT ;  /* 0x000000ff0400728c */ /* 0x020fd2000bf05270 */
[----:B------:R-:W-:Y:S05]  /*14a30*/  BRA.U !UP0, `(.L_x_6228) ;  /* 0x0000001908a07547 */ /* 0x000fea000b800000 */
[----:B------:R-:W5:Y:S01]  /*14a40*/  LDCU.64 UR4, c[0x0][0x390] ;  /* 0x00007200ff0477ac */ /* 0x000f620008000a00 */
[----:B01234-:R-:W-:Y:S01]  /*14a50*/  MOV R3, R36 ;  /* 0x0000002400037202 */ /* 0x01ffe20000000f00 */
[----:B------:R-:W-:Y:S01]  /*14a60*/  IMAD.MOV.U32 R2, RZ, RZ, RZ ;  /* 0x000000ffff027224 */ /* 0x000fe200078e00ff */
[----:B------:R-:W0:Y:S01]  /*14a70*/  LDCU UR6, c[0x0][0x38c] ;  /* 0x00007180ff0677ac */ /* 0x000e220008000800 */
[----:B------:R-:W1:Y:S01]  /*14a80*/  LDCU.128 UR12, c[0x0][0x4c0] ;  /* 0x00009800ff0c77ac */ /* 0x000e620008000c00 */
[----:B------:R-:W2:Y:S01]  /*14a90*/  LDCU.64 UR8, c[0x0][0x4b8] ;  /* 0x00009700ff0877ac */ /* 0x000ea20008000a00 */
[----:B------:R-:W-:Y:S01]  /*14aa0*/  UISETP.NE.AND UP0, UPT, UR42, URZ, UPT ;  /* 0x000000ff2a00728c */ /* 0x000fe2000bf05270 */
[----:B-----5:R-:W-:-:S05]  /*14ab0*/  IMAD.HI.U32 R2, R36, UR4, R2 ;  /* 0x0000000424027c27 */ /* 0x020fca000f8e0002 */
[----:B------:R-:W-:-:S05]  /*14ac0*/  SHF.R.U32.HI R3, RZ, UR5, R2 ;  /* 0x00000005ff037c19 */ /* 0x000fca0008011602 */
[----:B------:R-:W-:-:S04]  /*14ad0*/  IMAD.MOV R5, RZ, RZ, -R3 ;  /* 0x000000ffff057224 */ /* 0x000fc800078e0a03 */
        /* <DEDUP_REMOVED lines=414> */
.L_x_6228:
[----:B------:R-:W0:Y:S01]  /*164c0*/  LDCU.64 UR4, c[0x0][0x718] ;  /* 0x0000e300ff0477ac */ /* 0x000e220008000a00 */
[----:B------:R-:W-:-:S04]  /*164d0*/  PRMT R4, R18, 0x7771, RZ ;  /* 0x0000777112047816 */ /* 0x000fc800000000ff */
[----:B------:R-:W-:Y:S02]  /*164e0*/  ISETP.GT.AND P1, PT, R4, 0x9, PT ;  /* 0x000000090400780c */ /* 0x000fe40003f24270 */
[----:B01234-:R-:W-:-:S05]  /*164f0*/  IADD3 R2, P0, PT, R0, UR4, RZ ;  /* 0x0000000400027c10 */ /* 0x01ffca000ff1e0ff */
        /* <DEDUP_REMOVED lines=12> */
.L_x_6232:
[----:B------:R0:W5:Y:S01]  /*165c0*/  LDG.E.U8 R25, desc[UR36][R2.64] ;  /* 0x0000002402197981 */ /* 0x000162000c1e1100 */
[----:B------:R-:W-:Y:S05]  /*165d0*/  BRA `(.L_x_6234) ;  /* 0x0000000c002c7947 */ /* 0x000fea0003800000 */
.L_x_6231:
        /* <DEDUP_REMOVED lines=8> */
.L_x_6236:
[----:B------:R0:W5:Y:S01]  /*16660*/  LDG.E R25, desc[UR36][R2.64] ;  /* 0x0000002402197981 */ /* 0x000162000c1e1900 */
[----:B------:R-:W-:Y:S05]  /*16670*/  BRA `(.L_x_6234) ;  /* 0x0000000c00047947 */ /* 0x000fea0003800000 */
.L_x_6235:
[----:B------:R0:W5:Y:S01]  /*16680*/  LDG.E.S16 R25, desc[UR36][R2.64] ;  /* 0x0000002402197981 */ /* 0x000162000c1e1700 */
[----:B------:R-:W-:Y:S05]  /*16690*/  BRA `(.L_x_6234) ;  /* 0x0000000800fc7947 */ /* 0x000fea0003800000 */
.L_x_6230:
        /* <DEDUP_REMOVED lines=9> */
.L_x_6238:
[----:B------:R-:W2:Y:S02]  /*16730*/  LDG.E.U16 R2, desc[UR36][R2.64] ;  /* 0x0000002402027981 */ /* 0x000ea4000c1e1500 */
[----:B--2---:R-:W-:-:S06]  /*16740*/  HADD2.F32 R25, -RZ, R2.H0_H0 ;  /* 0x20000002ff197230 */ /* 0x004fcc0000004100 */
[----:B------:R-:W0:Y:S01]  /*16750*/  F2I.FTZ.TRUNC.NTZ R25, R25 ;  /* 0x0000001900197305 */ /* 0x000e22000021f100 */
[----:B------:R-:W-:Y:S05]  /*16760*/  BRA `(.L_x_6234) ;  /* 0x0000000800c87947 */ /* 0x000fea0003800000 */
.L_x_6237:
        /* <DEDUP_REMOVED lines=9> */
.L_x_6240:
[----:B------:R-:W2:Y:S02]  /*16800*/  LDG.E.U16 R2, desc[UR36][R2.64] ;  /* 0x0000002402027981 */ /* 0x000ea4000c1e1500 */
[----:B--2---:R-:W-:-:S06]  /*16810*/  HADD2.F32 R25, -RZ, R2.H0_H0 ;  /* 0x20000002ff197230 */ /* 0x004fcc0000004100 */
[----:B------:R-:W0:Y:S01]  /*16820*/  F2I.FTZ.TRUNC.NTZ R25, R25 ;  /* 0x0000001900197305 */ /* 0x000e22000021f100 */
[----:B------:R-:W-:Y:S05]  /*16830*/  BRA `(.L_x_6234) ;  /* 0x0000000800947947 */ /* 0x000fea0003800000 */
.L_x_6239:
[----:B------:R-:W2:Y:S02]  /*16840*/  LDG.E.64 R2, desc[UR36][R2.64] ;  /* 0x0000002402027981 */ /* 0x000ea4000c1e1b00 */
[----:B--2---:R0:W1:Y:S01]  /*16850*/  F2I.F64.TRUNC R25, R2 ;  /* 0x0000000200197311 */ /* 0x004062000030d100 */
[----:B------:R-:W-:Y:S05]  /*16860*/  BRA `(.L_x_6234) ;  /* 0x0000000800887947 */ /* 0x000fea0003800000 */
.L_x_6229:
        /* <DEDUP_REMOVED lines=12> */
.L_x_6243:
[----:B------:R-:W2:Y:S02]  /*16930*/  LDG.E.64 R2, desc[UR36][R2.64] ;  /* 0x0000002402027981 */ /* 0x000ea4000c1e1b00 */
[----:B--2---:R0:W1:Y:S01]  /*16940*/  F2I.F64.TRUNC R25, R2 ;  /* 0x0000000200197311 */ /* 0x004062000030d100 */
[----:B------:R-:W-:Y:S05]  /*16950*/  BRA `(.L_x_6234) ;  /* 0x00000008004c7947 */ /* 0x000fea0003800000 */
.L_x_6242:
        /* <DEDUP_REMOVED lines=26> */
.L_x_6245:
        /* <DEDUP_REMOVED lines=11> */
[----:B------:R0:W1:Y:S01]  /*16bb0*/  F2I.FTZ.TRUNC.NTZ R25, R0 ;  /* 0x0000000000197305 */ /* 0x000062000021f100 */
[----:B------:R-:W-:Y:S05]  /*16bc0*/  BRA `(.L_x_6234) ;  /* 0x0000000400b07947 */ /* 0x000fea0003800000 */
.L_x_6244:
[----:B------:R-:W2:Y:S02]  /*16bd0*/  LDG.E.U16 R25, desc[UR36][R2.64] ;  /* 0x0000002402197981 */ /* 0x000ea4000c1e1500 */
[----:B--2---:R-:W-:-:S06]  /*16be0*/  SHF.L.U32 R25, R25, 0x10, RZ ;  /* 0x0000001019197819 */ /* 0x004fcc00000006ff */
[----:B------:R-:W0:Y:S01]  /*16bf0*/  F2I.FTZ.TRUNC.NTZ R25, R25 ;  /* 0x0000001900197305 */ /* 0x000e22000021f100 */
[----:B------:R-:W-:Y:S05]  /*16c00*/  BRA `(.L_x_6234) ;  /* 0x0000000400a07947 */ /* 0x000fea0003800000 */
.L_x_6241:
        /* <DEDUP_REMOVED lines=10> */
.L_x_6248:
        /* <DEDUP_REMOVED lines=21> */
.L_x_6252:
[----:B------:R-:W-:Y:S05]  /*16e00*/  BSYNC.RECONVERGENT B1 ;  /* 0x0000000000017941 */ /* 0x000fea0003800200 */
.L_x_6251:
[----:B------:R-:W-:Y:S01]  /*16e10*/  IMAD.SHL.U32 R0, R0, 0x100000, RZ ;  /* 0x0010000000007824 */ /* 0x000fe200078e00ff */
[----:B------:R-:W-:-:S04]  /*16e20*/  LEA R2, R2, 0x3b800000, 0x17 ;  /* 0x3b80000002027811 */ /* 0x000fc800078eb8ff */
[----:B------:R-:W-:-:S07]  /*16e30*/  LOP3.LUT R25, R2, R0, R25, 0xfe, !PT ;  /* 0x0000000002197212 */ /* 0x000fce00078efe19 */
.L_x_6250:
[----:B------:R-:W-:Y:S05]  /*16e40*/  BSYNC.RECONVERGENT B0 ;  /* 0x0000000000007941 */ /* 0x000fea0003800200 */
.L_x_6249:
[----:B------:R-:W1:Y:S01]  /*16e50*/  F2I.FTZ.TRUNC.NTZ R25, R25 ;  /* 0x0000001900197305 */ /* 0x000e62000021f100 */
[----:B------:R-:W-:Y:S05]  /*16e60*/  BRA `(.L_x_6234) ;  /* 0x0000000400087947 */ /* 0x000fea0003800000 */
.L_x_6247:
        /* <DEDUP_REMOVED lines=21> */
.L_x_6256:
[----:B------:R-:W-:Y:S05]  /*16fc0*/  BSYNC.RECONVERGENT B1 ;  /* 0x0000000000017941 */ /* 0x000fea0003800200 */
.L_x_6255:
[----:B------:R-:W-:Y:S01]  /*16fd0*/  IMAD.SHL.U32 R0, R0, 0x200000, RZ ;  /* 0x0020000000007824 */ /* 0x000fe200078e00ff */
[----:B------:R-:W-:-:S04]  /*16fe0*/  LEA R2, R2, 0x37800000, 0x17 ;  /* 0x3780000002027811 */ /* 0x000fc800078eb8ff */
[----:B------:R-:W-:-:S07]  /*16ff0*/  LOP3.LUT R25, R2, R0, R25, 0xfe, !PT ;  /* 0x0000000002197212 */ /* 0x000fce00078efe19 */
.L_x_6254:
[----:B------:R-:W-:Y:S05]  /*17000*/  BSYNC.RECONVERGENT B0 ;  /* 0x0000000000007941 */ /* 0x000fea0003800200 */
.L_x_6253:
[----:B------:R-:W0:Y:S01]  /*17010*/  F2I.FTZ.TRUNC.NTZ R25, R25 ;  /* 0x0000001900197305 */ /* 0x000e22000021f100 */
[----:B------:R-:W-:Y:S05]  /*17020*/  BRA `(.L_x_6234) ;  /* 0x0000000000987947 */ /* 0x000fea0003800000 */
.L_x_6246:
        /* <DEDUP_REMOVED lines=14> */
.L_x_6260:
[----:B------:R-:W-:Y:S05]  /*17110*/  BSYNC.RECONVERGENT B0 ;  /* 0x0000000000007941 */ /* 0x000fea0003800200 */
.L_x_6259:
[----:B------:R-:W0:Y:S01]  /*17120*/  F2I.FTZ.TRUNC.NTZ R25, R25 ;  /* 0x0000001900197305 */ /* 0x000e22000021f100 */
[----:B------:R-:W-:Y:S05]  /*17130*/  BRA `(.L_x_6234) ;  /* 0x0000000000547947 */ /* 0x000fea0003800000 */
.L_x_6233:
        /* <DEDUP_REMOVED lines=16> */
.L_x_6261:
[----:B------:R-:W-:Y:S01]  /*17240*/  IMAD.MOV.U32 R25, RZ, RZ, RZ ;  /* 0x000000ffff197224 */ /* 0x000fe200078e00ff */
[----:B------:R-:W-:Y:S06]  /*17250*/  BRA `(.L_x_6234) ;  /* 0x00000000000c7947 */ /* 0x000fec0003800000 */
.L_x_6258:
[----:B------:R4:W5:Y:S01]  /*17260*/  LDG.E R25, desc[UR36][R2.64] ;  /* 0x0000002402197981 */ /* 0x000962000c1e1900 */
[----:B------:R-:W-:Y:S05]  /*17270*/  BRA `(.L_x_6234) ;  /* 0x0000000000047947 */ /* 0x000fea0003800000 */
.L_x_6257:
[----:B------:R3:W5:Y:S02]  /*17280*/  LDG.E R25, desc[UR36][R2.64] ;  /* 0x0000002402197981 */ /* 0x000764000c1e1900 */
.L_x_6234:
[----:B------:R-:W2:Y:S01]  /*17290*/  LDCU.64 UR4, c[0x0][0x720] ;  /* 0x0000e400ff0477ac */ /* 0x000ea20008000a00 */
[----:B0-----:R-:W-:-:S04]  /*172a0*/  PRMT R0, R18, 0x7772, RZ ;  /* 0x0000777212007816 */ /* 0x001fc800000000ff */
[----:B------:R-:W-:Y:S02]  /*172b0*/  ISETP.GT.AND P1, PT, R0, 0x9, PT ;  /* 0x000000090000780c */ /* 0x000fe40003f24270 */
[----:B--234-:R-:W-:-:S04]  /*172c0*/  IADD3 R2, P0, PT, R24, UR4, RZ ;  /* 0x0000000418027c10 */ /* 0x01cfc8000ff1e0ff */
        /* <DEDUP_REMOVED lines=12> */
.L_x_6265:
[----:B------:R0:W5:Y:S01]  /*17390*/  LDG.E.U8 R24, desc[UR36][R2.64] ;  /* 0x0000002402187981 */ /* 0x000162000c1e1100 */
[----:B------:R-:W-:Y:S05]  /*173a0*/  BRA `(.L_x_6267) ;  /* 0x0000000c002c7947 */ /* 0x000fea0003800000 */
.L_x_6264:
        /* <DEDUP_REMOVED lines=8> */
.L_x_6269:
[----:B------:R0:W5:Y:S01]  /*17430*/  LDG.E R24, desc[UR36][R2.64] ;  /* 0x0000002402187981 */ /* 0x000162000c1e1900 */
[----:B------:R-:W-:Y:S05]  /*17440*/  BRA `(.L_x_6267) ;  /* 0x0000000c00047947 */ /* 0x000fea0003800000 */
.L_x_6268:
[----:B------:R0:W5:Y:S01]  /*17450*/  LDG.E.S16 R24, desc[UR36][R2.64] ;  /* 0x0000002402187981 */ /* 0x000162000c1e1700 */
[----:B------:R-:W-:Y:S05]  /*17460*/  BRA `(.L_x_6267) ;  /* 0x0000000800fc7947 */ /* 0x000fea0003800000 */
.L_x_6263:
        /* <DEDUP_REMOVED lines=9> */
.L_x_6271:
[----:B------:R-:W2:Y:S02]  /*17500*/  LDG.E.U16 R2, desc[UR36][R2.64] ;  /* 0x0000002402027981 */ /* 0x000ea4000c1e1500 */
[----:B--2---:R-:W-:-:S06]  /*17510*/  HADD2.F32 R24, -RZ, R2.H0_H0 ;  /* 0x20000002ff187230 */ /* 0x004fcc0000004100 */
[----:B------:R-:W0:Y:S01]  /*17520*/  F2I.FTZ.TRUNC.NTZ R24, R24 ;  /* 0x0000001800187305 */ /* 0x000e22000021f100 */
[----:B------:R-:W-:Y:S05]  /*17530*/  BRA `(.L_x_6267) ;  /* 0x0000000800c87947 */ /* 0x000fea0003800000 */
.L_x_6270:
        /* <DEDUP_REMOVED lines=9> */
.L_x_6273:
[----:B------:R-:W2:Y:S02]  /*175d0*/  LDG.E.U16 R2, desc[UR36][R2.64] ;  /* 0x0000002402027981 */ /* 0x000ea4000c1e1500 */
[----:B--2---:R-:W-:-:S06]  /*175e0*/  HADD2.F32 R24, -RZ, R2.H0_H0 ;  /* 0x20000002ff187230 */ /* 0x004fcc0000004100 */
[----:B------:R-:W0:Y:S01]  /*175f0*/  F2I.FTZ.TRUNC.NTZ R24, R24 ;  /* 0x0000001800187305 */ /* 0x000e22000021f100 */
[----:B------:R-:W-:Y:S05]  /*17600*/  BRA `(.L_x_6267) ;  /* 0x0000000800947947 */ /* 0x000fea0003800000 */
.L_x_6272:
[----:B------:R-:W2:Y:S02]  /*17610*/  LDG.E.64 R2, desc[UR36][R2.64] ;  /* 0x0000002402027981 */ /* 0x000ea4000c1e1b00 */
[----:B--2---:R0:W2:Y:S01]  /*17620*/  F2I.F64.TRUNC R24, R2 ;  /* 0x0000000200187311 */ /* 0x0040a2000030d100 */
[----:B------:R-:W-:Y:S05]  /*17630*/  BRA `(.L_x_6267) ;  /* 0x0000000800887947 */ /* 0x000fea0003800000 */
.L_x_6262:
        /* <DEDUP_REMOVED lines=12> */
.L_x_6276:
[----:B------:R-:W2:Y:S02]  /*17700*/  LDG.E.64 R2, desc[UR36][R2.64] ;  /* 0x0000002402027981 */ /* 0x000ea4000c1e1b00 */
[----:B--2---:R0:W2:Y:S01]  /*17710*/  F2I.F64.TRUNC R24, R2 ;  /* 0x0000000200187311 */ /* 0x0040a2000030d100 */
[----:B------:R-:W-:Y:S05]  /*17720*/  BRA `(.L_x_6267) ;  /* 0x00000008004c7947 */ /* 0x000fea0003800000 */
.L_x_6275:
        /* <DEDUP_REMOVED lines=26> */
.L_x_6278:
        /* <DEDUP_REMOVED lines=11> */
[----:B------:R0:W2:Y:S01]  /*17980*/  F2I.FTZ.TRUNC.NTZ R24, R0 ;  /* 0x0000000000187305 */ /* 0x0000a2000021f100 */
[----:B------:R-:W-:Y:S05]  /*17990*/  BRA `(.L_x_6267) ;  /* 0x0000000400b07947 */ /* 0x000fea0003800000 */
.L_x_6277:
[----:B------:R-:W2:Y:S02]  /*179a0*/  LDG.E.U16 R24, desc[UR36][R2.64] ;  /* 0x0000002402187981 */ /* 0x000ea4000c1e1500 */
[----:B--2---:R-:W-:-:S06]  /*179b0*/  IMAD.U32 R24, R24, 0x10000, RZ ;  /* 0x0001000018187824 */ /* 0x004fcc00078e00ff */
[----:B------:R-:W0:Y:S01]  /*179c0*/  F2I.FTZ.TRUNC.NTZ R24, R24 ;  /* 0x0000001800187305 */ /* 0x000e22000021f100 */
[----:B------:R-:W-:Y:S05]  /*179d0*/  BRA `(.L_x_6267) ;  /* 0x0000000400a07947 */ /* 0x000fea0003800000 */
.L_x_6274:
        /* <DEDUP_REMOVED lines=10> */
.L_x_6281:
        /* <DEDUP_REMOVED lines=21> */
.L_x_6285:
[----:B------:R-:W-:Y:S05]  /*17bd0*/  BSYNC.RECONVERGENT B1 ;  /* 0x0000000000017941 */ /* 0x000fea0003800200 */
.L_x_6284:
[----:B------:R-:W-:Y:S02]  /*17be0*/  SHF.L.U32 R0, R0, 0x14, RZ ;  /* 0x0000001400007819 */ /* 0x000fe400000006ff */
[----:B------:R-:W-:-:S04]  /*17bf0*/  LEA R2, R2, 0x3b800000, 0x17 ;  /* 0x3b80000002027811 */ /* 0x000fc800078eb8ff */
[----:B------:R-:W-:-:S07]  /*17c00*/  LOP3.LUT R24, R2, R0, R7, 0xfe, !PT ;  /* 0x0000000002187212 */ /* 0x000fce00078efe07 */
.L_x_6283:
[----:B------:R-:W-:Y:S05]  /*17c10*/  BSYNC.RECONVERGENT B0 ;  /* 0x0000000000007941 */ /* 0x000fea0003800200 */
.L_x_6282:
[----:B------:R-:W2:Y:S01]  /*17c20*/  F2I.FTZ.TRUNC.NTZ R24, R24 ;  /* 0x0000001800187305 */ /* 0x000ea2000021f100 */
[----:B------:R-:W-:Y:S05]  /*17c30*/  BRA `(.L_x_6267) ;  /* 0x0000000400087947 */ /* 0x000fea0003800000 */
.L_x_6280:
        /* <DEDUP_REMOVED lines=21> */
.L_x_6289:
[----:B------:R-:W-:Y:S05]  /*17d90*/  BSYNC.RECONVERGENT B1 ;  /* 0x0000000000017941 */ /* 0x000fea0003800200 */
.L_x_6288:
[----:B------:R-:W-:Y:S01]  /*17da0*/  IMAD.SHL.U32 R0, R0, 0x200000, RZ ;  /* 0x0020000000007824 */ /* 0x000fe200078e00ff */
[----:B------:R-:W-:-:S04]  /*17db0*/  LEA R2, R2, 0x37800000, 0x17 ;  /* 0x3780000002027811 */ /* 0x000fc800078eb8ff */
[----:B------:R-:W-:-:S07]  /*17dc0*/  LOP3.LUT R24, R2, R0, R7, 0xfe, !PT ;  /* 0x0000000002187212 */ /* 0x000fce00078efe07 */
.L_x_6287:
[----:B------:R-:W-:Y:S05]  /*17dd0*/  BSYNC.RECONVERGENT B0 ;  /* 0x0000000000007941 */ /* 0x000fea0003800200 */
.L_x_6286:
[----:B------:R-:W3:Y:S01]  /*17de0*/  F2I.FTZ.TRUNC.NTZ R24, R24 ;  /* 0x0000001800187305 */ /* 0x000ee2000021f100 */
[----:B------:R-:W-:Y:S05]  /*17df0*/  BRA `(.L_x_6267) ;  /* 0x0000000000987947 */ /* 0x000fea0003800000 */
.L_x_6279:
        /* <DEDUP_REMOVED lines=14> */
.L_x_6293:
[----:B------:R-:W-:Y:S05]  /*17ee0*/  BSYNC.RECONVERGENT B0 ;  /* 0x0000000000007941 */ /* 0x000fea0003800200 */
.L_x_6292:
[----:B------:R-:W0:Y:S01]  /*17ef0*/  F2I.FTZ.TRUNC.NTZ R24, R24 ;  /* 0x0000001800187305 */ /* 0x000e22000021f100 */
[----:B------:R-:W-:Y:S05]  /*17f00*/  BRA `(.L_x_6267) ;  /* 0x0000000000547947 */ /* 0x000fea0003800000 */
.L_x_6266:
[----:B------:R-:W-:Y:S01]  /*17f10*/  MOV R0, 0x0 ;  /* 0x0000000000007802 */ /* 0x000fe20000000f00 */
[----:B------:R-:W0:Y:S01]  /*17f20*/  LDCU.64 UR4, c[0x4][0x118] ;  /* 0x01002300ff0477ac */ /* 0x000e220008000a00 */
[----:B------:R-:W-:Y:S02]  /*17f30*/  HFMA2 R8, -RZ, RZ, 0, 4.64916229248046875e-06 ;  /* 0x0000004eff087431 */ /* 0x000fe400000001ff */
[----:B------:R-:W-:Y:S01]  /*17f40*/  IMAD.MOV.U32 R12, RZ, RZ, 0x1 ;  /* 0x00000001ff0c7424 */ /* 0x000fe200078e00ff */
[----:B------:R2:W3:Y:S01]  /*17f50*/  LDC.64 R2, c[0x4][R0] ;  /* 0x0100000000027b82 */ /* 0x0004e20000000a00 */
[----:B------:R-:W4:Y:S01]  /*17f60*/  LDCU.64 UR6, c[0x4][0x120] ;  /* 0x01002400ff0677ac */ /* 0x000f220008000a00 */
[----:B------:R-:W-:Y:S01]  /*17f70*/  IMAD.MOV.U32 R13, RZ, RZ, RZ ;  /* 0x000000ffff0d7224 */ /* 0x000fe200078e00ff */
[----:B------:R-:W1:Y:S01]  /*17f80*/  LDCU.64 UR8, c[0x4][0x10] ;  /* 0x01000200ff0877ac */ /* 0x000e620008000a00 */
[----:B0-----:R-:W-:Y:S01]  /*17f90*/  MOV R4, UR4 ;  /* 0x0000000400047c02 */ /* 0x001fe20008000f00 */
[----:B------:R-:W-:-:S02]  /*17fa0*/  IMAD.U32 R5, RZ, RZ, UR5 ;  /* 0x00000005ff057e24 */ /* 0x000fc4000f8e00ff */
[----:B----4-:R-:W-:Y:S01]  /*17fb0*/  IMAD.U32 R6, RZ, RZ, UR6 ;  /* 0x00000006ff067e24 */ /* 0x010fe2000f8e00ff */
[----:B------:R-:W-:Y:S01]  /*17fc0*/  MOV R7, UR7 ;  /* 0x0000000700077c02 */ /* 0x000fe20008000f00 */
[----:B-1----:R-:W-:Y:S02]  /*17fd0*/  IMAD.U32 R10, RZ, RZ, UR8 ;  /* 0x00000008ff0a7e24 */ /* 0x002fe4000f8e00ff */
[----:B--2---:R-:W-:-:S07]  /*17fe0*/  IMAD.U32 R11, RZ, RZ, UR9 ;  /* 0x00000009ff0b7e24 */ /* 0x004fce000f8e00ff */
[----:B------:R-:W-:-:S07]  /*17ff0*/  LEPC R20, `(.L_x_6294) ;  /* 0x000000001014794e */ /* 0x000fce0000000000 */
[----:B---3-5:R-:W-:Y:S05]  /*18000*/  CALL.ABS.NOINC R2 ;  /* 0x0000000002007343 */ /* 0x028fea0003c00000 */
.L_x_6294:
[----:B------:R-:W-:Y:S01]  /*18010*/  MOV R24, RZ ;  /* 0x000000ff00187202 */ /* 0x000fe20000000f00 */
[----:B------:R-:W-:Y:S06]  /*18020*/  BRA `(.L_x_6267) ;  /* 0x00000000000c7947 */ /* 0x000fec0003800000 */
.L_x_6291:
[----:B------:R0:W5:Y:S01]  /*18030*/  LDG.E R24, desc[UR36][R2.64] ;  /* 0x0000002402187981 */ /* 0x000162000c1e1900 */
[----:B------:R-:W-:Y:S05]  /*18040*/  BRA `(.L_x_6267) ;  /* 0x0000000000047947 */ /* 0x000fea0003800000 */
.L_x_6290:
[----:B------:R4:W5:Y:S02]  /*18050*/  LDG.E R24, desc[UR36][R2.64] ;  /* 0x0000002402187981 */ /* 0x000964000c1e1900 */
.L_x_6267:
[----:B------:R-:W4:Y:S01]  /*18060*/  LDCU.64 UR4, c[0x0][0x728] ;  /* 0x0000e500ff0477ac */ /* 0x000f220008000a00 */
[----:B0-----:R-:W-:-:S04]  /*18070*/  PRMT R0, R18, 0x7773, RZ ;  /* 0x0000777312007816 */ /* 0x001fc800000000ff */
[----:B------:R-:W-:Y:S02]  /*18080*/  ISETP.GT.AND P1, PT, R0, 0x9, PT ;  /* 0x000000090000780c */ /* 0x000fe40003f24270 */
[----:B----4-:R-:W-:-:S05]  /*18090*/  IADD3 R2, P0, PT, R16, UR4, RZ ;  /* 0x0000000410027c10 */ /* 0x010fca000ff1e0ff */
        /* <DEDUP_REMOVED lines=12> */
.L_x_6298:
[----:B------:R0:W5:Y:S01]  /*18160*/  LDG.E.U8 R16, desc[UR36][R2.64] ;  /* 0x0000002402107981 */ /* 0x000162000c1e1100 */
[----:B------:R-:W-:Y:S05]  /*18170*/  BRA `(.L_x_6300) ;  /* 0x0000000c002c7947 */ /* 0x000fea0003800000 */
.L_x_6297:
        /* <DEDUP_REMOVED lines=8> */
.L_x_6302:
[----:B------:R0:W5:Y:S01]  /*18200*/  LDG.E R16, desc[UR36][R2.64] ;  /* 0x0000002402107981 */ /* 0x000162000c1e1900 */
[----:B------:R-:W-:Y:S05]  /*18210*/  BRA `(.L_x_6300) ;  /* 0x0000000c00047947 */ /* 0x000fea0003800000 */
.L_x_6301:
[----:B------:R0:W5:Y:S01]  /*18220*/  LDG.E.S16 R16, desc[UR36][R2.64] ;  /* 0x0000002402107981 */ /* 0x000162000c1e1700 */
[----:B------:R-:W-:Y:S05]  /*18230*/  BRA `(.L_x_6300) ;  /* 0x0000000800fc7947 */ /* 0x000fea0003800000 */
.L_x_6296:
[----:B------:R-:W-:-:S13]  /*18240*/  ISETP.GT.AND P0, PT, R0, 0x6, PT ;  /* 0x000000060000780c */ /* 0x000fda0003f04270 */
[----:B------:R-:W-:Y:S05]  /*18250*/  @P0 BRA `(.L_x_6303) ;  /* 0x00000000002c0947 */ /* 0x000fea0003800000 */
[----:B------:R-:W-:-:S13]  /*18260*/  ISETP.NE.AND P0, PT, R0, 0x5, PT ;  /* 0x000000050000780c */ /* 0x000fda0003f05270 */
[----:B------:R-:W-:Y:S05]  /*18270*/  @!P0 BRA `(.L_x_6304) ;  /* 0x0000000000148947 */ /* 0x000fea0003800000 */
[----:B------:R-:W-:-:S13]  /*18280*/  ISETP.NE.AND P0, PT, R0, 0x6, PT ;  /* 0x000000060000780c */ /* 0x000fda0003f05270 */
[----:B------:R-:W-:Y:S05]  /*18290*/  @P0 BRA `(.L_x_6299) ;  /* 0x0000000800900947 */ /* 0x000fea0003800000 */
[----:B------:R-:W4:Y:S02]  /*182a0*/  LDG.E R2, desc[UR36][R2.64] ;  /* 0x0000002402027981 */ /* 0x000f24000c1e1900 */
[----:B----4-:R0:W4:Y:S01]  /*182b0*/  F2I.FTZ.TRUNC.NTZ R16, R2 ;  /* 0x0000000200107305 */ /* 0x010122000021f100 */
[----:B------:R-:W-:Y:S05]  /*182c0*/  BRA `(.L_x_6300) ;  /* 0x0000000800d87947 */ /* 0x000fea0003800000 */
.L_x_6304:
[----:B------:R-:W4:Y:S02]  /*182d0*/  LDG.E.U16 R2, desc[UR36][R2.64] ;  /* 0x0000002402027981 */ /* 0x000f24000c1e1500 */
[----:B----4-:R-:W-:-:S06]  /*182e0*/  HADD2.F32 R16, -RZ, R2.H0_H0 ;  /* 0x20000002ff107230 */ /* 0x010fcc0000004100 */
[----:B------:R-:W0:Y:S01]  /*182f0*/  F2I.FTZ.TRUNC.NTZ R16, R16 ;  /* 0x0000001000107305 */ /* 0x000e22000021f100 */
[----:B------:R-:W-:Y:S05]  /*18300*/  BRA `(.L_x_6300) ;  /* 0x0000000800c87947 */ /* 0x000fea0003800000 */
.L_x_6303:
[----:B------:R-:W-:-:S13]  /*18310*/  ISETP.NE.AND P0, PT, R0, 0x7, PT ;  /* 0x000000070000780c */ /* 0x000fda0003f05270 */
[----:B------:R-:W-:Y:S05]  /*18320*/  @!P0 BRA `(.L_x_6305) ;  /* 0x00000000002c8947 */ /* 0x000fea0003800000 */
[----:B------:R-:W-:-:S13]  /*18330*/  ISETP.NE.AND P0, PT, R0, 0x8, PT ;  /* 0x000000080000780c */ /* 0x000fda0003f05270 */
[----:B------:R-:W-:Y:S05]  /*18340*/  @!P0 BRA `(.L_x_6306) ;  /* 0x0000000000148947 */ /* 0x000fea0003800000 */
[----:B------:R-:W-:-:S13]  /*18350*/  ISETP.NE.AND P0, PT, R0, 0x9, PT ;  /* 0x000000090000780c */ /* 0x000fda0003f05270 */
[----:B------:R-:W-:Y:S05]  /*18360*/  @P0 BRA `(.L_x_6299) ;  /* 0x00000008005c0947 */ /* 0x000fea0003800000 */
[----:B------:R-:W4:Y:S02]  /*18370*/  LDG.E R2, desc[UR36][R2.64] ;  /* 0x0000002402027981 */ /* 0x000f24000c1e1900 */
[----:B----4-:R0:W4:Y:S01]  /*18380*/  F2I.FTZ.TRUNC.NTZ R16, R2 ;  /* 0x0000000200107305 */ /* 0x010122000021f100 */
[----:B------:R-:W-:Y:S05]  /*18390*/  BRA `(.L_x_6300) ;  /* 0x0000000800a47947 */ /* 0x000fea0003800000 */
.L_x_6306:
[----:B------:R-:W4:Y:S02]  /*183a0*/  LDG.E.U16 R2, desc[UR36][R2.64] ;  /* 0x0000002402027981 */ /* 0x000f24000c1e1500 */
[----:B----4-:R-:W-:-:S06]  /*183b0*/  HADD2.F32 R16, -RZ, R2.H0_H0 ;  /* 0x20000002ff107230 */ /* 0x010fcc0000004100 */
[----:B------:R-:W0:Y:S01]  /*183c0*/  F2I.FTZ.TRUNC.NTZ R16, R16 ;  /* 0x0000001000107305 */ /* 0x000e22000021f100 */
[----:B------:R-:W-:Y:S05]  /*183d0*/  BRA `(.L_x_6300) ;  /* 0x0000000800947947 */ /* 0x000fea0003800000 */
.L_x_6305:
[----:B------:R-:W4:Y:S02]  /*183e0*/  LDG.E.64 R2, desc[UR36][R2.64] ;  /* 0x0000002402027981 */ /* 0x000f24000c1e1b00 */
[----:B----4-:R0:W4:Y:S01]  /*183f0*/  F2I.F64.TRUNC R16, R2 ;  /* 0x0000000200107311 */ /* 0x010122000030d100 */
[----:B------:R-:W-:Y:S05]  /*18400*/  BRA `(.L_x_6300) ;  /* 0x0000000800887947 */ /* 0x000fea0003800000 */
.L_x_6295:
        /* <DEDUP_REMOVED lines=8> */
[----:B------:R-:W4:Y:S02]  /*18490*/  LDG.E.U8 R2, desc[UR36][R2.64] ;  /* 0x0000002402027981 */ /* 0x000f24000c1e1100 */
[----:B----4-:R-:W-:-:S04]  /*184a0*/  ISETP.NE.AND P0, PT, R2, RZ, PT ;  /* 0x000000ff0200720c */ /* 0x010fc80003f05270 */
[----:B------:R-:W-:Y:S01]  /*184b0*/  SEL R16, RZ, 0x1, !P0 ;  /* 0x00000001ff107807 */ /* 0x000fe20004000000 */
[----:B------:R-:W-:Y:S08]  /*184c0*/  BRA `(.L_x_6300) ;  /* 0x0000000800587947 */ /* 0x000ff00003800000 */
.L_x_6309:
[----:B------:R-:W4:Y:S02]  /*184d0*/  LDG.E.64 R2, desc[UR36][R2.64] ;  /* 0x0000002402027981 */ /* 0x000f24000c1e1b00 */
[----:B----4-:R0:W4:Y:S01]  /*184e0*/  F2I.F64.TRUNC R16, R2 ;  /* 0x0000000200107311 */ /* 0x010122000030d100 */
[----:B------:R-:W-:Y:S05]  /*184f0*/  BRA `(.L_x_6300) ;  /* 0x00000008004c7947 */ /* 0x000fea0003800000 */
.L_x_6308:
[----:B------:R-:W-:-:S13]  /*18500*/  ISETP.NE.AND P0, PT, R0, 0xf, PT ;  /* 0x0000000f0000780c */ /* 0x000fda0003f05270 */
[----:B------:R-:W-:Y:S05]  /*18510*/  @!P0 BRA `(.L_x_6310) ;  /* 0x0000000000948947 */ /* 0x000fea0003800000 */
[----:B------:R-:W-:-:S13]  /*18520*/  ISETP.NE.AND P0, PT, R0, 0x17, PT ;  /* 0x000000170000780c */ /* 0x000fda0003f05270 */
[----:B------:R-:W-:Y:S05]  /*18530*/  @!P0 BRA `(.L_x_6311) ;  /* 0x0000000000588947 */ /* 0x000fea0003800000 */
[----:B------:R-:W-:-:S13]  /*18540*/  ISETP.NE.AND P0, PT, R0, 0x18, PT ;  /* 0x000000180000780c */ /* 0x000fda0003f05270 */
[----:B------:R-:W-:Y:S05]  /*18550*/  @P0 BRA `(.L_x_6299) ;  /* 0x0000000400e00947 */ /* 0x000fea0003800000 */
[----:B------:R-:W4:Y:S01]  /*18560*/  LDG.E.U8 R0, desc[UR36][R2.64] ;  /* 0x0000002402007981 */ /* 0x000f22000c1e1100 */
[----:B------:R-:W-:Y:S02]  /*18570*/  HFMA2 R6, -RZ, RZ, 0, 1.847743988037109375e-06 ;  /* 0x0000001fff067431 */ /* 0x000fe400000001ff */
[----:B----4-:R-:W-:-:S05]  /*18580*/  IMAD.SHL.U32 R0, R0, 0x1000000, RZ ;  /* 0x0100000000007824 */ /* 0x010fca00078e00ff */
        /* <DEDUP_REMOVED lines=15> */
[----:B------:R0:W4:Y:S01]  /*18680*/  F2I.FTZ.TRUNC.NTZ R16, R5 ;  /* 0x0000000500107305 */ /* 0x000122000021f100 */
[----:B------:R-:W-:Y:S05]  /*18690*/  BRA `(.L_x_6300) ;  /* 0x0000000400e47947 */ /* 0x000fea0003800000 */
.L_x_6311:
[----:B------:R-:W4:Y:S02]  /*186a0*/  LDG.E.U8 R2, desc[UR36][R2.64] ;  /* 0x0000002402027981 */ /* 0x000f24000c1e1100 */
[C---:B----4-:R-:W-:Y:S01]  /*186b0*/  SHF.L.U32 R0, R2.reuse, 0x19, RZ ;  /* 0x0000001902007819 */ /* 0x050fe200000006ff */
        /* <DEDUP_REMOVED lines=9> */
[----:B------:R0:W4:Y:S01]  /*18750*/  F2I.FTZ.TRUNC.NTZ R16, R0 ;  /* 0x0000000000107305 */ /* 0x000122000021f100 */
[----:B------:R-:W-:Y:S05]  /*18760*/  BRA `(.L_x_6300) ;  /* 0x0000000400b07947 */ /* 0x000fea0003800000 */
.L_x_6310:
[----:B------:R-:W4:Y:S02]  /*18770*/  LDG.E.U16 R16, desc[UR36][R2.64] ;  /* 0x0000002402107981 */ /* 0x000f24000c1e1500 */
[----:B----4-:R-:W-:-:S06]  /*18780*/  IMAD.U32 R16, R16, 0x10000, RZ ;  /* 0x0001000010107824 */ /* 0x010fcc00078e00ff */
[----:B------:R-:W0:Y:S01]  /*18790*/  F2I.FTZ.TRUNC.NTZ R16, R16 ;  /* 0x0000001000107305 */ /* 0x000e22000021f100 */
[----:B------:R-:W-:Y:S05]  /*187a0*/  BRA `(.L_x_6300) ;  /* 0x0000000400a07947 */ /* 0x000fea0003800000 */
.L_x_6307:
        /* <DEDUP_REMOVED lines=10> */
.L_x_6314:
[----:B------:R-:W4:Y:S01]  /*18850*/  LDG.E.U8 R3, desc[UR36][R2.64] ;  /* 0x0000002402037981 */ /* 0x000f22000c1e1100 */
[----:B------:R-:W-:Y:S01]  /*18860*/  BSSY.RECONVERGENT B0, `(.L_x_6315) ;  /* 0x0000018000007945 */ /* 0x000fe20003800200 */
[----:B------:R-:W-:Y:S02]  /*18870*/  MOV R16, RZ ;  /* 0x000000ff00107202 */ /* 0x000fe40000000f00 */
        /* <DEDUP_REMOVED lines=18> */
.L_x_6318:
[----:B------:R-:W-:Y:S05]  /*189a0*/  BSYNC.RECONVERGENT B1 ;  /* 0x0000000000017941 */ /* 0x000fea0003800200 */
.L_x_6317:
[----:B------:R-:W-:Y:S01]  /*189b0*/  IMAD.SHL.U32 R0, R0, 0x100000, RZ ;  /* 0x0010000000007824 */ /* 0x000fe200078e00ff */
[----:B------:R-:W-:-:S04]  /*189c0*/  LEA R2, R2, 0x3b800000, 0x17 ;  /* 0x3b80000002027811 */ /* 0x000fc800078eb8ff */
[----:B------:R-:W-:-:S07]  /*189d0*/  LOP3.LUT R16, R2, R0, R7, 0xfe, !PT ;  /* 0x0000000002107212 */ /* 0x000fce00078efe07 */
.L_x_6316:
[----:B------:R-:W-:Y:S05]  /*189e0*/  BSYNC.RECONVERGENT B0 ;  /* 0x0000000000007941 */ /* 0x000fea0003800200 */
.L_x_6315:
[----:B------:R-:W0:Y:S01]  /*189f0*/  F2I.FTZ.TRUNC.NTZ R16, R16 ;  /* 0x0000001000107305 */ /* 0x000e22000021f100 */
[----:B------:R-:W-:Y:S05]  /*18a00*/  BRA `(.L_x_6300) ;  /* 0x0000000400087947 */ /* 0x000fea0003800000 */
.L_x_6313:
        /* <DEDUP_REMOVED lines=21> */
.L_x_6322:
[----:B------:R-:W-:Y:S05]  /*18b60*/  BSYNC.RECONVERGENT B1 ;  /* 0x0000000000017941 */ /* 0x000fea0003800200 */
.L_x_6321:
[----:B------:R-:W-:Y:S02]  /*18b70*/  SHF.L.U32 R0, R0, 0x15, RZ ;  /* 0x0000001500007819 */ /* 0x000fe400000006ff */
[----:B------:R-:W-:-:S04]  /*18b80*/  LEA R2, R2, 0x37800000, 0x17 ;  /* 0x3780000002027811 */ /* 0x000fc800078eb8ff */
[----:B------:R-:W-:-:S07]  /*18b90*/  LOP3.LUT R16, R2, R0, R7, 0xfe, !PT ;  /* 0x0000000002107212 */ /* 0x000fce00078efe07 */
.L_x_6320:
[----:B------:R-:W-:Y:S05]  /*18ba0*/  BSYNC.RECONVERGENT B0 ;  /* 0x0000000000007941 */ /* 0x000fea0003800200 */
.L_x_6319:
[----:B------:R-:W0:Y:S01]  /*18bb0*/  F2I.FTZ.TRUNC.NTZ R16, R16 ;  /* 0x0000001000107305 */ /* 0x000e22000021f100 */
[----:B------:R-:W-:Y:S05]  /*18bc0*/  BRA `(.L_x_6300) ;  /* 0x0000000000987947 */ /* 0x000fea0003800000 */
.L_x_6312:
        /* <DEDUP_REMOVED lines=14> */
.L_x_6326:
[----:B------:R-:W-:Y:S05]  /*18cb0*/  BSYNC.RECONVERGENT B0 ;  /* 0x0000000000007941 */ /* 0x000fea0003800200 */
.L_x_6325:
[----:B------:R-:W0:Y:S01]  /*18cc0*/  F2I.FTZ.TRUNC.NTZ R16, R16 ;  /* 0x0000001000107305 */ /* 0x000e22000021f100 */
[----:B------:R-:W-:Y:S05]  /*18cd0*/  BRA `(.L_x_6300) ;  /* 0x0000000000547947 */ /* 0x000fea0003800000 */
.L_x_6299:
        /* <DEDUP_REMOVED lines=16> */
.L_x_6327:
[----:B------:R-:W-:Y:S01]  /*18de0*/  IMAD.MOV.U32 R16, RZ, RZ, RZ ;  /* 0x000000ffff107224 */ /* 0x000fe200078e00ff */
[----:B------:R-:W-:Y:S06]  /*18df0*/  BRA `(.L_x_6300) ;  /* 0x00000000000c7947 */ /* 0x000fec0003800000 */
.L_x_6324:
[----:B------:R0:W5:Y:S01]  /*18e00*/  LDG.E R16, desc[UR36][R2.64] ;  /* 0x0000002402107981 */ /* 0x000162000c1e1900 */
[----:B------:R-:W-:Y:S05]  /*18e10*/  BRA `(.L_x_6300) ;  /* 0x0000000000047947 */ /* 0x000fea0003800000 */
.L_x_6323:
[----:B------:R0:W5:Y:S02]  /*18e20*/  LDG.E R16, desc[UR36][R2.64] ;  /* 0x0000002402107981 */ /* 0x000164000c1e1900 */
.L_x_6300:
        /* <DEDUP_REMOVED lines=16> */
.L_x_6331:
[----:B------:R0:W5:Y:S01]  /*18f30*/  LDG.E.U8 R2, desc[UR36][R4.64] ;  /* 0x0000002404027981 */ /* 0x000162000c1e1100 */
[----:B------:R-:W-:Y:S05]  /*18f40*/  BRA `(.L_x_6333) ;  /* 0x0000000c002c7947 */ /* 0x000fea0003800000 */
.L_x_6330:
        /* <DEDUP_REMOVED lines=8> */
.L_x_6335:
[----:B------:R0:W5:Y:S01]  /*18fd0*/  LDG.E R2, desc[UR36][R4.64] ;  /* 0x0000002404027981 */ /* 0x000162000c1e1900 */
[----:B------:R-:W-:Y:S05]  /*18fe0*/  BRA `(.L_x_6333) ;  /* 0x0000000c00047947 */ /* 0x000fea0003800000 */
.L_x_6334:
[----:B------:R0:W5:Y:S01]  /*18ff0*/  LDG.E.S16 R2, desc[UR36][R4.64] ;  /* 0x0000002404027981 */ /* 0x000162000c1e1700 */
[----:B------:R-:W-:Y:S05]  /*19000*/  BRA `(.L_x_6333) ;  /* 0x0000000800fc7947 */ /* 0x000fea0003800000 */
.L_x_6329:
[----:B------:R-:W-:-:S13]  /*19010*/  ISETP.GT.AND P0, PT, R0, 0x6, PT ;  /* 0x000000060000780c */ /* 0x000fda0003f04270 */
[----:B------:R-:W-:Y:S05]  /*19020*/  @P0 BRA `(.L_x_6336) ;  /* 0x00000000002c0947 */ /* 0x000fea0003800000 */
[----:B------:R-:W-:-:S13]  /*19030*/  ISETP.NE.AND P0, PT, R0, 0x5, PT ;  /* 0x000000050000780c */ /* 0x000fda0003f05270 */
[----:B------:R-:W-:Y:S05]  /*19040*/  @!P0 BRA `(.L_x_6337) ;  /* 0x0000000000148947 */ /* 0x000fea0003800000 */
[----:B------:R-:W-:-:S13]  /*19050*/  ISETP.NE.AND P0, PT, R0, 0x6, PT ;  /* 0x000000060000780c */ /* 0x000fda0003f05270 */
[----:B------:R-:W-:Y:S05]  /*19060*/  @P0 BRA `(.L_x_6332) ;  /* 0x0000000800900947 */ /* 0x000fea0003800000 */
[----:B------:R-:W2:Y:S02]  /*19070*/  LDG.E R2, desc[UR36][R4.64] ;  /* 0x0000002404027981 */ /* 0x000ea4000c1e1900 */
[----:B--2---:R-:W0:Y:S01]  /*19080*/  F2I.FTZ.TRUNC.NTZ R2, R2 ;  /* 0x0000000200027305 */ /* 0x004e22000021f100 */
[----:B------:R-:W-:Y:S05]  /*19090*/  BRA `(.L_x_6333) ;  /* 0x0000000800d87947 */ /* 0x000fea0003800000 */
.L_x_6337:
[----:B------:R-:W2:Y:S02]  /*190a0*/  LDG.E.U16 R4, desc[UR36][R4.64] ;  /* 0x0000002404047981 */ /* 0x000ea4000c1e1500 */
[----:B--2---:R-:W-:-:S06]  /*190b0*/  HADD2.F32 R2, -RZ, R4.H0_H0 ;  /* 0x20000004ff027230 */ /* 0x004fcc0000004100 */
[----:B------:R-:W0:Y:S01]  /*190c0*/  F2I.FTZ.TRUNC.NTZ R2, R2 ;  /* 0x0000000200027305 */ /* 0x000e22000021f100 */
[----:B------:R-:W-:Y:S05]  /*190d0*/  BRA `(.L_x_6333) ;  /* 0x0000000800c87947 */ /* 0x000fea0003800000 */
.L_x_6336:
[----:B------:R-:W-:-:S13]  /*190e0*/  ISETP.NE.AND P0, PT, R0, 0x7, PT ;  /* 0x000000070000780c */ /* 0x000fda0003f05270 */
[----:B------:R-:W-:Y:S05]  /*190f0*/  @!P0 BRA `(.L_x_6338) ;  /* 0x00000000002c8947 */ /* 0x000fea0003800000 */
[----:B------:R-:W-:-:S13]  /*19100*/  ISETP.NE.AND P0, PT, R0, 0x8, PT ;  /* 0x000000080000780c */ /* 0x000fda0003f05270 */
[----:B------:R-:W-:Y:S05]  /*19110*/  @!P0 BRA `(.L_x_6339) ;  /* 0x0000000000148947 */ /* 0x000fea0003800000 */
[----:B------:R-:W-:-:S13]  /*19120*/  ISETP.NE.AND P0, PT, R0, 0x9, PT ;  /* 0x000000090000780c */ /* 0x000fda0003f05270 */
[----:B------:R-:W-:Y:S05]  /*19130*/  @P0 BRA `(.L_x_6332) ;  /* 0x00000008005c0947 */ /* 0x000fea0003800000 */
[----:B------:R-:W2:Y:S02]  /*19140*/  LDG.E R2, desc[UR36][R4.64] ;  /* 0x0000002404027981 */ /* 0x000ea4000c1e1900 */
[----:B--2---:R-:W0:Y:S01]  /*19150*/  F2I.FTZ.TRUNC.NTZ R2, R2 ;  /* 0x0000000200027305 */ /* 0x004e22000021f100 */
[----:B------:R-:W-:Y:S05]  /*19160*/  BRA `(.L_x_6333) ;  /* 0x0000000800a47947 */ /* 0x000fea0003800000 */
.L_x_6339:
[----:B------:R-:W2:Y:S02]  /*19170*/  LDG.E.U16 R4, desc[UR36][R4.64] ;  /* 0x0000002404047981 */ /* 0x000ea4000c1e1500 */
[----:B--2---:R-:W-:-:S06]  /*19180*/  HADD2.F32 R2, -RZ, R4.H0_H0 ;  /* 0x20000004ff027230 */ /* 0x004fcc0000004100 */
[----:B------:R-:W0:Y:S01]  /*19190*/  F2I.FTZ.TRUNC.NTZ R2, R2 ;  /* 0x0000000200027305 */ /* 0x000e22000021f100 */
[----:B------:R-:W-:Y:S05]  /*191a0*/  BRA `(.L_x_6333) ;  /* 0x0000000800947947 */ /* 0x000fea0003800000 */
.L_x_6338:
[----:B------:R-:W2:Y:S02]  /*191b0*/  LDG.E.64 R2, desc[UR36][R4.64] ;  /* 0x0000002404027981 */ /* 0x000ea4000c1e1b00 */
[----:B--2---:R0:W1:Y:S01]  /*191c0*/  F2I.F64.TRUNC R2, R2 ;  /* 0x0000000200027311 */ /* 0x004062000030d100 */
[----:B------:R-:W-:Y:S05]  /*191d0*/  BRA `(.L_x_6333) ;  /* 0x0000000800887947 */ /* 0x000fea0003800000 */
.L_x_6328:
        /* <DEDUP_REMOVED lines=12> */
.L_x_6342:
[----:B------:R-:W2:Y:S02]  /*192a0*/  LDG.E.64 R2, desc[UR36][R4.64] ;  /* 0x0000002404027981 */ /* 0x000ea4000c1e1b00 */
[----:B--2---:R0:W1:Y:S01]  /*192b0*/  F2I.F64.TRUNC R2, R2 ;  /* 0x0000000200027311 */ /* 0x004062000030d100 */
[----:B------:R-:W-:Y:S05]  /*192c0*/  BRA `(.L_x_6333) ;  /* 0x00000008004c7947 */ /* 0x000fea0003800000 */
.L_x_6341:
        /* <DEDUP_REMOVED lines=26> */
.L_x_6344:
        /* <DEDUP_REMOVED lines=13> */
.L_x_6343:
[----:B------:R-:W2:Y:S02]  /*19540*/  LDG.E.U16 R2, desc[UR36][R4.64] ;  /* 0x0000002404027981 */ /* 0x000ea4000c1e1500 */
[----:B--2---:R-:W-:-:S06]  /*19550*/  SHF.L.U32 R2, R2, 0x10, RZ ;  /* 0x0000001002027819 */ /* 0x004fcc00000006ff */
[----:B------:R-:W0:Y:S01]  /*19560*/  F2I.FTZ.TRUNC.NTZ R2, R2 ;  /* 0x0000000200027305 */ /* 0x000e22000021f100 */
[----:B------:R-:W-:Y:S05]  /*19570*/  BRA `(.L_x_6333) ;  /* 0x0000000400a07947 */ /* 0x000fea0003800000 */
.L_x_6340:
        /* <DEDUP_REMOVED lines=10> */
.L_x_6347:
        /* <DEDUP_REMOVED lines=21> */
.L_x_6351:
[----:B------:R-:W-:Y:S05]  /*19770*/  BSYNC.RECONVERGENT B1 ;  /* 0x0000000000017941 */ /* 0x000fea0003800200 */
.L_x_6350:
[----:B------:R-:W-:Y:S01]  /*19780*/  IMAD.SHL.U32 R0, R0, 0x100000, RZ ;  /* 0x0010000000007824 */ /* 0x000fe200078e00ff */
[----:B------:R-:W-:-:S04]  /*19790*/  LEA R2, R2, 0x3b800000, 0x17 ;  /* 0x3b80000002027811 */ /* 0x000fc800078eb8ff */
[----:B------:R-:W-:-:S07]  /*197a0*/  LOP3.LUT R2, R2, R0, R7, 0xfe, !PT ;  /* 0x0000000002027212 */ /* 0x000fce00078efe07 */
.L_x_6349:
[----:B------:R-:W-:Y:S05]  /*197b0*/  BSYNC.RECONVERGENT B0 ;  /* 0x0000000000007941 */ /* 0x000fea0003800200 */
.L_x_6348:
[----:B------:R-:W0:Y:S01]  /*197c0*/  F2I.FTZ.TRUNC.NTZ R2, R2 ;  /* 0x0000000200027305 */ /* 0x000e22000021f100 */
[----:B------:R-:W-:Y:S05]  /*197d0*/  BRA `(.L_x_6333) ;  /* 0x0000000400087947 */ /* 0x000fea0003800000 */
.L_x_6346:
        /* <DEDUP_REMOVED lines=21> */
.L_x_6355:
[----:B------:R-:W-:Y:S05]  /*19930*/  BSYNC.RECONVERGENT B1 ;  /* 0x0000000000017941 */ /* 0x000fea0003800200 */
.L_x_6354:
[----:B------:R-:W-:Y:S01]  /*19940*/  IMAD.SHL.U32 R0, R0, 0x200000, RZ ;  /* 0x0020000000007824 */ /* 0x000fe200078e00ff */
[----:B------:R-:W-:-:S04]  /*19950*/  LEA R2, R2, 0x37800000, 0x17 ;  /* 0x3780000002027811 */ /* 0x000fc800078eb8ff */
[----:B------:R-:W-:-:S07]  /*19960*/  LOP3.LUT R2, R2, R0, R7, 0xfe, !PT ;  /* 0x0000000002027212 */ /* 0x000fce00078efe07 */
.L_x_6353:
[----:B------:R-:W-:Y:S05]  /*19970*/  BSYNC.RECONVERGENT B0 ;  /* 0x0000000000007941 */ /* 0x000fea0003800200 */
.L_x_6352:
[----:B------:R-:W0:Y:S01]  /*19980*/  F2I.FTZ.TRUNC.NTZ R2, R2 ;  /* 0x0000000200027305 */ /* 0x000e22000021f100 */
[----:B------:R-:W-:Y:S05]  /*19990*/  BRA `(.L_x_6333) ;  /* 0x0000000000987947 */ /* 0x000fea0003800000 */
.L_x_6345:
        /* <DEDUP_REMOVED lines=14> */
.L_x_6359:
[----:B------:R-:W-:Y:S05]  /*19a80*/  BSYNC.RECONVERGENT B0 ;  /* 0x0000000000007941 */ /* 0x000fea0003800200 */
.L_x_6358:
[----:B------:R-:W0:Y:S01]  /*19a90*/  F2I.FTZ.TRUNC.NTZ R2, R2 ;  /* 0x0000000200027305 */ /* 0x000e22000021f100 */
[----:B------:R-:W-:Y:S05]  /*19aa0*/  BRA `(.L_x_6333) ;  /* 0x0000000000547947 */ /* 0x000fea0003800000 */
.L_x_6332:
        /* <DEDUP_REMOVED lines=16> */
.L_x_6360:
[----:B------:R-:W-:Y:S01]  /*19bb0*/  IMAD.MOV.U32 R2, RZ, RZ, RZ ;  /* 0x000000ffff027224 */ /* 0x000fe200078e00ff */
[----:B------:R-:W-:Y:S06]  /*19bc0*/  BRA `(.L_x_6333) ;  /* 0x00000000000c7947 */ /* 0x000fec0003800000 */
.L_x_6357:
[----:B------:R0:W5:Y:S01]  /*19bd0*/  LDG.E R2, desc[UR36][R4.64] ;  /* 0x0000002404027981 */ /* 0x000162000c1e1900 */
[----:B------:R-:W-:Y:S05]  /*19be0*/  BRA `(.L_x_6333) ;  /* 0x0000000000047947 */ /* 0x000fea0003800000 */
.L_x_6356:
[----:B------:R0:W5:Y:S02]  /*19bf0*/  LDG.E R2, desc[UR36][R4.64] ;  /* 0x0000002404027981 */ /* 0x000164000c1e1900 */
.L_x_6333:
        /* <DEDUP_REMOVED lines=16> */
.L_x_6364:
[----:B------:R0:W5:Y:S01]  /*19d00*/  LDG.E.U8 R22, desc[UR36][R4.64] ;  /* 0x0000002404167981 */ /* 0x000162000c1e1100 */
[----:B------:R-:W-:Y:S05]  /*19d10*/  BRA `(.L_x_6366) ;  /* 0x0000000c00307947 */ /* 0x000fea0003800000 */
.L_x_6363:
        /* <DEDUP_REMOVED lines=8> */
.L_x_6368:
[----:B------:R0:W5:Y:S01]  /*19da0*/  LDG.E R22, desc[UR36][R4.64] ;  /* 0x0000002404167981 */ /* 0x000162000c1e1900 */
[----:B------:R-:W-:Y:S05]  /*19db0*/  BRA `(.L_x_6366) ;  /* 0x0000000c00087947 */ /* 0x000fea0003800000 */
.L_x_6367:
[----:B------:R0:W5:Y:S01]  /*19dc0*/  LDG.E.S16 R22, desc[UR36][R4.64] ;  /* 0x0000002404167981 */ /* 0x000162000c1e1700 */
[----:B------:R-:W-:Y:S05]  /*19dd0*/  BRA `(.L_x_6366) ;  /* 0x0000000c00007947 */ /* 0x000fea0003800000 */
.L_x_6362:
        /* <DEDUP_REMOVED lines=9> */
.L_x_6370:
[----:B------:R-:W2:Y:S02]  /*19e70*/  LDG.E.U16 R4, desc[UR36][R4.64] ;  /* 0x0000002404047981 */ /* 0x000ea4000c1e1500 */
[----:B--2---:R-:W-:-:S06]  /*19e80*/  HADD2.F32 R22, -RZ, R4.H0_H0 ;  /* 0x20000004ff167230 */ /* 0x004fcc0000004100 */
[----:B------:R-:W0:Y:S01]  /*19e90*/  F2I.FTZ.TRUNC.NTZ R22, R22 ;  /* 0x0000001600167305 */ /* 0x000e22000021f100 */
[----:B------:R-:W-:Y:S05]  /*19ea0*/  BRA `(.L_x_6366) ;  /* 0x0000000800cc7947 */ /* 0x000fea0003800000 */
.L_x_6369:
        /* <DEDUP_REMOVED lines=9> */
.L_x_6372:
[----:B------:R-:W2:Y:S02]  /*19f40*/  LDG.E.U16 R4, desc[UR36][R4.64] ;  /* 0x0000002404047981 */ /* 0x000ea4000c1e1500 */
[----:B--2---:R-:W-:-:S06]  /*19f50*/  HADD2.F32 R22, -RZ, R4.H0_H0 ;  /* 0x20000004ff167230 */ /* 0x004fcc0000004100 */
[----:B------:R-:W0:Y:S01]  /*19f60*/  F2I.FTZ.TRUNC.NTZ R22, R22 ;  /* 0x0000001600167305 */ /* 0x000e22000021f100 */
[----:B------:R-:W-:Y:S05]  /*19f70*/  BRA `(.L_x_6366) ;  /* 0x0000000800987947 */ /* 0x000fea0003800000 */
.L_x_6371:
[----:B------:R-:W2:Y:S02]  /*19f80*/  LDG.E.64 R4, desc[UR36][R4.64] ;  /* 0x0000002404047981 */ /* 0x000ea4000c1e1b00 */
[----:B--2---:R0:W1:Y:S01]  /*19f90*/  F2I.F64.TRUNC R22, R4 ;  /* 0x0000000400167311 */ /* 0x004062000030d100 */
[----:B------:R-:W-:Y:S05]  /*19fa0*/  BRA `(.L_x_6366) ;  /* 0x00000008008c7947 */ /* 0x000fea0003800000 */
.L_x_6361:
        /* <DEDUP_REMOVED lines=12> */
.L_x_6375:
[----:B------:R-:W2:Y:S02]  /*1a070*/  LDG.E.64 R4, desc[UR36][R4.64] ;  /* 0x0000002404047981 */ /* 0x000ea4000c1e1b00 */
[----:B--2---:R0:W1:Y:S01]  /*1a080*/  F2I.F64.TRUNC R22, R4 ;  /* 0x0000000400167311 */ /* 0x004062000030d100 */
[----:B------:R-:W-:Y:S05]  /*1a090*/  BRA `(.L_x_6366) ;  /* 0x0000000800507947 */ /* 0x000fea0003800000 */
.L_x_6374:
        /* <DEDUP_REMOVED lines=26> */
.L_x_6377:
        /* <DEDUP_REMOVED lines=14> */
.L_x_6376:
[----:B------:R-:W2:Y:S02]  /*1a320*/  LDG.E.U16 R22, desc[UR36][R4.64] ;  /* 0x0000002404167981 */ /* 0x000ea4000c1e1500 */
[----:B--2---:R-:W-:-:S06]  /*1a330*/  IMAD.U32 R22, R22, 0x10000, RZ ;  /* 0x0001000016167824 */ /* 0x004fcc00078e00ff */
[----:B------:R-:W0:Y:S01]  /*1a340*/  F2I.FTZ.TRUNC.NTZ R22, R22 ;  /* 0x0000001600167305 */ /* 0x000e22000021f100 */
[----:B------:R-:W-:Y:S05]  /*1a350*/  BRA `(.L_x_6366) ;  /* 0x0000000400a07947 */ /* 0x000fea0003800000 */
.L_x_6373:
        /* <DEDUP_REMOVED lines=10> */
.L_x_6380:
        /* <DEDUP_REMOVED lines=21> */
.L_x_6384:
[----:B------:R-:W-:Y:S05]  /*1a550*/  BSYNC.RECONVERGENT B1 ;  /* 0x0000000000017941 */ /* 0x000fea0003800200 */
.L_x_6383:
[----:B------:R-:W-:Y:S01]  /*1a560*/  IMAD.SHL.U32 R0, R0, 0x100000, RZ ;  /* 0x0010000000007824 */ /* 0x000fe200078e00ff */
[----:B------:R-:W-:-:S04]  /*1a570*/  LEA R3, R3, 0x3b800000, 0x17 ;  /* 0x3b80000003037811 */ /* 0x000fc800078eb8ff */
[----:B------:R-:W-:-:S07]  /*1a580*/  LOP3.LUT R22, R3, R0, R7, 0xfe, !PT ;  /* 0x0000000003167212 */ /* 0x000fce00078efe07 */
.L_x_6382:
[----:B------:R-:W-:Y:S05]  /*1a590*/  BSYNC.RECONVERGENT B0 ;  /* 0x0000000000007941 */ /* 0x000fea0003800200 */
.L_x_6381:
[----:B------:R-:W0:Y:S01]  /*1a5a0*/  F2I.FTZ.TRUNC.NTZ R22, R22 ;  /* 0x0000001600167305 */ /* 0x000e22000021f100 */
[----:B------:R-:W-:Y:S05]  /*1a5b0*/  BRA `(.L_x_6366) ;  /* 0x0000000400087947 */ /* 0x000fea0003800000 */
.L_x_6379:
        /* <DEDUP_REMOVED lines=21> */
.L_x_6388:
[----:B------:R-:W-:Y:S05]  /*1a710*/  BSYNC.RECONVERGENT B1 ;  /* 0x0000000000017941 */ /* 0x000fea0003800200 */
.L_x_6387:
[----:B------:R-:W-:Y:S02]  /*1a720*/  SHF.L.U32 R0, R0, 0x15, RZ ;  /* 0x0000001500007819 */ /* 0x000fe400000006ff */
[----:B------:R-:W-:-:S04]  /*1a730*/  LEA R3, R3, 0x37800000, 0x17 ;  /* 0x3780000003037811 */ /* 0x000fc800078eb8ff */
[----:B------:R-:W-:-:S07]  /*1a740*/  LOP3.LUT R22, R3, R0, R7, 0xfe, !PT ;  /* 0x0000000003167212 */ /* 0x000fce00078efe07 */
.L_x_6386:
[----:B------:R-:W-:Y:S05]  /*1a750*/  BSYNC.RECONVERGENT B0 ;  /* 0x0000000000007941 */ /* 0x000fea0003800200 */
.L_x_6385:
[----:B------:R-:W0:Y:S01]  /*1a760*/  F2I.FTZ.TRUNC.NTZ R22, R22 ;  /* 0x0000001600167305 */ /* 0x000e22000021f100 */
[----:B------:R-:W-:Y:S05]  /*1a770*/  BRA `(.L_x_6366) ;  /* 0x0000000000987947 */ /* 0x000fea0003800000 */
.L_x_6378:
        /* <DEDUP_REMOVED lines=14> */
.L_x_6392:
[----:B------:R-:W-:Y:S05]  /*1a860*/  BSYNC.RECONVERGENT B0 ;  /* 0x0000000000007941 */ /* 0x000fea0003800200 */
.L_x_6391:
[----:B------:R-:W0:Y:S01]  /*1a870*/  F2I.FTZ.TRUNC.NTZ R22, R22 ;  /* 0x0000001600167305 */ /* 0x000e22000021f100 */
[----:B------:R-:W-:Y:S05]  /*1a880*/  BRA `(.L_x_6366) ;  /* 0x0000000000547947 */ /* 0x000fea0003800000 */
.L_x_6365:
        /* <DEDUP_REMOVED lines=16> */
.L_x_6393:
[----:B------:R-:W-:Y:S01]  /*1a990*/  IMAD.MOV.U32 R22, RZ, RZ, RZ ;  /* 0x000000ffff167224 */ /* 0x000fe200078e00ff */
[----:B------:R-:W-:Y:S06]  /*1a9a0*/  BRA `(.L_x_6366) ;  /* 0x00000000000c7947 */ /* 0x000fec0003800000 */
.L_x_6390:
[----:B------:R0:W5:Y:S01]  /*1a9b0*/  LDG.E R22, desc[UR36][R4.64] ;  /* 0x0000002404167981 */ /* 0x000162000c1e1900 */
[----:B------:R-:W-:Y:S05]  /*1a9c0*/  BRA `(.L_x_6366) ;  /* 0x0000000000047947 */ /* 0x000fea0003800000 */
.L_x_6389:
[----:B------:R0:W5:Y:S02]  /*1a9d0*/  LDG.E R22, desc[UR36][R4.64] ;  /* 0x0000002404167981 */ /* 0x000164000c1e1900 */
.L_x_6366:
[----:B------:R-:W2:Y:S01]  /*1a9e0*/  LDCU UR4, c[0x0][0x740] ;  /* 0x0000e800ff0477ac */ /* 0x000ea20008000800 */
[----:B------:R-:W-:Y:S01]  /*1a9f0*/  BSSY.RECONVERGENT B7, `(.L_x_6394) ;  /* 0x0000013000077945 */ /* 0x000fe20003800200 */
[----:B--2--5:R-:W-:-:S13]  /*1aa00*/  ISETP.NE.AND P0, PT, R25, UR4, PT ;  /* 0x0000000419007c0c */ /* 0x024fda000bf05270 */
[----:B------:R-:W-:Y:S05]  /*1aa10*/  @!P0 BRA `(.L_x_6395) ;  /* 0x0000000000408947 */ /* 0x000fea0003800000 */
[----:B0-----:R-:W-:Y:S01]  /*1aa20*/  MOV R0, 0x0 ;  /* 0x0000000000007802 */ /* 0x001fe20000000f00 */
[----:B------:R-:W1:Y:S01]  /*1aa30*/  LDCU.64 UR4, c[0x4][0x128] ;  /* 0x01002500ff0477ac */ /* 0x000e620008000a00 */
[----:B------:R-:W-:Y:S02]  /*1aa40*/  HFMA2 R12, -RZ, RZ, 0, 5.9604644775390625e-08 ;  /* 0x00000001ff0c7431 */ /* 0x000fe400000001ff */
[----:B------:R-:W-:Y:S01]  /*1aa50*/  IMAD.MOV.U32 R8, RZ, RZ, 0x2c ;  /* 0x0000002cff087424 */ /* 0x000fe200078e00ff */
[----:B------:R0:W2:Y:S01]  /*1aa60*/  LDC.64 R14, c[0x4][R0] ;  /* 0x01000000000e7b82 */ /* 0x0000a20000000a00 */
        /* <DEDUP_REMOVED lines=11> */
.L_x_6395:
[----:B------:R-:W-:Y:S05]  /*1ab20*/  BSYNC.RECONVERGENT B7 ;  /* 0x0000000000077941 */ /* 0x000fea0003800200 */
.L_x_6394:
[----:B------:R-:W3:Y:S01]  /*1ab30*/  LDCU UR4, c[0x0][0x750] ;  /* 0x0000ea00ff0477ac */ /* 0x000ee20008000800 */
[----:B------:R-:W-:Y:S01]  /*1ab40*/  BSSY.RECONVERGENT B7, `(.L_x_6396) ;  /* 0x0000013000077945 */ /* 0x000fe20003800200 */
[----:B---3--:R-:W-:-:S13]  /*1ab50*/  ISETP.NE.AND P0, PT, R24, UR4, PT ;  /* 0x0000000418007c0c */ /* 0x008fda000bf05270 */
[----:B------:R-:W-:Y:S05]  /*1ab60*/  @!P0 BRA `(.L_x_6397) ;  /* 0x0000000000408947 */ /* 0x000fea0003800000 */
[----:B0-----:R-:W-:Y:S01]  /*1ab70*/  MOV R0, 0x0 ;  /* 0x0000000000007802 */ /* 0x001fe20000000f00 */
[----:B------:R-:W1:Y:S01]  /*1ab80*/  LDCU.64 UR4, c[0x4][0x128] ;  /* 0x01002500ff0477ac */ /* 0x000e620008000a00 */
[----:B------:R-:W-:Y:S02]  /*1ab90*/  HFMA2 R12, -RZ, RZ, 0, 5.9604644775390625e-08 ;  /* 0x00000001ff0c7431 */ /* 0x000fe400000001ff */
[----:B------:R-:W-:Y:S01]  /*1aba0*/  IMAD.MOV.U32 R8, RZ, RZ, 0x2c ;  /* 0x0000002cff087424 */ /* 0x000fe200078e00ff */
[----:B------:R0:W2:Y:S01]  /*1abb0*/  LDC.64 R14, c[0x4][R0] ;  /* 0x01000000000e7b82 */ /* 0x0000a20000000a00 */
[----:B------:R-:W3:Y:S01]  /*1abc0*/  LDCU.64 UR6, c[0x4][0x110] ;  /* 0x01002200ff0677ac */ /* 0x000ee20008000a00 */
[----:B------:R-:W-:Y:S01]  /*1abd0*/  IMAD.MOV.U32 R13, RZ, RZ, RZ ;  /* 0x000000ffff0d7224 */ /* 0x000fe200078e00ff */
[----:B------:R-:W5:Y:S01]  /*1abe0*/  LDCU.64 UR8, c[0x4][0x8] ;  /* 0x01000100ff0877ac */ /* 0x000f620008000a00 */
[----:B-1----:R-:W-:Y:S01]  /*1abf0*/  IMAD.U32 R4, RZ, RZ, UR4 ;  /* 0x00000004ff047e24 */ /* 0x002fe2000f8e00ff */
[----:B------:R-:W-:Y:S01]  /*1ac00*/  MOV R5, UR5 ;  /* 0x0000000500057c02 */ /* 0x000fe20008000f00 */
[----:B---3--:R-:W-:-:S02]  /*1ac10*/  IMAD.U32 R6, RZ, RZ, UR6 ;  /* 0x00000006ff067e24 */ /* 0x008fc4000f8e00ff */
[----:B------:R-:W-:Y:S01]  /*1ac20*/  IMAD.U32 R7, RZ, RZ, UR7 ;  /* 0x00000007ff077e24 */ /* 0x000fe2000f8e00ff */
[----:B-----5:R-:W-:Y:S01]  /*1ac30*/  MOV R10, UR8 ;  /* 0x00000008000a7c02 */ /* 0x020fe20008000f00 */
[----:B0-----:R-:W-:-:S07]  /*1ac40*/  IMAD.U32 R11, RZ, RZ, UR9 ;  /* 0x00000009ff0b7e24 */ /* 0x001fce000f8e00ff */
[----:B------:R-:W-:-:S07]  /*1ac50*/  LEPC R20, `(.L_x_6397) ;  /* 0x000000001014794e */ /* 0x000fce0000000000 */
[----:B--2-4-:R-:W-:Y:S05]  /*1ac60*/  CALL.ABS.NOINC R14 ;  /* 0x000000000e007343 */ /* 0x014fea0003c00000 */
.L_x_6397:
[----:B------:R-:W-:Y:S05]  /*1ac70*/  BSYNC.RECONVERGENT B7 ;  /* 0x0000000000077941 */ /* 0x000fea0003800200 */
.L_x_6396:
[----:B------:R-:W2:Y:S01]  /*1ac80*/  LDCU UR4, c[0x0][0x748] ;  /* 0x0000e900ff0477ac */ /* 0x000ea20008000800 */
[----:B0---4-:R-:W-:Y:S01]  /*1ac90*/  IMAD.IADD R0, R2, 0x1, -R16 ;  /* 0x0000000102007824 */ /* 0x011fe200078e0a10 */
[----:B------:R-:W-:Y:S01]  /*1aca0*/  BSSY.RECONVERGENT B7, `(.L_x_6398) ;  /* 0x0000015000077945 */ /* 0x000fe20003800200 */
[----:B------:R-:W0:Y:S03]  /*1acb0*/  LDCU UR5, c[0x0][0x740] ;  /* 0x0000e800ff0577ac */ /* 0x000e260008000800 */
[C---:B--2---:R-:W-:Y:S02]  /*1acc0*/  ISETP.GT.AND P0, PT, R0.reuse, UR4, PT ;  /* 0x0000000400007c0c */ /* 0x044fe4000bf04270 */
[----:B0-----:R-:W-:-:S13]  /*1acd0*/  ISETP.GE.AND P1, PT, R0, UR5, PT ;  /* 0x0000000500007c0c */ /* 0x001fda000bf26270 */
[----:B------:R-:W-:Y:S05]  /*1ace0*/  @!P0 BRA P1, `(.L_x_6399) ;  /* 0x0000000000408947 */ /* 0x000fea0000800000 */
[----:B------:R-:W-:Y:S01]  /*1acf0*/  MOV R0, 0x0 ;  /* 0x0000000000007802 */ /* 0x000fe20000000f00 */
[----:B------:R-:W1:Y:S01]  /*1ad00*/  LDCU.64 UR4, c[0x4][0x128] ;  /* 0x01002500ff0477ac */ /* 0x000e620008000a00 */
[----:B------:R-:W-:Y:S02]  /*1ad10*/  HFMA2 R8, -RZ, RZ, 0, 2.6226043701171875e-06 ;  /* 0x0000002cff087431 */ /* 0x000fe400000001ff */
[----:B------:R-:W-:Y:S01]  /*1ad20*/  IMAD.MOV.U32 R12, RZ, RZ, 0x1 ;  /* 0x00000001ff0c7424 */ /* 0x000fe200078e00ff */
[----:B------:R0:W2:Y:S01]  /*1ad30*/  LDC.64 R14, c[0x4][R0] ;  /* 0x01000000000e7b82 */ /* 0x0000a20000000a00 */
        /* <DEDUP_REMOVED lines=11> */
.L_x_6399:
[----:B------:R-:W-:Y:S05]  /*1adf0*/  BSYNC.RECONVERGENT B7 ;  /* 0x0000000000077941 */ /* 0x000fea0003800200 */
.L_x_6398:
        /* <DEDUP_REMOVED lines=40> */
.L_x_6403:
[----:B------:R-:W-:Y:S01]  /*1b080*/  IMAD.MOV.U32 R0, RZ, RZ, R4 ;  /* 0x000000ffff007224 */ /* 0x000fe200078e0004 */
[----:B------:R-:W-:Y:S01]  /*1b090*/  MOV R11, 0x1b0c0 ;  /* 0x0001b0c0000b7802 */ /* 0x000fe20000000f00 */
[----:B------:R-:W-:-:S07]  /*1b0a0*/  IMAD.MOV.U32 R10, RZ, RZ, R5 ;  /* 0x000000ffff0a7224 */ /* 0x000fce00078e0005 */
[----:B------:R-:W-:Y:S05]  /*1b0b0*/  CALL.REL.NOINC `($__internal_15_$__cuda_sm20_rem_s64) ;  /* 0x000000e4007c7944 */ /* 0x000fea0003c00000 */
[----:B------:R-:W-:Y:S01]  /*1b0c0*/  MOV R4, R0 ;  /* 0x0000000000047202 */ /* 0x000fe20000000f00 */
[----:B------:R-:W-:-:S07]  /*1b0d0*/  IMAD.MOV.U32 R5, RZ, RZ, R3 ;  /* 0x000000ffff057224 */ /* 0x000fce00078e0003 */
.L_x_6404:
[----:B------:R-:W-:Y:S05]  /*1b0e0*/  BSYNC.RECONVERGENT B0 ;  /* 0x0000000000007941 */ /* 0x000fea0003800200 */
.L_x_6402:
        /* <DEDUP_REMOVED lines=8> */
.L_x_6401:
        /* <DEDUP_REMOVED lines=16> */
.L_x_6431:
        /* <DEDUP_REMOVED lines=27> */
.L_x_6408:
        /* <DEDUP_REMOVED lines=8> */
.L_x_6409:
[----:B------:R-:W-:Y:S05]  /*1b4a0*/  BSYNC.RECONVERGENT B1 ;  /* 0x0000000000017941 */ /* 0x000fea0003800200 */
.L_x_6407:
[----:B------:R-:W-:Y:S01]  /*1b4b0*/  IADD3 R32, PT, PT, R30, 0x2, RZ ;  /* 0x000000021e207810 */ /* 0x000fe20007ffe0ff */
[----:B--2---:R-:W-:-:S04]  /*1b4c0*/  IMAD.WIDE.U32 R4, R21, 0x8, R40 ;  /* 0x0000000815047825 */ /* 0x004fc800078e0028 */
[----:B-1----:R-:W-:Y:S02]  /*1b4d0*/  IMAD.WIDE.U32 R24, R32, 0x8, R38 ;  /* 0x0000000820187825 */ /* 0x002fe400078e0026 */
        /* <DEDUP_REMOVED lines=38> */
.L_x_6411:
[----:B------:R-:W-:Y:S01]  /*1b740*/  IMAD.MOV.U32 R8, RZ, RZ, R22 ;  /* 0x000000ffff087224 */ /* 0x000fe200078e0016 */
[----:B------:R-:W-:Y:S01]  /*1b750*/  MOV R5, R23 ;  /* 0x0000001700057202 */ /* 0x000fe20000000f00 */
[----:B------:R-:W-:Y:S01]  /*1b760*/  IMAD.MOV.U32 R4, RZ, RZ, R24 ;  /* 0x000000ffff047224 */ /* 0x000fe200078e0018 */
[----:B------:R-:W-:Y:S01]  /*1b770*/  MOV R0, 0x1b7a0 ;  /* 0x0001b7a000007802 */ /* 0x000fe20000000f00 */
[----:B------:R-:W-:-:S07]  /*1b780*/  IMAD.MOV.U32 R3, RZ, RZ, R25 ;  /* 0x000000ffff037224 */ /* 0x000fce00078e0019 */
[----:B0-----:R-:W-:Y:S05]  /*1b790*/  CALL.REL.NOINC `($__internal_14_$__cuda_sm20_div_s64) ;  /* 0x000000d800747944 */ /* 0x001fea0003c00000 */
[----:B------:R-:W-:Y:S01]  /*1b7a0*/  MOV R20, R6 ;  /* 0x0000000600147202 */ /* 0x000fe20000000f00 */
[----:B------:R-:W-:-:S07]  /*1b7b0*/  IMAD.MOV.U32 R21, RZ, RZ, R7 ;  /* 0x000000ffff157224 */ /* 0x000fce00078e0007 */
.L_x_6412:
[----:B------:R-:W-:Y:S05]  /*1b7c0*/  BSYNC.RECONVERGENT B1 ;  /* 0x0000000000017941 */ /* 0x000fea0003800200 */
.L_x_6410:
        /* <DEDUP_REMOVED lines=42> */
.L_x_6414:
        /* <DEDUP_REMOVED lines=8> */
.L_x_6415:
[----:B------:R-:W-:Y:S05]  /*1baf0*/  BSYNC.RECONVERGENT B1 ;  /* 0x0000000000017941 */ /* 0x000fea0003800200 */
.L_x_6413:
        /* <DEDUP_REMOVED lines=42> */
.L_x_6417:
        /* <DEDUP_REMOVED lines=8> */
.L_x_6418:
[----:B------:R-:W-:Y:S05]  /*1be20*/  BSYNC.RECONVERGENT B1 ;  /* 0x0000000000017941 */ /* 0x000fea0003800200 */
.L_x_6416:
        /* <DEDUP_REMOVED lines=42> */
.L_x_6420:
        /* <DEDUP_REMOVED lines=8> */
.L_x_6421:
[----:B------:R-:W-:Y:S05]  /*1c150*/  BSYNC.RECONVERGENT B1 ;  /* 0x0000000000017941 */ /* 0x000fea0003800200 */
.L_x_6419:
        /* <DEDUP_REMOVED lines=42> */
.L_x_6423:
        /* <DEDUP_REMOVED lines=8> */
.L_x_6424:
[----:B------:R-:W-:Y:S05]  /*1c480*/  BSYNC.RECONVERGENT B1 ;  /* 0x0000000000017941 */ /* 0x000fea0003800200 */
.L_x_6422:
        /* <DEDUP_REMOVED lines=42> */
.L_x_6426:
        /* <DEDUP_REMOVED lines=8> */
.L_x_6427:
[----:B------:R-:W-:Y:S05]  /*1c7b0*/  BSYNC.RECONVERGENT B1 ;  /* 0x0000000000017941 */ /* 0x000fea0003800200 */
.L_x_6425:
        /* <DEDUP_REMOVED lines=42> */
.L_x_6429:
        /* <DEDUP_REMOVED lines=8> */
.L_x_6430:
[----:B------:R-:W-:Y:S05]  /*1cae0*/  BSYNC.RECONVERGENT B1 ;  /* 0x0000000000017941 */ /* 0x000fea0003800200 */
.L_x_6428:
[----:B0-----:R-:W-:-:S06]  /*1caf0*/  IMAD.WIDE.U32 R4, R32, 0x8, R44 ;  /* 0x0000000820047825 */ /* 0x001fcc00078e002c */
[----:B------:R-:W2:Y:S01]  /*1cb00*/  LDG.E.64 R4, desc[UR36][R4.64] ;  /* 0x0000002404047981 */ /* 0x000ea2000c1e1b00 */
[----:B------:R-:W-:Y:S01]  /*1cb10*/  IADD3 R9, P0, PT, RZ, -R34, RZ ;  /* 0x80000022ff097210 */ /* 0x000fe20007f1e0ff */
[----:B------:R-:W-:Y:S01]  /*1cb20*/  IMAD.MOV.U32 R7, RZ, RZ, R25 ;  /* 0x000000ffff077224 */ /* 0x000fe200078e0019 */
[----:B------:R-:W-:Y:S01]  /*1cb30*/  MOV R6, R24 ;  /* 0x0000001800067202 */ /* 0x000fe20000000f00 */
[----:B------:R-:W-:Y:S01]  /*1cb40*/  IMAD.MOV.U32 R20, RZ, RZ, R14 ;  /* 0x000000ffff147224 */ /* 0x000fe200078e000e */
[----:B------:R-:W-:Y:S01]  /*1cb50*/  IADD3 R31, PT, PT, R31, 0x8, RZ ;  /* 0x000000081f1f7810 */ /* 0x000fe20007ffe0ff */
[----:B------:R-:W-:Y:S01]  /*1cb60*/  IMAD.X R3, RZ, RZ, ~R33, P0 ;  /* 0x000000ffff037224 */ /* 0x000fe200000e0e21 */
[----:B------:R-:W-:Y:S01]  /*1cb70*/  IADD3 R30, PT, PT, R30, -0x8, RZ ;  /* 0xfffffff81e1e7810 */ /* 0x000fe20007ffe0ff */
[----:B------:R-:W-:Y:S01]  /*1cb80*/  IMAD.WIDE.U32 R6, R26, R9, R6 ;  /* 0x000000091a067225 */ /* 0x000fe200078e0006 */
[----:B------:R-:W-:-:S03]  /*1cb90*/  ISETP.NE.AND P0, PT, R31, RZ, PT ;  /* 0x000000ff1f00720c */ /* 0x000fc60003f05270 */
[----:B------:R-:W-:-:S04]  /*1cba0*/  IMAD R3, R3, R26, RZ ;  /* 0x0000001a03037224 */ /* 0x000fc800078e02ff */
        /* <DEDUP_REMOVED lines=8> */
.L_x_6406:
[----:B------:R-:W-:-:S07]  /*1cc30*/  VIADD R30, R30, 0x3 ;  /* 0x000000031e1e7836 */ /* 0x000fce0000000000 */
.L_x_6405:
        /* <DEDUP_REMOVED lines=31> */
.L_x_6434:
        /* <DEDUP_REMOVED lines=8> */
.L_x_6435:
[----:B------:R-:W-:Y:S05]  /*1ceb0*/  BSYNC.RECONVERGENT B0 ;  /* 0x0000000000007941 */ /* 0x000fea0003800200 */
.L_x_6433:
        /* <DEDUP_REMOVED lines=42> */
.L_x_6437:
        /* <DEDUP_REMOVED lines=8> */
.L_x_6438:
[----:B------:R-:W-:Y:S05]  /*1d1e0*/  BSYNC.RECONVERGENT B0 ;  /* 0x0000000000007941 */ /* 0x000fea0003800200 */
.L_x_6436:
        /* <DEDUP_REMOVED lines=44> */
.L_x_6440:
        /* <DEDUP_REMOVED lines=8> */
.L_x_6441:
[----:B------:R-:W-:Y:S05]  /*1d530*/  BSYNC.RECONVERGENT B0 ;  /* 0x0000000000007941 */ /* 0x000fea0003800200 */
.L_x_6439:
        /* <DEDUP_REMOVED lines=44> */
.L_x_6443:
        /* <DEDUP_REMOVED lines=8> */
.L_x_6444:
[----:B------:R-:W-:Y:S05]  /*1d880*/  BSYNC.RECONVERGENT B0 ;  /* 0x0000000000007941 */ /* 0x000fea0003800200 */
.L_x_6442:
        /* <DEDUP_REMOVED lines=17> */
.L_x_6432:
        /* <DEDUP_REMOVED lines=31> */
.L_x_6447:
        /* <DEDUP_REMOVED lines=8> */
.L_x_6448:
[----:B------:R-:W-:Y:S05]  /*1dc10*/  BSYNC.RECONVERGENT B0 ;  /* 0x0000000000007941 */ /* 0x000fea0003800200 */
.L_x_6446:
        /* <DEDUP_REMOVED lines=42> */
.L_x_6450:
        /* <DEDUP_REMOVED lines=8> */
.L_x_6451:
[----:B------:R-:W-:Y:S05]  /*1df40*/  BSYNC.RECONVERGENT B0 ;  /* 0x0000000000007941 */ /* 0x000fea0003800200 */
.L_x_6449:
        /* <DEDUP_REMOVED lines=17> */
.L_x_6445:
        /* <DEDUP_REMOVED lines=31> */
.L_x_6453:
[----:B------:R-:W-:Y:S01]  /*1e250*/  MOV R0, R4 ;  /* 0x0000000400007202 */ /* 0x000fe20000000f00 */
[----:B------:R-:W-:Y:S01]  /*1e260*/  IMAD.MOV.U32 R10, RZ, RZ, R5 ;  /* 0x000000ffff0a7224 */ /* 0x000fe200078e0005 */
[----:B------:R-:W-:-:S07]  /*1e270*/  MOV R11, 0x1e290 ;  /* 0x0001e290000b7802 */ /* 0x000fce0000000f00 */
[----:B------:R-:W-:Y:S05]  /*1e280*/  CALL.REL.NOINC `($__internal_15_$__cuda_sm20_rem_s64) ;  /* 0x000000b400087944 */ /* 0x000fea0003c00000 */
[----:B------:R-:W-:Y:S01]  /*1e290*/  IMAD.MOV.U32 R4, RZ, RZ, R0 ;  /* 0x000000ffff047224 */ /* 0x000fe200078e0000 */
[----:B------:R-:W-:-:S07]  /*1e2a0*/  MOV R5, R3 ;  /* 0x0000000300057202 */ /* 0x000fce0000000f00 */
.L_x_6454:
[----:B------:R-:W-:Y:S05]  /*1e2b0*/  BSYNC.RECONVERGENT B0 ;  /* 0x0000000000007941 */ /* 0x000fea0003800200 */
.L_x_6452:
[----:B------:R-:W0:Y:S02]  /*1e2c0*/  LDC.64 R6, c[0x0][0x768] ;  /* 0x0001da00ff067b82 */ /* 0x000e240000000a00 */
[----:B0-----:R-:W-:-:S06]  /*1e2d0*/  IMAD.WIDE.U32 R6, R30, 0x8, R6 ;  /* 0x000000081e067825 */ /* 0x001fcc00078e0006 */
[----:B------:R-:W2:Y:S02]  /*1e2e0*/  LDG.E.64 R6, desc[UR36][R6.64] ;  /* 0x0000002406067981 */ /* 0x000ea4000c1e1b00 */
[----:B--2---:R-:W-:Y:S02]  /*1e2f0*/  IMAD R3, R5, R6, RZ ;  /* 0x0000000605037224 */ /* 0x004fe400078e02ff */
[----:B------:R-:W-:-:S04]  /*1e300*/  IMAD.WIDE.U32 R26, R6, R4, R26 ;  /* 0x00000004061a7225 */ /* 0x000fc800078e001a */
[----:B------:R-:W-:-:S04]  /*1e310*/  IMAD R3, R7, R4, R3 ;  /* 0x0000000407037224 */ /* 0x000fc800078e0203 */
[----:B------:R-:W-:-:S07]  /*1e320*/  IMAD.IADD R27, R27, 0x1, R3 ;  /* 0x000000011b1b7824 */ /* 0x000fce00078e0203 */
.L_x_6400:
        /* <DEDUP_REMOVED lines=12> */
.L_x_6459:
        /* <DEDUP_REMOVED lines=21> */
.L_x_6458:
[----:B------:R-:W-:Y:S05]  /*1e540*/  BSYNC.RECONVERGENT B8 ;  /* 0x0000000000087941 */ /* 0x000fea0003800200 */
.L_x_6457:
[----:B------:R-:W-:-:S04]  /*1e550*/  IADD3 R22, P0, PT, R22, 0x4, RZ ;  /* 0x0000000416167810 */ /* 0x000fc80007f1e0ff */
[----:B------:R-:W-:Y:S02]  /*1e560*/  IADD3.X R23, PT, PT, RZ, R23, RZ, P0, !PT ;  /* 0x00000017ff177210 */ /* 0x000fe400007fe4ff */
[----:B------:R-:W-:-:S04]  /*1e570*/  ISETP.GE.U32.AND P0, PT, R22, R24, PT ;  /* 0x000000181600720c */ /* 0x000fc80003f06070 */
[----:B------:R-:W-:-:S13]  /*1e580*/  ISETP.GE.U32.AND.EX P0, PT, R23, R25, PT, P0 ;  /* 0x000000191700720c */ /* 0x000fda0003f06100 */
[----:B------:R-:W-:Y:S05]  /*1e590*/  @!P0 BRA `(.L_x_6459) ;  /* 0xfffffffc00948947 */ /* 0x000fea000383ffff */
.L_x_6456:
[----:B------:R-:W-:Y:S05]  /*1e5a0*/  BSYNC.RECONVERGENT B7 ;  /* 0x0000000000077941 */ /* 0x000fea0003800200 */
.L_x_6455:
        /* <DEDUP_REMOVED lines=16> */
.L_x_6463:
[----:B------:R0:W-:Y:S01]  /*1e6b0*/  STG.E.U8 desc[UR36][R2.64], RZ ;  /* 0x000000ff02007986 */ /* 0x0001e2000c101124 */
[----:B------:R-:W-:Y:S05]  /*1e6c0*/  BRA `(.L_x_6465) ;  /* 0x00000004008c7947 */ /* 0x000fea0003800000 */
.L_x_6462:
        /* <DEDUP_REMOVED lines=8> */
.L_x_6467:
[----:B------:R0:W-:Y:S01]  /*1e750*/  STG.E desc[UR36][R2.64], RZ ;  /* 0x000000ff02007986 */ /* 0x0001e2000c101924 */
[----:B------:R-:W-:Y:S05]  /*1e760*/  BRA `(.L_x_6465) ;  /* 0x0000000400647947 */ /* 0x000fea0003800000 */
.L_x_6466:
[----:B------:R0:W-:Y:S01]  /*1e770*/  STG.E.U16 desc[UR36][R2.64], RZ ;  /* 0x000000ff02007986 */ /* 0x0001e2000c101524 */
[----:B------:R-:W-:Y:S05]  /*1e780*/  BRA `(.L_x_6465) ;  /* 0x00000004005c7947 */ /* 0x000fea0003800000 */
.L_x_6461:
        /* <DEDUP_REMOVED lines=8> */
.L_x_6469:
[----:B------:R4:W-:Y:S01]  /*1e810*/  STG.E.U16 desc[UR36][R2.64], RZ ;  /* 0x000000ff02007986 */ /* 0x0009e2000c101524 */
[----:B------:R-:W-:Y:S05]  /*1e820*/  BRA `(.L_x_6465) ;  /* 0x0000000400347947 */ /* 0x000fea0003800000 */
.L_x_6468:
        /* <DEDUP_REMOVED lines=8> */
.L_x_6471:
[----:B------:R2:W-:Y:S01]  /*1e8b0*/  STG.E desc[UR36][R2.64], RZ ;  /* 0x000000ff02007986 */ /* 0x0005e2000c101924 */
[----:B------:R-:W-:Y:S05]  /*1e8c0*/  BRA `(.L_x_6465) ;  /* 0x00000004000c7947 */ /* 0x000fea0003800000 */
.L_x_6470:
[----:B------:R0:W-:Y:S01]  /*1e8d0*/  STG.E.64 desc[UR36][R2.64], RZ ;  /* 0x000000ff02007986 */ /* 0x0001e2000c101b24 */
[----:B------:R-:W-:Y:S05]  /*1e8e0*/  BRA `(.L_x_6465) ;  /* 0x0000000400047947 */ /* 0x000fea0003800000 */
.L_x_6460:
        /* <DEDUP_REMOVED lines=10> */
.L_x_6474:
[----:B------:R0:W-:Y:S01]  /*1e990*/  STG.E.128 desc[UR36][R2.64], RZ ;  /* 0x000000ff02007986 */ /* 0x0001e2000c101d24 */
[----:B------:R-:W-:Y:S05]  /*1e9a0*/  BRA `(.L_x_6465) ;  /* 0x0000000000d47947 */ /* 0x000fea0003800000 */
.L_x_6473:
        /* <DEDUP_REMOVED lines=8> */
.L_x_6476:
[----:B------:R0:W-:Y:S01]  /*1ea30*/  STG.E.U8 desc[UR36][R2.64], RZ ;  /* 0x000000ff02007986 */ /* 0x0001e2000c101124 */
[----:B------:R-:W-:Y:S05]  /*1ea40*/  BRA `(.L_x_6465) ;  /* 0x0000000000ac7947 */ /* 0x000fea0003800000 */
.L_x_6475:
[----:B------:R0:W-:Y:S01]  /*1ea50*/  STG.E.U16 desc[UR36][R2.64], RZ ;  /* 0x000000ff02007986 */ /* 0x0001e2000c101524 */
[----:B------:R-:W-:Y:S05]  /*1ea60*/  BRA `(.L_x_6465) ;  /* 0x0000000000a47947 */ /* 0x000fea0003800000 */
.L_x_6472:
        /* <DEDUP_REMOVED lines=10> */
.L_x_6479:
[----:B------:R0:W-:Y:S01]  /*1eb10*/  STG.E.U8 desc[UR36][R2.64], RZ ;  /* 0x000000ff02007986 */ /* 0x0001e2000c101124 */
[----:B------:R-:W-:Y:S05]  /*1eb20*/  BRA `(.L_x_6465) ;  /* 0x0000000000747947 */ /* 0x000fea0003800000 */
.L_x_6478:
[----:B------:R0:W-:Y:S01]  /*1eb30*/  STG.E.U8 desc[UR36][R2.64], RZ ;  /* 0x000000ff02007986 */ /* 0x0001e2000c101124 */
[----:B------:R-:W-:Y:S05]  /*1eb40*/  BRA `(.L_x_6465) ;  /* 0x00000000006c7947 */ /* 0x000fea0003800000 */
.L_x_6477:
[----:B------:R-:W-:-:S13]  /*1eb50*/  ISETP.NE.AND P0, PT, R0, 0x1c, PT ;  /* 0x0000001c0000780c */ /* 0x000fda0003f05270 */
[----:B------:R-:W-:Y:S05]  /*1eb60*/  @!P0 BRA `(.L_x_6480) ;  /* 0x0000000000608947 */ /* 0x000fea0003800000 */
[----:B------:R-:W-:-:S13]  /*1eb70*/  ISETP.NE.AND P0, PT, R0, 0x1d, PT ;  /* 0x0000001d0000780c */ /* 0x000fda0003f05270 */
[----:B------:R-:W-:Y:S05]  /*1eb80*/  @!P0 BRA `(.L_x_6481) ;  /* 0x0000000000508947 */ /* 0x000fea0003800000 */
[----:B------:R-:W-:-:S13]  /*1eb90*/  ISETP.NE.AND P0, PT, R0, 0x2c, PT ;  /* 0x0000002c0000780c */ /* 0x000fda0003f05270 */
[----:B------:R0:W-:Y:S01]  /*1eba0*/  @!P0 STG.E.U8 desc[UR36][R2.64], RZ ;  /* 0x000000ff02008986 */ /* 0x0001e2000c101124 */
[----:B------:R-:W-:Y:S05]  /*1ebb0*/  @!P0 BRA `(.L_x_6465) ;  /* 0x0000000000508947 */ /* 0x000fea0003800000 */
.L_x_6464:
        /* <DEDUP_REMOVED lines=16> */
.L_x_6482:
[----:B------:R-:W-:Y:S05]  /*1ecc0*/  BRA `(.L_x_6465) ;  /* 0x00000000000c7947 */ /* 0x000fea0003800000 */
.L_x_6481:
[----:B------:R0:W-:Y:S01]  /*1ecd0*/  STG.E.64 desc[UR36][R2.64], RZ ;  /* 0x000000ff02007986 */ /* 0x0001e2000c101b24 */
[----:B------:R-:W-:Y:S05]  /*1ece0*/  BRA `(.L_x_6465) ;  /* 0x0000000000047947 */ /* 0x000fea0003800000 */
.L_x_6480:
[----:B------:R0:W-:Y:S02]  /*1ecf0*/  STG.E desc[UR36][R2.64], RZ ;  /* 0x000000ff02007986 */ /* 0x0001e4000c101924 */
.L_x_6465:
[----:B------:R-:W-:-:S07]  /*1ed00*/  VIADD R36, R36, 0x80 ;  /* 0x0000008024247836 */ /* 0x000fce0000000000 */
.L_x_6227:
[----:B------:R-:W-:Y:S05]  /*1ed10*/  BSYNC.RECONVERGENT B6 ;  /* 0x0000000000067941 */ /* 0x000fea0003800200 */
.L_x_6226:
[----:B------:R-:W5:Y:S02]  /*1ed20*/  LDCU UR4, c[0x0][0x380] ;  /* 0x00007000ff0477ac */ /* 0x000f640008000800 */
[----:B-----5:R-:W-:-:S13]  /*1ed30*/  ISETP.GE.AND P0, PT, R36, UR4, PT ;  /* 0x0000000424007c0c */ /* 0x020fda000bf06270 */
[----:B------:R-:W-:Y:S05]  /*1ed40*/  @P0 EXIT ;  /* 0x000000000000094d */ /* 0x000fea0003800000 */
        /* <DEDUP_REMOVED lines=431> */
.L_x_6483:
[----:B------:R-:W5:Y:S01]  /*20840*/  LDCU.128 UR4, c[0x0][0x710] ;  /* 0x0000e200ff0477ac */ /* 0x000f620008000c00 */
[----:B------:R-:W-:-:S04]  /*20850*/  PRMT R4, R18, 0x7771, RZ ;  /* 0x0000777112047816 */ /* 0x000fc800000000ff */
[----:B------:R-:W-:Y:S02]  /*20860*/  ISETP.GT.AND P2, PT, R4, 0x9, PT ;  /* 0x000000090400780c */ /* 0x000fe40003f44270 */
[----:B-----5:R-:W-:Y:S02]  /*20870*/  IADD3 R22, P0, PT, R22, UR4, RZ ;  /* 0x0000000416167c10 */ /* 0x020fe4000ff1e0ff */
[----:B01234-:R-:W-:-:S03]  /*20880*/  IADD3 R2, P1, PT, R0, UR6, RZ ;  /* 0x0000000600027c10 */ /* 0x01ffc6000ff3e0ff */
[----:B------:R-:W-:Y:S01]  /*20890*/  IMAD.X R23, RZ, RZ, UR5, P0 ;  /* 0x00000005ff177e24 */ /* 0x000fe200080e06ff */
[----:B------:R-:W-:-:S05]  /*208a0*/  IADD3.X R3, PT, PT, RZ, UR7, RZ, P1, !PT ;  /* 0x00000007ff037c10 */ /* 0x000fca0008ffe4ff */
        /* <DEDUP_REMOVED lines=11> */
.L_x_6487:
[----:B------:R0:W5:Y:S01]  /*20960*/  LDG.E.U8 R26, desc[UR36][R2.64] ;  /* 0x00000024021a7981 */ /* 0x000162000c1e1100 */
[----:B------:R-:W-:Y:S05]  /*20970*/  BRA `(.L_x_6489) ;  /* 0x0000000c002c7947 */ /* 0x000fea0003800000 */
.L_x_6486:
        /* <DEDUP_REMOVED lines=8> */
.L_x_6491:
[----:B------:R0:W5:Y:S01]  /*20a00*/  LDG.E R26, desc[UR36][R2.64] ;  /* 0x00000024021a7981 */ /* 0x000162000c1e1900 */
[----:B------:R-:W-:Y:S05]  /*20a10*/  BRA `(.L_x_6489) ;  /* 0x0000000c00047947 */ /* 0x000fea0003800000 */
.L_x_6490:
[----:B------:R0:W5:Y:S01]  /*20a20*/  LDG.E.S16 R26, desc[UR36][R2.64] ;  /* 0x00000024021a7981 */ /* 0x000162000c1e1700 */
[----:B------:R-:W-:Y:S05]  /*20a30*/  BRA `(.L_x_6489) ;  /* 0x0000000800fc7947 */ /* 0x000fea0003800000 */
.L_x_6485:
        /* <DEDUP_REMOVED lines=9> */
.L_x_6493:
[----:B------:R-:W2:Y:S02]  /*20ad0*/  LDG.E.U16 R2, desc[UR36][R2.64] ;  /* 0x0000002402027981 */ /* 0x000ea4000c1e1500 */
[----:B--2---:R-:W-:-:S06]  /*20ae0*/  HADD2.F32 R26, -RZ, R2.H0_H0 ;  /* 0x20000002ff1a7230 */ /* 0x004fcc0000004100 */
[----:B------:R-:W0:Y:S01]  /*20af0*/  F2I.FTZ.TRUNC.NTZ R26, R26 ;  /* 0x0000001a001a7305 */ /* 0x000e22000021f100 */
[----:B------:R-:W-:Y:S05]  /*20b00*/  BRA `(.L_x_6489) ;  /* 0x0000000800c87947 */ /* 0x000fea0003800000 */
.L_x_6492:
[----:B------:R-:W-:-:S13]  /*20b10*/  ISETP.NE.AND P0, PT, R4, 0x7, PT ;  /* 0x000000070400780c */ /* 0x000fda0003f05270 */
[----:B------:R-:W-:Y:S05]  /*20b20*/  @!P0 BRA `(.L_x_6494) ;  /* 0x00000000002c8947 */ /* 0x000fea0003800000 */
[----:B------:R-:W-:-:S13]  /*20b30*/  ISETP.NE.AND P0, PT, R4, 0x8, PT ;  /* 0x000000080400780c */ /* 0x000fda0003f05270 */
[----:B------:R-:W-:Y:S05]  /*20b40*/  @!P0 BRA `(.L_x_6495) ;  /* 0x0000000000148947 */ /* 0x000fea0003800000 */
[----:B------:R-:W-:-:S13]  /*20b50*/  ISETP.NE.AND P0, PT, R4, 0x9, PT ;  /* 0x000000090400780c */ /* 0x000fda0003f05270 */
[----:B------:R-:W-:Y:S05]  /*20b60*/  @P0 BRA `(.L_x_6488) ;  /* 0x00000008005c0947 */ /* 0x000fea0003800000 */
[----:B------:R-:W2:Y:S02]  /*20b70*/  LDG.E R2, desc[UR36][R2.64] ;  /* 0x0000002402027981 */ /* 0x000ea4000c1e1900 */
[----:B--2---:R3:W4:Y:S01]  /*20b80*/  F2I.FTZ.TRUNC.NTZ R26, R2 ;  /* 0x00000002001a7305 */ /* 0x004722000021f100 */
[----:B------:R-:W-:Y:S05]  /*20b90*/  BRA `(.L_x_6489) ;  /* 0x0000000800a47947 */ /* 0x000fea0003800000 */
.L_x_6495:
[----:B------:R-:W2:Y:S02]  /*20ba0*/  LDG.E.U16 R2, desc[UR36][R2.64] ;  /* 0x0000002402027981 */ /* 0x000ea4000c1e1500 */
[----:B--2---:R-:W-:-:S06]  /*20bb0*/  HADD2.F32 R26, -RZ, R2.H0_H0 ;  /* 0x20000002ff1a7230 */ /* 0x004fcc0000004100 */
[----:B------:R-:W0:Y:S01]  /*20bc0*/  F2I.FTZ.TRUNC.NTZ R26, R26 ;  /* 0x0000001a001a7305 */ /* 0x000e22000021f100 */
[----:B------:R-:W-:Y:S05]  /*20bd0*/  BRA `(.L_x_6489) ;  /* 0x0000000800947947 */ /* 0x000fea0003800000 */
.L_x_6494:
[----:B------:R-:W2:Y:S02]  /*20be0*/  LDG.E.64 R26, desc[UR36][R2.64] ;  /* 0x00000024021a7981 */ /* 0x000ea4000c1e1b00 */
[----:B--2---:R0:W1:Y:S01]  /*20bf0*/  F2I.F64.TRUNC R26, R26 ;  /* 0x0000001a001a7311 */ /* 0x004062000030d100 */
[----:B------:R-:W-:Y:S05]  /*20c00*/  BRA `(.L_x_6489) ;  /* 0x0000000800887947 */ /* 0x000fea0003800000 */
.L_x_6484:
        /* <DEDUP_REMOVED lines=12> */
.L_x_6498:
[----:B------:R-:W2:Y:S02]  /*20cd0*/  LDG.E.64 R2, desc[UR36][R2.64] ;  /* 0x0000002402027981 */ /* 0x000ea4000c1e1b00 */
[----:B--2---:R0:W1:Y:S01]  /*20ce0*/  F2I.F64.TRUNC R26, R2 ;  /* 0x00000002001a7311 */ /* 0x004062000030d100 */
[----:B------:R-:W-:Y:S05]  /*20cf0*/  BRA `(.L_x_6489) ;  /* 0x00000008004c7947 */ /* 0x000fea0003800000 */
.L_x_6497:
        /* <DEDUP_REMOVED lines=26> */
.L_x_6500:
        /* <DEDUP_REMOVED lines=13> */
.L_x_6499:
[----:B------:R-:W2:Y:S02]  /*20f70*/  LDG.E.U16 R26, desc[UR36][R2.64] ;  /* 0x00000024021a7981 */ /* 0x000ea4000c1e1500 */
[----:B--2---:R-:W-:-:S06]  /*20f80*/  IMAD.U32 R26, R26, 0x10000, RZ ;  /* 0x000100001a1a7824 */ /* 0x004fcc00078e00ff */
[----:B------:R-:W0:Y:S01]  /*20f90*/  F2I.FTZ.TRUNC.NTZ R26, R26 ;  /* 0x0000001a001a7305 */ /* 0x000e22000021f100 */
[----:B------:R-:W-:Y:S05]  /*20fa0*/  BRA `(.L_x_6489) ;  /* 0x0000000400a07947 */ /* 0x000fea0003800000 */
.L_x_6496:
        /* <DEDUP_REMOVED lines=10> */
.L_x_6503:
        /* <DEDUP_REMOVED lines=21> */
.L_x_6507:
[----:B------:R-:W-:Y:S05]  /*211a0*/  BSYNC.RECONVERGENT B1 ;  /* 0x0000000000017941 */ /* 0x000fea0003800200 */
.L_x_6506:
[----:B------:R-:W-:Y:S02]  /*211b0*/  SHF.L.U32 R0, R0, 0x14, RZ ;  /* 0x0000001400007819 */ /* 0x000fe400000006ff */
[----:B------:R-:W-:-:S04]  /*211c0*/  LEA R2, R2, 0x3b800000, 0x17 ;  /* 0x3b80000002027811 */ /* 0x000fc800078eb8ff */
[----:B------:R-:W-:-:S07]  /*211d0*/  LOP3.LUT R26, R2, R0, R7, 0xfe, !PT ;  /* 0x00000000021a7212 */ /* 0x000fce00078efe07 */
.L_x_6505:
[----:B------:R-:W-:Y:S05]  /*211e0*/  BSYNC.RECONVERGENT B0 ;  /* 0x0000000000007941 */ /* 0x000fea0003800200 */
.L_x_6504:
[----:B------:R-:W0:Y:S01]  /*211f0*/  F2I.FTZ.TRUNC.NTZ R26, R26 ;  /* 0x0000001a001a7305 */ /* 0x000e22000021f100 */
[----:B------:R-:W-:Y:S05]  /*21200*/  BRA `(.L_x_6489) ;  /* 0x0000000400087947 */ /* 0x000fea0003800000 */
.L_x_6502:
        /* <DEDUP_REMOVED lines=21> */
.L_x_6511:
[----:B------:R-:W-:Y:S05]  /*21360*/  BSYNC.RECONVERGENT B1 ;  /* 0x0000000000017941 */ /* 0x000fea0003800200 */
.L_x_6510:
[----:B------:R-:W-:Y:S02]  /*21370*/  SHF.L.U32 R0, R0, 0x15, RZ ;  /* 0x0000001500007819 */ /* 0x000fe400000006ff */
[----:B------:R-:W-:-:S04]  /*21380*/  LEA R2, R2, 0x37800000, 0x17 ;  /* 0x3780000002027811 */ /* 0x000fc800078eb8ff */
[----:B------:R-:W-:-:S07]  /*21390*/  LOP3.LUT R26, R2, R0, R7, 0xfe, !PT ;  /* 0x00000000021a7212 */ /* 0x000fce00078efe07 */
.L_x_6509:
[----:B------:R-:W-:Y:S05]  /*213a0*/  BSYNC.RECONVERGENT B0 ;  /* 0x0000000000007941 */ /* 0x000fea0003800200 */
.L_x_6508:
[----:B------:R-:W0:Y:S01]  /*213b0*/  F2I.FTZ.TRUNC.NTZ R26, R26 ;  /* 0x0000001a001a7305 */ /* 0x000e22000021f100 */
[----:B------:R-:W-:Y:S05]  /*213c0*/  BRA `(.L_x_6489) ;  /* 0x0000000000987947 */ /* 0x000fea0003800000 */
.L_x_6501:
        /* <DEDUP_REMOVED lines=14> */
.L_x_6515:
[----:B------:R-:W-:Y:S05]  /*214b0*/  BSYNC.RECONVERGENT B0 ;  /* 0x0000000000007941 */ /* 0x000fea0003800200 */
.L_x_6514:
[----:B------:R-:W0:Y:S01]  /*214c0*/  F2I.FTZ.TRUNC.NTZ R26, R26 ;  /* 0x0000001a001a7305 */ /* 0x000e22000021f100 */
[----:B------:R-:W-:Y:S05]  /*214d0*/  BRA `(.L_x_6489) ;  /* 0x0000000000547947 */ /* 0x000fea0003800000 */
.L_x_6488:
[----:B------:R-:W-:Y:S01]  /*214e0*/  MOV R0, 0x0 ;  /* 0x0000000000007802 */ /* 0x000fe20000000f00 */
[----:B------:R-:W0:Y:S01]  /*214f0*/  LDCU.64 UR4, c[0x4][0x118] ;  /* 0x01002300ff0477ac */ /* 0x000e220008000a00 */
[----:B------:R-:W-:Y:S02]  /*21500*/  HFMA2 R8, -RZ, RZ, 0, 4.64916229248046875e-06 ;  /* 0x0000004eff087431 */ /* 0x000fe400000001ff */
        /* <DEDUP_REMOVED lines=13> */
.L_x_6516:
[----:B------:R-:W-:Y:S01]  /*215e0*/  IMAD.MOV.U32 R26, RZ, RZ, RZ ;  /* 0x000000ffff1a7224 */ /* 0x000fe200078e00ff */
[----:B------:R-:W-:Y:S06]  /*215f0*/  BRA `(.L_x_6489) ;  /* 0x00000000000c7947 */ /* 0x000fec0003800000 */
.L_x_6513:
[----:B------:R0:W5:Y:S01]  /*21600*/  LDG.E R26, desc[UR36][R2.64] ;  /* 0x00000024021a7981 */ /* 0x000162000c1e1900 */
[----:B------:R-:W-:Y:S05]  /*21610*/  BRA `(.L_x_6489) ;  /* 0x0000000000047947 */ /* 0x000fea0003800000 */
.L_x_6512:
[----:B------:R0:W5:Y:S02]  /*21620*/  LDG.E R26, desc[UR36][R2.64] ;  /* 0x00000024021a7981 */ /* 0x000164000c1e1900 */
.L_x_6489:
[----:B------:R-:W1:Y:S01]  /*21630*/  LDCU.64 UR4, c[0x0][0x720] ;  /* 0x0000e400ff0477ac */ /* 0x000e620008000a00 */
[----:B0-----:R-:W-:-:S04]  /*21640*/  PRMT R0, R18, 0x7772, RZ ;  /* 0x0000777212007816 */ /* 0x001fc800000000ff */
[----:B------:R-:W-:Y:S02]  /*21650*/  ISETP.GT.AND P1, PT, R0, 0x9, PT ;  /* 0x000000090000780c */ /* 0x000fe40003f24270 */
[----:B-1-3--:R-:W-:-:S04]  /*21660*/  IADD3 R2, P0, PT, R25, UR4, RZ ;  /* 0x0000000419027c10 */ /* 0x00afc8000ff1e0ff */
        /* <DEDUP_REMOVED lines=12> */
.L_x_6520:
[----:B------:R0:W5:Y:S01]  /*21730*/  LDG.E.U8 R25, desc[UR36][R2.64] ;  /* 0x0000002402197981 */ /* 0x000162000c1e1100 */
[----:B------:R-:W-:Y:S05]  /*21740*/  BRA `(.L_x_6522) ;  /* 0x0000000c002c7947 */ /* 0x000fea0003800000 */
.L_x_6519:
        /* <DEDUP_REMOVED lines=8> */
.L_x_6524:
[----:B------:R0:W5:Y:S01]  /*217d0*/  LDG.E R25, desc[UR36][R2.64] ;  /* 0x0000002402197981 */ /* 0x000162000c1e1900 */
[----:B------:R-:W-:Y:S05]  /*217e0*/  BRA `(.L_x_6522) ;  /* 0x0000000c00047947 */ /* 0x000fea0003800000 */
.L_x_6523:
[----:B------:R0:W5:Y:S01]  /*217f0*/  LDG.E.S16 R25, desc[UR36][R2.64] ;  /* 0x0000002402197981 */ /* 0x000162000c1e1700 */
[----:B------:R-:W-:Y:S05]  /*21800*/  BRA `(.L_x_6522) ;  /* 0x0000000800fc7947 */ /* 0x000fea0003800000 */
.L_x_6518:
[----:B------:R-:W-:-:S13]  /*21810*/  ISETP.GT.AND P0, PT, R0, 0x6, PT ;  /* 0x000000060000780c */ /* 0x000fda0003f04270 */
[----:B------:R-:W-:Y:S05]  /*21820*/  @P0 BRA `(.L_x_6525) ;  /* 0x00000000002c0947 */ /* 0x000fea0003800000 */
[----:B------:R-:W-:-:S13]  /*21830*/  ISETP.NE.AND P0, PT, R0, 0x5, PT ;  /* 0x000000050000780c */ /* 0x000fda0003f05270 */
[----:B------:R-:W-:Y:S05]  /*21840*/  @!P0 BRA `(.L_x_6526) ;  /* 0x0000000000148947 */ /* 0x000fea0003800000 */
[----:B------:R-:W-:-:S13]  /*21850*/  ISETP.NE.AND P0, PT, R0, 0x6, PT ;  /* 0x000000060000780c */ /* 0x000fda0003f05270 */
[----:B------:R-:W-:Y:S05]  /*21860*/  @P0 BRA `(.L_x_6521) ;  /* 0x0000000800900947 */ /* 0x000fea0003800000 */
[----:B------:R-:W3:Y:S02]  /*21870*/  LDG.E R2, desc[UR36][R2.64] ;  /* 0x0000002402027981 */ /* 0x000ee4000c1e1900 */
[----:B---3--:R0:W1:Y:S01]  /*21880*/  F2I.FTZ.TRUNC.NTZ R25, R2 ;  /* 0x0000000200197305 */ /* 0x008062000021f100 */
[----:B------:R-:W-:Y:S05]  /*21890*/  BRA `(.L_x_6522) ;  /* 0x0000000800d87947 */ /* 0x000fea0003800000 */
.L_x_6526:
[----:B------:R-:W3:Y:S02]  /*218a0*/  LDG.E.U16 R2, desc[UR36][R2.64] ;  /* 0x0000002402027981 */ /* 0x000ee4000c1e1500 */
[----:B---3--:R-:W-:-:S06]  /*218b0*/  HADD2.F32 R25, -RZ, R2.H0_H0 ;  /* 0x20000002ff197230 */ /* 0x008fcc0000004100 */
[----:B------:R-:W3:Y:S01]  /*218c0*/  F2I.FTZ.TRUNC.NTZ R25, R25 ;  /* 0x0000001900197305 */ /* 0x000ee2000021f100 */
[----:B------:R-:W-:Y:S05]  /*218d0*/  BRA `(.L_x_6522) ;  /* 0x0000000800c87947 */ /* 0x000fea0003800000 */
.L_x_6525:
[----:B------:R-:W-:-:S13]  /*218e0*/  ISETP.NE.AND P0, PT, R0, 0x7, PT ;  /* 0x000000070000780c */ /* 0x000fda0003f05270 */
[----:B------:R-:W-:Y:S05]  /*218f0*/  @!P0 BRA `(.L_x_6527) ;  /* 0x00000000002c8947 */ /* 0x000fea0003800000 */
[----:B------:R-:W-:-:S13]  /*21900*/  ISETP.NE.AND P0, PT, R0, 0x8, PT ;  /* 0x000000080000780c */ /* 0x000fda0003f05270 */
[----:B------:R-:W-:Y:S05]  /*21910*/  @!P0 BRA `(.L_x_6528) ;  /* 0x0000000000148947 */ /* 0x000fea0003800000 */
[----:B------:R-:W-:-:S13]  /*21920*/  ISETP.NE.AND P0, PT, R0, 0x9, PT ;  /* 0x000000090000780c */ /* 0x000fda0003f05270 */
[----:B------:R-:W-:Y:S05]  /*21930*/  @P0 BRA `(.L_x_6521) ;  /* 0x00000008005c0947 */ /* 0x000fea0003800000 */
[----:B------:R-:W3:Y:S02]  /*21940*/  LDG.E R2, desc[UR36][R2.64] ;  /* 0x0000002402027981 */ /* 0x000ee4000c1e1900 */
[----:B---3--:R0:W1:Y:S01]  /*21950*/  F2I.FTZ.TRUNC.NTZ R25, R2 ;  /* 0x0000000200197305 */ /* 0x008062000021f100 */
[----:B------:R-:W-:Y:S05]  /*21960*/  BRA `(.L_x_6522) ;  /* 0x0000000800a47947 */ /* 0x000fea0003800000 */
.L_x_6528:
[----:B------:R-:W3:Y:S02]  /*21970*/  LDG.E.U16 R2, desc[UR36][R2.64] ;  /* 0x0000002402027981 */ /* 0x000ee4000c1e1500 */
[----:B---3--:R-:W-:-:S06]  /*21980*/  HADD2.F32 R25, -RZ, R2.H0_H0 ;  /* 0x20000002ff197230 */ /* 0x008fcc0000004100 */
[----:B------:R-:W0:Y:S01]  /*21990*/  F2I.FTZ.TRUNC.NTZ R25, R25 ;  /* 0x0000001900197305 */ /* 0x000e22000021f100 */
[----:B------:R-:W-:Y:S05]  /*219a0*/  BRA `(.L_x_6522) ;  /* 0x0000000800947947 */ /* 0x000fea0003800000 */
.L_x_6527:
[----:B------:R-:W3:Y:S02]  /*219b0*/  LDG.E.64 R2, desc[UR36][R2.64] ;  /* 0x0000002402027981 */ /* 0x000ee4000c1e1b00 */
[----:B---3--:R0:W1:Y:S01]  /*219c0*/  F2I.F64.TRUNC R25, R2 ;  /* 0x0000000200197311 */ /* 0x008062000030d100 */
[----:B------:R-:W-:Y:S05]  /*219d0*/  BRA `(.L_x_6522) ;  /* 0x0000000800887947 */ /* 0x000fea0003800000 */
.L_x_6517:
        /* <DEDUP_REMOVED lines=12> */
.L_x_6531:
[----:B------:R-:W3:Y:S02]  /*21aa0*/  LDG.E.64 R2, desc[UR36][R2.64] ;  /* 0x0000002402027981 */ /* 0x000ee4000c1e1b00 */
[----:B---3--:R0:W1:Y:S01]  /*21ab0*/  F2I.F64.TRUNC R25, R2 ;  /* 0x0000000200197311 */ /* 0x008062000030d100 */
[----:B------:R-:W-:Y:S05]  /*21ac0*/  BRA `(.L_x_6522) ;  /* 0x00000008004c7947 */ /* 0x000fea0003800000 */
.L_x_6530:
        /* <DEDUP_REMOVED lines=13> */
[----:B------:R-:W-:-:S04]  /*21ba0*/  VIADDMNMX.U32 R5, R5, R6, 0x4, !PT ;  /* 0x0000000405057446 */ /* 0x000fc80007800006 */
[----:B------:R-:W-:-:S04]  /*21bb0*/  IADD3 R5, PT, PT, R5, -0x4, RZ ;  /* 0xfffffffc05057810 */ /* 0x000fc80007ffe0ff */
[C---:B------:R-:W-:Y:S01]  /*21bc0*/  SHF.L.U32 R6, R4.reuse, R5, RZ ;  /* 0x0000000504067219 */ /* 0x040fe200000006ff */
[----:B------:R-:W-:Y:S01]  /*21bd0*/  IMAD.SHL.U32 R7, R5, 0x800000, RZ ;  /* 0x0080000005077824 */ /* 0x000fe200078e00ff */
[----:B------:R-:W-:-:S04]  /*21be0*/  IADD3 R5, PT, PT, R4, 0x1000000, RZ ;  /* 0x0100000004057810 */ /* 0x000fc80007ffe0ff */
        /* <DEDUP_REMOVED lines=8> */
.L_x_6533:
[----:B------:R-:W3:Y:S02]  /*21c70*/  LDG.E.U8 R2, desc[UR36][R2.64] ;  /* 0x0000002402027981 */ /* 0x000ee4000c1e1100 */
[C---:B---3--:R-:W-:Y:S01]  /*21c80*/  SHF.L.U32 R0, R2.reuse, 0x19, RZ ;  /* 0x0000001902007819 */ /* 0x048fe200000006ff */
        /* <DEDUP_REMOVED lines=11> */
.L_x_6532:
[----:B------:R-:W3:Y:S02]  /*21d40*/  LDG.E.U16 R25, desc[UR36][R2.64] ;  /* 0x0000002402197981 */ /* 0x000ee4000c1e1500 */
[----:B---3--:R-:W-:-:S06]  /*21d50*/  SHF.L.U32 R25, R25, 0x10, RZ ;  /* 0x0000001019197819 */ /* 0x008fcc00000006ff */
[----:B------:R-:W0:Y:S01]  /*21d60*/  F2I.FTZ.TRUNC.NTZ R25, R25 ;  /* 0x0000001900197305 */ /* 0x000e22000021f100 */
[----:B------:R-:W-:Y:S05]  /*21d70*/  BRA `(.L_x_6522) ;  /* 0x0000000400a07947 */ /* 0x000fea0003800000 */
.L_x_6529:
        /* <DEDUP_REMOVED lines=10> */
.L_x_6536:
        /* <DEDUP_REMOVED lines=21> */
.L_x_6540:
[----:B------:R-:W-:Y:S05]  /*21f70*/  BSYNC.RECONVERGENT B1 ;  /* 0x0000000000017941 */ /* 0x000fea0003800200 */
.L_x_6539:
[----:B------:R-:W-:Y:S01]  /*21f80*/  IMAD.SHL.U32 R0, R0, 0x100000, RZ ;  /* 0x0010000000007824 */ /* 0x000fe200078e00ff */
[----:B------:R-:W-:-:S04]  /*21f90*/  LEA R2, R2, 0x3b800000, 0x17 ;  /* 0x3b80000002027811 */ /* 0x000fc800078eb8ff */
[----:B------:R-:W-:-:S07]  /*21fa0*/  LOP3.LUT R25, R2, R0, R25, 0xfe, !PT ;  /* 0x0000000002197212 */ /* 0x000fce00078efe19 */
.L_x_6538:
[----:B------:R-:W-:Y:S05]  /*21fb0*/  BSYNC.RECONVERGENT B0 ;  /* 0x0000000000007941 */ /* 0x000fea0003800200 */
.L_x_6537:
[----:B------:R-:W0:Y:S01]  /*21fc0*/  F2I.FTZ.TRUNC.NTZ R25, R25 ;  /* 0x0000001900197305 */ /* 0x000e22000021f100 */
[----:B------:R-:W-:Y:S05]  /*21fd0*/  BRA `(.L_x_6522) ;  /* 0x0000000400087947 */ /* 0x000fea0003800000 */
.L_x_6535:
        /* <DEDUP_REMOVED lines=21> */
.L_x_6544:
[----:B------:R-:W-:Y:S05]  /*22130*/  BSYNC.RECONVERGENT B1 ;  /* 0x0000000000017941 */ /* 0x000fea0003800200 */
.L_x_6543:
[----:B------:R-:W-:Y:S02]  /*22140*/  SHF.L.U32 R0, R0, 0x15, RZ ;  /* 0x0000001500007819 */ /* 0x000fe400000006ff */
[----:B------:R-:W-:-:S04]  /*22150*/  LEA R2, R2, 0x37800000, 0x17 ;  /* 0x3780000002027811 */ /* 0x000fc800078eb8ff */
[----:B------:R-:W-:-:S07]  /*22160*/  LOP3.LUT R25, R2, R0, R25, 0xfe, !PT ;  /* 0x0000000002197212 */ /* 0x000fce00078efe19 */
.L_x_6542:
[----:B------:R-:W-:Y:S05]  /*22170*/  BSYNC.RECONVERGENT B0 ;  /* 0x0000000000007941 */ /* 0x000fea0003800200 */
.L_x_6541:
[----:B------:R-:W0:Y:S01]  /*22180*/  F2I.FTZ.TRUNC.NTZ R25, R25 ;  /* 0x0000001900197305 */ /* 0x000e22000021f100 */
[----:B------:R-:W-:Y:S05]  /*22190*/  BRA `(.L_x_6522) ;  /* 0x0000000000987947 */ /* 0x000fea0003800000 */
.L_x_6534:
[----:B------:R-:W-:-:S13]  /*221a0*/  ISETP.NE.AND P0, PT, R0, 0x1c, PT ;  /* 0x0000001c0000780c */ /* 0x000fda0003f05270 */
[----:B------:R-:W-:Y:S05]  /*221b0*/  @!P0 BRA `(.L_x_6545) ;  /* 0x00000000008c8947 */ /* 0x000fea0003800000 */
[----:B------:R-:W-:-:S13]  /*221c0*/  ISETP.NE.AND P0, PT, R0, 0x1d, PT ;  /* 0x0000001d0000780c */ /* 0x000fda0003f05270 */
[----:B------:R-:W-:Y:S05]  /*221d0*/  @!P0 BRA `(.L_x_6546) ;  /* 0x00000000007c8947 */ /* 0x000fea0003800000 */
[----:B------:R-:W-:-:S13]  /*221e0*/  ISETP.NE.AND P0, PT, R0, 0x2c, PT ;  /* 0x0000002c0000780c */ /* 0x000fda0003f05270 */
[----:B------:R-:W-:Y:S05]  /*221f0*/  @P0 BRA `(.L_x_6521) ;  /* 0x00000000002c0947 */ /* 0x000fea0003800000 */
        /* <DEDUP_REMOVED lines=8> */
.L_x_6548:
[----:B------:R-:W-:Y:S05]  /*22280*/  BSYNC.RECONVERGENT B0 ;  /* 0x0000000000007941 */ /* 0x000fea0003800200 */
.L_x_6547:
[----:B------:R-:W0:Y:S01]  /*22290*/  F2I.FTZ.TRUNC.NTZ R25, R25 ;  /* 0x0000001900197305 */ /* 0x000e22000021f100 */
[----:B------:R-:W-:Y:S05]  /*222a0*/  BRA `(.L_x_6522) ;  /* 0x0000000000547947 */ /* 0x000fea0003800000 */
.L_x_6521:
[----:B------:R-:W-:Y:S01]  /*222b0*/  MOV R0, 0x0 ;  /* 0x0000000000007802 */ /* 0x000fe20000000f00 */
[----:B------:R-:W0:Y:S01]  /*222c0*/  LDCU.64 UR4, c[0x4][0x118] ;  /* 0x01002300ff0477ac */ /* 0x000e220008000a00 */
[----:B------:R-:W-:Y:S02]  /*222d0*/  HFMA2 R8, -RZ, RZ, 0, 4.64916229248046875e-06 ;  /* 0x0000004eff087431 */ /* 0x000fe400000001ff */
[----:B------:R-:W-:Y:S01]  /*222e0*/  IMAD.MOV.U32 R12, RZ, RZ, 0x1 ;  /* 0x00000001ff0c7424 */ /* 0x000fe200078e00ff */
[----:B------:R1:W3:Y:S01]  /*222f0*/  LDC.64 R2, c[0x4][R0] ;  /* 0x0100000000027b82 */ /* 0x0002e20000000a00 */
[----:B------:R-:W2:Y:S01]  /*22300*/  LDCU.64 UR6, c[0x4][0x120] ;  /* 0x01002400ff0677ac */ /* 0x000ea20008000a00 */
[----:B------:R-:W-:Y:S01]  /*22310*/  MOV R13, RZ ;  /* 0x000000ff000d7202 */ /* 0x000fe20000000f00 */
[----:B------:R-:W4:Y:S01]  /*22320*/  LDCU.64 UR8, c[0x4][0x10] ;  /* 0x01000200ff0877ac */ /* 0x000f220008000a00 */
[----:B0-----:R-:W-:Y:S01]  /*22330*/  MOV R4, UR4 ;  /* 0x0000000400047c02 */ /* 0x001fe20008000f00 */
[----:B------:R-:W-:Y:S01]  /*22340*/  IMAD.U32 R5, RZ, RZ, UR5 ;  /* 0x00000005ff057e24 */ /* 0x000fe2000f8e00ff */
[----:B--2---:R-:W-:Y:S01]  /*22350*/  MOV R6, UR6 ;  /* 0x0000000600067c02 */ /* 0x004fe20008000f00 */
[----:B------:R-:W-:Y:S01]  /*22360*/  IMAD.U32 R7, RZ, RZ, UR7 ;  /* 0x00000007ff077e24 */ /* 0x000fe2000f8e00ff */
[----:B----4-:R-:W-:Y:S01]  /*22370*/  MOV R10, UR8 ;  /* 0x00000008000a7c02 */ /* 0x010fe20008000f00 */
[----:B-1----:R-:W-:-:S07]  /*22380*/  IMAD.U32 R11, RZ, RZ, UR9 ;  /* 0x00000009ff0b7e24 */ /* 0x002fce000f8e00ff */
[----:B------:R-:W-:-:S07]  /*22390*/  LEPC R20, `(.L_x_6549) ;  /* 0x000000001014794e */ /* 0x000fce0000000000 */
[----:B---3-5:R-:W-:Y:S05]  /*223a0*/  CALL.ABS.NOINC R2 ;  /* 0x0000000002007343 */ /* 0x028fea0003c00000 */
.L_x_6549:
[----:B------:R-:W-:Y:S01]  /*223b0*/  IMAD.MOV.U32 R25, RZ, RZ, RZ ;  /* 0x000000ffff197224 */ /* 0x000fe200078e00ff */
[----:B------:R-:W-:Y:S06]  /*223c0*/  BRA `(.L_x_6522) ;  /* 0x00000000000c7947 */ /* 0x000fec0003800000 */
.L_x_6546:
[----:B------:R0:W5:Y:S01]  /*223d0*/  LDG.E R25, desc[UR36][R2.64] ;  /* 0x0000002402197981 */ /* 0x000162000c1e1900 */
[----:B------:R-:W-:Y:S05]  /*223e0*/  BRA `(.L_x_6522) ;  /* 0x0000000000047947 */ /* 0x000fea0003800000 */
.L_x_6545:
[----:B------:R0:W5:Y:S02]  /*223f0*/  LDG.E R25, desc[UR36][R2.64] ;  /* 0x0000002402197981 */ /* 0x000164000c1e1900 */
.L_x_6522:
        /* <DEDUP_REMOVED lines=16> */
.L_x_6553:
[----:B------:R0:W5:Y:S01]  /*22500*/  LDG.E.U8 R2, desc[UR36][R4.64] ;  /* 0x0000002404027981 */ /* 0x000162000c1e1100 */
[----:B------:R-:W-:Y:S05]  /*22510*/  BRA `(.L_x_6555) ;  /* 0x0000000c002c7947 */ /* 0x000fea0003800000 */
.L_x_6552:
        /* <DEDUP_REMOVED lines=8> */
.L_x_6557:
[----:B------:R2:W5:Y:S01]  /*225a0*/  LDG.E R2, desc[UR36][R4.64] ;  /* 0x0000002404027981 */ /* 0x000562000c1e1900 */
[----:B------:R-:W-:Y:S05]  /*225b0*/  BRA `(.L_x_6555) ;  /* 0x0000000c00047947 */ /* 0x000fea0003800000 */
.L_x_6556:
[----:B------:R0:W5:Y:S01]  /*225c0*/  LDG.E.S16 R2, desc[UR36][R4.64] ;  /* 0x0000002404027981 */ /* 0x000162000c1e1700 */
[----:B------:R-:W-:Y:S05]  /*225d0*/  BRA `(.L_x_6555) ;  /* 0x0000000800fc7947 */ /* 0x000fea0003800000 */
.L_x_6551:
        /* <DEDUP_REMOVED lines=9> */
.L_x_6559:
[----:B------:R-:W2:Y:S02]  /*22670*/  LDG.E.U16 R4, desc[UR36][R4.64] ;  /* 0x0000002404047981 */ /* 0x000ea4000c1e1500 */
[----:B--2---:R-:W-:-:S06]  /*22680*/  HADD2.F32 R2, -RZ, R4.H0_H0 ;  /* 0x20000004ff027230 */ /* 0x004fcc0000004100 */
[----:B------:R-:W0:Y:S01]  /*22690*/  F2I.FTZ.TRUNC.NTZ R2, R2 ;  /* 0x0000000200027305 */ /* 0x000e22000021f100 */
[----:B------:R-:W-:Y:S05]  /*226a0*/  BRA `(.L_x_6555) ;  /* 0x0000000800c87947 */ /* 0x000fea0003800000 */
.L_x_6558:
        /* <DEDUP_REMOVED lines=9> */
.L_x_6561:
[----:B------:R-:W2:Y:S02]  /*22740*/  LDG.E.U16 R4, desc[UR36][R4.64] ;  /* 0x0000002404047981 */ /* 0x000ea4000c1e1500 */
[----:B--2---:R-:W-:-:S06]  /*22750*/  HADD2.F32 R2, -RZ, R4.H0_H0 ;  /* 0x20000004ff027230 */ /* 0x004fcc0000004100 */
[----:B------:R-:W0:Y:S01]  /*22760*/  F2I.FTZ.TRUNC.NTZ R2, R2 ;  /* 0x0000000200027305 */ /* 0x000e22000021f100 */
[----:B------:R-:W-:Y:S05]  /*22770*/  BRA `(.L_x_6555) ;  /* 0x0000000800947947 */ /* 0x000fea0003800000 */
.L_x_6560:
[----:B------:R-:W2:Y:S02]  /*22780*/  LDG.E.64 R2, desc[UR36][R4.64] ;  /* 0x0000002404027981 */ /* 0x000ea4000c1e1b00 */
[----:B--2---:R0:W2:Y:S01]  /*22790*/  F2I.F64.TRUNC R2, R2 ;  /* 0x0000000200027311 */ /* 0x0040a2000030d100 */
[----:B------:R-:W-:Y:S05]  /*227a0*/  BRA `(.L_x_6555) ;  /* 0x0000000800887947 */ /* 0x000fea0003800000 */
.L_x_6550:
        /* <DEDUP_REMOVED lines=12> */
.L_x_6564:
[----:B------:R-:W2:Y:S02]  /*22870*/  LDG.E.64 R2, desc[UR36][R4.64] ;  /* 0x0000002404027981 */ /* 0x000ea4000c1e1b00 */
[----:B--2---:R0:W2:Y:S01]  /*22880*/  F2I.F64.TRUNC R2, R2 ;  /* 0x0000000200027311 */ /* 0x0040a2000030d100 */
[----:B------:R-:W-:Y:S05]  /*22890*/  BRA `(.L_x_6555) ;  /* 0x00000008004c7947 */ /* 0x000fea0003800000 */
.L_x_6563:
        /* <DEDUP_REMOVED lines=26> */
.L_x_6566:
        /* <DEDUP_REMOVED lines=13> */
.L_x_6565:
[----:B------:R-:W2:Y:S02]  /*22b10*/  LDG.E.U16 R2, desc[UR36][R4.64] ;  /* 0x0000002404027981 */ /* 0x000ea4000c1e1500 */
[----:B--2---:R-:W-:-:S06]  /*22b20*/  SHF.L.U32 R2, R2, 0x10, RZ ;  /* 0x0000001002027819 */ /* 0x004fcc00000006ff */
[----:B------:R-:W0:Y:S01]  /*22b30*/  F2I.FTZ.TRUNC.NTZ R2, R2 ;  /* 0x0000000200027305 */ /* 0x000e22000021f100 */
[----:B------:R-:W-:Y:S05]  /*22b40*/  BRA `(.L_x_6555) ;  /* 0x0000000400a07947 */ /* 0x000fea0003800000 */
.L_x_6562:
        /* <DEDUP_REMOVED lines=10> */
.L_x_6569:
        /* <DEDUP_REMOVED lines=21> */
.L_x_6573:
[----:B------:R-:W-:Y:S05]  /*22d40*/  BSYNC.RECONVERGENT B1 ;  /* 0x0000000000017941 */ /* 0x000fea0003800200 */
.L_x_6572:
[----:B------:R-:W-:Y:S01]  /*22d50*/  IMAD.SHL.U32 R0, R0, 0x100000, RZ ;  /* 0x0010000000007824 */ /* 0x000fe200078e00ff */
[----:B------:R-:W-:-:S04]  /*22d60*/  LEA R2, R2, 0x3b800000, 0x17 ;  /* 0x3b80000002027811 */ /* 0x000fc800078eb8ff */
[----:B------:R-:W-:-:S07]  /*22d70*/  LOP3.LUT R2, R2, R0, R7, 0xfe, !PT ;  /* 0x0000000002027212 */ /* 0x000fce00078efe07 */
.L_x_6571:
[----:B------:R-:W-:Y:S05]  /*22d80*/  BSYNC.RECONVERGENT B0 ;  /* 0x0000000000007941 */ /* 0x000fea0003800200 */
.L_x_6570:
[----:B------:R-:W0:Y:S01]  /*22d90*/  F2I.FTZ.TRUNC.NTZ R2, R2 ;  /* 0x0000000200027305 */ /* 0x000e22000021f100 */
[----:B------:R-:W-:Y:S05]  /*22da0*/  BRA `(.L_x_6555) ;  /* 0x0000000400087947 */ /* 0x000fea0003800000 */
.L_x_6568:
        /* <DEDUP_REMOVED lines=21> */
.L_x_6577:
[----:B------:R-:W-:Y:S05]  /*22f00*/  BSYNC.RECONVERGENT B1 ;  /* 0x0000000000017941 */ /* 0x000fea0003800200 */
.L_x_6576:
[----:B------:R-:W-:Y:S02]  /*22f10*/  SHF.L.U32 R0, R0, 0x15, RZ ;  /* 0x0000001500007819 */ /* 0x000fe400000006ff */
[----:B------:R-:W-:-:S04]  /*22f20*/  LEA R2, R2, 0x37800000, 0x17 ;  /* 0x3780000002027811 */ /* 0x000fc800078eb8ff */
[----:B------:R-:W-:-:S07]  /*22f30*/  LOP3.LUT R2, R2, R0, R7, 0xfe, !PT ;  /* 0x0000000002027212 */ /* 0x000fce00078efe07 */
.L_x_6575:
[----:B------:R-:W-:Y:S05]  /*22f40*/  BSYNC.RECONVERGENT B0 ;  /* 0x0000000000007941 */ /* 0x000fea0003800200 */
.L_x_6574:
[----:B------:R-:W0:Y:S01]  /*22f50*/  F2I.FTZ.TRUNC.NTZ R2, R2 ;  /* 0x0000000200027305 */ /* 0x000e22000021f100 */
[----:B------:R-:W-:Y:S05]  /*22f60*/  BRA `(.L_x_6555) ;  /* 0x0000000000987947 */ /* 0x000fea0003800000 */
.L_x_6567:
        /* <DEDUP_REMOVED lines=14> */
.L_x_6581:
[----:B------:R-:W-:Y:S05]  /*23050*/  BSYNC.RECONVERGENT B0 ;  /* 0x0000000000007941 */ /* 0x000fea0003800200 */
.L_x_6580:
[----:B------:R-:W0:Y:S01]  /*23060*/  F2I.FTZ.TRUNC.NTZ R2, R2 ;  /* 0x0000000200027305 */ /* 0x000e22000021f100 */
[----:B------:R-:W-:Y:S05]  /*23070*/  BRA `(.L_x_6555) ;  /* 0x0000000000547947 */ /* 0x000fea0003800000 */
.L_x_6554:
[----:B------:R-:W-:Y:S01]  /*23080*/  MOV R0, 0x0 ;  /* 0x0000000000007802 */ /* 0x000fe20000000f00 */
[----:B------:R-:W0:Y:S01]  /*23090*/  LDCU.64 UR4, c[0x4][0x118] ;  /* 0x01002300ff0477ac */ /* 0x000e220008000a00 */
[----:B------:R-:W-:Y:S02]  /*230a0*/  HFMA2 R8, -RZ, RZ, 0, 4.64916229248046875e-06 ;  /* 0x0000004eff087431 */ /* 0x000fe400000001ff */
[----:B------:R-:W-:Y:S01]  /*230b0*/  IMAD.MOV.U32 R12, RZ, RZ, 0x1 ;  /* 0x00000001ff0c7424 */ /* 0x000fe200078e00ff */
[----:B------:R2:W1:Y:S01]  /*230c0*/  LDC.64 R2, c[0x4][R0] ;  /* 0x0100000000027b82 */ /* 0x0004620000000a00 */
        /* <DEDUP_REMOVED lines=8> */
[----:B--2---:R-:W-:-:S07]  /*23150*/  IMAD.U32 R11, RZ, RZ, UR9 ;  /* 0x00000009ff0b7e24 */ /* 0x004fce000f8e00ff */
[----:B------:R-:W-:-:S07]  /*23160*/  LEPC R20, `(.L_x_6582) ;  /* 0x000000001014794e */ /* 0x000fce0000000000 */
[----:B-1---5:R-:W-:Y:S05]  /*23170*/  CALL.ABS.NOINC R2 ;  /* 0x0000000002007343 */ /* 0x022fea0003c00000 */
.L_x_6582:
[----:B------:R-:W-:Y:S01]  /*23180*/  IMAD.MOV.U32 R2, RZ, RZ, RZ ;  /* 0x000000ffff027224 */ /* 0x000fe200078e00ff */
[----:B------:R-:W-:Y:S06]  /*23190*/  BRA `(.L_x_6555) ;  /* 0x00000000000c7947 */ /* 0x000fec0003800000 */
.L_x_6579:
[----:B------:R0:W5:Y:S01]  /*231a0*/  LDG.E R2, desc[UR36][R4.64] ;  /* 0x0000002404027981 */ /* 0x000162000c1e1900 */
[----:B------:R-:W-:Y:S05]  /*231b0*/  BRA `(.L_x_6555) ;  /* 0x0000000000047947 */ /* 0x000fea0003800000 */
.L_x_6578:
[----:B------:R0:W5:Y:S02]  /*231c0*/  LDG.E R2, desc[UR36][R4.64] ;  /* 0x0000002404027981 */ /* 0x000164000c1e1900 */
.L_x_6555:
[----:B------:R-:W0:Y:S01]  /*231d0*/  LDCU.64 UR4, c[0x0][0x730] ;  /* 0x0000e600ff0477ac */ /* 0x000e220008000a00 */
[----:B------:R-:W-:-:S04]  /*231e0*/  LOP3.LUT R19, R19, 0xff, RZ, 0xc0, !PT ;  /* 0x000000ff13137812 */ /* 0x000fc800078ec0ff */
[----:B------:R-:W-:Y:S02]  /*231f0*/  ISETP.GT.AND P1, PT, R19, 0x9, PT ;  /* 0x000000091300780c */ /* 0x000fe40003f24270 */
[----:B0-2---:R-:W-:-:S04]  /*23200*/  IADD3 R4, P0, PT, R16, UR4, RZ ;  /* 0x0000000410047c10 */ /* 0x005fc8000ff1e0ff */
        /* <DEDUP_REMOVED lines=12> */
.L_x_6586:
[----:B------:R2:W5:Y:S01]  /*232d0*/  LDG.E.U8 R16, desc[UR36][R4.64] ;  /* 0x0000002404107981 */ /* 0x000562000c1e1100 */
[----:B------:R-:W-:Y:S05]  /*232e0*/  BRA `(.L_x_6588) ;  /* 0x0000000c00307947 */ /* 0x000fea0003800000 */
.L_x_6585:
        /* <DEDUP_REMOVED lines=8> */
.L_x_6590:
[----:B------:R0:W5:Y:S01]  /*23370*/  LDG.E R16, desc[UR36][R4.64] ;  /* 0x0000002404107981 */ /* 0x000162000c1e1900 */
[----:B------:R-:W-:Y:S05]  /*23380*/  BRA `(.L_x_6588) ;  /* 0x0000000c00087947 */ /* 0x000fea0003800000 */
.L_x_6589:
[----:B------:R0:W5:Y:S01]  /*23390*/  LDG.E.S16 R16, desc[UR36][R4.64] ;  /* 0x0000002404107981 */ /* 0x000162000c1e1700 */
[----:B------:R-:W-:Y:S05]  /*233a0*/  BRA `(.L_x_6588) ;  /* 0x0000000c00007947 */ /* 0x000fea0003800000 */
.L_x_6584:
        /* <DEDUP_REMOVED lines=9> */
.L_x_6592:
[----:B------:R-:W2:Y:S02]  /*23440*/  LDG.E.U16 R4, desc[UR36][R4.64] ;  /* 0x0000002404047981 */ /* 0x000ea4000c1e1500 */
[----:B--2---:R-:W-:-:S06]  /*23450*/  HADD2.F32 R16, -RZ, R4.H0_H0 ;  /* 0x20000004ff107230 */ /* 0x004fcc0000004100 */
[----:B------:R-:W0:Y:S01]  /*23460*/  F2I.FTZ.TRUNC.NTZ R16, R16 ;  /* 0x0000001000107305 */ /* 0x000e22000021f100 */
[----:B------:R-:W-:Y:S05]  /*23470*/  BRA `(.L_x_6588) ;  /* 0x0000000800cc7947 */ /* 0x000fea0003800000 */
.L_x_6591:
        /* <DEDUP_REMOVED lines=9> */
.L_x_6594:
[----:B------:R-:W2:Y:S02]  /*23510*/  LDG.E.U16 R4, desc[UR36][R4.64] ;  /* 0x0000002404047981 */ /* 0x000ea4000c1e1500 */
[----:B--2---:R-:W-:-:S06]  /*23520*/  HADD2.F32 R16, -RZ, R4.H0_H0 ;  /* 0x20000004ff107230 */ /* 0x004fcc0000004100 */
[----:B------:R-:W0:Y:S01]  /*23530*/  F2I.FTZ.TRUNC.NTZ R16, R16 ;  /* 0x0000001000107305 */ /* 0x000e22000021f100 */
[----:B------:R-:W-:Y:S05]  /*23540*/  BRA `(.L_x_6588) ;  /* 0x0000000800987947 */ /* 0x000fea0003800000 */
.L_x_6593:
[----:B------:R-:W2:Y:S02]  /*23550*/  LDG.E.64 R4, desc[UR36][R4.64] ;  /* 0x0000002404047981 */ /* 0x000ea4000c1e1b00 */
[----:B--2---:R0:W2:Y:S01]  /*23560*/  F2I.F64.TRUNC R16, R4 ;  /* 0x0000000400107311 */ /* 0x0040a2000030d100 */
[----:B------:R-:W-:Y:S05]  /*23570*/  BRA `(.L_x_6588) ;  /* 0x00000008008c7947 */ /* 0x000fea0003800000 */
.L_x_6583:
        /* <DEDUP_REMOVED lines=12> */
.L_x_6597:
[----:B------:R-:W2:Y:S02]  /*23640*/  LDG.E.64 R4, desc[UR36][R4.64] ;  /* 0x0000002404047981 */ /* 0x000ea4000c1e1b00 */
[----:B--2---:R0:W2:Y:S01]  /*23650*/  F2I.F64.TRUNC R16, R4 ;  /* 0x0000000400107311 */ /* 0x0040a2000030d100 */
[----:B------:R-:W-:Y:S05]  /*23660*/  BRA `(.L_x_6588) ;  /* 0x0000000800507947 */ /* 0x000fea0003800000 */
.L_x_6596:
        /* <DEDUP_REMOVED lines=26> */
.L_x_6599:
        /* <DEDUP_REMOVED lines=14> */
.L_x_6598:
[----:B------:R-:W2:Y:S02]  /*238f0*/  LDG.E.U16 R16, desc[UR36][R4.64] ;  /* 0x0000002404107981 */ /* 0x000ea4000c1e1500 */
[----:B--2---:R-:W-:-:S06]  /*23900*/  IMAD.U32 R16, R16, 0x10000, RZ ;  /* 0x0001000010107824 */ /* 0x004fcc00078e00ff */
[----:B------:R-:W0:Y:S01]  /*23910*/  F2I.FTZ.TRUNC.NTZ R16, R16 ;  /* 0x0000001000107305 */ /* 0x000e22000021f100 */
[----:B------:R-:W-:Y:S05]  /*23920*/  BRA `(.L_x_6588) ;  /* 0x0000000400a07947 */ /* 0x000fea0003800000 */
.L_x_6595:
        /* <DEDUP_REMOVED lines=10> */
.L_x_6602:
        /* <DEDUP_REMOVED lines=21> */
.L_x_6606:
[----:B------:R-:W-:Y:S05]  /*23b20*/  BSYNC.RECONVERGENT B1 ;  /* 0x0000000000017941 */ /* 0x000fea0003800200 */
.L_x_6605:
[----:B------:R-:W-:Y:S02]  /*23b30*/  SHF.L.U32 R0, R0, 0x14, RZ ;  /* 0x0000001400007819 */ /* 0x000fe400000006ff */
[----:B------:R-:W-:-:S04]  /*23b40*/  LEA R3, R3, 0x3b800000, 0x17 ;  /* 0x3b80000003037811 */ /* 0x000fc800078eb8ff */
[----:B------:R-:W-:-:S07]  /*23b50*/  LOP3.LUT R16, R3, R0, R7, 0xfe, !PT ;  /* 0x0000000003107212 */ /* 0x000fce00078efe07 */
.L_x_6604:
[----:B------:R-:W-:Y:S05]  /*23b60*/  BSYNC.RECONVERGENT B0 ;  /* 0x0000000000007941 */ /* 0x000fea0003800200 */
.L_x_6603:
[----:B------:R-:W0:Y:S01]  /*23b70*/  F2I.FTZ.TRUNC.NTZ R16, R16 ;  /* 0x0000001000107305 */ /* 0x000e22000021f100 */
[----:B------:R-:W-:Y:S05]  /*23b80*/  BRA `(.L_x_6588) ;  /* 0x0000000400087947 */ /* 0x000fea0003800000 */
.L_x_6601:
        /* <DEDUP_REMOVED lines=21> */
.L_x_6610:
[----:B------:R-:W-:Y:S05]  /*23ce0*/  BSYNC.RECONVERGENT B1 ;  /* 0x0000000000017941 */ /* 0x000fea0003800200 */
.L_x_6609:
[----:B------:R-:W-:Y:S01]  /*23cf0*/  IMAD.SHL.U32 R0, R0, 0x200000, RZ ;  /* 0x0020000000007824 */ /* 0x000fe200078e00ff */
[----:B------:R-:W-:-:S04]  /*23d00*/  LEA R3, R3, 0x37800000, 0x17 ;  /* 0x3780000003037811 */ /* 0x000fc800078eb8ff */
[----:B------:R-:W-:-:S07]  /*23d10*/  LOP3.LUT R16, R3, R0, R7, 0xfe, !PT ;  /* 0x0000000003107212 */ /* 0x000fce00078efe07 */
.L_x_6608:
[----:B------:R-:W-:Y:S05]  /*23d20*/  BSYNC.RECONVERGENT B0 ;  /* 0x0000000000007941 */ /* 0x000fea0003800200 */
.L_x_6607:
[----:B------:R-:W0:Y:S01]  /*23d30*/  F2I.FTZ.TRUNC.NTZ R16, R16 ;  /* 0x0000001000107305 */ /* 0x000e22000021f100 */
[----:B------:R-:W-:Y:S05]  /*23d40*/  BRA `(.L_x_6588) ;  /* 0x0000000000987947 */ /* 0x000fea0003800000 */
.L_x_6600:
        /* <DEDUP_REMOVED lines=12> */
[----:B------:R-:W-:Y:S01]  /*23e10*/  @!P0 IMAD.MOV.U32 R16, RZ, RZ, 0x7f800001 ;  /* 0x7f800001ff108424 */ /* 0x000fe200078e00ff */
[----:B------:R-:W-:-:S07]  /*23e20*/  @P0 SHF.L.U32 R16, R4, 0x17, RZ ;  /* 0x0000001704100819 */ /* 0x000fce00000006ff */
.L_x_6614:
[----:B------:R-:W-:Y:S05]  /*23e30*/  BSYNC.RECONVERGENT B0 ;  /* 0x0000000000007941 */ /* 0x000fea0003800200 */
.L_x_6613:
[----:B------:R-:W0:Y:S01]  /*23e40*/  F2I.FTZ.TRUNC.NTZ R16, R16 ;  /* 0x0000001000107305 */ /* 0x000e22000021f100 */
[----:B------:R-:W-:Y:S05]  /*23e50*/  BRA `(.L_x_6588) ;  /* 0x0000000000547947 */ /* 0x000fea0003800000 */
.L_x_6587:
        /* <DEDUP_REMOVED lines=13> */
[----:B--2---:R-:W-:-:S07]  /*23f30*/  MOV R11, UR9 ;  /* 0x00000009000b7c02 */ /* 0x004fce0008000f00 */
[----:B------:R-:W-:-:S07]  /*23f40*/  LEPC R20, `(.L_x_6615) ;  /* 0x000000001014794e */ /* 0x000fce0000000000 */
[----:B-1---5:R-:W-:Y:S05]  /*23f50*/  CALL.ABS.NOINC R14 ;  /* 0x000000000e007343 */ /* 0x022fea0003c00000 */
.L_x_6615:
[----:B------:R-:W-:Y:S01]  /*23f60*/  MOV R16, RZ ;  /* 0x000000ff00107202 */ /* 0x000fe20000000f00 */
[----:B------:R-:W-:Y:S06]  /*23f70*/  BRA `(.L_x_6588) ;  /* 0x00000000000c7947 */ /* 0x000fec0003800000 */
.L_x_6612:
[----:B------:R0:W5:Y:S01]  /*23f80*/  LDG.E R16, desc[UR36][R4.64] ;  /* 0x0000002404107981 */ /* 0x000162000c1e1900 */
[----:B------:R-:W-:Y:S05]  /*23f90*/  BRA `(.L_x_6588) ;  /* 0x0000000000047947 */ /* 0x000fea0003800000 */
.L_x_6611:
[----:B------:R0:W5:Y:S02]  /*23fa0*/  LDG.E R16, desc[UR36][R4.64] ;  /* 0x0000002404107981 */ /* 0x000164000c1e1900 */
.L_x_6588:
[----:B------:R-:W0:Y:S01]  /*23fb0*/  LDCU.64 UR6, c[0x0][0x738] ;  /* 0x0000e700ff0677ac */ /* 0x000e220008000a00 */
[----:B------:R-:W-:-:S04]  /*23fc0*/  UPRMT UR4, UR40, 0x9910, URZ ;  /* 0x0000991028047896 */ /* 0x000fc800080000ff */
[----:B------:R-:W-:Y:S01]  /*23fd0*/  UISETP.GT.AND UP0, UPT, UR4, 0x9, UPT ;  /* 0x000000090400788c */ /* 0x000fe2000bf04270 */
[----:B0-2---:R-:W-:-:S05]  /*23fe0*/  IADD3 R4, P0, PT, R17, UR6, RZ ;  /* 0x0000000611047c10 */ /* 0x005fca000ff1e0ff */
        /* <DEDUP_REMOVED lines=12> */
.L_x_6619:
[----:B------:R2:W5:Y:S01]  /*240b0*/  LDG.E.U8 R17, desc[UR36][R4.64] ;  /* 0x0000002404117981 */ /* 0x000562000c1e1100 */
[----:B------:R-:W-:Y:S05]  /*240c0*/  BRA `(.L_x_6621) ;  /* 0x0000000c00307947 */ /* 0x000fea0003800000 */
.L_x_6618:
        /* <DEDUP_REMOVED lines=8> */
.L_x_6623:
[----:B------:R0:W5:Y:S01]  /*24150*/  LDG.E R17, desc[UR36][R4.64] ;  /* 0x0000002404117981 */ /* 0x000162000c1e1900 */
[----:B------:R-:W-:Y:S05]  /*24160*/  BRA `(.L_x_6621) ;  /* 0x0000000c00087947 */ /* 0x000fea0003800000 */
.L_x_6622:
[----:B------:R0:W5:Y:S01]  /*24170*/  LDG.E.S16 R17, desc[UR36][R4.64] ;  /* 0x0000002404117981 */ /* 0x000162000c1e1700 */
[----:B------:R-:W-:Y:S05]  /*24180*/  BRA `(.L_x_6621) ;  /* 0x0000000c00007947 */ /* 0x000fea0003800000 */
.L_x_6617:
        /* <DEDUP_REMOVED lines=9> */
.L_x_6625:
[----:B------:R-:W2:Y:S02]  /*24220*/  LDG.E.U16 R4, desc[UR36][R4.64] ;  /* 0x0000002404047981 */ /* 0x000ea4000c1e1500 */
[----:B--2---:R-:W-:-:S06]  /*24230*/  HADD2.F32 R17, -RZ, R4.H0_H0 ;  /* 0x20000004ff117230 */ /* 0x004fcc0000004100 */
[----:B------:R-:W0:Y:S01]  /*24240*/  F2I.FTZ.TRUNC.NTZ R17, R17 ;  /* 0x0000001100117305 */ /* 0x000e22000021f100 */
[----:B------:R-:W-:Y:S05]  /*24250*/  BRA `(.L_x_6621) ;  /* 0x0000000800cc7947 */ /* 0x000fea0003800000 */
.L_x_6624:
        /* <DEDUP_REMOVED lines=9> */
.L_x_6627:
[----:B------:R-:W2:Y:S02]  /*242f0*/  LDG.E.U16 R4, desc[UR36][R4.64] ;  /* 0x0000002404047981 */ /* 0x000ea4000c1e1500 */
[----:B--2---:R-:W-:-:S06]  /*24300*/  HADD2.F32 R17, -RZ, R4.H0_H0 ;  /* 0x20000004ff117230 */ /* 0x004fcc0000004100 */
[----:B------:R-:W0:Y:S01]  /*24310*/  F2I.FTZ.TRUNC.NTZ R17, R17 ;  /* 0x0000001100117305 */ /* 0x000e22000021f100 */
[----:B------:R-:W-:Y:S05]  /*24320*/  BRA `(.L_x_6621) ;  /* 0x0000000800987947 */ /* 0x000fea0003800000 */
.L_x_6626:
[----:B------:R-:W2:Y:S02]  /*24330*/  LDG.E.64 R4, desc[UR36][R4.64] ;  /* 0x0000002404047981 */ /* 0x000ea4000c1e1b00 */
[----:B--2---:R0:W2:Y:S01]  /*24340*/  F2I.F64.TRUNC R17, R4 ;  /* 0x0000000400117311 */ /* 0x0040a2000030d100 */
[----:B------:R-:W-:Y:S05]  /*24350*/  BRA `(.L_x_6621) ;  /* 0x00000008008c7947 */ /* 0x000fea0003800000 */
.L_x_6616:
        /* <DEDUP_REMOVED lines=12> */
.L_x_6630:
[----:B------:R-:W2:Y:S02]  /*24420*/  LDG.E.64 R4, desc[UR36][R4.64] ;  /* 0x0000002404047981 */ /* 0x000ea4000c1e1b00 */
[----:B--2---:R0:W2:Y:S01]  /*24430*/  F2I.F64.TRUNC R17, R4 ;  /* 0x0000000400117311 */ /* 0x0040a2000030d100 */
[----:B------:R-:W-:Y:S05]  /*24440*/  BRA `(.L_x_6621) ;  /* 0x0000000800507947 */ /* 0x000fea0003800000 */
.L_x_6629:
        /* <DEDUP_REMOVED lines=12> */
[----:B0-----:R-:W-:-:S04]  /*24510*/  IADD3 R6, PT, PT, -R6, RZ, RZ ;  /* 0x000000ff06067210 */ /* 0x001fc80007ffe1ff */
[----:B------:R-:W-:-:S05]  /*24520*/  VIADDMNMX.U32 R6, R6, R7, 0x4, !PT ;  /* 0x0000000406067446 */ /* 0x000fca0007800007 */
[----:B------:R-:W-:-:S05]  /*24530*/  VIADD R6, R6, 0xfffffffc ;  /* 0xfffffffc06067836 */ /* 0x000fca0000000000 */
[C---:B------:R-:W-:Y:S02]  /*24540*/  SHF.L.U32 R7, R3.reuse, R6, RZ ;  /* 0x0000000603077219 */ /* 0x040fe400000006ff */
[----:B------:R-:W-:Y:S01]  /*24550*/  SHF.L.U32 R8, R6, 0x17, RZ ;  /* 0x0000001706087819 */ /* 0x000fe200000006ff */
        /* <DEDUP_REMOVED lines=9> */
.L_x_6632:
        /* <DEDUP_REMOVED lines=12> */
[----:B------:R0:W2:Y:S01]  /*246b0*/  F2I.FTZ.TRUNC.NTZ R17, R0 ;  /* 0x0000000000117305 */ /* 0x0000a2000021f100 */
[----:B------:R-:W-:Y:S05]  /*246c0*/  BRA `(.L_x_6621) ;  /* 0x0000000400b07947 */ /* 0x000fea0003800000 */
.L_x_6631:
[----:B------:R-:W2:Y:S02]  /*246d0*/  LDG.E.U16 R17, desc[UR36][R4.64] ;  /* 0x0000002404117981 */ /* 0x000ea4000c1e1500 */
[----:B--2---:R-:W-:-:S06]  /*246e0*/  SHF.L.U32 R17, R17, 0x10, RZ ;  /* 0x0000001011117819 */ /* 0x004fcc00000006ff */
[----:B------:R-:W0:Y:S01]  /*246f0*/  F2I.FTZ.TRUNC.NTZ R17, R17 ;  /* 0x0000001100117305 */ /* 0x000e22000021f100 */
[----:B------:R-:W-:Y:S05]  /*24700*/  BRA `(.L_x_6621) ;  /* 0x0000000400a07947 */ /* 0x000fea0003800000 */
.L_x_6628:
        /* <DEDUP_REMOVED lines=10> */
.L_x_6635:
        /* <DEDUP_REMOVED lines=21> */
.L_x_6639:
[----:B------:R-:W-:Y:S05]  /*24900*/  BSYNC.RECONVERGENT B1 ;  /* 0x0000000000017941 */ /* 0x000fea0003800200 */
.L_x_6638:
[----:B------:R-:W-:Y:S01]  /*24910*/  IMAD.SHL.U32 R0, R0, 0x100000, RZ ;  /* 0x0010000000007824 */ /* 0x000fe200078e00ff */
[----:B------:R-:W-:-:S04]  /*24920*/  LEA R3, R3, 0x3b800000, 0x17 ;  /* 0x3b80000003037811 */ /* 0x000fc800078eb8ff */
[----:B------:R-:W-:-:S07]  /*24930*/  LOP3.LUT R17, R3, R0, R17, 0xfe, !PT ;  /* 0x0000000003117212 */ /* 0x000fce00078efe11 */
.L_x_6637:
[----:B------:R-:W-:Y:S05]  /*24940*/  BSYNC.RECONVERGENT B0 ;  /* 0x0000000000007941 */ /* 0x000fea0003800200 */
.L_x_6636:
[----:B------:R-:W0:Y:S01]  /*24950*/  F2I.FTZ.TRUNC.NTZ R17, R17 ;  /* 0x0000001100117305 */ /* 0x000e22000021f100 */
[----:B------:R-:W-:Y:S05]  /*24960*/  BRA `(.L_x_6621) ;  /* 0x0000000400087947 */ /* 0x000fea0003800000 */
.L_x_6634:
        /* <DEDUP_REMOVED lines=21> */
.L_x_6643:
[----:B------:R-:W-:Y:S05]  /*24ac0*/  BSYNC.RECONVERGENT B1 ;  /* 0x0000000000017941 */ /* 0x000fea0003800200 */
.L_x_6642:
[----:B------:R-:W-:Y:S02]  /*24ad0*/  SHF.L.U32 R0, R0, 0x15, RZ ;  /* 0x0000001500007819 */ /* 0x000fe400000006ff */
[----:B------:R-:W-:-:S04]  /*24ae0*/  LEA R3, R3, 0x37800000, 0x17 ;  /* 0x3780000003037811 */ /* 0x000fc800078eb8ff */
[----:B------:R-:W-:-:S07]  /*24af0*/  LOP3.LUT R17, R3, R0, R17, 0xfe, !PT ;  /* 0x0000000003117212 */ /* 0x000fce00078efe11 */
.L_x_6641:
[----:B------:R-:W-:Y:S05]  /*24b00*/  BSYNC.RECONVERGENT B0 ;  /* 0x0000000000007941 */ /* 0x000fea0003800200 */
.L_x_6640:
[----:B------:R-:W0:Y:S01]  /*24b10*/  F2I.FTZ.TRUNC.NTZ R17, R17 ;  /* 0x0000001100117305 */ /* 0x000e22000021f100 */
[----:B------:R-:W-:Y:S05]  /*24b20*/  BRA `(.L_x_6621) ;  /* 0x0000000000987947 */ /* 0x000fea0003800000 */
.L_x_6633:
        /* <DEDUP_REMOVED lines=14> */
.L_x_6647:
[----:B------:R-:W-:Y:S05]  /*24c10*/  BSYNC.RECONVERGENT B0 ;  /* 0x0000000000007941 */ /* 0x000fea0003800200 */
.L_x_6646:
[----:B------:R-:W0:Y:S01]  /*24c20*/  F2I.FTZ.TRUNC.NTZ R17, R17 ;  /* 0x0000001100117305 */ /* 0x000e22000021f100 */
[----:B------:R-:W-:Y:S05]  /*24c30*/  BRA `(.L_x_6621) ;  /* 0x0000000000547947 */ /* 0x000fea0003800000 */
.L_x_6620:
        /* <DEDUP_REMOVED lines=16> */
.L_x_6648:
[----:B------:R-:W-:Y:S01]  /*24d40*/  IMAD.MOV.U32 R17, RZ, RZ, RZ ;  /* 0x000000ffff117224 */ /* 0x000fe200078e00ff */
[----:B------:R-:W-:Y:S06]  /*24d50*/  BRA `(.L_x_6621) ;  /* 0x00000000000c7947 */ /* 0x000fec0003800000 */
.L_x_6645:
[----:B------:R0:W5:Y:S01]  /*24d60*/  LDG.E R17, desc[UR36][R4.64] ;  /* 0x0000002404117981 */ /* 0x000162000c1e1900 */
[----:B------:R-:W-:Y:S05]  /*24d70*/  BRA `(.L_x_6621) ;  /* 0x0000000000047947 */ /* 0x000fea0003800000 */
.L_x_6644:
[----:B------:R0:W5:Y:S02]  /*24d80*/  LDG.E R17, desc[UR36][R4.64] ;  /* 0x0000002404117981 */ /* 0x000164000c1e1900 */
.L_x_6621:
[----:B------:R-:W4:Y:S01]  /*24d90*/  LDCU UR4, c[0x0][0x740] ;  /* 0x0000e800ff0477ac */ /* 0x000f220008000800 */
[----:B------:R-:W-:Y:S01]  /*24da0*/  BSSY.RECONVERGENT B6, `(.L_x_6649) ;  /* 0x0000013000067945 */ /* 0x000fe20003800200 */
[----:B----45:R-:W-:-:S13]  /*24db0*/  ISETP.NE.AND P0, PT, R26, UR4, PT ;  /* 0x000000041a007c0c */ /* 0x030fda000bf05270 */
[----:B------:R-:W-:Y:S05]  /*24dc0*/  @!P0 BRA `(.L_x_6650) ;  /* 0x0000000000408947 */ /* 0x000fea0003800000 */
[----:B0-----:R-:W-:Y:S01]  /*24dd0*/  MOV R0, 0x0 ;  /* 0x0000000000007802 */ /* 0x001fe20000000f00 */
[----:B------:R-:W2:Y:S01]  /*24de0*/  LDCU.64 UR4, c[0x4][0x128] ;  /* 0x01002500ff0477ac */ /* 0x000ea20008000a00 */
[----:B------:R-:W-:Y:S02]  /*24df0*/  HFMA2 R8, -RZ, RZ, 0, 2.6226043701171875e-06 ;  /* 0x0000002cff087431 */ /* 0x000fe400000001ff */
[----:B------:R-:W-:Y:S01]  /*24e00*/  IMAD.MOV.U32 R12, RZ, RZ, 0x1 ;  /* 0x00000001ff0c7424 */ /* 0x000fe200078e00ff */
[----:B------:R0:W4:Y:S01]  /*24e10*/  LDC.64 R14, c[0x4][R0] ;  /* 0x01000000000e7b82 */ /* 0x0001220000000a00 */
[----:B------:R-:W5:Y:S01]  /*24e20*/  LDCU.64 UR6, c[0x4][0x110] ;  /* 0x01002200ff0677ac */ /* 0x000f620008000a00 */
[----:B------:R-:W-:Y:S01]  /*24e30*/  MOV R13, RZ ;  /* 0x000000ff000d7202 */ /* 0x000fe20000000f00 */
[----:B------:R-:W1:Y:S01]  /*24e40*/  LDCU.64 UR8, c[0x4][0x8] ;  /* 0x01000100ff0877ac */ /* 0x000e620008000a00 */
[----:B--2---:R-:W-:Y:S01]  /*24e50*/  MOV R4, UR4 ;  /* 0x0000000400047c02 */ /* 0x004fe20008000f00 */
[----:B------:R-:W-:Y:S01]  /*24e60*/  IMAD.U32 R5, RZ, RZ, UR5 ;  /* 0x00000005ff057e24 */ /* 0x000fe2000f8e00ff */
[----:B-----5:R-:W-:Y:S01]  /*24e70*/  MOV R6, UR6 ;  /* 0x0000000600067c02 */ /* 0x020fe20008000f00 */
[----:B------:R-:W-:Y:S01]  /*24e80*/  IMAD.U32 R7, RZ, RZ, UR7 ;  /* 0x00000007ff077e24 */ /* 0x000fe2000f8e00ff */
[----:B-1----:R-:W-:Y:S01]  /*24e90*/  MOV R10, UR8 ;  /* 0x00000008000a7c02 */ /* 0x002fe20008000f00 */
[----:B0-----:R-:W-:-:S07]  /*24ea0*/  IMAD.U32 R11, RZ, RZ, UR9 ;  /* 0x00000009ff0b7e24 */ /* 0x001fce000f8e00ff */
[----:B------:R-:W-:-:S07]  /*24eb0*/  LEPC R20, `(.L_x_6650) ;  /* 0x000000001014794e */ /* 0x000fce0000000000 */
[----:B---34-:R-:W-:Y:S05]  /*24ec0*/  CALL.ABS.NOINC R14 ;  /* 0x000000000e007343 */ /* 0x018fea0003c00000 */
.L_x_6650:
[----:B------:R-:W-:Y:S05]  /*24ed0*/  BSYNC.RECONVERGENT B6 ;  /* 0x0000000000067941 */ /* 0x000fea0003800200 */
.L_x_6649:
[----:B------:R-:W1:Y:S01]  /*24ee0*/  LDCU UR4, c[0x0][0x750] ;  /* 0x0000ea00ff0477ac */ /* 0x000e620008000800 */
[----:B------:R-:W-:Y:S01]  /*24ef0*/  BSSY.RECONVERGENT B6, `(.L_x_6651) ;  /* 0x0000013000067945 */ /* 0x000fe20003800200 */
[----:B-1-3--:R-:W-:-:S13]  /*24f00*/  ISETP.NE.AND P0, PT, R25, UR4, PT ;  /* 0x0000000419007c0c */ /* 0x00afda000bf05270 */
[----:B------:R-:W-:Y:S05]  /*24f10*/  @!P0 BRA `(.L_x_6652) ;  /* 0x0000000000408947 */ /* 0x000fea0003800000 */
[----:B0-----:R-:W-:Y:S01]  /*24f20*/  MOV R0, 0x0 ;  /* 0x0000000000007802 */ /* 0x001fe20000000f00 */
[----:B------:R-:W2:Y:S01]  /*24f30*/  LDCU.64 UR4, c[0x4][0x128] ;  /* 0x01002500ff0477ac */ /* 0x000ea20008000a00 */
[----:B------:R-:W-:Y:S02]  /*24f40*/  HFMA2 R12, -RZ, RZ, 0, 5.9604644775390625e-08 ;  /* 0x00000001ff0c7431 */ /* 0x000fe400000001ff */
[----:B------:R-:W-:Y:S01]  /*24f50*/  IMAD.MOV.U32 R8, RZ, RZ, 0x2c ;  /* 0x0000002cff087424 */ /* 0x000fe200078e00ff */
[----:B------:R0:W1:Y:S01]  /*24f60*/  LDC.64 R14, c[0x4][R0] ;  /* 0x01000000000e7b82 */ /* 0x0000620000000a00 */
[----:B------:R-:W3:Y:S01]  /*24f70*/  LDCU.64 UR6, c[0x4][0x110] ;  /* 0x01002200ff0677ac */ /* 0x000ee20008000a00 */
[----:B------:R-:W-:Y:S01]  /*24f80*/  IMAD.MOV.U32 R13, RZ, RZ, RZ ;  /* 0x000000ffff0d7224 */ /* 0x000fe200078e00ff */
[----:B------:R-:W4:Y:S01]  /*24f90*/  LDCU.64 UR8, c[0x4][0x8] ;  /* 0x01000100ff0877ac */ /* 0x000f220008000a00 */
[----:B--2---:R-:W-:Y:S01]  /*24fa0*/  IMAD.U32 R4, RZ, RZ, UR4 ;  /* 0x00000004ff047e24 */ /* 0x004fe2000f8e00ff */
[----:B------:R-:W-:Y:S01]  /*24fb0*/  MOV R5, UR5 ;  /* 0x0000000500057c02 */ /* 0x000fe20008000f00 */
[----:B---3--:R-:W-:Y:S01]  /*24fc0*/  IMAD.U32 R6, RZ, RZ, UR6 ;  /* 0x00000006ff067e24 */ /* 0x008fe2000f8e00ff */
[----:B------:R-:W-:Y:S01]  /*24fd0*/  MOV R7, UR7 ;  /* 0x0000000700077c02 */ /* 0x000fe20008000f00 */
[----:B----4-:R-:W-:Y:S01]  /*24fe0*/  IMAD.U32 R10, RZ, RZ, UR8 ;  /* 0x00000008ff0a7e24 */ /* 0x010fe2000f8e00ff */
[----:B0-----:R-:W-:-:S07]  /*24ff0*/  MOV R11, UR9 ;  /* 0x00000009000b7c02 */ /* 0x001fce0008000f00 */
[----:B------:R-:W-:-:S07]  /*25000*/  LEPC R20, `(.L_x_6652) ;  /* 0x000000001014794e */ /* 0x000fce0000000000 */
[----:B-1----:R-:W-:Y:S05]  /*25010*/  CALL.ABS.NOINC R14 ;  /* 0x000000000e007343 */ /* 0x002fea0003c00000 */
.L_x_6652:
[----:B------:R-:W-:Y:S05]  /*25020*/  BSYNC.RECONVERGENT B6 ;  /* 0x0000000000067941 */ /* 0x000fea0003800200 */
.L_x_6651:
[----:B------:R-:W1:Y:S01]  /*25030*/  LDCU UR4, c[0x0][0x748] ;  /* 0x0000e900ff0477ac */ /* 0x000e620008000800 */
[----:B0-----:R-:W-:Y:S01]  /*25040*/  IADD3 R0, PT, PT, R16, -R2, RZ ;  /* 0x8000000210007210 */ /* 0x001fe20007ffe0ff */
[----:B------:R-:W-:Y:S01]  /*25050*/  BSSY.RECONVERGENT B6, `(.L_x_6653) ;  /* 0x0000015000067945 */ /* 0x000fe20003800200 */
[----:B------:R-:W0:Y:S02]  /*25060*/  LDCU UR5, c[0x0][0x740] ;  /* 0x0000e800ff0577ac */ /* 0x000e240008000800 */
[C---:B-1----:R-:W-:Y:S02]  /*25070*/  ISETP.GT.AND P0, PT, R0.reuse, UR4, PT ;  /* 0x0000000400007c0c */ /* 0x042fe4000bf04270 */
[----:B0-----:R-:W-:-:S13]  /*25080*/  ISETP.GE.AND P1, PT, R0, UR5, PT ;  /* 0x0000000500007c0c */ /* 0x001fda000bf26270 */
[----:B------:R-:W-:Y:S05]  /*25090*/  @!P0 BRA P1, `(.L_x_6654) ;  /* 0x0000000000408947 */ /* 0x000fea0000800000 */
[----:B------:R-:W-:Y:S01]  /*250a0*/  MOV R0, 0x0 ;  /* 0x0000000000007802 */ /* 0x000fe20000000f00 */
        /* <DEDUP_REMOVED lines=15> */
.L_x_6654:
[----:B------:R-:W-:Y:S05]  /*251a0*/  BSYNC.RECONVERGENT B6 ;  /* 0x0000000000067941 */ /* 0x000fea0003800200 */
.L_x_6653:
[----:B------:R-:W0:Y:S01]  /*251b0*/  LDCU.64 UR4, c[0x0][0x750] ;  /* 0x0000ea00ff0477ac */ /* 0x000e220008000a00 */
[----:B--2---:R-:W-:Y:S02]  /*251c0*/  SHF.R.S32.HI R0, RZ, 0x1f, R17 ;  /* 0x0000001fff007819 */ /* 0x004fe40000011411 */
        /* <DEDUP_REMOVED lines=38> */
.L_x_6658:
[----:B------:R-:W-:Y:S01]  /*25430*/  MOV R0, R4 ;  /* 0x0000000400007202 */ /* 0x000fe20000000f00 */
[----:B------:R-:W-:Y:S01]  /*25440*/  IMAD.MOV.U32 R10, RZ, RZ, R5 ;  /* 0x000000ffff0a7224 */ /* 0x000fe200078e0005 */
[----:B------:R-:W-:-:S07]  /*25450*/  MOV R11, 0x25470 ;  /* 0x00025470000b7802 */ /* 0x000fce0000000f00 */
[----:B------:R-:W-:Y:S05]  /*25460*/  CALL.REL.NOINC `($__internal_15_$__cuda_sm20_rem_s64) ;  /* 0x0000004000907944 */ /* 0x000fea0003c00000 */
[----:B------:R-:W-:Y:S01]  /*25470*/  MOV R4, R0 ;  /* 0x0000000000047202 */ /* 0x000fe20000000f00 */
[----:B------:R-:W-:-:S07]  /*25480*/  IMAD.MOV.U32 R5, RZ, RZ, R3 ;  /* 0x000000ffff057224 */ /* 0x000fce00078e0003 */
.L_x_6659:
[----:B------:R-:W-:Y:S05]  /*25490*/  BSYNC.RECONVERGENT B0 ;  /* 0x0000000000007941 */ /* 0x000fea0003800200 */
.L_x_6657:
        /* <DEDUP_REMOVED lines=9> */
.L_x_6656:
        /* <DEDUP_REMOVED lines=15> */
.L_x_6686:
        /* <DEDUP_REMOVED lines=27> */
.L_x_6663:
[----:B------:R-:W-:Y:S01]  /*257d0*/  IMAD.MOV.U32 R8, RZ, RZ, R34 ;  /* 0x000000ffff087224 */ /* 0x000fe200078e0022 */
[----:B------:R-:W-:Y:S01]  /*257e0*/  MOV R5, R33 ;  /* 0x0000002100057202 */ /* 0x000fe20000000f00 */
[----:B------:R-:W-:Y:S01]  /*257f0*/  IMAD.MOV.U32 R4, RZ, RZ, R14 ;  /* 0x000000ffff047224 */ /* 0x000fe200078e000e */
[----:B------:R-:W-:Y:S02]  /*25800*/  MOV R3, R15 ;  /* 0x0000000f00037202 */ /* 0x000fe40000000f00 */
[----:B------:R-:W-:-:S07]  /*25810*/  MOV R0, 0x25830 ;  /* 0x0002583000007802 */ /* 0x000fce0000000f00 */
[----:B012---:R-:W-:Y:S05]  /*25820*/  CALL.REL.NOINC `($__internal_14_$__cuda_sm20_div_s64) ;  /* 0x0000003800507944 */ /* 0x007fea0003c00000 */
[----:B------:R-:W-:Y:S01]  /*25830*/  IMAD.MOV.U32 R24, RZ, RZ, R6 ;  /* 0x000000ffff187224 */ /* 0x000fe200078e0006 */
[----:B------:R-:W-:-:S07]  /*25840*/  MOV R25, R7 ;  /* 0x0000000700197202 */ /* 0x000fce0000000f00 */
.L_x_6664:
[----:B------:R-:W-:Y:S05]  /*25850*/  BSYNC.RECONVERGENT B1 ;  /* 0x0000000000017941 */ /* 0x000fea0003800200 */
.L_x_6662:
        /* <DEDUP_REMOVED lines=43> */
.L_x_6666:
[----:B------:R-:W-:Y:S01]  /*25b10*/  MOV R8, R24 ;  /* 0x0000001800087202 */ /* 0x000fe20000000f00 */
[----:B------:R-:W-:Y:S01]  /*25b20*/  IMAD.MOV.U32 R5, RZ, RZ, R25 ;  /* 0x000000ffff057224 */ /* 0x000fe200078e0019 */
[----:B------:R-:W-:Y:S01]  /*25b30*/  MOV R4, R26 ;  /* 0x0000001a00047202 */ /* 0x000fe20000000f00 */
[----:B------:R-:W-:Y:S01]  /*25b40*/  IMAD.MOV.U32 R3, RZ, RZ, R27 ;  /* 0x000000ffff037224 */ /* 0x000fe200078e001b */
[----:B------:R-:W-:-:S07]  /*25b50*/  MOV R0, 0x25b70 ;  /* 0x00025b7000007802 */ /* 0x000fce0000000f00 */
[----:B0-----:R-:W-:Y:S05]  /*25b60*/  CALL.REL.NOINC `($__internal_14_$__cuda_sm20_div_s64) ;  /* 0x0000003400807944 */ /* 0x001fea0003c00000 */
[----:B------:R-:W-:Y:S01]  /*25b70*/  MOV R20, R6 ;  /* 0x0000000600147202 */ /* 0x000fe20000000f00 */
[----:B------:R-:W-:-:S07]  /*25b80*/  IMAD.MOV.U32 R21, RZ, RZ, R7 ;  /* 0x000000ffff157224 */ /* 0x000fce00078e0007 */
.L_x_6667:
[----:B------:R-:W-:Y:S05]  /*25b90*/  BSYNC.RECONVERGENT B1 ;  /* 0x0000000000017941 */ /* 0x000fea0003800200 */
.L_x_6665:
        /* <DEDUP_REMOVED lines=42> */
.L_x_6669:
[----:B------:R-:W-:Y:S01]  /*25e40*/  IMAD.MOV.U32 R8, RZ, RZ, R20 ;  /* 0x000000ffff087224 */ /* 0x000fe200078e0014 */
[----:B------:R-:W-:Y:S01]  /*25e50*/  MOV R5, R21 ;  /* 0x0000001500057202 */ /* 0x000fe20000000f00 */
[----:B------:R-:W-:Y:S01]  /*25e60*/  IMAD.MOV.U32 R4, RZ, RZ, R14 ;  /* 0x000000ffff047224 */ /* 0x000fe200078e000e */
[----:B------:R-:W-:Y:S02]  /*25e70*/  MOV R3, R15 ;  /* 0x0000000f00037202 */ /* 0x000fe40000000f00 */
[----:B------:R-:W-:-:S07]  /*25e80*/  MOV R0, 0x25ea0 ;  /* 0x00025ea000007802 */ /* 0x000fce0000000f00 */
[----:B0-----:R-:W-:Y:S05]  /*25e90*/  CALL.REL.NOINC `($__internal_14_$__cuda_sm20_div_s64) ;  /* 0x0000003000b47944 */ /* 0x001fea0003c00000 */
[----:B------:R-:W-:Y:S01]  /*25ea0*/  IMAD.MOV.U32 R26, RZ, RZ, R6 ;  /* 0x000000ffff1a7224 */ /* 0x000fe200078e0006 */
[----:B------:R-:W-:-:S07]  /*25eb0*/  MOV R27, R7 ;  /* 0x00000007001b7202 */ /* 0x000fce0000000f00 */
.L_x_6670:
[----:B------:R-:W-:Y:S05]  /*25ec0*/  BSYNC.RECONVERGENT B1 ;  /* 0x0000000000017941 */ /* 0x000fea0003800200 */
.L_x_6668:
        /* <DEDUP_REMOVED lines=42> */
.L_x_6672:
        /* <DEDUP_REMOVED lines=8> */
.L_x_6673:
[----:B------:R-:W-:Y:S05]  /*261f0*/  BSYNC.RECONVERGENT B1 ;  /* 0x0000000000017941 */ /* 0x000fea0003800200 */
.L_x_6671:
        /* <DEDUP_REMOVED lines=42> */
.L_x_6675:
        /* <DEDUP_REMOVED lines=8> */
.L_x_6676:
[----:B------:R-:W-:Y:S05]  /*26520*/  BSYNC.RECONVERGENT B1 ;  /* 0x0000000000017941 */ /* 0x000fea0003800200 */
.L_x_6674:
        /* <DEDUP_REMOVED lines=42> */
.L_x_6678:
        /* <DEDUP_REMOVED lines=8> */
.L_x_6679:
[----:B------:R-:W-:Y:S05]  /*26850*/  BSYNC.RECONVERGENT B1 ;  /* 0x0000000000017941 */ /* 0x000fea0003800200 */
.L_x_6677:
        /* <DEDUP_REMOVED lines=43> */
.L_x_6681:
        /* <DEDUP_REMOVED lines=8> */
.L_x_6682:
[----:B------:R-:W-:Y:S05]  /*26b90*/  BSYNC.RECONVERGENT B1 ;  /* 0x0000000000017941 */ /* 0x000fea0003800200 */
.L_x_6680:
        /* <DEDUP_REMOVED lines=42> */
.L_x_6684:
        /* <DEDUP_REMOVED lines=8> */
.L_x_6685:
[----:B------:R-:W-:Y:S05]  /*26ec0*/  BSYNC.RECONVERGENT B1 ;  /* 0x0000000000017941 */ /* 0x000fea0003800200 */
.L_x_6683:
        /* <DEDUP_REMOVED lines=21> */
.L_x_6661:
[----:B------:R-:W-:-:S07]  /*27020*/  IADD3 R35, PT, PT, R17, 0x3, RZ ;  /* 0x0000000311237810 */ /* 0x000fce0007ffe0ff */
.L_x_6660:
        /* <DEDUP_REMOVED lines=31> */
.L_x_6689:
[----:B------:R-:W-:Y:S01]  /*27220*/  IMAD.MOV.U32 R8, RZ, RZ, R34 ;  /* 0x000000ffff087224 */ /* 0x000fe200078e0022 */
[----:B------:R-:W-:Y:S01]  /*27230*/  MOV R5, R33 ;  /* 0x0000002100057202 */ /* 0x000fe20000000f00 */
[----:B------:R-:W-:Y:S01]  /*27240*/  IMAD.MOV.U32 R4, RZ, RZ, R14 ;  /* 0x000000ffff047224 */ /* 0x000fe200078e000e */
[----:B------:R-:W-:Y:S02]  /*27250*/  MOV R3, R15 ;  /* 0x0000000f00037202 */ /* 0x000fe40000000f00 */
[----:B------:R-:W-:-:S07]  /*27260*/  MOV R0, 0x27280 ;  /* 0x0002728000007802 */ /* 0x000fce0000000f00 */
[----:B------:R-:W-:Y:S05]  /*27270*/  CALL.REL.NOINC `($__internal_14_$__cuda_sm20_div_s64) ;  /* 0x0000001c00bc7944 */ /* 0x000fea0003c00000 */
[----:B------:R-:W-:Y:S01]  /*27280*/  IMAD.MOV.U32 R24, RZ, RZ, R6 ;  /* 0x000000ffff187224 */ /* 0x000fe200078e0006 */
[----:B------:R-:W-:-:S07]  /*27290*/  MOV R25, R7 ;  /* 0x0000000700197202 */ /* 0x000fce0000000f00 */
.L_x_6690:
[----:B------:R-:W-:Y:S05]  /*272a0*/  BSYNC.RECONVERGENT B0 ;  /* 0x0000000000007941 */ /* 0x000fea0003800200 */
.L_x_6688:
        /* <DEDUP_REMOVED lines=44> */
.L_x_6692:
[----:B------:R-:W-:Y:S01]  /*27570*/  MOV R8, R24 ;  /* 0x0000001800087202 */ /* 0x000fe20000000f00 */
[----:B------:R-:W-:Y:S01]  /*27580*/  IMAD.MOV.U32 R5, RZ, RZ, R25 ;  /* 0x000000ffff057224 */ /* 0x000fe200078e0019 */
[----:B------:R-:W-:Y:S01]  /*27590*/  MOV R4, R26 ;  /* 0x0000001a00047202 */ /* 0x000fe20000000f00 */
[----:B------:R-:W-:Y:S01]  /*275a0*/  IMAD.MOV.U32 R3, RZ, RZ, R27 ;  /* 0x000000ffff037224 */ /* 0x000fe200078e001b */
[----:B------:R-:W-:-:S07]  /*275b0*/  MOV R0, 0x275d0 ;  /* 0x000275d000007802 */ /* 0x000fce0000000f00 */
[----:B------:R-:W-:Y:S05]  /*275c0*/  CALL.REL.NOINC `($__internal_14_$__cuda_sm20_div_s64) ;  /* 0x0000001800e87944 */ /* 0x000fea0003c00000 */
[----:B------:R-:W-:Y:S01]  /*275d0*/  MOV R20, R6 ;  /* 0x0000000600147202 */ /* 0x000fe20000000f00 */
[----:B------:R-:W-:-:S07]  /*275e0*/  IMAD.MOV.U32 R21, RZ, RZ, R7 ;  /* 0x000000ffff157224 */ /* 0x000fce00078e0007 */
.L_x_6693:
[----:B------:R-:W-:Y:S05]  /*275f0*/  BSYNC.RECONVERGENT B0 ;  /* 0x0000000000007941 */ /* 0x000fea0003800200 */
.L_x_6691:
        /* <DEDUP_REMOVED lines=44> */
.L_x_6695:
        /* <DEDUP_REMOVED lines=8> */
.L_x_6696:
[----:B------:R-:W-:Y:S05]  /*27940*/  BSYNC.RECONVERGENT B0 ;  /* 0x0000000000007941 */ /* 0x000fea0003800200 */
.L_x_6694:
        /* <DEDUP_REMOVED lines=44> */
.L_x_6698:
        /* <DEDUP_REMOVED lines=8> */
.L_x_6699:
[----:B------:R-:W-:Y:S05]  /*27c90*/  BSYNC.RECONVERGENT B0 ;  /* 0x0000000000007941 */ /* 0x000fea0003800200 */
.L_x_6697:
        /* <DEDUP_REMOVED lines=18> */
.L_x_6687:
        /* <DEDUP_REMOVED lines=31> */
.L_x_6702:
        /* <DEDUP_REMOVED lines=8> */
.L_x_6703:
[----:B------:R-:W-:Y:S05]  /*28030*/  BSYNC.RECONVERGENT B0 ;  /* 0x0000000000007941 */ /* 0x000fea0003800200 */
.L_x_6701:
        /* <DEDUP_REMOVED lines=44> */
.L_x_6705:
        /* <DEDUP_REMOVED lines=8> */
.L_x_6706:
[----:B------:R-:W-:Y:S05]  /*28380*/  BSYNC.RECONVERGENT B0 ;  /* 0x0000000000007941 */ /* 0x000fea0003800200 */
.L_x_6704:
        /* <DEDUP_REMOVED lines=18> */
.L_x_6700:
        /* <DEDUP_REMOVED lines=31> */
.L_x_6708:
[----:B------:R-:W-:Y:S01]  /*286a0*/  IMAD.MOV.U32 R0, RZ, RZ, R4 ;  /* 0x000000ffff007224 */ /* 0x000fe200078e0004 */
[----:B------:R-:W-:Y:S02]  /*286b0*/  MOV R10, R5 ;  /* 0x00000005000a7202 */ /* 0x000fe40000000f00 */
[----:B------:R-:W-:-:S07]  /*286c0*/  MOV R11, 0x286e0 ;  /* 0x000286e0000b7802 */ /* 0x000fce0000000f00 */
[----:B------:R-:W-:Y:S05]  /*286d0*/  CALL.REL.NOINC `($__internal_15_$__cuda_sm20_rem_s64) ;  /* 0x0000000c00f47944 */ /* 0x000fea0003c00000 */
[----:B------:R-:W-:Y:S01]  /*286e0*/  IMAD.MOV.U32 R4, RZ, RZ, R0 ;  /* 0x000000ffff047224 */ /* 0x000fe200078e0000 */
[----:B------:R-:W-:-:S07]  /*286f0*/  MOV R5, R3 ;  /* 0x0000000300057202 */ /* 0x000fce0000000f00 */
.L_x_6709:
[----:B------:R-:W-:Y:S05]  /*28700*/  BSYNC.RECONVERGENT B0 ;  /* 0x0000000000007941 */ /* 0x000fea0003800200 */
.L_x_6707:
        /* <DEDUP_REMOVED lines=10> */
.L_x_6655:
        /* <DEDUP_REMOVED lines=12> */
[----:B------:R-:W-:-:S07]  /*28870*/  MOV R16, R3 ;  /* 0x0000000300107202 */ /* 0x000fce0000000f00 */
.L_x_6714:
[----:B------:R-:W2:Y:S04]  /*28880*/  LDG.E R0, desc[UR36][R16.64+-0x4] ;  /* 0xfffffc2410007981 */ /* 0x000ea8000c1e1900 */
[----:B------:R-:W2:Y:S01]  /*28890*/  LDG.E R3, desc[UR36][R16.64] ;  /* 0x0000002410037981 */ /* 0x000ea2000c1e1900 */
[----:B------:R-:W-:Y:S01]  /*288a0*/  BSSY.RECONVERGENT B7, `(.L_x_6712) ;  /* 0x0000013000077945 */ /* 0x000fe20003800200 */
[----:B--2---:R-:W-:-:S13]  /*288b0*/  ISETP.GE.AND P0, PT, R0, R3, PT ;  /* 0x000000030000720c */ /* 0x004fda0003f06270 */
        /* <DEDUP_REMOVED lines=17> */
.L_x_6713:
[----:B------:R-:W-:Y:S05]  /*289d0*/  BSYNC.RECONVERGENT B7 ;  /* 0x0000000000077941 */ /* 0x000fea0003800200 */
.L_x_6712:
[----:B------:R-:W-:-:S04]  /*289e0*/  IADD3 R16, P0, PT, R16, 0x4, RZ ;  /* 0x0000000410107810 */ /* 0x000fc80007f1e0ff */
[----:B------:R-:W-:Y:S02]  /*289f0*/  IADD3.X R17, PT, PT, RZ, R17, RZ, P0, !PT ;  /* 0x00000011ff117210 */ /* 0x000fe400007fe4ff */
[----:B------:R-:W-:-:S04]  /*28a00*/  ISETP.GE.U32.AND P0, PT, R16, R24, PT ;  /* 0x000000181000720c */ /* 0x000fc80003f06070 */
[----:B------:R-:W-:-:S13]  /*28a10*/  ISETP.GE.U32.AND.EX P0, PT, R17, R25, PT, P0 ;  /* 0x000000191100720c */ /* 0x000fda0003f06100 */
[----:B------:R-:W-:Y:S05]  /*28a20*/  @!P0 BRA `(.L_x_6714) ;  /* 0xfffffffc00948947 */ /* 0x000fea000383ffff */
.L_x_6711:
[----:B------:R-:W-:Y:S05]  /*28a30*/  BSYNC.RECONVERGENT B6 ;  /* 0x0000000000067941 */ /* 0x000fea0003800200 */
.L_x_6710:
        /* <DEDUP_REMOVED lines=13> */
.L_x_6718:
[----:B------:R-:W-:Y:S01]  /*28b10*/  STG.E.U8 desc[UR36][R22.64], RZ ;  /* 0x000000ff16007986 */ /* 0x000fe2000c101124 */
[----:B------:R-:W-:Y:S05]  /*28b20*/  EXIT ;  /* 0x000000000000794d */ /* 0x000fea0003800000 */
.L_x_6717:
        /* <DEDUP_REMOVED lines=8> */
.L_x_6721:
[----:B------:R-:W-:Y:S01]  /*28bb0*/  STG.E desc[UR36][R22.64], RZ ;  /* 0x000000ff16007986 */ /* 0x000fe2000c101924 */
[----:B------:R-:W-:Y:S05]  /*28bc0*/  EXIT ;  /* 0x000000000000794d */ /* 0x000fea0003800000 */
.L_x_6720:
[----:B------:R-:W-:Y:S01]  /*28bd0*/  STG.E.U16 desc[UR36][R22.64], RZ ;  /* 0x000000ff16007986 */ /* 0x000fe2000c101524 */
[----:B------:R-:W-:Y:S05]  /*28be0*/  EXIT ;  /* 0x000000000000794d */ /* 0x000fea0003800000 */
.L_x_6716:
        /* <DEDUP_REMOVED lines=8> */
.L_x_6723:
[----:B------:R-:W-:Y:S01]  /*28c70*/  STG.E.U16 desc[UR36][R22.64], RZ ;  /* 0x000000ff16007986 */ /* 0x000fe2000c101524 */
[----:B------:R-:W-:Y:S05]  /*28c80*/  EXIT ;  /* 0x000000000000794d */ /* 0x000fea0003800000 */
.L_x_6722:
        /* <DEDUP_REMOVED lines=8> */
.L_x_6725:
[----:B------:R-:W-:Y:S01]  /*28d10*/  STG.E desc[UR36][R22.64], RZ ;  /* 0x000000ff16007986 */ /* 0x000fe2000c101924 */
[----:B------:R-:W-:Y:S05]  /*28d20*/  EXIT ;  /* 0x000000000000794d */ /* 0x000fea0003800000 */
.L_x_6724:
[----:B------:R-:W-:Y:S01]  /*28d30*/  STG.E.64 desc[UR36][R22.64], RZ ;  /* 0x000000ff16007986 */ /* 0x000fe2000c101b24 */
[----:B------:R-:W-:Y:S05]  /*28d40*/  EXIT ;  /* 0x000000000000794d */ /* 0x000fea0003800000 */
.L_x_6715:
        /* <DEDUP_REMOVED lines=10> */
.L_x_6728:
[----:B------:R-:W-:Y:S01]  /*28df0*/  STG.E.128 desc[UR36][R22.64], RZ ;  /* 0x000000ff16007986 */ /* 0x000fe2000c101d24 */
[----:B------:R-:W-:Y:S05]  /*28e00*/  EXIT ;  /* 0x000000000000794d */ /* 0x000fea0003800000 */
.L_x_6727:
        /* <DEDUP_REMOVED lines=8> */
.L_x_6730:
[----:B------:R-:W-:Y:S01]  /*28e90*/  STG.E.U8 desc[UR36][R22.64], RZ ;  /* 0x000000ff16007986 */ /* 0x000fe2000c101124 */
[----:B------:R-:W-:Y:S05]  /*28ea0*/  EXIT ;  /* 0x000000000000794d */ /* 0x000fea0003800000 */
.L_x_6729:
[----:B------:R-:W-:Y:S01]  /*28eb0*/  STG.E.U16 desc[UR36][R22.64], RZ ;  /* 0x000000ff16007986 */ /* 0x000fe2000c101524 */
[----:B------:R-:W-:Y:S05]  /*28ec0*/  EXIT ;  /* 0x000000000000794d */ /* 0x000fea0003800000 */
.L_x_6726:
        /* <DEDUP_REMOVED lines=10> */
.L_x_6733:
[----:B------:R-:W-:Y:S01]  /*28f70*/  STG.E.U8 desc[UR36][R22.64], RZ ;  /* 0x000000ff16007986 */ /* 0x000fe2000c101124 */
[----:B------:R-:W-:Y:S05]  /*28f80*/  EXIT ;  /* 0x000000000000794d */ /* 0x000fea0003800000 */
.L_x_6732:
[----:B------:R-:W-:Y:S01]  /*28f90*/  STG.E.U8 desc[UR36][R22.64], RZ ;  /* 0x000000ff16007986 */ /* 0x000fe2000c101124 */
[----:B------:R-:W-:Y:S05]  /*28fa0*/  EXIT ;  /* 0x000000000000794d */ /* 0x000fea0003800000 */
.L_x_6731:
[----:B------:R-:W-:-:S13]  /*28fb0*/  ISETP.NE.AND P0, PT, R18, 0x1c, PT ;  /* 0x0000001c1200780c */ /* 0x000fda0003f05270 */
[----:B------:R-:W-:Y:S05]  /*28fc0*/  @!P0 BRA `(.L_x_6734) ;  /* 0x0000000000608947 */ /* 0x000fea0003800000 */
[----:B------:R-:W-:-:S13]  /*28fd0*/  ISETP.NE.AND P0, PT, R18, 0x1d, PT ;  /* 0x0000001d1200780c */ /* 0x000fda0003f05270 */
[----:B------:R-:W-:Y:S05]  /*28fe0*/  @!P0 BRA `(.L_x_6735) ;  /* 0x0000000000508947 */ /* 0x000fea0003800000 */
[----:B------:R-:W-:-:S13]  /*28ff0*/  ISETP.NE.AND P0, PT, R18, 0x2c, PT ;  /* 0x0000002c1200780c */ /* 0x000fda0003f05270 */
[----:B------:R0:W-:Y:S01]  /*29000*/  @!P0 STG.E.U8 desc[UR36][R22.64], RZ ;  /* 0x000000ff16008986 */ /* 0x0001e2000c101124 */
[----:B------:R-:W-:Y:S05]  /*29010*/  @!P0 EXIT ;  /* 0x000000000000894d */ /* 0x000fea0003800000 */
.L_x_6719:
        /* <DEDUP_REMOVED lines=16> */
.L_x_6736:
[----:B------:R-:W-:Y:S05]  /*29120*/  EXIT ;  /* 0x000000000000794d */ /* 0x000fea0003800000 */
.L_x_6735:
[----:B------:R-:W-:Y:S01]  /*29130*/  STG.E.64 desc[UR36][R22.64], RZ ;  /* 0x000000ff16007986 */ /* 0x000fe2000c101b24 */
[----:B------:R-:W-:Y:S05]  /*29140*/  EXIT ;  /* 0x000000000000794d */ /* 0x000fea0003800000 */
.L_x_6734:
[----:B------:R-:W-:Y:S01]  /*29150*/  STG.E desc[UR36][R22.64], RZ ;  /* 0x000000ff16007986 */ /* 0x000fe2000c101924 */
[----:B------:R-:W-:Y:S05]  /*29160*/  EXIT ;  /* 0x000000000000794d */ /* 0x000fea0003800000 */
        .weak           $__internal_14_$__cuda_sm20_div_s64
        .type           $__internal_14_$__cuda_sm20_div_s64,@function
        .size           $__internal_14_$__cuda_sm20_div_s64,($__internal_15_$__cuda_sm20_rem_s64 - $__internal_14_$__cuda_sm20_div_s64)
$__internal_14_$__cuda_sm20_div_s64:
        /* <DEDUP_REMOVED lines=83> */
[----:B------:R-:W-:Y:S05]  /*296a0*/  RET.REL.NODEC R4 `(_ZN2at6native18elementwise_kernelILi128ELi4EZNS0_15gpu_kernel_implIZZZNS0_67_GLOBAL__N__bb565c37_34_ValidateCompressedIndicesKernel_cu_33a4b88b42_validate_compressed_sparse_indices_kernelILNS3_8CDimNameE1ENS3_18CUDAKernelLauncherENS3_14EmptyVecKernelENS3_8DummyVecELm0EEEvRKNS_6TensorESB_lllENKUlvE1_clEvENKUlvE_clEvEUliiiiiE_EEvRNS_18TensorIteratorBaseERKT_EUliE_EEviT1_) ;  /* 0xfffffd6804547950 */ /* 0x000fea0003c3ffff */
        .weak           $__internal_15_$__cuda_sm20_rem_s64
        .type           $__internal_15_$__cuda_sm20_rem_s64,@function
        .size           $__internal_15_$__cuda_sm20_rem_s64,(.L_x_40035 - $__internal_15_$__cuda_sm20_rem_s64)
$__internal_15_$__cuda_sm20_rem_s64:
        /* <DEDUP_REMOVED lines=77> */
[----:B------:R-:W-:Y:S06]  /*29b80*/  RET.REL.NODEC R4 `(_ZN2at6native18elementwise_kernelILi128ELi4EZNS0_15gpu_kernel_implIZZZNS0_67_GLOBAL__N__bb565c37_34_ValidateCompressedIndicesKernel_cu_33a4b88b42_validate_compressed_sparse_indices_kernelILNS3_8CDimNameE1ENS3_18CUDAKernelLauncherENS3_14EmptyVecKernelENS3_8DummyVecELm0EEEvRKNS_6TensorESB_lllENKUlvE1_clEvENKUlvE_clEvEUliiiiiE_EEvRNS_18TensorIteratorBaseERKT_EUliE_EEviT1_) ;  /* 0xfffffd64041c7950 */ /* 0x000fec0003c3ffff */
.L_x_6737:
        /* <DEDUP_REMOVED lines=15> */
.L_x_40035:


//--------------------- .text._ZN2at6native27unrolled_elementwise_kernelIZZZNS0_67_GLOBAL__N__bb565c37_34_ValidateCompressedIndicesKernel_cu_33a4b88b42_validate_compressed_sparse_indices_kernelILNS2_8CDimNameE1ENS2_18CUDAKernelLauncherENS2_14EmptyVecKernelENS2_8DummyVecELm0EEEvRKNS_6TensorESA_lllENKUlvE1_clEvENKUlvE_clEvEUliiiiiE_St5arrayIPcLm6EELi4E23TrivialOffsetCalculatorILi5EjESH_ILi1EjENS0_6memory12LoadWithCastILi5EEENSK_13StoreWithCastILi1EEEEEviT_T0_T2_T3_T4_T5_ --------------------------
	.section	.text._ZN2at6native27unrolled_elementwise_kernelIZZZNS0_67_GLOBAL__N__bb565c37_34_ValidateCompressedIndicesKernel_cu_33a4b88b42_validate_compressed_sparse_indices_kernelILNS2_8CDimNameE1ENS2_18CUDAKernelLauncherENS2_14EmptyVecKernelENS2_8DummyVecELm0EEEvRKNS_6TensorESA_lllENKUlvE1_clEvENKUlvE_clEvEUliiiiiE_St5arrayIPcLm6EELi4E23TrivialOffsetCalculatorILi5EjESH_ILi1EjENS0_6memory12LoadWithCastILi5EEENSK_13StoreWithCastILi1EEEEEviT_T0_T2_T3_T4_T5_,"ax",@progbits
	.align	128
        .global         _ZN2at6native27unrolled_elementwise_kernelIZZZNS0_67_GLOBAL__N__bb565c37_34_ValidateCompressedIndicesKernel_cu_33a4b88b42_validate_compressed_sparse_indices_kernelILNS2_8CDimNameE1ENS2_18CUDAKernelLauncherENS2_14EmptyVecKernelENS2_8DummyVecELm0EEEvRKNS_6TensorESA_lllENKUlvE1_clEvENKUlvE_clEvEUliiiiiE_St5arrayIPcLm6EELi4E23TrivialOffsetCalculatorILi5EjESH_ILi1EjENS0_6memory12LoadWithCastILi5EEENSK_13StoreWithCastILi1EEEEEviT_T0_T2_T3_T4_T5_
        .type           _ZN2at6native27unrolled_elementwise_kernelIZZZNS0_67_GLOBAL__N__bb565c37_34_ValidateCompressedIndicesKernel_cu_33a4b88b42_validate_compressed_sparse_indices_kernelILNS2_8CDimNameE1ENS2_18CUDAKernelLauncherENS2_14EmptyVecKernelENS2_8DummyVecELm0EEEvRKNS_6TensorESA_lllENKUlvE1_clEvENKUlvE_clEvEUliiiiiE_St5arrayIPcLm6EELi4E23TrivialOffsetCalculatorILi5EjESH_ILi1EjENS0_6memory12LoadWithCastILi5EEENSK_13StoreWithCastILi1EEEEEviT_T0_T2_T3_T4_T5_,@function
        .size           _ZN2at6native27unrolled_elementwise_kernelIZZZNS0_67_GLOBAL__N__bb565c37_34_ValidateCompressedIndicesKernel_cu_33a4b88b42_validate_compressed_sparse_indices_kernelILNS2_8CDimNameE1ENS2_18CUDAKernelLauncherENS2_14EmptyVecKernelENS2_8DummyVecELm0EEEvRKNS_6TensorESA_lllENKUlvE1_clEvENKUlvE_clEvEUliiiiiE_St5arrayIPcLm6EELi4E23TrivialOffsetCalculatorILi5EjESH_ILi1EjENS0_6memory12LoadWithCastILi5EEENSK_13StoreWithCastILi1EEEEEviT_T0_T2_T3_T4_T5_,(.L_x_40037 - _ZN2at6native27unrolled_elementwise_kernelIZZZNS0_67_GLOBAL__N__bb565c37_34_ValidateCompressedIndicesKernel_cu_33a4b88b42_validate_compressed_sparse_indices_kernelILNS2_8CDimNameE1ENS2_18CUDAKernelLauncherENS2_14EmptyVecKernelENS2_8DummyVecELm0EEEvRKNS_6TensorESA_lllENKUlvE1_clEvENKUlvE_clEvEUliiiiiE_St5arrayIPcLm6EELi4E23TrivialOffsetCalculatorILi5EjESH_ILi1EjENS0_6memory12LoadWithCastILi5EEENSK_13StoreWithCastILi1EEEEEviT_T0_T2_T3_T4_T5_)
        .other          _ZN2at6native27unrolled_elementwise_kernelIZZZNS0_67_GLOBAL__N__bb565c37_34_ValidateCompressedIndicesKernel_cu_33a4b88b42_validate_compressed_sparse_indices_kernelILNS2_8CDimNameE1ENS2_18CUDAKernelLauncherENS2_14EmptyVecKernelENS2_8DummyVecELm0EEEvRKNS_6TensorESA_lllENKUlvE1_clEvENKUlvE_clEvEUliiiiiE_St5arrayIPcLm6EELi4E23TrivialOffsetCalculatorILi5EjESH_ILi1EjENS0_6memory12LoadWithCastILi5EEENSK_13StoreWithCastILi1EEEEEviT_T0_T2_T3_T4_T5_,@"STO_CUDA_ENTRY STV_DEFAULT"
_ZN2at6native27unrolled_elementwise_kernelIZZZNS0_67_GLOBAL__N__bb565c37_34_ValidateCompressedIndicesKernel_cu_33a4b88b42_validate_compressed_sparse_indices_kernelILNS2_8CDimNameE1ENS2_18CUDAKernelLauncherENS2_14EmptyVecKernelENS2_8DummyVecELm0EEEvRKNS_6TensorESA_lllENKUlvE1_clEvENKUlvE_clEvEUliiiiiE_St5arrayIPcLm6EELi4E23TrivialOffsetCalculatorILi5EjESH_ILi1EjENS0_6memory12LoadWithCastILi5EEENSK_13StoreWithCastILi1EEEEEviT_T0_T2_T3_T4_T5_:
.text._ZN2at6native27unrolled_elementwise_kernelIZZZNS0_67_GLOBAL__N__bb565c37_34_ValidateCompressedIndicesKernel_cu_33a4b88b42_validate_compressed_sparse_indices_kernelILNS2_8CDimNameE1ENS2_18CUDAKernelLauncherENS2_14EmptyVecKernelENS2_8DummyVecELm0EEEvRKNS_6TensorESA_lllENKUlvE1_clEvENKUlvE_clEvEUliiiiiE_St5arrayIPcLm6EELi4E23TrivialOffsetCalculatorILi5EjESH_ILi1EjENS0_6memory12LoadWithCastILi5EEENSK_13StoreWithCastILi1EEEEEviT_T0_T2_T3_T4_T5_:
        /* <DEDUP_REMOVED lines=8> */
[----:B------:R-:W-:Y:S01]  /*0080*/  IMAD.MOV.U32 R2, RZ, RZ, RZ ;  /* 0x000000ffff027224 */ /* 0x000fe200078e00ff */
[----:B------:R-:W-:Y:S01]  /*0090*/  CS2R R18, SRZ ;  /* 0x0000000000127805 */ /* 0x000fe2000001ff00 */
[----:B------:R-:W-:Y:S01]  /*00a0*/  IMAD.MOV.U32 R16, RZ, RZ, RZ ;  /* 0x000000ffff107224 */ /* 0x000fe200078e00ff */
[----:B------:R-:W0:Y:S01]  /*00b0*/  LDCU.U8 UR39, c[0x0][0x400] ;  /* 0x00008000ff2777ac */ /* 0x000e220008000000 */
[----:B--2---:R-:W-:-:S02]  /*00c0*/  UPRMT UR40, UR38, 0x7773, URZ ;  /* 0x0000777326287896 */ /* 0x004fc400080000ff */
[----:B------:R-:W-:Y:S02]  /*00d0*/  UPRMT UR41, UR38, 0x7772, URZ ;  /* 0x0000777226297896 */ /* 0x000fe400080000ff */
[----:B------:R-:W-:Y:S02]  /*00e0*/  UPRMT UR42, UR38, 0x7771, URZ ;  /* 0x00007771262a7896 */ /* 0x000fe400080000ff */
[----:B------:R-:W-:Y:S01]  /*00f0*/  UPRMT UR43, UR38, 0x7770, URZ ;  /* 0x00007770262b7896 */ /* 0x000fe200080000ff */
[----:B-1----:R-:W-:Y:S02]  /*0100*/  IMAD R54, R55, -0x200, R54 ;  /* 0xfffffe0037367824 */ /* 0x002fe400078e0236 */
[----:B---3--:R-:W-:-:S03]  /*0110*/  IMAD.MOV.U32 R45, RZ, RZ, R25 ;  /* 0x000000ffff2d7224 */ /* 0x008fc600078e0019 */
[----:B------:R-:W-:-:S13]  /*0120*/  ISETP.GE.AND P0, PT, R25, R54, PT ;  /* 0x000000361900720c */ /* 0x000fda0003f06270 */
[----:B0---4-:R-:W-:Y:S05]  /*0130*/  @P0 BRA `(.L_x_6739) ;  /* 0x0000004400800947 */ /* 0x011fea0003800000 */
[----:B------:R-:W0:Y:S01]  /*0140*/  LDCU UR4, c[0x0][0x404] ;  /* 0x00008080ff0477ac */ /* 0x000e220008000800 */
[----:B------:R-:W1:Y:S01]  /*0150*/  LDC.64 R2, c[0x0][0x3d0] ;  /* 0x0000f400ff027b82 */ /* 0x000e620000000a00 */
[----:B------:R-:W-:-:S05]  /*0160*/  LEA R17, R55, R45, 0x9 ;  /* 0x0000002d37117211 */ /* 0x000fca00078e48ff */
        /* <DEDUP_REMOVED lines=16> */
.L_x_6743:
[----:B------:R3:W5:Y:S01]  /*0270*/  LDG.E.U8 R23, desc[UR36][R2.64] ;  /* 0x0000002402177981 */ /* 0x000762000c1e1100 */
[----:B------:R-:W-:Y:S05]  /*0280*/  BRA `(.L_x_6745) ;  /* 0x0000000c002c7947 */ /* 0x000fea0003800000 */
.L_x_6742:
        /* <DEDUP_REMOVED lines=8> */
.L_x_6747:
[----:B------:R1:W5:Y:S01]  /*0310*/  LDG.E R23, desc[UR36][R2.64] ;  /* 0x0000002402177981 */ /* 0x000362000c1e1900 */
[----:B------:R-:W-:Y:S05]  /*0320*/  BRA `(.L_x_6745) ;  /* 0x0000000c00047947 */ /* 0x000fea0003800000 */
.L_x_6746:
[----:B------:R2:W5:Y:S01]  /*0330*/  LDG.E.S16 R23, desc[UR36][R2.64] ;  /* 0x0000002402177981 */ /* 0x000562000c1e1700 */
[----:B------:R-:W-:Y:S05]  /*0340*/  BRA `(.L_x_6745) ;  /* 0x0000000800fc7947 */ /* 0x000fea0003800000 */
.L_x_6741:
        /* <DEDUP_REMOVED lines=9> */
.L_x_6749:
[----:B------:R-:W2:Y:S02]  /*03e0*/  LDG.E.U16 R2, desc[UR36][R2.64] ;  /* 0x0000002402027981 */ /* 0x000ea4000c1e1500 */
[----:B--2---:R-:W-:-:S06]  /*03f0*/  HADD2.F32 R23, -RZ, R2.H0_H0 ;  /* 0x20000002ff177230 */ /* 0x004fcc0000004100 */
[----:B------:R-:W0:Y:S01]  /*0400*/  F2I.FTZ.TRUNC.NTZ R23, R23 ;  /* 0x0000001700177305 */ /* 0x000e22000021f100 */
[----:B------:R-:W-:Y:S05]  /*0410*/  BRA `(.L_x_6745) ;  /* 0x0000000800c87947 */ /* 0x000fea0003800000 */
.L_x_6748:
        /* <DEDUP_REMOVED lines=9> */
.L_x_6751:
[----:B------:R-:W2:Y:S02]  /*04b0*/  LDG.E.U16 R2, desc[UR36][R2.64] ;  /* 0x0000002402027981 */ /* 0x000ea4000c1e1500 */
[----:B--2---:R-:W-:-:S06]  /*04c0*/  HADD2.F32 R23, -RZ, R2.H0_H0 ;  /* 0x20000002ff177230 */ /* 0x004fcc0000004100 */
[----:B------:R-:W0:Y:S01]  /*04d0*/  F2I.FTZ.TRUNC.NTZ R23, R23 ;  /* 0x0000001700177305 */ /* 0x000e22000021f100 */
[----:B------:R-:W-:Y:S05]  /*04e0*/  BRA `(.L_x_6745) ;  /* 0x0000000800947947 */ /* 0x000fea0003800000 */
.L_x_6750:
[----:B------:R-:W2:Y:S02]  /*04f0*/  LDG.E.64 R2, desc[UR36][R2.64] ;  /* 0x0000002402027981 */ /* 0x000ea4000c1e1b00 */
[----:B--2---:R0:W1:Y:S01]  /*0500*/  F2I.F64.TRUNC R23, R2 ;  /* 0x0000000200177311 */ /* 0x004062000030d100 */
[----:B------:R-:W-:Y:S05]  /*0510*/  BRA `(.L_x_6745) ;  /* 0x0000000800887947 */ /* 0x000fea0003800000 */
.L_x_6740:
        /* <DEDUP_REMOVED lines=12> */
.L_x_6754:
[----:B------:R-:W2:Y:S02]  /*05e0*/  LDG.E.64 R2, desc[UR36][R2.64] ;  /* 0x0000002402027981 */ /* 0x000ea4000c1e1b00 */
[----:B--2---:R0:W1:Y:S01]  /*05f0*/  F2I.F64.TRUNC R23, R2 ;  /* 0x0000000200177311 */ /* 0x004062000030d100 */
[----:B------:R-:W-:Y:S05]  /*0600*/  BRA `(.L_x_6745) ;  /* 0x00000008004c7947 */ /* 0x000fea0003800000 */
.L_x_6753:
        /* <DEDUP_REMOVED lines=26> */
.L_x_6756:
        /* <DEDUP_REMOVED lines=11> */
[----:B------:R0:W1:Y:S01]  /*0860*/  F2I.FTZ.TRUNC.NTZ R23, R0 ;  /* 0x0000000000177305 */ /* 0x000062000021f100 */
[----:B------:R-:W-:Y:S05]  /*0870*/  BRA `(.L_x_6745) ;  /* 0x0000000400b07947 */ /* 0x000fea0003800000 */
.L_x_6755:
[----:B------:R-:W2:Y:S02]  /*0880*/  LDG.E.U16 R23, desc[UR36][R2.64] ;  /* 0x0000002402177981 */ /* 0x000ea4000c1e1500 */
[----:B--2---:R-:W-:-:S06]  /*0890*/  IMAD.U32 R23, R23, 0x10000, RZ ;  /* 0x0001000017177824 */ /* 0x004fcc00078e00ff */
[----:B------:R-:W0:Y:S01]  /*08a0*/  F2I.FTZ.TRUNC.NTZ R23, R23 ;  /* 0x0000001700177305 */ /* 0x000e22000021f100 */
[----:B------:R-:W-:Y:S05]  /*08b0*/  BRA `(.L_x_6745) ;  /* 0x0000000400a07947 */ /* 0x000fea0003800000 */
.L_x_6752:
        /* <DEDUP_REMOVED lines=10> */
.L_x_6759:
        /* <DEDUP_REMOVED lines=21> */
.L_x_6763:
[----:B------:R-:W-:Y:S05]  /*0ab0*/  BSYNC.RECONVERGENT B1 ;  /* 0x0000000000017941 */ /* 0x000fea0003800200 */
.L_x_6762:
[----:B------:R-:W-:Y:S02]  /*0ac0*/  SHF.L.U32 R0, R0, 0x14, RZ ;  /* 0x0000001400007819 */ /* 0x000fe400000006ff */
[----:B------:R-:W-:-:S04]  /*0ad0*/  LEA R2, R2, 0x3b800000, 0x17 ;  /* 0x3b80000002027811 */ /* 0x000fc800078eb8ff */
[----:B------:R-:W-:-:S07]  /*0ae0*/  LOP3.LUT R23, R2, R0, R23, 0xfe, !PT ;  /* 0x0000000002177212 */ /* 0x000fce00078efe17 */
.L_x_6761:
[----:B------:R-:W-:Y:S05]  /*0af0*/  BSYNC.RECONVERGENT B0 ;  /* 0x0000000000007941 */ /* 0x000fea0003800200 */
.L_x_6760:
[----:B------:R-:W0:Y:S01]  /*0b00*/  F2I.FTZ.TRUNC.NTZ R23, R23 ;  /* 0x0000001700177305 */ /* 0x000e22000021f100 */
[----:B------:R-:W-:Y:S05]  /*0b10*/  BRA `(.L_x_6745) ;  /* 0x0000000400087947 */ /* 0x000fea0003800000 */
.L_x_6758:
        /* <DEDUP_REMOVED lines=21> */
.L_x_6767:
[----:B------:R-:W-:Y:S05]  /*0c70*/  BSYNC.RECONVERGENT B1 ;  /* 0x0000000000017941 */ /* 0x000fea0003800200 */
.L_x_6766:
[----:B------:R-:W-:Y:S01]  /*0c80*/  IMAD.SHL.U32 R0, R0, 0x200000, RZ ;  /* 0x0020000000007824 */ /* 0x000fe200078e00ff */
[----:B------:R-:W-:-:S04]  /*0c90*/  LEA R2, R2, 0x37800000, 0x17 ;  /* 0x3780000002027811 */ /* 0x000fc800078eb8ff */
[----:B------:R-:W-:-:S07]  /*0ca0*/  LOP3.LUT R23, R2, R0, R23, 0xfe, !PT ;  /* 0x0000000002177212 */ /* 0x000fce00078efe17 */
.L_x_6765:
[----:B------:R-:W-:Y:S05]  /*0cb0*/  BSYNC.RECONVERGENT B0 ;  /* 0x0000000000007941 */ /* 0x000fea0003800200 */
.L_x_6764:
[----:B------:R-:W0:Y:S01]  /*0cc0*/  F2I.FTZ.TRUNC.NTZ R23, R23 ;  /* 0x0000001700177305 */ /* 0x000e22000021f100 */
[----:B------:R-:W-:Y:S05]  /*0cd0*/  BRA `(.L_x_6745) ;  /* 0x0000000000987947 */ /* 0x000fea0003800000 */
.L_x_6757:
[----:B------:R-:W-:-:S09]  /*0ce0*/  UISETP.NE.AND UP0, UPT, UR4, 0x1c, UPT ;  /* 0x0000001c0400788c */ /* 0x000fd2000bf05270 */
[----:B------:R-:W-:Y:S05]  /*0cf0*/  BRA.U !UP0, `(.L_x_6768) ;  /* 0x00000001088c7547 */ /* 0x000fea000b800000 */
[----:B------:R-:W-:-:S09]  /*0d00*/  UISETP.NE.AND UP0, UPT, UR4, 0x1d, UPT ;  /* 0x0000001d0400788c */ /* 0x000fd2000bf05270 */
[----:B------:R-:W-:Y:S05]  /*0d10*/  BRA.U !UP0, `(.L_x_6769) ;  /* 0x00000001087c7547 */ /* 0x000fea000b800000 */
[----:B------:R-:W-:-:S09]  /*0d20*/  UISETP.NE.AND UP0, UPT, UR4, 0x2c, UPT ;  /* 0x0000002c0400788c */ /* 0x000fd2000bf05270 */
[----:B------:R-:W-:Y:S05]  /*0d30*/  BRA.U !UP0, `(.L_x_6770) ;  /* 0x0000000108487547 */ /* 0x000fea000b800000 */
.L_x_6744:
        /* <DEDUP_REMOVED lines=16> */
.L_x_6771:
[----:B------:R-:W-:Y:S01]  /*0e40*/  IMAD.MOV.U32 R23, RZ, RZ, RZ ;  /* 0x000000ffff177224 */ /* 0x000fe200078e00ff */
[----:B------:R-:W-:Y:S06]  /*0e50*/  BRA `(.L_x_6745) ;  /* 0x0000000000387947 */ /* 0x000fec0003800000 */
.L_x_6770:
        /* <DEDUP_REMOVED lines=8> */
.L_x_6773:
[----:B------:R-:W-:Y:S05]  /*0ee0*/  BSYNC.RECONVERGENT B0 ;  /* 0x0000000000007941 */ /* 0x000fea0003800200 */
.L_x_6772:
[----:B------:R-:W0:Y:S01]  /*0ef0*/  F2I.FTZ.TRUNC.NTZ R23, R23 ;  /* 0x0000001700177305 */ /* 0x000e22000021f100 */
[----:B------:R-:W-:Y:S05]  /*0f00*/  BRA `(.L_x_6745) ;  /* 0x00000000000c7947 */ /* 0x000fea0003800000 */
.L_x_6769:
[----:B------:R0:W5:Y:S01]  /*0f10*/  LDG.E R23, desc[UR36][R2.64] ;  /* 0x0000002402177981 */ /* 0x000162000c1e1900 */
[----:B------:R-:W-:Y:S05]  /*0f20*/  BRA `(.L_x_6745) ;  /* 0x0000000000047947 */ /* 0x000fea0003800000 */
.L_x_6768:
[----:B------:R0:W5:Y:S02]  /*0f30*/  LDG.E R23, desc[UR36][R2.64] ;  /* 0x0000002402177981 */ /* 0x000164000c1e1900 */
.L_x_6745:
[----:B01234-:R-:W0:Y:S01]  /*0f40*/  LDC.64 R2, c[0x0][0x3d8] ;  /* 0x0000f600ff027b82 */ /* 0x01fe220000000a00 */
        /* <DEDUP_REMOVED lines=17> */
.L_x_6777:
[----:B------:R1:W5:Y:S01]  /*1060*/  LDG.E.U8 R22, desc[UR36][R2.64] ;  /* 0x0000002402167981 */ /* 0x000362000c1e1100 */
[----:B------:R-:W-:Y:S05]  /*1070*/  BRA `(.L_x_6779) ;  /* 0x0000000c002c7947 */ /* 0x000fea0003800000 */
.L_x_6776:
        /* <DEDUP_REMOVED lines=8> */
.L_x_6781:
[----:B------:R3:W5:Y:S01]  /*1100*/  LDG.E R22, desc[UR36][R2.64] ;  /* 0x0000002402167981 */ /* 0x000762000c1e1900 */
[----:B------:R-:W-:Y:S05]  /*1110*/  BRA `(.L_x_6779) ;  /* 0x0000000c00047947 */ /* 0x000fea0003800000 */
.L_x_6780:
[----:B------:R2:W5:Y:S01]  /*1120*/  LDG.E.S16 R22, desc[UR36][R2.64] ;  /* 0x0000002402167981 */ /* 0x000562000c1e1700 */
[----:B------:R-:W-:Y:S05]  /*1130*/  BRA `(.L_x_6779) ;  /* 0x0000000800fc7947 */ /* 0x000fea0003800000 */
.L_x_6775:
        /* <DEDUP_REMOVED lines=9> */
.L_x_6783:
[----:B------:R-:W2:Y:S02]  /*11d0*/  LDG.E.U16 R2, desc[UR36][R2.64] ;  /* 0x0000002402027981 */ /* 0x000ea4000c1e1500 */
[----:B--2---:R-:W-:-:S06]  /*11e0*/  HADD2.F32 R22, -RZ, R2.H0_H0 ;  /* 0x20000002ff167230 */ /* 0x004fcc0000004100 */
[----:B------:R-:W0:Y:S01]  /*11f0*/  F2I.FTZ.TRUNC.NTZ R22, R22 ;  /* 0x0000001600167305 */ /* 0x000e22000021f100 */
[----:B------:R-:W-:Y:S05]  /*1200*/  BRA `(.L_x_6779) ;  /* 0x0000000800c87947 */ /* 0x000fea0003800000 */
.L_x_6782:
        /* <DEDUP_REMOVED lines=9> */
.L_x_6785:
[----:B------:R-:W2:Y:S02]  /*12a0*/  LDG.E.U16 R2, desc[UR36][R2.64] ;  /* 0x0000002402027981 */ /* 0x000ea4000c1e1500 */
[----:B--2---:R-:W-:-:S06]  /*12b0*/  HADD2.F32 R22, -RZ, R2.H0_H0 ;  /* 0x20000002ff167230 */ /* 0x004fcc0000004100 */
[----:B------:R-:W0:Y:S01]  /*12c0*/  F2I.FTZ.TRUNC.NTZ R22, R22 ;  /* 0x0000001600167305 */ /* 0x000e22000021f100 */
[----:B------:R-:W-:Y:S05]  /*12d0*/  BRA `(.L_x_6779) ;  /* 0x0000000800947947 */ /* 0x000fea0003800000 */
.L_x_6784:
[----:B------:R-:W2:Y:S02]  /*12e0*/  LDG.E.64 R2, desc[UR36][R2.64] ;  /* 0x0000002402027981 */ /* 0x000ea4000c1e1b00 */
[----:B--2---:R0:W1:Y:S01]  /*12f0*/  F2I.F64.TRUNC R22, R2 ;  /* 0x0000000200167311 */ /* 0x004062000030d100 */
[----:B------:R-:W-:Y:S05]  /*1300*/  BRA `(.L_x_6779) ;  /* 0x0000000800887947 */ /* 0x000fea0003800000 */
.L_x_6774:
        /* <DEDUP_REMOVED lines=12> */
.L_x_6788:
[----:B------:R-:W2:Y:S02]  /*13d0*/  LDG.E.64 R2, desc[UR36][R2.64] ;  /* 0x0000002402027981 */ /* 0x000ea4000c1e1b00 */
[----:B--2---:R0:W1:Y:S01]  /*13e0*/  F2I.F64.TRUNC R22, R2 ;  /* 0x0000000200167311 */ /* 0x004062000030d100 */
[----:B------:R-:W-:Y:S05]  /*13f0*/  BRA `(.L_x_6779) ;  /* 0x00000008004c7947 */ /* 0x000fea0003800000 */
.L_x_6787:
        /* <DEDUP_REMOVED lines=26> */
.L_x_6790:
        /* <DEDUP_REMOVED lines=13> */
.L_x_6789:
[----:B------:R-:W2:Y:S02]  /*1670*/  LDG.E.U16 R22, desc[UR36][R2.64] ;  /* 0x0000002402167981 */ /* 0x000ea4000c1e1500 */
[----:B--2---:R-:W-:-:S06]  /*1680*/  IMAD.U32 R22, R22, 0x10000, RZ ;  /* 0x0001000016167824 */ /* 0x004fcc00078e00ff */
[----:B------:R-:W0:Y:S01]  /*1690*/  F2I.FTZ.TRUNC.NTZ R22, R22 ;  /* 0x0000001600167305 */ /* 0x000e22000021f100 */
[----:B------:R-:W-:Y:S05]  /*16a0*/  BRA `(.L_x_6779) ;  /* 0x0000000400a07947 */ /* 0x000fea0003800000 */
.L_x_6786:
        /* <DEDUP_REMOVED lines=10> */
.L_x_6793:
        /* <DEDUP_REMOVED lines=21> */
.L_x_6797:
[----:B------:R-:W-:Y:S05]  /*18a0*/  BSYNC.RECONVERGENT B1 ;  /* 0x0000000000017941 */ /* 0x000fea0003800200 */
.L_x_6796:
[----:B------:R-:W-:Y:S01]  /*18b0*/  IMAD.SHL.U32 R0, R0, 0x100000, RZ ;  /* 0x0010000000007824 */ /* 0x000fe200078e00ff */
[----:B------:R-:W-:-:S04]  /*18c0*/  LEA R2, R2, 0x3b800000, 0x17 ;  /* 0x3b80000002027811 */ /* 0x000fc800078eb8ff */
[----:B------:R-:W-:-:S07]  /*18d0*/  LOP3.LUT R22, R2, R0, R7, 0xfe, !PT ;  /* 0x0000000002167212 */ /* 0x000fce00078efe07 */
.L_x_6795:
[----:B------:R-:W-:Y:S05]  /*18e0*/  BSYNC.RECONVERGENT B0 ;  /* 0x0000000000007941 */ /* 0x000fea0003800200 */
.L_x_6794:
[----:B------:R-:W0:Y:S01]  /*18f0*/  F2I.FTZ.TRUNC.NTZ R22, R22 ;  /* 0x0000001600167305 */ /* 0x000e22000021f100 */
[----:B------:R-:W-:Y:S05]  /*1900*/  BRA `(.L_x_6779) ;  /* 0x0000000400087947 */ /* 0x000fea0003800000 */
.L_x_6792:
        /* <DEDUP_REMOVED lines=21> */
.L_x_6801:
[----:B------:R-:W-:Y:S05]  /*1a60*/  BSYNC.RECONVERGENT B1 ;  /* 0x0000000000017941 */ /* 0x000fea0003800200 */
.L_x_6800:
[----:B------:R-:W-:Y:S01]  /*1a70*/  IMAD.SHL.U32 R0, R0, 0x200000, RZ ;  /* 0x0020000000007824 */ /* 0x000fe200078e00ff */
[----:B------:R-:W-:-:S04]  /*1a80*/  LEA R2, R2, 0x37800000, 0x17 ;  /* 0x3780000002027811 */ /* 0x000fc800078eb8ff */
[----:B------:R-:W-:-:S07]  /*1a90*/  LOP3.LUT R22, R2, R0, R7, 0xfe, !PT ;  /* 0x0000000002167212 */ /* 0x000fce00078efe07 */
.L_x_6799:
[----:B------:R-:W-:Y:S05]  /*1aa0*/  BSYNC.RECONVERGENT B0 ;  /* 0x0000000000007941 */ /* 0x000fea0003800200 */
.L_x_6798:
[----:B------:R-:W0:Y:S01]  /*1ab0*/  F2I.FTZ.TRUNC.NTZ R22, R22 ;  /* 0x0000001600167305 */ /* 0x000e22000021f100 */
[----:B------:R-:W-:Y:S05]  /*1ac0*/  BRA `(.L_x_6779) ;  /* 0x0000000000987947 */ /* 0x000fea0003800000 */
.L_x_6791:
[----:B------:R-:W-:-:S09]  /*1ad0*/  UISETP.NE.AND UP0, UPT, UR4, 0x1c, UPT ;  /* 0x0000001c0400788c */ /* 0x000fd2000bf05270 */
[----:B------:R-:W-:Y:S05]  /*1ae0*/  BRA.U !UP0, `(.L_x_6802) ;  /* 0x00000001088c7547 */ /* 0x000fea000b800000 */
[----:B------:R-:W-:-:S09]  /*1af0*/  UISETP.NE.AND UP0, UPT, UR4, 0x1d, UPT ;  /* 0x0000001d0400788c */ /* 0x000fd2000bf05270 */
[----:B------:R-:W-:Y:S05]  /*1b00*/  BRA.U !UP0, `(.L_x_6803) ;  /* 0x00000001087c7547 */ /* 0x000fea000b800000 */
[----:B------:R-:W-:-:S09]  /*1b10*/  UISETP.NE.AND UP0, UPT, UR4, 0x2c, UPT ;  /* 0x0000002c0400788c */ /* 0x000fd2000bf05270 */
[----:B------:R-:W-:Y:S05]  /*1b20*/  BRA.U !UP0, `(.L_x_6804) ;  /* 0x0000000108487547 */ /* 0x000fea000b800000 */
.L_x_6778:
        /* <DEDUP_REMOVED lines=16> */
.L_x_6805:
[----:B------:R-:W-:Y:S01]  /*1c30*/  IMAD.MOV.U32 R22, RZ, RZ, RZ ;  /* 0x000000ffff167224 */ /* 0x000fe200078e00ff */
[----:B------:R-:W-:Y:S06]  /*1c40*/  BRA `(.L_x_6779) ;  /* 0x0000000000387947 */ /* 0x000fec0003800000 */
.L_x_6804:
        /* <DEDUP_REMOVED lines=8> */
.L_x_6807:
[----:B------:R-:W-:Y:S05]  /*1cd0*/  BSYNC.RECONVERGENT B0 ;  /* 0x0000000000007941 */ /* 0x000fea0003800200 */
.L_x_6806:
[----:B------:R-:W0:Y:S01]  /*1ce0*/  F2I.FTZ.TRUNC.NTZ R22, R22 ;  /* 0x0000001600167305 */ /* 0x000e22000021f100 */
[----:B------:R-:W-:Y:S05]  /*1cf0*/  BRA `(.L_x_6779) ;  /* 0x00000000000c7947 */ /* 0x000fea0003800000 */
.L_x_6803:
[----:B------:R0:W5:Y:S01]  /*1d00*/  LDG.E R22, desc[UR36][R2.64] ;  /* 0x0000002402167981 */ /* 0x000162000c1e1900 */
[----:B------:R-:W-:Y:S05]  /*1d10*/  BRA `(.L_x_6779) ;  /* 0x0000000000047947 */ /* 0x000fea0003800000 */
.L_x_6802:
[----:B------:R0:W5:Y:S02]  /*1d20*/  LDG.E R22, desc[UR36][R2.64] ;  /* 0x0000002402167981 */ /* 0x000164000c1e1900 */
.L_x_6779:
[----:B0-----:R-:W0:Y:S01]  /*1d30*/  LDC.64 R4, c[0x0][0x3e0] ;  /* 0x0000f800ff047b82 */ /* 0x001e220000000a00 */
[----:B------:R-:W1:Y:S01]  /*1d40*/  LDCU UR5, c[0x0][0x40c] ;  /* 0x00008180ff0577ac */ /* 0x000e620008000800 */
[----:B------:R-:W-:-:S04]  /*1d50*/  UPRMT UR4, UR38, 0x7772, URZ ;  /* 0x0000777226047896 */ /* 0x000fc800080000ff */
[----:B------:R-:W-:Y:S01]  /*1d60*/  UISETP.GT.AND UP0, UPT, UR4, 0x9, UPT ;  /* 0x000000090400788c */ /* 0x000fe2000bf04270 */
[----:B-1234-:R-:W-:-:S05]  /*1d70*/  IMAD R3, R17, UR5, RZ ;  /* 0x0000000511037c24 */ /* 0x01efca000f8e02ff */
        /* <DEDUP_REMOVED lines=13> */
.L_x_6811:
[----:B------:R0:W5:Y:S01]  /*1e50*/  LDG.E.U8 R2, desc[UR36][R4.64] ;  /* 0x0000002404027981 */ /* 0x000162000c1e1100 */
[----:B------:R-:W-:Y:S05]  /*1e60*/  BRA `(.L_x_6813) ;  /* 0x0000000c002c7947 */ /* 0x000fea0003800000 */
.L_x_6810:
        /* <DEDUP_REMOVED lines=8> */
.L_x_6815:
[----:B------:R0:W5:Y:S01]  /*1ef0*/  LDG.E R2, desc[UR36][R4.64] ;  /* 0x0000002404027981 */ /* 0x000162000c1e1900 */
[----:B------:R-:W-:Y:S05]  /*1f00*/  BRA `(.L_x_6813) ;  /* 0x0000000c00047947 */ /* 0x000fea0003800000 */
.L_x_6814:
[----:B------:R0:W5:Y:S01]  /*1f10*/  LDG.E.S16 R2, desc[UR36][R4.64] ;  /* 0x0000002404027981 */ /* 0x000162000c1e1700 */
[----:B------:R-:W-:Y:S05]  /*1f20*/  BRA `(.L_x_6813) ;  /* 0x0000000800fc7947 */ /* 0x000fea0003800000 */
.L_x_6809:
[----:B------:R-:W-:-:S09]  /*1f30*/  UISETP.GT.AND UP0, UPT, UR4, 0x6, UPT ;  /* 0x000000060400788c */ /* 0x000fd2000bf04270 */
[----:B------:R-:W-:Y:S05]  /*1f40*/  BRA.U UP0, `(.L_x_6816) ;  /* 0x00000001002c7547 */ /* 0x000fea000b800000 */
[----:B------:R-:W-:-:S09]  /*1f50*/  UISETP.NE.AND UP0, UPT, UR4, 0x5, UPT ;  /* 0x000000050400788c */ /* 0x000fd2000bf05270 */
[----:B------:R-:W-:Y:S05]  /*1f60*/  BRA.U !UP0, `(.L_x_6817) ;  /* 0x0000000108147547 */ /* 0x000fea000b800000 */
[----:B------:R-:W-:-:S09]  /*1f70*/  UISETP.NE.AND UP0, UPT, UR4, 0x6, UPT ;  /* 0x000000060400788c */ /* 0x000fd2000bf05270 */
[----:B------:R-:W-:Y:S05]  /*1f80*/  BRA.U UP0, `(.L_x_6812) ;  /* 0x0000000900647547 */ /* 0x000fea000b800000 */
[----:B------:R-:W2:Y:S02]  /*1f90*/  LDG.E R2, desc[UR36][R4.64] ;  /* 0x0000002404027981 */ /* 0x000ea4000c1e1900 */
[----:B--2---:R-:W1:Y:S01]  /*1fa0*/  F2I.FTZ.TRUNC.NTZ R2, R2 ;  /* 0x0000000200027305 */ /* 0x004e62000021f100 */
[----:B------:R-:W-:Y:S05]  /*1fb0*/  BRA `(.L_x_6813) ;  /* 0x0000000800d87947 */ /* 0x000fea0003800000 */
.L_x_6817:
[----:B------:R-:W2:Y:S02]  /*1fc0*/  LDG.E.U16 R4, desc[UR36][R4.64] ;  /* 0x0000002404047981 */ /* 0x000ea4000c1e1500 */
[----:B--2---:R-:W-:-:S06]  /*1fd0*/  HADD2.F32 R2, -RZ, R4.H0_H0 ;  /* 0x20000004ff027230 */ /* 0x004fcc0000004100 */
[----:B------:R-:W0:Y:S01]  /*1fe0*/  F2I.FTZ.TRUNC.NTZ R2, R2 ;  /* 0x0000000200027305 */ /* 0x000e22000021f100 */
[----:B------:R-:W-:Y:S05]  /*1ff0*/  BRA `(.L_x_6813) ;  /* 0x0000000800c87947 */ /* 0x000fea0003800000 */
.L_x_6816:
[----:B------:R-:W-:-:S09]  /*2000*/  UISETP.NE.AND UP0, UPT, UR4, 0x7, UPT ;  /* 0x000000070400788c */ /* 0x000fd2000bf05270 */
[----:B------:R-:W-:Y:S05]  /*2010*/  BRA.U !UP0, `(.L_x_6818) ;  /* 0x00000001082c7547 */ /* 0x000fea000b800000 */
[----:B------:R-:W-:-:S09]  /*2020*/  UISETP.NE.AND UP0, UPT, UR4, 0x8, UPT ;  /* 0x000000080400788c */ /* 0x000fd2000bf05270 */
[----:B------:R-:W-:Y:S05]  /*2030*/  BRA.U !UP0, `(.L_x_6819) ;  /* 0x0000000108147547 */ /* 0x000fea000b800000 */
[----:B------:R-:W-:-:S09]  /*2040*/  UISETP.NE.AND UP0, UPT, UR4, 0x9, UPT ;  /* 0x000000090400788c */ /* 0x000fd2000bf05270 */
[----:B------:R-:W-:Y:S05]  /*2050*/  BRA.U UP0, `(.L_x_6812) ;  /* 0x0000000900307547 */ /* 0x000fea000b800000 */
[----:B------:R-:W2:Y:S02]  /*2060*/  LDG.E R2, desc[UR36][R4.64] ;  /* 0x0000002404027981 */ /* 0x000ea4000c1e1900 */
[----:B--2---:R-:W3:Y:S01]  /*2070*/  F2I.FTZ.TRUNC.NTZ R2, R2 ;  /* 0x0000000200027305 */ /* 0x004ee2000021f100 */
[----:B------:R-:W-:Y:S05]  /*2080*/  BRA `(.L_x_6813) ;  /* 0x0000000800a47947 */ /* 0x000fea0003800000 */
.L_x_6819:
[----:B------:R-:W2:Y:S02]  /*2090*/  LDG.E.U16 R4, desc[UR36][R4.64] ;  /* 0x0000002404047981 */ /* 0x000ea4000c1e1500 */
[----:B--2---:R-:W-:-:S06]  /*20a0*/  HADD2.F32 R2, -RZ, R4.H0_H0 ;  /* 0x20000004ff027230 */ /* 0x004fcc0000004100 */
[----:B------:R-:W2:Y:S01]  /*20b0*/  F2I.FTZ.TRUNC.NTZ R2, R2 ;  /* 0x0000000200027305 */ /* 0x000ea2000021f100 */
[----:B------:R-:W-:Y:S05]  /*20c0*/  BRA `(.L_x_6813) ;  /* 0x0000000800947947 */ /* 0x000fea0003800000 */
.L_x_6818:
[----:B------:R-:W2:Y:S02]  /*20d0*/  LDG.E.64 R2, desc[UR36][R4.64] ;  /* 0x0000002404027981 */ /* 0x000ea4000c1e1b00 */
[----:B--2---:R4:W0:Y:S01]  /*20e0*/  F2I.F64.TRUNC R2, R2 ;  /* 0x0000000200027311 */ /* 0x004822000030d100 */
[----:B------:R-:W-:Y:S05]  /*20f0*/  BRA `(.L_x_6813) ;  /* 0x0000000800887947 */ /* 0x000fea0003800000 */
.L_x_6808:
        /* <DEDUP_REMOVED lines=12> */
.L_x_6822:
[----:B------:R-:W2:Y:S02]  /*21c0*/  LDG.E.64 R2, desc[UR36][R4.64] ;  /* 0x0000002404027981 */ /* 0x000ea4000c1e1b00 */
[----:B--2---:R0:W1:Y:S01]  /*21d0*/  F2I.F64.TRUNC R2, R2 ;  /* 0x0000000200027311 */ /* 0x004062000030d100 */
[----:B------:R-:W-:Y:S05]  /*21e0*/  BRA `(.L_x_6813) ;  /* 0x00000008004c7947 */ /* 0x000fea0003800000 */
.L_x_6821:
        /* <DEDUP_REMOVED lines=26> */
.L_x_6824:
        /* <DEDUP_REMOVED lines=13> */
.L_x_6823:
[----:B------:R-:W2:Y:S02]  /*2460*/  LDG.E.U16 R2, desc[UR36][R4.64] ;  /* 0x0000002404027981 */ /* 0x000ea4000c1e1500 */
[----:B--2---:R-:W-:-:S06]  /*2470*/  IMAD.U32 R2, R2, 0x10000, RZ ;  /* 0x0001000002027824 */ /* 0x004fcc00078e00ff */
[----:B------:R-:W0:Y:S01]  /*2480*/  F2I.FTZ.TRUNC.NTZ R2, R2 ;  /* 0x0000000200027305 */ /* 0x000e22000021f100 */
[----:B------:R-:W-:Y:S05]  /*2490*/  BRA `(.L_x_6813) ;  /* 0x0000000400a07947 */ /* 0x000fea0003800000 */
.L_x_6820:
        /* <DEDUP_REMOVED lines=10> */
.L_x_6827:
        /* <DEDUP_REMOVED lines=21> */
.L_x_6831:
[----:B------:R-:W-:Y:S05]  /*2690*/  BSYNC.RECONVERGENT B1 ;  /* 0x0000000000017941 */ /* 0x000fea0003800200 */
.L_x_6830:
[----:B------:R-:W-:Y:S02]  /*26a0*/  SHF.L.U32 R0, R0, 0x14, RZ ;  /* 0x0000001400007819 */ /* 0x000fe400000006ff */
[----:B------:R-:W-:-:S04]  /*26b0*/  LEA R2, R2, 0x3b800000, 0x17 ;  /* 0x3b80000002027811 */ /* 0x000fc800078eb8ff */
[----:B------:R-:W-:-:S07]  /*26c0*/  LOP3.LUT R2, R2, R0, R7, 0xfe, !PT ;  /* 0x0000000002027212 */ /* 0x000fce00078efe07 */
.L_x_6829:
[----:B------:R-:W-:Y:S05]  /*26d0*/  BSYNC.RECONVERGENT B0 ;  /* 0x0000000000007941 */ /* 0x000fea0003800200 */
.L_x_6828:
[----:B------:R-:W0:Y:S01]  /*26e0*/  F2I.FTZ.TRUNC.NTZ R2, R2 ;  /* 0x0000000200027305 */ /* 0x000e22000021f100 */
[----:B------:R-:W-:Y:S05]  /*26f0*/  BRA `(.L_x_6813) ;  /* 0x0000000400087947 */ /* 0x000fea0003800000 */
.L_x_6826:
        /* <DEDUP_REMOVED lines=21> */
.L_x_6835:
[----:B------:R-:W-:Y:S05]  /*2850*/  BSYNC.RECONVERGENT B1 ;  /* 0x0000000000017941 */ /* 0x000fea0003800200 */
.L_x_6834:
[----:B------:R-:W-:Y:S01]  /*2860*/  IMAD.SHL.U32 R0, R0, 0x200000, RZ ;  /* 0x0020000000007824 */ /* 0x000fe200078e00ff */
[----:B------:R-:W-:-:S04]  /*2870*/  LEA R2, R2, 0x37800000, 0x17 ;  /* 0x3780000002027811 */ /* 0x000fc800078eb8ff */
[----:B------:R-:W-:-:S07]  /*2880*/  LOP3.LUT R2, R2, R0, R7, 0xfe, !PT ;  /* 0x0000000002027212 */ /* 0x000fce00078efe07 */
.L_x_6833:
[----:B------:R-:W-:Y:S05]  /*2890*/  BSYNC.RECONVERGENT B0 ;  /* 0x0000000000007941 */ /* 0x000fea0003800200 */
.L_x_6832:
[----:B------:R-:W0:Y:S01]  /*28a0*/  F2I.FTZ.TRUNC.NTZ R2, R2 ;  /* 0x0000000200027305 */ /* 0x000e22000021f100 */
[----:B------:R-:W-:Y:S05]  /*28b0*/  BRA `(.L_x_6813) ;  /* 0x0000000000987947 */ /* 0x000fea0003800000 */
.L_x_6825:
[----:B------:R-:W-:-:S09]  /*28c0*/  UISETP.NE.AND UP0, UPT, UR4, 0x1c, UPT ;  /* 0x0000001c0400788c */ /* 0x000fd2000bf05270 */
[----:B------:R-:W-:Y:S05]  /*28d0*/  BRA.U !UP0, `(.L_x_6836) ;  /* 0x00000001088c7547 */ /* 0x000fea000b800000 */
[----:B------:R-:W-:-:S09]  /*28e0*/  UISETP.NE.AND UP0, UPT, UR4, 0x1d, UPT ;  /* 0x0000001d0400788c */ /* 0x000fd2000bf05270 */
[----:B------:R-:W-:Y:S05]  /*28f0*/  BRA.U !UP0, `(.L_x_6837) ;  /* 0x00000001087c7547 */ /* 0x000fea000b800000 */
[----:B------:R-:W-:-:S09]  /*2900*/  UISETP.NE.AND UP0, UPT, UR4, 0x2c, UPT ;  /* 0x0000002c0400788c */ /* 0x000fd2000bf05270 */
[----:B------:R-:W-:Y:S05]  /*2910*/  BRA.U !UP0, `(.L_x_6838) ;  /* 0x0000000108487547 */ /* 0x000fea000b800000 */
.L_x_6812:
        /* <DEDUP_REMOVED lines=15> */
[----:B--2--5:R-:W-:Y:S05]  /*2a10*/  CALL.ABS.NOINC R2 ;  /* 0x0000000002007343 */ /* 0x024fea0003c00000 */
.L_x_6839:
[----:B------:R-:W-:Y:S01]  /*2a20*/  IMAD.MOV.U32 R2, RZ, RZ, RZ ;  /* 0x000000ffff027224 */ /* 0x000fe200078e00ff */
[----:B------:R-:W-:Y:S06]  /*2a30*/  BRA `(.L_x_6813) ;  /* 0x0000000000387947 */ /* 0x000fec0003800000 */
.L_x_6838:
        /* <DEDUP_REMOVED lines=8> */
.L_x_6841:
[----:B------:R-:W-:Y:S05]  /*2ac0*/  BSYNC.RECONVERGENT B0 ;  /* 0x0000000000007941 */ /* 0x000fea0003800200 */
.L_x_6840:
[----:B------:R-:W0:Y:S01]  /*2ad0*/  F2I.FTZ.TRUNC.NTZ R2, R2 ;  /* 0x0000000200027305 */ /* 0x000e22000021f100 */
[----:B------:R-:W-:Y:S05]  /*2ae0*/  BRA `(.L_x_6813) ;  /* 0x00000000000c7947 */ /* 0x000fea0003800000 */
.L_x_6837:
[----:B------:R0:W5:Y:S01]  /*2af0*/  LDG.E R2, desc[UR36][R4.64] ;  /* 0x0000002404027981 */ /* 0x000162000c1e1900 */
[----:B------:R-:W-:Y:S05]  /*2b00*/  BRA `(.L_x_6813) ;  /* 0x0000000000047947 */ /* 0x000fea0003800000 */
.L_x_6836:
[----:B------:R0:W5:Y:S02]  /*2b10*/  LDG.E R2, desc[UR36][R4.64] ;  /* 0x0000002404027981 */ /* 0x000164000c1e1900 */
.L_x_6813:
[----:B0-----:R-:W0:Y:S01]  /*2b20*/  LDC.64 R4, c[0x0][0x3e8] ;  /* 0x0000fa00ff047b82 */ /* 0x001e220000000a00 */
[----:B------:R-:W4:Y:S01]  /*2b30*/  LDCU UR5, c[0x0][0x410] ;  /* 0x00008200ff0577ac */ /* 0x000f220008000800 */
[----:B------:R-:W-:-:S04]  /*2b40*/  UPRMT UR4, UR38, 0x7773, URZ ;  /* 0x0000777326047896 */ /* 0x000fc800080000ff */
[----:B------:R-:W-:Y:S01]  /*2b50*/  UISETP.GT.AND UP0, UPT, UR4, 0x9, UPT ;  /* 0x000000090400788c */ /* 0x000fe2000bf04270 */
[----:B----4-:R-:W-:-:S05]  /*2b60*/  IMAD R3, R17, UR5, RZ ;  /* 0x0000000511037c24 */ /* 0x010fca000f8e02ff */
        /* <DEDUP_REMOVED lines=13> */
.L_x_6845:
[----:B------:R0:W5:Y:S01]  /*2c40*/  LDG.E.U8 R16, desc[UR36][R4.64] ;  /* 0x0000002404107981 */ /* 0x000162000c1e1100 */
[----:B------:R-:W-:Y:S05]  /*2c50*/  BRA `(.L_x_6847) ;  /* 0x0000000c00307947 */ /* 0x000fea0003800000 */
.L_x_6844:
        /* <DEDUP_REMOVED lines=8> */
.L_x_6849:
[----:B------:R0:W5:Y:S01]  /*2ce0*/  LDG.E R16, desc[UR36][R4.64] ;  /* 0x0000002404107981 */ /* 0x000162000c1e1900 */
[----:B------:R-:W-:Y:S05]  /*2cf0*/  BRA `(.L_x_6847) ;  /* 0x0000000c00087947 */ /* 0x000fea0003800000 */
.L_x_6848:
[----:B------:R0:W5:Y:S01]  /*2d00*/  LDG.E.S16 R16, desc[UR36][R4.64] ;  /* 0x0000002404107981 */ /* 0x000162000c1e1700 */
[----:B------:R-:W-:Y:S05]  /*2d10*/  BRA `(.L_x_6847) ;  /* 0x0000000c00007947 */ /* 0x000fea0003800000 */
.L_x_6843:
[----:B------:R-:W-:-:S09]  /*2d20*/  UISETP.GT.AND UP0, UPT, UR4, 0x6, UPT ;  /* 0x000000060400788c */ /* 0x000fd2000bf04270 */
[----:B------:R-:W-:Y:S05]  /*2d30*/  BRA.U UP0, `(.L_x_6850) ;  /* 0x00000001002c7547 */ /* 0x000fea000b800000 */
[----:B------:R-:W-:-:S09]  /*2d40*/  UISETP.NE.AND UP0, UPT, UR4, 0x5, UPT ;  /* 0x000000050400788c */ /* 0x000fd2000bf05270 */
[----:B------:R-:W-:Y:S05]  /*2d50*/  BRA.U !UP0, `(.L_x_6851) ;  /* 0x0000000108147547 */ /* 0x000fea000b800000 */
[----:B------:R-:W-:-:S09]  /*2d60*/  UISETP.NE.AND UP0, UPT, UR4, 0x6, UPT ;  /* 0x000000060400788c */ /* 0x000fd2000bf05270 */
[----:B------:R-:W-:Y:S05]  /*2d70*/  BRA.U UP0, `(.L_x_6846) ;  /* 0x0000000900687547 */ /* 0x000fea000b800000 */
[----:B------:R-:W4:Y:S02]  /*2d80*/  LDG.E R4, desc[UR36][R4.64] ;  /* 0x0000002404047981 */ /* 0x000f24000c1e1900 */
[----:B----4-:R0:W4:Y:S01]  /*2d90*/  F2I.FTZ.TRUNC.NTZ R16, R4 ;  /* 0x0000000400107305 */ /* 0x010122000021f100 */
[----:B------:R-:W-:Y:S05]  /*2da0*/  BRA `(.L_x_6847) ;  /* 0x0000000800dc7947 */ /* 0x000fea0003800000 */
.L_x_6851:
[----:B------:R-:W4:Y:S02]  /*2db0*/  LDG.E.U16 R4, desc[UR36][R4.64] ;  /* 0x0000002404047981 */ /* 0x000f24000c1e1500 */
[----:B----4-:R-:W-:-:S06]  /*2dc0*/  HADD2.F32 R16, -RZ, R4.H0_H0 ;  /* 0x20000004ff107230 */ /* 0x010fcc0000004100 */
[----:B------:R-:W0:Y:S01]  /*2dd0*/  F2I.FTZ.TRUNC.NTZ R16, R16 ;  /* 0x0000001000107305 */ /* 0x000e22000021f100 */
[----:B------:R-:W-:Y:S05]  /*2de0*/  BRA `(.L_x_6847) ;  /* 0x0000000800cc7947 */ /* 0x000fea0003800000 */
.L_x_6850:
[----:B------:R-:W-:-:S09]  /*2df0*/  UISETP.NE.AND UP0, UPT, UR4, 0x7, UPT ;  /* 0x000000070400788c */ /* 0x000fd2000bf05270 */
[----:B------:R-:W-:Y:S05]  /*2e00*/  BRA.U !UP0, `(.L_x_6852) ;  /* 0x00000001082c7547 */ /* 0x000fea000b800000 */
[----:B------:R-:W-:-:S09]  /*2e10*/  UISETP.NE.AND UP0, UPT, UR4, 0x8, UPT ;  /* 0x000000080400788c */ /* 0x000fd2000bf05270 */
[----:B------:R-:W-:Y:S05]  /*2e20*/  BRA.U !UP0, `(.L_x_6853) ;  /* 0x0000000108147547 */ /* 0x000fea000b800000 */
[----:B------:R-:W-:-:S09]  /*2e30*/  UISETP.NE.AND UP0, UPT, UR4, 0x9, UPT ;  /* 0x000000090400788c */ /* 0x000fd2000bf05270 */
[----:B------:R-:W-:Y:S05]  /*2e40*/  BRA.U UP0, `(.L_x_6846) ;  /* 0x0000000900347547 */ /* 0x000fea000b800000 */
[----:B------:R-:W4:Y:S02]  /*2e50*/  LDG.E R4, desc[UR36][R4.64] ;  /* 0x0000002404047981 */ /* 0x000f24000c1e1900 */
[----:B----4-:R0:W4:Y:S01]  /*2e60*/  F2I.FTZ.TRUNC.NTZ R16, R4 ;  /* 0x0000000400107305 */ /* 0x010122000021f100 */
[----:B------:R-:W-:Y:S05]  /*2e70*/  BRA `(.L_x_6847) ;  /* 0x0000000800a87947 */ /* 0x000fea0003800000 */
.L_x_6853:
[----:B------:R-:W4:Y:S02]  /*2e80*/  LDG.E.U16 R4, desc[UR36][R4.64] ;  /* 0x0000002404047981 */ /* 0x000f24000c1e1500 */
[----:B----4-:R-:W-:-:S06]  /*2e90*/  HADD2.F32 R16, -RZ, R4.H0_H0 ;  /* 0x20000004ff107230 */ /* 0x010fcc0000004100 */
[----:B------:R-:W0:Y:S01]  /*2ea0*/  F2I.FTZ.TRUNC.NTZ R16, R16 ;  /* 0x0000001000107305 */ /* 0x000e22000021f100 */
[----:B------:R-:W-:Y:S05]  /*2eb0*/  BRA `(.L_x_6847) ;  /* 0x0000000800987947 */ /* 0x000fea0003800000 */
.L_x_6852:
[----:B------:R-:W4:Y:S02]  /*2ec0*/  LDG.E.64 R4, desc[UR36][R4.64] ;  /* 0x0000002404047981 */ /* 0x000f24000c1e1b00 */
[----:B----4-:R0:W4:Y:S01]  /*2ed0*/  F2I.F64.TRUNC R16, R4 ;  /* 0x0000000400107311 */ /* 0x010122000030d100 */
[----:B------:R-:W-:Y:S05]  /*2ee0*/  BRA `(.L_x_6847) ;  /* 0x00000008008c7947 */ /* 0x000fea0003800000 */
.L_x_6842:
        /* <DEDUP_REMOVED lines=8> */
[----:B------:R-:W4:Y:S02]  /*2f70*/  LDG.E.U8 R4, desc[UR36][R4.64] ;  /* 0x0000002404047981 */ /* 0x000f24000c1e1100 */
[----:B----4-:R-:W-:-:S04]  /*2f80*/  ISETP.NE.AND P0, PT, R4, RZ, PT ;  /* 0x000000ff0400720c */ /* 0x010fc80003f05270 */
[----:B------:R-:W-:Y:S01]  /*2f90*/  SEL R16, RZ, 0x1, !P0 ;  /* 0x00000001ff107807 */ /* 0x000fe20004000000 */
[----:B------:R-:W-:Y:S08]  /*2fa0*/  BRA `(.L_x_6847) ;  /* 0x00000008005c7947 */ /* 0x000ff00003800000 */
.L_x_6856:
[----:B------:R-:W4:Y:S02]  /*2fb0*/  LDG.E.64 R4, desc[UR36][R4.64] ;  /* 0x0000002404047981 */ /* 0x000f24000c1e1b00 */
[----:B----4-:R0:W4:Y:S01]  /*2fc0*/  F2I.F64.TRUNC R16, R4 ;  /* 0x0000000400107311 */ /* 0x010122000030d100 */
[----:B------:R-:W-:Y:S05]  /*2fd0*/  BRA `(.L_x_6847) ;  /* 0x0000000800507947 */ /* 0x000fea0003800000 */
.L_x_6855:
[----:B------:R-:W-:-:S09]  /*2fe0*/  UISETP.NE.AND UP0, UPT, UR4, 0xf, UPT ;  /* 0x0000000f0400788c */ /* 0x000fd2000bf05270 */
[----:B------:R-:W-:Y:S05]  /*2ff0*/  BRA.U !UP0, `(.L_x_6857) ;  /* 0x0000000108987547 */ /* 0x000fea000b800000 */
[----:B------:R-:W-:-:S09]  /*3000*/  UISETP.NE.AND UP0, UPT, UR4, 0x17, UPT ;  /* 0x000000170400788c */ /* 0x000fd2000bf05270 */
[----:B------:R-:W-:Y:S05]  /*3010*/  BRA.U !UP0, `(.L_x_6858) ;  /* 0x0000000108587547 */ /* 0x000fea000b800000 */
[----:B------:R-:W-:-:S09]  /*3020*/  UISETP.NE.AND UP0, UPT, UR4, 0x18, UPT ;  /* 0x000000180400788c */ /* 0x000fd2000bf05270 */
[----:B------:R-:W-:Y:S05]  /*3030*/  BRA.U UP0, `(.L_x_6846) ;  /* 0x0000000500b87547 */ /* 0x000fea000b800000 */
[----:B------:R-:W4:Y:S01]  /*3040*/  LDG.E.U8 R0, desc[UR36][R4.64] ;  /* 0x0000002404007981 */ /* 0x000f22000c1e1100 */
[----:B------:R-:W-:Y:S01]  /*3050*/  IMAD.MOV.U32 R7, RZ, RZ, 0x1f ;  /* 0x0000001fff077424 */ /* 0x000fe200078e00ff */
[----:B----4-:R-:W-:-:S04]  /*3060*/  SHF.L.U32 R0, R0, 0x18, RZ ;  /* 0x0000001800007819 */ /* 0x010fc800000006ff */
        /* <DEDUP_REMOVED lines=17> */
.L_x_6858:
[----:B------:R-:W4:Y:S02]  /*3180*/  LDG.E.U8 R4, desc[UR36][R4.64] ;  /* 0x0000002404047981 */ /* 0x000f24000c1e1100 */
[C---:B----4-:R-:W-:Y:S01]  /*3190*/  IMAD.SHL.U32 R3, R4.reuse, 0x2000000, RZ ;  /* 0x0200000004037824 */ /* 0x050fe200078e00ff */
        /* <DEDUP_REMOVED lines=10> */
[----:B------:R0:W4:Y:S01]  /*3240*/  F2I.FTZ.TRUNC.NTZ R16, R0 ;  /* 0x0000000000107305 */ /* 0x000122000021f100 */
[----:B------:R-:W-:Y:S05]  /*3250*/  BRA `(.L_x_6847) ;  /* 0x0000000400b07947 */ /* 0x000fea0003800000 */
.L_x_6857:
[----:B------:R-:W4:Y:S02]  /*3260*/  LDG.E.U16 R16, desc[UR36][R4.64] ;  /* 0x0000002404107981 */ /* 0x000f24000c1e1500 */
[----:B----4-:R-:W-:-:S06]  /*3270*/  IMAD.U32 R16, R16, 0x10000, RZ ;  /* 0x0001000010107824 */ /* 0x010fcc00078e00ff */
[----:B------:R-:W0:Y:S01]  /*3280*/  F2I.FTZ.TRUNC.NTZ R16, R16 ;  /* 0x0000001000107305 */ /* 0x000e22000021f100 */
[----:B------:R-:W-:Y:S05]  /*3290*/  BRA `(.L_x_6847) ;  /* 0x0000000400a07947 */ /* 0x000fea0003800000 */
.L_x_6854:
        /* <DEDUP_REMOVED lines=10> */
.L_x_6861:
        /* <DEDUP_REMOVED lines=21> */
.L_x_6865:
[----:B------:R-:W-:Y:S05]  /*3490*/  BSYNC.RECONVERGENT B1 ;  /* 0x0000000000017941 */ /* 0x000fea0003800200 */
.L_x_6864:
[----:B------:R-:W-:Y:S01]  /*34a0*/  IMAD.SHL.U32 R0, R0, 0x100000, RZ ;  /* 0x0010000000007824 */ /* 0x000fe200078e00ff */
[----:B------:R-:W-:-:S04]  /*34b0*/  LEA R3, R3, 0x3b800000, 0x17 ;  /* 0x3b80000003037811 */ /* 0x000fc800078eb8ff */
[----:B------:R-:W-:-:S07]  /*34c0*/  LOP3.LUT R16, R3, R0, R7, 0xfe, !PT ;  /* 0x0000000003107212 */ /* 0x000fce00078efe07 */
.L_x_6863:
[----:B------:R-:W-:Y:S05]  /*34d0*/  BSYNC.RECONVERGENT B0 ;  /* 0x0000000000007941 */ /* 0x000fea0003800200 */
.L_x_6862:
[----:B------:R-:W0:Y:S01]  /*34e0*/  F2I.FTZ.TRUNC.NTZ R16, R16 ;  /* 0x0000001000107305 */ /* 0x000e22000021f100 */
[----:B------:R-:W-:Y:S05]  /*34f0*/  BRA `(.L_x_6847) ;  /* 0x0000000400087947 */ /* 0x000fea0003800000 */
.L_x_6860:
        /* <DEDUP_REMOVED lines=21> */
.L_x_6869:
[----:B------:R-:W-:Y:S05]  /*3650*/  BSYNC.RECONVERGENT B1 ;  /* 0x0000000000017941 */ /* 0x000fea0003800200 */
.L_x_6868:
[----:B------:R-:W-:Y:S02]  /*3660*/  SHF.L.U32 R0, R0, 0x15, RZ ;  /* 0x0000001500007819 */ /* 0x000fe400000006ff */
[----:B------:R-:W-:-:S04]  /*3670*/  LEA R3, R3, 0x37800000, 0x17 ;  /* 0x3780000003037811 */ /* 0x000fc800078eb8ff */
[----:B------:R-:W-:-:S07]  /*3680*/  LOP3.LUT R16, R3, R0, R7, 0xfe, !PT ;  /* 0x0000000003107212 */ /* 0x000fce00078efe07 */
.L_x_6867:
[----:B------:R-:W-:Y:S05]  /*3690*/  BSYNC.RECONVERGENT B0 ;  /* 0x0000000000007941 */ /* 0x000fea0003800200 */
.L_x_6866:
[----:B------:R-:W0:Y:S01]  /*36a0*/  F2I.FTZ.TRUNC.NTZ R16, R16 ;  /* 0x0000001000107305 */ /* 0x000e22000021f100 */
[----:B------:R-:W-:Y:S05]  /*36b0*/  BRA `(.L_x_6847) ;  /* 0x0000000000987947 */ /* 0x000fea0003800000 */
.L_x_6859:
[----:B------:R-:W-:-:S09]  /*36c0*/  UISETP.NE.AND UP0, UPT, UR4, 0x1c, UPT ;  /* 0x0000001c0400788c */ /* 0x000fd2000bf05270 */
[----:B------:R-:W-:Y:S05]  /*36d0*/  BRA.U !UP0, `(.L_x_6870) ;  /* 0x00000001088c7547 */ /* 0x000fea000b800000 */
[----:B------:R-:W-:-:S09]  /*36e0*/  UISETP.NE.AND UP0, UPT, UR4, 0x1d, UPT ;  /* 0x0000001d0400788c */ /* 0x000fd2000bf05270 */
[----:B------:R-:W-:Y:S05]  /*36f0*/  BRA.U !UP0, `(.L_x_6871) ;  /* 0x00000001087c7547 */ /* 0x000fea000b800000 */
[----:B------:R-:W-:-:S09]  /*3700*/  UISETP.NE.AND UP0, UPT, UR4, 0x2c, UPT ;  /* 0x0000002c0400788c */ /* 0x000fd2000bf05270 */
[----:B------:R-:W-:Y:S05]  /*3710*/  BRA.U !UP0, `(.L_x_6872) ;  /* 0x0000000108487547 */ /* 0x000fea000b800000 */
.L_x_6846:
        /* <DEDUP_REMOVED lines=13> */
[----:B----4-:R-:W-:-:S07]  /*37f0*/  IMAD.U32 R11, RZ, RZ, UR9 ;  /* 0x00000009ff0b7e24 */ /* 0x010fce000f8e00ff */
[----:B------:R-:W-:-:S07]  /*3800*/  LEPC R20, `(.L_x_6873) ;  /* 0x000000001014794e */ /* 0x000fce0000000000 */
[----:B-1---5:R-:W-:Y:S05]  /*3810*/  CALL.ABS.NOINC R14 ;  /* 0x000000000e007343 */ /* 0x022fea0003c00000 */
.L_x_6873:
[----:B------:R-:W-:Y:S01]  /*3820*/  IMAD.MOV.U32 R16, RZ, RZ, RZ ;  /* 0x000000ffff107224 */ /* 0x000fe200078e00ff */
[----:B------:R-:W-:Y:S06]  /*3830*/  BRA `(.L_x_6847) ;  /* 0x0000000000387947 */ /* 0x000fec0003800000 */
.L_x_6872:
[----:B------:R-:W4:Y:S01]  /*3840*/  LDG.E.U8 R4, desc[UR36][R4.64] ;  /* 0x0000002404047981 */ /* 0x000f22000c1e1100 */
[----:B------:R-:W-:Y:S01]  /*3850*/  BSSY.RECONVERGENT B0, `(.L_x_6874) ;  /* 0x0000007000007945 */ /* 0x000fe20003800200 */
[----:B------:R-:W-:Y:S01]  /*3860*/  IMAD.MOV.U32 R16, RZ, RZ, 0x400000 ;  /* 0x00400000ff107424 */ /* 0x000fe200078e00ff */
[----:B----4-:R-:W-:-:S13]  /*3870*/  ISETP.NE.AND P0, PT, R4, RZ, PT ;  /* 0x000000ff0400720c */ /* 0x010fda0003f05270 */
[----:B------:R-:W-:Y:S05]  /*3880*/  @!P0 BRA `(.L_x_6875) ;  /* 0x00000000000c8947 */ /* 0x000fea0003800000 */
[----:B------:R-:W-:-:S13]  /*3890*/  ISETP.NE.AND P0, PT, R4, 0xff, PT ;  /* 0x000000ff0400780c */ /* 0x000fda0003f05270 */
[----:B------:R-:W-:Y:S01]  /*38a0*/  @!P0 MOV R16, 0x7f800001 ;  /* 0x7f80000100108802 */ /* 0x000fe20000000f00 */
[----:B------:R-:W-:-:S07]  /*38b0*/  @P0 IMAD.SHL.U32 R16, R4, 0x800000, RZ ;  /* 0x0080000004100824 */ /* 0x000fce00078e00ff */
.L_x_6875:
[----:B------:R-:W-:Y:S05]  /*38c0*/  BSYNC.RECONVERGENT B0 ;  /* 0x0000000000007941 */ /* 0x000fea0003800200 */
.L_x_6874:
[----:B------:R-:W4:Y:S01]  /*38d0*/  F2I.FTZ.TRUNC.NTZ R16, R16 ;  /* 0x0000001000107305 */ /* 0x000f22000021f100 */
[----:B------:R-:W-:Y:S05]  /*38e0*/  BRA `(.L_x_6847) ;  /* 0x00000000000c7947 */ /* 0x000fea0003800000 */
.L_x_6871:
[----:B------:R0:W5:Y:S01]  /*38f0*/  LDG.E R16, desc[UR36][R4.64] ;  /* 0x0000002404107981 */ /* 0x000162000c1e1900 */
[----:B------:R-:W-:Y:S05]  /*3900*/  BRA `(.L_x_6847) ;  /* 0x0000000000047947 */ /* 0x000fea0003800000 */
.L_x_6870:
[----:B------:R0:W5:Y:S02]  /*3910*/  LDG.E R16, desc[UR36][R4.64] ;  /* 0x0000002404107981 */ /* 0x000164000c1e1900 */
.L_x_6847:
        /* <DEDUP_REMOVED lines=18> */
.L_x_6879:
[----:B------:R0:W5:Y:S01]  /*3a40*/  LDG.E.U8 R18, desc[UR36][R4.64] ;  /* 0x0000002404127981 */ /* 0x000162000c1e1100 */
[----:B------:R-:W-:Y:S05]  /*3a50*/  BRA `(.L_x_6881) ;  /* 0x0000000c00307947 */ /* 0x000fea0003800000 */
.L_x_6878:
        /* <DEDUP_REMOVED lines=8> */
.L_x_6883:
[----:B------:R0:W5:Y:S01]  /*3ae0*/  LDG.E R18, desc[UR36][R4.64] ;  /* 0x0000002404127981 */ /* 0x000162000c1e1900 */
[----:B------:R-:W-:Y:S05]  /*3af0*/  BRA `(.L_x_6881) ;  /* 0x0000000c00087947 */ /* 0x000fea0003800000 */
.L_x_6882:
[----:B------:R0:W5:Y:S01]  /*3b00*/  LDG.E.S16 R18, desc[UR36][R4.64] ;  /* 0x0000002404127981 */ /* 0x000162000c1e1700 */
[----:B------:R-:W-:Y:S05]  /*3b10*/  BRA `(.L_x_6881) ;  /* 0x0000000c00007947 */ /* 0x000fea0003800000 */
.L_x_6877:
        /* <DEDUP_REMOVED lines=9> */
.L_x_6885:
[----:B------:R-:W2:Y:S02]  /*3bb0*/  LDG.E.U16 R4, desc[UR36][R4.64] ;  /* 0x0000002404047981 */ /* 0x000ea4000c1e1500 */
[----:B--2---:R-:W-:-:S06]  /*3bc0*/  HADD2.F32 R18, -RZ, R4.H0_H0 ;  /* 0x20000004ff127230 */ /* 0x004fcc0000004100 */
[----:B------:R-:W0:Y:S01]  /*3bd0*/  F2I.FTZ.TRUNC.NTZ R18, R18 ;  /* 0x0000001200127305 */ /* 0x000e22000021f100 */
[----:B------:R-:W-:Y:S05]  /*3be0*/  BRA `(.L_x_6881) ;  /* 0x0000000800cc7947 */ /* 0x000fea0003800000 */
.L_x_6884:
        /* <DEDUP_REMOVED lines=9> */
.L_x_6887:
[----:B------:R-:W2:Y:S02]  /*3c80*/  LDG.E.U16 R4, desc[UR36][R4.64] ;  /* 0x0000002404047981 */ /* 0x000ea4000c1e1500 */
[----:B--2---:R-:W-:-:S06]  /*3c90*/  HADD2.F32 R18, -RZ, R4.H0_H0 ;  /* 0x20000004ff127230 */ /* 0x004fcc0000004100 */
[----:B------:R-:W0:Y:S01]  /*3ca0*/  F2I.FTZ.TRUNC.NTZ R18, R18 ;  /* 0x0000001200127305 */ /* 0x000e22000021f100 */
[----:B------:R-:W-:Y:S05]  /*3cb0*/  BRA `(.L_x_6881) ;  /* 0x0000000800987947 */ /* 0x000fea0003800000 */
.L_x_6886:
[----:B------:R-:W2:Y:S02]  /*3cc0*/  LDG.E.64 R4, desc[UR36][R4.64] ;  /* 0x0000002404047981 */ /* 0x000ea4000c1e1b00 */
[----:B--2---:R0:W1:Y:S01]  /*3cd0*/  F2I.F64.TRUNC R18, R4 ;  /* 0x0000000400127311 */ /* 0x004062000030d100 */
[----:B------:R-:W-:Y:S05]  /*3ce0*/  BRA `(.L_x_6881) ;  /* 0x00000008008c7947 */ /* 0x000fea0003800000 */
.L_x_6876:
        /* <DEDUP_REMOVED lines=12> */
.L_x_6890:
[----:B------:R-:W2:Y:S02]  /*3db0*/  LDG.E.64 R4, desc[UR36][R4.64] ;  /* 0x0000002404047981 */ /* 0x000ea4000c1e1b00 */
[----:B--2---:R0:W1:Y:S01]  /*3dc0*/  F2I.F64.TRUNC R18, R4 ;  /* 0x0000000400127311 */ /* 0x004062000030d100 */
[----:B------:R-:W-:Y:S05]  /*3dd0*/  BRA `(.L_x_6881) ;  /* 0x0000000800507947 */ /* 0x000fea0003800000 */
.L_x_6889:
        /* <DEDUP_REMOVED lines=26> */
.L_x_6892:
        /* <DEDUP_REMOVED lines=12> */
[----:B------:R0:W1:Y:S01]  /*4040*/  F2I.FTZ.TRUNC.NTZ R18, R0 ;  /* 0x0000000000127305 */ /* 0x000062000021f100 */
[----:B------:R-:W-:Y:S05]  /*4050*/  BRA `(.L_x_6881) ;  /* 0x0000000400b07947 */ /* 0x000fea0003800000 */
.L_x_6891:
[----:B------:R-:W2:Y:S02]  /*4060*/  LDG.E.U16 R18, desc[UR36][R4.64] ;  /* 0x0000002404127981 */ /* 0x000ea4000c1e1500 */
[----:B--2---:R-:W-:-:S06]  /*4070*/  IMAD.U32 R18, R18, 0x10000, RZ ;  /* 0x0001000012127824 */ /* 0x004fcc00078e00ff */
[----:B------:R-:W0:Y:S01]  /*4080*/  F2I.FTZ.TRUNC.NTZ R18, R18 ;  /* 0x0000001200127305 */ /* 0x000e22000021f100 */
[----:B------:R-:W-:Y:S05]  /*4090*/  BRA `(.L_x_6881) ;  /* 0x0000000400a07947 */ /* 0x000fea0003800000 */
.L_x_6888:
        /* <DEDUP_REMOVED lines=10> */
.L_x_6895:
        /* <DEDUP_REMOVED lines=21> */
.L_x_6899:
[----:B------:R-:W-:Y:S05]  /*4290*/  BSYNC.RECONVERGENT B1 ;  /* 0x0000000000017941 */ /* 0x000fea0003800200 */
.L_x_6898:
[----:B------:R-:W-:Y:S01]  /*42a0*/  IMAD.SHL.U32 R0, R0, 0x100000, RZ ;  /* 0x0010000000007824 */ /* 0x000fe200078e00ff */
[----:B------:R-:W-:-:S04]  /*42b0*/  LEA R3, R3, 0x3b800000, 0x17 ;  /* 0x3b80000003037811 */ /* 0x000fc800078eb8ff */
[----:B------:R-:W-:-:S07]  /*42c0*/  LOP3.LUT R18, R3, R0, R7, 0xfe, !PT ;  /* 0x0000000003127212 */ /* 0x000fce00078efe07 */
.L_x_6897:
[----:B------:R-:W-:Y:S05]  /*42d0*/  BSYNC.RECONVERGENT B0 ;  /* 0x0000000000007941 */ /* 0x000fea0003800200 */
.L_x_6896:
[----:B------:R-:W0:Y:S01]  /*42e0*/  F2I.FTZ.TRUNC.NTZ R18, R18 ;  /* 0x0000001200127305 */ /* 0x000e22000021f100 */
[----:B------:R-:W-:Y:S05]  /*42f0*/  BRA `(.L_x_6881) ;  /* 0x0000000400087947 */ /* 0x000fea0003800000 */
.L_x_6894:
        /* <DEDUP_REMOVED lines=21> */
.L_x_6903:
[----:B------:R-:W-:Y:S05]  /*4450*/  BSYNC.RECONVERGENT B1 ;  /* 0x0000000000017941 */ /* 0x000fea0003800200 */
.L_x_6902:
[----:B------:R-:W-:Y:S01]  /*4460*/  IMAD.SHL.U32 R0, R0, 0x200000, RZ ;  /* 0x0020000000007824 */ /* 0x000fe200078e00ff */
[----:B------:R-:W-:-:S04]  /*4470*/  LEA R3, R3, 0x37800000, 0x17 ;  /* 0x3780000003037811 */ /* 0x000fc800078eb8ff */
[----:B------:R-:W-:-:S07]  /*4480*/  LOP3.LUT R18, R3, R0, R7, 0xfe, !PT ;  /* 0x0000000003127212 */ /* 0x000fce00078efe07 */
.L_x_6901:
[----:B------:R-:W-:Y:S05]  /*4490*/  BSYNC.RECONVERGENT B0 ;  /* 0x0000000000007941 */ /* 0x000fea0003800200 */
.L_x_6900:
[----:B------:R-:W0:Y:S01]  /*44a0*/  F2I.FTZ.TRUNC.NTZ R18, R18 ;  /* 0x0000001200127305 */ /* 0x000e22000021f100 */
[----:B------:R-:W-:Y:S05]  /*44b0*/  BRA `(.L_x_6881) ;  /* 0x0000000000987947 */ /* 0x000fea0003800000 */
.L_x_6893:
[----:B------:R-:W-:-:S09]  /*44c0*/  UISETP.NE.AND UP0, UPT, UR4, 0x1c, UPT ;  /* 0x0000001c0400788c */ /* 0x000fd2000bf05270 */
[----:B------:R-:W-:Y:S05]  /*44d0*/  BRA.U !UP0, `(.L_x_6904) ;  /* 0x00000001088c7547 */ /* 0x000fea000b800000 */
[----:B------:R-:W-:-:S09]  /*44e0*/  UISETP.NE.AND UP0, UPT, UR4, 0x1d, UPT ;  /* 0x0000001d0400788c */ /* 0x000fd2000bf05270 */
[----:B------:R-:W-:Y:S05]  /*44f0*/  BRA.U !UP0, `(.L_x_6905) ;  /* 0x00000001087c7547 */ /* 0x000fea000b800000 */
[----:B------:R-:W-:-:S09]  /*4500*/  UISETP.NE.AND UP0, UPT, UR4, 0x2c, UPT ;  /* 0x0000002c0400788c */ /* 0x000fd2000bf05270 */
[----:B------:R-:W-:Y:S05]  /*4510*/  BRA.U !UP0, `(.L_x_6906) ;  /* 0x0000000108487547 */ /* 0x000fea000b800000 */
.L_x_6880:
        /* <DEDUP_REMOVED lines=16> */
.L_x_6907:
[----:B------:R-:W-:Y:S01]  /*4620*/  IMAD.MOV.U32 R18, RZ, RZ, RZ ;  /* 0x000000ffff127224 */ /* 0x000fe200078e00ff */
[----:B------:R-:W-:Y:S06]  /*4630*/  BRA `(.L_x_6881) ;  /* 0x0000000000387947 */ /* 0x000fec0003800000 */
.L_x_6906:
        /* <DEDUP_REMOVED lines=8> */
.L_x_6909:
[----:B------:R-:W-:Y:S05]  /*46c0*/  BSYNC.RECONVERGENT B0 ;  /* 0x0000000000007941 */ /* 0x000fea0003800200 */
.L_x_6908:
[----:B------:R-:W0:Y:S01]  /*46d0*/  F2I.FTZ.TRUNC.NTZ R18, R18 ;  /* 0x0000001200127305 */ /* 0x000e22000021f100 */
[----:B------:R-:W-:Y:S05]  /*46e0*/  BRA `(.L_x_6881) ;  /* 0x00000000000c7947 */ /* 0x000fea0003800000 */
.L_x_6905:
[----:B------:R0:W5:Y:S01]  /*46f0*/  LDG.E R18, desc[UR36][R4.64] ;  /* 0x0000002404127981 */ /* 0x000162000c1e1900 */
[----:B------:R-:W-:Y:S05]  /*4700*/  BRA `(.L_x_6881) ;  /* 0x0000000000047947 */ /* 0x000fea0003800000 */
.L_x_6904:
[----:B------:R0:W5:Y:S02]  /*4710*/  LDG.E R18, desc[UR36][R4.64] ;  /* 0x0000002404127981 */ /* 0x000164000c1e1900 */
.L_x_6881:
[----:B012--5:R-:W-:Y:S01]  /*4720*/  SHF.R.S32.HI R19, RZ, 0x1f, R18 ;  /* 0x0000001fff137819 */ /* 0x027fe20000011412 */
[----:B------:R-:W-:-:S07]  /*4730*/  VIADD R25, R45, 0x80 ;  /* 0x000000802d197836 */ /* 0x000fce0000000000 */
.L_x_6739:
[----:B------:R-:W-:Y:S05]  /*4740*/  BSYNC.RECONVERGENT B6 ;  /* 0x0000000000067941 */ /* 0x000fea0003800200 */
.L_x_6738:
[----:B------:R-:W-:Y:S01]  /*4750*/  ISETP.GE.AND P0, PT, R25, R54, PT ;  /* 0x000000361900720c */ /* 0x000fe20003f06270 */
[----:B------:R-:W-:Y:S01]  /*4760*/  BSSY.RECONVERGENT B6, `(.L_x_6910) ;  /* 0x0000469000067945 */ /* 0x000fe20003800200 */
[----:B------:R-:W-:Y:S01]  /*4770*/  IMAD.MOV.U32 R31, RZ, RZ, RZ ;  /* 0x000000ffff1f7224 */ /* 0x000fe200078e00ff */
[----:B------:R-:W-:Y:S01]  /*4780*/  CS2R R32, SRZ ;  /* 0x0000000000207805 */ /* 0x000fe2000001ff00 */
[----:B------:R-:W-:Y:S01]  /*4790*/  IMAD.MOV.U32 R17, RZ, RZ, RZ ;  /* 0x000000ffff117224 */ /* 0x000fe200078e00ff */
[----:B------:R-:W-:-:S08]  /*47a0*/  CS2R R46, SRZ ;  /* 0x00000000002e7805 */ /* 0x000fd0000001ff00 */
[----:B------:R-:W-:Y:S05]  /*47b0*/  @P0 BRA `(.L_x_6911) ;  /* 0x00000044008c0947 */ /* 0x000fea0003800000 */
        /* <DEDUP_REMOVED lines=19> */
.L_x_6915:
[----:B------:R0:W5:Y:S01]  /*48f0*/  LDG.E.U8 R31, desc[UR36][R4.64] ;  /* 0x00000024041f7981 */ /* 0x000162000c1e1100 */
[----:B------:R-:W-:Y:S05]  /*4900*/  BRA `(.L_x_6917) ;  /* 0x0000000c00307947 */ /* 0x000fea0003800000 */
.L_x_6914:
        /* <DEDUP_REMOVED lines=8> */
.L_x_6919:
[----:B------:R0:W5:Y:S01]  /*4990*/  LDG.E R31, desc[UR36][R4.64] ;  /* 0x00000024041f7981 */ /* 0x000162000c1e1900 */
[----:B------:R-:W-:Y:S05]  /*49a0*/  BRA `(.L_x_6917) ;  /* 0x0000000c00087947 */ /* 0x000fea0003800000 */
.L_x_6918:
[----:B------:R0:W5:Y:S01]  /*49b0*/  LDG.E.S16 R31, desc[UR36][R4.64] ;  /* 0x00000024041f7981 */ /* 0x000162000c1e1700 */
[----:B------:R-:W-:Y:S05]  /*49c0*/  BRA `(.L_x_6917) ;  /* 0x0000000c00007947 */ /* 0x000fea0003800000 */
.L_x_6913:
        /* <DEDUP_REMOVED lines=9> */
.L_x_6921:
[----:B------:R-:W2:Y:S02]  /*4a60*/  LDG.E.U16 R4, desc[UR36][R4.64] ;  /* 0x0000002404047981 */ /* 0x000ea4000c1e1500 */
[----:B--2---:R-:W-:-:S06]  /*4a70*/  HADD2.F32 R31, -RZ, R4.H0_H0 ;  /* 0x20000004ff1f7230 */ /* 0x004fcc0000004100 */
[----:B------:R-:W0:Y:S01]  /*4a80*/  F2I.FTZ.TRUNC.NTZ R31, R31 ;  /* 0x0000001f001f7305 */ /* 0x000e22000021f100 */
[----:B------:R-:W-:Y:S05]  /*4a90*/  BRA `(.L_x_6917) ;  /* 0x0000000800cc7947 */ /* 0x000fea0003800000 */
.L_x_6920:
        /* <DEDUP_REMOVED lines=9> */
.L_x_6923:
[----:B------:R-:W2:Y:S02]  /*4b30*/  LDG.E.U16 R4, desc[UR36][R4.64] ;  /* 0x0000002404047981 */ /* 0x000ea4000c1e1500 */
[----:B--2---:R-:W-:-:S06]  /*4b40*/  HADD2.F32 R31, -RZ, R4.H0_H0 ;  /* 0x20000004ff1f7230 */ /* 0x004fcc0000004100 */
[----:B------:R-:W0:Y:S01]  /*4b50*/  F2I.FTZ.TRUNC.NTZ R31, R31 ;  /* 0x0000001f001f7305 */ /* 0x000e22000021f100 */
[----:B------:R-:W-:Y:S05]  /*4b60*/  BRA `(.L_x_6917) ;  /* 0x0000000800987947 */ /* 0x000fea0003800000 */
.L_x_6922:
[----:B------:R-:W2:Y:S02]  /*4b70*/  LDG.E.64 R4, desc[UR36][R4.64] ;  /* 0x0000002404047981 */ /* 0x000ea4000c1e1b00 */
[----:B--2---:R0:W1:Y:S01]  /*4b80*/  F2I.F64.TRUNC R31, R4 ;  /* 0x00000004001f7311 */ /* 0x004062000030d100 */
[----:B------:R-:W-:Y:S05]  /*4b90*/  BRA `(.L_x_6917) ;  /* 0x00000008008c7947 */ /* 0x000fea0003800000 */
.L_x_6912:
        /* <DEDUP_REMOVED lines=12> */
.L_x_6926:
[----:B------:R-:W2:Y:S02]  /*4c60*/  LDG.E.64 R4, desc[UR36][R4.64] ;  /* 0x0000002404047981 */ /* 0x000ea4000c1e1b00 */
[----:B--2---:R0:W1:Y:S01]  /*4c70*/  F2I.F64.TRUNC R31, R4 ;  /* 0x00000004001f7311 */ /* 0x004062000030d100 */
[----:B------:R-:W-:Y:S05]  /*4c80*/  BRA `(.L_x_6917) ;  /* 0x0000000800507947 */ /* 0x000fea0003800000 */
.L_x_6925:
        /* <DEDUP_REMOVED lines=26> */
.L_x_6928:
        /* <DEDUP_REMOVED lines=12> */
[----:B------:R2:W0:Y:S01]  /*4ef0*/  F2I.FTZ.TRUNC.NTZ R31, R0 ;  /* 0x00000000001f7305 */ /* 0x000422000021f100 */
[----:B------:R-:W-:Y:S05]  /*4f00*/  BRA `(.L_x_6917) ;  /* 0x0000000400b07947 */ /* 0x000fea0003800000 */
.L_x_6927:
[----:B------:R-:W2:Y:S02]  /*4f10*/  LDG.E.U16 R31, desc[UR36][R4.64] ;  /* 0x00000024041f7981 */ /* 0x000ea4000c1e1500 */
[----:B--2---:R-:W-:-:S06]  /*4f20*/  SHF.L.U32 R31, R31, 0x10, RZ ;  /* 0x000000101f1f7819 */ /* 0x004fcc00000006ff */
[----:B------:R-:W0:Y:S01]  /*4f30*/  F2I.FTZ.TRUNC.NTZ R31, R31 ;  /* 0x0000001f001f7305 */ /* 0x000e22000021f100 */
[----:B------:R-:W-:Y:S05]  /*4f40*/  BRA `(.L_x_6917) ;  /* 0x0000000400a07947 */ /* 0x000fea0003800000 */
.L_x_6924:
        /* <DEDUP_REMOVED lines=10> */
.L_x_6931:
        /* <DEDUP_REMOVED lines=21> */
.L_x_6935:
[----:B------:R-:W-:Y:S05]  /*5140*/  BSYNC.RECONVERGENT B1 ;  /* 0x0000000000017941 */ /* 0x000fea0003800200 */
.L_x_6934:
[----:B------:R-:W-:Y:S01]  /*5150*/  IMAD.SHL.U32 R0, R0, 0x100000, RZ ;  /* 0x0010000000007824 */ /* 0x000fe200078e00ff */
[----:B------:R-:W-:-:S04]  /*5160*/  LEA R3, R3, 0x3b800000, 0x17 ;  /* 0x3b80000003037811 */ /* 0x000fc800078eb8ff */
[----:B------:R-:W-:-:S07]  /*5170*/  LOP3.LUT R31, R3, R0, R31, 0xfe, !PT ;  /* 0x00000000031f7212 */ /* 0x000fce00078efe1f */
.L_x_6933:
[----:B------:R-:W-:Y:S05]  /*5180*/  BSYNC.RECONVERGENT B0 ;  /* 0x0000000000007941 */ /* 0x000fea0003800200 */
.L_x_6932:
[----:B------:R-:W0:Y:S01]  /*5190*/  F2I.FTZ.TRUNC.NTZ R31, R31 ;  /* 0x0000001f001f7305 */ /* 0x000e22000021f100 */
[----:B------:R-:W-:Y:S05]  /*51a0*/  BRA `(.L_x_6917) ;  /* 0x0000000400087947 */ /* 0x000fea0003800000 */
.L_x_6930:
        /* <DEDUP_REMOVED lines=21> */
.L_x_6939:
[----:B------:R-:W-:Y:S05]  /*5300*/  BSYNC.RECONVERGENT B1 ;  /* 0x0000000000017941 */ /* 0x000fea0003800200 */
.L_x_6938:
[----:B------:R-:W-:Y:S01]  /*5310*/  IMAD.SHL.U32 R0, R0, 0x200000, RZ ;  /* 0x0020000000007824 */ /* 0x000fe200078e00ff */
[----:B------:R-:W-:-:S04]  /*5320*/  LEA R3, R3, 0x37800000, 0x17 ;  /* 0x3780000003037811 */ /* 0x000fc800078eb8ff */
[----:B------:R-:W-:-:S07]  /*5330*/  LOP3.LUT R31, R3, R0, R31, 0xfe, !PT ;  /* 0x00000000031f7212 */ /* 0x000fce00078efe1f */
.L_x_6937:
[----:B------:R-:W-:Y:S05]  /*5340*/  BSYNC.RECONVERGENT B0 ;  /* 0x0000000000007941 */ /* 0x000fea0003800200 */
.L_x_6936:
[----:B------:R-:W0:Y:S01]  /*5350*/  F2I.FTZ.TRUNC.NTZ R31, R31 ;  /* 0x0000001f001f7305 */ /* 0x000e22000021f100 */
[----:B------:R-:W-:Y:S05]  /*5360*/  BRA `(.L_x_6917) ;  /* 0x0000000000987947 */ /* 0x000fea0003800000 */
.L_x_6929:
        /* <DEDUP_REMOVED lines=14> */
.L_x_6943:
[----:B------:R-:W-:Y:S05]  /*5450*/  BSYNC.RECONVERGENT B0 ;  /* 0x0000000000007941 */ /* 0x000fea0003800200 */
.L_x_6942:
[----:B------:R-:W0:Y:S01]  /*5460*/  F2I.FTZ.TRUNC.NTZ R31, R31 ;  /* 0x0000001f001f7305 */ /* 0x000e22000021f100 */
[----:B------:R-:W-:Y:S05]  /*5470*/  BRA `(.L_x_6917) ;  /* 0x0000000000547947 */ /* 0x000fea0003800000 */
.L_x_6916:
[----:B------:R-:W-:Y:S01]  /*5480*/  MOV R0, 0x0 ;  /* 0x0000000000007802 */ /* 0x000fe20000000f00 */
[----:B------:R-:W0:Y:S01]  /*5490*/  LDCU.64 UR4, c[0x4][0x118] ;  /* 0x01002300ff0477ac */ /* 0x000e220008000a00 */
[----:B------:R-:W-:Y:S02]  /*54a0*/  HFMA2 R8, -RZ, RZ, 0, 4.64916229248046875e-06 ;  /* 0x0000004eff087431 */ /* 0x000fe400000001ff */
        /* <DEDUP_REMOVED lines=13> */
.L_x_6944:
[----:B------:R-:W-:Y:S01]  /*5580*/  IMAD.MOV.U32 R31, RZ, RZ, RZ ;  /* 0x000000ffff1f7224 */ /* 0x000fe200078e00ff */
[----:B------:R-:W-:Y:S06]  /*5590*/  BRA `(.L_x_6917) ;  /* 0x00000000000c7947 */ /* 0x000fec0003800000 */
.L_x_6941:
[----:B------:R0:W5:Y:S01]  /*55a0*/  LDG.E R31, desc[UR36][R4.64] ;  /* 0x00000024041f7981 */ /* 0x000162000c1e1900 */
[----:B------:R-:W-:Y:S05]  /*55b0*/  BRA `(.L_x_6917) ;  /* 0x0000000000047947 */ /* 0x000fea0003800000 */
.L_x_6940:
[----:B------:R0:W5:Y:S02]  /*55c0*/  LDG.E R31, desc[UR36][R4.64] ;  /* 0x00000024041f7981 */ /* 0x000164000c1e1900 */
.L_x_6917:
[----:B0-----:R-:W0:Y:S01]  /*55d0*/  LDC.64 R4, c[0x0][0x3d8] ;  /* 0x0000f600ff047b82 */ /* 0x001e220000000a00 */
[----:B------:R-:W3:Y:S01]  /*55e0*/  LDCU UR5, c[0x0][0x408] ;  /* 0x00008100ff0577ac */ /* 0x000ee20008000800 */
[----:B------:R-:W-:-:S04]  /*55f0*/  UPRMT UR4, UR38, 0x7771, URZ ;  /* 0x0000777126047896 */ /* 0x000fc800080000ff */
[----:B------:R-:W-:Y:S01]  /*5600*/  UISETP.GT.AND UP0, UPT, UR4, 0x9, UPT ;  /* 0x000000090400788c */ /* 0x000fe2000bf04270 */
[----:B---3--:R-:W-:-:S05]  /*5610*/  IMAD R3, R24, UR5, RZ ;  /* 0x0000000518037c24 */ /* 0x008fca000f8e02ff */
        /* <DEDUP_REMOVED lines=13> */
.L_x_6948:
[----:B------:R0:W5:Y:S01]  /*56f0*/  LDG.E.U8 R17, desc[UR36][R4.64] ;  /* 0x0000002404117981 */ /* 0x000162000c1e1100 */
[----:B------:R-:W-:Y:S05]  /*5700*/  BRA `(.L_x_6950) ;  /* 0x0000000c00307947 */ /* 0x000fea0003800000 */
.L_x_6947:
        /* <DEDUP_REMOVED lines=8> */
.L_x_6952:
[----:B------:R0:W5:Y:S01]  /*5790*/  LDG.E R17, desc[UR36][R4.64] ;  /* 0x0000002404117981 */ /* 0x000162000c1e1900 */
[----:B------:R-:W-:Y:S05]  /*57a0*/  BRA `(.L_x_6950) ;  /* 0x0000000c00087947 */ /* 0x000fea0003800000 */
.L_x_6951:
[----:B------:R0:W5:Y:S01]  /*57b0*/  LDG.E.S16 R17, desc[UR36][R4.64] ;  /* 0x0000002404117981 */ /* 0x000162000c1e1700 */
[----:B------:R-:W-:Y:S05]  /*57c0*/  BRA `(.L_x_6950) ;  /* 0x0000000c00007947 */ /* 0x000fea0003800000 */
.L_x_6946:
[----:B------:R-:W-:-:S09]  /*57d0*/  UISETP.GT.AND UP0, UPT, UR4, 0x6, UPT ;  /* 0x000000060400788c */ /* 0x000fd2000bf04270 */
[----:B------:R-:W-:Y:S05]  /*57e0*/  BRA.U UP0, `(.L_x_6953) ;  /* 0x00000001002c7547 */ /* 0x000fea000b800000 */
[----:B------:R-:W-:-:S09]  /*57f0*/  UISETP.NE.AND UP0, UPT, UR4, 0x5, UPT ;  /* 0x000000050400788c */ /* 0x000fd2000bf05270 */
[----:B------:R-:W-:Y:S05]  /*5800*/  BRA.U !UP0, `(.L_x_6954) ;  /* 0x0000000108147547 */ /* 0x000fea000b800000 */
[----:B------:R-:W-:-:S09]  /*5810*/  UISETP.NE.AND UP0, UPT, UR4, 0x6, UPT ;  /* 0x000000060400788c */ /* 0x000fd2000bf05270 */
[----:B------:R-:W-:Y:S05]  /*5820*/  BRA.U UP0, `(.L_x_6949) ;  /* 0x0000000900947547 */ /* 0x000fea000b800000 */
[----:B------:R-:W3:Y:S02]  /*5830*/  LDG.E R4, desc[UR36][R4.64] ;  /* 0x0000002404047981 */ /* 0x000ee4000c1e1900 */
[----:B---3--:R0:W3:Y:S01]  /*5840*/  F2I.FTZ.TRUNC.NTZ R17, R4 ;  /* 0x0000000400117305 */ /* 0x0080e2000021f100 */
[----:B------:R-:W-:Y:S05]  /*5850*/  BRA `(.L_x_6950) ;  /* 0x0000000800dc7947 */ /* 0x000fea0003800000 */
.L_x_6954:
[----:B------:R-:W3:Y:S02]  /*5860*/  LDG.E.U16 R4, desc[UR36][R4.64] ;  /* 0x0000002404047981 */ /* 0x000ee4000c1e1500 */
[----:B---3--:R-:W-:-:S06]  /*5870*/  HADD2.F32 R17, -RZ, R4.H0_H0 ;  /* 0x20000004ff117230 */ /* 0x008fcc0000004100 */
[----:B------:R-:W0:Y:S01]  /*5880*/  F2I.FTZ.TRUNC.NTZ R17, R17 ;  /* 0x0000001100117305 */ /* 0x000e22000021f100 */
[----:B------:R-:W-:Y:S05]  /*5890*/  BRA `(.L_x_6950) ;  /* 0x0000000800cc7947 */ /* 0x000fea0003800000 */
.L_x_6953:
[----:B------:R-:W-:-:S09]  /*58a0*/  UISETP.NE.AND UP0, UPT, UR4, 0x7, UPT ;  /* 0x000000070400788c */ /* 0x000fd2000bf05270 */
[----:B------:R-:W-:Y:S05]  /*58b0*/  BRA.U !UP0, `(.L_x_6955) ;  /* 0x00000001082c7547 */ /* 0x000fea000b800000 */
[----:B------:R-:W-:-:S09]  /*58c0*/  UISETP.NE.AND UP0, UPT, UR4, 0x8, UPT ;  /* 0x000000080400788c */ /* 0x000fd2000bf05270 */
[----:B------:R-:W-:Y:S05]  /*58d0*/  BRA.U !UP0, `(.L_x_6956) ;  /* 0x0000000108147547 */ /* 0x000fea000b800000 */
[----:B------:R-:W-:-:S09]  /*58e0*/  UISETP.NE.AND UP0, UPT, UR4, 0x9, UPT ;  /* 0x000000090400788c */ /* 0x000fd2000bf05270 */
[----:B------:R-:W-:Y:S05]  /*58f0*/  BRA.U UP0, `(.L_x_6949) ;  /* 0x0000000900607547 */ /* 0x000fea000b800000 */
[----:B------:R-:W3:Y:S02]  /*5900*/  LDG.E R4, desc[UR36][R4.64] ;  /* 0x0000002404047981 */ /* 0x000ee4000c1e1900 */
[----:B---3--:R0:W3:Y:S01]  /*5910*/  F2I.FTZ.TRUNC.NTZ R17, R4 ;  /* 0x0000000400117305 */ /* 0x0080e2000021f100 */
[----:B------:R-:W-:Y:S05]  /*5920*/  BRA `(.L_x_6950) ;  /* 0x0000000800a87947 */ /* 0x000fea0003800000 */
.L_x_6956:
[----:B------:R-:W3:Y:S02]  /*5930*/  LDG.E.U16 R4, desc[UR36][R4.64] ;  /* 0x0000002404047981 */ /* 0x000ee4000c1e1500 */
[----:B---3--:R-:W-:-:S06]  /*5940*/  HADD2.F32 R17, -RZ, R4.H0_H0 ;  /* 0x20000004ff117230 */ /* 0x008fcc0000004100 */
[----:B------:R-:W0:Y:S01]  /*5950*/  F2I.FTZ.TRUNC.NTZ R17, R17 ;  /* 0x0000001100117305 */ /* 0x000e22000021f100 */
[----:B------:R-:W-:Y:S05]  /*5960*/  BRA `(.L_x_6950) ;  /* 0x0000000800987947 */ /* 0x000fea0003800000 */
.L_x_6955:
[----:B------:R-:W3:Y:S02]  /*5970*/  LDG.E.64 R4, desc[UR36][R4.64] ;  /* 0x0000002404047981 */ /* 0x000ee4000c1e1b00 */
[----:B---3--:R0:W3:Y:S01]  /*5980*/  F2I.F64.TRUNC R17, R4 ;  /* 0x0000000400117311 */ /* 0x0080e2000030d100 */
[----:B------:R-:W-:Y:S05]  /*5990*/  BRA `(.L_x_6950) ;  /* 0x00000008008c7947 */ /* 0x000fea0003800000 */
.L_x_6945:
        /* <DEDUP_REMOVED lines=8> */
[----:B------:R-:W3:Y:S02]  /*5a20*/  LDG.E.U8 R4, desc[UR36][R4.64] ;  /* 0x0000002404047981 */ /* 0x000ee4000c1e1100 */
[----:B---3--:R-:W-:-:S04]  /*5a30*/  ISETP.NE.AND P0, PT, R4, RZ, PT ;  /* 0x000000ff0400720c */ /* 0x008fc80003f05270 */
[----:B------:R-:W-:Y:S01]  /*5a40*/  SEL R17, RZ, 0x1, !P0 ;  /* 0x00000001ff117807 */ /* 0x000fe20004000000 */
[----:B------:R-:W-:Y:S08]  /*5a50*/  BRA `(.L_x_6950) ;  /* 0x00000008005c7947 */ /* 0x000ff00003800000 */
.L_x_6959:
[----:B------:R-:W3:Y:S02]  /*5a60*/  LDG.E.64 R4, desc[UR36][R4.64] ;  /* 0x0000002404047981 */ /* 0x000ee4000c1e1b00 */
[----:B---3--:R0:W3:Y:S01]  /*5a70*/  F2I.F64.TRUNC R17, R4 ;  /* 0x0000000400117311 */ /* 0x0080e2000030d100 */
[----:B------:R-:W-:Y:S05]  /*5a80*/  BRA `(.L_x_6950) ;  /* 0x0000000800507947 */ /* 0x000fea0003800000 */
.L_x_6958:
        /* <DEDUP_REMOVED lines=26> */
.L_x_6961:
        /* <DEDUP_REMOVED lines=14> */
.L_x_6960:
[----:B------:R-:W3:Y:S02]  /*5d10*/  LDG.E.U16 R17, desc[UR36][R4.64] ;  /* 0x0000002404117981 */ /* 0x000ee4000c1e1500 */
[----:B---3--:R-:W-:-:S06]  /*5d20*/  IMAD.U32 R17, R17, 0x10000, RZ ;  /* 0x0001000011117824 */ /* 0x008fcc00078e00ff */
[----:B------:R-:W0:Y:S01]  /*5d30*/  F2I.FTZ.TRUNC.NTZ R17, R17 ;  /* 0x0000001100117305 */ /* 0x000e22000021f100 */
[----:B------:R-:W-:Y:S05]  /*5d40*/  BRA `(.L_x_6950) ;  /* 0x0000000400a07947 */ /* 0x000fea0003800000 */
.L_x_6957:
        /* <DEDUP_REMOVED lines=10> */
.L_x_6964:
        /* <DEDUP_REMOVED lines=21> */
.L_x_6968:
[----:B------:R-:W-:Y:S05]  /*5f40*/  BSYNC.RECONVERGENT B1 ;  /* 0x0000000000017941 */ /* 0x000fea0003800200 */
.L_x_6967:
[----:B------:R-:W-:Y:S02]  /*5f50*/  SHF.L.U32 R0, R0, 0x14, RZ ;  /* 0x0000001400007819 */ /* 0x000fe400000006ff */
[----:B------:R-:W-:-:S04]  /*5f60*/  LEA R3, R3, 0x3b800000, 0x17 ;  /* 0x3b80000003037811 */ /* 0x000fc800078eb8ff */
[----:B------:R-:W-:-:S07]  /*5f70*/  LOP3.LUT R17, R3, R0, R17, 0xfe, !PT ;  /* 0x0000000003117212 */ /* 0x000fce00078efe11 */
.L_x_6966:
[----:B------:R-:W-:Y:S05]  /*5f80*/  BSYNC.RECONVERGENT B0 ;  /* 0x0000000000007941 */ /* 0x000fea0003800200 */
.L_x_6965:
[----:B------:R-:W0:Y:S01]  /*5f90*/  F2I.FTZ.TRUNC.NTZ R17, R17 ;  /* 0x0000001100117305 */ /* 0x000e22000021f100 */
[----:B------:R-:W-:Y:S05]  /*5fa0*/  BRA `(.L_x_6950) ;  /* 0x0000000400087947 */ /* 0x000fea0003800000 */
.L_x_6963:
        /* <DEDUP_REMOVED lines=21> */
.L_x_6972:
[----:B------:R-:W-:Y:S05]  /*6100*/  BSYNC.RECONVERGENT B1 ;  /* 0x0000000000017941 */ /* 0x000fea0003800200 */
.L_x_6971:
[----:B------:R-:W-:Y:S01]  /*6110*/  IMAD.SHL.U32 R0, R0, 0x200000, RZ ;  /* 0x0020000000007824 */ /* 0x000fe200078e00ff */
[----:B------:R-:W-:-:S04]  /*6120*/  LEA R3, R3, 0x37800000, 0x17 ;  /* 0x3780000003037811 */ /* 0x000fc800078eb8ff */
[----:B------:R-:W-:-:S07]  /*6130*/  LOP3.LUT R17, R3, R0, R17, 0xfe, !PT ;  /* 0x0000000003117212 */ /* 0x000fce00078efe11 */
.L_x_6970:
[----:B------:R-:W-:Y:S05]  /*6140*/  BSYNC.RECONVERGENT B0 ;  /* 0x0000000000007941 */ /* 0x000fea0003800200 */
.L_x_6969:
[----:B------:R-:W0:Y:S01]  /*6150*/  F2I.FTZ.TRUNC.NTZ R17, R17 ;  /* 0x0000001100117305 */ /* 0x000e22000021f100 */
[----:B------:R-:W-:Y:S05]  /*6160*/  BRA `(.L_x_6950) ;  /* 0x0000000000987947 */ /* 0x000fea0003800000 */
.L_x_6962:
        /* <DEDUP_REMOVED lines=14> */
.L_x_6976:
[----:B------:R-:W-:Y:S05]  /*6250*/  BSYNC.RECONVERGENT B0 ;  /* 0x0000000000007941 */ /* 0x000fea0003800200 */
.L_x_6975:
[----:B------:R-:W0:Y:S01]  /*6260*/  F2I.FTZ.TRUNC.NTZ R17, R17 ;  /* 0x0000001100117305 */ /* 0x000e22000021f100 */
[----:B------:R-:W-:Y:S05]  /*6270*/  BRA `(.L_x_6950) ;  /* 0x0000000000547947 */ /* 0x000fea0003800000 */
.L_x_6949:
[----:B--2---:R-:W-:Y:S01]  /*6280*/  MOV R0, 0x0 ;  /* 0x0000000000007802 */ /* 0x004fe20000000f00 */
[----:B------:R-:W0:Y:S01]  /*6290*/  LDCU.64 UR4, c[0x4][0x118] ;  /* 0x01002300ff0477ac */ /* 0x000e220008000a00 */
[----:B------:R-:W-:Y:S02]  /*62a0*/  HFMA2 R12, -RZ, RZ, 0, 5.9604644775390625e-08 ;  /* 0x00000001ff0c7431 */ /* 0x000fe400000001ff */
[----:B------:R-:W-:Y:S01]  /*62b0*/  IMAD.MOV.U32 R8, RZ, RZ, 0x4e ;  /* 0x0000004eff087424 */ /* 0x000fe200078e00ff */
[----:B------:R2:W3:Y:S01]  /*62c0*/  LDC.64 R14, c[0x4][R0] ;  /* 0x01000000000e7b82 */ /* 0x0004e20000000a00 */
[----:B------:R-:W1:Y:S01]  /*62d0*/  LDCU.64 UR6, c[0x4][0x120] ;  /* 0x01002400ff0677ac */ /* 0x000e620008000a00 */
[----:B------:R-:W-:Y:S01]  /*62e0*/  IMAD.MOV.U32 R13, RZ, RZ, RZ ;  /* 0x000000ffff0d7224 */ /* 0x000fe200078e00ff */
[----:B------:R-:W4:Y:S01]  /*62f0*/  LDCU.64 UR8, c[0x4][0x10] ;  /* 0x01000200ff0877ac */ /* 0x000f220008000a00 */
[----:B0-----:R-:W-:Y:S02]  /*6300*/  IMAD.U32 R4, RZ, RZ, UR4 ;  /* 0x00000004ff047e24 */ /* 0x001fe4000f8e00ff */
[----:B------:R-:W-:-:S02]  /*6310*/  IMAD.U32 R5, RZ, RZ, UR5 ;  /* 0x00000005ff057e24 */ /* 0x000fc4000f8e00ff */
[----:B-1----:R-:W-:Y:S01]  /*6320*/  IMAD.U32 R6, RZ, RZ, UR6 ;  /* 0x00000006ff067e24 */ /* 0x002fe2000f8e00ff */
[----:B------:R-:W-:Y:S01]  /*6330*/  MOV R7, UR7 ;  /* 0x0000000700077c02 */ /* 0x000fe20008000f00 */
[----:B----4-:R-:W-:Y:S02]  /*6340*/  IMAD.U32 R10, RZ, RZ, UR8 ;  /* 0x00000008ff0a7e24 */ /* 0x010fe4000f8e00ff */
[----:B--2---:R-:W-:-:S07]  /*6350*/  IMAD.U32 R11, RZ, RZ, UR9 ;  /* 0x00000009ff0b7e24 */ /* 0x004fce000f8e00ff */
[----:B------:R-:W-:-:S07]  /*6360*/  LEPC R20, `(.L_x_6977) ;  /* 0x000000001014794e */ /* 0x000fce0000000000 */
[----:B---3-5:R-:W-:Y:S05]  /*6370*/  CALL.ABS.NOINC R14 ;  /* 0x000000000e007343 */ /* 0x028fea0003c00000 */
.L_x_6977:
[----:B------:R-:W-:Y:S01]  /*6380*/  IMAD.MOV.U32 R17, RZ, RZ, RZ ;  /* 0x000000ffff117224 */ /* 0x000fe200078e00ff */
[----:B------:R-:W-:Y:S06]  /*6390*/  BRA `(.L_x_6950) ;  /* 0x00000000000c7947 */ /* 0x000fec0003800000 */
.L_x_6974:
[----:B------:R0:W5:Y:S01]  /*63a0*/  LDG.E R17, desc[UR36][R4.64] ;  /* 0x0000002404117981 */ /* 0x000162000c1e1900 */
[----:B------:R-:W-:Y:S05]  /*63b0*/  BRA `(.L_x_6950) ;  /* 0x0000000000047947 */ /* 0x000fea0003800000 */
.L_x_6973:
[----:B------:R0:W5:Y:S02]  /*63c0*/  LDG.E R17, desc[UR36][R4.64] ;  /* 0x0000002404117981 */ /* 0x000164000c1e1900 */
.L_x_6950:
[----:B0--3--:R-:W0:Y:S01]  /*63d0*/  LDC.64 R4, c[0x0][0x3e0] ;  /* 0x0000f800ff047b82 */ /* 0x009e220000000a00 */
        /* <DEDUP_REMOVED lines=17> */
.L_x_6981:
[----:B------:R0:W5:Y:S01]  /*64f0*/  LDG.E.U8 R33, desc[UR36][R4.64] ;  /* 0x0000002404217981 */ /* 0x000162000c1e1100 */
[----:B------:R-:W-:Y:S05]  /*6500*/  BRA `(.L_x_6983) ;  /* 0x0000000c00307947 */ /* 0x000fea0003800000 */
.L_x_6980:
        /* <DEDUP_REMOVED lines=8> */
.L_x_6985:
[----:B------:R0:W5:Y:S01]  /*6590*/  LDG.E R33, desc[UR36][R4.64] ;  /* 0x0000002404217981 */ /* 0x000162000c1e1900 */
[----:B------:R-:W-:Y:S05]  /*65a0*/  BRA `(.L_x_6983) ;  /* 0x0000000c00087947 */ /* 0x000fea0003800000 */
.L_x_6984:
[----:B------:R0:W5:Y:S01]  /*65b0*/  LDG.E.S16 R33, desc[UR36][R4.64] ;  /* 0x0000002404217981 */ /* 0x000162000c1e1700 */
[----:B------:R-:W-:Y:S05]  /*65c0*/  BRA `(.L_x_6983) ;  /* 0x0000000c00007947 */ /* 0x000fea0003800000 */
.L_x_6979:
        /* <DEDUP_REMOVED lines=9> */
.L_x_6987:
[----:B------:R-:W3:Y:S02]  /*6660*/  LDG.E.U16 R4, desc[UR36][R4.64] ;  /* 0x0000002404047981 */ /* 0x000ee4000c1e1500 */
[----:B---3--:R-:W-:-:S06]  /*6670*/  HADD2.F32 R33, -RZ, R4.H0_H0 ;  /* 0x20000004ff217230 */ /* 0x008fcc0000004100 */
[----:B------:R-:W0:Y:S01]  /*6680*/  F2I.FTZ.TRUNC.NTZ R33, R33 ;  /* 0x0000002100217305 */ /* 0x000e22000021f100 */
[----:B------:R-:W-:Y:S05]  /*6690*/  BRA `(.L_x_6983) ;  /* 0x0000000800cc7947 */ /* 0x000fea0003800000 */
.L_x_6986:
        /* <DEDUP_REMOVED lines=9> */
.L_x_6989:
[----:B------:R-:W3:Y:S02]  /*6730*/  LDG.E.U16 R4, desc[UR36][R4.64] ;  /* 0x0000002404047981 */ /* 0x000ee4000c1e1500 */
[----:B---3--:R-:W-:-:S06]  /*6740*/  HADD2.F32 R33, -RZ, R4.H0_H0 ;  /* 0x20000004ff217230 */ /* 0x008fcc0000004100 */
[----:B------:R-:W0:Y:S01]  /*6750*/  F2I.FTZ.TRUNC.NTZ R33, R33 ;  /* 0x0000002100217305 */ /* 0x000e22000021f100 */
[----:B------:R-:W-:Y:S05]  /*6760*/  BRA `(.L_x_6983) ;  /* 0x0000000800987947 */ /* 0x000fea0003800000 */
.L_x_6988:
[----:B------:R-:W3:Y:S02]  /*6770*/  LDG.E.64 R4, desc[UR36][R4.64] ;  /* 0x0000002404047981 */ /* 0x000ee4000c1e1b00 */
[----:B---3--:R0:W3:Y:S01]  /*6780*/  F2I.F64.TRUNC R33, R4 ;  /* 0x0000000400217311 */ /* 0x0080e2000030d100 */
[----:B------:R-:W-:Y:S05]  /*6790*/  BRA `(.L_x_6983) ;  /* 0x00000008008c7947 */ /* 0x000fea0003800000 */
.L_x_6978:
        /* <DEDUP_REMOVED lines=12> */
.L_x_6992:
[----:B------:R-:W3:Y:S02]  /*6860*/  LDG.E.64 R4, desc[UR36][R4.64] ;  /* 0x0000002404047981 */ /* 0x000ee4000c1e1b00 */
[----:B---3--:R0:W3:Y:S01]  /*6870*/  F2I.F64.TRUNC R33, R4 ;  /* 0x0000000400217311 */ /* 0x0080e2000030d100 */
[----:B------:R-:W-:Y:S05]  /*6880*/  BRA `(.L_x_6983) ;  /* 0x0000000800507947 */ /* 0x000fea0003800000 */
.L_x_6991:
        /* <DEDUP_REMOVED lines=26> */
.L_x_6994:
        /* <DEDUP_REMOVED lines=14> */
.L_x_6993:
[----:B------:R-:W3:Y:S02]  /*6b10*/  LDG.E.U16 R33, desc[UR36][R4.64] ;  /* 0x0000002404217981 */ /* 0x000ee4000c1e1500 */
[----:B---3--:R-:W-:-:S06]  /*6b20*/  IMAD.U32 R33, R33, 0x10000, RZ ;  /* 0x0001000021217824 */ /* 0x008fcc00078e00ff */
[----:B------:R-:W0:Y:S01]  /*6b30*/  F2I.FTZ.TRUNC.NTZ R33, R33 ;  /* 0x0000002100217305 */ /* 0x000e22000021f100 */
[----:B------:R-:W-:Y:S05]  /*6b40*/  BRA `(.L_x_6983) ;  /* 0x0000000400a07947 */ /* 0x000fea0003800000 */
.L_x_6990:
        /* <DEDUP_REMOVED lines=10> */
.L_x_6997:
        /* <DEDUP_REMOVED lines=21> */
.L_x_7001:
[----:B------:R-:W-:Y:S05]  /*6d40*/  BSYNC.RECONVERGENT B1 ;  /* 0x0000000000017941 */ /* 0x000fea0003800200 */
.L_x_7000:
[----:B------:R-:W-:Y:S01]  /*6d50*/  IMAD.SHL.U32 R0, R0, 0x100000, RZ ;  /* 0x0010000000007824 */ /* 0x000fe200078e00ff */
[----:B------:R-:W-:-:S04]  /*6d60*/  LEA R3, R3, 0x3b800000, 0x17 ;  /* 0x3b80000003037811 */ /* 0x000fc800078eb8ff */
[----:B------:R-:W-:-:S07]  /*6d70*/  LOP3.LUT R33, R3, R0, R33, 0xfe, !PT ;  /* 0x0000000003217212 */ /* 0x000fce00078efe21 */
.L_x_6999:
[----:B------:R-:W-:Y:S05]  /*6d80*/  BSYNC.RECONVERGENT B0 ;  /* 0x0000000000007941 */ /* 0x000fea0003800200 */
.L_x_6998:
[----:B------:R-:W0:Y:S01]  /*6d90*/  F2I.FTZ.TRUNC.NTZ R33, R33 ;  /* 0x0000002100217305 */ /* 0x000e22000021f100 */
[----:B------:R-:W-:Y:S05]  /*6da0*/  BRA `(.L_x_6983) ;  /* 0x0000000400087947 */ /* 0x000fea0003800000 */
.L_x_6996:
        /* <DEDUP_REMOVED lines=21> */
.L_x_7005:
[----:B------:R-:W-:Y:S05]  /*6f00*/  BSYNC.RECONVERGENT B1 ;  /* 0x0000000000017941 */ /* 0x000fea0003800200 */
.L_x_7004:
[----:B------:R-:W-:Y:S02]  /*6f10*/  SHF.L.U32 R0, R0, 0x15, RZ ;  /* 0x0000001500007819 */ /* 0x000fe400000006ff */
[----:B------:R-:W-:-:S04]  /*6f20*/  LEA R3, R3, 0x37800000, 0x17 ;  /* 0x3780000003037811 */ /* 0x000fc800078eb8ff */
[----:B------:R-:W-:-:S07]  /*6f30*/  LOP3.LUT R33, R3, R0, R33, 0xfe, !PT ;  /* 0x0000000003217212 */ /* 0x000fce00078efe21 */
.L_x_7003:
[----:B------:R-:W-:Y:S05]  /*6f40*/  BSYNC.RECONVERGENT B0 ;  /* 0x0000000000007941 */ /* 0x000fea0003800200 */
.L_x_7002:
[----:B------:R-:W0:Y:S01]  /*6f50*/  F2I.FTZ.TRUNC.NTZ R33, R33 ;  /* 0x0000002100217305 */ /* 0x000e22000021f100 */
[----:B------:R-:W-:Y:S05]  /*6f60*/  BRA `(.L_x_6983) ;  /* 0x0000000000987947 */ /* 0x000fea0003800000 */
.L_x_6995:
        /* <DEDUP_REMOVED lines=14> */
.L_x_7009:
[----:B------:R-:W-:Y:S05]  /*7050*/  BSYNC.RECONVERGENT B0 ;  /* 0x0000000000007941 */ /* 0x000fea0003800200 */
.L_x_7008:
[----:B------:R-:W0:Y:S01]  /*7060*/  F2I.FTZ.TRUNC.NTZ R33, R33 ;  /* 0x0000002100217305 */ /* 0x000e22000021f100 */
[----:B------:R-:W-:Y:S05]  /*7070*/  BRA `(.L_x_6983) ;  /* 0x0000000000547947 */ /* 0x000fea0003800000 */
.L_x_6982:
[----:B--2---:R-:W-:Y:S01]  /*7080*/  MOV R0, 0x0 ;  /* 0x0000000000007802 */ /* 0x004fe20000000f00 */
[----:B------:R-:W0:Y:S01]  /*7090*/  LDCU.64 UR4, c[0x4][0x118] ;  /* 0x01002300ff0477ac */ /* 0x000e220008000a00 */
[----:B------:R-:W-:Y:S02]  /*70a0*/  HFMA2 R13, -RZ, RZ, 0, 0 ;  /* 0x00000000ff0d7431 */ /* 0x000fe400000001ff */
[----:B------:R-:W-:Y:S01]  /*70b0*/  IMAD.MOV.U32 R8, RZ, RZ, 0x4e ;  /* 0x0000004eff087424 */ /* 0x000fe200078e00ff */
[----:B------:R2:W3:Y:S01]  /*70c0*/  LDC.64 R14, c[0x4][R0] ;  /* 0x01000000000e7b82 */ /* 0x0004e20000000a00 */
[----:B------:R-:W1:Y:S01]  /*70d0*/  LDCU.64 UR6, c[0x4][0x120] ;  /* 0x01002400ff0677ac */ /* 0x000e620008000a00 */
[----:B------:R-:W-:Y:S01]  /*70e0*/  IMAD.MOV.U32 R12, RZ, RZ, 0x1 ;  /* 0x00000001ff0c7424 */ /* 0x000fe200078e00ff */
[----:B------:R-:W4:Y:S01]  /*70f0*/  LDCU.64 UR8, c[0x4][0x10] ;  /* 0x01000200ff0877ac */ /* 0x000f220008000a00 */
[----:B0-----:R-:W-:Y:S01]  /*7100*/  MOV R4, UR4 ;  /* 0x0000000400047c02 */ /* 0x001fe20008000f00 */
[----:B------:R-:W-:-:S02]  /*7110*/  IMAD.U32 R5, RZ, RZ, UR5 ;  /* 0x00000005ff057e24 */ /* 0x000fc4000f8e00ff */
[----:B-1----:R-:W-:Y:S02]  /*7120*/  IMAD.U32 R6, RZ, RZ, UR6 ;  /* 0x00000006ff067e24 */ /* 0x002fe4000f8e00ff */
[----:B------:R-:W-:Y:S01]  /*7130*/  IMAD.U32 R7, RZ, RZ, UR7 ;  /* 0x00000007ff077e24 */ /* 0x000fe2000f8e00ff */
[----:B----4-:R-:W-:Y:S01]  /*7140*/  MOV R10, UR8 ;  /* 0x00000008000a7c02 */ /* 0x010fe20008000f00 */
[----:B--2---:R-:W-:-:S07]  /*7150*/  IMAD.U32 R11, RZ, RZ, UR9 ;  /* 0x00000009ff0b7e24 */ /* 0x004fce000f8e00ff */
[----:B------:R-:W-:-:S07]  /*7160*/  LEPC R20, `(.L_x_7010) ;  /* 0x000000001014794e */ /* 0x000fce0000000000 */
[----:B---3-5:R-:W-:Y:S05]  /*7170*/  CALL.ABS.NOINC R14 ;  /* 0x000000000e007343 */ /* 0x028fea0003c00000 */
.L_x_7010:
[----:B------:R-:W-:Y:S01]  /*7180*/  IMAD.MOV.U32 R33, RZ, RZ, RZ ;  /* 0x000000ffff217224 */ /* 0x000fe200078e00ff */
[----:B------:R-:W-:Y:S06]  /*7190*/  BRA `(.L_x_6983) ;  /* 0x00000000000c7947 */ /* 0x000fec0003800000 */
.L_x_7007:
[----:B------:R0:W5:Y:S01]  /*71a0*/  LDG.E R33, desc[UR36][R4.64] ;  /* 0x0000002404217981 */ /* 0x000162000c1e1900 */
[----:B------:R-:W-:Y:S05]  /*71b0*/  BRA `(.L_x_6983) ;  /* 0x0000000000047947 */ /* 0x000fea0003800000 */
.L_x_7006:
[----:B------:R0:W5:Y:S02]  /*71c0*/  LDG.E R33, desc[UR36][R4.64] ;  /* 0x0000002404217981 */ /* 0x000164000c1e1900 */
.L_x_6983:
        /* <DEDUP_REMOVED lines=18> */
.L_x_7014:
[----:B------:R0:W5:Y:S01]  /*72f0*/  LDG.E.U8 R32, desc[UR36][R4.64] ;  /* 0x0000002404207981 */ /* 0x000162000c1e1100 */
[----:B------:R-:W-:Y:S05]  /*7300*/  BRA `(.L_x_7016) ;  /* 0x0000000c00307947 */ /* 0x000fea0003800000 */
.L_x_7013:
        /* <DEDUP_REMOVED lines=8> */
.L_x_7018:
[----:B------:R0:W5:Y:S01]  /*7390*/  LDG.E R32, desc[UR36][R4.64] ;  /* 0x0000002404207981 */ /* 0x000162000c1e1900 */
[----:B------:R-:W-:Y:S05]  /*73a0*/  BRA `(.L_x_7016) ;  /* 0x0000000c00087947 */ /* 0x000fea0003800000 */
.L_x_7017:
[----:B------:R0:W5:Y:S01]  /*73b0*/  LDG.E.S16 R32, desc[UR36][R4.64] ;  /* 0x0000002404207981 */ /* 0x000162000c1e1700 */
[----:B------:R-:W-:Y:S05]  /*73c0*/  BRA `(.L_x_7016) ;  /* 0x0000000c00007947 */ /* 0x000fea0003800000 */
.L_x_7012:
[----:B------:R-:W-:-:S09]  /*73d0*/  UISETP.GT.AND UP0, UPT, UR4, 0x6, UPT ;  /* 0x000000060400788c */ /* 0x000fd2000bf04270 */
[----:B------:R-:W-:Y:S05]  /*73e0*/  BRA.U UP0, `(.L_x_7019) ;  /* 0x00000001002c7547 */ /* 0x000fea000b800000 */
[----:B------:R-:W-:-:S09]  /*73f0*/  UISETP.NE.AND UP0, UPT, UR4, 0x5, UPT ;  /* 0x000000050400788c */ /* 0x000fd2000bf05270 */
[----:B------:R-:W-:Y:S05]  /*7400*/  BRA.U !UP0, `(.L_x_7020) ;  /* 0x0000000108147547 */ /* 0x000fea000b800000 */
[----:B------:R-:W-:-:S09]  /*7410*/  UISETP.NE.AND UP0, UPT, UR4, 0x6, UPT ;  /* 0x000000060400788c */ /* 0x000fd2000bf05270 */
[----:B------:R-:W-:Y:S05]  /*7420*/  BRA.U UP0, `(.L_x_7015) ;  /* 0x0000000900947547 */ /* 0x000fea000b800000 */
[----:B------:R-:W3:Y:S02]  /*7430*/  LDG.E R4, desc[UR36][R4.64] ;  /* 0x0000002404047981 */ /* 0x000ee4000c1e1900 */
[----:B---3--:R3:W0:Y:S01]  /*7440*/  F2I.FTZ.TRUNC.NTZ R32, R4 ;  /* 0x0000000400207305 */ /* 0x008622000021f100 */
[----:B------:R-:W-:Y:S05]  /*7450*/  BRA `(.L_x_7016) ;  /* 0x0000000800dc7947 */ /* 0x000fea0003800000 */
.L_x_7020:
[----:B------:R-:W3:Y:S02]  /*7460*/  LDG.E.U16 R4, desc[UR36][R4.64] ;  /* 0x0000002404047981 */ /* 0x000ee4000c1e1500 */
[----:B---3--:R-:W-:-:S06]  /*7470*/  HADD2.F32 R32, -RZ, R4.H0_H0 ;  /* 0x20000004ff207230 */ /* 0x008fcc0000004100 */
[----:B------:R-:W0:Y:S01]  /*7480*/  F2I.FTZ.TRUNC.NTZ R32, R32 ;  /* 0x0000002000207305 */ /* 0x000e22000021f100 */
[----:B------:R-:W-:Y:S05]  /*7490*/  BRA `(.L_x_7016) ;  /* 0x0000000800cc7947 */ /* 0x000fea0003800000 */
.L_x_7019:
        /* <DEDUP_REMOVED lines=9> */
.L_x_7022:
[----:B------:R-:W3:Y:S02]  /*7530*/  LDG.E.U16 R4, desc[UR36][R4.64] ;  /* 0x0000002404047981 */ /* 0x000ee4000c1e1500 */
[----:B---3--:R-:W-:-:S06]  /*7540*/  HADD2.F32 R32, -RZ, R4.H0_H0 ;  /* 0x20000004ff207230 */ /* 0x008fcc0000004100 */
[----:B------:R-:W0:Y:S01]  /*7550*/  F2I.FTZ.TRUNC.NTZ R32, R32 ;  /* 0x0000002000207305 */ /* 0x000e22000021f100 */
[----:B------:R-:W-:Y:S05]  /*7560*/  BRA `(.L_x_7016) ;  /* 0x0000000800987947 */ /* 0x000fea0003800000 */
.L_x_7021:
[----:B------:R-:W3:Y:S02]  /*7570*/  LDG.E.64 R4, desc[UR36][R4.64] ;  /* 0x0000002404047981 */ /* 0x000ee4000c1e1b00 */
[----:B---3--:R0:W3:Y:S01]  /*7580*/  F2I.F64.TRUNC R32, R4 ;  /* 0x0000000400207311 */ /* 0x0080e2000030d100 */
[----:B------:R-:W-:Y:S05]  /*7590*/  BRA `(.L_x_7016) ;  /* 0x00000008008c7947 */ /* 0x000fea0003800000 */
.L_x_7011:
        /* <DEDUP_REMOVED lines=12> */
.L_x_7025:
[----:B------:R-:W3:Y:S02]  /*7660*/  LDG.E.64 R4, desc[UR36][R4.64] ;  /* 0x0000002404047981 */ /* 0x000ee4000c1e1b00 */
[----:B---3--:R0:W3:Y:S01]  /*7670*/  F2I.F64.TRUNC R32, R4 ;  /* 0x0000000400207311 */ /* 0x0080e2000030d100 */
[----:B------:R-:W-:Y:S05]  /*7680*/  BRA `(.L_x_7016) ;  /* 0x0000000800507947 */ /* 0x000fea0003800000 */
.L_x_7024:
        /* <DEDUP_REMOVED lines=26> */
.L_x_7027:
        /* <DEDUP_REMOVED lines=14> */
.L_x_7026:
[----:B------:R-:W3:Y:S02]  /*7910*/  LDG.E.U16 R32, desc[UR36][R4.64] ;  /* 0x0000002404207981 */ /* 0x000ee4000c1e1500 */
[----:B---3--:R-:W-:-:S06]  /*7920*/  IMAD.U32 R32, R32, 0x10000, RZ ;  /* 0x0001000020207824 */ /* 0x008fcc00078e00ff */
[----:B------:R-:W0:Y:S01]  /*7930*/  F2I.FTZ.TRUNC.NTZ R32, R32 ;  /* 0x0000002000207305 */ /* 0x000e22000021f100 */
[----:B------:R-:W-:Y:S05]  /*7940*/  BRA `(.L_x_7016) ;  /* 0x0000000400a07947 */ /* 0x000fea0003800000 */
.L_x_7023:
        /* <DEDUP_REMOVED lines=10> */
.L_x_7030:
        /* <DEDUP_REMOVED lines=21> */
.L_x_7034:
[----:B------:R-:W-:Y:S05]  /*7b40*/  BSYNC.RECONVERGENT B1 ;  /* 0x0000000000017941 */ /* 0x000fea0003800200 */
.L_x_7033:
[----:B------:R-:W-:Y:S01]  /*7b50*/  IMAD.SHL.U32 R0, R0, 0x100000, RZ ;  /* 0x0010000000007824 */ /* 0x000fe200078e00ff */
[----:B------:R-:W-:-:S04]  /*7b60*/  LEA R3, R3, 0x3b800000, 0x17 ;  /* 0x3b80000003037811 */ /* 0x000fc800078eb8ff */
[----:B------:R-:W-:-:S07]  /*7b70*/  LOP3.LUT R32, R3, R0, R7, 0xfe, !PT ;  /* 0x0000000003207212 */ /* 0x000fce00078efe07 */
.L_x_7032:
[----:B------:R-:W-:Y:S05]  /*7b80*/  BSYNC.RECONVERGENT B0 ;  /* 0x0000000000007941 */ /* 0x000fea0003800200 */
.L_x_7031:
[----:B------:R-:W0:Y:S01]  /*7b90*/  F2I.FTZ.TRUNC.NTZ R32, R32 ;  /* 0x0000002000207305 */ /* 0x000e22000021f100 */
[----:B------:R-:W-:Y:S05]  /*7ba0*/  BRA `(.L_x_7016) ;  /* 0x0000000400087947 */ /* 0x000fea0003800000 */
.L_x_7029:
        /* <DEDUP_REMOVED lines=21> */
.L_x_7038:
[----:B------:R-:W-:Y:S05]  /*7d00*/  BSYNC.RECONVERGENT B1 ;  /* 0x0000000000017941 */ /* 0x000fea0003800200 */
.L_x_7037:
[----:B------:R-:W-:Y:S01]  /*7d10*/  IMAD.SHL.U32 R0, R0, 0x200000, RZ ;  /* 0x0020000000007824 */ /* 0x000fe200078e00ff */
[----:B------:R-:W-:-:S04]  /*7d20*/  LEA R3, R3, 0x37800000, 0x17 ;  /* 0x3780000003037811 */ /* 0x000fc800078eb8ff */
[----:B------:R-:W-:-:S07]  /*7d30*/  LOP3.LUT R32, R3, R0, R7, 0xfe, !PT ;  /* 0x0000000003207212 */ /* 0x000fce00078efe07 */
.L_x_7036:
[----:B------:R-:W-:Y:S05]  /*7d40*/  BSYNC.RECONVERGENT B0 ;  /* 0x0000000000007941 */ /* 0x000fea0003800200 */
.L_x_7035:
[----:B------:R-:W0:Y:S01]  /*7d50*/  F2I.FTZ.TRUNC.NTZ R32, R32 ;  /* 0x0000002000207305 */ /* 0x000e22000021f100 */
[----:B------:R-:W-:Y:S05]  /*7d60*/  BRA `(.L_x_7016) ;  /* 0x0000000000987947 */ /* 0x000fea0003800000 */
.L_x_7028:
        /* <DEDUP_REMOVED lines=8> */
[----:B------:R-:W-:Y:S01]  /*7df0*/  HFMA2 R32, -RZ, RZ, 3.814697265625e-06, 0 ;  /* 0x00400000ff207431 */ /* 0x000fe200000001ff */
[----:B---3--:R-:W-:-:S13]  /*7e00*/  ISETP.NE.AND P0, PT, R4, RZ, PT ;  /* 0x000000ff0400720c */ /* 0x008fda0003f05270 */
[----:B------:R-:W-:Y:S05]  /*7e10*/  @!P0 BRA `(.L_x_7042) ;  /* 0x00000000000c8947 */ /* 0x000fea0003800000 */
[----:B------:R-:W-:-:S13]  /*7e20*/  ISETP.NE.AND P0, PT, R4, 0xff, PT ;  /* 0x000000ff0400780c */ /* 0x000fda0003f05270 */
[----:B------:R-:W-:Y:S02]  /*7e30*/  @!P0 IMAD.MOV.U32 R32, RZ, RZ, 0x7f800001 ;  /* 0x7f800001ff208424 */ /* 0x000fe400078e00ff */
[----:B------:R-:W-:-:S07]  /*7e40*/  @P0 IMAD.SHL.U32 R32, R4, 0x800000, RZ ;  /* 0x0080000004200824 */ /* 0x000fce00078e00ff */
.L_x_7042:
[----:B------:R-:W-:Y:S05]  /*7e50*/  BSYNC.RECONVERGENT B0 ;  /* 0x0000000000007941 */ /* 0x000fea0003800200 */
.L_x_7041:
[----:B------:R-:W0:Y:S01]  /*7e60*/  F2I.FTZ.TRUNC.NTZ R32, R32 ;  /* 0x0000002000207305 */ /* 0x000e22000021f100 */
[----:B------:R-:W-:Y:S05]  /*7e70*/  BRA `(.L_x_7016) ;  /* 0x0000000000547947 */ /* 0x000fea0003800000 */
.L_x_7015:
[----:B--2---:R-:W-:Y:S01]  /*7e80*/  MOV R0, 0x0 ;  /* 0x0000000000007802 */ /* 0x004fe20000000f00 */
[----:B------:R-:W0:Y:S01]  /*7e90*/  LDCU.64 UR4, c[0x4][0x118] ;  /* 0x01002300ff0477ac */ /* 0x000e220008000a00 */
[----:B------:R-:W-:Y:S02]  /*7ea0*/  IMAD.MOV.U32 R8, RZ, RZ, 0x4e ;  /* 0x0000004eff087424 */ /* 0x000fe400078e00ff */
[----:B------:R2:W3:Y:S01]  /*7eb0*/  LDC.64 R14, c[0x4][R0] ;  /* 0x01000000000e7b82 */ /* 0x0004e20000000a00 */
[----:B------:R-:W1:Y:S01]  /*7ec0*/  LDCU.64 UR6, c[0x4][0x120] ;  /* 0x01002400ff0677ac */ /* 0x000e620008000a00 */
[----:B------:R-:W-:Y:S02]  /*7ed0*/  IMAD.MOV.U32 R12, RZ, RZ, 0x1 ;  /* 0x00000001ff0c7424 */ /* 0x000fe400078e00ff */
[----:B------:R-:W-:Y:S01]  /*7ee0*/  IMAD.MOV.U32 R13, RZ, RZ, RZ ;  /* 0x000000ffff0d7224 */ /* 0x000fe200078e00ff */
[----:B------:R-:W4:Y:S01]  /*7ef0*/  LDCU.64 UR8, c[0x4][0x10] ;  /* 0x01000200ff0877ac */ /* 0x000f220008000a00 */
[----:B0-----:R-:W-:Y:S01]  /*7f00*/  IMAD.U32 R4, RZ, RZ, UR4 ;  /* 0x00000004ff047e24 */ /* 0x001fe2000f8e00ff */
[----:B------:R-:W-:Y:S01]  /*7f10*/  MOV R5, UR5 ;  /* 0x0000000500057c02 */ /* 0x000fe20008000f00 */
[----:B-1----:R-:W-:-:S02]  /*7f20*/  IMAD.U32 R6, RZ, RZ, UR6 ;  /* 0x00000006ff067e24 */ /* 0x002fc4000f8e00ff */
[----:B------:R-:W-:Y:S02]  /*7f30*/  IMAD.U32 R7, RZ, RZ, UR7 ;  /* 0x00000007ff077e24 */ /* 0x000fe4000f8e00ff */
[----:B----4-:R-:W-:Y:S01]  /*7f40*/  IMAD.U32 R10, RZ, RZ, UR8 ;  /* 0x00000008ff0a7e24 */ /* 0x010fe2000f8e00ff */
[----:B--2---:R-:W-:-:S07]  /*7f50*/  MOV R11, UR9 ;  /* 0x00000009000b7c02 */ /* 0x004fce0008000f00 */
[----:B------:R-:W-:-:S07]  /*7f60*/  LEPC R20, `(.L_x_7043) ;  /* 0x000000001014794e */ /* 0x000fce0000000000 */
[----:B---3-5:R-:W-:Y:S05]  /*7f70*/  CALL.ABS.NOINC R14 ;  /* 0x000000000e007343 */ /* 0x028fea0003c00000 */
.L_x_7043:
[----:B------:R-:W-:Y:S01]  /*7f80*/  HFMA2 R32, -RZ, RZ, 0, 0 ;  /* 0x00000000ff207431 */ /* 0x000fe200000001ff */
[----:B------:R-:W-:Y:S06]  /*7f90*/  BRA `(.L_x_7016) ;  /* 0x00000000000c7947 */ /* 0x000fec0003800000 */
.L_x_7040:
[----:B------:R0:W5:Y:S01]  /*7fa0*/  LDG.E R32, desc[UR36][R4.64] ;  /* 0x0000002404207981 */ /* 0x000162000c1e1900 */
[----:B------:R-:W-:Y:S05]  /*7fb0*/  BRA `(.L_x_7016) ;  /* 0x0000000000047947 */ /* 0x000fea0003800000 */
.L_x_7039:
[----:B------:R0:W5:Y:S02]  /*7fc0*/  LDG.E R32, desc[UR36][R4.64] ;  /* 0x0000002404207981 */ /* 0x000164000c1e1900 */
.L_x_7016:
        /* <DEDUP_REMOVED lines=18> */
.L_x_7047:
[----:B------:R0:W5:Y:S01]  /*80f0*/  LDG.E.U8 R46, desc[UR36][R4.64] ;  /* 0x00000024042e7981 */ /* 0x000162000c1e1100 */
[----:B------:R-:W-:Y:S05]  /*8100*/  BRA `(.L_x_7049) ;  /* 0x0000000c00307947 */ /* 0x000fea0003800000 */
.L_x_7046:
        /* <DEDUP_REMOVED lines=8> */
.L_x_7051:
[----:B------:R0:W5:Y:S01]  /*8190*/  LDG.E R46, desc[UR36][R4.64] ;  /* 0x00000024042e7981 */ /* 0x000162000c1e1900 */
[----:B------:R-:W-:Y:S05]  /*81a0*/  BRA `(.L_x_7049) ;  /* 0x0000000c00087947 */ /* 0x000fea0003800000 */
.L_x_7050:
[----:B------:R0:W5:Y:S01]  /*81b0*/  LDG.E.S16 R46, desc[UR36][R4.64] ;  /* 0x00000024042e7981 */ /* 0x000162000c1e1700 */
[----:B------:R-:W-:Y:S05]  /*81c0*/  BRA `(.L_x_7049) ;  /* 0x0000000c00007947 */ /* 0x000fea0003800000 */
.L_x_7045:
        /* <DEDUP_REMOVED lines=9> */
.L_x_7053:
[----:B------:R-:W3:Y:S02]  /*8260*/  LDG.E.U16 R4, desc[UR36][R4.64] ;  /* 0x0000002404047981 */ /* 0x000ee4000c1e1500 */
[----:B---3--:R-:W-:-:S06]  /*8270*/  HADD2.F32 R46, -RZ, R4.H0_H0 ;  /* 0x20000004ff2e7230 */ /* 0x008fcc0000004100 */
[----:B------:R-:W0:Y:S01]  /*8280*/  F2I.FTZ.TRUNC.NTZ R46, R46 ;  /* 0x0000002e002e7305 */ /* 0x000e22000021f100 */
[----:B------:R-:W-:Y:S05]  /*8290*/  BRA `(.L_x_7049) ;  /* 0x0000000800cc7947 */ /* 0x000fea0003800000 */
.L_x_7052:
        /* <DEDUP_REMOVED lines=9> */
.L_x_7055:
[----:B------:R-:W3:Y:S02]  /*8330*/  LDG.E.U16 R4, desc[UR36][R4.64] ;  /* 0x0000002404047981 */ /* 0x000ee4000c1e1500 */
[----:B---3--:R-:W-:-:S06]  /*8340*/  HADD2.F32 R46, -RZ, R4.H0_H0 ;  /* 0x20000004ff2e7230 */ /* 0x008fcc0000004100 */
[----:B------:R-:W0:Y:S01]  /*8350*/  F2I.FTZ.TRUNC.NTZ R46, R46 ;  /* 0x0000002e002e7305 */ /* 0x000e22000021f100 */
[----:B------:R-:W-:Y:S05]  /*8360*/  BRA `(.L_x_7049) ;  /* 0x0000000800987947 */ /* 0x000fea0003800000 */
.L_x_7054:
[----:B------:R-:W3:Y:S02]  /*8370*/  LDG.E.64 R4, desc[UR36][R4.64] ;  /* 0x0000002404047981 */ /* 0x000ee4000c1e1b00 */
[----:B---3--:R0:W3:Y:S01]  /*8380*/  F2I.F64.TRUNC R46, R4 ;  /* 0x00000004002e7311 */ /* 0x0080e2000030d100 */
[----:B------:R-:W-:Y:S05]  /*8390*/  BRA `(.L_x_7049) ;  /* 0x00000008008c7947 */ /* 0x000fea0003800000 */
.L_x_7044:
        /* <DEDUP_REMOVED lines=12> */
.L_x_7058:
[----:B------:R-:W3:Y:S02]  /*8460*/  LDG.E.64 R4, desc[UR36][R4.64] ;  /* 0x0000002404047981 */ /* 0x000ee4000c1e1b00 */
[----:B---3--:R0:W3:Y:S01]  /*8470*/  F2I.F64.TRUNC R46, R4 ;  /* 0x00000004002e7311 */ /* 0x0080e2000030d100 */
[----:B------:R-:W-:Y:S05]  /*8480*/  BRA `(.L_x_7049) ;  /* 0x0000000800507947 */ /* 0x000fea0003800000 */
.L_x_7057:
        /* <DEDUP_REMOVED lines=26> */
.L_x_7060:
        /* <DEDUP_REMOVED lines=14> */
.L_x_7059:
[----:B------:R-:W3:Y:S02]  /*8710*/  LDG.E.U16 R46, desc[UR36][R4.64] ;  /* 0x00000024042e7981 */ /* 0x000ee4000c1e1500 */
[----:B---3--:R-:W-:-:S06]  /*8720*/  SHF.L.U32 R46, R46, 0x10, RZ ;  /* 0x000000102e2e7819 */ /* 0x008fcc00000006ff */
[----:B------:R-:W0:Y:S01]  /*8730*/  F2I.FTZ.TRUNC.NTZ R46, R46 ;  /* 0x0000002e002e7305 */ /* 0x000e22000021f100 */
[----:B------:R-:W-:Y:S05]  /*8740*/  BRA `(.L_x_7049) ;  /* 0x0000000400a07947 */ /* 0x000fea0003800000 */
.L_x_7056:
        /* <DEDUP_REMOVED lines=10> */
.L_x_7063:
        /* <DEDUP_REMOVED lines=21> */
.L_x_7067:
[----:B------:R-:W-:Y:S05]  /*8940*/  BSYNC.RECONVERGENT B1 ;  /* 0x0000000000017941 */ /* 0x000fea0003800200 */
.L_x_7066:
[----:B------:R-:W-:Y:S01]  /*8950*/  IMAD.SHL.U32 R0, R0, 0x100000, RZ ;  /* 0x0010000000007824 */ /* 0x000fe200078e00ff */
[----:B------:R-:W-:-:S04]  /*8960*/  LEA R3, R3, 0x3b800000, 0x17 ;  /* 0x3b80000003037811 */ /* 0x000fc800078eb8ff */
[----:B------:R-:W-:-:S07]  /*8970*/  LOP3.LUT R46, R3, R0, R7, 0xfe, !PT ;  /* 0x00000000032e7212 */ /* 0x000fce00078efe07 */
.L_x_7065:
[----:B------:R-:W-:Y:S05]  /*8980*/  BSYNC.RECONVERGENT B0 ;  /* 0x0000000000007941 */ /* 0x000fea0003800200 */
.L_x_7064:
[----:B------:R-:W3:Y:S01]  /*8990*/  F2I.FTZ.TRUNC.NTZ R46, R46 ;  /* 0x0000002e002e7305 */ /* 0x000ee2000021f100 */
[----:B------:R-:W-:Y:S05]  /*89a0*/  BRA `(.L_x_7049) ;  /* 0x0000000400087947 */ /* 0x000fea0003800000 */
.L_x_7062:
        /* <DEDUP_REMOVED lines=21> */
.L_x_7071:
[----:B------:R-:W-:Y:S05]  /*8b00*/  BSYNC.RECONVERGENT B1 ;  /* 0x0000000000017941 */ /* 0x000fea0003800200 */
.L_x_7070:
[----:B------:R-:W-:Y:S01]  /*8b10*/  IMAD.SHL.U32 R0, R0, 0x200000, RZ ;  /* 0x0020000000007824 */ /* 0x000fe200078e00ff */
[----:B------:R-:W-:-:S04]  /*8b20*/  LEA R3, R3, 0x37800000, 0x17 ;  /* 0x3780000003037811 */ /* 0x000fc800078eb8ff */
[----:B------:R-:W-:-:S07]  /*8b30*/  LOP3.LUT R46, R3, R0, R7, 0xfe, !PT ;  /* 0x00000000032e7212 */ /* 0x000fce00078efe07 */
.L_x_7069:
[----:B------:R-:W-:Y:S05]  /*8b40*/  BSYNC.RECONVERGENT B0 ;  /* 0x0000000000007941 */ /* 0x000fea0003800200 */
.L_x_7068:
[----:B------:R-:W0:Y:S01]  /*8b50*/  F2I.FTZ.TRUNC.NTZ R46, R46 ;  /* 0x0000002e002e7305 */ /* 0x000e22000021f100 */
[----:B------:R-:W-:Y:S05]  /*8b60*/  BRA `(.L_x_7049) ;  /* 0x0000000000987947 */ /* 0x000fea0003800000 */
.L_x_7061:
        /* <DEDUP_REMOVED lines=14> */
.L_x_7075:
[----:B------:R-:W-:Y:S05]  /*8c50*/  BSYNC.RECONVERGENT B0 ;  /* 0x0000000000007941 */ /* 0x000fea0003800200 */
.L_x_7074:
[----:B------:R-:W0:Y:S01]  /*8c60*/  F2I.FTZ.TRUNC.NTZ R46, R46 ;  /* 0x0000002e002e7305 */ /* 0x000e22000021f100 */
[----:B------:R-:W-:Y:S05]  /*8c70*/  BRA `(.L_x_7049) ;  /* 0x0000000000547947 */ /* 0x000fea0003800000 */
.L_x_7048:
        /* <DEDUP_REMOVED lines=16> */
.L_x_7076:
[----:B------:R-:W-:Y:S01]  /*8d80*/  IMAD.MOV.U32 R46, RZ, RZ, RZ ;  /* 0x000000ffff2e7224 */ /* 0x000fe200078e00ff */
[----:B------:R-:W-:Y:S06]  /*8d90*/  BRA `(.L_x_7049) ;  /* 0x00000000000c7947 */ /* 0x000fec0003800000 */
.L_x_7073:
[----:B------:R0:W5:Y:S01]  /*8da0*/  LDG.E R46, desc[UR36][R4.64] ;  /* 0x00000024042e7981 */ /* 0x000162000c1e1900 */
[----:B------:R-:W-:Y:S05]  /*8db0*/  BRA `(.L_x_7049) ;  /* 0x0000000000047947 */ /* 0x000fea0003800000 */
.L_x_7072:
[----:B------:R0:W5:Y:S02]  /*8dc0*/  LDG.E R46, desc[UR36][R4.64] ;  /* 0x00000024042e7981 */ /* 0x000164000c1e1900 */
.L_x_7049:
[----:B------:R-:W-:Y:S02]  /*8dd0*/  IADD3 R25, PT, PT, R25, 0x80, RZ ;  /* 0x0000008019197810 */ /* 0x000fe40007ffe0ff */
[----:B0-23-5:R-:W-:-:S07]  /*8de0*/  SHF.R.S32.HI R47, RZ, 0x1f, R46 ;  /* 0x0000001fff2f7819 */ /* 0x02dfce000001142e */
.L_x_6911:
[----:B------:R-:W-:Y:S05]  /*8df0*/  BSYNC.RECONVERGENT B6 ;  /* 0x0000000000067941 */ /* 0x000fea0003800200 */
.L_x_6910:
[----:B------:R-:W-:Y:S01]  /*8e00*/  ISETP.GE.AND P0, PT, R25, R54, PT ;  /* 0x000000361900720c */ /* 0x000fe20003f06270 */
[----:B------:R-:W-:Y:S01]  /*8e10*/  BSSY.RECONVERGENT B6, `(.L_x_7077) ;  /* 0x0000469000067945 */ /* 0x000fe20003800200 */
[----:B------:R-:W-:Y:S01]  /*8e20*/  CS2R R34, SRZ ;  /* 0x0000000000227805 */ /* 0x000fe2000001ff00 */
[----:B------:R-:W-:Y:S01]  /*8e30*/  IMAD.MOV.U32 R38, RZ, RZ, RZ ;  /* 0x000000ffff267224 */ /* 0x000fe200078e00ff */
[----:B------:R-:W-:Y:S01]  /*8e40*/  CS2R R50, SRZ ;  /* 0x0000000000327805 */ /* 0x000fe2000001ff00 */
[----:B------:R-:W-:-:S08]  /*8e50*/  IMAD.MOV.U32 R37, RZ, RZ, RZ ;  /* 0x000000ffff257224 */ /* 0x000fd000078e00ff */
[----:B------:R-:W-:Y:S05]  /*8e60*/  @P0 BRA `(.L_x_7078) ;  /* 0x00000044008c0947 */ /* 0x000fea0003800000 */
[----:B------:R-:W0:Y:S01]  /*8e70*/  LDCU UR4, c[0x0][0x404] ;  /* 0x00008080ff0477ac */ /* 0x000e220008000800 */
[----:B------:R-:W2:Y:S01]  /*8e80*/  LDC.64 R4, c[0x0][0x3d0] ;  /* 0x0000f400ff047b82 */ /* 0x000ea20000000a00 */
[----:B------:R-:W-:-:S04]  /*8e90*/  IMAD R24, R55, 0x200, R25 ;  /* 0x0000020037187824 */ /* 0x000fc800078e0219 */
[----:B0-----:R-:W-:Y:S01]  /*8ea0*/  IMAD R3, R24, UR4, RZ ;  /* 0x0000000418037c24 */ /* 0x001fe2000f8e02ff */
[----:B------:R-:W-:-:S04]  /*8eb0*/  ULOP3.LUT UR4, UR38, 0xff, URZ, 0xc0, !UPT ;  /* 0x000000ff26047892 */ /* 0x000fc8000f8ec0ff */
[----:B------:R-:W-:Y:S01]  /*8ec0*/  UISETP.GT.AND UP0, UPT, UR4, 0x9, UPT ;  /* 0x000000090400788c */ /* 0x000fe2000bf04270 */
[----:B--2---:R-:W-:-:S04]  /*8ed0*/  IADD3 R4, P0, PT, R3, R4, RZ ;  /* 0x0000000403047210 */ /* 0x004fc80007f1e0ff */
        /* <DEDUP_REMOVED lines=12> */
.L_x_7082:
[----:B------:R0:W5:Y:S01]  /*8fa0*/  LDG.E.U8 R35, desc[UR36][R4.64] ;  /* 0x0000002404237981 */ /* 0x000162000c1e1100 */
[----:B------:R-:W-:Y:S05]  /*8fb0*/  BRA `(.L_x_7084) ;  /* 0x0000000c00307947 */ /* 0x000fea0003800000 */
.L_x_7081:
        /* <DEDUP_REMOVED lines=8> */
.L_x_7086:
[----:B------:R0:W5:Y:S01]  /*9040*/  LDG.E R35, desc[UR36][R4.64] ;  /* 0x0000002404237981 */ /* 0x000162000c1e1900 */
[----:B------:R-:W-:Y:S05]  /*9050*/  BRA `(.L_x_7084) ;  /* 0x0000000c00087947 */ /* 0x000fea0003800000 */
.L_x_7085:
[----:B------:R0:W5:Y:S01]  /*9060*/  LDG.E.S16 R35, desc[UR36][R4.64] ;  /* 0x0000002404237981 */ /* 0x000162000c1e1700 */
[----:B------:R-:W-:Y:S05]  /*9070*/  BRA `(.L_x_7084) ;  /* 0x0000000c00007947 */ /* 0x000fea0003800000 */
.L_x_7080:
        /* <DEDUP_REMOVED lines=9> */
.L_x_7088:
[----:B------:R-:W2:Y:S02]  /*9110*/  LDG.E.U16 R4, desc[UR36][R4.64] ;  /* 0x0000002404047981 */ /* 0x000ea4000c1e1500 */
[----:B--2---:R-:W-:-:S06]  /*9120*/  HADD2.F32 R35, -RZ, R4.H0_H0 ;  /* 0x20000004ff237230 */ /* 0x004fcc0000004100 */
[----:B------:R-:W0:Y:S01]  /*9130*/  F2I.FTZ.TRUNC.NTZ R35, R35 ;  /* 0x0000002300237305 */ /* 0x000e22000021f100 */
[----:B------:R-:W-:Y:S05]  /*9140*/  BRA `(.L_x_7084) ;  /* 0x0000000800cc7947 */ /* 0x000fea0003800000 */
.L_x_7087:
        /* <DEDUP_REMOVED lines=9> */
.L_x_7090:
[----:B------:R-:W2:Y:S02]  /*91e0*/  LDG.E.U16 R4, desc[UR36][R4.64] ;  /* 0x0000002404047981 */ /* 0x000ea4000c1e1500 */
[----:B--2---:R-:W-:-:S06]  /*91f0*/  HADD2.F32 R35, -RZ, R4.H0_H0 ;  /* 0x20000004ff237230 */ /* 0x004fcc0000004100 */
[----:B------:R-:W0:Y:S01]  /*9200*/  F2I.FTZ.TRUNC.NTZ R35, R35 ;  /* 0x0000002300237305 */ /* 0x000e22000021f100 */
[----:B------:R-:W-:Y:S05]  /*9210*/  BRA `(.L_x_7084) ;  /* 0x0000000800987947 */ /* 0x000fea0003800000 */
.L_x_7089:
[----:B------:R-:W2:Y:S02]  /*9220*/  LDG.E.64 R4, desc[UR36][R4.64] ;  /* 0x0000002404047981 */ /* 0x000ea4000c1e1b00 */
[----:B--2---:R0:W2:Y:S01]  /*9230*/  F2I.F64.TRUNC R35, R4 ;  /* 0x0000000400237311 */ /* 0x0040a2000030d100 */
[----:B------:R-:W-:Y:S05]  /*9240*/  BRA `(.L_x_7084) ;  /* 0x00000008008c7947 */ /* 0x000fea0003800000 */
.L_x_7079:
        /* <DEDUP_REMOVED lines=12> */
.L_x_7093:
[----:B------:R-:W2:Y:S02]  /*9310*/  LDG.E.64 R4, desc[UR36][R4.64] ;  /* 0x0000002404047981 */ /* 0x000ea4000c1e1b00 */
[----:B--2---:R0:W2:Y:S01]  /*9320*/  F2I.F64.TRUNC R35, R4 ;  /* 0x0000000400237311 */ /* 0x0040a2000030d100 */
[----:B------:R-:W-:Y:S05]  /*9330*/  BRA `(.L_x_7084) ;  /* 0x0000000800507947 */ /* 0x000fea0003800000 */
.L_x_7092:
        /* <DEDUP_REMOVED lines=26> */
.L_x_7095:
        /* <DEDUP_REMOVED lines=14> */
.L_x_7094:
[----:B------:R-:W2:Y:S02]  /*95c0*/  LDG.E.U16 R35, desc[UR36][R4.64] ;  /* 0x0000002404237981 */ /* 0x000ea4000c1e1500 */
[----:B--2---:R-:W-:-:S06]  /*95d0*/  IMAD.U32 R35, R35, 0x10000, RZ ;  /* 0x0001000023237824 */ /* 0x004fcc00078e00ff */
[----:B------:R-:W0:Y:S01]  /*95e0*/  F2I.FTZ.TRUNC.NTZ R35, R35 ;  /* 0x0000002300237305 */ /* 0x000e22000021f100 */
[----:B------:R-:W-:Y:S05]  /*95f0*/  BRA `(.L_x_7084) ;  /* 0x0000000400a07947 */ /* 0x000fea0003800000 */
.L_x_7091:
        /* <DEDUP_REMOVED lines=10> */
.L_x_7098:
        /* <DEDUP_REMOVED lines=21> */
.L_x_7102:
[----:B------:R-:W-:Y:S05]  /*97f0*/  BSYNC.RECONVERGENT B1 ;  /* 0x0000000000017941 */ /* 0x000fea0003800200 */
.L_x_7101:
[----:B------:R-:W-:Y:S02]  /*9800*/  SHF.L.U32 R0, R0, 0x14, RZ ;  /* 0x0000001400007819 */ /* 0x000fe400000006ff */
[----:B------:R-:W-:-:S04]  /*9810*/  LEA R3, R3, 0x3b800000, 0x17 ;  /* 0x3b80000003037811 */ /* 0x000fc800078eb8ff */
[----:B------:R-:W-:-:S07]  /*9820*/  LOP3.LUT R35, R3, R0, R35, 0xfe, !PT ;  /* 0x0000000003237212 */ /* 0x000fce00078efe23 */
.L_x_7100:
[----:B------:R-:W-:Y:S05]  /*9830*/  BSYNC.RECONVERGENT B0 ;  /* 0x0000000000007941 */ /* 0x000fea0003800200 */
.L_x_7099:
[----:B------:R-:W0:Y:S01]  /*9840*/  F2I.FTZ.TRUNC.NTZ R35, R35 ;  /* 0x0000002300237305 */ /* 0x000e22000021f100 */
[----:B------:R-:W-:Y:S05]  /*9850*/  BRA `(.L_x_7084) ;  /* 0x0000000400087947 */ /* 0x000fea0003800000 */
.L_x_7097:
        /* <DEDUP_REMOVED lines=21> */
.L_x_7106:
[----:B------:R-:W-:Y:S05]  /*99b0*/  BSYNC.RECONVERGENT B1 ;  /* 0x0000000000017941 */ /* 0x000fea0003800200 */
.L_x_7105:
[----:B------:R-:W-:Y:S01]  /*99c0*/  IMAD.SHL.U32 R0, R0, 0x200000, RZ ;  /* 0x0020000000007824 */ /* 0x000fe200078e00ff */
[----:B------:R-:W-:-:S04]  /*99d0*/  LEA R3, R3, 0x37800000, 0x17 ;  /* 0x3780000003037811 */ /* 0x000fc800078eb8ff */
[----:B------:R-:W-:-:S07]  /*99e0*/  LOP3.LUT R35, R3, R0, R35, 0xfe, !PT ;  /* 0x0000000003237212 */ /* 0x000fce00078efe23 */
.L_x_7104:
[----:B------:R-:W-:Y:S05]  /*99f0*/  BSYNC.RECONVERGENT B0 ;  /* 0x0000000000007941 */ /* 0x000fea0003800200 */
.L_x_7103:
[----:B------:R-:W0:Y:S01]  /*9a00*/  F2I.FTZ.TRUNC.NTZ R35, R35 ;  /* 0x0000002300237305 */ /* 0x000e22000021f100 */
[----:B------:R-:W-:Y:S05]  /*9a10*/  BRA `(.L_x_7084) ;  /* 0x0000000000987947 */ /* 0x000fea0003800000 */
.L_x_7096:
        /* <DEDUP_REMOVED lines=14> */
.L_x_7110:
[----:B------:R-:W-:Y:S05]  /*9b00*/  BSYNC.RECONVERGENT B0 ;  /* 0x0000000000007941 */ /* 0x000fea0003800200 */
.L_x_7109:
[----:B------:R-:W0:Y:S01]  /*9b10*/  F2I.FTZ.TRUNC.NTZ R35, R35 ;  /* 0x0000002300237305 */ /* 0x000e22000021f100 */
[----:B------:R-:W-:Y:S05]  /*9b20*/  BRA `(.L_x_7084) ;  /* 0x0000000000547947 */ /* 0x000fea0003800000 */
.L_x_7083:
[----:B------:R-:W-:Y:S01]  /*9b30*/  MOV R0, 0x0 ;  /* 0x0000000000007802 */ /* 0x000fe20000000f00 */
[----:B------:R-:W0:Y:S01]  /*9b40*/  LDCU.64 UR4, c[0x4][0x118] ;  /* 0x01002300ff0477ac */ /* 0x000e220008000a00 */
[----:B------:R-:W-:Y:S02]  /*9b50*/  HFMA2 R12, -RZ, RZ, 0, 5.9604644775390625e-08 ;  /* 0x00000001ff0c7431 */ /* 0x000fe400000001ff */
[----:B------:R-:W-:Y:S01]  /*9b60*/  IMAD.MOV.U32 R8, RZ, RZ, 0x4e ;  /* 0x0000004eff087424 */ /* 0x000fe200078e00ff */
[----:B------:R2:W1:Y:S01]  /*9b70*/  LDC.64 R14, c[0x4][R0] ;  /* 0x01000000000e7b82 */ /* 0x0004620000000a00 */
        /* <DEDUP_REMOVED lines=8> */
[----:B--2---:R-:W-:-:S07]  /*9c00*/  IMAD.U32 R11, RZ, RZ, UR9 ;  /* 0x00000009ff0b7e24 */ /* 0x004fce000f8e00ff */
[----:B------:R-:W-:-:S07]  /*9c10*/  LEPC R20, `(.L_x_7111) ;  /* 0x000000001014794e */ /* 0x000fce0000000000 */
[----:B-1--4-:R-:W-:Y:S05]  /*9c20*/  CALL.ABS.NOINC R14 ;  /* 0x000000000e007343 */ /* 0x012fea0003c00000 */
.L_x_7111:
[----:B------:R-:W-:Y:S01]  /*9c30*/  IMAD.MOV.U32 R35, RZ, RZ, RZ ;  /* 0x000000ffff237224 */ /* 0x000fe200078e00ff */
[----:B------:R-:W-:Y:S06]  /*9c40*/  BRA `(.L_x_7084) ;  /* 0x00000000000c7947 */ /* 0x000fec0003800000 */
.L_x_7108:
[----:B------:R0:W5:Y:S01]  /*9c50*/  LDG.E R35, desc[UR36][R4.64] ;  /* 0x0000002404237981 */ /* 0x000162000c1e1900 */
[----:B------:R-:W-:Y:S05]  /*9c60*/  BRA `(.L_x_7084) ;  /* 0x0000000000047947 */ /* 0x000fea0003800000 */
.L_x_7107:
[----:B------:R0:W5:Y:S02]  /*9c70*/  LDG.E R35, desc[UR36][R4.64] ;  /* 0x0000002404237981 */ /* 0x000164000c1e1900 */
.L_x_7084:
        /* <DEDUP_REMOVED lines=18> */
.L_x_7115:
[----:B------:R0:W5:Y:S01]  /*9da0*/  LDG.E.U8 R34, desc[UR36][R4.64] ;  /* 0x0000002404227981 */ /* 0x000162000c1e1100 */
[----:B------:R-:W-:Y:S05]  /*9db0*/  BRA `(.L_x_7117) ;  /* 0x0000000c00307947 */ /* 0x000fea0003800000 */
.L_x_7114:
        /* <DEDUP_REMOVED lines=8> */
.L_x_7119:
[----:B------:R0:W5:Y:S01]  /*9e40*/  LDG.E R34, desc[UR36][R4.64] ;  /* 0x0000002404227981 */ /* 0x000162000c1e1900 */
[----:B------:R-:W-:Y:S05]  /*9e50*/  BRA `(.L_x_7117) ;  /* 0x0000000c00087947 */ /* 0x000fea0003800000 */
.L_x_7118:
[----:B------:R0:W5:Y:S01]  /*9e60*/  LDG.E.S16 R34, desc[UR36][R4.64] ;  /* 0x0000002404227981 */ /* 0x000162000c1e1700 */
[----:B------:R-:W-:Y:S05]  /*9e70*/  BRA `(.L_x_7117) ;  /* 0x0000000c00007947 */ /* 0x000fea0003800000 */
.L_x_7113:
        /* <DEDUP_REMOVED lines=9> */
.L_x_7121:
[----:B------:R-:W2:Y:S02]  /*9f10*/  LDG.E.U16 R4, desc[UR36][R4.64] ;  /* 0x0000002404047981 */ /* 0x000ea4000c1e1500 */
[----:B--2---:R-:W-:-:S06]  /*9f20*/  HADD2.F32 R34, -RZ, R4.H0_H0 ;  /* 0x20000004ff227230 */ /* 0x004fcc0000004100 */
[----:B------:R-:W0:Y:S01]  /*9f30*/  F2I.FTZ.TRUNC.NTZ R34, R34 ;  /* 0x0000002200227305 */ /* 0x000e22000021f100 */
[----:B------:R-:W-:Y:S05]  /*9f40*/  BRA `(.L_x_7117) ;  /* 0x0000000800cc7947 */ /* 0x000fea0003800000 */
.L_x_7120:
        /* <DEDUP_REMOVED lines=9> */
.L_x_7123:
[----:B------:R-:W2:Y:S02]  /*9fe0*/  LDG.E.U16 R4, desc[UR36][R4.64] ;  /* 0x0000002404047981 */ /* 0x000ea4000c1e1500 */
[----:B--2---:R-:W-:-:S06]  /*9ff0*/  HADD2.F32 R34, -RZ, R4.H0_H0 ;  /* 0x20000004ff227230 */ /* 0x004fcc0000004100 */
[----:B------:R-:W0:Y:S01]  /*a000*/  F2I.FTZ.TRUNC.NTZ R34, R34 ;  /* 0x0000002200227305 */ /* 0x000e22000021f100 */
[----:B------:R-:W-:Y:S05]  /*a010*/  BRA `(.L_x_7117) ;  /* 0x0000000800987947 */ /* 0x000fea0003800000 */
.L_x_7122:
[----:B------:R-:W2:Y:S02]  /*a020*/  LDG.E.64 R4, desc[UR36][R4.64] ;  /* 0x0000002404047981 */ /* 0x000ea4000c1e1b00 */
[----:B--2---:R0:W1:Y:S01]  /*a030*/  F2I.F64.TRUNC R34, R4 ;  /* 0x0000000400227311 */ /* 0x004062000030d100 */
[----:B------:R-:W-:Y:S05]  /*a040*/  BRA `(.L_x_7117) ;  /* 0x00000008008c7947 */ /* 0x000fea0003800000 */
.L_x_7112:
        /* <DEDUP_REMOVED lines=12> */
.L_x_7126:
[----:B------:R-:W2:Y:S02]  /*a110*/  LDG.E.64 R4, desc[UR36][R4.64] ;  /* 0x0000002404047981 */ /* 0x000ea4000c1e1b00 */
[----:B--2---:R0:W1:Y:S01]  /*a120*/  F2I.F64.TRUNC R34, R4 ;  /* 0x0000000400227311 */ /* 0x004062000030d100 */
[----:B------:R-:W-:Y:S05]  /*a130*/  BRA `(.L_x_7117) ;  /* 0x0000000800507947 */ /* 0x000fea0003800000 */
.L_x_7125:
        /* <DEDUP_REMOVED lines=26> */
.L_x_7128:
        /* <DEDUP_REMOVED lines=14> */
.L_x_7127:
[----:B------:R-:W2:Y:S02]  /*a3c0*/  LDG.E.U16 R34, desc[UR36][R4.64] ;  /* 0x0000002404227981 */ /* 0x000ea4000c1e1500 */
[----:B--2---:R-:W-:-:S06]  /*a3d0*/  IMAD.U32 R34, R34, 0x10000, RZ ;  /* 0x0001000022227824 */ /* 0x004fcc00078e00ff */
[----:B------:R-:W0:Y:S01]  /*a3e0*/  F2I.FTZ.TRUNC.NTZ R34, R34 ;  /* 0x0000002200227305 */ /* 0x000e22000021f100 */
[----:B------:R-:W-:Y:S05]  /*a3f0*/  BRA `(.L_x_7117) ;  /* 0x0000000400a07947 */ /* 0x000fea0003800000 */
.L_x_7124:
        /* <DEDUP_REMOVED lines=10> */
.L_x_7131:
        /* <DEDUP_REMOVED lines=21> */
.L_x_7135:
[----:B------:R-:W-:Y:S05]  /*a5f0*/  BSYNC.RECONVERGENT B1 ;  /* 0x0000000000017941 */ /* 0x000fea0003800200 */
.L_x_7134:
[----:B------:R-:W-:Y:S01]  /*a600*/  IMAD.SHL.U32 R0, R0, 0x100000, RZ ;  /* 0x0010000000007824 */ /* 0x000fe200078e00ff */
[----:B------:R-:W-:-:S04]  /*a610*/  LEA R3, R3, 0x3b800000, 0x17 ;  /* 0x3b80000003037811 */ /* 0x000fc800078eb8ff */
[----:B------:R-:W-:-:S07]  /*a620*/  LOP3.LUT R34, R3, R0, R7, 0xfe, !PT ;  /* 0x0000000003227212 */ /* 0x000fce00078efe07 */
.L_x_7133:
[----:B------:R-:W-:Y:S05]  /*a630*/  BSYNC.RECONVERGENT B0 ;  /* 0x0000000000007941 */ /* 0x000fea0003800200 */
.L_x_7132:
[----:B------:R-:W0:Y:S01]  /*a640*/  F2I.FTZ.TRUNC.NTZ R34, R34 ;  /* 0x0000002200227305 */ /* 0x000e22000021f100 */
[----:B------:R-:W-:Y:S05]  /*a650*/  BRA `(.L_x_7117) ;  /* 0x0000000400087947 */ /* 0x000fea0003800000 */
.L_x_7130:
        /* <DEDUP_REMOVED lines=21> */
.L_x_7139:
[----:B------:R-:W-:Y:S05]  /*a7b0*/  BSYNC.RECONVERGENT B1 ;  /* 0x0000000000017941 */ /* 0x000fea0003800200 */
.L_x_7138:
[----:B------:R-:W-:Y:S02]  /*a7c0*/  SHF.L.U32 R0, R0, 0x15, RZ ;  /* 0x0000001500007819 */ /* 0x000fe400000006ff */
[----:B------:R-:W-:-:S04]  /*a7d0*/  LEA R3, R3, 0x37800000, 0x17 ;  /* 0x3780000003037811 */ /* 0x000fc800078eb8ff */
[----:B------:R-:W-:-:S07]  /*a7e0*/  LOP3.LUT R34, R3, R0, R7, 0xfe, !PT ;  /* 0x0000000003227212 */ /* 0x000fce00078efe07 */
.L_x_7137:
[----:B------:R-:W-:Y:S05]  /*a7f0*/  BSYNC.RECONVERGENT B0 ;  /* 0x0000000000007941 */ /* 0x000fea0003800200 */
.L_x_7136:
[----:B------:R-:W0:Y:S01]  /*a800*/  F2I.FTZ.TRUNC.NTZ R34, R34 ;  /* 0x0000002200227305 */ /* 0x000e22000021f100 */
[----:B------:R-:W-:Y:S05]  /*a810*/  BRA `(.L_x_7117) ;  /* 0x0000000000987947 */ /* 0x000fea0003800000 */
.L_x_7129:
        /* <DEDUP_REMOVED lines=14> */
.L_x_7143:
[----:B------:R-:W-:Y:S05]  /*a900*/  BSYNC.RECONVERGENT B0 ;  /* 0x0000000000007941 */ /* 0x000fea0003800200 */
.L_x_7142:
[----:B------:R-:W0:Y:S01]  /*a910*/  F2I.FTZ.TRUNC.NTZ R34, R34 ;  /* 0x0000002200227305 */ /* 0x000e22000021f100 */
[----:B------:R-:W-:Y:S05]  /*a920*/  BRA `(.L_x_7117) ;  /* 0x0000000000547947 */ /* 0x000fea0003800000 */
.L_x_7116:
        /* <DEDUP_REMOVED lines=16> */
.L_x_7144:
[----:B------:R-:W-:Y:S01]  /*aa30*/  IMAD.MOV.U32 R34, RZ, RZ, RZ ;  /* 0x000000ffff227224 */ /* 0x000fe200078e00ff */
[----:B------:R-:W-:Y:S06]  /*aa40*/  BRA `(.L_x_7117) ;  /* 0x00000000000c7947 */ /* 0x000fec0003800000 */
.L_x_7141:
[----:B------:R0:W5:Y:S01]  /*aa50*/  LDG.E R34, desc[UR36][R4.64] ;  /* 0x0000002404227981 */ /* 0x000162000c1e1900 */
[----:B------:R-:W-:Y:S05]  /*aa60*/  BRA `(.L_x_7117) ;  /* 0x0000000000047947 */ /* 0x000fea0003800000 */
.L_x_7140:
[----:B------:R0:W5:Y:S02]  /*aa70*/  LDG.E R34, desc[UR36][R4.64] ;  /* 0x0000002404227981 */ /* 0x000164000c1e1900 */
.L_x_7117:
        /* <DEDUP_REMOVED lines=18> */
.L_x_7148:
[----:B------:R0:W5:Y:S01]  /*aba0*/  LDG.E.U8 R38, desc[UR36][R4.64] ;  /* 0x0000002404267981 */ /* 0x000162000c1e1100 */
[----:B------:R-:W-:Y:S05]  /*abb0*/  BRA `(.L_x_7150) ;  /* 0x0000000c00307947 */ /* 0x000fea0003800000 */
.L_x_7147:
        /* <DEDUP_REMOVED lines=8> */
.L_x_7152:
[----:B------:R0:W5:Y:S01]  /*ac40*/  LDG.E R38, desc[UR36][R4.64] ;  /* 0x0000002404267981 */ /* 0x000162000c1e1900 */
[----:B------:R-:W-:Y:S05]  /*ac50*/  BRA `(.L_x_7150) ;  /* 0x0000000c00087947 */ /* 0x000fea0003800000 */
.L_x_7151:
[----:B------:R0:W5:Y:S01]  /*ac60*/  LDG.E.S16 R38, desc[UR36][R4.64] ;  /* 0x0000002404267981 */ /* 0x000162000c1e1700 */
[----:B------:R-:W-:Y:S05]  /*ac70*/  BRA `(.L_x_7150) ;  /* 0x0000000c00007947 */ /* 0x000fea0003800000 */
.L_x_7146:
        /* <DEDUP_REMOVED lines=9> */
.L_x_7154:
[----:B------:R-:W3:Y:S02]  /*ad10*/  LDG.E.U16 R4, desc[UR36][R4.64] ;  /* 0x0000002404047981 */ /* 0x000ee4000c1e1500 */
[----:B---3--:R-:W-:-:S06]  /*ad20*/  HADD2.F32 R38, -RZ, R4.H0_H0 ;  /* 0x20000004ff267230 */ /* 0x008fcc0000004100 */
[----:B------:R-:W0:Y:S01]  /*ad30*/  F2I.FTZ.TRUNC.NTZ R38, R38 ;  /* 0x0000002600267305 */ /* 0x000e22000021f100 */
[----:B------:R-:W-:Y:S05]  /*ad40*/  BRA `(.L_x_7150) ;  /* 0x0000000800cc7947 */ /* 0x000fea0003800000 */
.L_x_7153:
        /* <DEDUP_REMOVED lines=9> */
.L_x_7156:
[----:B------:R-:W3:Y:S02]  /*ade0*/  LDG.E.U16 R4, desc[UR36][R4.64] ;  /* 0x0000002404047981 */ /* 0x000ee4000c1e1500 */
[----:B---3--:R-:W-:-:S06]  /*adf0*/  HADD2.F32 R38, -RZ, R4.H0_H0 ;  /* 0x20000004ff267230 */ /* 0x008fcc0000004100 */
[----:B------:R-:W0:Y:S01]  /*ae00*/  F2I.FTZ.TRUNC.NTZ R38, R38 ;  /* 0x0000002600267305 */ /* 0x000e22000021f100 */
[----:B------:R-:W-:Y:S05]  /*ae10*/  BRA `(.L_x_7150) ;  /* 0x0000000800987947 */ /* 0x000fea0003800000 */
.L_x_7155:
[----:B------:R-:W3:Y:S02]  /*ae20*/  LDG.E.64 R38, desc[UR36][R4.64] ;  /* 0x0000002404267981 */ /* 0x000ee4000c1e1b00 */
[----:B---3--:R0:W3:Y:S01]  /*ae30*/  F2I.F64.TRUNC R38, R38 ;  /* 0x0000002600267311 */ /* 0x0080e2000030d100 */
[----:B------:R-:W-:Y:S05]  /*ae40*/  BRA `(.L_x_7150) ;  /* 0x00000008008c7947 */ /* 0x000fea0003800000 */
.L_x_7145:
        /* <DEDUP_REMOVED lines=12> */
.L_x_7159:
[----:B------:R-:W3:Y:S02]  /*af10*/  LDG.E.64 R4, desc[UR36][R4.64] ;  /* 0x0000002404047981 */ /* 0x000ee4000c1e1b00 */
[----:B---3--:R0:W3:Y:S01]  /*af20*/  F2I.F64.TRUNC R38, R4 ;  /* 0x0000000400267311 */ /* 0x0080e2000030d100 */
[----:B------:R-:W-:Y:S05]  /*af30*/  BRA `(.L_x_7150) ;  /* 0x0000000800507947 */ /* 0x000fea0003800000 */
.L_x_7158:
        /* <DEDUP_REMOVED lines=26> */
.L_x_7161:
        /* <DEDUP_REMOVED lines=14> */
.L_x_7160:
[----:B------:R-:W3:Y:S02]  /*b1c0*/  LDG.E.U16 R38, desc[UR36][R4.64] ;  /* 0x0000002404267981 */ /* 0x000ee4000c1e1500 */
[----:B---3--:R-:W-:-:S06]  /*b1d0*/  IMAD.U32 R38, R38, 0x10000, RZ ;  /* 0x0001000026267824 */ /* 0x008fcc00078e00ff */
[----:B------:R-:W0:Y:S01]  /*b1e0*/  F2I.FTZ.TRUNC.NTZ R38, R38 ;  /* 0x0000002600267305 */ /* 0x000e22000021f100 */
[----:B------:R-:W-:Y:S05]  /*b1f0*/  BRA `(.L_x_7150) ;  /* 0x0000000400a07947 */ /* 0x000fea0003800000 */
.L_x_7157:
        /* <DEDUP_REMOVED lines=10> */
.L_x_7164:
        /* <DEDUP_REMOVED lines=21> */
.L_x_7168:
[----:B------:R-:W-:Y:S05]  /*b3f0*/  BSYNC.RECONVERGENT B1 ;  /* 0x0000000000017941 */ /* 0x000fea0003800200 */
.L_x_7167:
[----:B------:R-:W-:Y:S01]  /*b400*/  IMAD.SHL.U32 R0, R0, 0x100000, RZ ;  /* 0x0010000000007824 */ /* 0x000fe200078e00ff */
[----:B------:R-:W-:-:S04]  /*b410*/  LEA R3, R3, 0x3b800000, 0x17 ;  /* 0x3b80000003037811 */ /* 0x000fc800078eb8ff */
[----:B------:R-:W-:-:S07]  /*b420*/  LOP3.LUT R38, R3, R0, R7, 0xfe, !PT ;  /* 0x0000000003267212 */ /* 0x000fce00078efe07 */
.L_x_7166:
[----:B------:R-:W-:Y:S05]  /*b430*/  BSYNC.RECONVERGENT B0 ;  /* 0x0000000000007941 */ /* 0x000fea0003800200 */
.L_x_7165:
[----:B------:R-:W0:Y:S01]  /*b440*/  F2I.FTZ.TRUNC.NTZ R38, R38 ;  /* 0x0000002600267305 */ /* 0x000e22000021f100 */
[----:B------:R-:W-:Y:S05]  /*b450*/  BRA `(.L_x_7150) ;  /* 0x0000000400087947 */ /* 0x000fea0003800000 */
.L_x_7163:
        /* <DEDUP_REMOVED lines=21> */
.L_x_7172:
[----:B------:R-:W-:Y:S05]  /*b5b0*/  BSYNC.RECONVERGENT B1 ;  /* 0x0000000000017941 */ /* 0x000fea0003800200 */
.L_x_7171:
[----:B------:R-:W-:Y:S01]  /*b5c0*/  IMAD.SHL.U32 R0, R0, 0x200000, RZ ;  /* 0x0020000000007824 */ /* 0x000fe200078e00ff */
[----:B------:R-:W-:-:S04]  /*b5d0*/  LEA R3, R3, 0x37800000, 0x17 ;  /* 0x3780000003037811 */ /* 0x000fc800078eb8ff */
[----:B------:R-:W-:-:S07]  /*b5e0*/  LOP3.LUT R38, R3, R0, R7, 0xfe, !PT ;  /* 0x0000000003267212 */ /* 0x000fce00078efe07 */
.L_x_7170:
[----:B------:R-:W-:Y:S05]  /*b5f0*/  BSYNC.RECONVERGENT B0 ;  /* 0x0000000000007941 */ /* 0x000fea0003800200 */
.L_x_7169:
[----:B------:R-:W0:Y:S01]  /*b600*/  F2I.FTZ.TRUNC.NTZ R38, R38 ;  /* 0x0000002600267305 */ /* 0x000e22000021f100 */
[----:B------:R-:W-:Y:S05]  /*b610*/  BRA `(.L_x_7150) ;  /* 0x0000000000987947 */ /* 0x000fea0003800000 */
.L_x_7162:
        /* <DEDUP_REMOVED lines=14> */
.L_x_7176:
[----:B------:R-:W-:Y:S05]  /*b700*/  BSYNC.RECONVERGENT B0 ;  /* 0x0000000000007941 */ /* 0x000fea0003800200 */
.L_x_7175:
[----:B------:R-:W0:Y:S01]  /*b710*/  F2I.FTZ.TRUNC.NTZ R38, R38 ;  /* 0x0000002600267305 */ /* 0x000e22000021f100 */
[----:B------:R-:W-:Y:S05]  /*b720*/  BRA `(.L_x_7150) ;  /* 0x0000000000547947 */ /* 0x000fea0003800000 */
.L_x_7149:
        /* <DEDUP_REMOVED lines=16> */
.L_x_7177:
[----:B------:R-:W-:Y:S01]  /*b830*/  HFMA2 R38, -RZ, RZ, 0, 0 ;  /* 0x00000000ff267431 */ /* 0x000fe200000001ff */
[----:B------:R-:W-:Y:S06]  /*b840*/  BRA `(.L_x_7150) ;  /* 0x00000000000c7947 */ /* 0x000fec0003800000 */
.L_x_7174:
[----:B------:R0:W5:Y:S01]  /*b850*/  LDG.E R38, desc[UR36][R4.64] ;  /* 0x0000002404267981 */ /* 0x000162000c1e1900 */
[----:B------:R-:W-:Y:S05]  /*b860*/  BRA `(.L_x_7150) ;  /* 0x0000000000047947 */ /* 0x000fea0003800000 */
.L_x_7173:
[----:B------:R0:W5:Y:S02]  /*b870*/  LDG.E R38, desc[UR36][R4.64] ;  /* 0x0000002404267981 */ /* 0x000164000c1e1900 */
.L_x_7150:
        /* <DEDUP_REMOVED lines=18> */
.L_x_7181:
[----:B------:R1:W5:Y:S01]  /*b9a0*/  LDG.E.U8 R37, desc[UR36][R4.64] ;  /* 0x0000002404257981 */ /* 0x000362000c1e1100 */
[----:B------:R-:W-:Y:S05]  /*b9b0*/  BRA `(.L_x_7183) ;  /* 0x0000000c00307947 */ /* 0x000fea0003800000 */
.L_x_7180:
        /* <DEDUP_REMOVED lines=8> */
.L_x_7185:
[----:B------:R0:W5:Y:S01]  /*ba40*/  LDG.E R37, desc[UR36][R4.64] ;  /* 0x0000002404257981 */ /* 0x000162000c1e1900 */
[----:B------:R-:W-:Y:S05]  /*ba50*/  BRA `(.L_x_7183) ;  /* 0x0000000c00087947 */ /* 0x000fea0003800000 */
.L_x_7184:
[----:B------:R0:W5:Y:S01]  /*ba60*/  LDG.E.S16 R37, desc[UR36][R4.64] ;  /* 0x0000002404257981 */ /* 0x000162000c1e1700 */
[----:B------:R-:W-:Y:S05]  /*ba70*/  BRA `(.L_x_7183) ;  /* 0x0000000c00007947 */ /* 0x000fea0003800000 */
.L_x_7179:
        /* <DEDUP_REMOVED lines=9> */
.L_x_7187:
[----:B------:R-:W2:Y:S02]  /*bb10*/  LDG.E.U16 R4, desc[UR36][R4.64] ;  /* 0x0000002404047981 */ /* 0x000ea4000c1e1500 */
[----:B--2---:R-:W-:-:S06]  /*bb20*/  HADD2.F32 R37, -RZ, R4.H0_H0 ;  /* 0x20000004ff257230 */ /* 0x004fcc0000004100 */
[----:B------:R-:W0:Y:S01]  /*bb30*/  F2I.FTZ.TRUNC.NTZ R37, R37 ;  /* 0x0000002500257305 */ /* 0x000e22000021f100 */
[----:B------:R-:W-:Y:S05]  /*bb40*/  BRA `(.L_x_7183) ;  /* 0x0000000800cc7947 */ /* 0x000fea0003800000 */
.L_x_7186:
        /* <DEDUP_REMOVED lines=9> */
.L_x_7189:
[----:B------:R-:W2:Y:S02]  /*bbe0*/  LDG.E.U16 R4, desc[UR36][R4.64] ;  /* 0x0000002404047981 */ /* 0x000ea4000c1e1500 */
[----:B--2---:R-:W-:-:S06]  /*bbf0*/  HADD2.F32 R37, -RZ, R4.H0_H0 ;  /* 0x20000004ff257230 */ /* 0x004fcc0000004100 */
[----:B------:R-:W0:Y:S01]  /*bc00*/  F2I.FTZ.TRUNC.NTZ R37, R37 ;  /* 0x0000002500257305 */ /* 0x000e22000021f100 */
[----:B------:R-:W-:Y:S05]  /*bc10*/  BRA `(.L_x_7183) ;  /* 0x0000000800987947 */ /* 0x000fea0003800000 */
.L_x_7188:
[----:B------:R-:W2:Y:S02]  /*bc20*/  LDG.E.64 R4, desc[UR36][R4.64] ;  /* 0x0000002404047981 */ /* 0x000ea4000c1e1b00 */
[----:B--2---:R0:W1:Y:S01]  /*bc30*/  F2I.F64.TRUNC R37, R4 ;  /* 0x0000000400257311 */ /* 0x004062000030d100 */
[----:B------:R-:W-:Y:S05]  /*bc40*/  BRA `(.L_x_7183) ;  /* 0x00000008008c7947 */ /* 0x000fea0003800000 */
.L_x_7178:
        /* <DEDUP_REMOVED lines=12> */
.L_x_7192:
[----:B------:R-:W2:Y:S02]  /*bd10*/  LDG.E.64 R4, desc[UR36][R4.64] ;  /* 0x0000002404047981 */ /* 0x000ea4000c1e1b00 */
[----:B--2---:R0:W1:Y:S01]  /*bd20*/  F2I.F64.TRUNC R37, R4 ;  /* 0x0000000400257311 */ /* 0x004062000030d100 */
[----:B------:R-:W-:Y:S05]  /*bd30*/  BRA `(.L_x_7183) ;  /* 0x0000000800507947 */ /* 0x000fea0003800000 */
.L_x_7191:
        /* <DEDUP_REMOVED lines=26> */
.L_x_7194:
        /* <DEDUP_REMOVED lines=14> */
.L_x_7193:
[----:B------:R-:W2:Y:S02]  /*bfc0*/  LDG.E.U16 R37, desc[UR36][R4.64] ;  /* 0x0000002404257981 */ /* 0x000ea4000c1e1500 */
[----:B--2---:R-:W-:-:S06]  /*bfd0*/  SHF.L.U32 R37, R37, 0x10, RZ ;  /* 0x0000001025257819 */ /* 0x004fcc00000006ff */
[----:B------:R-:W0:Y:S01]  /*bfe0*/  F2I.FTZ.TRUNC.NTZ R37, R37 ;  /* 0x0000002500257305 */ /* 0x000e22000021f100 */
[----:B------:R-:W-:Y:S05]  /*bff0*/  BRA `(.L_x_7183) ;  /* 0x0000000400a07947 */ /* 0x000fea0003800000 */
.L_x_7190:
        /* <DEDUP_REMOVED lines=10> */
.L_x_7197:
        /* <DEDUP_REMOVED lines=21> */
.L_x_7201:
[----:B------:R-:W-:Y:S05]  /*c1f0*/  BSYNC.RECONVERGENT B1 ;  /* 0x0000000000017941 */ /* 0x000fea0003800200 */
.L_x_7200:
[----:B------:R-:W-:Y:S01]  /*c200*/  IMAD.SHL.U32 R0, R0, 0x100000, RZ ;  /* 0x0010000000007824 */ /* 0x000fe200078e00ff */
[----:B------:R-:W-:-:S04]  /*c210*/  LEA R3, R3, 0x3b800000, 0x17 ;  /* 0x3b80000003037811 */ /* 0x000fc800078eb8ff */
[----:B------:R-:W-:-:S07]  /*c220*/  LOP3.LUT R37, R3, R0, R37, 0xfe, !PT ;  /* 0x0000000003257212 */ /* 0x000fce00078efe25 */
.L_x_7199:
[----:B------:R-:W-:Y:S05]  /*c230*/  BSYNC.RECONVERGENT B0 ;  /* 0x0000000000007941 */ /* 0x000fea0003800200 */
.L_x_7198:
[----:B------:R-:W0:Y:S01]  /*c240*/  F2I.FTZ.TRUNC.NTZ R37, R37 ;  /* 0x0000002500257305 */ /* 0x000e22000021f100 */
[----:B------:R-:W-:Y:S05]  /*c250*/  BRA `(.L_x_7183) ;  /* 0x0000000400087947 */ /* 0x000fea0003800000 */
.L_x_7196:
        /* <DEDUP_REMOVED lines=21> */
.L_x_7205:
[----:B------:R-:W-:Y:S05]  /*c3b0*/  BSYNC.RECONVERGENT B1 ;  /* 0x0000000000017941 */ /* 0x000fea0003800200 */
.L_x_7204:
[----:B------:R-:W-:Y:S01]  /*c3c0*/  IMAD.SHL.U32 R0, R0, 0x200000, RZ ;  /* 0x0020000000007824 */ /* 0x000fe200078e00ff */
[----:B------:R-:W-:-:S04]  /*c3d0*/  LEA R3, R3, 0x37800000, 0x17 ;  /* 0x3780000003037811 */ /* 0x000fc800078eb8ff */
[----:B------:R-:W-:-:S07]  /*c3e0*/  LOP3.LUT R37, R3, R0, R37, 0xfe, !PT ;  /* 0x0000000003257212 */ /* 0x000fce00078efe25 */
.L_x_7203:
[----:B------:R-:W-:Y:S05]  /*c3f0*/  BSYNC.RECONVERGENT B0 ;  /* 0x0000000000007941 */ /* 0x000fea0003800200 */
.L_x_7202:
[----:B------:R-:W0:Y:S01]  /*c400*/  F2I.FTZ.TRUNC.NTZ R37, R37 ;  /* 0x0000002500257305 */ /* 0x000e22000021f100 */
[----:B------:R-:W-:Y:S05]  /*c410*/  BRA `(.L_x_7183) ;  /* 0x0000000000987947 */ /* 0x000fea0003800000 */
.L_x_7195:
        /* <DEDUP_REMOVED lines=14> */
.L_x_7209:
[----:B------:R-:W-:Y:S05]  /*c500*/  BSYNC.RECONVERGENT B0 ;  /* 0x0000000000007941 */ /* 0x000fea0003800200 */
.L_x_7208:
[----:B------:R-:W0:Y:S01]  /*c510*/  F2I.FTZ.TRUNC.NTZ R37, R37 ;  /* 0x0000002500257305 */ /* 0x000e22000021f100 */
[----:B------:R-:W-:Y:S05]  /*c520*/  BRA `(.L_x_7183) ;  /* 0x0000000000547947 */ /* 0x000fea0003800000 */
.L_x_7182:
[----:B------:R-:W-:Y:S01]  /*c530*/  MOV R14, 0x0 ;  /* 0x00000000000e7802 */ /* 0x000fe20000000f00 */
[----:B------:R-:W0:Y:S01]  /*c540*/  LDCU.64 UR4, c[0x4][0x118] ;  /* 0x01002300ff0477ac */ /* 0x000e220008000a00 */
[----:B------:R-:W-:Y:S02]  /*c550*/  HFMA2 R8, -RZ, RZ, 0, 4.64916229248046875e-06 ;  /* 0x0000004eff087431 */ /* 0x000fe400000001ff */
[----:B------:R-:W-:Y:S01]  /*c560*/  IMAD.MOV.U32 R12, RZ, RZ, 0x1 ;  /* 0x00000001ff0c7424 */ /* 0x000fe200078e00ff */
[----:B------:R-:W1:Y:S01]  /*c570*/  LDCU.64 UR6, c[0x4][0x120] ;  /* 0x01002400ff0677ac */ /* 0x000e620008000a00 */
[----:B------:R-:W2:Y:S01]  /*c580*/  LDC.64 R14, c[0x4][R14] ;  /* 0x010000000e0e7b82 */ /* 0x000ea20000000a00 */
[----:B------:R-:W-:Y:S01]  /*c590*/  IMAD.MOV.U32 R13, RZ, RZ, RZ ;  /* 0x000000ffff0d7224 */ /* 0x000fe200078e00ff */
[----:B------:R-:W3:Y:S01]  /*c5a0*/  LDCU.64 UR8, c[0x4][0x10] ;  /* 0x01000200ff0877ac */ /* 0x000ee20008000a00 */
[----:B0-----:R-:W-:Y:S02]  /*c5b0*/  IMAD.U32 R4, RZ, RZ, UR4 ;  /* 0x00000004ff047e24 */ /* 0x001fe4000f8e00ff */
[----:B------:R-:W-:Y:S01]  /*c5c0*/  IMAD.U32 R5, RZ, RZ, UR5 ;  /* 0x00000005ff057e24 */ /* 0x000fe2000f8e00ff */
[----:B-1----:R-:W-:Y:S01]  /*c5d0*/  MOV R6, UR6 ;  /* 0x0000000600067c02 */ /* 0x002fe20008000f00 */
[----:B------:R-:W-:-:S02]  /*c5e0*/  IMAD.U32 R7, RZ, RZ, UR7 ;  /* 0x00000007ff077e24 */ /* 0x000fc4000f8e00ff */
[----:B---3--:R-:W-:Y:S02]  /*c5f0*/  IMAD.U32 R10, RZ, RZ, UR8 ;  /* 0x00000008ff0a7e24 */ /* 0x008fe4000f8e00ff */
[----:B------:R-:W-:-:S07]  /*c600*/  IMAD.U32 R11, RZ, RZ, UR9 ;  /* 0x00000009ff0b7e24 */ /* 0x000fce000f8e00ff */
[----:B------:R-:W-:-:S07]  /*c610*/  LEPC R20, `(.L_x_7210) ;  /* 0x000000001014794e */ /* 0x000fce0000000000 */
[----:B--2-45:R-:W-:Y:S05]  /*c620*/  CALL.ABS.NOINC R14 ;  /* 0x000000000e007343 */ /* 0x034fea0003c00000 */
.L_x_7210:
[----:B------:R-:W-:Y:S01]  /*c630*/  IMAD.MOV.U32 R37, RZ, RZ, RZ ;  /* 0x000000ffff257224 */ /* 0x000fe200078e00ff */
[----:B------:R-:W-:Y:S06]  /*c640*/  BRA `(.L_x_7183) ;  /* 0x00000000000c7947 */ /* 0x000fec0003800000 */
.L_x_7207:
[----:B------:R0:W5:Y:S01]  /*c650*/  LDG.E R37, desc[UR36][R4.64] ;  /* 0x0000002404257981 */ /* 0x000162000c1e1900 */
[----:B------:R-:W-:Y:S05]  /*c660*/  BRA `(.L_x_7183) ;  /* 0x0000000000047947 */ /* 0x000fea0003800000 */
.L_x_7206:
[----:B------:R0:W5:Y:S02]  /*c670*/  LDG.E R37, desc[UR36][R4.64] ;  /* 0x0000002404257981 */ /* 0x000164000c1e1900 */
.L_x_7183:
        /* <DEDUP_REMOVED lines=18> */
.L_x_7214:
[----:B------:R0:W5:Y:S01]  /*c7a0*/  LDG.E.U8 R50, desc[UR36][R4.64] ;  /* 0x0000002404327981 */ /* 0x000162000c1e1100 */
[----:B------:R-:W-:Y:S05]  /*c7b0*/  BRA `(.L_x_7216) ;  /* 0x0000000c00307947 */ /* 0x000fea0003800000 */
.L_x_7213:
        /* <DEDUP_REMOVED lines=8> */
.L_x_7218:
[----:B------:R0:W5:Y:S01]  /*c840*/  LDG.E R50, desc[UR36][R4.64] ;  /* 0x0000002404327981 */ /* 0x000162000c1e1900 */
[----:B------:R-:W-:Y:S05]  /*c850*/  BRA `(.L_x_7216) ;  /* 0x0000000c00087947 */ /* 0x000fea0003800000 */
.L_x_7217:
[----:B------:R0:W5:Y:S01]  /*c860*/  LDG.E.S16 R50, desc[UR36][R4.64] ;  /* 0x0000002404327981 */ /* 0x000162000c1e1700 */
[----:B------:R-:W-:Y:S05]  /*c870*/  BRA `(.L_x_7216) ;  /* 0x0000000c00007947 */ /* 0x000fea0003800000 */
.L_x_7212:
        /* <DEDUP_REMOVED lines=9> */
.L_x_7220:
[----:B------:R-:W2:Y:S02]  /*c910*/  LDG.E.U16 R4, desc[UR36][R4.64] ;  /* 0x0000002404047981 */ /* 0x000ea4000c1e1500 */
[----:B--2---:R-:W-:-:S06]  /*c920*/  HADD2.F32 R50, -RZ, R4.H0_H0 ;  /* 0x20000004ff327230 */ /* 0x004fcc0000004100 */
[----:B------:R-:W0:Y:S01]  /*c930*/  F2I.FTZ.TRUNC.NTZ R50, R50 ;  /* 0x0000003200327305 */ /* 0x000e22000021f100 */
[----:B------:R-:W-:Y:S05]  /*c940*/  BRA `(.L_x_7216) ;  /* 0x0000000800cc7947 */ /* 0x000fea0003800000 */
.L_x_7219:
        /* <DEDUP_REMOVED lines=9> */
.L_x_7222:
[----:B------:R-:W2:Y:S02]  /*c9e0*/  LDG.E.U16 R4, desc[UR36][R4.64] ;  /* 0x0000002404047981 */ /* 0x000ea4000c1e1500 */
[----:B--2---:R-:W-:-:S06]  /*c9f0*/  HADD2.F32 R50, -RZ, R4.H0_H0 ;  /* 0x20000004ff327230 */ /* 0x004fcc0000004100 */
[----:B------:R-:W0:Y:S01]  /*ca00*/  F2I.FTZ.TRUNC.NTZ R50, R50 ;  /* 0x0000003200327305 */ /* 0x000e22000021f100 */
[----:B------:R-:W-:Y:S05]  /*ca10*/  BRA `(.L_x_7216) ;  /* 0x0000000800987947 */ /* 0x000fea0003800000 */
.L_x_7221:
[----:B------:R-:W2:Y:S02]  /*ca20*/  LDG.E.64 R4, desc[UR36][R4.64] ;  /* 0x0000002404047981 */ /* 0x000ea4000c1e1b00 */
[----:B--2---:R0:W1:Y:S01]  /*ca30*/  F2I.F64.TRUNC R50, R4 ;  /* 0x0000000400327311 */ /* 0x004062000030d100 */
[----:B------:R-:W-:Y:S05]  /*ca40*/  BRA `(.L_x_7216) ;  /* 0x00000008008c7947 */ /* 0x000fea0003800000 */
.L_x_7211:
        /* <DEDUP_REMOVED lines=12> */
.L_x_7225:
[----:B------:R-:W2:Y:S02]  /*cb10*/  LDG.E.64 R4, desc[UR36][R4.64] ;  /* 0x0000002404047981 */ /* 0x000ea4000c1e1b00 */
[----:B--2---:R0:W1:Y:S01]  /*cb20*/  F2I.F64.TRUNC R50, R4 ;  /* 0x0000000400327311 */ /* 0x004062000030d100 */
[----:B------:R-:W-:Y:S05]  /*cb30*/  BRA `(.L_x_7216) ;  /* 0x0000000800507947 */ /* 0x000fea0003800000 */
.L_x_7224:
        /* <DEDUP_REMOVED lines=26> */
.L_x_7227:
        /* <DEDUP_REMOVED lines=14> */
.L_x_7226:
[----:B------:R-:W2:Y:S02]  /*cdc0*/  LDG.E.U16 R50, desc[UR36][R4.64] ;  /* 0x0000002404327981 */ /* 0x000ea4000c1e1500 */
[----:B--2---:R-:W-:-:S06]  /*cdd0*/  IMAD.U32 R50, R50, 0x10000, RZ ;  /* 0x0001000032327824 */ /* 0x004fcc00078e00ff */
[----:B------:R-:W0:Y:S01]  /*cde0*/  F2I.FTZ.TRUNC.NTZ R50, R50 ;  /* 0x0000003200327305 */ /* 0x000e22000021f100 */
[----:B------:R-:W-:Y:S05]  /*cdf0*/  BRA `(.L_x_7216) ;  /* 0x0000000400a07947 */ /* 0x000fea0003800000 */
.L_x_7223:
        /* <DEDUP_REMOVED lines=10> */
.L_x_7230:
        /* <DEDUP_REMOVED lines=21> */
.L_x_7234:
[----:B------:R-:W-:Y:S05]  /*cff0*/  BSYNC.RECONVERGENT B1 ;  /* 0x0000000000017941 */ /* 0x000fea0003800200 */
.L_x_7233:
[----:B------:R-:W-:Y:S02]  /*d000*/  SHF.L.U32 R0, R0, 0x14, RZ ;  /* 0x0000001400007819 */ /* 0x000fe400000006ff */
[----:B------:R-:W-:-:S04]  /*d010*/  LEA R3, R3, 0x3b800000, 0x17 ;  /* 0x3b80000003037811 */ /* 0x000fc800078eb8ff */
[----:B------:R-:W-:-:S07]  /*d020*/  LOP3.LUT R50, R3, R0, R7, 0xfe, !PT ;  /* 0x0000000003327212 */ /* 0x000fce00078efe07 */
.L_x_7232:
[----:B------:R-:W-:Y:S05]  /*d030*/  BSYNC.RECONVERGENT B0 ;  /* 0x0000000000007941 */ /* 0x000fea0003800200 */
.L_x_7231:
[----:B------:R-:W0:Y:S01]  /*d040*/  F2I.FTZ.TRUNC.NTZ R50, R50 ;  /* 0x0000003200327305 */ /* 0x000e22000021f100 */
[----:B------:R-:W-:Y:S05]  /*d050*/  BRA `(.L_x_7216) ;  /* 0x0000000400087947 */ /* 0x000fea0003800000 */
.L_x_7229:
        /* <DEDUP_REMOVED lines=21> */
.L_x_7238:
[----:B------:R-:W-:Y:S05]  /*d1b0*/  BSYNC.RECONVERGENT B1 ;  /* 0x0000000000017941 */ /* 0x000fea0003800200 */
.L_x_7237:
[----:B------:R-:W-:Y:S01]  /*d1c0*/  IMAD.SHL.U32 R0, R0, 0x200000, RZ ;  /* 0x0020000000007824 */ /* 0x000fe200078e00ff */
[----:B------:R-:W-:-:S04]  /*d1d0*/  LEA R3, R3, 0x37800000, 0x17 ;  /* 0x3780000003037811 */ /* 0x000fc800078eb8ff */
[----:B------:R-:W-:-:S07]  /*d1e0*/  LOP3.LUT R50, R3, R0, R7, 0xfe, !PT ;  /* 0x0000000003327212 */ /* 0x000fce00078efe07 */
.L_x_7236:
[----:B------:R-:W-:Y:S05]  /*d1f0*/  BSYNC.RECONVERGENT B0 ;  /* 0x0000000000007941 */ /* 0x000fea0003800200 */
.L_x_7235:
[----:B------:R-:W0:Y:S01]  /*d200*/  F2I.FTZ.TRUNC.NTZ R50, R50 ;  /* 0x0000003200327305 */ /* 0x000e22000021f100 */
[----:B------:R-:W-:Y:S05]  /*d210*/  BRA `(.L_x_7216) ;  /* 0x0000000000987947 */ /* 0x000fea0003800000 */
.L_x_7228:
        /* <DEDUP_REMOVED lines=14> */
.L_x_7242:
[----:B------:R-:W-:Y:S05]  /*d300*/  BSYNC.RECONVERGENT B0 ;  /* 0x0000000000007941 */ /* 0x000fea0003800200 */
.L_x_7241:
[----:B------:R-:W0:Y:S01]  /*d310*/  F2I.FTZ.TRUNC.NTZ R50, R50 ;  /* 0x0000003200327305 */ /* 0x000e22000021f100 */
[----:B------:R-:W-:Y:S05]  /*d320*/  BRA `(.L_x_7216) ;  /* 0x0000000000547947 */ /* 0x000fea0003800000 */
.L_x_7215:
        /* <DEDUP_REMOVED lines=8> */
[----:B0-----:R-:W-:Y:S02]  /*d3b0*/  IMAD.U32 R4, RZ, RZ, UR4 ;  /* 0x00000004ff047e24 */ /* 0x001fe4000f8e00ff */
[----:B------:R-:W-:-:S02]  /*d3c0*/  IMAD.U32 R5, RZ, RZ, UR5 ;  /* 0x00000005ff057e24 */ /* 0x000fc4000f8e00ff */
[----:B-1----:R-:W-:Y:S01]  /*d3d0*/  IMAD.U32 R6, RZ, RZ, UR6 ;  /* 0x00000006ff067e24 */ /* 0x002fe2000f8e00ff */
[----:B------:R-:W-:Y:S01]  /*d3e0*/  MOV R7, UR7 ;  /* 0x0000000700077c02 */ /* 0x000fe20008000f00 */
[----:B---3--:R-:W-:Y:S02]  /*d3f0*/  IMAD.U32 R10, RZ, RZ, UR8 ;  /* 0x00000008ff0a7e24 */ /* 0x008fe4000f8e00ff */
[----:B------:R-:W-:-:S07]  /*d400*/  IMAD.U32 R11, RZ, RZ, UR9 ;  /* 0x00000009ff0b7e24 */ /* 0x000fce000f8e00ff */
[----:B------:R-:W-:-:S07]  /*d410*/  LEPC R20, `(.L_x_7243) ;  /* 0x000000001014794e */ /* 0x000fce0000000000 */
[----:B--2-45:R-:W-:Y:S05]  /*d420*/  CALL.ABS.NOINC R14 ;  /* 0x000000000e007343 */ /* 0x034fea0003c00000 */
.L_x_7243:
[----:B------:R-:W-:Y:S01]  /*d430*/  IMAD.MOV.U32 R50, RZ, RZ, RZ ;  /* 0x000000ffff327224 */ /* 0x000fe200078e00ff */
[----:B------:R-:W-:Y:S06]  /*d440*/  BRA `(.L_x_7216) ;  /* 0x00000000000c7947 */ /* 0x000fec0003800000 */
.L_x_7240:
[----:B------:R1:W5:Y:S01]  /*d450*/  LDG.E R50, desc[UR36][R4.64] ;  /* 0x0000002404327981 */ /* 0x000362000c1e1900 */
[----:B------:R-:W-:Y:S05]  /*d460*/  BRA `(.L_x_7216) ;  /* 0x0000000000047947 */ /* 0x000fea0003800000 */
.L_x_7239:
[----:B------:R0:W5:Y:S02]  /*d470*/  LDG.E R50, desc[UR36][R4.64] ;  /* 0x0000002404327981 */ /* 0x000164000c1e1900 */
.L_x_7216:
[----:B------:R-:W-:Y:S01]  /*d480*/  VIADD R25, R25, 0x80 ;  /* 0x0000008019197836 */ /* 0x000fe20000000000 */
[----:B01---5:R-:W-:-:S07]  /*d490*/  SHF.R.S32.HI R51, RZ, 0x1f, R50 ;  /* 0x0000001fff337819 */ /* 0x023fce0000011432 */
.L_x_7078:
[----:B------:R-:W-:Y:S05]  /*d4a0*/  BSYNC.RECONVERGENT B6 ;  /* 0x0000000000067941 */ /* 0x000fea0003800200 */
.L_x_7077:
[----:B------:R-:W-:Y:S01]  /*d4b0*/  ISETP.GE.AND P0, PT, R25, R54, PT ;  /* 0x000000361900720c */ /* 0x000fe20003f06270 */
[----:B------:R-:W-:Y:S01]  /*d4c0*/  BSSY.RECONVERGENT B6, `(.L_x_7244) ;  /* 0x0000467000067945 */ /* 0x000fe20003800200 */
[----:B------:R-:W-:Y:S02]  /*d4d0*/  CS2R R40, SRZ ;  /* 0x0000000000287805 */ /* 0x000fe4000001ff00 */
[----:B------:R-:W-:Y:S02]  /*d4e0*/  CS2R R42, SRZ ;  /* 0x00000000002a7805 */ /* 0x000fe4000001ff00 */
[----:B------:R-:W-:-:S07]  /*d4f0*/  CS2R R52, SRZ ;  /* 0x0000000000347805 */ /* 0x000fce000001ff00 */
[----:B------:R-:W-:Y:S05]  /*d500*/  @P0 BRA `(.L_x_7245) ;  /* 0x0000004400880947 */ /* 0x000fea0003800000 */
[----:B------:R-:W0:Y:S01]  /*d510*/  LDCU UR4, c[0x0][0x404] ;  /* 0x00008080ff0477ac */ /* 0x000e220008000800 */
[----:B------:R-:W5:Y:S01]  /*d520*/  LDC.64 R4, c[0x0][0x3d0] ;  /* 0x0000f400ff047b82 */ /* 0x000f620000000a00 */
[----:B------:R-:W-:-:S05]  /*d530*/  LEA R24, R55, R25, 0x9 ;  /* 0x0000001937187211 */ /* 0x000fca00078e48ff */
[----:B0-----:R-:W-:Y:S01]  /*d540*/  IMAD R3, R24, UR4, RZ ;  /* 0x0000000418037c24 */ /* 0x001fe2000f8e02ff */
[----:B------:R-:W-:-:S04]  /*d550*/  ULOP3.LUT UR4, UR38, 0xff, URZ, 0xc0, !UPT ;  /* 0x000000ff26047892 */ /* 0x000fc8000f8ec0ff */
[----:B------:R-:W-:Y:S01]  /*d560*/  UISETP.GT.AND UP0, UPT, UR4, 0x9, UPT ;  /* 0x000000090400788c */ /* 0x000fe2000bf04270 */
[----:B-----5:R-:W-:-:S05]  /*d570*/  IADD3 R4, P0, PT, R3, R4, RZ ;  /* 0x0000000403047210 */ /* 0x020fca0007f1e0ff */
        /* <DEDUP_REMOVED lines=12> */
.L_x_7249:
[----:B------:R0:W5:Y:S01]  /*d640*/  LDG.E.U8 R41, desc[UR36][R4.64] ;  /* 0x0000002404297981 */ /* 0x000162000c1e1100 */
[----:B------:R-:W-:Y:S05]  /*d650*/  BRA `(.L_x_7251) ;  /* 0x0000000c00307947 */ /* 0x000fea0003800000 */
.L_x_7248:
        /* <DEDUP_REMOVED lines=8> */
.L_x_7253:
[----:B------:R0:W5:Y:S01]  /*d6e0*/  LDG.E R41, desc[UR36][R4.64] ;  /* 0x0000002404297981 */ /* 0x000162000c1e1900 */
[----:B------:R-:W-:Y:S05]  /*d6f0*/  BRA `(.L_x_7251) ;  /* 0x0000000c00087947 */ /* 0x000fea0003800000 */
.L_x_7252:
[----:B------:R0:W5:Y:S01]  /*d700*/  LDG.E.S16 R41, desc[UR36][R4.64] ;  /* 0x0000002404297981 */ /* 0x000162000c1e1700 */
[----:B------:R-:W-:Y:S05]  /*d710*/  BRA `(.L_x_7251) ;  /* 0x0000000c00007947 */ /* 0x000fea0003800000 */
.L_x_7247:
[----:B------:R-:W-:-:S09]  /*d720*/  UISETP.GT.AND UP0, UPT, UR4, 0x6, UPT ;  /* 0x000000060400788c */ /* 0x000fd2000bf04270 */
[----:B------:R-:W-:Y:S05]  /*d730*/  BRA.U UP0, `(.L_x_7254) ;  /* 0x00000001002c7547 */ /* 0x000fea000b800000 */
[----:B------:R-:W-:-:S09]  /*d740*/  UISETP.NE.AND UP0, UPT, UR4, 0x5, UPT ;  /* 0x000000050400788c */ /* 0x000fd2000bf05270 */
[----:B------:R-:W-:Y:S05]  /*d750*/  BRA.U !UP0, `(.L_x_7255) ;  /* 0x0000000108147547 */ /* 0x000fea000b800000 */
[----:B------:R-:W-:-:S09]  /*d760*/  UISETP.NE.AND UP0, UPT, UR4, 0x6, UPT ;  /* 0x000000060400788c */ /* 0x000fd2000bf05270 */
[----:B------:R-:W-:Y:S05]  /*d770*/  BRA.U UP0, `(.L_x_7250) ;  /* 0x0000000900947547 */ /* 0x000fea000b800000 */
[----:B------:R-:W5:Y:S02]  /*d780*/  LDG.E R4, desc[UR36][R4.64] ;  /* 0x0000002404047981 */ /* 0x000f64000c1e1900 */
[----:B-----5:R0:W0:Y:S01]  /*d790*/  F2I.FTZ.TRUNC.NTZ R41, R4 ;  /* 0x0000000400297305 */ /* 0x020022000021f100 */
[----:B------:R-:W-:Y:S05]  /*d7a0*/  BRA `(.L_x_7251) ;  /* 0x0000000800dc7947 */ /* 0x000fea0003800000 */
.L_x_7255:
[----:B------:R-:W5:Y:S02]  /*d7b0*/  LDG.E.U16 R4, desc[UR36][R4.64] ;  /* 0x0000002404047981 */ /* 0x000f64000c1e1500 */
[----:B-----5:R-:W-:-:S06]  /*d7c0*/  HADD2.F32 R41, -RZ, R4.H0_H0 ;  /* 0x20000004ff297230 */ /* 0x020fcc0000004100 */
[----:B------:R-:W0:Y:S01]  /*d7d0*/  F2I.FTZ.TRUNC.NTZ R41, R41 ;  /* 0x0000002900297305 */ /* 0x000e22000021f100 */
[----:B------:R-:W-:Y:S05]  /*d7e0*/  BRA `(.L_x_7251) ;  /* 0x0000000800cc7947 */ /* 0x000fea0003800000 */
.L_x_7254:
[----:B------:R-:W-:-:S09]  /*d7f0*/  UISETP.NE.AND UP0, UPT, UR4, 0x7, UPT ;  /* 0x000000070400788c */ /* 0x000fd2000bf05270 */
[----:B------:R-:W-:Y:S05]  /*d800*/  BRA.U !UP0, `(.L_x_7256) ;  /* 0x00000001082c7547 */ /* 0x000fea000b800000 */
[----:B------:R-:W-:-:S09]  /*d810*/  UISETP.NE.AND UP0, UPT, UR4, 0x8, UPT ;  /* 0x000000080400788c */ /* 0x000fd2000bf05270 */
[----:B------:R-:W-:Y:S05]  /*d820*/  BRA.U !UP0, `(.L_x_7257) ;  /* 0x0000000108147547 */ /* 0x000fea000b800000 */
[----:B------:R-:W-:-:S09]  /*d830*/  UISETP.NE.AND UP0, UPT, UR4, 0x9, UPT ;  /* 0x000000090400788c */ /* 0x000fd2000bf05270 */
[----:B------:R-:W-:Y:S05]  /*d840*/  BRA.U UP0, `(.L_x_7250) ;  /* 0x0000000900607547 */ /* 0x000fea000b800000 */
[----:B------:R-:W5:Y:S02]  /*d850*/  LDG.E R4, desc[UR36][R4.64] ;  /* 0x0000002404047981 */ /* 0x000f64000c1e1900 */
[----:B-----5:R0:W0:Y:S01]  /*d860*/  F2I.FTZ.TRUNC.NTZ R41, R4 ;  /* 0x0000000400297305 */ /* 0x020022000021f100 */
[----:B------:R-:W-:Y:S05]  /*d870*/  BRA `(.L_x_7251) ;  /* 0x0000000800a87947 */ /* 0x000fea0003800000 */
.L_x_7257:
[----:B------:R-:W5:Y:S02]  /*d880*/  LDG.E.U16 R4, desc[UR36][R4.64] ;  /* 0x0000002404047981 */ /* 0x000f64000c1e1500 */
[----:B-----5:R-:W-:-:S06]  /*d890*/  HADD2.F32 R41, -RZ, R4.H0_H0 ;  /* 0x20000004ff297230 */ /* 0x020fcc0000004100 */
[----:B------:R-:W0:Y:S01]  /*d8a0*/  F2I.FTZ.TRUNC.NTZ R41, R41 ;  /* 0x0000002900297305 */ /* 0x000e22000021f100 */
[----:B------:R-:W-:Y:S05]  /*d8b0*/  BRA `(.L_x_7251) ;  /* 0x0000000800987947 */ /* 0x000fea0003800000 */
.L_x_7256:
[----:B------:R-:W5:Y:S02]  /*d8c0*/  LDG.E.64 R4, desc[UR36][R4.64] ;  /* 0x0000002404047981 */ /* 0x000f64000c1e1b00 */
[----:B-----5:R0:W0:Y:S01]  /*d8d0*/  F2I.F64.TRUNC R41, R4 ;  /* 0x0000000400297311 */ /* 0x020022000030d100 */
[----:B------:R-:W-:Y:S05]  /*d8e0*/  BRA `(.L_x_7251) ;  /* 0x00000008008c7947 */ /* 0x000fea0003800000 */
.L_x_7246:
        /* <DEDUP_REMOVED lines=8> */
[----:B------:R-:W5:Y:S02]  /*d970*/  LDG.E.U8 R4, desc[UR36][R4.64] ;  /* 0x0000002404047981 */ /* 0x000f64000c1e1100 */
[----:B-----5:R-:W-:-:S04]  /*d980*/  ISETP.NE.AND P0, PT, R4, RZ, PT ;  /* 0x000000ff0400720c */ /* 0x020fc80003f05270 */
[----:B------:R-:W-:Y:S01]  /*d990*/  SEL R41, RZ, 0x1, !P0 ;  /* 0x00000001ff297807 */ /* 0x000fe20004000000 */
[----:B------:R-:W-:Y:S08]  /*d9a0*/  BRA `(.L_x_7251) ;  /* 0x00000008005c7947 */ /* 0x000ff00003800000 */
.L_x_7260:
[----:B------:R-:W5:Y:S02]  /*d9b0*/  LDG.E.64 R4, desc[UR36][R4.64] ;  /* 0x0000002404047981 */ /* 0x000f64000c1e1b00 */
[----:B-----5:R0:W0:Y:S01]  /*d9c0*/  F2I.F64.TRUNC R41, R4 ;  /* 0x0000000400297311 */ /* 0x020022000030d100 */
[----:B------:R-:W-:Y:S05]  /*d9d0*/  BRA `(.L_x_7251) ;  /* 0x0000000800507947 */ /* 0x000fea0003800000 */
.L_x_7259:
        /* <DEDUP_REMOVED lines=26> */
.L_x_7262:
        /* <DEDUP_REMOVED lines=14> */
.L_x_7261:
[----:B------:R-:W5:Y:S02]  /*dc60*/  LDG.E.U16 R41, desc[UR36][R4.64] ;  /* 0x0000002404297981 */ /* 0x000f64000c1e1500 */
[----:B-----5:R-:W-:-:S06]  /*dc70*/  SHF.L.U32 R41, R41, 0x10, RZ ;  /* 0x0000001029297819 */ /* 0x020fcc00000006ff */
[----:B------:R-:W0:Y:S01]  /*dc80*/  F2I.FTZ.TRUNC.NTZ R41, R41 ;  /* 0x0000002900297305 */ /* 0x000e22000021f100 */
[----:B------:R-:W-:Y:S05]  /*dc90*/  BRA `(.L_x_7251) ;  /* 0x0000000400a07947 */ /* 0x000fea0003800000 */
.L_x_7258:
        /* <DEDUP_REMOVED lines=10> */
.L_x_7265:
[----:B------:R-:W5:Y:S01]  /*dd40*/  LDG.E.U8 R4, desc[UR36][R4.64] ;  /* 0x0000002404047981 */ /* 0x000f62000c1e1100 */
[----:B------:R-:W-:Y:S01]  /*dd50*/  BSSY.RECONVERGENT B0, `(.L_x_7266) ;  /* 0x0000018000007945 */ /* 0x000fe20003800200 */
[----:B------:R-:W-:Y:S01]  /*dd60*/  IMAD.MOV.U32 R41, RZ, RZ, RZ ;  /* 0x000000ffff297224 */ /* 0x000fe200078e00ff */
[----:B-----5:R-:W-:-:S13]  /*dd70*/  ISETP.NE.AND P0, PT, R4, RZ, PT ;  /* 0x000000ff0400720c */ /* 0x020fda0003f05270 */
        /* <DEDUP_REMOVED lines=17> */
.L_x_7269:
[----:B------:R-:W-:Y:S05]  /*de90*/  BSYNC.RECONVERGENT B1 ;  /* 0x0000000000017941 */ /* 0x000fea0003800200 */
.L_x_7268:
[----:B------:R-:W-:Y:S01]  /*dea0*/  IMAD.SHL.U32 R0, R0, 0x100000, RZ ;  /* 0x0010000000007824 */ /* 0x000fe200078e00ff */
[----:B------:R-:W-:-:S04]  /*deb0*/  LEA R3, R3, 0x3b800000, 0x17 ;  /* 0x3b80000003037811 */ /* 0x000fc800078eb8ff */
[----:B------:R-:W-:-:S07]  /*dec0*/  LOP3.LUT R41, R3, R0, R41, 0xfe, !PT ;  /* 0x0000000003297212 */ /* 0x000fce00078efe29 */
.L_x_7267:
[----:B------:R-:W-:Y:S05]  /*ded0*/  BSYNC.RECONVERGENT B0 ;  /* 0x0000000000007941 */ /* 0x000fea0003800200 */
.L_x_7266:
[----:B------:R-:W0:Y:S01]  /*dee0*/  F2I.FTZ.TRUNC.NTZ R41, R41 ;  /* 0x0000002900297305 */ /* 0x000e22000021f100 */
[----:B------:R-:W-:Y:S05]  /*def0*/  BRA `(.L_x_7251) ;  /* 0x0000000400087947 */ /* 0x000fea0003800000 */
.L_x_7264:
        /* <DEDUP_REMOVED lines=21> */
.L_x_7273:
[----:B------:R-:W-:Y:S05]  /*e050*/  BSYNC.RECONVERGENT B1 ;  /* 0x0000000000017941 */ /* 0x000fea0003800200 */
.L_x_7272:
[----:B------:R-:W-:Y:S01]  /*e060*/  IMAD.SHL.U32 R0, R0, 0x200000, RZ ;  /* 0x0020000000007824 */ /* 0x000fe200078e00ff */
[----:B------:R-:W-:-:S04]  /*e070*/  LEA R3, R3, 0x37800000, 0x17 ;  /* 0x3780000003037811 */ /* 0x000fc800078eb8ff */
[----:B------:R-:W-:-:S07]  /*e080*/  LOP3.LUT R41, R3, R0, R41, 0xfe, !PT ;  /* 0x0000000003297212 */ /* 0x000fce00078efe29 */
.L_x_7271:
[----:B------:R-:W-:Y:S05]  /*e090*/  BSYNC.RECONVERGENT B0 ;  /* 0x0000000000007941 */ /* 0x000fea0003800200 */
.L_x_7270:
[----:B------:R-:W0:Y:S01]  /*e0a0*/  F2I.FTZ.TRUNC.NTZ R41, R41 ;  /* 0x0000002900297305 */ /* 0x000e22000021f100 */
[----:B------:R-:W-:Y:S05]  /*e0b0*/  BRA `(.L_x_7251) ;  /* 0x0000000000987947 */ /* 0x000fea0003800000 */
.L_x_7263:
[----:B------:R-:W-:-:S09]  /*e0c0*/  UISETP.NE.AND UP0, UPT, UR4, 0x1c, UPT ;  /* 0x0000001c0400788c */ /* 0x000fd2000bf05270 */
[----:B------:R-:W-:Y:S05]  /*e0d0*/  BRA.U !UP0, `(.L_x_7274) ;  /* 0x00000001088c7547 */ /* 0x000fea000b800000 */
[----:B------:R-:W-:-:S09]  /*e0e0*/  UISETP.NE.AND UP0, UPT, UR4, 0x1d, UPT ;  /* 0x0000001d0400788c */ /* 0x000fd2000bf05270 */
[----:B------:R-:W-:Y:S05]  /*e0f0*/  BRA.U !UP0, `(.L_x_7275) ;  /* 0x00000001087c7547 */ /* 0x000fea000b800000 */
[----:B------:R-:W-:-:S09]  /*e100*/  UISETP.NE.AND UP0, UPT, UR4, 0x2c, UPT ;  /* 0x0000002c0400788c */ /* 0x000fd2000bf05270 */
[----:B------:R-:W-:Y:S05]  /*e110*/  BRA.U UP0, `(.L_x_7250) ;  /* 0x00000001002c7547 */ /* 0x000fea000b800000 */
[----:B------:R-:W5:Y:S01]  /*e120*/  LDG.E.U8 R4, desc[UR36][R4.64] ;  /* 0x0000002404047981 */ /* 0x000f62000c1e1100 */
[----:B------:R-:W-:Y:S01]  /*e130*/  BSSY.RECONVERGENT B0, `(.L_x_7276) ;  /* 0x0000007000007945 */ /* 0x000fe20003800200 */
[----:B------:R-:W-:Y:S01]  /*e140*/  IMAD.MOV.U32 R41, RZ, RZ, 0x400000 ;  /* 0x00400000ff297424 */ /* 0x000fe200078e00ff */
[----:B-----5:R-:W-:-:S13]  /*e150*/  ISETP.NE.AND P0, PT, R4, RZ, PT ;  /* 0x000000ff0400720c */ /* 0x020fda0003f05270 */
[----:B------:R-:W-:Y:S05]  /*e160*/  @!P0 BRA `(.L_x_7277) ;  /* 0x00000000000c8947 */ /* 0x000fea0003800000 */
[----:B------:R-:W-:-:S13]  /*e170*/  ISETP.NE.AND P0, PT, R4, 0xff, PT ;  /* 0x000000ff0400780c */ /* 0x000fda0003f05270 */
[----:B------:R-:W-:Y:S01]  /*e180*/  @!P0 MOV R41, 0x7f800001 ;  /* 0x7f80000100298802 */ /* 0x000fe20000000f00 */
[----:B------:R-:W-:-:S07]  /*e190*/  @P0 IMAD.SHL.U32 R41, R4, 0x800000, RZ ;  /* 0x0080000004290824 */ /* 0x000fce00078e00ff */
.L_x_7277:
[----:B------:R-:W-:Y:S05]  /*e1a0*/  BSYNC.RECONVERGENT B0 ;  /* 0x0000000000007941 */ /* 0x000fea0003800200 */
.L_x_7276:
[----:B------:R-:W0:Y:S01]  /*e1b0*/  F2I.FTZ.TRUNC.NTZ R41, R41 ;  /* 0x0000002900297305 */ /* 0x000e22000021f100 */
[----:B------:R-:W-:Y:S05]  /*e1c0*/  BRA `(.L_x_7251) ;  /* 0x0000000000547947 */ /* 0x000fea0003800000 */
.L_x_7250:
[----:B------:R-:W-:Y:S01]  /*e1d0*/  MOV R14, 0x0 ;  /* 0x00000000000e7802 */ /* 0x000fe20000000f00 */
[----:B------:R-:W0:Y:S01]  /*e1e0*/  LDCU.64 UR4, c[0x4][0x118] ;  /* 0x01002300ff0477ac */ /* 0x000e220008000a00 */
[----:B------:R-:W-:Y:S02]  /*e1f0*/  HFMA2 R8, -RZ, RZ, 0, 4.64916229248046875e-06 ;  /* 0x0000004eff087431 */ /* 0x000fe400000001ff */
[----:B------:R-:W-:Y:S01]  /*e200*/  IMAD.MOV.U32 R12, RZ, RZ, 0x1 ;  /* 0x00000001ff0c7424 */ /* 0x000fe200078e00ff */
[----:B------:R-:W5:Y:S01]  /*e210*/  LDCU.64 UR6, c[0x4][0x120] ;  /* 0x01002400ff0677ac */ /* 0x000f620008000a00 */
[----:B------:R-:W1:Y:S01]  /*e220*/  LDC.64 R14, c[0x4][R14] ;  /* 0x010000000e0e7b82 */ /* 0x000e620000000a00 */
[----:B------:R-:W-:Y:S01]  /*e230*/  IMAD.MOV.U32 R13, RZ, RZ, RZ ;  /* 0x000000ffff0d7224 */ /* 0x000fe200078e00ff */
[----:B------:R-:W2:Y:S01]  /*e240*/  LDCU.64 UR8, c[0x4][0x10] ;  /* 0x01000200ff0877ac */ /* 0x000ea20008000a00 */
[----:B0-----:R-:W-:Y:S02]  /*e250*/  IMAD.U32 R4, RZ, RZ, UR4 ;  /* 0x00000004ff047e24 */ /* 0x001fe4000f8e00ff */
[----:B------:R-:W-:Y:S01]  /*e260*/  IMAD.U32 R5, RZ, RZ, UR5 ;  /* 0x00000005ff057e24 */ /* 0x000fe2000f8e00ff */
[----:B-----5:R-:W-:Y:S01]  /*e270*/  MOV R6, UR6 ;  /* 0x0000000600067c02 */ /* 0x020fe20008000f00 */
[----:B------:R-:W-:-:S02]  /*e280*/  IMAD.U32 R7, RZ, RZ, UR7 ;  /* 0x00000007ff077e24 */ /* 0x000fc4000f8e00ff */
[----:B--2---:R-:W-:Y:S02]  /*e290*/  IMAD.U32 R10, RZ, RZ, UR8 ;  /* 0x00000008ff0a7e24 */ /* 0x004fe4000f8e00ff */
[----:B------:R-:W-:-:S07]  /*e2a0*/  IMAD.U32 R11, RZ, RZ, UR9 ;  /* 0x00000009ff0b7e24 */ /* 0x000fce000f8e00ff */
[----:B------:R-:W-:-:S07]  /*e2b0*/  LEPC R20, `(.L_x_7278) ;  /* 0x000000001014794e */ /* 0x000fce0000000000 */
[----:B-1-34-:R-:W-:Y:S05]  /*e2c0*/  CALL.ABS.NOINC R14 ;  /* 0x000000000e007343 */ /* 0x01afea0003c00000 */
.L_x_7278:
[----:B------:R-:W-:Y:S01]  /*e2d0*/  IMAD.MOV.U32 R41, RZ, RZ, RZ ;  /* 0x000000ffff297224 */ /* 0x000fe200078e00ff */
[----:B------:R-:W-:Y:S06]  /*e2e0*/  BRA `(.L_x_7251) ;  /* 0x00000000000c7947 */ /* 0x000fec0003800000 */
.L_x_7275:
[----:B------:R0:W5:Y:S01]  /*e2f0*/  LDG.E R41, desc[UR36][R4.64] ;  /* 0x0000002404297981 */ /* 0x000162000c1e1900 */
[----:B------:R-:W-:Y:S05]  /*e300*/  BRA `(.L_x_7251) ;  /* 0x0000000000047947 */ /* 0x000fea0003800000 */
.L_x_7274:
[----:B------:R0:W5:Y:S02]  /*e310*/  LDG.E R41, desc[UR36][R4.64] ;  /* 0x0000002404297981 */ /* 0x000164000c1e1900 */
.L_x_7251:
        /* <DEDUP_REMOVED lines=18> */
.L_x_7282:
[----:B------:R0:W5:Y:S01]  /*e440*/  LDG.E.U8 R40, desc[UR36][R4.64] ;  /* 0x0000002404287981 */ /* 0x000162000c1e1100 */
[----:B------:R-:W-:Y:S05]  /*e450*/  BRA `(.L_x_7284) ;  /* 0x0000000c00307947 */ /* 0x000fea0003800000 */
.L_x_7281:
        /* <DEDUP_REMOVED lines=8> */
.L_x_7286:
[----:B------:R0:W5:Y:S01]  /*e4e0*/  LDG.E R40, desc[UR36][R4.64] ;  /* 0x0000002404287981 */ /* 0x000162000c1e1900 */
[----:B------:R-:W-:Y:S05]  /*e4f0*/  BRA `(.L_x_7284) ;  /* 0x0000000c00087947 */ /* 0x000fea0003800000 */
.L_x_7285:
[----:B------:R0:W5:Y:S01]  /*e500*/  LDG.E.S16 R40, desc[UR36][R4.64] ;  /* 0x0000002404287981 */ /* 0x000162000c1e1700 */
[----:B------:R-:W-:Y:S05]  /*e510*/  BRA `(.L_x_7284) ;  /* 0x0000000c00007947 */ /* 0x000fea0003800000 */
.L_x_7280:
        /* <DEDUP_REMOVED lines=9> */
.L_x_7288:
[----:B------:R-:W2:Y:S02]  /*e5b0*/  LDG.E.U16 R4, desc[UR36][R4.64] ;  /* 0x0000002404047981 */ /* 0x000ea4000c1e1500 */
[----:B--2---:R-:W-:-:S06]  /*e5c0*/  HADD2.F32 R40, -RZ, R4.H0_H0 ;  /* 0x20000004ff287230 */ /* 0x004fcc0000004100 */
[----:B------:R-:W0:Y:S01]  /*e5d0*/  F2I.FTZ.TRUNC.NTZ R40, R40 ;  /* 0x0000002800287305 */ /* 0x000e22000021f100 */
[----:B------:R-:W-:Y:S05]  /*e5e0*/  BRA `(.L_x_7284) ;  /* 0x0000000800cc7947 */ /* 0x000fea0003800000 */
.L_x_7287:
        /* <DEDUP_REMOVED lines=9> */
.L_x_7290:
[----:B------:R-:W2:Y:S02]  /*e680*/  LDG.E.U16 R4, desc[UR36][R4.64] ;  /* 0x0000002404047981 */ /* 0x000ea4000c1e1500 */
[----:B--2---:R-:W-:-:S06]  /*e690*/  HADD2.F32 R40, -RZ, R4.H0_H0 ;  /* 0x20000004ff287230 */ /* 0x004fcc0000004100 */
[----:B------:R-:W0:Y:S01]  /*e6a0*/  F2I.FTZ.TRUNC.NTZ R40, R40 ;  /* 0x0000002800287305 */ /* 0x000e22000021f100 */
[----:B------:R-:W-:Y:S05]  /*e6b0*/  BRA `(.L_x_7284) ;  /* 0x0000000800987947 */ /* 0x000fea0003800000 */
.L_x_7289:
[----:B------:R-:W2:Y:S02]  /*e6c0*/  LDG.E.64 R4, desc[UR36][R4.64] ;  /* 0x0000002404047981 */ /* 0x000ea4000c1e1b00 */
[----:B--2---:R0:W1:Y:S01]  /*e6d0*/  F2I.F64.TRUNC R40, R4 ;  /* 0x0000000400287311 */ /* 0x004062000030d100 */
[----:B------:R-:W-:Y:S05]  /*e6e0*/  BRA `(.L_x_7284) ;  /* 0x00000008008c7947 */ /* 0x000fea0003800000 */
.L_x_7279:
        /* <DEDUP_REMOVED lines=12> */
.L_x_7293:
[----:B------:R-:W2:Y:S02]  /*e7b0*/  LDG.E.64 R4, desc[UR36][R4.64] ;  /* 0x0000002404047981 */ /* 0x000ea4000c1e1b00 */
[----:B--2---:R0:W1:Y:S01]  /*e7c0*/  F2I.F64.TRUNC R40, R4 ;  /* 0x0000000400287311 */ /* 0x004062000030d100 */
[----:B------:R-:W-:Y:S05]  /*e7d0*/  BRA `(.L_x_7284) ;  /* 0x0000000800507947 */ /* 0x000fea0003800000 */
.L_x_7292:
        /* <DEDUP_REMOVED lines=26> */
.L_x_7295:
        /* <DEDUP_REMOVED lines=14> */
.L_x_7294:
[----:B------:R-:W2:Y:S02]  /*ea60*/  LDG.E.U16 R40, desc[UR36][R4.64] ;  /* 0x0000002404287981 */ /* 0x000ea4000c1e1500 */
[----:B--2---:R-:W-:-:S06]  /*ea70*/  IMAD.U32 R40, R40, 0x10000, RZ ;  /* 0x0001000028287824 */ /* 0x004fcc00078e00ff */
[----:B------:R-:W0:Y:S01]  /*ea80*/  F2I.FTZ.TRUNC.NTZ R40, R40 ;  /* 0x0000002800287305 */ /* 0x000e22000021f100 */
[----:B------:R-:W-:Y:S05]  /*ea90*/  BRA `(.L_x_7284) ;  /* 0x0000000400a07947 */ /* 0x000fea0003800000 */
.L_x_7291:
        /* <DEDUP_REMOVED lines=10> */
.L_x_7298:
        /* <DEDUP_REMOVED lines=21> */
.L_x_7302:
[----:B------:R-:W-:Y:S05]  /*ec90*/  BSYNC.RECONVERGENT B1 ;  /* 0x0000000000017941 */ /* 0x000fea0003800200 */
.L_x_7301:
[----:B------:R-:W-:Y:S02]  /*eca0*/  SHF.L.U32 R0, R0, 0x14, RZ ;  /* 0x0000001400007819 */ /* 0x000fe400000006ff */
[----:B------:R-:W-:-:S04]  /*ecb0*/  LEA R3, R3, 0x3b800000, 0x17 ;  /* 0x3b80000003037811 */ /* 0x000fc800078eb8ff */
[----:B------:R-:W-:-:S07]  /*ecc0*/  LOP3.LUT R40, R3, R0, R7, 0xfe, !PT ;  /* 0x0000000003287212 */ /* 0x000fce00078efe07 */
.L_x_7300:
[----:B------:R-:W-:Y:S05]  /*ecd0*/  BSYNC.RECONVERGENT B0 ;  /* 0x0000000000007941 */ /* 0x000fea0003800200 */
.L_x_7299:
[----:B------:R-:W1:Y:S01]  /*ece0*/  F2I.FTZ.TRUNC.NTZ R40, R40 ;  /* 0x0000002800287305 */ /* 0x000e62000021f100 */
[----:B------:R-:W-:Y:S05]  /*ecf0*/  BRA `(.L_x_7284) ;  /* 0x0000000400087947 */ /* 0x000fea0003800000 */
.L_x_7297:
        /* <DEDUP_REMOVED lines=21> */
.L_x_7306:
[----:B------:R-:W-:Y:S05]  /*ee50*/  BSYNC.RECONVERGENT B1 ;  /* 0x0000000000017941 */ /* 0x000fea0003800200 */
.L_x_7305:
[----:B------:R-:W-:Y:S01]  /*ee60*/  IMAD.SHL.U32 R0, R0, 0x200000, RZ ;  /* 0x0020000000007824 */ /* 0x000fe200078e00ff */
[----:B------:R-:W-:-:S04]  /*ee70*/  LEA R3, R3, 0x37800000, 0x17 ;  /* 0x3780000003037811 */ /* 0x000fc800078eb8ff */
[----:B------:R-:W-:-:S07]  /*ee80*/  LOP3.LUT R40, R3, R0, R7, 0xfe, !PT ;  /* 0x0000000003287212 */ /* 0x000fce00078efe07 */
.L_x_7304:
[----:B------:R-:W-:Y:S05]  /*ee90*/  BSYNC.RECONVERGENT B0 ;  /* 0x0000000000007941 */ /* 0x000fea0003800200 */
.L_x_7303:
[----:B------:R-:W0:Y:S01]  /*eea0*/  F2I.FTZ.TRUNC.NTZ R40, R40 ;  /* 0x0000002800287305 */ /* 0x000e22000021f100 */
[----:B------:R-:W-:Y:S05]  /*eeb0*/  BRA `(.L_x_7284) ;  /* 0x0000000000987947 */ /* 0x000fea0003800000 */
.L_x_7296:
        /* <DEDUP_REMOVED lines=14> */
.L_x_7310:
[----:B------:R-:W-:Y:S05]  /*efa0*/  BSYNC.RECONVERGENT B0 ;  /* 0x0000000000007941 */ /* 0x000fea0003800200 */
.L_x_7309:
[----:B------:R-:W0:Y:S01]  /*efb0*/  F2I.FTZ.TRUNC.NTZ R40, R40 ;  /* 0x0000002800287305 */ /* 0x000e22000021f100 */
[----:B------:R-:W-:Y:S05]  /*efc0*/  BRA `(.L_x_7284) ;  /* 0x0000000000547947 */ /* 0x000fea0003800000 */
.L_x_7283:
        /* <DEDUP_REMOVED lines=16> */
.L_x_7311:
[----:B------:R-:W-:Y:S01]  /*f0d0*/  IMAD.MOV.U32 R40, RZ, RZ, RZ ;  /* 0x000000ffff287224 */ /* 0x000fe200078e00ff */
[----:B------:R-:W-:Y:S06]  /*f0e0*/  BRA `(.L_x_7284) ;  /* 0x00000000000c7947 */ /* 0x000fec0003800000 */
.L_x_7308:
[----:B------:R0:W5:Y:S01]  /*f0f0*/  LDG.E R40, desc[UR36][R4.64] ;  /* 0x0000002404287981 */ /* 0x000162000c1e1900 */
[----:B------:R-:W-:Y:S05]  /*f100*/  BRA `(.L_x_7284) ;  /* 0x0000000000047947 */ /* 0x000fea0003800000 */
.L_x_7307:
[----:B------:R0:W5:Y:S02]  /*f110*/  LDG.E R40, desc[UR36][R4.64] ;  /* 0x0000002404287981 */ /* 0x000164000c1e1900 */
.L_x_7284:
        /* <DEDUP_REMOVED lines=18> */
.L_x_7315:
[----:B------:R0:W5:Y:S01]  /*f240*/  LDG.E.U8 R43, desc[UR36][R4.64] ;  /* 0x00000024042b7981 */ /* 0x000162000c1e1100 */
[----:B------:R-:W-:Y:S05]  /*f250*/  BRA `(.L_x_7317) ;  /* 0x0000000c00307947 */ /* 0x000fea0003800000 */
.L_x_7314:
        /* <DEDUP_REMOVED lines=8> */
.L_x_7319:
[----:B------:R0:W5:Y:S01]  /*f2e0*/  LDG.E R43, desc[UR36][R4.64] ;  /* 0x00000024042b7981 */ /* 0x000162000c1e1900 */
[----:B------:R-:W-:Y:S05]  /*f2f0*/  BRA `(.L_x_7317) ;  /* 0x0000000c00087947 */ /* 0x000fea0003800000 */
.L_x_7318:
[----:B------:R0:W5:Y:S01]  /*f300*/  LDG.E.S16 R43, desc[UR36][R4.64] ;  /* 0x00000024042b7981 */ /* 0x000162000c1e1700 */
[----:B------:R-:W-:Y:S05]  /*f310*/  BRA `(.L_x_7317) ;  /* 0x0000000c00007947 */ /* 0x000fea0003800000 */
.L_x_7313:
        /* <DEDUP_REMOVED lines=9> */
.L_x_7321:
[----:B------:R-:W2:Y:S02]  /*f3b0*/  LDG.E.U16 R4, desc[UR36][R4.64] ;  /* 0x0000002404047981 */ /* 0x000ea4000c1e1500 */
[----:B--2---:R-:W-:-:S06]  /*f3c0*/  HADD2.F32 R43, -RZ, R4.H0_H0 ;  /* 0x20000004ff2b7230 */ /* 0x004fcc0000004100 */
[----:B------:R-:W0:Y:S01]  /*f3d0*/  F2I.FTZ.TRUNC.NTZ R43, R43 ;  /* 0x0000002b002b7305 */ /* 0x000e22000021f100 */
[----:B------:R-:W-:Y:S05]  /*f3e0*/  BRA `(.L_x_7317) ;  /* 0x0000000800cc7947 */ /* 0x000fea0003800000 */
.L_x_7320:
        /* <DEDUP_REMOVED lines=9> */
.L_x_7323:
[----:B------:R-:W2:Y:S02]  /*f480*/  LDG.E.U16 R4, desc[UR36][R4.64] ;  /* 0x0000002404047981 */ /* 0x000ea4000c1e1500 */
[----:B--2---:R-:W-:-:S06]  /*f490*/  HADD2.F32 R43, -RZ, R4.H0_H0 ;  /* 0x20000004ff2b7230 */ /* 0x004fcc0000004100 */
[----:B------:R-:W0:Y:S01]  /*f4a0*/  F2I.FTZ.TRUNC.NTZ R43, R43 ;  /* 0x0000002b002b7305 */ /* 0x000e22000021f100 */
[----:B------:R-:W-:Y:S05]  /*f4b0*/  BRA `(.L_x_7317) ;  /* 0x0000000800987947 */ /* 0x000fea0003800000 */
.L_x_7322:
[----:B------:R-:W2:Y:S02]  /*f4c0*/  LDG.E.64 R4, desc[UR36][R4.64] ;  /* 0x0000002404047981 */ /* 0x000ea4000c1e1b00 */
[----:B--2---:R0:W2:Y:S01]  /*f4d0*/  F2I.F64.TRUNC R43, R4 ;  /* 0x00000004002b7311 */ /* 0x0040a2000030d100 */
[----:B------:R-:W-:Y:S05]  /*f4e0*/  BRA `(.L_x_7317) ;  /* 0x00000008008c7947 */ /* 0x000fea0003800000 */
.L_x_7312:
        /* <DEDUP_REMOVED lines=12> */
.L_x_7326:
[----:B------:R-:W2:Y:S02]  /*f5b0*/  LDG.E.64 R4, desc[UR36][R4.64] ;  /* 0x0000002404047981 */ /* 0x000ea4000c1e1b00 */
[----:B--2---:R0:W2:Y:S01]  /*f5c0*/  F2I.F64.TRUNC R43, R4 ;  /* 0x00000004002b7311 */ /* 0x0040a2000030d100 */
[----:B------:R-:W-:Y:S05]  /*f5d0*/  BRA `(.L_x_7317) ;  /* 0x0000000800507947 */ /* 0x000fea0003800000 */
.L_x_7325:
        /* <DEDUP_REMOVED lines=26> */
.L_x_7328:
        /* <DEDUP_REMOVED lines=14> */
.L_x_7327:
[----:B------:R-:W2:Y:S02]  /*f860*/  LDG.E.U16 R43, desc[UR36][R4.64] ;  /* 0x00000024042b7981 */ /* 0x000ea4000c1e1500 */
[----:B--2---:R-:W-:-:S06]  /*f870*/  IMAD.U32 R43, R43, 0x10000, RZ ;  /* 0x000100002b2b7824 */ /* 0x004fcc00078e00ff */
[----:B------:R-:W0:Y:S01]  /*f880*/  F2I.FTZ.TRUNC.NTZ R43, R43 ;  /* 0x0000002b002b7305 */ /* 0x000e22000021f100 */
[----:B------:R-:W-:Y:S05]  /*f890*/  BRA `(.L_x_7317) ;  /* 0x0000000400a07947 */ /* 0x000fea0003800000 */
.L_x_7324:
        /* <DEDUP_REMOVED lines=10> */
.L_x_7331:
        /* <DEDUP_REMOVED lines=21> */
.L_x_7335:
[----:B------:R-:W-:Y:S05]  /*fa90*/  BSYNC.RECONVERGENT B1 ;  /* 0x0000000000017941 */ /* 0x000fea0003800200 */
.L_x_7334:
[----:B------:R-:W-:Y:S01]  /*faa0*/  IMAD.SHL.U32 R0, R0, 0x100000, RZ ;  /* 0x0010000000007824 */ /* 0x000fe200078e00ff */
[----:B------:R-:W-:-:S04]  /*fab0*/  LEA R3, R3, 0x3b800000, 0x17 ;  /* 0x3b80000003037811 */ /* 0x000fc800078eb8ff */
[----:B------:R-:W-:-:S07]  /*fac0*/  LOP3.LUT R43, R3, R0, R43, 0xfe, !PT ;  /* 0x00000000032b7212 */ /* 0x000fce00078efe2b */
.L_x_7333:
[----:B------:R-:W-:Y:S05]  /*fad0*/  BSYNC.RECONVERGENT B0 ;  /* 0x0000000000007941 */ /* 0x000fea0003800200 */
.L_x_7332:
[----:B------:R-:W2:Y:S01]  /*fae0*/  F2I.FTZ.TRUNC.NTZ R43, R43 ;  /* 0x0000002b002b7305 */ /* 0x000ea2000021f100 */
[----:B------:R-:W-:Y:S05]  /*faf0*/  BRA `(.L_x_7317) ;  /* 0x0000000400087947 */ /* 0x000fea0003800000 */
.L_x_7330:
        /* <DEDUP_REMOVED lines=21> */
.L_x_7339:
[----:B------:R-:W-:Y:S05]  /*fc50*/  BSYNC.RECONVERGENT B1 ;  /* 0x0000000000017941 */ /* 0x000fea0003800200 */
.L_x_7338:
[----:B------:R-:W-:Y:S02]  /*fc60*/  SHF.L.U32 R0, R0, 0x15, RZ ;  /* 0x0000001500007819 */ /* 0x000fe400000006ff */
[----:B------:R-:W-:-:S04]  /*fc70*/  LEA R3, R3, 0x37800000, 0x17 ;  /* 0x3780000003037811 */ /* 0x000fc800078eb8ff */
[----:B------:R-:W-:-:S07]  /*fc80*/  LOP3.LUT R43, R3, R0, R43, 0xfe, !PT ;  /* 0x00000000032b7212 */ /* 0x000fce00078efe2b */
.L_x_7337:
[----:B------:R-:W-:Y:S05]  /*fc90*/  BSYNC.RECONVERGENT B0 ;  /* 0x0000000000007941 */ /* 0x000fea0003800200 */
.L_x_7336:
[----:B------:R-:W0:Y:S01]  /*fca0*/  F2I.FTZ.TRUNC.NTZ R43, R43 ;  /* 0x0000002b002b7305 */ /* 0x000e22000021f100 */
[----:B------:R-:W-:Y:S05]  /*fcb0*/  BRA `(.L_x_7317) ;  /* 0x0000000000987947 */ /* 0x000fea0003800000 */
.L_x_7329:
        /* <DEDUP_REMOVED lines=14> */
.L_x_7343:
[----:B------:R-:W-:Y:S05]  /*fda0*/  BSYNC.RECONVERGENT B0 ;  /* 0x0000000000007941 */ /* 0x000fea0003800200 */
.L_x_7342:
[----:B------:R-:W0:Y:S01]  /*fdb0*/  F2I.FTZ.TRUNC.NTZ R43, R43 ;  /* 0x0000002b002b7305 */ /* 0x000e22000021f100 */
[----:B------:R-:W-:Y:S05]  /*fdc0*/  BRA `(.L_x_7317) ;  /* 0x0000000000547947 */ /* 0x000fea0003800000 */
.L_x_7316:
[----:B------:R-:W-:Y:S01]  /*fdd0*/  MOV R14, 0x0 ;  /* 0x00000000000e7802 */ /* 0x000fe20000000f00 */
[----:B------:R-:W0:Y:S01]  /*fde0*/  LDCU.64 UR4, c[0x4][0x118] ;  /* 0x01002300ff0477ac */ /* 0x000e220008000a00 */
[----:B------:R-:W-:Y:S02]  /*fdf0*/  HFMA2 R13, -RZ, RZ, 0, 0 ;  /* 0x00000000ff0d7431 */ /* 0x000fe400000001ff */
[----:B------:R-:W-:Y:S01]  /*fe00*/  IMAD.MOV.U32 R8, RZ, RZ, 0x4e ;  /* 0x0000004eff087424 */ /* 0x000fe200078e00ff */
[----:B------:R-:W2:Y:S01]  /*fe10*/  LDCU.64 UR6, c[0x4][0x120] ;  /* 0x01002400ff0677ac */ /* 0x000ea20008000a00 */
[----:B------:R-:W1:Y:S01]  /*fe20*/  LDC.64 R14, c[0x4][R14] ;  /* 0x010000000e0e7b82 */ /* 0x000e620000000a00 */
        /* <DEDUP_REMOVED lines=10> */
.L_x_7344:
[----:B------:R-:W-:Y:S01]  /*fed0*/  IMAD.MOV.U32 R43, RZ, RZ, RZ ;  /* 0x000000ffff2b7224 */ /* 0x000fe200078e00ff */
[----:B------:R-:W-:Y:S06]  /*fee0*/  BRA `(.L_x_7317) ;  /* 0x00000000000c7947 */ /* 0x000fec0003800000 */
.L_x_7341:
[----:B------:R0:W5:Y:S01]  /*fef0*/  LDG.E R43, desc[UR36][R4.64] ;  /* 0x00000024042b7981 */ /* 0x000162000c1e1900 */
[----:B------:R-:W-:Y:S05]  /*ff00*/  BRA `(.L_x_7317) ;  /* 0x0000000000047947 */ /* 0x000fea0003800000 */
.L_x_7340:
[----:B------:R0:W5:Y:S02]  /*ff10*/  LDG.E R43, desc[UR36][R4.64] ;  /* 0x00000024042b7981 */ /* 0x000164000c1e1900 */
.L_x_7317:
        /* <DEDUP_REMOVED lines=18> */
.L_x_7348:
[----:B------:R0:W5:Y:S01]  /*10040*/  LDG.E.U8 R42, desc[UR36][R4.64] ;  /* 0x00000024042a7981 */ /* 0x000162000c1e1100 */
[----:B------:R-:W-:Y:S05]  /*10050*/  BRA `(.L_x_7350) ;  /* 0x0000000c00307947 */ /* 0x000fea0003800000 */
.L_x_7347:
        /* <DEDUP_REMOVED lines=8> */
.L_x_7352:
[----:B------:R0:W5:Y:S01]  /*100e0*/  LDG.E R42, desc[UR36][R4.64] ;  /* 0x00000024042a7981 */ /* 0x000162000c1e1900 */
[----:B------:R-:W-:Y:S05]  /*100f0*/  BRA `(.L_x_7350) ;  /* 0x0000000c00087947 */ /* 0x000fea0003800000 */
.L_x_7351:
[----:B------:R0:W5:Y:S01]  /*10100*/  LDG.E.S16 R42, desc[UR36][R4.64] ;  /* 0x00000024042a7981 */ /* 0x000162000c1e1700 */
[----:B------:R-:W-:Y:S05]  /*10110*/  BRA `(.L_x_7350) ;  /* 0x0000000c00007947 */ /* 0x000fea0003800000 */
.L_x_7346:
        /* <DEDUP_REMOVED lines=9> */
.L_x_7354:
[----:B------:R-:W2:Y:S02]  /*101b0*/  LDG.E.U16 R4, desc[UR36][R4.64] ;  /* 0x0000002404047981 */ /* 0x000ea4000c1e1500 */
[----:B--2---:R-:W-:-:S06]  /*101c0*/  HADD2.F32 R42, -RZ, R4.H0_H0 ;  /* 0x20000004ff2a7230 */ /* 0x004fcc0000004100 */
[----:B------:R-:W0:Y:S01]  /*101d0*/  F2I.FTZ.TRUNC.NTZ R42, R42 ;  /* 0x0000002a002a7305 */ /* 0x000e22000021f100 */
[----:B------:R-:W-:Y:S05]  /*101e0*/  BRA `(.L_x_7350) ;  /* 0x0000000800cc7947 */ /* 0x000fea0003800000 */
.L_x_7353:
        /* <DEDUP_REMOVED lines=9> */
.L_x_7356:
[----:B------:R-:W2:Y:S02]  /*10280*/  LDG.E.U16 R4, desc[UR36][R4.64] ;  /* 0x0000002404047981 */ /* 0x000ea4000c1e1500 */
[----:B--2---:R-:W-:-:S06]  /*10290*/  HADD2.F32 R42, -RZ, R4.H0_H0 ;  /* 0x20000004ff2a7230 */ /* 0x004fcc0000004100 */
[----:B------:R-:W2:Y:S01]  /*102a0*/  F2I.FTZ.TRUNC.NTZ R42, R42 ;  /* 0x0000002a002a7305 */ /* 0x000ea2000021f100 */
[----:B------:R-:W-:Y:S05]  /*102b0*/  BRA `(.L_x_7350) ;  /* 0x0000000800987947 */ /* 0x000fea0003800000 */
.L_x_7355:
[----:B------:R-:W2:Y:S02]  /*102c0*/  LDG.E.64 R4, desc[UR36][R4.64] ;  /* 0x0000002404047981 */ /* 0x000ea4000c1e1b00 */
[----:B--2---:R0:W1:Y:S01]  /*102d0*/  F2I.F64.TRUNC R42, R4 ;  /* 0x00000004002a7311 */ /* 0x004062000030d100 */
[----:B------:R-:W-:Y:S05]  /*102e0*/  BRA `(.L_x_7350) ;  /* 0x00000008008c7947 */ /* 0x000fea0003800000 */
.L_x_7345:
        /* <DEDUP_REMOVED lines=12> */
.L_x_7359:
[----:B------:R-:W2:Y:S02]  /*103b0*/  LDG.E.64 R4, desc[UR36][R4.64] ;  /* 0x0000002404047981 */ /* 0x000ea4000c1e1b00 */
[----:B--2---:R0:W1:Y:S01]  /*103c0*/  F2I.F64.TRUNC R42, R4 ;  /* 0x00000004002a7311 */ /* 0x004062000030d100 */
[----:B------:R-:W-:Y:S05]  /*103d0*/  BRA `(.L_x_7350) ;  /* 0x0000000800507947 */ /* 0x000fea0003800000 */
.L_x_7358:
        /* <DEDUP_REMOVED lines=26> */
.L_x_7361:
        /* <DEDUP_REMOVED lines=14> */
.L_x_7360:
[----:B------:R-:W2:Y:S02]  /*10660*/  LDG.E.U16 R42, desc[UR36][R4.64] ;  /* 0x00000024042a7981 */ /* 0x000ea4000c1e1500 */
[----:B--2---:R-:W-:-:S06]  /*10670*/  IMAD.U32 R42, R42, 0x10000, RZ ;  /* 0x000100002a2a7824 */ /* 0x004fcc00078e00ff */
[----:B------:R-:W0:Y:S01]  /*10680*/  F2I.FTZ.TRUNC.NTZ R42, R42 ;  /* 0x0000002a002a7305 */ /* 0x000e22000021f100 */
[----:B------:R-:W-:Y:S05]  /*10690*/  BRA `(.L_x_7350) ;  /* 0x0000000400a07947 */ /* 0x000fea0003800000 */
.L_x_7357:
        /* <DEDUP_REMOVED lines=10> */
.L_x_7364:
        /* <DEDUP_REMOVED lines=21> */
.L_x_7368:
[----:B------:R-:W-:Y:S05]  /*10890*/  BSYNC.RECONVERGENT B1 ;  /* 0x0000000000017941 */ /* 0x000fea0003800200 */
.L_x_7367:
[----:B------:R-:W-:Y:S01]  /*108a0*/  IMAD.SHL.U32 R0, R0, 0x100000, RZ ;  /* 0x0010000000007824 */ /* 0x000fe200078e00ff */
[----:B------:R-:W-:-:S04]  /*108b0*/  LEA R3, R3, 0x3b800000, 0x17 ;  /* 0x3b80000003037811 */ /* 0x000fc800078eb8ff */
[----:B------:R-:W-:-:S07]  /*108c0*/  LOP3.LUT R42, R3, R0, R7, 0xfe, !PT ;  /* 0x00000000032a7212 */ /* 0x000fce00078efe07 */
.L_x_7366:
[----:B------:R-:W-:Y:S05]  /*108d0*/  BSYNC.RECONVERGENT B0 ;  /* 0x0000000000007941 */ /* 0x000fea0003800200 */
.L_x_7365:
[----:B------:R-:W0:Y:S01]  /*108e0*/  F2I.FTZ.TRUNC.NTZ R42, R42 ;  /* 0x0000002a002a7305 */ /* 0x000e22000021f100 */
[----:B------:R-:W-:Y:S05]  /*108f0*/  BRA `(.L_x_7350) ;  /* 0x0000000400087947 */ /* 0x000fea0003800000 */
.L_x_7363:
        /* <DEDUP_REMOVED lines=21> */
.L_x_7372:
[----:B------:R-:W-:Y:S05]  /*10a50*/  BSYNC.RECONVERGENT B1 ;  /* 0x0000000000017941 */ /* 0x000fea0003800200 */
.L_x_7371:
[----:B------:R-:W-:Y:S01]  /*10a60*/  IMAD.SHL.U32 R0, R0, 0x200000, RZ ;  /* 0x0020000000007824 */ /* 0x000fe200078e00ff */
[----:B------:R-:W-:-:S04]  /*10a70*/  LEA R3, R3, 0x37800000, 0x17 ;  /* 0x3780000003037811 */ /* 0x000fc800078eb8ff */
[----:B------:R-:W-:-:S07]  /*10a80*/  LOP3.LUT R42, R3, R0, R7, 0xfe, !PT ;  /* 0x00000000032a7212 */ /* 0x000fce00078efe07 */
.L_x_7370:
[----:B------:R-:W-:Y:S05]  /*10a90*/  BSYNC.RECONVERGENT B0 ;  /* 0x0000000000007941 */ /* 0x000fea0003800200 */
.L_x_7369:
[----:B------:R-:W0:Y:S01]  /*10aa0*/  F2I.FTZ.TRUNC.NTZ R42, R42 ;  /* 0x0000002a002a7305 */ /* 0x000e22000021f100 */
[----:B------:R-:W-:Y:S05]  /*10ab0*/  BRA `(.L_x_7350) ;  /* 0x0000000000987947 */ /* 0x000fea0003800000 */
.L_x_7362:
        /* <DEDUP_REMOVED lines=14> */
.L_x_7376:
[----:B------:R-:W-:Y:S05]  /*10ba0*/  BSYNC.RECONVERGENT B0 ;  /* 0x0000000000007941 */ /* 0x000fea0003800200 */
.L_x_7375:
[----:B------:R-:W0:Y:S01]  /*10bb0*/  F2I.FTZ.TRUNC.NTZ R42, R42 ;  /* 0x0000002a002a7305 */ /* 0x000e22000021f100 */
[----:B------:R-:W-:Y:S05]  /*10bc0*/  BRA `(.L_x_7350) ;  /* 0x0000000000547947 */ /* 0x000fea0003800000 */
.L_x_7349:
        /* <DEDUP_REMOVED lines=15> */
[----:B--2-45:R-:W-:Y:S05]  /*10cc0*/  CALL.ABS.NOINC R14 ;  /* 0x000000000e007343 */ /* 0x034fea0003c00000 */
.L_x_7377:
[----:B------:R-:W-:Y:S01]  /*10cd0*/  HFMA2 R42, -RZ, RZ, 0, 0 ;  /* 0x00000000ff2a7431 */ /* 0x000fe200000001ff */
[----:B------:R-:W-:Y:S06]  /*10ce0*/  BRA `(.L_x_7350) ;  /* 0x00000000000c7947 */ /* 0x000fec0003800000 */
.L_x_7374:
[----:B------:R0:W5:Y:S01]  /*10cf0*/  LDG.E R42, desc[UR36][R4.64] ;  /* 0x00000024042a7981 */ /* 0x000162000c1e1900 */
[----:B------:R-:W-:Y:S05]  /*10d00*/  BRA `(.L_x_7350) ;  /* 0x0000000000047947 */ /* 0x000fea0003800000 */
.L_x_7373:
[----:B------:R0:W5:Y:S02]  /*10d10*/  LDG.E R42, desc[UR36][R4.64] ;  /* 0x00000024042a7981 */ /* 0x000164000c1e1900 */
.L_x_7350:
        /* <DEDUP_REMOVED lines=18> */
.L_x_7381:
[----:B------:R0:W5:Y:S01]  /*10e40*/  LDG.E.U8 R52, desc[UR36][R4.64] ;  /* 0x0000002404347981 */ /* 0x000162000c1e1100 */
[----:B------:R-:W-:Y:S05]  /*10e50*/  BRA `(.L_x_7383) ;  /* 0x0000000c00307947 */ /* 0x000fea0003800000 */
.L_x_7380:
        /* <DEDUP_REMOVED lines=8> */
.L_x_7385:
[----:B------:R0:W5:Y:S01]  /*10ee0*/  LDG.E R52, desc[UR36][R4.64] ;  /* 0x0000002404347981 */ /* 0x000162000c1e1900 */
[----:B------:R-:W-:Y:S05]  /*10ef0*/  BRA `(.L_x_7383) ;  /* 0x0000000c00087947 */ /* 0x000fea0003800000 */
.L_x_7384:
[----:B------:R0:W5:Y:S01]  /*10f00*/  LDG.E.S16 R52, desc[UR36][R4.64] ;  /* 0x0000002404347981 */ /* 0x000162000c1e1700 */
[----:B------:R-:W-:Y:S05]  /*10f10*/  BRA `(.L_x_7383) ;  /* 0x0000000c00007947 */ /* 0x000fea0003800000 */
.L_x_7379:
        /* <DEDUP_REMOVED lines=9> */
.L_x_7387:
[----:B------:R-:W3:Y:S02]  /*10fb0*/  LDG.E.U16 R4, desc[UR36][R4.64] ;  /* 0x0000002404047981 */ /* 0x000ee4000c1e1500 */
[----:B---3--:R-:W-:-:S06]  /*10fc0*/  HADD2.F32 R52, -RZ, R4.H0_H0 ;  /* 0x20000004ff347230 */ /* 0x008fcc0000004100 */
[----:B------:R-:W0:Y:S01]  /*10fd0*/  F2I.FTZ.TRUNC.NTZ R52, R52 ;  /* 0x0000003400347305 */ /* 0x000e22000021f100 */
[----:B------:R-:W-:Y:S05]  /*10fe0*/  BRA `(.L_x_7383) ;  /* 0x0000000800cc7947 */ /* 0x000fea0003800000 */
.L_x_7386:
        /* <DEDUP_REMOVED lines=9> */
.L_x_7389:
[----:B------:R-:W3:Y:S02]  /*11080*/  LDG.E.U16 R4, desc[UR36][R4.64] ;  /* 0x0000002404047981 */ /* 0x000ee4000c1e1500 */
[----:B---3--:R-:W-:-:S06]  /*11090*/  HADD2.F32 R52, -RZ, R4.H0_H0 ;  /* 0x20000004ff347230 */ /* 0x008fcc0000004100 */
[----:B------:R-:W0:Y:S01]  /*110a0*/  F2I.FTZ.TRUNC.NTZ R52, R52 ;  /* 0x0000003400347305 */ /* 0x000e22000021f100 */
[----:B------:R-:W-:Y:S05]  /*110b0*/  BRA `(.L_x_7383) ;  /* 0x0000000800987947 */ /* 0x000fea0003800000 */
.L_x_7388:
[----:B------:R-:W3:Y:S02]  /*110c0*/  LDG.E.64 R4, desc[UR36][R4.64] ;  /* 0x0000002404047981 */ /* 0x000ee4000c1e1b00 */
[----:B---3--:R0:W3:Y:S01]  /*110d0*/  F2I.F64.TRUNC R52, R4 ;  /* 0x0000000400347311 */ /* 0x0080e2000030d100 */
[----:B------:R-:W-:Y:S05]  /*110e0*/  BRA `(.L_x_7383) ;  /* 0x00000008008c7947 */ /* 0x000fea0003800000 */
.L_x_7378:
        /* <DEDUP_REMOVED lines=12> */
.L_x_7392:
[----:B------:R-:W3:Y:S02]  /*111b0*/  LDG.E.64 R4, desc[UR36][R4.64] ;  /* 0x0000002404047981 */ /* 0x000ee4000c1e1b00 */
[----:B---3--:R0:W3:Y:S01]  /*111c0*/  F2I.F64.TRUNC R52, R4 ;  /* 0x0000000400347311 */ /* 0x0080e2000030d100 */
[----:B------:R-:W-:Y:S05]  /*111d0*/  BRA `(.L_x_7383) ;  /* 0x0000000800507947 */ /* 0x000fea0003800000 */
.L_x_7391:
[----:B------:R-:W-:-:S09]  /*111e0*/  UISETP.NE.AND UP0, UPT, UR4, 0xf, UPT ;  /* 0x0000000f0400788c */ /* 0x000fd2000bf05270 */
[----:B------:R-:W-:Y:S05]  /*111f0*/  BRA.U !UP0, `(.L_x_7393) ;  /* 0x0000000108987547 */ /* 0x000fea000b800000 */
[----:B------:R-:W-:-:S09]  /*11200*/  UISETP.NE.AND UP0, UPT, UR4, 0x17, UPT ;  /* 0x000000170400788c */ /* 0x000fd2000bf05270 */
[----:B------:R-:W-:Y:S05]  /*11210*/  BRA.U !UP0, `(.L_x_7394) ;  /* 0x0000000108587547 */ /* 0x000fea000b800000 */
[----:B------:R-:W-:-:S09]  /*11220*/  UISETP.NE.AND UP0, UPT, UR4, 0x18, UPT ;  /* 0x000000180400788c */ /* 0x000fd2000bf05270 */
[----:B------:R-:W-:Y:S05]  /*11230*/  BRA.U UP0, `(.L_x_7382) ;  /* 0x0000000500e47547 */ /* 0x000fea000b800000 */
        /* <DEDUP_REMOVED lines=20> */
.L_x_7394:
[----:B------:R-:W3:Y:S02]  /*11380*/  LDG.E.U8 R4, desc[UR36][R4.64] ;  /* 0x0000002404047981 */ /* 0x000ee4000c1e1100 */
[C---:B---3--:R-:W-:Y:S02]  /*11390*/  IMAD.SHL.U32 R0, R4.reuse, 0x2000000, RZ ;  /* 0x0200000004007824 */ /* 0x048fe400078e00ff */
        /* <DEDUP_REMOVED lines=10> */
[----:B------:R0:W3:Y:S01]  /*11440*/  F2I.FTZ.TRUNC.NTZ R52, R0 ;  /* 0x0000000000347305 */ /* 0x0000e2000021f100 */
[----:B------:R-:W-:Y:S05]  /*11450*/  BRA `(.L_x_7383) ;  /* 0x0000000400b07947 */ /* 0x000fea0003800000 */
.L_x_7393:
[----:B------:R-:W3:Y:S02]  /*11460*/  LDG.E.U16 R52, desc[UR36][R4.64] ;  /* 0x0000002404347981 */ /* 0x000ee4000c1e1500 */
[----:B---3--:R-:W-:-:S06]  /*11470*/  SHF.L.U32 R52, R52, 0x10, RZ ;  /* 0x0000001034347819 */ /* 0x008fcc00000006ff */
[----:B------:R-:W0:Y:S01]  /*11480*/  F2I.FTZ.TRUNC.NTZ R52, R52 ;  /* 0x0000003400347305 */ /* 0x000e22000021f100 */
[----:B------:R-:W-:Y:S05]  /*11490*/  BRA `(.L_x_7383) ;  /* 0x0000000400a07947 */ /* 0x000fea0003800000 */
.L_x_7390:
        /* <DEDUP_REMOVED lines=10> */
.L_x_7397:
        /* <DEDUP_REMOVED lines=21> */
.L_x_7401:
[----:B------:R-:W-:Y:S05]  /*11690*/  BSYNC.RECONVERGENT B1 ;  /* 0x0000000000017941 */ /* 0x000fea0003800200 */
.L_x_7400:
[----:B------:R-:W-:Y:S01]  /*116a0*/  IMAD.SHL.U32 R0, R0, 0x100000, RZ ;  /* 0x0010000000007824 */ /* 0x000fe200078e00ff */
[----:B------:R-:W-:-:S04]  /*116b0*/  LEA R3, R3, 0x3b800000, 0x17 ;  /* 0x3b80000003037811 */ /* 0x000fc800078eb8ff */
[----:B------:R-:W-:-:S07]  /*116c0*/  LOP3.LUT R52, R3, R0, R7, 0xfe, !PT ;  /* 0x0000000003347212 */ /* 0x000fce00078efe07 */
.L_x_7399:
[----:B------:R-:W-:Y:S05]  /*116d0*/  BSYNC.RECONVERGENT B0 ;  /* 0x0000000000007941 */ /* 0x000fea0003800200 */
.L_x_7398:
[----:B------:R-:W0:Y:S01]  /*116e0*/  F2I.FTZ.TRUNC.NTZ R52, R52 ;  /* 0x0000003400347305 */ /* 0x000e22000021f100 */
[----:B------:R-:W-:Y:S05]  /*116f0*/  BRA `(.L_x_7383) ;  /* 0x0000000400087947 */ /* 0x000fea0003800000 */
.L_x_7396:
        /* <DEDUP_REMOVED lines=21> */
.L_x_7405:
[----:B------:R-:W-:Y:S05]  /*11850*/  BSYNC.RECONVERGENT B1 ;  /* 0x0000000000017941 */ /* 0x000fea0003800200 */
.L_x_7404:
[----:B------:R-:W-:Y:S01]  /*11860*/  IMAD.SHL.U32 R0, R0, 0x200000, RZ ;  /* 0x0020000000007824 */ /* 0x000fe200078e00ff */
[----:B------:R-:W-:-:S04]  /*11870*/  LEA R3, R3, 0x37800000, 0x17 ;  /* 0x3780000003037811 */ /* 0x000fc800078eb8ff */
[----:B------:R-:W-:-:S07]  /*11880*/  LOP3.LUT R52, R3, R0, R7, 0xfe, !PT ;  /* 0x0000000003347212 */ /* 0x000fce00078efe07 */
.L_x_7403:
[----:B------:R-:W-:Y:S05]  /*11890*/  BSYNC.RECONVERGENT B0 ;  /* 0x0000000000007941 */ /* 0x000fea0003800200 */
.L_x_7402:
[----:B------:R-:W0:Y:S01]  /*118a0*/  F2I.FTZ.TRUNC.NTZ R52, R52 ;  /* 0x0000003400347305 */ /* 0x000e22000021f100 */
[----:B------:R-:W-:Y:S05]  /*118b0*/  BRA `(.L_x_7383) ;  /* 0x0000000000987947 */ /* 0x000fea0003800000 */
.L_x_7395:
        /* <DEDUP_REMOVED lines=14> */
.L_x_7409:
[----:B------:R-:W-:Y:S05]  /*119a0*/  BSYNC.RECONVERGENT B0 ;  /* 0x0000000000007941 */ /* 0x000fea0003800200 */
.L_x_7408:
[----:B------:R-:W0:Y:S01]  /*119b0*/  F2I.FTZ.TRUNC.NTZ R52, R52 ;  /* 0x0000003400347305 */ /* 0x000e22000021f100 */
[----:B------:R-:W-:Y:S05]  /*119c0*/  BRA `(.L_x_7383) ;  /* 0x0000000000547947 */ /* 0x000fea0003800000 */
.L_x_7382:
[----:B------:R-:W-:Y:S01]  /*119d0*/  MOV R14, 0x0 ;  /* 0x00000000000e7802 */ /* 0x000fe20000000f00 */
[----:B------:R-:W0:Y:S01]  /*119e0*/  LDCU.64 UR4, c[0x4][0x118] ;  /* 0x01002300ff0477ac */ /* 0x000e220008000a00 */
[----:B------:R-:W-:Y:S02]  /*119f0*/  HFMA2 R8, -RZ, RZ, 0, 4.64916229248046875e-06 ;  /* 0x0000004eff087431 */ /* 0x000fe400000001ff */
[----:B------:R-:W-:Y:S01]  /*11a00*/  IMAD.MOV.U32 R12, RZ, RZ, 0x1 ;  /* 0x00000001ff0c7424 */ /* 0x000fe200078e00ff */
[----:B------:R-:W3:Y:S01]  /*11a10*/  LDCU.64 UR6, c[0x4][0x120] ;  /* 0x01002400ff0677ac */ /* 0x000ee20008000a00 */
[----:B------:R-:W1:Y:S01]  /*11a20*/  LDC.64 R14, c[0x4][R14] ;  /* 0x010000000e0e7b82 */ /* 0x000e620000000a00 */
[----:B------:R-:W-:Y:S01]  /*11a30*/  IMAD.MOV.U32 R13, RZ, RZ, RZ ;  /* 0x000000ffff0d7224 */ /* 0x000fe200078e00ff */
[----:B------:R-:W2:Y:S01]  /*11a40*/  LDCU.64 UR8, c[0x4][0x10] ;  /* 0x01000200ff0877ac */ /* 0x000ea20008000a00 */
[----:B0-----:R-:W-:Y:S02]  /*11a50*/  IMAD.U32 R4, RZ, RZ, UR4 ;  /* 0x00000004ff047e24 */ /* 0x001fe4000f8e00ff */
[----:B------:R-:W-:Y:S01]  /*11a60*/  IMAD.U32 R5, RZ, RZ, UR5 ;  /* 0x00000005ff057e24 */ /* 0x000fe2000f8e00ff */
[----:B---3--:R-:W-:Y:S01]  /*11a70*/  MOV R6, UR6 ;  /* 0x0000000600067c02 */ /* 0x008fe20008000f00 */
[----:B------:R-:W-:-:S02]  /*11a80*/  IMAD.U32 R7, RZ, RZ, UR7 ;  /* 0x00000007ff077e24 */ /* 0x000fc4000f8e00ff */
[----:B--2---:R-:W-:Y:S02]  /*11a90*/  IMAD.U32 R10, RZ, RZ, UR8 ;  /* 0x00000008ff0a7e24 */ /* 0x004fe4000f8e00ff */
[----:B------:R-:W-:-:S07]  /*11aa0*/  IMAD.U32 R11, RZ, RZ, UR9 ;  /* 0x00000009ff0b7e24 */ /* 0x000fce000f8e00ff */
[----:B------:R-:W-:-:S07]  /*11ab0*/  LEPC R20, `(.L_x_7410) ;  /* 0x000000001014794e */ /* 0x000fce0000000000 */
[----:B-1--45:R-:W-:Y:S05]  /*11ac0*/  CALL.ABS.NOINC R14 ;  /* 0x000000000e007343 */ /* 0x032fea0003c00000 */
.L_x_7410:
[----:B------:R-:W-:Y:S01]  /*11ad0*/  IMAD.MOV.U32 R52, RZ, RZ, RZ ;  /* 0x000000ffff347224 */ /* 0x000fe200078e00ff */
[----:B------:R-:W-:Y:S06]  /*11ae0*/  BRA `(.L_x_7383) ;  /* 0x00000000000c7947 */ /* 0x000fec0003800000 */
.L_x_7407:
[----:B------:R0:W5:Y:S01]  /*11af0*/  LDG.E R52, desc[UR36][R4.64] ;  /* 0x0000002404347981 */ /* 0x000162000c1e1900 */
[----:B------:R-:W-:Y:S05]  /*11b00*/  BRA `(.L_x_7383) ;  /* 0x0000000000047947 */ /* 0x000fea0003800000 */
.L_x_7406:
[----:B------:R0:W5:Y:S02]  /*11b10*/  LDG.E R52, desc[UR36][R4.64] ;  /* 0x0000002404347981 */ /* 0x000164000c1e1900 */
.L_x_7383:
[----:B0--3-5:R-:W-:-:S07]  /*11b20*/  SHF.R.S32.HI R53, RZ, 0x1f, R52 ;  /* 0x0000001fff357819 */ /* 0x029fce0000011434 */
.L_x_7245:
[----:B------:R-:W-:Y:S05]  /*11b30*/  BSYNC.RECONVERGENT B6 ;  /* 0x0000000000067941 */ /* 0x000fea0003800200 */
.L_x_7244:
[----:B------:R-:W0:Y:S01]  /*11b40*/  LDC R57, c[0x0][0x3a0] ;  /* 0x0000e800ff397b82 */ /* 0x000e220000000800 */
[----:B------:R-:W-:Y:S07]  /*11b50*/  BSSY.RECONVERGENT B6, `(.L_x_7411) ;  /* 0x000101d000067945 */ /* 0x000fee0003800200 */
[----:B------:R-:W5:Y:S01]  /*11b60*/  LDC.64 R4, c[0x0][0x398] ;  /* 0x0000e600ff047b82 */ /* 0x000f620000000a00 */
[----:B0-----:R-:W-:-:S04]  /*11b70*/  IADD3 R44, PT, PT, R57, -0x1, RZ ;  /* 0xffffffff392c7810 */ /* 0x001fc80007ffe0ff */
[----:B------:R-:W-:Y:S02]  /*11b80*/  ISETP.GE.AND P0, PT, R44, RZ, PT ;  /* 0x000000ff2c00720c */ /* 0x000fe40003f06270 */
[----:B-----5:R-:W-:-:S04]  /*11b90*/  ISETP.LT.U32.AND P1, PT, R4, 0x1, PT ;  /* 0x000000010400780c */ /* 0x020fc80003f21070 */
        /* <DEDUP_REMOVED lines=8> */
[----:B------:R-:W0:Y:S01]  /*11c20*/  LDCU UR4, c[0x0][0x388] ;  /* 0x00007100ff0477ac */ /* 0x000e220008000800 */
[----:B------:R-:W-:Y:S01]  /*11c30*/  BSSY.RECONVERGENT B8, `(.L_x_7415) ;  /* 0x0000013000087945 */ /* 0x000fe20003800200 */
[----:B0-----:R-:W-:-:S13]  /*11c40*/  ISETP.NE.AND P0, PT, R23, UR4, PT ;  /* 0x0000000417007c0c */ /* 0x001fda000bf05270 */
[----:B------:R-:W-:Y:S05]  /*11c50*/  @!P0 BRA `(.L_x_7416) ;  /* 0x0000000000408947 */ /* 0x000fea0003800000 */
[----:B------:R-:W-:Y:S01]  /*11c60*/  MOV R14, 0x0 ;  /* 0x00000000000e7802 */ /* 0x000fe20000000f00 */
[----:B------:R-:W0:Y:S01]  /*11c70*/  LDCU.64 UR4, c[0x4][0x128] ;  /* 0x01002500ff0477ac */ /* 0x000e220008000a00 */
[----:B------:R-:W-:Y:S02]  /*11c80*/  HFMA2 R8, -RZ, RZ, 0, 2.6226043701171875e-06 ;  /* 0x0000002cff087431 */ /* 0x000fe400000001ff */
        /* <DEDUP_REMOVED lines=13> */
.L_x_7416:
[----:B------:R-:W-:Y:S05]  /*11d60*/  BSYNC.RECONVERGENT B8 ;  /* 0x0000000000087941 */ /* 0x000fea0003800200 */
.L_x_7415:
[----:B------:R-:W0:Y:S01]  /*11d70*/  LDCU UR4, c[0x0][0x398] ;  /* 0x00007300ff0477ac */ /* 0x000e220008000800 */
[----:B------:R-:W-:Y:S01]  /*11d80*/  BSSY.RECONVERGENT B8, `(.L_x_7417) ;  /* 0x0000013000087945 */ /* 0x000fe20003800200 */
[----:B0-----:R-:W-:-:S13]  /*11d90*/  ISETP.NE.AND P0, PT, R22, UR4, PT ;  /* 0x0000000416007c0c */ /* 0x001fda000bf05270 */
[----:B------:R-:W-:Y:S05]  /*11da0*/  @!P0 BRA `(.L_x_7418) ;  /* 0x0000000000408947 */ /* 0x000fea0003800000 */
[----:B------:R-:W-:Y:S01]  /*11db0*/  MOV R14, 0x0 ;  /* 0x00000000000e7802 */ /* 0x000fe20000000f00 */
[----:B------:R-:W0:Y:S01]  /*11dc0*/  LDCU.64 UR4, c[0x4][0x128] ;  /* 0x01002500ff0477ac */ /* 0x000e220008000a00 */
[----:B------:R-:W-:Y:S02]  /*11dd0*/  IMAD.MOV.U32 R8, RZ, RZ, 0x2c ;  /* 0x0000002cff087424 */ /* 0x000fe400078e00ff */
[----:B------:R-:W-:Y:S01]  /*11de0*/  IMAD.MOV.U32 R12, RZ, RZ, 0x1 ;  /* 0x00000001ff0c7424 */ /* 0x000fe200078e00ff */
[----:B------:R-:W5:Y:S01]  /*11df0*/  LDCU.64 UR6, c[0x4][0x110] ;  /* 0x01002200ff0677ac */ /* 0x000f620008000a00 */
[----:B------:R-:W1:Y:S01]  /*11e00*/  LDC.64 R14, c[0x4][R14] ;  /* 0x010000000e0e7b82 */ /* 0x000e620000000a00 */
[----:B------:R-:W-:Y:S01]  /*11e10*/  IMAD.MOV.U32 R13, RZ, RZ, RZ ;  /* 0x000000ffff0d7224 */ /* 0x000fe200078e00ff */
[----:B------:R-:W2:Y:S01]  /*11e20*/  LDCU.64 UR8, c[0x4][0x8] ;  /* 0x01000100ff0877ac */ /* 0x000ea20008000a00 */
[----:B0-----:R-:W-:Y:S01]  /*11e30*/  IMAD.U32 R4, RZ, RZ, UR4 ;  /* 0x00000004ff047e24 */ /* 0x001fe2000f8e00ff */
[----:B------:R-:W-:Y:S01]  /*11e40*/  MOV R5, UR5 ;  /* 0x0000000500057c02 */ /* 0x000fe20008000f00 */
[----:B-----5:R-:W-:-:S02]  /*11e50*/  IMAD.U32 R6, RZ, RZ, UR6 ;  /* 0x00000006ff067e24 */ /* 0x020fc4000f8e00ff */
[----:B------:R-:W-:Y:S02]  /*11e60*/  IMAD.U32 R7, RZ, RZ, UR7 ;  /* 0x00000007ff077e24 */ /* 0x000fe4000f8e00ff */
[----:B--2---:R-:W-:Y:S01]  /*11e70*/  IMAD.U32 R10, RZ, RZ, UR8 ;  /* 0x00000008ff0a7e24 */ /* 0x004fe2000f8e00ff */
[----:B------:R-:W-:-:S07]  /*11e80*/  MOV R11, UR9 ;  /* 0x00000009000b7c02 */ /* 0x000fce0008000f00 */
[----:B------:R-:W-:-:S07]  /*11e90*/  LEPC R20, `(.L_x_7418) ;  /* 0x000000001014794e */ /* 0x000fce0000000000 */
[----:B-1-34-:R-:W-:Y:S05]  /*11ea0*/  CALL.ABS.NOINC R14 ;  /* 0x000000000e007343 */ /* 0x01afea0003c00000 */
.L_x_7418:
[----:B------:R-:W-:Y:S05]  /*11eb0*/  BSYNC.RECONVERGENT B8 ;  /* 0x0000000000087941 */ /* 0x000fea0003800200 */
.L_x_7417:
[----:B------:R-:W0:Y:S01]  /*11ec0*/  LDCU UR4, c[0x0][0x390] ;  /* 0x00007200ff0477ac */ /* 0x000e220008000800 */
[----:B--234-:R-:W-:Y:S01]  /*11ed0*/  IADD3 R0, PT, PT, R16, -R2, RZ ;  /* 0x8000000210007210 */ /* 0x01cfe20007ffe0ff */
[----:B------:R-:W-:Y:S01]  /*11ee0*/  BSSY.RECONVERGENT B8, `(.L_x_7419) ;  /* 0x0000015000087945 */ /* 0x000fe20003800200 */
[----:B------:R-:W2:Y:S02]  /*11ef0*/  LDCU UR5, c[0x0][0x388] ;  /* 0x00007100ff0577ac */ /* 0x000ea40008000800 */
[C---:B0-----:R-:W-:Y:S02]  /*11f00*/  ISETP.GT.AND P0, PT, R0.reuse, UR4, PT ;  /* 0x0000000400007c0c */ /* 0x041fe4000bf04270 */
[----:B--2---:R-:W-:-:S13]  /*11f10*/  ISETP.GE.AND P1, PT, R0, UR5, PT ;  /* 0x0000000500007c0c */ /* 0x004fda000bf26270 */
[----:B------:R-:W-:Y:S05]  /*11f20*/  @!P0 BRA P1, `(.L_x_7420) ;  /* 0x0000000000408947 */ /* 0x000fea0000800000 */
[----:B------:R-:W-:Y:S01]  /*11f30*/  MOV R14, 0x0 ;  /* 0x00000000000e7802 */ /* 0x000fe20000000f00 */
[----:B------:R-:W0:Y:S01]  /*11f40*/  LDCU.64 UR4, c[0x4][0x128] ;  /* 0x01002500ff0477ac */ /* 0x000e220008000a00 */
[----:B------:R-:W-:Y:S02]  /*11f50*/  HFMA2 R12, -RZ, RZ, 0, 5.9604644775390625e-08 ;  /* 0x00000001ff0c7431 */ /* 0x000fe400000001ff */
[----:B------:R-:W-:Y:S01]  /*11f60*/  IMAD.MOV.U32 R8, RZ, RZ, 0x2c ;  /* 0x0000002cff087424 */ /* 0x000fe200078e00ff */
[----:B------:R-:W2:Y:S01]  /*11f70*/  LDCU.64 UR6, c[0x4][0x110] ;  /* 0x01002200ff0677ac */ /* 0x000ea20008000a00 */
[----:B------:R-:W3:Y:S01]  /*11f80*/  LDC.64 R14, c[0x4][R14] ;  /* 0x010000000e0e7b82 */ /* 0x000ee20000000a00 */
[----:B------:R-:W-:Y:S01]  /*11f90*/  IMAD.MOV.U32 R13, RZ, RZ, RZ ;  /* 0x000000ffff0d7224 */ /* 0x000fe200078e00ff */
[----:B------:R-:W4:Y:S01]  /*11fa0*/  LDCU.64 UR8, c[0x4][0x8] ;  /* 0x01000100ff0877ac */ /* 0x000f220008000a00 */
[----:B0-----:R-:W-:Y:S02]  /*11fb0*/  IMAD.U32 R4, RZ, RZ, UR4 ;  /* 0x00000004ff047e24 */ /* 0x001fe4000f8e00ff */
[----:B------:R-:W-:-:S02]  /*11fc0*/  IMAD.U32 R5, RZ, RZ, UR5 ;  /* 0x00000005ff057e24 */ /* 0x000fc4000f8e00ff */
[----:B--2---:R-:W-:Y:S01]  /*11fd0*/  IMAD.U32 R6, RZ, RZ, UR6 ;  /* 0x00000006ff067e24 */ /* 0x004fe2000f8e00ff */
[----:B------:R-:W-:Y:S01]  /*11fe0*/  MOV R7, UR7 ;  /* 0x0000000700077c02 */ /* 0x000fe20008000f00 */
[----:B----4-:R-:W-:Y:S02]  /*11ff0*/  IMAD.U32 R10, RZ, RZ, UR8 ;  /* 0x00000008ff0a7e24 */ /* 0x010fe4000f8e00ff */
[----:B------:R-:W-:-:S07]  /*12000*/  IMAD.U32 R11, RZ, RZ, UR9 ;  /* 0x00000009ff0b7e24 */ /* 0x000fce000f8e00ff */
[----:B------:R-:W-:-:S07]  /*12010*/  LEPC R20, `(.L_x_7420) ;  /* 0x000000001014794e */ /* 0x000fce0000000000 */
[----:B-1-3--:R-:W-:Y:S05]  /*12020*/  CALL.ABS.NOINC R14 ;  /* 0x000000000e007343 */ /* 0x00afea0003c00000 */
.L_x_7420:
[----:B------:R-:W-:Y:S05]  /*12030*/  BSYNC.RECONVERGENT B8 ;  /* 0x0000000000087941 */ /* 0x000fea0003800200 */
.L_x_7419:
[----:B------:R-:W0:Y:S01]  /*12040*/  LDCU.64 UR4, c[0x0][0x398] ;  /* 0x00007300ff0477ac */ /* 0x000e220008000a00 */
[----:B------:R-:W-:Y:S01]  /*12050*/  ISETP.GE.U32.AND P0, PT, R44, 0x7, PT ;  /* 0x000000072c00780c */ /* 0x000fe20003f06070 */
[----:B------:R-:W-:Y:S01]  /*12060*/  IMAD.MOV.U32 R24, RZ, RZ, RZ ;  /* 0x000000ffff187224 */ /* 0x000fe200078e00ff */
[----:B------:R-:W-:Y:S01]  /*12070*/  MOV R8, RZ ;  /* 0x000000ff00087202 */ /* 0x000fe20000000f00 */
[----:B0-----:R-:W-:Y:S02]  /*12080*/  IMAD R3, R19, UR4, RZ ;  /* 0x0000000413037c24 */ /* 0x001fe4000f8e02ff */
[----:B------:R-:W-:-:S04]  /*12090*/  IMAD.WIDE.U32 R4, R18, UR4, RZ ;  /* 0x0000000412047c25 */ /* 0x000fc8000f8e00ff */
[----:B------:R-:W-:Y:S02]  /*120a0*/  IMAD R3, R18, UR5, R3 ;  /* 0x0000000512037c24 */ /* 0x000fe4000f8e0203 */
[----:B------:R-:W-:Y:S02]  /*120b0*/  IMAD.MOV.U32 R30, RZ, RZ, R4 ;  /* 0x000000ffff1e7224 */ /* 0x000fe400078e0004 */
[----:B------:R-:W-:Y:S02]  /*120c0*/  IMAD.IADD R7, R5, 0x1, R3 ;  /* 0x0000000105077824 */ /* 0x000fe400078e0203 */
[----:B------:R-:W-:Y:S01]  /*120d0*/  IMAD.MOV.U32 R3, RZ, RZ, R44 ;  /* 0x000000ffff037224 */ /* 0x000fe200078e002c */
        /* <DEDUP_REMOVED lines=10> */
.L_x_7447:
[----:B------:R-:W0:Y:S01]  /*12180*/  LDC.64 R4, c[0x0][0x3a8] ;  /* 0x0000ea00ff047b82 */ /* 0x000e220000000a00 */
[----:B------:R-:W-:-:S04]  /*12190*/  VIADD R19, R3, 0x3 ;  /* 0x0000000303137836 */ /* 0x000fc80000000000 */
        /* <DEDUP_REMOVED lines=12> */
[----:B------:R0:W2:Y:S02]  /*12260*/  F2I.FTZ.U32.TRUNC.NTZ R5, R4 ;  /* 0x0000000400057305 */ /* 0x0000a4000021f000 */
[----:B0-----:R-:W-:Y:S02]  /*12270*/  IMAD.MOV.U32 R4, RZ, RZ, RZ ;  /* 0x000000ffff047224 */ /* 0x001fe400078e00ff */
        /* <DEDUP_REMOVED lines=12> */
.L_x_7424:
[----:B------:R-:W-:Y:S01]  /*12340*/  MOV R10, R30 ;  /* 0x0000001e000a7202 */ /* 0x000fe20000000f00 */
[----:B------:R-:W-:Y:S01]  /*12350*/  IMAD.MOV.U32 R6, RZ, RZ, R14 ;  /* 0x000000ffff067224 */ /* 0x000fe200078e000e */
[----:B------:R-:W-:Y:S01]  /*12360*/  MOV R4, 0x12390 ;  /* 0x0001239000047802 */ /* 0x000fe20000000f00 */
[----:B------:R-:W-:-:S07]  /*12370*/  IMAD.MOV.U32 R5, RZ, RZ, R15 ;  /* 0x000000ffff057224 */ /* 0x000fce00078e000f */
[----:B-1----:R-:W-:Y:S05]  /*12380*/  CALL.REL.NOINC `($__internal_16_$__cuda_sm20_div_s64) ;  /* 0x0000011800447944 */ /* 0x002fea0003c00000 */
[----:B------:R-:W-:Y:S01]  /*12390*/  IMAD.MOV.U32 R20, RZ, RZ, R6 ;  /* 0x000000ffff147224 */ /* 0x000fe200078e0006 */
[----:B------:R-:W-:-:S07]  /*123a0*/  MOV R21, R5 ;  /* 0x0000000500157202 */ /* 0x000fce0000000f00 */
.L_x_7425:
[----:B------:R-:W-:Y:S05]  /*123b0*/  BSYNC.RECONVERGENT B1 ;  /* 0x0000000000017941 */ /* 0x000fea0003800200 */
.L_x_7423:
[----:B------:R-:W0:Y:S01]  /*123c0*/  LDC.64 R22, c[0x0][0x3a8] ;  /* 0x0000ea00ff167b82 */ /* 0x000e220000000a00 */
[----:B------:R-:W-:-:S07]  /*123d0*/  VIADD R18, R3, 0x2 ;  /* 0x0000000203127836 */ /* 0x000fce0000000000 */
[----:B------:R-:W2:Y:S01]  /*123e0*/  LDC.64 R4, c[0x0][0x3b0] ;  /* 0x0000ec00ff047b82 */ /* 0x000ea20000000a00 */
[----:B0-----:R-:W-:-:S06]  /*123f0*/  IMAD.WIDE.U32 R22, R18, 0x8, R22 ;  /* 0x0000000812167825 */ /* 0x001fcc00078e0016 */
[----:B------:R-:W3:Y:S01]  /*12400*/  LDG.E.64 R22, desc[UR36][R22.64] ;  /* 0x0000002416167981 */ /* 0x000ee2000c1e1b00 */
[----:B--2---:R-:W-:-:S06]  /*12410*/  IMAD.WIDE.U32 R4, R19, 0x8, R4 ;  /* 0x0000000813047825 */ /* 0x004fcc00078e0004 */
[----:B------:R-:W2:Y:S01]  /*12420*/  LDG.E.64 R4, desc[UR36][R4.64] ;  /* 0x0000002404047981 */ /* 0x000ea2000c1e1b00 */
        /* <DEDUP_REMOVED lines=37> */
.L_x_7427:
[----:B------:R-:W-:Y:S01]  /*12680*/  MOV R10, R20 ;  /* 0x00000014000a7202 */ /* 0x000fe20000000f00 */
[----:B------:R-:W-:Y:S01]  /*12690*/  IMAD.MOV.U32 R7, RZ, RZ, R21 ;  /* 0x000000ffff077224 */ /* 0x000fe200078e0015 */
[----:B------:R-:W-:Y:S01]  /*126a0*/  MOV R4, 0x126e0 ;  /* 0x000126e000047802 */ /* 0x000fe20000000f00 */
[----:B------:R-:W-:Y:S02]  /*126b0*/  IMAD.MOV.U32 R6, RZ, RZ, R22 ;  /* 0x000000ffff067224 */ /* 0x000fe400078e0016 */
[----:B------:R-:W-:-:S07]  /*126c0*/  IMAD.MOV.U32 R5, RZ, RZ, R23 ;  /* 0x000000ffff057224 */ /* 0x000fce00078e0017 */
[----:B-1----:R-:W-:Y:S05]  /*126d0*/  CALL.REL.NOINC `($__internal_16_$__cuda_sm20_div_s64) ;  /* 0x0000011400707944 */ /* 0x002fea0003c00000 */
[----:B------:R-:W-:Y:S01]  /*126e0*/  MOV R14, R6 ;  /* 0x00000006000e7202 */ /* 0x000fe20000000f00 */
[----:B------:R-:W-:-:S07]  /*126f0*/  IMAD.MOV.U32 R15, RZ, RZ, R5 ;  /* 0x000000ffff0f7224 */ /* 0x000fce00078e0005 */
.L_x_7428:
[----:B------:R-:W-:Y:S05]  /*12700*/  BSYNC.RECONVERGENT B1 ;  /* 0x0000000000017941 */ /* 0x000fea0003800200 */
.L_x_7426:
[----:B------:R-:W0:Y:S01]  /*12710*/  LDC.64 R6, c[0x0][0x3a8] ;  /* 0x0000ea00ff067b82 */ /* 0x000e220000000a00 */
[----:B------:R-:W-:-:S07]  /*12720*/  VIADD R8, R3, 0x1 ;  /* 0x0000000103087836 */ /* 0x000fce0000000000 */
[----:B------:R-:W2:Y:S01]  /*12730*/  LDC.64 R4, c[0x0][0x3b0] ;  /* 0x0000ec00ff047b82 */ /* 0x000ea20000000a00 */
[----:B0-----:R-:W-:-:S04]  /*12740*/  IMAD.WIDE.U32 R6, R8, 0x8, R6 ;  /* 0x0000000808067825 */ /* 0x001fc800078e0006 */
[----:B--2---:R-:W-:Y:S02]  /*12750*/  IMAD.WIDE.U32 R4, R18, 0x8, R4 ;  /* 0x0000000812047825 */ /* 0x004fe400078e0004 */
[----:B------:R0:W2:Y:S04]  /*12760*/  LDG.E.64 R18, desc[UR36][R6.64] ;  /* 0x0000002406127981 */ /* 0x0000a8000c1e1b00 */
[----:B------:R-:W3:Y:S01]  /*12770*/  LDG.E.64 R4, desc[UR36][R4.64] ;  /* 0x0000002404047981 */ /* 0x000ee2000c1e1b00 */
[----:B------:R-:W-:Y:S01]  /*12780*/  IADD3 R11, P0, PT, RZ, -R14, RZ ;  /* 0x8000000eff0b7210 */ /* 0x000fe20007f1e0ff */
[----:B------:R-:W-:Y:S01]  /*12790*/  IMAD.MOV.U32 R25, RZ, RZ, R30 ;  /* 0x000000ffff197224 */ /* 0x000fe200078e001e */
[----:B------:R-:W-:Y:S03]  /*127a0*/  BSSY.RECONVERGENT B1, `(.L_x_7429) ;  /* 0x000002b000017945 */ /* 0x000fe60003800200 */
[----:B------:R-:W-:Y:S01]  /*127b0*/  IMAD.X R9, RZ, RZ, ~R15, P0 ;  /* 0x000000ffff097224 */ /* 0x000fe200000e0e0f */
[----:B0-----:R-:W-:Y:S01]  /*127c0*/  MOV R6, R20 ;  /* 0x0000001400067202 */ /* 0x001fe20000000f00 */
[----:B------:R-:W-:-:S02]  /*127d0*/  IMAD.MOV.U32 R7, RZ, RZ, R21 ;  /* 0x000000ffff077224 */ /* 0x000fc400078e0015 */
        /* <DEDUP_REMOVED lines=17> */
[----:B------:R0:W2:Y:S02]  /*128f0*/  F2I.FTZ.U32.TRUNC.NTZ R5, R4 ;  /* 0x0000000400057305 */ /* 0x0000a4000021f000 */
[----:B0-----:R-:W-:Y:S02]  /*12900*/  IMAD.MOV.U32 R4, RZ, RZ, RZ ;  /* 0x000000ffff047224 */ /* 0x001fe400078e00ff */
        /* <DEDUP_REMOVED lines=12> */
.L_x_7430:
[----:B------:R-:W-:Y:S01]  /*129d0*/  IMAD.MOV.U32 R10, RZ, RZ, R14 ;  /* 0x000000ffff0a7224 */ /* 0x000fe200078e000e */
[----:B------:R-:W-:Y:S01]  /*129e0*/  MOV R5, R19 ;  /* 0x0000001300057202 */ /* 0x000fe20000000f00 */
[----:B------:R-:W-:Y:S01]  /*129f0*/  IMAD.MOV.U32 R7, RZ, RZ, R15 ;  /* 0x000000ffff077224 */ /* 0x000fe200078e000f */
[----:B------:R-:W-:Y:S01]  /*12a00*/  MOV R4, 0x12a30 ;  /* 0x00012a3000047802 */ /* 0x000fe20000000f00 */
[----:B------:R-:W-:-:S07]  /*12a10*/  IMAD.MOV.U32 R6, RZ, RZ, R18 ;  /* 0x000000ffff067224 */ /* 0x000fce00078e0012 */
[----:B-1----:R-:W-:Y:S05]  /*12a20*/  CALL.REL.NOINC `($__internal_16_$__cuda_sm20_div_s64) ;  /* 0x00000110009c7944 */ /* 0x002fea0003c00000 */
[----:B------:R-:W-:Y:S02]  /*12a30*/  IMAD.MOV.U32 R20, RZ, RZ, R6 ;  /* 0x000000ffff147224 */ /* 0x000fe400078e0006 */
[----:B------:R-:W-:-:S07]  /*12a40*/  IMAD.MOV.U32 R21, RZ, RZ, R5 ;  /* 0x000000ffff157224 */ /* 0x000fce00078e0005 */
.L_x_7431:
[----:B------:R-:W-:Y:S05]  /*12a50*/  BSYNC.RECONVERGENT B1 ;  /* 0x0000000000017941 */ /* 0x000fea0003800200 */
.L_x_7429:
[----:B------:R-:W0:Y:S08]  /*12a60*/  LDC.64 R22, c[0x0][0x3a8] ;  /* 0x0000ea00ff167b82 */ /* 0x000e300000000a00 */
[----:B------:R-:W2:Y:S01]  /*12a70*/  LDC.64 R4, c[0x0][0x3b0] ;  /* 0x0000ec00ff047b82 */ /* 0x000ea20000000a00 */
[----:B0-----:R-:W-:-:S06]  /*12a80*/  IMAD.WIDE.U32 R22, R3, 0x8, R22 ;  /* 0x0000000803167825 */ /* 0x001fcc00078e0016 */
[----:B------:R-:W3:Y:S01]  /*12a90*/  LDG.E.64 R22, desc[UR36][R22.64] ;  /* 0x0000002416167981 */ /* 0x000ee2000c1e1b00 */
[----:B--2---:R-:W-:-:S06]  /*12aa0*/  IMAD.WIDE.U32 R4, R8, 0x8, R4 ;  /* 0x0000000808047825 */ /* 0x004fcc00078e0004 */
[----:B------:R-:W2:Y:S01]  /*12ab0*/  LDG.E.64 R4, desc[UR36][R4.64] ;  /* 0x0000002404047981 */ /* 0x000ea2000c1e1b00 */
        /* <DEDUP_REMOVED lines=24> */
[----:B------:R0:W2:Y:S02]  /*12c40*/  F2I.FTZ.U32.TRUNC.NTZ R5, R4 ;  /* 0x0000000400057305 */ /* 0x0000a4000021f000 */
[----:B0-----:R-:W-:Y:S02]  /*12c50*/  HFMA2 R4, -RZ, RZ, 0, 0 ;  /* 0x00000000ff047431 */ /* 0x001fe400000001ff */
[----:B--2---:R-:W-:-:S04]  /*12c60*/  IMAD R7, R7, R5, RZ ;  /* 0x0000000507077224 */ /* 0x004fc800078e02ff */
        /* <DEDUP_REMOVED lines=11> */
.L_x_7433:
        /* <DEDUP_REMOVED lines=8> */
.L_x_7434:
[----:B------:R-:W-:Y:S05]  /*12da0*/  BSYNC.RECONVERGENT B1 ;  /* 0x0000000000017941 */ /* 0x000fea0003800200 */
.L_x_7432:
[----:B------:R-:W0:Y:S01]  /*12db0*/  LDC.64 R18, c[0x0][0x3a8] ;  /* 0x0000ea00ff127b82 */ /* 0x000e220000000a00 */
[----:B------:R-:W-:-:S07]  /*12dc0*/  IADD3 R36, PT, PT, R3, -0x1, RZ ;  /* 0xffffffff03247810 */ /* 0x000fce0007ffe0ff */
[----:B------:R-:W2:Y:S01]  /*12dd0*/  LDC.64 R4, c[0x0][0x3b0] ;  /* 0x0000ec00ff047b82 */ /* 0x000ea20000000a00 */
[----:B0-----:R-:W-:-:S06]  /*12de0*/  IMAD.WIDE.U32 R18, R36, 0x8, R18 ;  /* 0x0000000824127825 */ /* 0x001fcc00078e0012 */
[----:B------:R-:W3:Y:S01]  /*12df0*/  LDG.E.64 R18, desc[UR36][R18.64] ;  /* 0x0000002412127981 */ /* 0x000ee2000c1e1b00 */
[----:B--2---:R-:W-:-:S06]  /*12e00*/  IMAD.WIDE.U32 R4, R3, 0x8, R4 ;  /* 0x0000000803047825 */ /* 0x004fcc00078e0004 */
[----:B------:R-:W2:Y:S01]  /*12e10*/  LDG.E.64 R4, desc[UR36][R4.64] ;  /* 0x0000002404047981 */ /* 0x000ea2000c1e1b00 */
        /* <DEDUP_REMOVED lines=37> */
.L_x_7436:
[----:B------:R-:W-:Y:S01]  /*13070*/  MOV R10, R14 ;  /* 0x0000000e000a7202 */ /* 0x000fe20000000f00 */
[----:B------:R-:W-:Y:S01]  /*13080*/  IMAD.MOV.U32 R7, RZ, RZ, R15 ;  /* 0x000000ffff077224 */ /* 0x000fe200078e000f */
[----:B------:R-:W-:Y:S01]  /*13090*/  MOV R5, R19 ;  /* 0x0000001300057202 */ /* 0x000fe20000000f00 */
[----:B------:R-:W-:Y:S01]  /*130a0*/  IMAD.MOV.U32 R6, RZ, RZ, R18 ;  /* 0x000000ffff067224 */ /* 0x000fe200078e0012 */
[----:B------:R-:W-:-:S07]  /*130b0*/  MOV R4, 0x130d0 ;  /* 0x000130d000047802 */ /* 0x000fce0000000f00 */
[----:B-1----:R-:W-:Y:S05]  /*130c0*/  CALL.REL.NOINC `($__internal_16_$__cuda_sm20_div_s64) ;  /* 0x0000010800f47944 */ /* 0x002fea0003c00000 */
[----:B------:R-:W-:Y:S02]  /*130d0*/  IMAD.MOV.U32 R20, RZ, RZ, R6 ;  /* 0x000000ffff147224 */ /* 0x000fe400078e0006 */
[----:B------:R-:W-:-:S07]  /*130e0*/  IMAD.MOV.U32 R21, RZ, RZ, R5 ;  /* 0x000000ffff157224 */ /* 0x000fce00078e0005 */
.L_x_7437:
[----:B------:R-:W-:Y:S05]  /*130f0*/  BSYNC.RECONVERGENT B1 ;  /* 0x0000000000017941 */ /* 0x000fea0003800200 */
.L_x_7435:
        /* <DEDUP_REMOVED lines=44> */
.L_x_7439:
        /* <DEDUP_REMOVED lines=8> */
.L_x_7440:
[----:B------:R-:W-:Y:S05]  /*13440*/  BSYNC.RECONVERGENT B1 ;  /* 0x0000000000017941 */ /* 0x000fea0003800200 */
.L_x_7438:
        /* <DEDUP_REMOVED lines=45> */
.L_x_7442:
[----:B------:R-:W-:Y:S01]  /*13720*/  IMAD.MOV.U32 R10, RZ, RZ, R18 ;  /* 0x000000ffff0a7224 */ /* 0x000fe200078e0012 */
[----:B------:R-:W-:Y:S01]  /*13730*/  MOV R6, R14 ;  /* 0x0000000e00067202 */ /* 0x000fe20000000f00 */
[----:B------:R-:W-:Y:S01]  /*13740*/  IMAD.MOV.U32 R7, RZ, RZ, R19 ;  /* 0x000000ffff077224 */ /* 0x000fe200078e0013 */
[----:B------:R-:W-:Y:S01]  /*13750*/  MOV R4, 0x13780 ;  /* 0x0001378000047802 */ /* 0x000fe20000000f00 */
[----:B------:R-:W-:-:S07]  /*13760*/  IMAD.MOV.U32 R5, RZ, RZ, R15 ;  /* 0x000000ffff057224 */ /* 0x000fce00078e000f */
[----:B-1----:R-:W-:Y:S05]  /*13770*/  CALL.REL.NOINC `($__internal_16_$__cuda_sm20_div_s64) ;  /* 0x0000010400487944 */ /* 0x002fea0003c00000 */
[----:B------:R-:W-:Y:S01]  /*13780*/  IMAD.MOV.U32 R22, RZ, RZ, R6 ;  /* 0x000000ffff167224 */ /* 0x000fe200078e0006 */
[----:B------:R-:W-:-:S07]  /*13790*/  MOV R23, R5 ;  /* 0x0000000500177202 */ /* 0x000fce0000000f00 */
.L_x_7443:
[----:B------:R-:W-:Y:S05]  /*137a0*/  BSYNC.RECONVERGENT B1 ;  /* 0x0000000000017941 */ /* 0x000fea0003800200 */
.L_x_7441:
[----:B------:R-:W0:Y:S08]  /*137b0*/  LDC.64 R6, c[0x0][0x3a8] ;  /* 0x0000ea00ff067b82 */ /* 0x000e300000000a00 */
[----:B------:R-:W2:Y:S01]  /*137c0*/  LDC.64 R4, c[0x0][0x3b0] ;  /* 0x0000ec00ff047b82 */ /* 0x000ea20000000a00 */
[----:B0-----:R-:W-:-:S04]  /*137d0*/  IMAD.WIDE.U32 R6, R8, 0x8, R6 ;  /* 0x0000000808067825 */ /* 0x001fc800078e0006 */
[----:B--2---:R-:W-:Y:S02]  /*137e0*/  IMAD.WIDE.U32 R4, R25, 0x8, R4 ;  /* 0x0000000819047825 */ /* 0x004fe400078e0004 */
[----:B------:R0:W2:Y:S04]  /*137f0*/  LDG.E.64 R24, desc[UR36][R6.64] ;  /* 0x0000002406187981 */ /* 0x0000a8000c1e1b00 */
[----:B------:R-:W3:Y:S01]  /*13800*/  LDG.E.64 R4, desc[UR36][R4.64] ;  /* 0x0000002404047981 */ /* 0x000ee2000c1e1b00 */
[----:B------:R-:W-:Y:S01]  /*13810*/  IADD3 R11, P0, PT, RZ, -R22, RZ ;  /* 0x80000016ff0b7210 */ /* 0x000fe20007f1e0ff */
[----:B------:R-:W-:Y:S04]  /*13820*/  BSSY.RECONVERGENT B1, `(.L_x_7444) ;  /* 0x000002d000017945 */ /* 0x000fe80003800200 */
[----:B------:R-:W-:Y:S01]  /*13830*/  IMAD.X R9, RZ, RZ, ~R23, P0 ;  /* 0x000000ffff097224 */ /* 0x000fe200000e0e17 */
[----:B0-----:R-:W-:Y:S01]  /*13840*/  MOV R7, R19 ;  /* 0x0000001300077202 */ /* 0x001fe20000000f00 */
[----:B------:R-:W-:-:S02]  /*13850*/  IMAD.MOV.U32 R6, RZ, RZ, R18 ;  /* 0x000000ffff067224 */ /* 0x000fc400078e0012 */
[----:B------:R-:W-:Y:S02]  /*13860*/  IMAD R9, R9, R14, RZ ;  /* 0x0000000e09097224 */ /* 0x000fe400078e02ff */
[----:B------:R-:W-:-:S04]  /*13870*/  IMAD.WIDE.U32 R6, R14, R11, R6 ;  /* 0x0000000b0e067225 */ /* 0x000fc800078e0006 */
        /* <DEDUP_REMOVED lines=16> */
[----:B------:R0:W2:Y:S02]  /*13980*/  F2I.FTZ.U32.TRUNC.NTZ R5, R4 ;  /* 0x0000000400057305 */ /* 0x0000a4000021f000 */
[----:B0-----:R-:W-:Y:S02]  /*13990*/  IMAD.MOV.U32 R4, RZ, RZ, RZ ;  /* 0x000000ffff047224 */ /* 0x001fe400078e00ff */
[----:B--2---:R-:W-:-:S04]  /*139a0*/  IMAD R7, R7, R5, RZ ;  /* 0x0000000507077224 */ /* 0x004fc800078e02ff */
        /* <DEDUP_REMOVED lines=12> */
.L_x_7445:
        /* <DEDUP_REMOVED lines=8> */
.L_x_7446:
[----:B------:R-:W-:Y:S05]  /*13af0*/  BSYNC.RECONVERGENT B1 ;  /* 0x0000000000017941 */ /* 0x000fea0003800200 */
.L_x_7444:
[----:B------:R-:W0:Y:S02]  /*13b00*/  LDC.64 R4, c[0x0][0x3b0] ;  /* 0x0000ec00ff047b82 */ /* 0x000e240000000a00 */
[----:B0-----:R-:W-:-:S06]  /*13b10*/  IMAD.WIDE.U32 R4, R8, 0x8, R4 ;  /* 0x0000000808047825 */ /* 0x001fcc00078e0004 */
[----:B------:R-:W2:Y:S01]  /*13b20*/  LDG.E.64 R4, desc[UR36][R4.64] ;  /* 0x0000002404047981 */ /* 0x000ea2000c1e1b00 */
[----:B------:R-:W-:Y:S01]  /*13b30*/  IADD3 R11, P0, PT, RZ, -R30, RZ ;  /* 0x8000001eff0b7210 */ /* 0x000fe20007f1e0ff */
[----:B------:R-:W-:Y:S01]  /*13b40*/  IMAD.MOV.U32 R8, RZ, RZ, R14 ;  /* 0x000000ffff087224 */ /* 0x000fe200078e000e */
[----:B------:R-:W-:Y:S01]  /*13b50*/  IADD3 R0, PT, PT, R0, 0x8, RZ ;  /* 0x0000000800007810 */ /* 0x000fe20007ffe0ff */
[----:B------:R-:W-:Y:S02]  /*13b60*/  VIADD R3, R3, 0xfffffff8 ;  /* 0xfffffff803037836 */ /* 0x000fe40000000000 */
[----:B------:R-:W-:Y:S01]  /*13b70*/  IMAD.X R9, RZ, RZ, ~R7, P0 ;  /* 0x000000ffff097224 */ /* 0x000fe200000e0e07 */
[----:B------:R-:W-:Y:S01]  /*13b80*/  ISETP.NE.AND P0, PT, R0, RZ, PT ;  /* 0x000000ff0000720c */ /* 0x000fe20003f05270 */
[----:B------:R-:W-:-:S04]  /*13b90*/  IMAD.WIDE.U32 R22, R24, R11, R22 ;  /* 0x0000000b18167225 */ /* 0x000fc800078e0016 */
[----:B------:R-:W-:-:S04]  /*13ba0*/  IMAD R9, R9, R24, RZ ;  /* 0x0000001809097224 */ /* 0x000fc800078e02ff */
[----:B------:R-:W-:-:S04]  /*13bb0*/  IMAD R9, R25, R11, R9 ;  /* 0x0000000b19097224 */ /* 0x000fc800078e0209 */
[----:B------:R-:W-:-:S04]  /*13bc0*/  IMAD.IADD R9, R23, 0x1, R9 ;  /* 0x0000000117097824 */ /* 0x000fc800078e0209 */
[----:B--2---:R-:W-:Y:S02]  /*13bd0*/  IMAD R11, R9, R4, RZ ;  /* 0x00000004090b7224 */ /* 0x004fe400078e02ff */
[----:B------:R-:W-:Y:S02]  /*13be0*/  IMAD.MOV.U32 R9, RZ, RZ, R18 ;  /* 0x000000ffff097224 */ /* 0x000fe400078e0012 */
[-C--:B------:R-:W-:Y:S02]  /*13bf0*/  IMAD R11, R5, R22.reuse, R11 ;  /* 0x00000016050b7224 */ /* 0x080fe400078e020b */
[----:B------:R-:W-:-:S05]  /*13c00*/  IMAD.WIDE.U32 R8, R4, R22, R8 ;  /* 0x0000001604087225 */ /* 0x000fca00078e0008 */
[----:B------:R-:W-:Y:S01]  /*13c10*/  IADD3 R24, PT, PT, R9, R11, RZ ;  /* 0x0000000b09187210 */ /* 0x000fe20007ffe0ff */
[----:B------:R-:W-:Y:S06]  /*13c20*/  @P0 BRA `(.L_x_7447) ;  /* 0xffffffe400540947 */ /* 0x000fec000383ffff */
[----:B------:R-:W-:Y:S05]  /*13c30*/  BSYNC.RECONVERGENT B0 ;  /* 0x0000000000007941 */ /* 0x000fea0003800200 */
.L_x_7422:
[----:B------:R-:W-:-:S07]  /*13c40*/  VIADD R3, R3, 0x3 ;  /* 0x0000000303037836 */ /* 0x000fce0000000000 */
.L_x_7421:
        /* <DEDUP_REMOVED lines=31> */
.L_x_7451:
[----:B------:R-:W-:Y:S01]  /*13e40*/  IMAD.MOV.U32 R10, RZ, RZ, R30 ;  /* 0x000000ffff0a7224 */ /* 0x000fe200078e001e */
[----:B------:R-:W-:Y:S01]  /*13e50*/  MOV R6, R20 ;  /* 0x0000001400067202 */ /* 0x000fe20000000f00 */
[----:B------:R-:W-:Y:S01]  /*13e60*/  IMAD.MOV.U32 R5, RZ, RZ, R21 ;  /* 0x000000ffff057224 */ /* 0x000fe200078e0015 */
[----:B------:R-:W-:-:S07]  /*13e70*/  MOV R4, 0x13e90 ;  /* 0x00013e9000047802 */ /* 0x000fce0000000f00 */
[----:B-1----:R-:W-:Y:S05]  /*13e80*/  CALL.REL.NOINC `($__internal_16_$__cuda_sm20_div_s64) ;  /* 0x000000fc00847944 */ /* 0x002fea0003c00000 */
[----:B------:R-:W-:Y:S01]  /*13e90*/  IMAD.MOV.U32 R14, RZ, RZ, R6 ;  /* 0x000000ffff0e7224 */ /* 0x000fe200078e0006 */
[----:B------:R-:W-:-:S07]  /*13ea0*/  MOV R15, R5 ;  /* 0x00000005000f7202 */ /* 0x000fce0000000f00 */
.L_x_7452:
[----:B------:R-:W-:Y:S05]  /*13eb0*/  BSYNC.RECONVERGENT B0 ;  /* 0x0000000000007941 */ /* 0x000fea0003800200 */
.L_x_7450:
[----:B------:R-:W0:Y:S01]  /*13ec0*/  LDC.64 R18, c[0x0][0x3a8] ;  /* 0x0000ea00ff127b82 */ /* 0x000e220000000a00 */
[----:B------:R-:W-:-:S07]  /*13ed0*/  VIADD R0, R3, 0xffffffff ;  /* 0xffffffff03007836 */ /* 0x000fce0000000000 */
[----:B------:R-:W2:Y:S01]  /*13ee0*/  LDC.64 R4, c[0x0][0x3b0] ;  /* 0x0000ec00ff047b82 */ /* 0x000ea20000000a00 */
[----:B0-----:R-:W-:-:S06]  /*13ef0*/  IMAD.WIDE.U32 R18, R0, 0x8, R18 ;  /* 0x0000000800127825 */ /* 0x001fcc00078e0012 */
[----:B------:R-:W3:Y:S01]  /*13f00*/  LDG.E.64 R18, desc[UR36][R18.64] ;  /* 0x0000002412127981 */ /* 0x000ee2000c1e1b00 */
[----:B--2---:R-:W-:-:S06]  /*13f10*/  IMAD.WIDE.U32 R4, R3, 0x8, R4 ;  /* 0x0000000803047825 */ /* 0x004fcc00078e0004 */
[----:B------:R-:W2:Y:S01]  /*13f20*/  LDG.E.64 R4, desc[UR36][R4.64] ;  /* 0x0000002404047981 */ /* 0x000ea2000c1e1b00 */
[----:B------:R-:W-:Y:S02]  /*13f30*/  IADD3 R11, P0, PT, RZ, -R14, RZ ;  /* 0x8000000eff0b7210 */ /* 0x000fe40007f1e0ff */
        /* <DEDUP_REMOVED lines=36> */
.L_x_7454:
        /* <DEDUP_REMOVED lines=8> */
.L_x_7455:
[----:B------:R-:W-:Y:S05]  /*14200*/  BSYNC.RECONVERGENT B0 ;  /* 0x0000000000007941 */ /* 0x000fea0003800200 */
.L_x_7453:
        /* <DEDUP_REMOVED lines=44> */
.L_x_7457:
        /* <DEDUP_REMOVED lines=8> */
.L_x_7458:
[----:B------:R-:W-:Y:S05]  /*14550*/  BSYNC.RECONVERGENT B0 ;  /* 0x0000000000007941 */ /* 0x000fea0003800200 */
.L_x_7456:
        /* <DEDUP_REMOVED lines=44> */
.L_x_7460:
        /* <DEDUP_REMOVED lines=8> */
.L_x_7461:
[----:B------:R-:W-:Y:S05]  /*148a0*/  BSYNC.RECONVERGENT B0 ;  /* 0x0000000000007941 */ /* 0x000fea0003800200 */
.L_x_7459:
[----:B------:R-:W0:Y:S02]  /*148b0*/  LDC.64 R4, c[0x0][0x3b0] ;  /* 0x0000ec00ff047b82 */ /* 0x000e240000000a00 */
[----:B0-----:R-:W-:-:S06]  /*148c0*/  IMAD.WIDE.U32 R4, R0, 0x8, R4 ;  /* 0x0000000800047825 */ /* 0x001fcc00078e0004 */
[----:B------:R-:W2:Y:S01]  /*148d0*/  LDG.E.64 R4, desc[UR36][R4.64] ;  /* 0x0000002404047981 */ /* 0x000ea2000c1e1b00 */
[----:B------:R-:W-:Y:S01]  /*148e0*/  IADD3 R11, P0, PT, RZ, -R30, RZ ;  /* 0x8000001eff0b7210 */ /* 0x000fe20007f1e0ff */
[----:B------:R-:W-:Y:S01]  /*148f0*/  VIADD R3, R3, 0xfffffffc ;  /* 0xfffffffc03037836 */ /* 0x000fe20000000000 */
[----:B------:R-:W-:-:S03]  /*14900*/  MOV R20, R24 ;  /* 0x0000001800147202 */ /* 0x000fc60000000f00 */
        /* <DEDUP_REMOVED lines=10> */
.L_x_7449:
        /* <DEDUP_REMOVED lines=31> */
.L_x_7464:
[----:B------:R-:W-:Y:S01]  /*14ba0*/  MOV R10, R30 ;  /* 0x0000001e000a7202 */ /* 0x000fe20000000f00 */
[----:B------:R-:W-:Y:S01]  /*14bb0*/  IMAD.MOV.U32 R6, RZ, RZ, R14 ;  /* 0x000000ffff067224 */ /* 0x000fe200078e000e */
[----:B------:R-:W-:Y:S01]  /*14bc0*/  MOV R4, 0x14bf0 ;  /* 0x00014bf000047802 */ /* 0x000fe20000000f00 */
[----:B------:R-:W-:-:S07]  /*14bd0*/  IMAD.MOV.U32 R5, RZ, RZ, R15 ;  /* 0x000000ffff057224 */ /* 0x000fce00078e000f */
[----:B-1----:R-:W-:Y:S05]  /*14be0*/  CALL.REL.NOINC `($__internal_16_$__cuda_sm20_div_s64) ;  /* 0x000000f0002c7944 */ /* 0x002fea0003c00000 */
[----:B------:R-:W-:Y:S01]  /*14bf0*/  MOV R18, R6 ;  /* 0x0000000600127202 */ /* 0x000fe20000000f00 */
[----:B------:R-:W-:-:S07]  /*14c00*/  IMAD.MOV.U32 R19, RZ, RZ, R5 ;  /* 0x000000ffff137224 */ /* 0x000fce00078e0005 */
.L_x_7465:
[----:B------:R-:W-:Y:S05]  /*14c10*/  BSYNC.RECONVERGENT B0 ;  /* 0x0000000000007941 */ /* 0x000fea0003800200 */
.L_x_7463:
[----:B------:R-:W0:Y:S01]  /*14c20*/  LDC.64 R20, c[0x0][0x3a8] ;  /* 0x0000ea00ff147b82 */ /* 0x000e220000000a00 */
[----:B------:R-:W-:-:S07]  /*14c30*/  VIADD R0, R3, 0xffffffff ;  /* 0xffffffff03007836 */ /* 0x000fce0000000000 */
[----:B------:R-:W2:Y:S01]  /*14c40*/  LDC.64 R4, c[0x0][0x3b0] ;  /* 0x0000ec00ff047b82 */ /* 0x000ea20000000a00 */
[----:B0-----:R-:W-:-:S06]  /*14c50*/  IMAD.WIDE.U32 R20, R0, 0x8, R20 ;  /* 0x0000000800147825 */ /* 0x001fcc00078e0014 */
[----:B------:R-:W3:Y:S01]  /*14c60*/  LDG.E.64 R20, desc[UR36][R20.64] ;  /* 0x0000002414147981 */ /* 0x000ee2000c1e1b00 */
[----:B--2---:R-:W-:-:S06]  /*14c70*/  IMAD.WIDE.U32 R4, R3, 0x8, R4 ;  /* 0x0000000803047825 */ /* 0x004fcc00078e0004 */
[----:B------:R-:W2:Y:S01]  /*14c80*/  LDG.E.64 R4, desc[UR36][R4.64] ;  /* 0x0000002404047981 */ /* 0x000ea2000c1e1b00 */
        /* <DEDUP_REMOVED lines=22> */
[----:B------:R0:W2:Y:S02]  /*14df0*/  F2I.FTZ.U32.TRUNC.NTZ R5, R4 ;  /* 0x0000000400057305 */ /* 0x0000a4000021f000 */
[----:B0-----:R-:W-:Y:S02]  /*14e00*/  IMAD.MOV.U32 R4, RZ, RZ, RZ ;  /* 0x000000ffff047224 */ /* 0x001fe400078e00ff */
[----:B--2---:R-:W-:-:S04]  /*14e10*/  IMAD R7, R7, R5, RZ ;  /* 0x0000000507077224 */ /* 0x004fc800078e02ff */
[----:B------:R-:W-:-:S04]  /*14e20*/  IMAD.HI.U32 R5, R5, R7, R4 ;  /* 0x0000000705057227 */ /* 0x000fc800078e0004 */
[----:B------:R-:W-:Y:S02]  /*14e30*/  IMAD.MOV.U32 R7, RZ, RZ, RZ ;  /* 0x000000ffff077224 */ /* 0x000fe400078e00ff */
        /* <DEDUP_REMOVED lines=10> */
.L_x_7467:
[----:B------:R-:W-:Y:S01]  /*14ee0*/  IMAD.MOV.U32 R10, RZ, RZ, R18 ;  /* 0x000000ffff0a7224 */ /* 0x000fe200078e0012 */
[----:B------:R-:W-:Y:S01]  /*14ef0*/  MOV R7, R19 ;  /* 0x0000001300077202 */ /* 0x000fe20000000f00 */
[----:B------:R-:W-:Y:S01]  /*14f00*/  IMAD.MOV.U32 R6, RZ, RZ, R20 ;  /* 0x000000ffff067224 */ /* 0x000fe200078e0014 */
[----:B------:R-:W-:Y:S01]  /*14f10*/  MOV R4, 0x14f40 ;  /* 0x00014f4000047802 */ /* 0x000fe20000000f00 */
[----:B------:R-:W-:-:S07]  /*14f20*/  IMAD.MOV.U32 R5, RZ, RZ, R21 ;  /* 0x000000ffff057224 */ /* 0x000fce00078e0015 */
[----:B-1----:R-:W-:Y:S05]  /*14f30*/  CALL.REL.NOINC `($__internal_16_$__cuda_sm20_div_s64) ;  /* 0x000000ec00587944 */ /* 0x002fea0003c00000 */
[----:B------:R-:W-:Y:S01]  /*14f40*/  MOV R30, R6 ;  /* 0x00000006001e7202 */ /* 0x000fe20000000f00 */
[----:B------:R-:W-:-:S07]  /*14f50*/  IMAD.MOV.U32 R7, RZ, RZ, R5 ;  /* 0x000000ffff077224 */ /* 0x000fce00078e0005 */
.L_x_7468:
[----:B------:R-:W-:Y:S05]  /*14f60*/  BSYNC.RECONVERGENT B0 ;  /* 0x0000000000007941 */ /* 0x000fea0003800200 */
.L_x_7466:
[----:B------:R-:W0:Y:S02]  /*14f70*/  LDC.64 R4, c[0x0][0x3b0] ;  /* 0x0000ec00ff047b82 */ /* 0x000e240000000a00 */
[----:B0-----:R-:W-:-:S06]  /*14f80*/  IMAD.WIDE.U32 R4, R0, 0x8, R4 ;  /* 0x0000000800047825 */ /* 0x001fcc00078e0004 */
[----:B------:R-:W2:Y:S01]  /*14f90*/  LDG.E.64 R4, desc[UR36][R4.64] ;  /* 0x0000002404047981 */ /* 0x000ea2000c1e1b00 */
[----:B------:R-:W-:Y:S01]  /*14fa0*/  IADD3 R11, P0, PT, RZ, -R30, RZ ;  /* 0x8000001eff0b7210 */ /* 0x000fe20007f1e0ff */
[----:B------:R-:W-:Y:S02]  /*14fb0*/  IMAD.MOV.U32 R14, RZ, RZ, R22 ;  /* 0x000000ffff0e7224 */ /* 0x000fe400078e0016 */
[----:B------:R-:W-:Y:S02]  /*14fc0*/  VIADD R3, R3, 0xfffffffe ;  /* 0xfffffffe03037836 */ /* 0x000fe40000000000 */
[----:B------:R-:W-:Y:S02]  /*14fd0*/  IMAD.X R9, RZ, RZ, ~R7, P0 ;  /* 0x000000ffff097224 */ /* 0x000fe400000e0e07 */
        /* <DEDUP_REMOVED lines=9> */
.L_x_7462:
        /* <DEDUP_REMOVED lines=31> */
.L_x_7470:
[----:B------:R-:W-:Y:S01]  /*15260*/  IMAD.MOV.U32 R9, RZ, RZ, R4 ;  /* 0x000000ffff097224 */ /* 0x000fe200078e0004 */
[----:B------:R-:W-:Y:S01]  /*15270*/  MOV R14, R7 ;  /* 0x00000007000e7202 */ /* 0x000fe20000000f00 */
[----:B------:R-:W-:Y:S01]  /*15280*/  IMAD.MOV.U32 R12, RZ, RZ, R5 ;  /* 0x000000ffff0c7224 */ /* 0x000fe200078e0005 */
[----:B------:R-:W-:-:S07]  /*15290*/  MOV R13, 0x152b0 ;  /* 0x000152b0000d7802 */ /* 0x000fce0000000f00 */
[----:B-1----:R-:W-:Y:S05]  /*152a0*/  CALL.REL.NOINC `($__internal_17_$__cuda_sm20_rem_s64) ;  /* 0x000000ec00cc7944 */ /* 0x002fea0003c00000 */
[----:B------:R-:W-:Y:S02]  /*152b0*/  IMAD.MOV.U32 R4, RZ, RZ, R6 ;  /* 0x000000ffff047224 */ /* 0x000fe400078e0006 */
[----:B------:R-:W-:-:S07]  /*152c0*/  IMAD.MOV.U32 R5, RZ, RZ, R7 ;  /* 0x000000ffff057224 */ /* 0x000fce00078e0007 */
.L_x_7471:
[----:B------:R-:W-:Y:S05]  /*152d0*/  BSYNC.RECONVERGENT B0 ;  /* 0x0000000000007941 */ /* 0x000fea0003800200 */
.L_x_7469:
        /* <DEDUP_REMOVED lines=8> */
.L_x_7448:
[----:B------:R-:W0:Y:S02]  /*15360*/  LDCU.64 UR4, c[0x0][0x3b8] ;  /* 0x00007700ff0477ac */ /* 0x000e240008000a00 */
        /* <DEDUP_REMOVED lines=10> */
.L_x_7474:
        /* <DEDUP_REMOVED lines=9> */
[----:B------:R-:W2:Y:S01]  /*154a0*/  LDCU.64 UR6, c[0x4][0x110] ;  /* 0x01002200ff0677ac */ /* 0x000ea20008000a00 */
[----:B------:R-:W3:Y:S01]  /*154b0*/  LDC.64 R2, c[0x4][R2] ;  /* 0x0100000002027b82 */ /* 0x000ee20000000a00 */
[----:B------:R-:W-:Y:S01]  /*154c0*/  IMAD.MOV.U32 R13, RZ, RZ, RZ ;  /* 0x000000ffff0d7224 */ /* 0x000fe200078e00ff */
[----:B------:R-:W4:Y:S01]  /*154d0*/  LDCU.64 UR8, c[0x4][0x8] ;  /* 0x01000100ff0877ac */ /* 0x000f220008000a00 */
[----:B0-----:R-:W-:Y:S01]  /*154e0*/  MOV R4, UR4 ;  /* 0x0000000400047c02 */ /* 0x001fe20008000f00 */
[----:B------:R-:W-:-:S02]  /*154f0*/  IMAD.U32 R5, RZ, RZ, UR5 ;  /* 0x00000005ff057e24 */ /* 0x000fc4000f8e00ff */
[----:B--2---:R-:W-:Y:S01]  /*15500*/  IMAD.U32 R6, RZ, RZ, UR6 ;  /* 0x00000006ff067e24 */ /* 0x004fe2000f8e00ff */
[----:B------:R-:W-:Y:S01]  /*15510*/  MOV R7, UR7 ;  /* 0x0000000700077c02 */ /* 0x000fe20008000f00 */
[----:B----4-:R-:W-:Y:S02]  /*15520*/  IMAD.U32 R10, RZ, RZ, UR8 ;  /* 0x00000008ff0a7e24 */ /* 0x010fe4000f8e00ff */
[----:B------:R-:W-:-:S07]  /*15530*/  IMAD.U32 R11, RZ, RZ, UR9 ;  /* 0x00000009ff0b7e24 */ /* 0x000fce000f8e00ff */
[----:B------:R-:W-:-:S07]  /*15540*/  LEPC R20, `(.L_x_7473) ;  /* 0x000000001014794e */ /* 0x000fce0000000000 */
[----:B-1-3--:R-:W-:Y:S05]  /*15550*/  CALL.ABS.NOINC R2 ;  /* 0x0000000002007343 */ /* 0x00afea0003c00000 */
.L_x_7473:
[----:B------:R-:W-:Y:S05]  /*15560*/  BSYNC.RECONVERGENT B8 ;  /* 0x0000000000087941 */ /* 0x000fea0003800200 */
.L_x_7472:
[----:B------:R-:W-:-:S04]  /*15570*/  IADD3 R22, P0, PT, R22, 0x4, RZ ;  /* 0x0000000416167810 */ /* 0x000fc80007f1e0ff */
[----:B------:R-:W-:Y:S02]  /*15580*/  IADD3.X R23, PT, PT, RZ, R23, RZ, P0, !PT ;  /* 0x00000017ff177210 */ /* 0x000fe400007fe4ff */
[----:B------:R-:W-:-:S04]  /*15590*/  ISETP.GE.U32.AND P0, PT, R22, R18, PT ;  /* 0x000000121600720c */ /* 0x000fc80003f06070 */
[----:B------:R-:W-:-:S13]  /*155a0*/  ISETP.GE.U32.AND.EX P0, PT, R23, R19, PT, P0 ;  /* 0x000000131700720c */ /* 0x000fda0003f06100 */
[----:B------:R-:W-:Y:S05]  /*155b0*/  @!P0 BRA `(.L_x_7474) ;  /* 0xfffffffc00948947 */ /* 0x000fea000383ffff */
.L_x_7414:
[----:B------:R-:W-:Y:S05]  /*155c0*/  BSYNC.RECONVERGENT B7 ;  /* 0x0000000000077941 */ /* 0x000fea0003800200 */
.L_x_7413:
[----:B------:R-:W-:Y:S01]  /*155d0*/  VIADD R3, R45, 0x80 ;  /* 0x000000802d037836 */ /* 0x000fe20000000000 */
[----:B------:R-:W-:Y:S04]  /*155e0*/  BSSY.RECONVERGENT B7, `(.L_x_7475) ;  /* 0x00003a1000077945 */ /* 0x000fe80003800200 */
[----:B------:R-:W-:-:S13]  /*155f0*/  ISETP.GE.AND P0, PT, R3, R54, PT ;  /* 0x000000360300720c */ /* 0x000fda0003f06270 */
[----:B------:R-:W-:Y:S05]  /*15600*/  @P0 BRA `(.L_x_7476) ;  /* 0x0000003800780947 */ /* 0x000fea0003800000 */
[----:B------:R-:W1:Y:S01]  /*15610*/  LDCU UR4, c[0x0][0x388] ;  /* 0x00007100ff0477ac */ /* 0x000e620008000800 */
[----:B------:R-:W-:Y:S01]  /*15620*/  BSSY.RECONVERGENT B8, `(.L_x_7477) ;  /* 0x0000013000087945 */ /* 0x000fe20003800200 */
[----:B-1----:R-:W-:-:S13]  /*15630*/  ISETP.NE.AND P0, PT, R31, UR4, PT ;  /* 0x000000041f007c0c */ /* 0x002fda000bf05270 */
[----:B------:R-:W-:Y:S05]  /*15640*/  @!P0 BRA `(.L_x_7478) ;  /* 0x0000000000408947 */ /* 0x000fea0003800000 */
[----:B---3--:R-:W-:Y:S01]  /*15650*/  MOV R2, 0x0 ;  /* 0x0000000000027802 */ /* 0x008fe20000000f00 */
[----:B------:R-:W0:Y:S01]  /*15660*/  LDCU.64 UR4, c[0x4][0x128] ;  /* 0x01002500ff0477ac */ /* 0x000e220008000a00 */
[----:B------:R-:W-:Y:S02]  /*15670*/  HFMA2 R12, -RZ, RZ, 0, 5.9604644775390625e-08 ;  /* 0x00000001ff0c7431 */ /* 0x000fe400000001ff */
[----:B------:R-:W-:Y:S01]  /*15680*/  IMAD.MOV.U32 R8, RZ, RZ, 0x2c ;  /* 0x0000002cff087424 */ /* 0x000fe200078e00ff */
[----:B------:R-:W1:Y:S01]  /*15690*/  LDCU.64 UR6, c[0x4][0x110] ;  /* 0x01002200ff0677ac */ /* 0x000e620008000a00 */
[----:B------:R-:W3:Y:S01]  /*156a0*/  LDC.64 R2, c[0x4][R2] ;  /* 0x0100000002027b82 */ /* 0x000ee20000000a00 */
[----:B------:R-:W-:Y:S01]  /*156b0*/  IMAD.MOV.U32 R13, RZ, RZ, RZ ;  /* 0x000000ffff0d7224 */ /* 0x000fe200078e00ff */
[----:B------:R-:W5:Y:S01]  /*156c0*/  LDCU.64 UR8, c[0x4][0x8] ;  /* 0x01000100ff0877ac */ /* 0x000f620008000a00 */
[----:B0-----:R-:W-:Y:S01]  /*156d0*/  IMAD.U32 R4, RZ, RZ, UR4 ;  /* 0x00000004ff047e24 */ /* 0x001fe2000f8e00ff */
[----:B------:R-:W-:Y:S01]  /*156e0*/  MOV R5, UR5 ;  /* 0x0000000500057c02 */ /* 0x000fe20008000f00 */
[----:B-1----:R-:W-:-:S02]  /*156f0*/  IMAD.U32 R6, RZ, RZ, UR6 ;  /* 0x00000006ff067e24 */ /* 0x002fc4000f8e00ff */
[----:B------:R-:W-:Y:S01]  /*15700*/  IMAD.U32 R7, RZ, RZ, UR7 ;  /* 0x00000007ff077e24 */ /* 0x000fe2000f8e00ff */
[----:B-----5:R-:W-:Y:S01]  /*15710*/  MOV R10, UR8 ;  /* 0x00000008000a7c02 */ /* 0x020fe20008000f00 */
[----:B------:R-:W-:-:S07]  /*15720*/  IMAD.U32 R11, RZ, RZ, UR9 ;  /* 0x00000009ff0b7e24 */ /* 0x000fce000f8e00ff */
[----:B------:R-:W-:-:S07]  /*15730*/  LEPC R20, `(.L_x_7478) ;  /* 0x000000001014794e */ /* 0x000fce0000000000 */
[----:B--234-:R-:W-:Y:S05]  /*15740*/  CALL.ABS.NOINC R2 ;  /* 0x0000000002007343 */ /* 0x01cfea0003c00000 */
.L_x_7478:
[----:B------:R-:W-:Y:S05]  /*15750*/  BSYNC.RECONVERGENT B8 ;  /* 0x0000000000087941 */ /* 0x000fea0003800200 */
.L_x_7477:
[----:B------:R-:W0:Y:S01]  /*15760*/  LDCU UR4, c[0x0][0x398] ;  /* 0x00007300ff0477ac */ /* 0x000e220008000800 */
[----:B------:R-:W-:Y:S01]  /*15770*/  BSSY.RECONVERGENT B8, `(.L_x_7479) ;  /* 0x0000013000087945 */ /* 0x000fe20003800200 */
[----:B0-----:R-:W-:-:S13]  /*15780*/  ISETP.NE.AND P0, PT, R17, UR4, PT ;  /* 0x0000000411007c0c */ /* 0x001fda000bf05270 */
        /* <DEDUP_REMOVED lines=17> */
.L_x_7480:
[----:B------:R-:W-:Y:S05]  /*158a0*/  BSYNC.RECONVERGENT B8 ;  /* 0x0000000000087941 */ /* 0x000fea0003800200 */
.L_x_7479:
[----:B------:R-:W0:Y:S01]  /*158b0*/  LDCU UR4, c[0x0][0x390] ;  /* 0x00007200ff0477ac */ /* 0x000e220008000800 */
[----:B--2---:R-:W-:Y:S01]  /*158c0*/  IMAD.IADD R0, R32, 0x1, -R33 ;  /* 0x0000000120007824 */ /* 0x004fe200078e0a21 */
[----:B------:R-:W-:Y:S01]  /*158d0*/  BSSY.RECONVERGENT B8, `(.L_x_7481) ;  /* 0x0000015000087945 */ /* 0x000fe20003800200 */
[----:B------:R-:W1:Y:S03]  /*158e0*/  LDCU UR5, c[0x0][0x388] ;  /* 0x00007100ff0577ac */ /* 0x000e660008000800 */
[C---:B0-----:R-:W-:Y:S02]  /*158f0*/  ISETP.GT.AND P0, PT, R0.reuse, UR4, PT ;  /* 0x0000000400007c0c */ /* 0x041fe4000bf04270 */
[----:B-1----:R-:W-:-:S13]  /*15900*/  ISETP.GE.AND P1, PT, R0, UR5, PT ;  /* 0x0000000500007c0c */ /* 0x002fda000bf26270 */
[----:B------:R-:W-:Y:S05]  /*15910*/  @!P0 BRA P1, `(.L_x_7482) ;  /* 0x0000000000408947 */ /* 0x000fea0000800000 */
[----:B---3--:R-:W-:Y:S01]  /*15920*/  MOV R2, 0x0 ;  /* 0x0000000000027802 */ /* 0x008fe20000000f00 */
[----:B------:R-:W0:Y:S01]  /*15930*/  LDCU.64 UR4, c[0x4][0x128] ;  /* 0x01002500ff0477ac */ /* 0x000e220008000a00 */
[----:B------:R-:W-:Y:S02]  /*15940*/  HFMA2 R8, -RZ, RZ, 0, 2.6226043701171875e-06 ;  /* 0x0000002cff087431 */ /* 0x000fe400000001ff */
[----:B------:R-:W-:Y:S01]  /*15950*/  IMAD.MOV.U32 R12, RZ, RZ, 0x1 ;  /* 0x00000001ff0c7424 */ /* 0x000fe200078e00ff */
[----:B------:R-:W1:Y:S01]  /*15960*/  LDCU.64 UR6, c[0x4][0x110] ;  /* 0x01002200ff0677ac */ /* 0x000e620008000a00 */
[----:B------:R-:W2:Y:S01]  /*15970*/  LDC.64 R2, c[0x4][R2] ;  /* 0x0100000002027b82 */ /* 0x000ea20000000a00 */
[----:B------:R-:W-:Y:S01]  /*15980*/  IMAD.MOV.U32 R13, RZ, RZ, RZ ;  /* 0x000000ffff0d7224 */ /* 0x000fe200078e00ff */
[----:B------:R-:W3:Y:S01]  /*15990*/  LDCU.64 UR8, c[0x4][0x8] ;  /* 0x01000100ff0877ac */ /* 0x000ee20008000a00 */
[----:B0-----:R-:W-:Y:S01]  /*159a0*/  MOV R4, UR4 ;  /* 0x0000000400047c02 */ /* 0x001fe20008000f00 */
[----:B------:R-:W-:-:S02]  /*159b0*/  IMAD.U32 R5, RZ, RZ, UR5 ;  /* 0x00000005ff057e24 */ /* 0x000fc4000f8e00ff */
[----:B-1----:R-:W-:Y:S01]  /*159c0*/  IMAD.U32 R6, RZ, RZ, UR6 ;  /* 0x00000006ff067e24 */ /* 0x002fe2000f8e00ff */
[----:B------:R-:W-:Y:S01]  /*159d0*/  MOV R7, UR7 ;  /* 0x0000000700077c02 */ /* 0x000fe20008000f00 */
[----:B---3--:R-:W-:Y:S02]  /*159e0*/  IMAD.U32 R10, RZ, RZ, UR8 ;  /* 0x00000008ff0a7e24 */ /* 0x008fe4000f8e00ff */
[----:B------:R-:W-:-:S07]  /*159f0*/  IMAD.U32 R11, RZ, RZ, UR9 ;  /* 0x00000009ff0b7e24 */ /* 0x000fce000f8e00ff */
[----:B------:R-:W-:-:S07]  /*15a00*/  LEPC R20, `(.L_x_7482) ;  /* 0x000000001014794e */ /* 0x000fce0000000000 */
[----:B--2-4-:R-:W-:Y:S05]  /*15a10*/  CALL.ABS.NOINC R2 ;  /* 0x0000000002007343 */ /* 0x014fea0003c00000 */
.L_x_7482:
[----:B------:R-:W-:Y:S05]  /*15a20*/  BSYNC.RECONVERGENT B8 ;  /* 0x0000000000087941 */ /* 0x000fea0003800200 */
.L_x_7481:
[----:B------:R-:W0:Y:S01]  /*15a30*/  LDCU.64 UR4, c[0x0][0x398] ;  /* 0x00007300ff0477ac */ /* 0x000e220008000a00 */
[----:B------:R-:W-:Y:S01]  /*15a40*/  ISETP.GE.U32.AND P0, PT, R44, 0x7, PT ;  /* 0x000000072c00780c */ /* 0x000fe20003f06070 */
[----:B------:R-:W-:Y:S01]  /*15a50*/  IMAD.MOV.U32 R0, RZ, RZ, RZ ;  /* 0x000000ffff007224 */ /* 0x000fe200078e00ff */
[----:B------:R-:W-:Y:S01]  /*15a60*/  MOV R20, R44 ;  /* 0x0000002c00147202 */ /* 0x000fe20000000f00 */
[----:B------:R-:W-:Y:S02]  /*15a70*/  IMAD.MOV.U32 R22, RZ, RZ, RZ ;  /* 0x000000ffff167224 */ /* 0x000fe400078e00ff */
[----:B0-----:R-:W-:Y:S02]  /*15a80*/  IMAD R3, R47, UR4, RZ ;  /* 0x000000042f037c24 */ /* 0x001fe4000f8e02ff */
[----:B------:R-:W-:-:S04]  /*15a90*/  IMAD.WIDE.U32 R8, R46, UR4, RZ ;  /* 0x000000042e087c25 */ /* 0x000fc8000f8e00ff */
[----:B------:R-:W-:-:S05]  /*15aa0*/  IMAD R3, R46, UR5, R3 ;  /* 0x000000052e037c24 */ /* 0x000fca000f8e0203 */
[----:B------:R-:W-:Y:S01]  /*15ab0*/  IADD3 R7, PT, PT, R9, R3, RZ ;  /* 0x0000000309077210 */ /* 0x000fe20007ffe0ff */
        /* <DEDUP_REMOVED lines=8> */
[----:B------:R-:W-:Y:S02]  /*15b40*/  MOV R3, UR4 ;  /* 0x0000000400037c02 */ /* 0x000fe40008000f00 */
[----:B---3--:R-:W-:-:S07]  /*15b50*/  IMAD.U32 R2, RZ, RZ, UR5 ;  /* 0x00000005ff027e24 */ /* 0x008fce000f8e00ff */
.L_x_7509:
        /* <DEDUP_REMOVED lines=28> */
.L_x_7486:
[----:B------:R-:W-:Y:S01]  /*15d20*/  IMAD.MOV.U32 R10, RZ, RZ, R8 ;  /* 0x000000ffff0a7224 */ /* 0x000fe200078e0008 */
[----:B------:R-:W-:Y:S01]  /*15d30*/  MOV R6, R14 ;  /* 0x0000000e00067202 */ /* 0x000fe20000000f00 */
[----:B------:R-:W-:Y:S01]  /*15d40*/  IMAD.MOV.U32 R5, RZ, RZ, R15 ;  /* 0x000000ffff057224 */ /* 0x000fe200078e000f */
[----:B------:R-:W-:-:S07]  /*15d50*/  MOV R4, 0x15d70 ;  /* 0x00015d7000047802 */ /* 0x000fce0000000f00 */
[----:B----4-:R-:W-:Y:S05]  /*15d60*/  CALL.REL.NOINC `($__internal_16_$__cuda_sm20_div_s64) ;  /* 0x000000dc00cc7944 */ /* 0x010fea0003c00000 */
[----:B------:R-:W-:Y:S01]  /*15d70*/  IMAD.MOV.U32 R18, RZ, RZ, R6 ;  /* 0x000000ffff127224 */ /* 0x000fe200078e0006 */
[----:B------:R-:W-:-:S07]  /*15d80*/  MOV R19, R5 ;  /* 0x0000000500137202 */ /* 0x000fce0000000f00 */
.L_x_7487:
[----:B------:R-:W-:Y:S05]  /*15d90*/  BSYNC.RECONVERGENT B1 ;  /* 0x0000000000017941 */ /* 0x000fea0003800200 */
.L_x_7485:
[----:B------:R-:W0:Y:S01]  /*15da0*/  LDC.64 R4, c[0x0][0x3a8] ;  /* 0x0000ea00ff047b82 */ /* 0x000e220000000a00 */
[----:B----4-:R-:W-:-:S07]  /*15db0*/  VIADD R16, R3, 0x2 ;  /* 0x0000000203107836 */ /* 0x010fce0000000000 */
[----:B------:R-:W1:Y:S01]  /*15dc0*/  LDC.64 R10, c[0x0][0x3b0] ;  /* 0x0000ec00ff0a7b82 */ /* 0x000e620000000a00 */
[----:B0-----:R-:W-:-:S05]  /*15dd0*/  IMAD.WIDE.U32 R4, R16, 0x8, R4 ;  /* 0x0000000810047825 */ /* 0x001fca00078e0004 */
        /* <DEDUP_REMOVED lines=40> */
.L_x_7489:
[----:B------:R-:W-:Y:S01]  /*16060*/  IMAD.MOV.U32 R10, RZ, RZ, R18 ;  /* 0x000000ffff0a7224 */ /* 0x000fe200078e0012 */
[----:B------:R-:W-:Y:S01]  /*16070*/  MOV R6, R20 ;  /* 0x0000001400067202 */ /* 0x000fe20000000f00 */
[----:B------:R-:W-:Y:S01]  /*16080*/  IMAD.MOV.U32 R7, RZ, RZ, R19 ;  /* 0x000000ffff077224 */ /* 0x000fe200078e0013 */
[----:B------:R-:W-:Y:S01]  /*16090*/  MOV R4, 0x160c0 ;  /* 0x000160c000047802 */ /* 0x000fe20000000f00 */
[----:B------:R-:W-:-:S07]  /*160a0*/  IMAD.MOV.U32 R5, RZ, RZ, R21 ;  /* 0x000000ffff057224 */ /* 0x000fce00078e0015 */
[----:B------:R-:W-:Y:S05]  /*160b0*/  CALL.REL.NOINC `($__internal_16_$__cuda_sm20_div_s64) ;  /* 0x000000d800f87944 */ /* 0x000fea0003c00000 */
[----:B------:R-:W-:Y:S01]  /*160c0*/  IMAD.MOV.U32 R14, RZ, RZ, R6 ;  /* 0x000000ffff0e7224 */ /* 0x000fe200078e0006 */
[----:B------:R-:W-:-:S07]  /*160d0*/  MOV R15, R5 ;  /* 0x00000005000f7202 */ /* 0x000fce0000000f00 */
.L_x_7490:
[----:B------:R-:W-:Y:S05]  /*160e0*/  BSYNC.RECONVERGENT B1 ;  /* 0x0000000000017941 */ /* 0x000fea0003800200 */
.L_x_7488:
        /* <DEDUP_REMOVED lines=44> */
.L_x_7492:
        /* <DEDUP_REMOVED lines=8> */
.L_x_7493:
[----:B------:R-:W-:Y:S05]  /*16430*/  BSYNC.RECONVERGENT B1 ;  /* 0x0000000000017941 */ /* 0x000fea0003800200 */
.L_x_7491:
        /* <DEDUP_REMOVED lines=20> */
[----:B------:R-:W-:Y:S01]  /*16580*/  IMAD R7, R5, R6, R7 ;  /* 0x0000000605077224 */ /* 0x000fe200078e0207 */
[----:B------:R-:W-:-:S03]  /*16590*/  IADD3 R0, PT, PT, R3, -0x4, RZ ;  /* 0xfffffffc03007810 */ /* 0x000fc60007ffe0ff */
        /* <DEDUP_REMOVED lines=22> */
.L_x_7495:
        /* <DEDUP_REMOVED lines=8> */
.L_x_7496:
[----:B------:R-:W-:Y:S05]  /*16780*/  BSYNC.RECONVERGENT B1 ;  /* 0x0000000000017941 */ /* 0x000fea0003800200 */
.L_x_7494:
        /* <DEDUP_REMOVED lines=44> */
.L_x_7498:
        /* <DEDUP_REMOVED lines=8> */
.L_x_7499:
[----:B------:R-:W-:Y:S05]  /*16ad0*/  BSYNC.RECONVERGENT B1 ;  /* 0x0000000000017941 */ /* 0x000fea0003800200 */
.L_x_7497:
[----:B------:R-:W0:Y:S01]  /*16ae0*/  LDC.64 R4, c[0x0][0x3a8] ;  /* 0x0000ea00ff047b82 */ /* 0x000e220000000a00 */
[----:B------:R-:W-:-:S07]  /*16af0*/  VIADD R24, R3, 0xfffffffe ;  /* 0xfffffffe03187836 */ /* 0x000fce0000000000 */
[----:B------:R-:W1:Y:S01]  /*16b00*/  LDC.64 R6, c[0x0][0x3b0] ;  /* 0x0000ec00ff067b82 */ /* 0x000e620000000a00 */
[----:B0-----:R-:W-:-:S05]  /*16b10*/  IMAD.WIDE.U32 R4, R24, 0x8, R4 ;  /* 0x0000000818047825 */ /* 0x001fca00078e0004 */
[----:B------:R0:W2:Y:S01]  /*16b20*/  LDG.E.64 R18, desc[UR36][R4.64] ;  /* 0x0000002404127981 */ /* 0x0000a2000c1e1b00 */
[----:B-1----:R-:W-:-:S06]  /*16b30*/  IMAD.WIDE.U32 R6, R8, 0x8, R6 ;  /* 0x0000000808067825 */ /* 0x002fcc00078e0006 */
[----:B------:R-:W3:Y:S01]  /*16b40*/  LDG.E.64 R6, desc[UR36][R6.64] ;  /* 0x0000002406067981 */ /* 0x000ee2000c1e1b00 */
[----:B------:R-:W-:Y:S01]  /*16b50*/  IADD3 R11, P0, PT, RZ, -R20, RZ ;  /* 0x80000014ff0b7210 */ /* 0x000fe20007f1e0ff */
[----:B0-----:R-:W-:Y:S01]  /*16b60*/  IMAD.MOV.U32 R5, RZ, RZ, R17 ;  /* 0x000000ffff057224 */ /* 0x001fe200078e0011 */
        /* <DEDUP_REMOVED lines=35> */
.L_x_7501:
        /* <DEDUP_REMOVED lines=8> */
.L_x_7502:
[----:B------:R-:W-:Y:S05]  /*16e20*/  BSYNC.RECONVERGENT B1 ;  /* 0x0000000000017941 */ /* 0x000fea0003800200 */
.L_x_7500:
        /* <DEDUP_REMOVED lines=44> */
.L_x_7504:
        /* <DEDUP_REMOVED lines=8> */
.L_x_7505:
[----:B------:R-:W-:Y:S05]  /*17170*/  BSYNC.RECONVERGENT B1 ;  /* 0x0000000000017941 */ /* 0x000fea0003800200 */
.L_x_7503:
        /* <DEDUP_REMOVED lines=44> */
.L_x_7507:
        /* <DEDUP_REMOVED lines=8> */
.L_x_7508:
[----:B------:R-:W-:Y:S05]  /*174c0*/  BSYNC.RECONVERGENT B1 ;  /* 0x0000000000017941 */ /* 0x000fea0003800200 */
.L_x_7506:
        /* <DEDUP_REMOVED lines=13> */
[----:B------:R-:W-:Y:S02]  /*175a0*/  IMAD R9, R23, R13, R9 ;  /* 0x0000000d17097224 */ /* 0x000fe400078e0209 */
[----:B------:R-:W-:Y:S02]  /*175b0*/  IMAD.MOV.U32 R13, RZ, RZ, R16 ;  /* 0x000000ffff0d7224 */ /* 0x000fe400078e0010 */
        /* <DEDUP_REMOVED lines=8> */
.L_x_7484:
[----:B------:R-:W-:-:S07]  /*17640*/  VIADD R20, R3, 0x3 ;  /* 0x0000000303147836 */ /* 0x000fce0000000000 */
.L_x_7483:
[----:B------:R-:W-:-:S13]  /*17650*/  ISETP.NE.AND P0, PT, R57, RZ, PT ;  /* 0x000000ff3900720c */ /* 0x000fda0003f05270 */
[----:B------:R-:W-:Y:S05]  /*17660*/  @!P0 BRA `(.L_x_7510) ;  /* 0x0000001400c88947 */ /* 0x000fea0003800000 */
[----:B------:R-:W-:-:S13]  /*17670*/  ISETP.GE.U32.AND P0, PT, R57, 0x4, PT ;  /* 0x000000043900780c */ /* 0x000fda0003f06070 */
[----:B------:R-:W-:Y:S05]  /*17680*/  @!P0 BRA `(.L_x_7511) ;  /* 0x0000000c00408947 */ /* 0x000fea0003800000 */
[----:B----4-:R-:W0:Y:S02]  /*17690*/  LDC.64 R16, c[0x0][0x3a8] ;  /* 0x0000ea00ff107b82 */ /* 0x010e240000000a00 */
[----:B0-----:R-:W-:-:S06]  /*176a0*/  IMAD.WIDE.U32 R16, R20, 0x8, R16 ;  /* 0x0000000814107825 */ /* 0x001fcc00078e0010 */
[----:B------:R-:W3:Y:S01]  /*176b0*/  LDG.E.64 R16, desc[UR36][R16.64] ;  /* 0x0000002410107981 */ /* 0x000ee2000c1e1b00 */
[----:B------:R-:W-:Y:S01]  /*176c0*/  BSSY.RECONVERGENT B0, `(.L_x_7512) ;  /* 0x000001f000007945 */ /* 0x000fe20003800200 */
[----:B---3--:R-:W-:-:S04]  /*176d0*/  LOP3.LUT R2, R7, R17, RZ, 0xfc, !PT ;  /* 0x0000001107027212 */ /* 0x008fc800078efcff */
        /* <DEDUP_REMOVED lines=17> */
[----:B------:R-:W-:Y:S01]  /*177f0*/  ISETP.GE.U32.AND P1, PT, R3, R16, PT ;  /* 0x000000100300720c */ /* 0x000fe20003f26070 */
[----:B------:R-:W-:-:S12]  /*17800*/  IMAD.MOV.U32 R3, RZ, RZ, RZ ;  /* 0x000000ffff037224 */ /* 0x000fd800078e00ff */
[----:B------:R-:W-:Y:S02]  /*17810*/  @P1 IADD3 R2, PT, PT, R2, 0x1, RZ ;  /* 0x0000000102021810 */ /* 0x000fe40007ffe0ff */
[----:B------:R-:W-:Y:S01]  /*17820*/  @!P2 LOP3.LUT R2, RZ, R16, RZ, 0x33, !PT ;  /* 0x00000010ff02a212 */ /* 0x000fe200078e33ff */
[----:B------:R-:W-:Y:S06]  /*17830*/  BRA `(.L_x_7514) ;  /* 0x00000000001c7947 */ /* 0x000fec0003800000 */
.L_x_7513:
[----:B------:R-:W-:Y:S01]  /*17840*/  IMAD.MOV.U32 R10, RZ, RZ, R8 ;  /* 0x000000ffff0a7224 */ /* 0x000fe200078e0008 */
[----:B------:R-:W-:Y:S01]  /*17850*/  MOV R6, R16 ;  /* 0x0000001000067202 */ /* 0x000fe20000000f00 */
[----:B------:R-:W-:Y:S01]  /*17860*/  IMAD.MOV.U32 R5, RZ, RZ, R17 ;  /* 0x000000ffff057224 */ /* 0x000fe200078e0011 */
[----:B------:R-:W-:-:S07]  /*17870*/  MOV R4, 0x17890 ;  /* 0x0001789000047802 */ /* 0x000fce0000000f00 */
[----:B------:R-:W-:Y:S05]  /*17880*/  CALL.REL.NOINC `($__internal_16_$__cuda_sm20_div_s64) ;  /* 0x000000c400047944 */ /* 0x000fea0003c00000 */
[----:B------:R-:W-:Y:S01]  /*17890*/  IMAD.MOV.U32 R2, RZ, RZ, R6 ;  /* 0x000000ffff027224 */ /* 0x000fe200078e0006 */
[----:B------:R-:W-:-:S07]  /*178a0*/  MOV R3, R5 ;  /* 0x0000000500037202 */ /* 0x000fce0000000f00 */
.L_x_7514:
[----:B------:R-:W-:Y:S05]  /*178b0*/  BSYNC.RECONVERGENT B0 ;  /* 0x0000000000007941 */ /* 0x000fea0003800200 */
.L_x_7512:
        /* <DEDUP_REMOVED lines=44> */
.L_x_7516:
        /* <DEDUP_REMOVED lines=8> */
.L_x_7517:
[----:B------:R-:W-:Y:S05]  /*17c00*/  BSYNC.RECONVERGENT B0 ;  /* 0x0000000000007941 */ /* 0x000fea0003800200 */
.L_x_7515:
[----:B------:R-:W0:Y:S01]  /*17c10*/  LDC.64 R16, c[0x0][0x3a8] ;  /* 0x0000ea00ff107b82 */ /* 0x000e220000000a00 */
[----:B------:R-:W-:-:S07]  /*17c20*/  VIADD R8, R20, 0xfffffffe ;  /* 0xfffffffe14087836 */ /* 0x000fce0000000000 */
        /* <DEDUP_REMOVED lines=40> */
.L_x_7519:
[----:B------:R-:W-:Y:S01]  /*17eb0*/  IMAD.MOV.U32 R10, RZ, RZ, R18 ;  /* 0x000000ffff0a7224 */ /* 0x000fe200078e0012 */
[----:B------:R-:W-:Y:S01]  /*17ec0*/  MOV R7, R19 ;  /* 0x0000001300077202 */ /* 0x000fe20000000f00 */
[----:B------:R-:W-:Y:S01]  /*17ed0*/  IMAD.MOV.U32 R6, RZ, RZ, R16 ;  /* 0x000000ffff067224 */ /* 0x000fe200078e0010 */
[----:B------:R-:W-:Y:S01]  /*17ee0*/  MOV R4, 0x17f10 ;  /* 0x00017f1000047802 */ /* 0x000fe20000000f00 */
[----:B------:R-:W-:-:S07]  /*17ef0*/  IMAD.MOV.U32 R5, RZ, RZ, R17 ;  /* 0x000000ffff057224 */ /* 0x000fce00078e0011 */
[----:B------:R-:W-:Y:S05]  /*17f00*/  CALL.REL.NOINC `($__internal_16_$__cuda_sm20_div_s64) ;  /* 0x000000bc00647944 */ /* 0x000fea0003c00000 */
[----:B------:R-:W-:Y:S01]  /*17f10*/  MOV R2, R6 ;  /* 0x0000000600027202 */ /* 0x000fe20000000f00 */
[----:B------:R-:W-:-:S07]  /*17f20*/  IMAD.MOV.U32 R3, RZ, RZ, R5 ;  /* 0x000000ffff037224 */ /* 0x000fce00078e0005 */
.L_x_7520:
[----:B------:R-:W-:Y:S05]  /*17f30*/  BSYNC.RECONVERGENT B0 ;  /* 0x0000000000007941 */ /* 0x000fea0003800200 */
.L_x_7518:
        /* <DEDUP_REMOVED lines=44> */
.L_x_7522:
        /* <DEDUP_REMOVED lines=8> */
.L_x_7523:
[----:B------:R-:W-:Y:S05]  /*18280*/  BSYNC.RECONVERGENT B0 ;  /* 0x0000000000007941 */ /* 0x000fea0003800200 */
.L_x_7521:
        /* <DEDUP_REMOVED lines=16> */
.L_x_7511:
[----:B------:R-:W-:-:S13]  /*18390*/  ISETP.NE.AND P0, PT, R58, RZ, PT ;  /* 0x000000ff3a00720c */ /* 0x000fda0003f05270 */
[----:B------:R-:W-:Y:S05]  /*183a0*/  @!P0 BRA `(.L_x_7510) ;  /* 0x0000000800788947 */ /* 0x000fea0003800000 */
[----:B------:R-:W-:-:S13]  /*183b0*/  ISETP.NE.AND P0, PT, R56, RZ, PT ;  /* 0x000000ff3800720c */ /* 0x000fda0003f05270 */
[----:B------:R-:W-:Y:S05]  /*183c0*/  @!P0 BRA `(.L_x_7524) ;  /* 0x0000000400a88947 */ /* 0x000fea0003800000 */
[----:B---3--:R-:W0:Y:S02]  /*183d0*/  LDC.64 R2, c[0x0][0x3a8] ;  /* 0x0000ea00ff027b82 */ /* 0x008e240000000a00 */
        /* <DEDUP_REMOVED lines=26> */
.L_x_7526:
[----:B------:R-:W-:Y:S01]  /*18580*/  IMAD.MOV.U32 R10, RZ, RZ, R8 ;  /* 0x000000ffff0a7224 */ /* 0x000fe200078e0008 */
[----:B------:R-:W-:Y:S01]  /*18590*/  MOV R5, R3 ;  /* 0x0000000300057202 */ /* 0x000fe20000000f00 */
[----:B------:R-:W-:Y:S01]  /*185a0*/  IMAD.MOV.U32 R6, RZ, RZ, R2 ;  /* 0x000000ffff067224 */ /* 0x000fe200078e0002 */
[----:B------:R-:W-:-:S07]  /*185b0*/  MOV R4, 0x185d0 ;  /* 0x000185d000047802 */ /* 0x000fce0000000f00 */
[----:B----4-:R-:W-:Y:S05]  /*185c0*/  CALL.REL.NOINC `($__internal_16_$__cuda_sm20_div_s64) ;  /* 0x000000b400b47944 */ /* 0x010fea0003c00000 */
[----:B------:R-:W-:Y:S02]  /*185d0*/  IMAD.MOV.U32 R14, RZ, RZ, R6 ;  /* 0x000000ffff0e7224 */ /* 0x000fe400078e0006 */
[----:B------:R-:W-:-:S07]  /*185e0*/  IMAD.MOV.U32 R15, RZ, RZ, R5 ;  /* 0x000000ffff0f7224 */ /* 0x000fce00078e0005 */
.L_x_7527:
[----:B------:R-:W-:Y:S05]  /*185f0*/  BSYNC.RECONVERGENT B0 ;  /* 0x0000000000007941 */ /* 0x000fea0003800200 */
.L_x_7525:
[----:B----4-:R-:W0:Y:S01]  /*18600*/  LDC.64 R16, c[0x0][0x3a8] ;  /* 0x0000ea00ff107b82 */ /* 0x010e220000000a00 */
        /* <DEDUP_REMOVED lines=43> */
.L_x_7529:
[----:B------:R-:W-:Y:S01]  /*188c0*/  MOV R10, R14 ;  /* 0x0000000e000a7202 */ /* 0x000fe20000000f00 */
[----:B------:R-:W-:Y:S01]  /*188d0*/  IMAD.MOV.U32 R7, RZ, RZ, R15 ;  /* 0x000000ffff077224 */ /* 0x000fe200078e000f */
[----:B------:R-:W-:Y:S01]  /*188e0*/  MOV R5, R17 ;  /* 0x0000001100057202 */ /* 0x000fe20000000f00 */
[----:B------:R-:W-:Y:S01]  /*188f0*/  IMAD.MOV.U32 R6, RZ, RZ, R16 ;  /* 0x000000ffff067224 */ /* 0x000fe200078e0010 */
[----:B------:R-:W-:-:S07]  /*18900*/  MOV R4, 0x18920 ;  /* 0x0001892000047802 */ /* 0x000fce0000000f00 */
[----:B------:R-:W-:Y:S05]  /*18910*/  CALL.REL.NOINC `($__internal_16_$__cuda_sm20_div_s64) ;  /* 0x000000b000e07944 */ /* 0x000fea0003c00000 */
[----:B------:R-:W-:Y:S02]  /*18920*/  IMAD.MOV.U32 R8, RZ, RZ, R6 ;  /* 0x000000ffff087224 */ /* 0x000fe400078e0006 */
[----:B------:R-:W-:-:S07]  /*18930*/  IMAD.MOV.U32 R7, RZ, RZ, R5 ;  /* 0x000000ffff077224 */ /* 0x000fce00078e0005 */
.L_x_7530:
[----:B------:R-:W-:Y:S05]  /*18940*/  BSYNC.RECONVERGENT B0 ;  /* 0x0000000000007941 */ /* 0x000fea0003800200 */
.L_x_7528:
        /* <DEDUP_REMOVED lines=18> */
.L_x_7524:
[----:B------:R-:W0:Y:S02]  /*18a70*/  LDCU UR4, c[0x0][0x3a0] ;  /* 0x00007400ff0477ac */ /* 0x000e240008000800 */
[----:B0-----:R-:W-:-:S04]  /*18a80*/  ULOP3.LUT UR4, UR4, 0x1, URZ, 0xc0, !UPT ;  /* 0x0000000104047892 */ /* 0x001fc8000f8ec0ff */
[----:B------:R-:W-:-:S09]  /*18a90*/  UISETP.NE.U32.AND UP0, UPT, UR4, 0x1, UPT ;  /* 0x000000010400788c */ /* 0x000fd2000bf05070 */
[----:B------:R-:W-:Y:S05]  /*18aa0*/  BRA.U UP0, `(.L_x_7510) ;  /* 0x0000000100b87547 */ /* 0x000fea000b800000 */
        /* <DEDUP_REMOVED lines=12> */
[----:B------:R-:W-:-:S04]  /*18b70*/  HFMA2 R3, -RZ, RZ, 0, 0 ;  /* 0x00000000ff037431 */ /* 0x000fc800000001ff */
        /* <DEDUP_REMOVED lines=14> */
.L_x_7532:
[----:B------:R-:W-:Y:S01]  /*18c60*/  IMAD.MOV.U32 R9, RZ, RZ, R2 ;  /* 0x000000ffff097224 */ /* 0x000fe200078e0002 */
[----:B------:R-:W-:Y:S01]  /*18c70*/  MOV R30, R8 ;  /* 0x00000008001e7202 */ /* 0x000fe20000000f00 */
[----:B------:R-:W-:Y:S01]  /*18c80*/  IMAD.MOV.U32 R12, RZ, RZ, R3 ;  /* 0x000000ffff0c7224 */ /* 0x000fe200078e0003 */
[----:B------:R-:W-:Y:S01]  /*18c90*/  MOV R13, 0x18cc0 ;  /* 0x00018cc0000d7802 */ /* 0x000fe20000000f00 */
[----:B------:R-:W-:-:S07]  /*18ca0*/  IMAD.MOV.U32 R14, RZ, RZ, R7 ;  /* 0x000000ffff0e7224 */ /* 0x000fce00078e0007 */
[----:B----4-:R-:W-:Y:S05]  /*18cb0*/  CALL.REL.NOINC `($__internal_17_$__cuda_sm20_rem_s64) ;  /* 0x000000b400487944 */ /* 0x010fea0003c00000 */
[----:B------:R-:W-:Y:S01]  /*18cc0*/  IMAD.MOV.U32 R2, RZ, RZ, R6 ;  /* 0x000000ffff027224 */ /* 0x000fe200078e0006 */
[----:B------:R-:W-:-:S07]  /*18cd0*/  MOV R3, R7 ;  /* 0x0000000700037202 */ /* 0x000fce0000000f00 */
.L_x_7533:
[----:B------:R-:W-:Y:S05]  /*18ce0*/  BSYNC.RECONVERGENT B0 ;  /* 0x0000000000007941 */ /* 0x000fea0003800200 */
.L_x_7531:
[----:B------:R-:W0:Y:S02]  /*18cf0*/  LDC.64 R4, c[0x0][0x3b0] ;  /* 0x0000ec00ff047b82 */ /* 0x000e240000000a00 */
[----:B0-----:R-:W-:-:S06]  /*18d00*/  IMAD.WIDE.U32 R4, R20, 0x8, R4 ;  /* 0x0000000814047825 */ /* 0x001fcc00078e0004 */
[----:B------:R-:W2:Y:S01]  /*18d10*/  LDG.E.64 R4, desc[UR36][R4.64] ;  /* 0x0000002404047981 */ /* 0x000ea2000c1e1b00 */
[----:B------:R-:W-:Y:S02]  /*18d20*/  IMAD.MOV.U32 R6, RZ, RZ, R0 ;  /* 0x000000ffff067224 */ /* 0x000fe400078e0000 */
[----:B------:R-:W-:Y:S02]  /*18d30*/  IMAD.MOV.U32 R7, RZ, RZ, R22 ;  /* 0x000000ffff077224 */ /* 0x000fe400078e0016 */
[----:B--2---:R-:W-:Y:S02]  /*18d40*/  IMAD R3, R3, R4, RZ ;  /* 0x0000000403037224 */ /* 0x004fe400078e02ff */
[----:B------:R-:W-:-:S04]  /*18d50*/  IMAD.WIDE.U32 R6, R4, R2, R6 ;  /* 0x0000000204067225 */ /* 0x000fc800078e0006 */
[----:B------:R-:W-:Y:S01]  /*18d60*/  IMAD R3, R5, R2, R3 ;  /* 0x0000000205037224 */ /* 0x000fe200078e0203 */
[----:B------:R-:W-:-:S03]  /*18d70*/  MOV R0, R6 ;  /* 0x0000000600007202 */ /* 0x000fc60000000f00 */
[----:B------:R-:W-:-:S07]  /*18d80*/  IMAD.IADD R22, R7, 0x1, R3 ;  /* 0x0000000107167824 */ /* 0x000fce00078e0203 */
.L_x_7510:
[----:B------:R-:W4:Y:S02]  /*18d90*/  LDCU.64 UR4, c[0x0][0x3b8] ;  /* 0x00007700ff0477ac */ /* 0x000f240008000a00 */
[----:B----4-:R-:W-:-:S04]  /*18da0*/  LEA R16, P0, R0, UR4, 0x2 ;  /* 0x0000000400107c11 */ /* 0x010fc8000f8010ff */
[----:B------:R-:W-:-:S03]  /*18db0*/  LEA.HI.X R17, R0, UR5, R22, 0x2, P0 ;  /* 0x0000000500117c11 */ /* 0x000fc600080f1416 */
[----:B---3--:R-:W-:-:S04]  /*18dc0*/  IMAD.WIDE R2, R33, 0x4, R16 ;  /* 0x0000000421027825 */ /* 0x008fc800078e0210 */
[----:B------:R-:W-:Y:S01]  /*18dd0*/  IMAD.WIDE R16, R32, 0x4, R16 ;  /* 0x0000000420107825 */ /* 0x000fe200078e0210 */
[----:B------:R-:W-:-:S05]  /*18de0*/  IADD3 R18, P0, PT, R2, 0x4, RZ ;  /* 0x0000000402127810 */ /* 0x000fca0007f1e0ff */
[----:B------:R-:W-:Y:S01]  /*18df0*/  IMAD.X R19, RZ, RZ, R3, P0 ;  /* 0x000000ffff137224 */ /* 0x000fe200000e0603 */
[----:B------:R-:W-:-:S04]  /*18e00*/  ISETP.GE.U32.AND P0, PT, R18, R16, PT ;  /* 0x000000101200720c */ /* 0x000fc80003f06070 */
[----:B------:R-:W-:-:S04]  /*18e10*/  ISETP.GE.U32.AND.EX P0, PT, R19, R17, PT, P0 ;  /* 0x000000111300720c */ /* 0x000fc80003f06100 */
[----:B------:R-:W-:-:S13]  /*18e20*/  ISETP.LE.OR P0, PT, R32, R33, P0 ;  /* 0x000000212000720c */ /* 0x000fda0000703670 */
[----:B------:R-:W-:Y:S05]  /*18e30*/  @P0 BRA `(.L_x_7476) ;  /* 0x00000000006c0947 */ /* 0x000fea0003800000 */
.L_x_7536:
        /* <DEDUP_REMOVED lines=20> */
[----:B--2---:R-:W-:Y:S05]  /*18f80*/  CALL.ABS.NOINC R2 ;  /* 0x0000000002007343 */ /* 0x004fea0003c00000 */
.L_x_7535:
[----:B------:R-:W-:Y:S05]  /*18f90*/  BSYNC.RECONVERGENT B8 ;  /* 0x0000000000087941 */ /* 0x000fea0003800200 */
.L_x_7534:
[----:B------:R-:W-:-:S04]  /*18fa0*/  IADD3 R18, P0, PT, R18, 0x4, RZ ;  /* 0x0000000412127810 */ /* 0x000fc80007f1e0ff */
[----:B------:R-:W-:Y:S02]  /*18fb0*/  IADD3.X R19, PT, PT, RZ, R19, RZ, P0, !PT ;  /* 0x00000013ff137210 */ /* 0x000fe400007fe4ff */
[----:B------:R-:W-:-:S04]  /*18fc0*/  ISETP.GE.U32.AND P0, PT, R18, R16, PT ;  /* 0x000000101200720c */ /* 0x000fc80003f06070 */
[----:B------:R-:W-:-:S13]  /*18fd0*/  ISETP.GE.U32.AND.EX P0, PT, R19, R17, PT, P0 ;  /* 0x000000111300720c */ /* 0x000fda0003f06100 */
[----:B------:R-:W-:Y:S05]  /*18fe0*/  @!P0 BRA `(.L_x_7536) ;  /* 0xfffffffc00948947 */ /* 0x000fea000383ffff */
.L_x_7476:
[----:B------:R-:W-:Y:S05]  /*18ff0*/  BSYNC.RECONVERGENT B7 ;  /* 0x0000000000077941 */ /* 0x000fea0003800200 */
.L_x_7475:
[----:B------:R-:W-:Y:S01]  /*19000*/  VIADD R3, R45, 0x100 ;  /* 0x000001002d037836 */ /* 0x000fe20000000000 */
[----:B------:R-:W-:Y:S04]  /*19010*/  BSSY.RECONVERGENT B7, `(.L_x_7537) ;  /* 0x0000391000077945 */ /* 0x000fe80003800200 */
[----:B------:R-:W-:-:S13]  /*19020*/  ISETP.GE.AND P0, PT, R3, R54, PT ;  /* 0x000000360300720c */ /* 0x000fda0003f06270 */
[----:B------:R-:W-:Y:S05]  /*19030*/  @P0 BRA `(.L_x_7538) ;  /* 0x0000003800380947 */ /* 0x000fea0003800000 */
[----:B------:R-:W2:Y:S01]  /*19040*/  LDCU UR4, c[0x0][0x388] ;  /* 0x00007100ff0477ac */ /* 0x000ea20008000800 */
[----:B------:R-:W-:Y:S01]  /*19050*/  BSSY.RECONVERGENT B8, `(.L_x_7539) ;  /* 0x0000013000087945 */ /* 0x000fe20003800200 */
[----:B--2---:R-:W-:-:S13]  /*19060*/  ISETP.NE.AND P0, PT, R35, UR4, PT ;  /* 0x0000000423007c0c */ /* 0x004fda000bf05270 */
[----:B------:R-:W-:Y:S05]  /*19070*/  @!P0 BRA `(.L_x_7540) ;  /* 0x0000000000408947 */ /* 0x000fea0003800000 */
[----:B------:R-:W-:Y:S01]  /*19080*/  MOV R0, 0x0 ;  /* 0x0000000000007802 */ /* 0x000fe20000000f00 */
[----:B------:R-:W0:Y:S01]  /*19090*/  LDCU.64 UR4, c[0x4][0x128] ;  /* 0x01002500ff0477ac */ /* 0x000e220008000a00 */
[----:B------:R-:W-:Y:S02]  /*190a0*/  HFMA2 R12, -RZ, RZ, 0, 5.9604644775390625e-08 ;  /* 0x00000001ff0c7431 */ /* 0x000fe400000001ff */
[----:B------:R-:W-:Y:S01]  /*190b0*/  IMAD.MOV.U32 R8, RZ, RZ, 0x2c ;  /* 0x0000002cff087424 */ /* 0x000fe200078e00ff */
[----:B---3--:R2:W3:Y:S01]  /*190c0*/  LDC.64 R2, c[0x4][R0] ;  /* 0x0100000000027b82 */ /* 0x0084e20000000a00 */
        /* <DEDUP_REMOVED lines=8> */
[----:B--2---:R-:W-:-:S07]  /*19150*/  IMAD.U32 R11, RZ, RZ, UR9 ;  /* 0x00000009ff0b7e24 */ /* 0x004fce000f8e00ff */
[----:B------:R-:W-:-:S07]  /*19160*/  LEPC R20, `(.L_x_7540) ;  /* 0x000000001014794e */ /* 0x000fce0000000000 */
[----:B---34-:R-:W-:Y:S05]  /*19170*/  CALL.ABS.NOINC R2 ;  /* 0x0000000002007343 */ /* 0x018fea0003c00000 */
.L_x_7540:
[----:B------:R-:W-:Y:S05]  /*19180*/  BSYNC.RECONVERGENT B8 ;  /* 0x0000000000087941 */ /* 0x000fea0003800200 */
.L_x_7539:
[----:B------:R-:W0:Y:S01]  /*19190*/  LDCU UR4, c[0x0][0x398] ;  /* 0x00007300ff0477ac */ /* 0x000e220008000800 */
[----:B------:R-:W-:Y:S01]  /*191a0*/  BSSY.RECONVERGENT B8, `(.L_x_7541) ;  /* 0x0000013000087945 */ /* 0x000fe20003800200 */
[----:B0-----:R-:W-:-:S13]  /*191b0*/  ISETP.NE.AND P0, PT, R34, UR4, PT ;  /* 0x0000000422007c0c */ /* 0x001fda000bf05270 */
        /* <DEDUP_REMOVED lines=17> */
.L_x_7542:
[----:B------:R-:W-:Y:S05]  /*192d0*/  BSYNC.RECONVERGENT B8 ;  /* 0x0000000000087941 */ /* 0x000fea0003800200 */
.L_x_7541:
[----:B------:R-:W0:Y:S01]  /*192e0*/  LDCU UR4, c[0x0][0x390] ;  /* 0x00007200ff0477ac */ /* 0x000e220008000800 */
[----:B---3--:R-:W-:Y:S01]  /*192f0*/  IMAD.IADD R0, R37, 0x1, -R38 ;  /* 0x0000000125007824 */ /* 0x008fe200078e0a26 */
[----:B------:R-:W-:Y:S01]  /*19300*/  BSSY.RECONVERGENT B8, `(.L_x_7543) ;  /* 0x0000015000087945 */ /* 0x000fe20003800200 */
[----:B------:R-:W2:Y:S03]  /*19310*/  LDCU UR5, c[0x0][0x388] ;  /* 0x00007100ff0577ac */ /* 0x000ea60008000800 */
[C---:B0-----:R-:W-:Y:S02]  /*19320*/  ISETP.GT.AND P0, PT, R0.reuse, UR4, PT ;  /* 0x0000000400007c0c */ /* 0x041fe4000bf04270 */
[----:B--2---:R-:W-:-:S13]  /*19330*/  ISETP.GE.AND P1, PT, R0, UR5, PT ;  /* 0x0000000500007c0c */ /* 0x004fda000bf26270 */
[----:B------:R-:W-:Y:S05]  /*19340*/  @!P0 BRA P1, `(.L_x_7544) ;  /* 0x0000000000408947 */ /* 0x000fea0000800000 */
[----:B------:R-:W-:Y:S01]  /*19350*/  MOV R0, 0x0 ;  /* 0x0000000000007802 */ /* 0x000fe20000000f00 */
[----:B------:R-:W0:Y:S01]  /*19360*/  LDCU.64 UR4, c[0x4][0x128] ;  /* 0x01002500ff0477ac */ /* 0x000e220008000a00 */
[----:B------:R-:W-:Y:S02]  /*19370*/  HFMA2 R8, -RZ, RZ, 0, 2.6226043701171875e-06 ;  /* 0x0000002cff087431 */ /* 0x000fe400000001ff */
[----:B------:R-:W-:Y:S01]  /*19380*/  IMAD.MOV.U32 R12, RZ, RZ, 0x1 ;  /* 0x00000001ff0c7424 */ /* 0x000fe200078e00ff */
[----:B------:R2:W3:Y:S01]  /*19390*/  LDC.64 R2, c[0x4][R0] ;  /* 0x0100000000027b82 */ /* 0x0004e20000000a00 */
[----:B------:R-:W5:Y:S01]  /*193a0*/  LDCU.64 UR6, c[0x4][0x110] ;  /* 0x01002200ff0677ac */ /* 0x000f620008000a00 */
[----:B------:R-:W-:Y:S01]  /*193b0*/  IMAD.MOV.U32 R13, RZ, RZ, RZ ;  /* 0x000000ffff0d7224 */ /* 0x000fe200078e00ff */
[----:B------:R-:W1:Y:S01]  /*193c0*/  LDCU.64 UR8, c[0x4][0x8] ;  /* 0x01000100ff0877ac */ /* 0x000e620008000a00 */
[----:B0-----:R-:W-:Y:S01]  /*193d0*/  MOV R4, UR4 ;  /* 0x0000000400047c02 */ /* 0x001fe20008000f00 */
[----:B------:R-:W-:-:S02]  /*193e0*/  IMAD.U32 R5, RZ, RZ, UR5 ;  /* 0x00000005ff057e24 */ /* 0x000fc4000f8e00ff */
[----:B-----5:R-:W-:Y:S01]  /*193f0*/  IMAD.U32 R6, RZ, RZ, UR6 ;  /* 0x00000006ff067e24 */ /* 0x020fe2000f8e00ff */
[----:B------:R-:W-:Y:S01]  /*19400*/  MOV R7, UR7 ;  /* 0x0000000700077c02 */ /* 0x000fe20008000f00 */
[----:B-1----:R-:W-:Y:S02]  /*19410*/  IMAD.U32 R10, RZ, RZ, UR8 ;  /* 0x00000008ff0a7e24 */ /* 0x002fe4000f8e00ff */
[----:B--2---:R-:W-:-:S07]  /*19420*/  IMAD.U32 R11, RZ, RZ, UR9 ;  /* 0x00000009ff0b7e24 */ /* 0x004fce000f8e00ff */
[----:B------:R-:W-:-:S07]  /*19430*/  LEPC R20, `(.L_x_7544) ;  /* 0x000000001014794e */ /* 0x000fce0000000000 */
[----:B---34-:R-:W-:Y:S05]  /*19440*/  CALL.ABS.NOINC R2 ;  /* 0x0000000002007343 */ /* 0x018fea0003c00000 */
.L_x_7544:
[----:B------:R-:W-:Y:S05]  /*19450*/  BSYNC.RECONVERGENT B8 ;  /* 0x0000000000087941 */ /* 0x000fea0003800200 */
.L_x_7543:
[----:B------:R-:W0:Y:S01]  /*19460*/  LDCU.64 UR4, c[0x0][0x398] ;  /* 0x00007300ff0477ac */ /* 0x000e220008000a00 */
[----:B------:R-:W-:Y:S02]  /*19470*/  ISETP.GE.U32.AND P0, PT, R44, 0x7, PT ;  /* 0x000000072c00780c */ /* 0x000fe40003f06070 */
[----:B------:R-:W-:Y:S01]  /*19480*/  CS2R R22, SRZ ;  /* 0x0000000000167805 */ /* 0x000fe2000001ff00 */
[----:B------:R-:W-:Y:S02]  /*19490*/  IMAD.MOV.U32 R0, RZ, RZ, R44 ;  /* 0x000000ffff007224 */ /* 0x000fe400078e002c */
[----:B0-----:R-:W-:Y:S02]  /*194a0*/  IMAD R3, R51, UR4, RZ ;  /* 0x0000000433037c24 */ /* 0x001fe4000f8e02ff */
[----:B------:R-:W-:-:S04]  /*194b0*/  IMAD.WIDE.U32 R8, R50, UR4, RZ ;  /* 0x0000000432087c25 */ /* 0x000fc8000f8e00ff */
[----:B------:R-:W-:-:S05]  /*194c0*/  IMAD R3, R50, UR5, R3 ;  /* 0x0000000532037c24 */ /* 0x000fca000f8e0203 */
[----:B------:R-:W-:Y:S01]  /*194d0*/  IADD3 R7, PT, PT, R9, R3, RZ ;  /* 0x0000000309077210 */ /* 0x000fe20007ffe0ff */
        /* <DEDUP_REMOVED lines=9> */
.L_x_7571:
[----:B------:R-:W0:Y:S01]  /*19570*/  LDC.64 R14, c[0x0][0x3a8] ;  /* 0x0000ea00ff0e7b82 */ /* 0x000e220000000a00 */
[----:B----4-:R-:W-:-:S04]  /*19580*/  VIADD R16, R3, 0x3 ;  /* 0x0000000303107836 */ /* 0x010fc80000000000 */
        /* <DEDUP_REMOVED lines=26> */
.L_x_7548:
[----:B------:R-:W-:Y:S01]  /*19730*/  IMAD.MOV.U32 R10, RZ, RZ, R8 ;  /* 0x000000ffff0a7224 */ /* 0x000fe200078e0008 */
[----:B------:R-:W-:Y:S01]  /*19740*/  MOV R5, R15 ;  /* 0x0000000f00057202 */ /* 0x000fe20000000f00 */
[----:B------:R-:W-:Y:S01]  /*19750*/  IMAD.MOV.U32 R6, RZ, RZ, R14 ;  /* 0x000000ffff067224 */ /* 0x000fe200078e000e */
[----:B------:R-:W-:-:S07]  /*19760*/  MOV R4, 0x19780 ;  /* 0x0001978000047802 */ /* 0x000fce0000000f00 */
[----:B-1----:R-:W-:Y:S05]  /*19770*/  CALL.REL.NOINC `($__internal_16_$__cuda_sm20_div_s64) ;  /* 0x000000a400487944 */ /* 0x002fea0003c00000 */
[----:B------:R-:W-:Y:S02]  /*19780*/  IMAD.MOV.U32 R18, RZ, RZ, R6 ;  /* 0x000000ffff127224 */ /* 0x000fe400078e0006 */
[----:B------:R-:W-:-:S07]  /*19790*/  IMAD.MOV.U32 R19, RZ, RZ, R5 ;  /* 0x000000ffff137224 */ /* 0x000fce00078e0005 */
.L_x_7549:
[----:B------:R-:W-:Y:S05]  /*197a0*/  BSYNC.RECONVERGENT B1 ;  /* 0x0000000000017941 */ /* 0x000fea0003800200 */
.L_x_7547:
[----:B------:R-:W0:Y:S01]  /*197b0*/  LDC.64 R20, c[0x0][0x3a8] ;  /* 0x0000ea00ff147b82 */ /* 0x000e220000000a00 */
[----:B------:R-:W-:-:S07]  /*197c0*/  IADD3 R0, PT, PT, R3, 0x2, RZ ;  /* 0x0000000203007810 */ /* 0x000fce0007ffe0ff */
        /* <DEDUP_REMOVED lines=40> */
.L_x_7551:
        /* <DEDUP_REMOVED lines=8> */
.L_x_7552:
[----:B------:R-:W-:Y:S05]  /*19ad0*/  BSYNC.RECONVERGENT B1 ;  /* 0x0000000000017941 */ /* 0x000fea0003800200 */
.L_x_7550:
        /* <DEDUP_REMOVED lines=44> */
.L_x_7554:
        /* <DEDUP_REMOVED lines=8> */
.L_x_7555:
[----:B------:R-:W-:Y:S05]  /*19e20*/  BSYNC.RECONVERGENT B1 ;  /* 0x0000000000017941 */ /* 0x000fea0003800200 */
.L_x_7553:
        /* <DEDUP_REMOVED lines=44> */
.L_x_7557:
        /* <DEDUP_REMOVED lines=8> */
.L_x_7558:
[----:B------:R-:W-:Y:S05]  /*1a170*/  BSYNC.RECONVERGENT B1 ;  /* 0x0000000000017941 */ /* 0x000fea0003800200 */
.L_x_7556:
        /* <DEDUP_REMOVED lines=44> */
.L_x_7560:
        /* <DEDUP_REMOVED lines=8> */
.L_x_7561:
[----:B------:R-:W-:Y:S05]  /*1a4c0*/  BSYNC.RECONVERGENT B1 ;  /* 0x0000000000017941 */ /* 0x000fea0003800200 */
.L_x_7559:
        /* <DEDUP_REMOVED lines=44> */
.L_x_7563:
        /* <DEDUP_REMOVED lines=8> */
.L_x_7564:
[----:B------:R-:W-:Y:S05]  /*1a810*/  BSYNC.RECONVERGENT B1 ;  /* 0x0000000000017941 */ /* 0x000fea0003800200 */
.L_x_7562:
        /* <DEDUP_REMOVED lines=44> */
.L_x_7566:
        /* <DEDUP_REMOVED lines=8> */
.L_x_7567:
[----:B------:R-:W-:Y:S05]  /*1ab60*/  BSYNC.RECONVERGENT B1 ;  /* 0x0000000000017941 */ /* 0x000fea0003800200 */
.L_x_7565:
        /* <DEDUP_REMOVED lines=44> */
.L_x_7569:
        /* <DEDUP_REMOVED lines=8> */
.L_x_7570:
[----:B------:R-:W-:Y:S05]  /*1aeb0*/  BSYNC.RECONVERGENT B1 ;  /* 0x0000000000017941 */ /* 0x000fea0003800200 */
.L_x_7568:
        /* <DEDUP_REMOVED lines=12> */
[----:B------:R-:W-:Y:S02]  /*1af80*/  IMAD R9, R9, R22, RZ ;  /* 0x0000001609097224 */ /* 0x000fe400078e02ff */
[----:B------:R-:W-:Y:S02]  /*1af90*/  IMAD.MOV.U32 R16, RZ, RZ, R14 ;  /* 0x000000ffff107224 */ /* 0x000fe400078e000e */
        /* <DEDUP_REMOVED lines=8> */
.L_x_7546:
[----:B------:R-:W-:-:S07]  /*1b020*/  VIADD R0, R3, 0x3 ;  /* 0x0000000303007836 */ /* 0x000fce0000000000 */
.L_x_7545:
[----:B------:R-:W-:-:S13]  /*1b030*/  ISETP.NE.AND P0, PT, R57, RZ, PT ;  /* 0x000000ff3900720c */ /* 0x000fda0003f05270 */
[----:B------:R-:W-:Y:S05]  /*1b040*/  @!P0 BRA `(.L_x_7572) ;  /* 0x00000014009c8947 */ /* 0x000fea0003800000 */
[----:B------:R-:W-:-:S13]  /*1b050*/  ISETP.GE.U32.AND P0, PT, R57, 0x4, PT ;  /* 0x000000043900780c */ /* 0x000fda0003f06070 */
[----:B------:R-:W-:Y:S05]  /*1b060*/  @!P0 BRA `(.L_x_7573) ;  /* 0x0000000c00348947 */ /* 0x000fea0003800000 */
[----:B----4-:R-:W0:Y:S02]  /*1b070*/  LDC.64 R16, c[0x0][0x3a8] ;  /* 0x0000ea00ff107b82 */ /* 0x010e240000000a00 */
        /* <DEDUP_REMOVED lines=21> */
[----:B------:R-:W-:Y:S01]  /*1b1d0*/  ISETP.GE.U32.AND P1, PT, R3, R16, PT ;  /* 0x000000100300720c */ /* 0x000fe20003f26070 */
[----:B------:R-:W-:-:S12]  /*1b1e0*/  HFMA2 R3, -RZ, RZ, 0, 0 ;  /* 0x00000000ff037431 */ /* 0x000fd800000001ff */
[----:B------:R-:W-:Y:S01]  /*1b1f0*/  @P1 VIADD R2, R2, 0x1 ;  /* 0x0000000102021836 */ /* 0x000fe20000000000 */
[----:B------:R-:W-:Y:S01]  /*1b200*/  @!P2 LOP3.LUT R2, RZ, R16, RZ, 0x33, !PT ;  /* 0x00000010ff02a212 */ /* 0x000fe200078e33ff */
[----:B------:R-:W-:Y:S06]  /*1b210*/  BRA `(.L_x_7576) ;  /* 0x00000000001c7947 */ /* 0x000fec0003800000 */
.L_x_7575:
[----:B------:R-:W-:Y:S01]  /*1b220*/  IMAD.MOV.U32 R10, RZ, RZ, R8 ;  /* 0x000000ffff0a7224 */ /* 0x000fe200078e0008 */
[----:B------:R-:W-:Y:S01]  /*1b230*/  MOV R5, R17 ;  /* 0x0000001100057202 */ /* 0x000fe20000000f00 */
[----:B------:R-:W-:Y:S01]  /*1b240*/  IMAD.MOV.U32 R6, RZ, RZ, R16 ;  /* 0x000000ffff067224 */ /* 0x000fe200078e0010 */
[----:B------:R-:W-:-:S07]  /*1b250*/  MOV R4, 0x1b270 ;  /* 0x0001b27000047802 */ /* 0x000fce0000000f00 */
[----:B-1----:R-:W-:Y:S05]  /*1b260*/  CALL.REL.NOINC `($__internal_16_$__cuda_sm20_div_s64) ;  /* 0x00000088008c7944 */ /* 0x002fea0003c00000 */
[----:B------:R-:W-:Y:S02]  /*1b270*/  IMAD.MOV.U32 R2, RZ, RZ, R6 ;  /* 0x000000ffff027224 */ /* 0x000fe400078e0006 */
[----:B------:R-:W-:-:S07]  /*1b280*/  IMAD.MOV.U32 R3, RZ, RZ, R5 ;  /* 0x000000ffff037224 */ /* 0x000fce00078e0005 */
.L_x_7576:
[----:B------:R-:W-:Y:S05]  /*1b290*/  BSYNC.RECONVERGENT B0 ;  /* 0x0000000000007941 */ /* 0x000fea0003800200 */
.L_x_7574:
        /* <DEDUP_REMOVED lines=42> */
.L_x_7578:
        /* <DEDUP_REMOVED lines=8> */
.L_x_7579:
[----:B------:R-:W-:Y:S05]  /*1b5c0*/  BSYNC.RECONVERGENT B0 ;  /* 0x0000000000007941 */ /* 0x000fea0003800200 */
.L_x_7577:
[----:B------:R-:W0:Y:S01]  /*1b5d0*/  LDC.64 R6, c[0x0][0x3a8] ;  /* 0x0000ea00ff067b82 */ /* 0x000e220000000a00 */
[----:B------:R-:W-:-:S07]  /*1b5e0*/  VIADD R8, R0, 0xfffffffe ;  /* 0xfffffffe00087836 */ /* 0x000fce0000000000 */
[----:B------:R-:W2:Y:S01]  /*1b5f0*/  LDC.64 R4, c[0x0][0x3b0] ;  /* 0x0000ec00ff047b82 */ /* 0x000ea20000000a00 */
[----:B0-----:R-:W-:-:S04]  /*1b600*/  IMAD.WIDE.U32 R6, R8, 0x8, R6 ;  /* 0x0000000808067825 */ /* 0x001fc800078e0006 */
[----:B--2---:R-:W-:Y:S02]  /*1b610*/  IMAD.WIDE.U32 R4, R18, 0x8, R4 ;  /* 0x0000000812047825 */ /* 0x004fe400078e0004 */
        /* <DEDUP_REMOVED lines=37> */
.L_x_7581:
        /* <DEDUP_REMOVED lines=8> */
.L_x_7582:
[----:B------:R-:W-:Y:S05]  /*1b8f0*/  BSYNC.RECONVERGENT B0 ;  /* 0x0000000000007941 */ /* 0x000fea0003800200 */
.L_x_7580:
        /* <DEDUP_REMOVED lines=44> */
.L_x_7584:
        /* <DEDUP_REMOVED lines=8> */
.L_x_7585:
[----:B------:R-:W-:Y:S05]  /*1bc40*/  BSYNC.RECONVERGENT B0 ;  /* 0x0000000000007941 */ /* 0x000fea0003800200 */
.L_x_7583:
        /* <DEDUP_REMOVED lines=15> */
.L_x_7573:
[----:B------:R-:W-:-:S13]  /*1bd40*/  ISETP.NE.AND P0, PT, R58, RZ, PT ;  /* 0x000000ff3a00720c */ /* 0x000fda0003f05270 */
[----:B------:R-:W-:Y:S05]  /*1bd50*/  @!P0 BRA `(.L_x_7572) ;  /* 0x0000000800588947 */ /* 0x000fea0003800000 */
[----:B------:R-:W-:-:S13]  /*1bd60*/  ISETP.NE.AND P0, PT, R56, RZ, PT ;  /* 0x000000ff3800720c */ /* 0x000fda0003f05270 */
[----:B------:R-:W-:Y:S05]  /*1bd70*/  @!P0 BRA `(.L_x_7586) ;  /* 0x0000000400948947 */ /* 0x000fea0003800000 */
[----:B------:R-:W0:Y:S02]  /*1bd80*/  LDC.64 R2, c[0x0][0x3a8] ;  /* 0x0000ea00ff027b82 */ /* 0x000e240000000a00 */
[----:B0-----:R-:W-:-:S05]  /*1bd90*/  IMAD.WIDE.U32 R2, R0, 0x8, R2 ;  /* 0x0000000800027825 */ /* 0x001fca00078e0002 */
[----:B----4-:R-:W2:Y:S01]  /*1bda0*/  LDG.E.64 R16, desc[UR36][R2.64] ;  /* 0x0000002402107981 */ /* 0x010ea2000c1e1b00 */
        /* <DEDUP_REMOVED lines=19> */
[----:B------:R-:W-:Y:S01]  /*1bee0*/  ISETP.GE.U32.AND P1, PT, R3, R16, PT ;  /* 0x000000100300720c */ /* 0x000fe20003f26070 */
[----:B------:R-:W-:-:S12]  /*1bef0*/  IMAD.MOV.U32 R3, RZ, RZ, RZ ;  /* 0x000000ffff037224 */ /* 0x000fd800078e00ff */
[----:B------:R-:W-:Y:S01]  /*1bf00*/  @P1 VIADD R2, R2, 0x1 ;  /* 0x0000000102021836 */ /* 0x000fe20000000000 */
[----:B------:R-:W-:Y:S01]  /*1bf10*/  @!P2 LOP3.LUT R2, RZ, R16, RZ, 0x33, !PT ;  /* 0x00000010ff02a212 */ /* 0x000fe200078e33ff */
[----:B------:R-:W-:Y:S06]  /*1bf20*/  BRA `(.L_x_7589) ;  /* 0x00000000001c7947 */ /* 0x000fec0003800000 */
.L_x_7588:
[----:B------:R-:W-:Y:S01]  /*1bf30*/  MOV R10, R8 ;  /* 0x00000008000a7202 */ /* 0x000fe20000000f00 */
[----:B------:R-:W-:Y:S01]  /*1bf40*/  IMAD.MOV.U32 R6, RZ, RZ, R16 ;  /* 0x000000ffff067224 */ /* 0x000fe200078e0010 */
[----:B------:R-:W-:Y:S01]  /*1bf50*/  MOV R4, 0x1bf80 ;  /* 0x0001bf8000047802 */ /* 0x000fe20000000f00 */
[----:B------:R-:W-:-:S07]  /*1bf60*/  IMAD.MOV.U32 R5, RZ, RZ, R17 ;  /* 0x000000ffff057224 */ /* 0x000fce00078e0011 */
[----:B-1----:R-:W-:Y:S05]  /*1bf70*/  CALL.REL.NOINC `($__internal_16_$__cuda_sm20_div_s64) ;  /* 0x0000007c00487944 */ /* 0x002fea0003c00000 */
[----:B------:R-:W-:Y:S01]  /*1bf80*/  MOV R2, R6 ;  /* 0x0000000600027202 */ /* 0x000fe20000000f00 */
[----:B------:R-:W-:-:S07]  /*1bf90*/  IMAD.MOV.U32 R3, RZ, RZ, R5 ;  /* 0x000000ffff037224 */ /* 0x000fce00078e0005 */
.L_x_7589:
[----:B------:R-:W-:Y:S05]  /*1bfa0*/  BSYNC.RECONVERGENT B0 ;  /* 0x0000000000007941 */ /* 0x000fea0003800200 */
.L_x_7587:
        /* <DEDUP_REMOVED lines=42> */
.L_x_7591:
        /* <DEDUP_REMOVED lines=8> */
.L_x_7592:
[----:B------:R-:W-:Y:S05]  /*1c2d0*/  BSYNC.RECONVERGENT B0 ;  /* 0x0000000000007941 */ /* 0x000fea0003800200 */
.L_x_7590:
[----:B------:R-:W0:Y:S02]  /*1c2e0*/  LDC.64 R4, c[0x0][0x3b0] ;  /* 0x0000ec00ff047b82 */ /* 0x000e240000000a00 */
[----:B0-----:R-:W-:-:S06]  /*1c2f0*/  IMAD.WIDE.U32 R4, R20, 0x8, R4 ;  /* 0x0000000814047825 */ /* 0x001fcc00078e0004 */
[----:B------:R-:W2:Y:S01]  /*1c300*/  LDG.E.64 R4, desc[UR36][R4.64] ;  /* 0x0000002404047981 */ /* 0x000ea2000c1e1b00 */
[----:B------:R-:W-:Y:S01]  /*1c310*/  IADD3 R11, P0, PT, RZ, -R8, RZ ;  /* 0x80000008ff0b7210 */ /* 0x000fe20007f1e0ff */
[----:B------:R-:W-:Y:S01]  /*1c320*/  IMAD.MOV.U32 R16, RZ, RZ, R18 ;  /* 0x000000ffff107224 */ /* 0x000fe200078e0012 */
[----:B------:R-:W-:Y:S02]  /*1c330*/  IADD3 R0, PT, PT, R0, -0x2, RZ ;  /* 0xfffffffe00007810 */ /* 0x000fe40007ffe0ff */
[----:B------:R-:W-:Y:S01]  /*1c340*/  IADD3.X R9, PT, PT, RZ, ~R7, RZ, P0, !PT ;  /* 0x80000007ff097210 */ /* 0x000fe200007fe4ff */
        /* <DEDUP_REMOVED lines=8> */
.L_x_7586:
        /* <DEDUP_REMOVED lines=31> */
.L_x_7594:
[----:B------:R-:W-:Y:S01]  /*1c5c0*/  IMAD.MOV.U32 R9, RZ, RZ, R2 ;  /* 0x000000ffff097224 */ /* 0x000fe200078e0002 */
[----:B------:R-:W-:Y:S01]  /*1c5d0*/  MOV R30, R8 ;  /* 0x00000008001e7202 */ /* 0x000fe20000000f00 */
[----:B------:R-:W-:Y:S01]  /*1c5e0*/  IMAD.MOV.U32 R12, RZ, RZ, R3 ;  /* 0x000000ffff0c7224 */ /* 0x000fe200078e0003 */
[----:B------:R-:W-:Y:S01]  /*1c5f0*/  MOV R13, 0x1c620 ;  /* 0x0001c620000d7802 */ /* 0x000fe20000000f00 */
[----:B------:R-:W-:-:S07]  /*1c600*/  IMAD.MOV.U32 R14, RZ, RZ, R7 ;  /* 0x000000ffff0e7224 */ /* 0x000fce00078e0007 */
[----:B-1--4-:R-:W-:Y:S05]  /*1c610*/  CALL.REL.NOINC `($__internal_17_$__cuda_sm20_rem_s64) ;  /* 0x0000007800f07944 */ /* 0x012fea0003c00000 */
[----:B------:R-:W-:Y:S01]  /*1c620*/  IMAD.MOV.U32 R2, RZ, RZ, R6 ;  /* 0x000000ffff027224 */ /* 0x000fe200078e0006 */
[----:B------:R-:W-:-:S07]  /*1c630*/  MOV R3, R7 ;  /* 0x0000000700037202 */ /* 0x000fce0000000f00 */
.L_x_7595:
[----:B------:R-:W-:Y:S05]  /*1c640*/  BSYNC.RECONVERGENT B0 ;  /* 0x0000000000007941 */ /* 0x000fea0003800200 */
.L_x_7593:
[----:B------:R-:W0:Y:S02]  /*1c650*/  LDC.64 R4, c[0x0][0x3b0] ;  /* 0x0000ec00ff047b82 */ /* 0x000e240000000a00 */
[----:B0-----:R-:W-:-:S06]  /*1c660*/  IMAD.WIDE.U32 R4, R0, 0x8, R4 ;  /* 0x0000000800047825 */ /* 0x001fcc00078e0004 */
[----:B------:R-:W2:Y:S02]  /*1c670*/  LDG.E.64 R4, desc[UR36][R4.64] ;  /* 0x0000002404047981 */ /* 0x000ea4000c1e1b00 */
[----:B--2---:R-:W-:Y:S02]  /*1c680*/  IMAD R3, R3, R4, RZ ;  /* 0x0000000403037224 */ /* 0x004fe400078e02ff */
[----:B------:R-:W-:-:S04]  /*1c690*/  IMAD.WIDE.U32 R22, R4, R2, R22 ;  /* 0x0000000204167225 */ /* 0x000fc800078e0016 */
[----:B------:R-:W-:-:S04]  /*1c6a0*/  IMAD R3, R5, R2, R3 ;  /* 0x0000000205037224 */ /* 0x000fc800078e0203 */
[----:B------:R-:W-:-:S07]  /*1c6b0*/  IMAD.IADD R23, R23, 0x1, R3 ;  /* 0x0000000117177824 */ /* 0x000fce00078e0203 */
.L_x_7572:
[----:B------:R-:W4:Y:S02]  /*1c6c0*/  LDCU.64 UR4, c[0x0][0x3b8] ;  /* 0x00007700ff0477ac */ /* 0x000f240008000a00 */
[----:B----4-:R-:W-:-:S04]  /*1c6d0*/  LEA R16, P0, R22, UR4, 0x2 ;  /* 0x0000000416107c11 */ /* 0x010fc8000f8010ff */
        /* <DEDUP_REMOVED lines=9> */
.L_x_7598:
        /* <DEDUP_REMOVED lines=21> */
.L_x_7597:
[----:B------:R-:W-:Y:S05]  /*1c8c0*/  BSYNC.RECONVERGENT B8 ;  /* 0x0000000000087941 */ /* 0x000fea0003800200 */
.L_x_7596:
[----:B------:R-:W-:-:S04]  /*1c8d0*/  IADD3 R18, P0, PT, R18, 0x4, RZ ;  /* 0x0000000412127810 */ /* 0x000fc80007f1e0ff */
[----:B------:R-:W-:Y:S02]  /*1c8e0*/  IADD3.X R19, PT, PT, RZ, R19, RZ, P0, !PT ;  /* 0x00000013ff137210 */ /* 0x000fe400007fe4ff */
[----:B------:R-:W-:-:S04]  /*1c8f0*/  ISETP.GE.U32.AND P0, PT, R18, R16, PT ;  /* 0x000000101200720c */ /* 0x000fc80003f06070 */
[----:B------:R-:W-:-:S13]  /*1c900*/  ISETP.GE.U32.AND.EX P0, PT, R19, R17, PT, P0 ;  /* 0x000000111300720c */ /* 0x000fda0003f06100 */
[----:B------:R-:W-:Y:S05]  /*1c910*/  @!P0 BRA `(.L_x_7598) ;  /* 0xfffffffc00948947 */ /* 0x000fea000383ffff */
.L_x_7538:
[----:B------:R-:W-:Y:S05]  /*1c920*/  BSYNC.RECONVERGENT B7 ;  /* 0x0000000000077941 */ /* 0x000fea0003800200 */
.L_x_7537:
[----:B------:R-:W-:Y:S01]  /*1c930*/  VIADD R3, R45, 0x180 ;  /* 0x000001802d037836 */ /* 0x000fe20000000000 */
[----:B------:R-:W-:Y:S04]  /*1c940*/  BSSY.RECONVERGENT B7, `(.L_x_7599) ;  /* 0x0000393000077945 */ /* 0x000fe80003800200 */
[----:B------:R-:W-:-:S13]  /*1c950*/  ISETP.GE.AND P0, PT, R3, R54, PT ;  /* 0x000000360300720c */ /* 0x000fda0003f06270 */
[----:B------:R-:W-:Y:S05]  /*1c960*/  @P0 BRA `(.L_x_7600) ;  /* 0x0000003800400947 */ /* 0x000fea0003800000 */
[----:B------:R-:W0:Y:S01]  /*1c970*/  LDCU UR4, c[0x0][0x388] ;  /* 0x00007100ff0477ac */ /* 0x000e220008000800 */
[----:B------:R-:W-:Y:S01]  /*1c980*/  BSSY.RECONVERGENT B8, `(.L_x_7601) ;  /* 0x0000013000087945 */ /* 0x000fe20003800200 */
[----:B0-----:R-:W-:-:S13]  /*1c990*/  ISETP.NE.AND P0, PT, R41, UR4, PT ;  /* 0x0000000429007c0c */ /* 0x001fda000bf05270 */
[----:B------:R-:W-:Y:S05]  /*1c9a0*/  @!P0 BRA `(.L_x_7602) ;  /* 0x0000000000408947 */ /* 0x000fea0003800000 */
[----:B--2---:R-:W-:Y:S01]  /*1c9b0*/  MOV R0, 0x0 ;  /* 0x0000000000007802 */ /* 0x004fe20000000f00 */
        /* <DEDUP_REMOVED lines=15> */
.L_x_7602:
[----:B------:R-:W-:Y:S05]  /*1cab0*/  BSYNC.RECONVERGENT B8 ;  /* 0x0000000000087941 */ /* 0x000fea0003800200 */
.L_x_7601:
        /* <DEDUP_REMOVED lines=20> */
.L_x_7604:
[----:B------:R-:W-:Y:S05]  /*1cc00*/  BSYNC.RECONVERGENT B8 ;  /* 0x0000000000087941 */ /* 0x000fea0003800200 */
.L_x_7603:
[----:B------:R-:W0:Y:S01]  /*1cc10*/  LDCU UR4, c[0x0][0x390] ;  /* 0x00007200ff0477ac */ /* 0x000e220008000800 */
[----:B-12---:R-:W-:Y:S01]  /*1cc20*/  IMAD.IADD R0, R42, 0x1, -R43 ;  /* 0x000000012a007824 */ /* 0x006fe200078e0a2b */
[----:B------:R-:W-:Y:S01]  /*1cc30*/  BSSY.RECONVERGENT B8, `(.L_x_7605) ;  /* 0x0000015000087945 */ /* 0x000fe20003800200 */
[----:B------:R-:W1:Y:S03]  /*1cc40*/  LDCU UR5, c[0x0][0x388] ;  /* 0x00007100ff0577ac */ /* 0x000e660008000800 */
[C---:B0-----:R-:W-:Y:S02]  /*1cc50*/  ISETP.GT.AND P0, PT, R0.reuse, UR4, PT ;  /* 0x0000000400007c0c */ /* 0x041fe4000bf04270 */
[----:B-1----:R-:W-:-:S13]  /*1cc60*/  ISETP.GE.AND P1, PT, R0, UR5, PT ;  /* 0x0000000500007c0c */ /* 0x002fda000bf26270 */
[----:B------:R-:W-:Y:S05]  /*1cc70*/  @!P0 BRA P1, `(.L_x_7606) ;  /* 0x0000000000408947 */ /* 0x000fea0000800000 */
[----:B------:R-:W-:Y:S01]  /*1cc80*/  MOV R0, 0x0 ;  /* 0x0000000000007802 */ /* 0x000fe20000000f00 */
[----:B------:R-:W0:Y:S01]  /*1cc90*/  LDCU.64 UR4, c[0x4][0x128] ;  /* 0x01002500ff0477ac */ /* 0x000e220008000a00 */
[----:B------:R-:W-:Y:S02]  /*1cca0*/  HFMA2 R8, -RZ, RZ, 0, 2.6226043701171875e-06 ;  /* 0x0000002cff087431 */ /* 0x000fe400000001ff */
[----:B------:R-:W-:Y:S01]  /*1ccb0*/  IMAD.MOV.U32 R12, RZ, RZ, 0x1 ;  /* 0x00000001ff0c7424 */ /* 0x000fe200078e00ff */
[----:B---3--:R1:W2:Y:S01]  /*1ccc0*/  LDC.64 R2, c[0x4][R0] ;  /* 0x0100000000027b82 */ /* 0x0082a20000000a00 */
        /* <DEDUP_REMOVED lines=11> */
.L_x_7606:
[----:B------:R-:W-:Y:S05]  /*1cd80*/  BSYNC.RECONVERGENT B8 ;  /* 0x0000000000087941 */ /* 0x000fea0003800200 */
.L_x_7605:
[----:B------:R-:W0:Y:S01]  /*1cd90*/  LDCU.64 UR4, c[0x0][0x398] ;  /* 0x00007300ff0477ac */ /* 0x000e220008000a00 */
[----:B------:R-:W-:Y:S01]  /*1cda0*/  ISETP.GE.U32.AND P0, PT, R44, 0x7, PT ;  /* 0x000000072c00780c */ /* 0x000fe20003f06070 */
[----:B------:R-:W-:Y:S02]  /*1cdb0*/  IMAD.MOV.U32 R0, RZ, RZ, RZ ;  /* 0x000000ffff007224 */ /* 0x000fe400078e00ff */
[----:B------:R-:W-:Y:S02]  /*1cdc0*/  IMAD.MOV.U32 R22, RZ, RZ, RZ ;  /* 0x000000ffff167224 */ /* 0x000fe400078e00ff */
[----:B0-----:R-:W-:Y:S02]  /*1cdd0*/  IMAD R3, R53, UR4, RZ ;  /* 0x0000000435037c24 */ /* 0x001fe4000f8e02ff */
[----:B------:R-:W-:-:S04]  /*1cde0*/  IMAD.WIDE.U32 R8, R52, UR4, RZ ;  /* 0x0000000434087c25 */ /* 0x000fc8000f8e00ff */
[----:B------:R-:W-:-:S05]  /*1cdf0*/  IMAD R3, R52, UR5, R3 ;  /* 0x0000000534037c24 */ /* 0x000fca000f8e0203 */
[----:B------:R-:W-:Y:S01]  /*1ce00*/  IADD3 R7, PT, PT, R9, R3, RZ ;  /* 0x0000000309077210 */ /* 0x000fe20007ffe0ff */
[----:B------:R-:W-:Y:S06]  /*1ce10*/  @!P0 BRA `(.L_x_7607) ;  /* 0x0000001800b48947 */ /* 0x000fec0003800000 */
[----:B------:R-:W0:Y:S01]  /*1ce20*/  LDCU UR4, c[0x0][0x3a0] ;  /* 0x00007400ff0477ac */ /* 0x000e220008000800 */
[----:B------:R-:W1:Y:S01]  /*1ce30*/  LDC.64 R30, c[0x0][0x3a8] ;  /* 0x0000ea00ff1e7b82 */ /* 0x000e620000000a00 */
[----:B------:R-:W-:Y:S01]  /*1ce40*/  BSSY.RECONVERGENT B0, `(.L_x_7608) ;  /* 0x00001a9000007945 */ /* 0x000fe20003800200 */
[----:B------:R-:W-:Y:S01]  /*1ce50*/  MOV R0, RZ ;  /* 0x000000ff00007202 */ /* 0x000fe20000000f00 */
[----:B------:R-:W-:Y:S01]  /*1ce60*/  IMAD.MOV.U32 R22, RZ, RZ, RZ ;  /* 0x000000ffff167224 */ /* 0x000fe200078e00ff */
[----:B0-----:R-:W-:Y:S02]  /*1ce70*/  ULOP3.LUT UR5, UR4, 0xfffffff8, URZ, 0xc0, !UPT ;  /* 0xfffffff804057892 */ /* 0x001fe4000f8ec0ff */
[----:B------:R-:W-:Y:S02]  /*1ce80*/  UIADD3 UR4, UPT, UPT, UR4, -0x4, URZ ;  /* 0xfffffffc04047890 */ /* 0x000fe4000fffe0ff */
[----:B------:R-:W-:-:S04]  /*1ce90*/  UIADD3 UR5, UPT, UPT, -UR5, URZ, URZ ;  /* 0x000000ff05057290 */ /* 0x000fc8000fffe1ff */
[----:B------:R-:W-:Y:S02]  /*1cea0*/  IMAD.U32 R3, RZ, RZ, UR4 ;  /* 0x00000004ff037e24 */ /* 0x000fe4000f8e00ff */
[----:B---3--:R-:W-:-:S07]  /*1ceb0*/  MOV R2, UR5 ;  /* 0x0000000500027c02 */ /* 0x008fce0008000f00 */
.L_x_7633:
[----:B------:R-:W-:-:S04]  /*1cec0*/  VIADD R17, R3, 0x3 ;  /* 0x0000000303117836 */ /* 0x000fc80000000000 */
[----:B-1----:R-:W-:-:S06]  /*1ced0*/  IMAD.WIDE.U32 R14, R17, 0x8, R30 ;  /* 0x00000008110e7825 */ /* 0x002fcc00078e001e */
        /* <DEDUP_REMOVED lines=25> */
.L_x_7610:
[----:B------:R-:W-:Y:S01]  /*1d070*/  IMAD.MOV.U32 R10, RZ, RZ, R8 ;  /* 0x000000ffff0a7224 */ /* 0x000fe200078e0008 */
[----:B------:R-:W-:Y:S01]  /*1d080*/  MOV R5, R15 ;  /* 0x0000000f00057202 */ /* 0x000fe20000000f00 */
[----:B------:R-:W-:Y:S01]  /*1d090*/  IMAD.MOV.U32 R6, RZ, RZ, R14 ;  /* 0x000000ffff067224 */ /* 0x000fe200078e000e */
[----:B------:R-:W-:-:S07]  /*1d0a0*/  MOV R4, 0x1d0c0 ;  /* 0x0001d0c000047802 */ /* 0x000fce0000000f00 */
[----:B----4-:R-:W-:Y:S05]  /*1d0b0*/  CALL.REL.NOINC `($__internal_16_$__cuda_sm20_div_s64) ;  /* 0x0000006800f87944 */ /* 0x010fea0003c00000 */
[----:B------:R-:W-:Y:S02]  /*1d0c0*/  IMAD.MOV.U32 R18, RZ, RZ, R6 ;  /* 0x000000ffff127224 */ /* 0x000fe400078e0006 */
[----:B------:R-:W-:-:S07]  /*1d0d0*/  IMAD.MOV.U32 R19, RZ, RZ, R5 ;  /* 0x000000ffff137224 */ /* 0x000fce00078e0005 */
.L_x_7611:
[----:B------:R-:W-:Y:S05]  /*1d0e0*/  BSYNC.RECONVERGENT B1 ;  /* 0x0000000000017941 */ /* 0x000fea0003800200 */
.L_x_7609:
[----:B------:R-:W0:Y:S01]  /*1d0f0*/  LDC.64 R32, c[0x0][0x3b0] ;  /* 0x0000ec00ff207b82 */ /* 0x000e220000000a00 */
[----:B----4-:R-:W-:-:S05]  /*1d100*/  IADD3 R16, PT, PT, R3, 0x2, RZ ;  /* 0x0000000203107810 */ /* 0x010fca0007ffe0ff */
[----:B------:R-:W-:-:S06]  /*1d110*/  IMAD.WIDE.U32 R20, R16, 0x8, R30 ;  /* 0x0000000810147825 */ /* 0x000fcc00078e001e */
[----:B------:R-:W2:Y:S01]  /*1d120*/  LDG.E.64 R20, desc[UR36][R20.64] ;  /* 0x0000002414147981 */ /* 0x000ea2000c1e1b00 */
[----:B0-----:R-:W-:-:S06]  /*1d130*/  IMAD.WIDE.U32 R4, R17, 0x8, R32 ;  /* 0x0000000811047825 */ /* 0x001fcc00078e0020 */
        /* <DEDUP_REMOVED lines=38> */
.L_x_7613:
        /* <DEDUP_REMOVED lines=8> */
.L_x_7614:
[----:B------:R-:W-:Y:S05]  /*1d420*/  BSYNC.RECONVERGENT B1 ;  /* 0x0000000000017941 */ /* 0x000fea0003800200 */
.L_x_7612:
        /* <DEDUP_REMOVED lines=42> */
.L_x_7616:
        /* <DEDUP_REMOVED lines=8> */
.L_x_7617:
[----:B------:R-:W-:Y:S05]  /*1d750*/  BSYNC.RECONVERGENT B1 ;  /* 0x0000000000017941 */ /* 0x000fea0003800200 */
.L_x_7615:
        /* <DEDUP_REMOVED lines=42> */
.L_x_7619:
        /* <DEDUP_REMOVED lines=8> */
.L_x_7620:
[----:B------:R-:W-:Y:S05]  /*1da80*/  BSYNC.RECONVERGENT B1 ;  /* 0x0000000000017941 */ /* 0x000fea0003800200 */
.L_x_7618:
        /* <DEDUP_REMOVED lines=42> */
.L_x_7622:
        /* <DEDUP_REMOVED lines=8> */
.L_x_7623:
[----:B------:R-:W-:Y:S05]  /*1ddb0*/  BSYNC.RECONVERGENT B1 ;  /* 0x0000000000017941 */ /* 0x000fea0003800200 */
.L_x_7621:
[----:B------:R-:W0:Y:S01]  /*1ddc0*/  LDC.64 R4, c[0x0][0x3b0] ;  /* 0x0000ec00ff047b82 */ /* 0x000e220000000a00 */
[----:B------:R-:W-:-:S05]  /*1ddd0*/  IADD3 R24, PT, PT, R3, -0x2, RZ ;  /* 0xfffffffe03187810 */ /* 0x000fca0007ffe0ff */
[----:B------:R-:W-:-:S06]  /*1dde0*/  IMAD.WIDE.U32 R18, R24, 0x8, R30 ;  /* 0x0000000818127825 */ /* 0x000fcc00078e001e */
[----:B------:R-:W2:Y:S01]  /*1ddf0*/  LDG.E.64 R18, desc[UR36][R18.64] ;  /* 0x0000002412127981 */ /* 0x000ea2000c1e1b00 */
[----:B0-----:R-:W-:-:S06]  /*1de00*/  IMAD.WIDE.U32 R4, R8, 0x8, R4 ;  /* 0x0000000808047825 */ /* 0x001fcc00078e0004 */
        /* <DEDUP_REMOVED lines=38> */
.L_x_7625:
        /* <DEDUP_REMOVED lines=8> */
.L_x_7626:
[----:B------:R-:W-:Y:S05]  /*1e0f0*/  BSYNC.RECONVERGENT B1 ;  /* 0x0000000000017941 */ /* 0x000fea0003800200 */
.L_x_7624:
        /* <DEDUP_REMOVED lines=43> */
.L_x_7628:
        /* <DEDUP_REMOVED lines=8> */
.L_x_7629:
[----:B------:R-:W-:Y:S05]  /*1e430*/  BSYNC.RECONVERGENT B1 ;  /* 0x0000000000017941 */ /* 0x000fea0003800200 */
.L_x_7627:
[----:B------:R-:W0:Y:S01]  /*1e440*/  LDC.64 R32, c[0x0][0x3b0] ;  /* 0x0000ec00ff207b82 */ /* 0x000e220000000a00 */
[----:B------:R-:W-:-:S06]  /*1e450*/  IMAD.WIDE.U32 R22, R0, 0x8, R30 ;  /* 0x0000000800167825 */ /* 0x000fcc00078e001e */
[----:B------:R-:W2:Y:S01]  /*1e460*/  LDG.E.64 R22, desc[UR36][R22.64] ;  /* 0x0000002416167981 */ /* 0x000ea2000c1e1b00 */
[----:B0-----:R-:W-:-:S06]  /*1e470*/  IMAD.WIDE.U32 R4, R8, 0x8, R32 ;  /* 0x0000000808047825 */ /* 0x001fcc00078e0020 */
        /* <DEDUP_REMOVED lines=39> */
.L_x_7631:
        /* <DEDUP_REMOVED lines=8> */
.L_x_7632:
[----:B------:R-:W-:Y:S05]  /*1e770*/  BSYNC.RECONVERGENT B1 ;  /* 0x0000000000017941 */ /* 0x000fea0003800200 */
.L_x_7630:
[----:B------:R-:W-:-:S06]  /*1e780*/  IMAD.WIDE.U32 R32, R0, 0x8, R32 ;  /* 0x0000000800207825 */ /* 0x000fcc00078e0020 */
[----:B------:R-:W2:Y:S01]  /*1e790*/  LDG.E.64 R32, desc[UR36][R32.64] ;  /* 0x0000002420207981 */ /* 0x000ea2000c1e1b00 */
[----:B------:R-:W-:Y:S01]  /*1e7a0*/  IADD3 R11, P0, PT, RZ, -R8, RZ ;  /* 0x80000008ff0b7210 */ /* 0x000fe20007f1e0ff */
[----:B------:R-:W-:Y:S01]  /*1e7b0*/  IMAD.MOV.U32 R4, RZ, RZ, R20 ;  /* 0x000000ffff047224 */ /* 0x000fe200078e0014 */
[----:B------:R-:W-:Y:S01]  /*1e7c0*/  IADD3 R3, PT, PT, R3, -0x8, RZ ;  /* 0xfffffff803037810 */ /* 0x000fe20007ffe0ff */
[----:B------:R-:W-:Y:S01]  /*1e7d0*/  IMAD.MOV.U32 R5, RZ, RZ, R21 ;  /* 0x000000ffff057224 */ /* 0x000fe200078e0015 */
[----:B------:R-:W-:Y:S01]  /*1e7e0*/  IADD3.X R9, PT, PT, RZ, ~R7, RZ, P0, !PT ;  /* 0x80000007ff097210 */ /* 0x000fe200007fe4ff */
[----:B------:R-:W-:Y:S02]  /*1e7f0*/  VIADD R2, R2, 0x8 ;  /* 0x0000000802027836 */ /* 0x000fe40000000000 */
[----:B------:R-:W-:-:S03]  /*1e800*/  IMAD.WIDE.U32 R4, R22, R11, R4 ;  /* 0x0000000b16047225 */ /* 0x000fc600078e0004 */
[----:B------:R-:W-:Y:S01]  /*1e810*/  ISETP.NE.AND P0, PT, R2, RZ, PT ;  /* 0x000000ff0200720c */ /* 0x000fe20003f05270 */
[----:B------:R-:W-:Y:S02]  /*1e820*/  IMAD R9, R9, R22, RZ ;  /* 0x0000001609097224 */ /* 0x000fe400078e02ff */
[----:B------:R-:W-:Y:S02]  /*1e830*/  IMAD.MOV.U32 R10, RZ, RZ, R14 ;  /* 0x000000ffff0a7224 */ /* 0x000fe400078e000e */
[----:B------:R-:W-:Y:S01]  /*1e840*/  IMAD R9, R23, R11, R9 ;  /* 0x0000000b17097224 */ /* 0x000fe200078e0209 */
[----:B------:R-:W-:-:S04]  /*1e850*/  MOV R11, R16 ;  /* 0x00000010000b7202 */ /* 0x000fc80000000f00 */
[----:B------:R-:W-:-:S05]  /*1e860*/  IADD3 R5, PT, PT, R5, R9, RZ ;  /* 0x0000000905057210 */ /* 0x000fca0007ffe0ff */
[----:B--2---:R-:W-:Y:S02]  /*1e870*/  IMAD R5, R5, R32, RZ ;  /* 0x0000002005057224 */ /* 0x004fe400078e02ff */
[----:B------:R-:W-:-:S04]  /*1e880*/  IMAD.WIDE.U32 R10, R32, R4, R10 ;  /* 0x00000004200a7225 */ /* 0x000fc800078e000a */
[----:B------:R-:W-:Y:S02]  /*1e890*/  IMAD R5, R33, R4, R5 ;  /* 0x0000000421057224 */ /* 0x000fe400078e0205 */
[----:B------:R-:W-:Y:S02]  /*1e8a0*/  IMAD.MOV.U32 R0, RZ, RZ, R10 ;  /* 0x000000ffff007224 */ /* 0x000fe400078e000a */
[----:B------:R-:W-:Y:S01]  /*1e8b0*/  IMAD.IADD R22, R11, 0x1, R5 ;  /* 0x000000010b167824 */ /* 0x000fe200078e0205 */
[----:B------:R-:W-:Y:S06]  /*1e8c0*/  @P0 BRA `(.L_x_7633) ;  /* 0xffffffe4007c0947 */ /* 0x000fec000383ffff */
[----:B------:R-:W-:Y:S05]  /*1e8d0*/  BSYNC.RECONVERGENT B0 ;  /* 0x0000000000007941 */ /* 0x000fea0003800200 */
.L_x_7608:
[----:B------:R-:W-:-:S07]  /*1e8e0*/  VIADD R44, R3, 0x3 ;  /* 0x00000003032c7836 */ /* 0x000fce0000000000 */
.L_x_7607:
        /* <DEDUP_REMOVED lines=31> */
.L_x_7637:
[----:B------:R-:W-:Y:S01]  /*1eae0*/  IMAD.MOV.U32 R10, RZ, RZ, R8 ;  /* 0x000000ffff0a7224 */ /* 0x000fe200078e0008 */
[----:B------:R-:W-:Y:S01]  /*1eaf0*/  MOV R5, R17 ;  /* 0x0000001100057202 */ /* 0x000fe20000000f00 */
[----:B------:R-:W-:Y:S01]  /*1eb00*/  IMAD.MOV.U32 R6, RZ, RZ, R16 ;  /* 0x000000ffff067224 */ /* 0x000fe200078e0010 */
[----:B------:R-:W-:-:S07]  /*1eb10*/  MOV R4, 0x1eb30 ;  /* 0x0001eb3000047802 */ /* 0x000fce0000000f00 */
[----:B------:R-:W-:Y:S05]  /*1eb20*/  CALL.REL.NOINC `($__internal_16_$__cuda_sm20_div_s64) ;  /* 0x00000050005c7944 */ /* 0x000fea0003c00000 */
[----:B------:R-:W-:Y:S02]  /*1eb30*/  IMAD.MOV.U32 R2, RZ, RZ, R6 ;  /* 0x000000ffff027224 */ /* 0x000fe400078e0006 */
[----:B------:R-:W-:-:S07]  /*1eb40*/  IMAD.MOV.U32 R3, RZ, RZ, R5 ;  /* 0x000000ffff037224 */ /* 0x000fce00078e0005 */
.L_x_7638:
[----:B------:R-:W-:Y:S05]  /*1eb50*/  BSYNC.RECONVERGENT B0 ;  /* 0x0000000000007941 */ /* 0x000fea0003800200 */
.L_x_7636:
        /* <DEDUP_REMOVED lines=44> */
.L_x_7640:
        /* <DEDUP_REMOVED lines=8> */
.L_x_7641:
[----:B------:R-:W-:Y:S05]  /*1eea0*/  BSYNC.RECONVERGENT B0 ;  /* 0x0000000000007941 */ /* 0x000fea0003800200 */
.L_x_7639:
        /* <DEDUP_REMOVED lines=42> */
.L_x_7643:
        /* <DEDUP_REMOVED lines=8> */
.L_x_7644:
[----:B------:R-:W-:Y:S05]  /*1f1d0*/  BSYNC.RECONVERGENT B0 ;  /* 0x0000000000007941 */ /* 0x000fea0003800200 */
.L_x_7642:
        /* <DEDUP_REMOVED lines=44> */
.L_x_7646:
        /* <DEDUP_REMOVED lines=8> */
.L_x_7647:
[----:B------:R-:W-:Y:S05]  /*1f520*/  BSYNC.RECONVERGENT B0 ;  /* 0x0000000000007941 */ /* 0x000fea0003800200 */
.L_x_7645:
        /* <DEDUP_REMOVED lines=16> */
.L_x_7635:
[----:B------:R-:W-:-:S13]  /*1f630*/  ISETP.NE.AND P0, PT, R58, RZ, PT ;  /* 0x000000ff3a00720c */ /* 0x000fda0003f05270 */
[----:B------:R-:W-:Y:S05]  /*1f640*/  @!P0 BRA `(.L_x_7634) ;  /* 0x0000000800708947 */ /* 0x000fea0003800000 */
[----:B------:R-:W-:-:S13]  /*1f650*/  ISETP.NE.AND P0, PT, R56, RZ, PT ;  /* 0x000000ff3800720c */ /* 0x000fda0003f05270 */
[----:B------:R-:W-:Y:S05]  /*1f660*/  @!P0 BRA `(.L_x_7648) ;  /* 0x0000000400a08947 */ /* 0x000fea0003800000 */
[----:B---3--:R-:W0:Y:S02]  /*1f670*/  LDC.64 R2, c[0x0][0x3a8] ;  /* 0x0000ea00ff027b82 */ /* 0x008e240000000a00 */
        /* <DEDUP_REMOVED lines=26> */
.L_x_7650:
[----:B------:R-:W-:Y:S01]  /*1f820*/  MOV R10, R8 ;  /* 0x00000008000a7202 */ /* 0x000fe20000000f00 */
[----:B------:R-:W-:Y:S01]  /*1f830*/  IMAD.MOV.U32 R6, RZ, RZ, R16 ;  /* 0x000000ffff067224 */ /* 0x000fe200078e0010 */
[----:B------:R-:W-:Y:S01]  /*1f840*/  MOV R4, 0x1f870 ;  /* 0x0001f87000047802 */ /* 0x000fe20000000f00 */
[----:B------:R-:W-:-:S07]  /*1f850*/  IMAD.MOV.U32 R5, RZ, RZ, R17 ;  /* 0x000000ffff057224 */ /* 0x000fce00078e0011 */
[----:B------:R-:W-:Y:S05]  /*1f860*/  CALL.REL.NOINC `($__internal_16_$__cuda_sm20_div_s64) ;  /* 0x00000044000c7944 */ /* 0x000fea0003c00000 */
[----:B------:R-:W-:Y:S01]  /*1f870*/  MOV R2, R6 ;  /* 0x0000000600027202 */ /* 0x000fe20000000f00 */
[----:B------:R-:W-:-:S07]  /*1f880*/  IMAD.MOV.U32 R3, RZ, RZ, R5 ;  /* 0x000000ffff037224 */ /* 0x000fce00078e0005 */
.L_x_7651:
[----:B------:R-:W-:Y:S05]  /*1f890*/  BSYNC.RECONVERGENT B0 ;  /* 0x0000000000007941 */ /* 0x000fea0003800200 */
.L_x_7649:
        /* <DEDUP_REMOVED lines=44> */
.L_x_7653:
        /* <DEDUP_REMOVED lines=8> */
.L_x_7654:
[----:B------:R-:W-:Y:S05]  /*1fbe0*/  BSYNC.RECONVERGENT B0 ;  /* 0x0000000000007941 */ /* 0x000fea0003800200 */
.L_x_7652:
        /* <DEDUP_REMOVED lines=16> */
.L_x_7648:
        /* <DEDUP_REMOVED lines=31> */
.L_x_7656:
        /* <DEDUP_REMOVED lines=8> */
.L_x_7657:
[----:B------:R-:W-:Y:S05]  /*1ff60*/  BSYNC.RECONVERGENT B0 ;  /* 0x0000000000007941 */ /* 0x000fea0003800200 */
.L_x_7655:
        /* <DEDUP_REMOVED lines=10> */
.L_x_7634:
        /* <DEDUP_REMOVED lines=11> */
.L_x_7660:
        /* <DEDUP_REMOVED lines=21> */
.L_x_7659:
[----:B------:R-:W-:Y:S05]  /*20210*/  BSYNC.RECONVERGENT B8 ;  /* 0x0000000000087941 */ /* 0x000fea0003800200 */
.L_x_7658:
[----:B------:R-:W-:-:S04]  /*20220*/  IADD3 R18, P0, PT, R18, 0x4, RZ ;  /* 0x0000000412127810 */ /* 0x000fc80007f1e0ff */
[----:B------:R-:W-:Y:S02]  /*20230*/  IADD3.X R19, PT, PT, RZ, R19, RZ, P0, !PT ;  /* 0x00000013ff137210 */ /* 0x000fe400007fe4ff */
[----:B------:R-:W-:-:S04]  /*20240*/  ISETP.GE.U32.AND P0, PT, R18, R16, PT ;  /* 0x000000101200720c */ /* 0x000fc80003f06070 */
[----:B------:R-:W-:-:S13]  /*20250*/  ISETP.GE.U32.AND.EX P0, PT, R19, R17, PT, P0 ;  /* 0x000000111300720c */ /* 0x000fda0003f06100 */
[----:B------:R-:W-:Y:S05]  /*20260*/  @!P0 BRA `(.L_x_7660) ;  /* 0xfffffffc00948947 */ /* 0x000fea000383ffff */
.L_x_7600:
[----:B------:R-:W-:Y:S05]  /*20270*/  BSYNC.RECONVERGENT B7 ;  /* 0x0000000000077941 */ /* 0x000fea0003800200 */
.L_x_7599:
[----:B------:R-:W-:Y:S05]  /*20280*/  BRA `(.L_x_7661) ;  /* 0x0000001800a47947 */ /* 0x000fea0003800000 */
.L_x_7412:
[----:B------:R-:W-:Y:S01]  /*20290*/  ISETP.GE.AND P0, PT, R45, R54, PT ;  /* 0x000000362d00720c */ /* 0x000fe20003f06270 */
[----:B------:R-:W-:-:S12]  /*202a0*/  BSSY.RECONVERGENT B7, `(.L_x_7662) ;  /* 0x0000068000077945 */ /* 0x000fd80003800200 */
[----:B------:R-:W-:Y:S05]  /*202b0*/  @P0 BRA `(.L_x_7663) ;  /* 0x0000000400980947 */ /* 0x000fea0003800000 */
[----:B------:R-:W0:Y:S01]  /*202c0*/  LDCU UR4, c[0x0][0x388] ;  /* 0x00007100ff0477ac */ /* 0x000e220008000800 */
[----:B------:R-:W-:Y:S01]  /*202d0*/  BSSY.RECONVERGENT B8, `(.L_x_7664) ;  /* 0x0000013000087945 */ /* 0x000fe20003800200 */
[----:B0-----:R-:W-:-:S13]  /*202e0*/  ISETP.NE.AND P0, PT, R23, UR4, PT ;  /* 0x0000000417007c0c */ /* 0x001fda000bf05270 */
[----:B------:R-:W-:Y:S05]  /*202f0*/  @!P0 BRA `(.L_x_7665) ;  /* 0x0000000000408947 */ /* 0x000fea0003800000 */
[----:B------:R-:W-:Y:S01]  /*20300*/  MOV R14, 0x0 ;  /* 0x00000000000e7802 */ /* 0x000fe20000000f00 */
[----:B------:R-:W0:Y:S01]  /*20310*/  LDCU.64 UR4, c[0x4][0x128] ;  /* 0x01002500ff0477ac */ /* 0x000e220008000a00 */
[----:B------:R-:W-:Y:S02]  /*20320*/  HFMA2 R13, -RZ, RZ, 0, 0 ;  /* 0x00000000ff0d7431 */ /* 0x000fe400000001ff */
[----:B------:R-:W-:Y:S01]  /*20330*/  IMAD.MOV.U32 R8, RZ, RZ, 0x2c ;  /* 0x0000002cff087424 */ /* 0x000fe200078e00ff */
[----:B------:R-:W5:Y:S01]  /*20340*/  LDCU.64 UR6, c[0x4][0x110] ;  /* 0x01002200ff0677ac */ /* 0x000f620008000a00 */
[----:B------:R-:W1:Y:S01]  /*20350*/  LDC.64 R14, c[0x4][R14] ;  /* 0x010000000e0e7b82 */ /* 0x000e620000000a00 */
[----:B------:R-:W-:Y:S01]  /*20360*/  IMAD.MOV.U32 R12, RZ, RZ, 0x1 ;  /* 0x00000001ff0c7424 */ /* 0x000fe200078e00ff */
[----:B------:R-:W2:Y:S01]  /*20370*/  LDCU.64 UR8, c[0x4][0x8] ;  /* 0x01000100ff0877ac */ /* 0x000ea20008000a00 */
[----:B0-----:R-:W-:Y:S02]  /*20380*/  IMAD.U32 R4, RZ, RZ, UR4 ;  /* 0x00000004ff047e24 */ /* 0x001fe4000f8e00ff */
[----:B------:R-:W-:Y:S01]  /*20390*/  IMAD.U32 R5, RZ, RZ, UR5 ;  /* 0x00000005ff057e24 */ /* 0x000fe2000f8e00ff */
[----:B-----5:R-:W-:Y:S01]  /*203a0*/  MOV R6, UR6 ;  /* 0x0000000600067c02 */ /* 0x020fe20008000f00 */
[----:B------:R-:W-:-:S02]  /*203b0*/  IMAD.U32 R7, RZ, RZ, UR7 ;  /* 0x00000007ff077e24 */ /* 0x000fc4000f8e00ff */
[----:B--2---:R-:W-:Y:S01]  /*203c0*/  IMAD.U32 R10, RZ, RZ, UR8 ;  /* 0x00000008ff0a7e24 */ /* 0x004fe2000f8e00ff */
[----:B------:R-:W-:-:S07]  /*203d0*/  MOV R11, UR9 ;  /* 0x00000009000b7c02 */ /* 0x000fce0008000f00 */
[----:B------:R-:W-:-:S07]  /*203e0*/  LEPC R20, `(.L_x_7665) ;  /* 0x000000001014794e */ /* 0x000fce0000000000 */
[----:B-1-34-:R-:W-:Y:S05]  /*203f0*/  CALL.ABS.NOINC R14 ;  /* 0x000000000e007343 */ /* 0x01afea0003c00000 */
.L_x_7665:
[----:B------:R-:W-:Y:S05]  /*20400*/  BSYNC.RECONVERGENT B8 ;  /* 0x0000000000087941 */ /* 0x000fea0003800200 */
.L_x_7664:
[----:B------:R-:W0:Y:S01]  /*20410*/  LDCU UR4, c[0x0][0x398] ;  /* 0x00007300ff0477ac */ /* 0x000e220008000800 */
[----:B------:R-:W-:Y:S01]  /*20420*/  BSSY.RECONVERGENT B8, `(.L_x_7666) ;  /* 0x0000013000087945 */ /* 0x000fe20003800200 */
[----:B0-----:R-:W-:-:S13]  /*20430*/  ISETP.NE.AND P0, PT, R22, UR4, PT ;  /* 0x0000000416007c0c */ /* 0x001fda000bf05270 */
[----:B------:R-:W-:Y:S05]  /*20440*/  @!P0 BRA `(.L_x_7667) ;  /* 0x0000000000408947 */ /* 0x000fea0003800000 */
[----:B--2---:R-:W-:Y:S01]  /*20450*/  MOV R0, 0x0 ;  /* 0x0000000000007802 */ /* 0x004fe20000000f00 */
[----:B------:R-:W0:Y:S01]  /*20460*/  LDCU.64 UR4, c[0x4][0x128] ;  /* 0x01002500ff0477ac */ /* 0x000e220008000a00 */
[----:B------:R-:W-:Y:S02]  /*20470*/  HFMA2 R13, -RZ, RZ, 0, 0 ;  /* 0x00000000ff0d7431 */ /* 0x000fe400000001ff */
[----:B------:R-:W-:Y:S01]  /*20480*/  IMAD.MOV.U32 R8, RZ, RZ, 0x2c ;  /* 0x0000002cff087424 */ /* 0x000fe200078e00ff */
[----:B------:R2:W1:Y:S01]  /*20490*/  LDC.64 R14, c[0x4][R0] ;  /* 0x01000000000e7b82 */ /* 0x0004620000000a00 */
        /* <DEDUP_REMOVED lines=8> */
[----:B--2---:R-:W-:-:S07]  /*20520*/  MOV R11, UR9 ;  /* 0x00000009000b7c02 */ /* 0x004fce0008000f00 */
[----:B------:R-:W-:-:S07]  /*20530*/  LEPC R20, `(.L_x_7667) ;  /* 0x000000001014794e */ /* 0x000fce0000000000 */
[----:B-1--4-:R-:W-:Y:S05]  /*20540*/  CALL.ABS.NOINC R14 ;  /* 0x000000000e007343 */ /* 0x012fea0003c00000 */
.L_x_7667:
[----:B------:R-:W-:Y:S05]  /*20550*/  BSYNC.RECONVERGENT B8 ;  /* 0x0000000000087941 */ /* 0x000fea0003800200 */
.L_x_7666:
[----:B------:R-:W0:Y:S01]  /*20560*/  LDCU UR4, c[0x0][0x390] ;  /* 0x00007200ff0477ac */ /* 0x000e220008000800 */
[----:B--234-:R-:W-:Y:S01]  /*20570*/  IMAD.IADD R0, R16, 0x1, -R2 ;  /* 0x0000000110007824 */ /* 0x01cfe200078e0a02 */
[----:B------:R-:W-:Y:S01]  /*20580*/  BSSY.RECONVERGENT B8, `(.L_x_7668) ;  /* 0x0000015000087945 */ /* 0x000fe20003800200 */
[----:B------:R-:W2:Y:S03]  /*20590*/  LDCU UR5, c[0x0][0x388] ;  /* 0x00007100ff0577ac */ /* 0x000ea60008000800 */
[C---:B0-----:R-:W-:Y:S02]  /*205a0*/  ISETP.GT.AND P0, PT, R0.reuse, UR4, PT ;  /* 0x0000000400007c0c */ /* 0x041fe4000bf04270 */
[----:B--2---:R-:W-:-:S13]  /*205b0*/  ISETP.GE.AND P1, PT, R0, UR5, PT ;  /* 0x0000000500007c0c */ /* 0x004fda000bf26270 */
        /* <DEDUP_REMOVED lines=17> */
.L_x_7669:
[----:B------:R-:W-:Y:S05]  /*206d0*/  BSYNC.RECONVERGENT B8 ;  /* 0x0000000000087941 */ /* 0x000fea0003800200 */
.L_x_7668:
[----:B------:R-:W0:Y:S02]  /*206e0*/  LDC.64 R18, c[0x0][0x3b8] ;  /* 0x0000ee00ff127b82 */ /* 0x000e240000000a00 */
[----:B0-----:R-:W-:-:S04]  /*206f0*/  IMAD.WIDE R4, R2, 0x4, R18 ;  /* 0x0000000402047825 */ /* 0x001fc800078e0212 */
[----:B------:R-:W-:Y:S01]  /*20700*/  IMAD.WIDE R18, R16, 0x4, R18 ;  /* 0x0000000410127825 */ /* 0x000fe200078e0212 */
[----:B------:R-:W-:-:S05]  /*20710*/  IADD3 R22, P0, PT, R4, 0x4, RZ ;  /* 0x0000000404167810 */ /* 0x000fca0007f1e0ff */
[----:B------:R-:W-:Y:S01]  /*20720*/  IMAD.X R23, RZ, RZ, R5, P0 ;  /* 0x000000ffff177224 */ /* 0x000fe200000e0605 */
[----:B------:R-:W-:-:S04]  /*20730*/  ISETP.GE.U32.AND P0, PT, R22, R18, PT ;  /* 0x000000121600720c */ /* 0x000fc80003f06070 */
[----:B------:R-:W-:-:S04]  /*20740*/  ISETP.GE.U32.AND.EX P0, PT, R23, R19, PT, P0 ;  /* 0x000000131700720c */ /* 0x000fc80003f06100 */
[----:B------:R-:W-:-:S13]  /*20750*/  ISETP.LE.OR P0, PT, R16, R2, P0 ;  /* 0x000000021000720c */ /* 0x000fda0000703670 */
[----:B------:R-:W-:Y:S05]  /*20760*/  @P0 BRA `(.L_x_7663) ;  /* 0x00000000006c0947 */ /* 0x000fea0003800000 */
.L_x_7672:
        /* <DEDUP_REMOVED lines=21> */
.L_x_7671:
[----:B------:R-:W-:Y:S05]  /*208c0*/  BSYNC.RECONVERGENT B8 ;  /* 0x0000000000087941 */ /* 0x000fea0003800200 */
.L_x_7670:
[----:B------:R-:W-:-:S04]  /*208d0*/  IADD3 R22, P0, PT, R22, 0x4, RZ ;  /* 0x0000000416167810 */ /* 0x000fc80007f1e0ff */
[----:B------:R-:W-:Y:S02]  /*208e0*/  IADD3.X R23, PT, PT, RZ, R23, RZ, P0, !PT ;  /* 0x00000017ff177210 */ /* 0x000fe400007fe4ff */
[----:B------:R-:W-:-:S04]  /*208f0*/  ISETP.GE.U32.AND P0, PT, R22, R18, PT ;  /* 0x000000121600720c */ /* 0x000fc80003f06070 */
[----:B------:R-:W-:-:S13]  /*20900*/  ISETP.GE.U32.AND.EX P0, PT, R23, R19, PT, P0 ;  /* 0x000000131700720c */ /* 0x000fda0003f06100 */
[----:B------:R-:W-:Y:S05]  /*20910*/  @!P0 BRA `(.L_x_7672) ;  /* 0xfffffffc00948947 */ /* 0x000fea000383ffff */
.L_x_7663:
[----:B------:R-:W-:Y:S05]  /*20920*/  BSYNC.RECONVERGENT B7 ;  /* 0x0000000000077941 */ /* 0x000fea0003800200 */
.L_x_7662:
        /* <DEDUP_REMOVED lines=8> */
[----:B--2---:R-:W-:Y:S01]  /*209b0*/  MOV R0, 0x0 ;  /* 0x0000000000007802 */ /* 0x004fe20000000f00 */
[----:B------:R-:W0:Y:S01]  /*209c0*/  LDCU.64 UR4, c[0x4][0x128] ;  /* 0x01002500ff0477ac */ /* 0x000e220008000a00 */
[----:B------:R-:W-:Y:S02]  /*209d0*/  HFMA2 R12, -RZ, RZ, 0, 5.9604644775390625e-08 ;  /* 0x00000001ff0c7431 */ /* 0x000fe400000001ff */
[----:B------:R-:W-:Y:S01]  /*209e0*/  IMAD.MOV.U32 R8, RZ, RZ, 0x2c ;  /* 0x0000002cff087424 */ /* 0x000fe200078e00ff */
[----:B---3--:R1:W2:Y:S01]  /*209f0*/  LDC.64 R2, c[0x4][R0] ;  /* 0x0100000000027b82 */ /* 0x0082a20000000a00 */
        /* <DEDUP_REMOVED lines=11> */
.L_x_7676:
[----:B------:R-:W-:Y:S05]  /*20ab0*/  BSYNC.RECONVERGENT B8 ;  /* 0x0000000000087941 */ /* 0x000fea0003800200 */
.L_x_7675:
        /* <DEDUP_REMOVED lines=20> */
.L_x_7678:
[----:B------:R-:W-:Y:S05]  /*20c00*/  BSYNC.RECONVERGENT B8 ;  /* 0x0000000000087941 */ /* 0x000fea0003800200 */
.L_x_7677:
[----:B------:R-:W0:Y:S01]  /*20c10*/  LDCU UR4, c[0x0][0x390] ;  /* 0x00007200ff0477ac */ /* 0x000e220008000800 */
[----:B--2---:R-:W-:Y:S01]  /*20c20*/  IMAD.IADD R0, R32, 0x1, -R33 ;  /* 0x0000000120007824 */ /* 0x004fe200078e0a21 */
        /* <DEDUP_REMOVED lines=21> */
.L_x_7680:
[----:B------:R-:W-:Y:S05]  /*20d80*/  BSYNC.RECONVERGENT B8 ;  /* 0x0000000000087941 */ /* 0x000fea0003800200 */
.L_x_7679:
[----:B----4-:R-:W3:Y:S02]  /*20d90*/  LDC.64 R16, c[0x0][0x3b8] ;  /* 0x0000ee00ff107b82 */ /* 0x010ee40000000a00 */
[----:B---3--:R-:W-:-:S04]  /*20da0*/  IMAD.WIDE R2, R33, 0x4, R16 ;  /* 0x0000000421027825 */ /* 0x008fc800078e0210 */
[----:B------:R-:W-:Y:S01]  /*20db0*/  IMAD.WIDE R16, R32, 0x4, R16 ;  /* 0x0000000420107825 */ /* 0x000fe200078e0210 */
[----:B------:R-:W-:-:S04]  /*20dc0*/  IADD3 R18, P0, PT, R2, 0x4, RZ ;  /* 0x0000000402127810 */ /* 0x000fc80007f1e0ff */
[----:B------:R-:W-:Y:S02]  /*20dd0*/  IADD3.X R19, PT, PT, RZ, R3, RZ, P0, !PT ;  /* 0x00000003ff137210 */ /* 0x000fe400007fe4ff */
[----:B------:R-:W-:-:S04]  /*20de0*/  ISETP.GE.U32.AND P0, PT, R18, R16, PT ;  /* 0x000000101200720c */ /* 0x000fc80003f06070 */
[----:B------:R-:W-:-:S04]  /*20df0*/  ISETP.GE.U32.AND.EX P0, PT, R19, R17, PT, P0 ;  /* 0x000000111300720c */ /* 0x000fc80003f06100 */
[----:B------:R-:W-:-:S13]  /*20e00*/  ISETP.LE.OR P0, PT, R32, R33, P0 ;  /* 0x000000212000720c */ /* 0x000fda0000703670 */
[----:B------:R-:W-:Y:S05]  /*20e10*/  @P0 BRA `(.L_x_7674) ;  /* 0x00000000006c0947 */ /* 0x000fea0003800000 */
.L_x_7683:
        /* <DEDUP_REMOVED lines=21> */
.L_x_7682:
[----:B------:R-:W-:Y:S05]  /*20f70*/  BSYNC.RECONVERGENT B8 ;  /* 0x0000000000087941 */ /* 0x000fea0003800200 */
.L_x_7681:
[----:B------:R-:W-:-:S05]  /*20f80*/  IADD3 R18, P0, PT, R18, 0x4, RZ ;  /* 0x0000000412127810 */ /* 0x000fca0007f1e0ff */
[----:B------:R-:W-:Y:S01]  /*20f90*/  IMAD.X R19, RZ, RZ, R19, P0 ;  /* 0x000000ffff137224 */ /* 0x000fe200000e0613 */
[----:B------:R-:W-:-:S04]  /*20fa0*/  ISETP.GE.U32.AND P0, PT, R18, R16, PT ;  /* 0x000000101200720c */ /* 0x000fc80003f06070 */
[----:B------:R-:W-:-:S13]  /*20fb0*/  ISETP.GE.U32.AND.EX P0, PT, R19, R17, PT, P0 ;  /* 0x000000111300720c */ /* 0x000fda0003f06100 */
[----:B------:R-:W-:Y:S05]  /*20fc0*/  @!P0 BRA `(.L_x_7683) ;  /* 0xfffffffc00948947 */ /* 0x000fea000383ffff */
.L_x_7674:
[----:B------:R-:W-:Y:S05]  /*20fd0*/  BSYNC.RECONVERGENT B7 ;  /* 0x0000000000077941 */ /* 0x000fea0003800200 */
.L_x_7673:
        /* <DEDUP_REMOVED lines=10> */
[----:B------:R-:W-:Y:S02]  /*21080*/  HFMA2 R8, -RZ, RZ, 0, 2.6226043701171875e-06 ;  /* 0x0000002cff087431 */ /* 0x000fe400000001ff */
[----:B------:R-:W-:Y:S01]  /*21090*/  IMAD.MOV.U32 R12, RZ, RZ, 0x1 ;  /* 0x00000001ff0c7424 */ /* 0x000fe200078e00ff */
[----:B---3--:R2:W3:Y:S01]  /*210a0*/  LDC.64 R2, c[0x4][R0] ;  /* 0x0100000000027b82 */ /* 0x0084e20000000a00 */
        /* <DEDUP_REMOVED lines=11> */
.L_x_7687:
[----:B------:R-:W-:Y:S05]  /*21160*/  BSYNC.RECONVERGENT B8 ;  /* 0x0000000000087941 */ /* 0x000fea0003800200 */
.L_x_7686:
        /* <DEDUP_REMOVED lines=20> */
.L_x_7689:
[----:B------:R-:W-:Y:S05]  /*212b0*/  BSYNC.RECONVERGENT B8 ;  /* 0x0000000000087941 */ /* 0x000fea0003800200 */
.L_x_7688:
[----:B------:R-:W0:Y:S01]  /*212c0*/  LDCU UR4, c[0x0][0x390] ;  /* 0x00007200ff0477ac */ /* 0x000e220008000800 */
[----:B---3--:R-:W-:Y:S01]  /*212d0*/  IADD3 R0, PT, PT, R37, -R38, RZ ;  /* 0x8000002625007210 */ /* 0x008fe20007ffe0ff */
[----:B------:R-:W-:Y:S01]  /*212e0*/  BSSY.RECONVERGENT B8, `(.L_x_7690) ;  /* 0x0000015000087945 */ /* 0x000fe20003800200 */
[----:B------:R-:W2:Y:S02]  /*212f0*/  LDCU UR5, c[0x0][0x388] ;  /* 0x00007100ff0577ac */ /* 0x000ea40008000800 */
[C---:B0-----:R-:W-:Y:S02]  /*21300*/  ISETP.GT.AND P0, PT, R0.reuse, UR4, PT ;  /* 0x0000000400007c0c */ /* 0x041fe4000bf04270 */
[----:B--2---:R-:W-:-:S13]  /*21310*/  ISETP.GE.AND P1, PT, R0, UR5, PT ;  /* 0x0000000500007c0c */ /* 0x004fda000bf26270 */
[----:B------:R-:W-:Y:S05]  /*21320*/  @!P0 BRA P1, `(.L_x_7691) ;  /* 0x0000000000408947 */ /* 0x000fea0000800000 */
[----:B------:R-:W-:Y:S01]  /*21330*/  MOV R0, 0x0 ;  /* 0x0000000000007802 */ /* 0x000fe20000000f00 */
[----:B------:R-:W0:Y:S01]  /*21340*/  LDCU.64 UR4, c[0x4][0x128] ;  /* 0x01002500ff0477ac */ /* 0x000e220008000a00 */
[----:B------:R-:W-:Y:S02]  /*21350*/  HFMA2 R13, -RZ, RZ, 0, 0 ;  /* 0x00000000ff0d7431 */ /* 0x000fe400000001ff */
[----:B------:R-:W-:Y:S01]  /*21360*/  IMAD.MOV.U32 R8, RZ, RZ, 0x2c ;  /* 0x0000002cff087424 */ /* 0x000fe200078e00ff */
[----:B------:R2:W3:Y:S01]  /*21370*/  LDC.64 R2, c[0x4][R0] ;  /* 0x0100000000027b82 */ /* 0x0004e20000000a00 */
        /* <DEDUP_REMOVED lines=8> */
[----:B--2---:R-:W-:-:S07]  /*21400*/  MOV R11, UR9 ;  /* 0x00000009000b7c02 */ /* 0x004fce0008000f00 */
[----:B------:R-:W-:-:S07]  /*21410*/  LEPC R20, `(.L_x_7691) ;  /* 0x000000001014794e */ /* 0x000fce0000000000 */
[----:B---34-:R-:W-:Y:S05]  /*21420*/  CALL.ABS.NOINC R2 ;  /* 0x0000000002007343 */ /* 0x018fea0003c00000 */
.L_x_7691:
[----:B------:R-:W-:Y:S05]  /*21430*/  BSYNC.RECONVERGENT B8 ;  /* 0x0000000000087941 */ /* 0x000fea0003800200 */
.L_x_7690:
[----:B----4-:R-:W0:Y:S02]  /*21440*/  LDC.64 R16, c[0x0][0x3b8] ;  /* 0x0000ee00ff107b82 */ /* 0x010e240000000a00 */
        /* <DEDUP_REMOVED lines=8> */
.L_x_7694:
        /* <DEDUP_REMOVED lines=21> */
.L_x_7693:
[----:B------:R-:W-:Y:S05]  /*21620*/  BSYNC.RECONVERGENT B8 ;  /* 0x0000000000087941 */ /* 0x000fea0003800200 */
.L_x_7692:
[----:B------:R-:W-:-:S05]  /*21630*/  IADD3 R18, P0, PT, R18, 0x4, RZ ;  /* 0x0000000412127810 */ /* 0x000fca0007f1e0ff */
[----:B------:R-:W-:Y:S01]  /*21640*/  IMAD.X R19, RZ, RZ, R19, P0 ;  /* 0x000000ffff137224 */ /* 0x000fe200000e0613 */
[----:B------:R-:W-:-:S04]  /*21650*/  ISETP.GE.U32.AND P0, PT, R18, R16, PT ;  /* 0x000000101200720c */ /* 0x000fc80003f06070 */
[----:B------:R-:W-:-:S13]  /*21660*/  ISETP.GE.U32.AND.EX P0, PT, R19, R17, PT, P0 ;  /* 0x000000111300720c */ /* 0x000fda0003f06100 */
[----:B------:R-:W-:Y:S05]  /*21670*/  @!P0 BRA `(.L_x_7694) ;  /* 0xfffffffc00948947 */ /* 0x000fea000383ffff */
.L_x_7685:
[----:B------:R-:W-:Y:S05]  /*21680*/  BSYNC.RECONVERGENT B7 ;  /* 0x0000000000077941 */ /* 0x000fea0003800200 */
.L_x_7684:
[----:B------:R-:W-:-:S04]  /*21690*/  IADD3 R3, PT, PT, R45, 0x180, RZ ;  /* 0x000001802d037810 */ /* 0x000fc80007ffe0ff */
        /* <DEDUP_REMOVED lines=10> */
[----:B---3--:R2:W3:Y:S01]  /*21740*/  LDC.64 R2, c[0x4][R0] ;  /* 0x0100000000027b82 */ /* 0x0084e20000000a00 */
        /* <DEDUP_REMOVED lines=11> */
.L_x_7696:
[----:B------:R-:W-:Y:S05]  /*21800*/  BSYNC.RECONVERGENT B7 ;  /* 0x0000000000077941 */ /* 0x000fea0003800200 */
.L_x_7695:
        /* <DEDUP_REMOVED lines=20> */
.L_x_7698:
[----:B------:R-:W-:Y:S05]  /*21950*/  BSYNC.RECONVERGENT B7 ;  /* 0x0000000000077941 */ /* 0x000fea0003800200 */
.L_x_7697:
        /* <DEDUP_REMOVED lines=23> */
.L_x_7700:
[----:B------:R-:W-:Y:S05]  /*21ad0*/  BSYNC.RECONVERGENT B7 ;  /* 0x0000000000077941 */ /* 0x000fea0003800200 */
.L_x_7699:
[----:B----4-:R-:W3:Y:S02]  /*21ae0*/  LDC.64 R16, c[0x0][0x3b8] ;  /* 0x0000ee00ff107b82 */ /* 0x010ee40000000a00 */
        /* <DEDUP_REMOVED lines=8> */
.L_x_7703:
        /* <DEDUP_REMOVED lines=21> */
.L_x_7702:
[----:B------:R-:W-:Y:S05]  /*21cc0*/  BSYNC.RECONVERGENT B7 ;  /* 0x0000000000077941 */ /* 0x000fea0003800200 */
.L_x_7701:
[----:B------:R-:W-:-:S04]  /*21cd0*/  IADD3 R18, P0, PT, R18, 0x4, RZ ;  /* 0x0000000412127810 */ /* 0x000fc80007f1e0ff */
[----:B------:R-:W-:Y:S02]  /*21ce0*/  IADD3.X R19, PT, PT, RZ, R19, RZ, P0, !PT ;  /* 0x00000013ff137210 */ /* 0x000fe400007fe4ff */
[----:B------:R-:W-:-:S04]  /*21cf0*/  ISETP.GE.U32.AND P0, PT, R18, R16, PT ;  /* 0x000000101200720c */ /* 0x000fc80003f06070 */
[----:B------:R-:W-:-:S13]  /*21d00*/  ISETP.GE.U32.AND.EX P0, PT, R19, R17, PT, P0 ;  /* 0x000000111300720c */ /* 0x000fda0003f06100 */
[----:B------:R-:W-:Y:S05]  /*21d10*/  @!P0 BRA `(.L_x_7703) ;  /* 0xfffffffc00948947 */ /* 0x000fea000383ffff */
.L_x_7661:
[----:B------:R-:W-:Y:S05]  /*21d20*/  BSYNC.RECONVERGENT B6 ;  /* 0x0000000000067941 */ /* 0x000fea0003800200 */
.L_x_7411:
[----:B----4-:R-:W0:Y:S01]  /*21d30*/  LDC.U8 R16, c[0x0][0x418] ;  /* 0x00010600ff107b82 */ /* 0x010e220000000000 */
[----:B------:R-:W-:Y:S01]  /*21d40*/  ISETP.GE.AND P0, PT, R45, R54, PT ;  /* 0x000000362d00720c */ /* 0x000fe20003f06270 */
[----:B------:R-:W-:Y:S04]  /*21d50*/  BSSY.RECONVERGENT B6, `(.L_x_7704) ;  /* 0x0000179000067945 */ /* 0x000fe80003800200 */
[----:B------:R-:W-:Y:S08]  /*21d60*/  BSSY.RELIABLE B7, `(.L_x_7705) ;  /* 0x00000fd000077945 */ /* 0x000ff00003800100 */
[----:B------:R-:W-:Y:S05]  /*21d70*/  @P0 BRA `(.L_x_7706) ;  /* 0x0000000c00e00947 */ /* 0x000fea0003800000 */
[----:B------:R-:W4:Y:S01]  /*21d80*/  LDCU UR4, c[0x0][0x41c] ;  /* 0x00008380ff0477ac */ /* 0x000f220008000800 */
[----:B---3--:R-:W3:Y:S01]  /*21d90*/  LDC.64 R2, c[0x0][0x3c8] ;  /* 0x0000f200ff027b82 */ /* 0x008ee20000000a00 */
[----:B--2---:R-:W-:Y:S01]  /*21da0*/  IMAD R0, R55, 0x200, R45 ;  /* 0x0000020037007824 */ /* 0x004fe200078e022d */
[----:B0-----:R-:W-:-:S03]  /*21db0*/  PRMT R4, R16, 0x9910, RZ ;  /* 0x0000991010047816 */ /* 0x001fc600000000ff */
[----:B----4-:R-:W-:Y:S02]  /*21dc0*/  IMAD R5, R0, UR4, RZ ;  /* 0x0000000400057c24 */ /* 0x010fe4000f8e02ff */
[----:B------:R-:W-:-:S05]  /*21dd0*/  IMAD.MOV.U32 R0, RZ, RZ, R4 ;  /* 0x000000ffff007224 */ /* 0x000fca00078e0004 */
[----:B------:R-:W-:Y:S02]  /*21de0*/  ISETP.GT.AND P0, PT, R0, 0x9, PT ;  /* 0x000000090000780c */ /* 0x000fe40003f04270 */
[----:B---3--:R-:W-:-:S04]  /*21df0*/  IADD3 R2, P1, PT, R5, R2, RZ ;  /* 0x0000000205027210 */ /* 0x008fc80007f3e0ff */
        /* <DEDUP_REMOVED lines=12> */
.L_x_7710:
[----:B------:R0:W-:Y:S01]  /*21ec0*/  STG.E.U8 desc[UR36][R2.64], RZ ;  /* 0x000000ff02007986 */ /* 0x0001e2000c101124 */
[----:B------:R-:W-:Y:S05]  /*21ed0*/  BRA `(.L_x_7712) ;  /* 0x0000000400907947 */ /* 0x000fea0003800000 */
.L_x_7709:
        /* <DEDUP_REMOVED lines=8> */
.L_x_7714:
[----:B------:R0:W-:Y:S01]  /*21f60*/  STG.E desc[UR36][R2.64], RZ ;  /* 0x000000ff02007986 */ /* 0x0001e2000c101924 */
[----:B------:R-:W-:Y:S05]  /*21f70*/  BRA `(.L_x_7712) ;  /* 0x0000000400687947 */ /* 0x000fea0003800000 */
.L_x_7713:
[----:B------:R0:W-:Y:S01]  /*21f80*/  STG.E.U16 desc[UR36][R2.64], RZ ;  /* 0x000000ff02007986 */ /* 0x0001e2000c101524 */
[----:B------:R-:W-:Y:S05]  /*21f90*/  BRA `(.L_x_7712) ;  /* 0x0000000400607947 */ /* 0x000fea0003800000 */
.L_x_7708:
        /* <DEDUP_REMOVED lines=8> */
.L_x_7716:
[----:B------:R0:W-:Y:S01]  /*22020*/  STG.E.U16 desc[UR36][R2.64], RZ ;  /* 0x000000ff02007986 */ /* 0x0001e2000c101524 */
[----:B------:R-:W-:Y:S05]  /*22030*/  BRA `(.L_x_7712) ;  /* 0x0000000400387947 */ /* 0x000fea0003800000 */
.L_x_7715:
        /* <DEDUP_REMOVED lines=8> */
.L_x_7718:
[----:B------:R0:W-:Y:S01]  /*220c0*/  STG.E desc[UR36][R2.64], RZ ;  /* 0x000000ff02007986 */ /* 0x0001e2000c101924 */
[----:B------:R-:W-:Y:S05]  /*220d0*/  BRA `(.L_x_7712) ;  /* 0x0000000400107947 */ /* 0x000fea0003800000 */
.L_x_7717:
[----:B------:R0:W-:Y:S01]  /*220e0*/  STG.E.64 desc[UR36][R2.64], RZ ;  /* 0x000000ff02007986 */ /* 0x0001e2000c101b24 */
[----:B------:R-:W-:Y:S05]  /*220f0*/  BRA `(.L_x_7712) ;  /* 0x0000000400087947 */ /* 0x000fea0003800000 */
.L_x_7707:
        /* <DEDUP_REMOVED lines=10> */
.L_x_7721:
[----:B------:R0:W-:Y:S01]  /*221a0*/  STG.E.128 desc[UR36][R2.64], RZ ;  /* 0x000000ff02007986 */ /* 0x0001e2000c101d24 */
[----:B------:R-:W-:Y:S05]  /*221b0*/  BRA `(.L_x_7712) ;  /* 0x0000000000d87947 */ /* 0x000fea0003800000 */
.L_x_7720:
        /* <DEDUP_REMOVED lines=8> */
.L_x_7723:
[----:B------:R4:W-:Y:S01]  /*22240*/  STG.E.U8 desc[UR36][R2.64], RZ ;  /* 0x000000ff02007986 */ /* 0x0009e2000c101124 */
[----:B------:R-:W-:Y:S05]  /*22250*/  BRA `(.L_x_7712) ;  /* 0x0000000000b07947 */ /* 0x000fea0003800000 */
.L_x_7722:
[----:B------:R0:W-:Y:S01]  /*22260*/  STG.E.U16 desc[UR36][R2.64], RZ ;  /* 0x000000ff02007986 */ /* 0x0001e2000c101524 */
[----:B------:R-:W-:Y:S05]  /*22270*/  BRA `(.L_x_7712) ;  /* 0x0000000000a87947 */ /* 0x000fea0003800000 */
.L_x_7719:
        /* <DEDUP_REMOVED lines=10> */
.L_x_7726:
[----:B------:R0:W-:Y:S01]  /*22320*/  STG.E.U8 desc[UR36][R2.64], RZ ;  /* 0x000000ff02007986 */ /* 0x0001e2000c101124 */
[----:B------:R-:W-:Y:S05]  /*22330*/  BRA `(.L_x_7712) ;  /* 0x0000000000787947 */ /* 0x000fea0003800000 */
.L_x_7725:
[----:B------:R0:W-:Y:S01]  /*22340*/  STG.E.U8 desc[UR36][R2.64], RZ ;  /* 0x000000ff02007986 */ /* 0x0001e2000c101124 */
[----:B------:R-:W-:Y:S05]  /*22350*/  BRA `(.L_x_7712) ;  /* 0x0000000000707947 */ /* 0x000fea0003800000 */
.L_x_7724:
[----:B------:R-:W-:-:S13]  /*22360*/  ISETP.NE.AND P0, PT, R0, 0x1c, PT ;  /* 0x0000001c0000780c */ /* 0x000fda0003f05270 */
[----:B------:R-:W-:Y:S05]  /*22370*/  @!P0 BRA `(.L_x_7727) ;  /* 0x0000000000648947 */ /* 0x000fea0003800000 */
[----:B------:R-:W-:-:S13]  /*22380*/  ISETP.NE.AND P0, PT, R0, 0x1d, PT ;  /* 0x0000001d0000780c */ /* 0x000fda0003f05270 */
[----:B------:R-:W-:Y:S05]  /*22390*/  @!P0 BRA `(.L_x_7728) ;  /* 0x0000000000548947 */ /* 0x000fea0003800000 */
[----:B------:R-:W-:-:S13]  /*223a0*/  ISETP.NE.AND P0, PT, R0, 0x2c, PT ;  /* 0x0000002c0000780c */ /* 0x000fda0003f05270 */
[----:B------:R-:W-:Y:S05]  /*223b0*/  @!P0 BRA `(.L_x_7729) ;  /* 0x0000000000448947 */ /* 0x000fea0003800000 */
.L_x_7711:
[----:B------:R-:W-:Y:S01]  /*223c0*/  MOV R0, 0x0 ;  /* 0x0000000000007802 */ /* 0x000fe20000000f00 */
        /* <DEDUP_REMOVED lines=15> */
.L_x_7730:
[----:B------:R-:W-:Y:S05]  /*224c0*/  BRA `(.L_x_7712) ;  /* 0x0000000000147947 */ /* 0x000fea0003800000 */
.L_x_7729:
[----:B------:R0:W-:Y:S01]  /*224d0*/  STG.E.U8 desc[UR36][R2.64], RZ ;  /* 0x000000ff02007986 */ /* 0x0001e2000c101124 */
[----:B------:R-:W-:Y:S05]  /*224e0*/  BRA `(.L_x_7712) ;  /* 0x00000000000c7947 */ /* 0x000fea0003800000 */
.L_x_7728:
[----:B------:R0:W-:Y:S01]  /*224f0*/  STG.E.64 desc[UR36][R2.64], RZ ;  /* 0x000000ff02007986 */ /* 0x0001e2000c101b24 */
[----:B------:R-:W-:Y:S05]  /*22500*/  BRA `(.L_x_7712) ;  /* 0x0000000000047947 */ /* 0x000fea0003800000 */
.L_x_7727:
[----:B------:R0:W-:Y:S02]  /*22510*/  STG.E desc[UR36][R2.64], RZ ;  /* 0x000000ff02007986 */ /* 0x0001e4000c101924 */
.L_x_7712:
[----:B------:R-:W-:-:S05]  /*22520*/  VIADD R45, R45, 0x80 ;  /* 0x000000802d2d7836 */ /* 0x000fca0000000000 */
[----:B------:R-:W-:-:S13]  /*22530*/  ISETP.GE.AND P0, PT, R45, R54, PT ;  /* 0x000000362d00720c */ /* 0x000fda0003f06270 */
[----:B------:R-:W-:Y:S05]  /*22540*/  @P0 BREAK.RELIABLE B7 ;  /* 0x0000000000070942 */ /* 0x000fea0003800100 */
[----:B------:R-:W-:Y:S05]  /*22550*/  @P0 BRA `(.L_x_7731) ;  /* 0x0000000c00e00947 */ /* 0x000fea0003800000 */
[----:B------:R-:W5:Y:S01]  /*22560*/  LDCU UR4, c[0x0][0x41c] ;  /* 0x00008380ff0477ac */ /* 0x000f620008000800 */
[----:B0-234-:R-:W0:Y:S01]  /*22570*/  LDC.64 R2, c[0x0][0x3c8] ;  /* 0x0000f200ff027b82 */ /* 0x01de220000000a00 */
        /* <DEDUP_REMOVED lines=18> */
.L_x_7735:
[----:B------:R4:W-:Y:S01]  /*226a0*/  STG.E.U8 desc[UR36][R2.64], RZ ;  /* 0x000000ff02007986 */ /* 0x0009e2000c101124 */
[----:B------:R-:W-:Y:S05]  /*226b0*/  BRA `(.L_x_7737) ;  /* 0x00000004008c7947 */ /* 0x000fea0003800000 */
.L_x_7734:
        /* <DEDUP_REMOVED lines=8> */
.L_x_7739:
[----:B------:R2:W-:Y:S01]  /*22740*/  STG.E desc[UR36][R2.64], RZ ;  /* 0x000000ff02007986 */ /* 0x0005e2000c101924 */
[----:B------:R-:W-:Y:S05]  /*22750*/  BRA `(.L_x_7737) ;  /* 0x0000000400647947 */ /* 0x000fea0003800000 */
.L_x_7738:
[----:B------:R3:W-:Y:S01]  /*22760*/  STG.E.U16 desc[UR36][R2.64], RZ ;  /* 0x000000ff02007986 */ /* 0x0007e2000c101524 */
[----:B------:R-:W-:Y:S05]  /*22770*/  BRA `(.L_x_7737) ;  /* 0x00000004005c7947 */ /* 0x000fea0003800000 */
.L_x_7733:
        /* <DEDUP_REMOVED lines=8> */
.L_x_7741:
[----:B------:R0:W-:Y:S01]  /*22800*/  STG.E.U16 desc[UR36][R2.64], RZ ;  /* 0x000000ff02007986 */ /* 0x0001e2000c101524 */
[----:B------:R-:W-:Y:S05]  /*22810*/  BRA `(.L_x_7737) ;  /* 0x0000000400347947 */ /* 0x000fea0003800000 */
.L_x_7740:
        /* <DEDUP_REMOVED lines=8> */
.L_x_7743:
[----:B------:R0:W-:Y:S01]  /*228a0*/  STG.E desc[UR36][R2.64], RZ ;  /* 0x000000ff02007986 */ /* 0x0001e2000c101924 */
[----:B------:R-:W-:Y:S05]  /*228b0*/  BRA `(.L_x_7737) ;  /* 0x00000004000c7947 */ /* 0x000fea0003800000 */
.L_x_7742:
[----:B------:R0:W-:Y:S01]  /*228c0*/  STG.E.64 desc[UR36][R2.64], RZ ;  /* 0x000000ff02007986 */ /* 0x0001e2000c101b24 */
[----:B------:R-:W-:Y:S05]  /*228d0*/  BRA `(.L_x_7737) ;  /* 0x0000000400047947 */ /* 0x000fea0003800000 */
.L_x_7732:
        /* <DEDUP_REMOVED lines=10> */
.L_x_7746:
[----:B------:R0:W-:Y:S01]  /*22980*/  STG.E.128 desc[UR36][R2.64], RZ ;  /* 0x000000ff02007986 */ /* 0x0001e2000c101d24 */
[----:B------:R-:W-:Y:S05]  /*22990*/  BRA `(.L_x_7737) ;  /* 0x0000000000d47947 */ /* 0x000fea0003800000 */
.L_x_7745:
        /* <DEDUP_REMOVED lines=8> */
.L_x_7748:
[----:B------:R0:W-:Y:S01]  /*22a20*/  STG.E.U8 desc[UR36][R2.64], RZ ;  /* 0x000000ff02007986 */ /* 0x0001e2000c101124 */
[----:B------:R-:W-:Y:S05]  /*22a30*/  BRA `(.L_x_7737) ;  /* 0x0000000000ac7947 */ /* 0x000fea0003800000 */
.L_x_7747:
[----:B------:R0:W-:Y:S01]  /*22a40*/  STG.E.U16 desc[UR36][R2.64], RZ ;  /* 0x000000ff02007986 */ /* 0x0001e2000c101524 */
[----:B------:R-:W-:Y:S05]  /*22a50*/  BRA `(.L_x_7737) ;  /* 0x0000000000a47947 */ /* 0x000fea0003800000 */
.L_x_7744:
        /* <DEDUP_REMOVED lines=10> */
.L_x_7751:
[----:B------:R0:W-:Y:S01]  /*22b00*/  STG.E.U8 desc[UR36][R2.64], RZ ;  /* 0x000000ff02007986 */ /* 0x0001e2000c101124 */
[----:B------:R-:W-:Y:S05]  /*22b10*/  BRA `(.L_x_7737) ;  /* 0x0000000000747947 */ /* 0x000fea0003800000 */
.L_x_7750:
[----:B------:R0:W-:Y:S01]  /*22b20*/  STG.E.U8 desc[UR36][R2.64], RZ ;  /* 0x000000ff02007986 */ /* 0x0001e2000c101124 */
[----:B------:R-:W-:Y:S05]  /*22b30*/  BRA `(.L_x_7737) ;  /* 0x00000000006c7947 */ /* 0x000fea0003800000 */
.L_x_7749:
[----:B------:R-:W-:-:S13]  /*22b40*/  ISETP.NE.AND P0, PT, R0, 0x1c, PT ;  /* 0x0000001c0000780c */ /* 0x000fda0003f05270 */
[----:B------:R-:W-:Y:S05]  /*22b50*/  @!P0 BRA `(.L_x_7752) ;  /* 0x0000000000608947 */ /* 0x000fea0003800000 */
[----:B------:R-:W-:-:S13]  /*22b60*/  ISETP.NE.AND P0, PT, R0, 0x1d, PT ;  /* 0x0000001d0000780c */ /* 0x000fda0003f05270 */
[----:B------:R-:W-:Y:S05]  /*22b70*/  @!P0 BRA `(.L_x_7753) ;  /* 0x0000000000508947 */ /* 0x000fea0003800000 */
[----:B------:R-:W-:-:S13]  /*22b80*/  ISETP.NE.AND P0, PT, R0, 0x2c, PT ;  /* 0x0000002c0000780c */ /* 0x000fda0003f05270 */
[----:B------:R0:W-:Y:S01]  /*22b90*/  @!P0 STG.E.U8 desc[UR36][R2.64], RZ ;  /* 0x000000ff02008986 */ /* 0x0001e2000c101124 */
[----:B------:R-:W-:Y:S05]  /*22ba0*/  @!P0 BRA `(.L_x_7737) ;  /* 0x0000000000508947 */ /* 0x000fea0003800000 */
.L_x_7736:
[----:B------:R-:W-:Y:S01]  /*22bb0*/  MOV R0, 0x0 ;  /* 0x0000000000007802 */ /* 0x000fe20000000f00 */
[----:B------:R-:W2:Y:S01]  /*22bc0*/  LDCU.64 UR4, c[0x4][0x118] ;  /* 0x01002300ff0477ac */ /* 0x000ea20008000a00 */
[----:B------:R-:W-:Y:S02]  /*22bd0*/  HFMA2 R12, -RZ, RZ, 0, 5.9604644775390625e-08 ;  /* 0x00000001ff0c7431 */ /* 0x000fe400000001ff */
[----:B------:R-:W-:Y:S01]  /*22be0*/  IMAD.MOV.U32 R8, RZ, RZ, 0x65 ;  /* 0x00000065ff087424 */ /* 0x000fe200078e00ff */
[----:B0-----:R0:W3:Y:S01]  /*22bf0*/  LDC.64 R2, c[0x4][R0] ;  /* 0x0100000000027b82 */ /* 0x0010e20000000a00 */
[----:B------:R-:W4:Y:S01]  /*22c00*/  LDCU.64 UR6, c[0x4][0x120] ;  /* 0x01002400ff0677ac */ /* 0x000f220008000a00 */
[----:B------:R-:W-:Y:S01]  /*22c10*/  IMAD.MOV.U32 R13, RZ, RZ, RZ ;  /* 0x000000ffff0d7224 */ /* 0x000fe200078e00ff */
[----:B------:R-:W5:Y:S01]  /*22c20*/  LDCU.64 UR8, c[0x4][0x18] ;  /* 0x01000300ff0877ac */ /* 0x000f620008000a00 */
[----:B--2---:R-:W-:Y:S01]  /*22c30*/  IMAD.U32 R4, RZ, RZ, UR4 ;  /* 0x00000004ff047e24 */ /* 0x004fe2000f8e00ff */
[----:B------:R-:W-:Y:S01]  /*22c40*/  MOV R5, UR5 ;  /* 0x0000000500057c02 */ /* 0x000fe20008000f00 */
[----:B----4-:R-:W-:-:S02]  /*22c50*/  IMAD.U32 R6, RZ, RZ, UR6 ;  /* 0x00000006ff067e24 */ /* 0x010fc4000f8e00ff */
[----:B------:R-:W-:Y:S01]  /*22c60*/  IMAD.U32 R7, RZ, RZ, UR7 ;  /* 0x00000007ff077e24 */ /* 0x000fe2000f8e00ff */
[----:B-----5:R-:W-:Y:S01]  /*22c70*/  MOV R10, UR8 ;  /* 0x00000008000a7c02 */ /* 0x020fe20008000f00 */
[----:B0-----:R-:W-:-:S07]  /*22c80*/  IMAD.U32 R11, RZ, RZ, UR9 ;  /* 0x00000009ff0b7e24 */ /* 0x001fce000f8e00ff */
[----:B------:R-:W-:-:S07]  /*22c90*/  LEPC R20, `(.L_x_7754) ;  /* 0x000000001014794e */ /* 0x000fce0000000000 */
[----:B-1-3--:R-:W-:Y:S05]  /*22ca0*/  CALL.ABS.NOINC R2 ;  /* 0x0000000002007343 */ /* 0x00afea0003c00000 */
.L_x_7754:
[----:B------:R-:W-:Y:S05]  /*22cb0*/  BRA `(.L_x_7737) ;  /* 0x00000000000c7947 */ /* 0x000fea0003800000 */
.L_x_7753:
[----:B------:R0:W-:Y:S01]  /*22cc0*/  STG.E.64 desc[UR36][R2.64], RZ ;  /* 0x000000ff02007986 */ /* 0x0001e2000c101b24 */
[----:B------:R-:W-:Y:S05]  /*22cd0*/  BRA `(.L_x_7737) ;  /* 0x0000000000047947 */ /* 0x000fea0003800000 */
.L_x_7752:
[----:B------:R0:W-:Y:S02]  /*22ce0*/  STG.E desc[UR36][R2.64], RZ ;  /* 0x000000ff02007986 */ /* 0x0001e4000c101924 */
.L_x_7737:
[----:B------:R-:W-:-:S07]  /*22cf0*/  VIADD R45, R45, 0x80 ;  /* 0x000000802d2d7836 */ /* 0x000fce0000000000 */
.L_x_7706:
[----:B------:R-:W-:-:S13]  /*22d00*/  ISETP.GE.AND P0, PT, R45, R54, PT ;  /* 0x000000362d00720c */ /* 0x000fda0003f06270 */
[----:B------:R-:W-:Y:S05]  /*22d10*/  @P0 BREAK.RELIABLE B7 ;  /* 0x0000000000070942 */ /* 0x000fea0003800100 */
[----:B------:R-:W-:Y:S05]  /*22d20*/  @P0 BRA `(.L_x_7731) ;  /* 0x0000000400ec0947 */ /* 0x000fea0003800000 */
[----:B------:R-:W-:Y:S05]  /*22d30*/  BSYNC.RELIABLE B7 ;  /* 0x0000000000077941 */ /* 0x000fea0003800100 */
.L_x_7705:
[----:B------:R-:W5:Y:S01]  /*22d40*/  LDCU UR4, c[0x0][0x41c] ;  /* 0x00008380ff0477ac */ /* 0x000f620008000800 */
[----:B0-234-:R-:W0:Y:S01]  /*22d50*/  LDC.64 R2, c[0x0][0x3c8] ;  /* 0x0000f200ff027b82 */ /* 0x01de220000000a00 */
        /* <DEDUP_REMOVED lines=18> */
.L_x_7758:
[----:B------:R0:W-:Y:S01]  /*22e80*/  STG.E.U8 desc[UR36][R2.64], RZ ;  /* 0x000000ff02007986 */ /* 0x0001e2000c101124 */
[----:B------:R-:W-:Y:S05]  /*22e90*/  BRA `(.L_x_7760) ;  /* 0x00000004008c7947 */ /* 0x000fea0003800000 */
.L_x_7757:
        /* <DEDUP_REMOVED lines=8> */
.L_x_7762:
[----:B------:R0:W-:Y:S01]  /*22f20*/  STG.E desc[UR36][R2.64], RZ ;  /* 0x000000ff02007986 */ /* 0x0001e2000c101924 */
[----:B------:R-:W-:Y:S05]  /*22f30*/  BRA `(.L_x_7760) ;  /* 0x0000000400647947 */ /* 0x000fea0003800000 */
.L_x_7761:
[----:B------:R0:W-:Y:S01]  /*22f40*/  STG.E.U16 desc[UR36][R2.64], RZ ;  /* 0x000000ff02007986 */ /* 0x0001e2000c101524 */
[----:B------:R-:W-:Y:S05]  /*22f50*/  BRA `(.L_x_7760) ;  /* 0x00000004005c7947 */ /* 0x000fea0003800000 */
.L_x_7756:
        /* <DEDUP_REMOVED lines=8> */
.L_x_7764:
[----:B------:R0:W-:Y:S01]  /*22fe0*/  STG.E.U16 desc[UR36][R2.64], RZ ;  /* 0x000000ff02007986 */ /* 0x0001e2000c101524 */
[----:B------:R-:W-:Y:S05]  /*22ff0*/  BRA `(.L_x_7760) ;  /* 0x0000000400347947 */ /* 0x000fea0003800000 */
.L_x_7763:
        /* <DEDUP_REMOVED lines=8> */
.L_x_7766:
[----:B------:R0:W-:Y:S01]  /*23080*/  STG.E desc[UR36][R2.64], RZ ;  /* 0x000000ff02007986 */ /* 0x0001e2000c101924 */
[----:B------:R-:W-:Y:S05]  /*23090*/  BRA `(.L_x_7760) ;  /* 0x00000004000c7947 */ /* 0x000fea0003800000 */
.L_x_7765:
[----:B------:R0:W-:Y:S01]  /*230a0*/  STG.E.64 desc[UR36][R2.64], RZ ;  /* 0x000000ff02007986 */ /* 0x0001e2000c101b24 */
[----:B------:R-:W-:Y:S05]  /*230b0*/  BRA `(.L_x_7760) ;  /* 0x0000000400047947 */ /* 0x000fea0003800000 */
.L_x_7755:
        /* <DEDUP_REMOVED lines=10> */
.L_x_7769:
[----:B------:R2:W-:Y:S01]  /*23160*/  STG.E.128 desc[UR36][R2.64], RZ ;  /* 0x000000ff02007986 */ /* 0x0005e2000c101d24 */
[----:B------:R-:W-:Y:S05]  /*23170*/  BRA `(.L_x_7760) ;  /* 0x0000000000d47947 */ /* 0x000fea0003800000 */
.L_x_7768:
        /* <DEDUP_REMOVED lines=8> */
.L_x_7771:
[----:B------:R4:W-:Y:S01]  /*23200*/  STG.E.U8 desc[UR36][R2.64], RZ ;  /* 0x000000ff02007986 */ /* 0x0009e2000c101124 */
[----:B------:R-:W-:Y:S05]  /*23210*/  BRA `(.L_x_7760) ;  /* 0x0000000000ac7947 */ /* 0x000fea0003800000 */
.L_x_7770:
[----:B------:R3:W-:Y:S01]  /*23220*/  STG.E.U16 desc[UR36][R2.64], RZ ;  /* 0x000000ff02007986 */ /* 0x0007e2000c101524 */
[----:B------:R-:W-:Y:S05]  /*23230*/  BRA `(.L_x_7760) ;  /* 0x0000000000a47947 */ /* 0x000fea0003800000 */
.L_x_7767:
        /* <DEDUP_REMOVED lines=10> */
.L_x_7774:
[----:B------:R0:W-:Y:S01]  /*232e0*/  STG.E.U8 desc[UR36][R2.64], RZ ;  /* 0x000000ff02007986 */ /* 0x0001e2000c101124 */
[----:B------:R-:W-:Y:S05]  /*232f0*/  BRA `(.L_x_7760) ;  /* 0x0000000000747947 */ /* 0x000fea0003800000 */
.L_x_7773:
[----:B------:R0:W-:Y:S01]  /*23300*/  STG.E.U8 desc[UR36][R2.64], RZ ;  /* 0x000000ff02007986 */ /* 0x0001e2000c101124 */
[----:B------:R-:W-:Y:S05]  /*23310*/  BRA `(.L_x_7760) ;  /* 0x00000000006c7947 */ /* 0x000fea0003800000 */
.L_x_7772:
[----:B------:R-:W-:-:S13]  /*23320*/  ISETP.NE.AND P0, PT, R0, 0x1c, PT ;  /* 0x0000001c0000780c */ /* 0x000fda0003f05270 */
[----:B------:R-:W-:Y:S05]  /*23330*/  @!P0 BRA `(.L_x_7775) ;  /* 0x0000000000608947 */ /* 0x000fea0003800000 */
[----:B------:R-:W-:-:S13]  /*23340*/  ISETP.NE.AND P0, PT, R0, 0x1d, PT ;  /* 0x0000001d0000780c */ /* 0x000fda0003f05270 */
[----:B------:R-:W-:Y:S05]  /*23350*/  @!P0 BRA `(.L_x_7776) ;  /* 0x0000000000508947 */ /* 0x000fea0003800000 */
[----:B------:R-:W-:-:S13]  /*23360*/  ISETP.NE.AND P0, PT, R0, 0x2c, PT ;  /* 0x0000002c0000780c */ /* 0x000fda0003f05270 */
[----:B------:R0:W-:Y:S01]  /*23370*/  @!P0 STG.E.U8 desc[UR36][R2.64], RZ ;  /* 0x000000ff02008986 */ /* 0x0001e2000c101124 */
[----:B------:R-:W-:Y:S05]  /*23380*/  @!P0 BRA `(.L_x_7760) ;  /* 0x0000000000508947 */ /* 0x000fea0003800000 */
.L_x_7759:
[----:B------:R-:W-:Y:S01]  /*23390*/  MOV R0, 0x0 ;  /* 0x0000000000007802 */ /* 0x000fe20000000f00 */
[----:B------:R-:W2:Y:S01]  /*233a0*/  LDCU.64 UR4, c[0x4][0x118] ;  /* 0x01002300ff0477ac */ /* 0x000ea20008000a00 */
[----:B------:R-:W-:Y:S02]  /*233b0*/  HFMA2 R8, -RZ, RZ, 0, 6.020069122314453125e-06 ;  /* 0x00000065ff087431 */ /* 0x000fe400000001ff */
[----:B------:R-:W-:Y:S01]  /*233c0*/  IMAD.MOV.U32 R12, RZ, RZ, 0x1 ;  /* 0x00000001ff0c7424 */ /* 0x000fe200078e00ff */
[----:B0-----:R0:W3:Y:S01]  /*233d0*/  LDC.64 R2, c[0x4][R0] ;  /* 0x0100000000027b82 */ /* 0x0010e20000000a00 */
[----:B------:R-:W4:Y:S01]  /*233e0*/  LDCU.64 UR6, c[0x4][0x120] ;  /* 0x01002400ff0677ac */ /* 0x000f220008000a00 */
[----:B------:R-:W-:Y:S01]  /*233f0*/  IMAD.MOV.U32 R13, RZ, RZ, RZ ;  /* 0x000000ffff0d7224 */ /* 0x000fe200078e00ff */
[----:B------:R-:W5:Y:S01]  /*23400*/  LDCU.64 UR8, c[0x4][0x18] ;  /* 0x01000300ff0877ac */ /* 0x000f620008000a00 */
[----:B--2---:R-:W-:Y:S01]  /*23410*/  MOV R4, UR4 ;  /* 0x0000000400047c02 */ /* 0x004fe20008000f00 */
[----:B------:R-:W-:-:S02]  /*23420*/  IMAD.U32 R5, RZ, RZ, UR5 ;  /* 0x00000005ff057e24 */ /* 0x000fc4000f8e00ff */
[----:B----4-:R-:W-:Y:S01]  /*23430*/  IMAD.U32 R6, RZ, RZ, UR6 ;  /* 0x00000006ff067e24 */ /* 0x010fe2000f8e00ff */
[----:B------:R-:W-:Y:S01]  /*23440*/  MOV R7, UR7 ;  /* 0x0000000700077c02 */ /* 0x000fe20008000f00 */
[----:B-----5:R-:W-:Y:S02]  /*23450*/  IMAD.U32 R10, RZ, RZ, UR8 ;  /* 0x00000008ff0a7e24 */ /* 0x020fe4000f8e00ff */
[----:B0-----:R-:W-:-:S07]  /*23460*/  IMAD.U32 R11, RZ, RZ, UR9 ;  /* 0x00000009ff0b7e24 */ /* 0x001fce000f8e00ff */
[----:B------:R-:W-:-:S07]  /*23470*/  LEPC R20, `(.L_x_7777) ;  /* 0x000000001014794e */ /* 0x000fce0000000000 */
[----:B-1-3--:R-:W-:Y:S05]  /*23480*/  CALL.ABS.NOINC R2 ;  /* 0x0000000002007343 */ /* 0x00afea0003c00000 */
.L_x_7777:
[----:B------:R-:W-:Y:S05]  /*23490*/  BRA `(.L_x_7760) ;  /* 0x00000000000c7947 */ /* 0x000fea0003800000 */
.L_x_7776:
[----:B------:R0:W-:Y:S01]  /*234a0*/  STG.E.64 desc[UR36][R2.64], RZ ;  /* 0x000000ff02007986 */ /* 0x0001e2000c101b24 */
[----:B------:R-:W-:Y:S05]  /*234b0*/  BRA `(.L_x_7760) ;  /* 0x0000000000047947 */ /* 0x000fea0003800000 */
.L_x_7775:
[----:B------:R0:W-:Y:S02]  /*234c0*/  STG.E desc[UR36][R2.64], RZ ;  /* 0x000000ff02007986 */ /* 0x0001e4000c101924 */
.L_x_7760:
[----:B------:R-:W-:-:S07]  /*234d0*/  IADD3 R45, PT, PT, R45, 0x80, RZ ;  /* 0x000000802d2d7810 */ /* 0x000fce0007ffe0ff */
.L_x_7731:
[----:B------:R-:W-:Y:S05]  /*234e0*/  BSYNC.RECONVERGENT B6 ;  /* 0x0000000000067941 */ /* 0x000fea0003800200 */
.L_x_7704:
[----:B------:R-:W-:-:S13]  /*234f0*/  ISETP.GE.AND P0, PT, R45, R54, PT ;  /* 0x000000362d00720c */ /* 0x000fda0003f06270 */
[----:B------:R-:W-:Y:S05]  /*23500*/  @P0 EXIT ;  /* 0x000000000000094d */ /* 0x000fea0003800000 */
[----:B0-234-:R-:W0:Y:S01]  /*23510*/  LDC.64 R2, c[0x0][0x3c8] ;  /* 0x0000f200ff027b82 */ /* 0x01de220000000a00 */
[----:B------:R-:W2:Y:S01]  /*23520*/  LDCU UR4, c[0x0][0x41c] ;  /* 0x00008380ff0477ac */ /* 0x000ea20008000800 */
[----:B------:R-:W-:Y:S01]  /*23530*/  PRMT R0, R16, 0x9910, RZ ;  /* 0x0000991010007816 */ /* 0x000fe200000000ff */
[----:B------:R-:W-:-:S03]  /*23540*/  IMAD R45, R55, 0x200, R45 ;  /* 0x00000200372d7824 */ /* 0x000fc600078e022d */
[----:B------:R-:W-:Y:S01]  /*23550*/  ISETP.GT.AND P1, PT, R0, 0x9, PT ;  /* 0x000000090000780c */ /* 0x000fe20003f24270 */
[----:B--2---:R-:W-:-:S05]  /*23560*/  IMAD R45, R45, UR4, RZ ;  /* 0x000000042d2d7c24 */ /* 0x004fca000f8e02ff */
        /* <DEDUP_REMOVED lines=13> */
.L_x_7781:
[----:B------:R-:W-:Y:S01]  /*23640*/  STG.E.U8 desc[UR36][R2.64], RZ ;  /* 0x000000ff02007986 */ /* 0x000fe2000c101124 */
[----:B------:R-:W-:Y:S05]  /*23650*/  EXIT ;  /* 0x000000000000794d */ /* 0x000fea0003800000 */
.L_x_7780:
        /* <DEDUP_REMOVED lines=8> */
.L_x_7784:
[----:B------:R-:W-:Y:S01]  /*236e0*/  STG.E desc[UR36][R2.64], RZ ;  /* 0x000000ff02007986 */ /* 0x000fe2000c101924 */
[----:B------:R-:W-:Y:S05]  /*236f0*/  EXIT ;  /* 0x000000000000794d */ /* 0x000fea0003800000 */
.L_x_7783:
[----:B------:R-:W-:Y:S01]  /*23700*/  STG.E.U16 desc[UR36][R2.64], RZ ;  /* 0x000000ff02007986 */ /* 0x000fe2000c101524 */
[----:B------:R-:W-:Y:S05]  /*23710*/  EXIT ;  /* 0x000000000000794d */ /* 0x000fea0003800000 */
.L_x_7779:
        /* <DEDUP_REMOVED lines=8> */
.L_x_7786:
[----:B------:R-:W-:Y:S01]  /*237a0*/  STG.E.U16 desc[UR36][R2.64], RZ ;  /* 0x000000ff02007986 */ /* 0x000fe2000c101524 */
[----:B------:R-:W-:Y:S05]  /*237b0*/  EXIT ;  /* 0x000000000000794d */ /* 0x000fea0003800000 */
.L_x_7785:
        /* <DEDUP_REMOVED lines=8> */
.L_x_7788:
[----:B------:R-:W-:Y:S01]  /*23840*/  STG.E desc[UR36][R2.64], RZ ;  /* 0x000000ff02007986 */ /* 0x000fe2000c101924 */
[----:B------:R-:W-:Y:S05]  /*23850*/  EXIT ;  /* 0x000000000000794d */ /* 0x000fea0003800000 */
.L_x_7787:
[----:B------:R-:W-:Y:S01]  /*23860*/  STG.E.64 desc[UR36][R2.64], RZ ;  /* 0x000000ff02007986 */ /* 0x000fe2000c101b24 */
[----:B------:R-:W-:Y:S05]  /*23870*/  EXIT ;  /* 0x000000000000794d */ /* 0x000fea0003800000 */
.L_x_7778:
        /* <DEDUP_REMOVED lines=10> */
.L_x_7791:
[----:B------:R-:W-:Y:S01]  /*23920*/  STG.E.128 desc[UR36][R2.64], RZ ;  /* 0x000000ff02007986 */ /* 0x000fe2000c101d24 */
[----:B------:R-:W-:Y:S05]  /*23930*/  EXIT ;  /* 0x000000000000794d */ /* 0x000fea0003800000 */
.L_x_7790:
        /* <DEDUP_REMOVED lines=8> */
.L_x_7793:
[----:B------:R-:W-:Y:S01]  /*239c0*/  STG.E.U8 desc[UR36][R2.64], RZ ;  /* 0x000000ff02007986 */ /* 0x000fe2000c101124 */
[----:B------:R-:W-:Y:S05]  /*239d0*/  EXIT ;  /* 0x000000000000794d */ /* 0x000fea0003800000 */
.L_x_7792:
[----:B------:R-:W-:Y:S01]  /*239e0*/  STG.E.U16 desc[UR36][R2.64], RZ ;  /* 0x000000ff02007986 */ /* 0x000fe2000c101524 */
[----:B------:R-:W-:Y:S05]  /*239f0*/  EXIT ;  /* 0x000000000000794d */ /* 0x000fea0003800000 */
.L_x_7789:
        /* <DEDUP_REMOVED lines=10> */
.L_x_7796:
[----:B------:R-:W-:Y:S01]  /*23aa0*/  STG.E.U8 desc[UR36][R2.64], RZ ;  /* 0x000000ff02007986 */ /* 0x000fe2000c101124 */
[----:B------:R-:W-:Y:S05]  /*23ab0*/  EXIT ;  /* 0x000000000000794d */ /* 0x000fea0003800000 */
.L_x_7795:
[----:B------:R-:W-:Y:S01]  /*23ac0*/  STG.E.U8 desc[UR36][R2.64], RZ ;  /* 0x000000ff02007986 */ /* 0x000fe2000c101124 */
[----:B------:R-:W-:Y:S05]  /*23ad0*/  EXIT ;  /* 0x000000000000794d */ /* 0x000fea0003800000 */
.L_x_7794:
[----:B------:R-:W-:-:S13]  /*23ae0*/  ISETP.NE.AND P0, PT, R0, 0x1c, PT ;  /* 0x0000001c0000780c */ /* 0x000fda0003f05270 */
[----:B------:R-:W-:Y:S05]  /*23af0*/  @!P0 BRA `(.L_x_7797) ;  /* 0x0000000000608947 */ /* 0x000fea0003800000 */
[----:B------:R-:W-:-:S13]  /*23b00*/  ISETP.NE.AND P0, PT, R0, 0x1d, PT ;  /* 0x0000001d0000780c */ /* 0x000fda0003f05270 */
[----:B------:R-:W-:Y:S05]  /*23b10*/  @!P0 BRA `(.L_x_7798) ;  /* 0x0000000000508947 */ /* 0x000fea0003800000 */
[----:B------:R-:W-:-:S13]  /*23b20*/  ISETP.NE.AND P0, PT, R0, 0x2c, PT ;  /* 0x0000002c0000780c */ /* 0x000fda0003f05270 */
[----:B------:R0:W-:Y:S01]  /*23b30*/  @!P0 STG.E.U8 desc[UR36][R2.64], RZ ;  /* 0x000000ff02008986 */ /* 0x0001e2000c101124 */
[----:B------:R-:W-:Y:S05]  /*23b40*/  @!P0 EXIT ;  /* 0x000000000000894d */ /* 0x000fea0003800000 */
.L_x_7782:
        /* <DEDUP_REMOVED lines=16> */
.L_x_7799:
[----:B------:R-:W-:Y:S05]  /*23c50*/  EXIT ;  /* 0x000000000000794d */ /* 0x000fea0003800000 */
.L_x_7798:
[----:B------:R-:W-:Y:S01]  /*23c60*/  STG.E.64 desc[UR36][R2.64], RZ ;  /* 0x000000ff02007986 */ /* 0x000fe2000c101b24 */
[----:B------:R-:W-:Y:S05]  /*23c70*/  EXIT ;  /* 0x000000000000794d */ /* 0x000fea0003800000 */
.L_x_7797:
[----:B------:R-:W-:Y:S01]  /*23c80*/  STG.E desc[UR36][R2.64], RZ ;  /* 0x000000ff02007986 */ /* 0x000fe2000c101924 */
[----:B------:R-:W-:Y:S05]  /*23c90*/  EXIT ;  /* 0x000000000000794d */ /* 0x000fea0003800000 */
        .weak           $__internal_16_$__cuda_sm20_div_s64
        .type           $__internal_16_$__cuda_sm20_div_s64,@function
        .size           $__internal_16_$__cuda_sm20_div_s64,($__internal_17_$__cuda_sm20_rem_s64 - $__internal_16_$__cuda_sm20_div_s64)
$__internal_16_$__cuda_sm20_div_s64:
        /* <DEDUP_REMOVED lines=31> */
[----:B------:R-:W-:-:S04]  /*23e90*/  IMAD.HI.U32 R28, P1, R9, R28, R26 ;  /* 0x0000001c091c7227 */ /* 0x000fc8000782001a */
[----:B------:R-:W-:-:S04]  /*23ea0*/  IMAD.HI.U32 R27, R9, R11, RZ ;  /* 0x0000000b091b7227 */ /* 0x000fc800078e00ff */
[----:B------:R-:W-:Y:S01]  /*23eb0*/  IMAD R26, R9, R11, RZ ;  /* 0x0000000b091a7224 */ /* 0x000fe200078e02ff */
[----:B------:R-:W-:Y:S01]  /*23ec0*/  IADD3.X R29, PT, PT, R27, R9, RZ, P0, !PT ;  /* 0x000000091b1d7210 */ /* 0x000fe200007fe4ff */
[----:B------:R-:W-:-:S03]  /*23ed0*/  IMAD.MOV.U32 R11, RZ, RZ, RZ ;  /* 0x000000ffff0b7224 */ /* 0x000fc600078e00ff */
[----:B------:R-:W-:Y:S02]  /*23ee0*/  IADD3 R26, P0, PT, R26, R28, RZ ;  /* 0x0000001c1a1a7210 */ /* 0x000fe40007f1e0ff */
[----:B------:R-:W-:-:S04]  /*23ef0*/  IADD3 R28, P3, PT, RZ, -R10, RZ ;  /* 0x8000000aff1c7210 */ /* 0x000fc80007f7e0ff */
[----:B------:R-:W-:Y:S01]  /*23f00*/  SEL R28, R28, R10, !P2 ;  /* 0x0000000a1c1c7207 */ /* 0x000fe20005000000 */
[----:B------:R-:W-:-:S04]  /*23f10*/  IMAD.X R9, RZ, RZ, ~R7, P3 ;  /* 0x000000ffff097224 */ /* 0x000fc800018e0e07 */
[----:B------:R-:W-:Y:S01]  /*23f20*/  IMAD.HI.U32 R10, R26, R28, RZ ;  /* 0x0000001c1a0a7227 */ /* 0x000fe200078e00ff */
[----:B------:R-:W-:-:S05]  /*23f30*/  SEL R9, R9, R7, !P2 ;  /* 0x0000000709097207 */ /* 0x000fca0005000000 */
[----:B------:R-:W-:Y:S01]  /*23f40*/  IMAD.WIDE.U32 R26, R26, R9, R10 ;  /* 0x000000091a1a7225 */ /* 0x000fe200078e000a */
[----:B------:R-:W-:-:S05]  /*23f50*/  IADD3.X R11, PT, PT, RZ, RZ, R29, P0, P1 ;  /* 0x000000ffff0b7210 */ /* 0x000fca00007e241d */
[----:B------:R-:W-:-:S04]  /*23f60*/  IMAD.HI.U32 R26, P0, R11, R28, R26 ;  /* 0x0000001c0b1a7227 */ /* 0x000fc8000780001a */
[CC--:B------:R-:W-:Y:S02]  /*23f70*/  IMAD R10, R11.reuse, R9.reuse, RZ ;  /* 0x000000090b0a7224 */ /* 0x0c0fe400078e02ff */
[----:B------:R-:W-:-:S03]  /*23f80*/  IMAD.HI.U32 R11, R11, R9, RZ ;  /* 0x000000090b0b7227 */ /* 0x000fc600078e00ff */
[----:B------:R-:W-:Y:S02]  /*23f90*/  IADD3 R10, P1, PT, R10, R26, RZ ;  /* 0x0000001a0a0a7210 */ /* 0x000fe40007f3e0ff */
[----:B------:R-:W-:-:S03]  /*23fa0*/  IADD3.X R29, PT, PT, R11, RZ, RZ, P0, !PT ;  /* 0x000000ff0b1d7210 */ /* 0x000fc600007fe4ff */
[----:B------:R-:W-:-:S04]  /*23fb0*/  IMAD.WIDE.U32 R26, R10, R12, RZ ;  /* 0x0000000c0a1a7225 */ /* 0x000fc800078e00ff */
[----:B------:R-:W-:Y:S01]  /*23fc0*/  IMAD R27, R10, R13, R27 ;  /* 0x0000000d0a1b7224 */ /* 0x000fe200078e021b */
[----:B------:R-:W-:Y:S01]  /*23fd0*/  IADD3 R11, P0, PT, -R26, R28, RZ ;  /* 0x0000001c1a0b7210 */ /* 0x000fe20007f1e1ff */
[----:B------:R-:W-:-:S04]  /*23fe0*/  IMAD.X R26, RZ, RZ, R29, P1 ;  /* 0x000000ffff1a7224 */ /* 0x000fc800008e061d */
[----:B------:R-:W-:-:S04]  /*23ff0*/  IMAD R27, R26, R12, R27 ;  /* 0x0000000c1a1b7224 */ /* 0x000fc800078e021b */
[----:B------:R-:W-:Y:S01]  /*24000*/  IMAD.X R9, R9, 0x1, ~R27, P0 ;  /* 0x0000000109097824 */ /* 0x000fe200000e0e1b */
[CC--:B------:R-:W-:Y:S02]  /*24010*/  ISETP.GE.U32.AND P0, PT, R11.reuse, R12.reuse, PT ;  /* 0x0000000c0b00720c */ /* 0x0c0fe40003f06070 */
[----:B------:R-:W-:Y:S02]  /*24020*/  IADD3 R27, P2, PT, R11, -R12, RZ ;  /* 0x8000000c0b1b7210 */ /* 0x000fe40007f5e0ff */
[----:B------:R-:W-:-:S04]  /*24030*/  ISETP.GE.U32.AND.EX P0, PT, R9, R13, PT, P0 ;  /* 0x0000000d0900720c */ /* 0x000fc80003f06100 */
[----:B------:R-:W-:Y:S02]  /*24040*/  SEL R11, R27, R11, P0 ;  /* 0x0000000b1b0b7207 */ /* 0x000fe40000000000 */
[----:B------:R-:W-:Y:S02]  /*24050*/  IADD3.X R27, PT, PT, R9, ~R13, RZ, P2, !PT ;  /* 0x8000000d091b7210 */ /* 0x000fe400017fe4ff */
[----:B------:R-:W-:Y:S02]  /*24060*/  ISETP.GE.U32.AND P1, PT, R11, R12, PT ;  /* 0x0000000c0b00720c */ /* 0x000fe40003f26070 */
[----:B------:R-:W-:Y:S02]  /*24070*/  IADD3 R11, P3, PT, R10, 0x1, RZ ;  /* 0x000000010a0b7810 */ /* 0x000fe40007f7e0ff */
[----:B------:R-:W-:Y:S02]  /*24080*/  SEL R27, R27, R9, P0 ;  /* 0x000000091b1b7207 */ /* 0x000fe40000000000 */
[----:B------:R-:W-:Y:S01]  /*24090*/  SEL R10, R11, R10, P0 ;  /* 0x0000000a0b0a7207 */ /* 0x000fe20000000000 */
[----:B------:R-:W-:-:S03]  /*240a0*/  IMAD.X R11, RZ, RZ, R26, P3 ;  /* 0x000000ffff0b7224 */ /* 0x000fc600018e061a */
[----:B------:R-:W-:Y:S02]  /*240b0*/  IADD3 R12, P2, PT, R10, 0x1, RZ ;  /* 0x000000010a0c7810 */ /* 0x000fe40007f5e0ff */
[----:B------:R-:W-:Y:S02]  /*240c0*/  SEL R9, R11, R26, P0 ;  /* 0x0000001a0b097207 */ /* 0x000fe40000000000 */
[----:B------:R-:W-:Y:S02]  /*240d0*/  ISETP.GE.U32.AND.EX P0, PT, R27, R13, PT, P1 ;  /* 0x0000000d1b00720c */ /* 0x000fe40003f06110 */
[----:B------:R-:W-:Y:S01]  /*240e0*/  LOP3.LUT R13, R5, R7, RZ, 0x3c, !PT ;  /* 0x00000007050d7212 */ /* 0x000fe200078e3cff */
[----:B------:R-:W-:Y:S01]  /*240f0*/  IMAD.X R11, RZ, RZ, R9, P2 ;  /* 0x000000ffff0b7224 */ /* 0x000fe200010e0609 */
[----:B------:R-:W-:Y:S02]  /*24100*/  SEL R10, R12, R10, P0 ;  /* 0x0000000a0c0a7207 */ /* 0x000fe40000000000 */
[----:B------:R-:W-:-:S02]  /*24110*/  ISETP.GE.AND P1, PT, R13, RZ, PT ;  /* 0x000000ff0d00720c */ /* 0x000fc40003f26270 */
[----:B------:R-:W-:Y:S02]  /*24120*/  SEL R9, R11, R9, P0 ;  /* 0x000000090b097207 */ /* 0x000fe40000000000 */
[-C--:B------:R-:W-:Y:S02]  /*24130*/  IADD3 R12, P2, PT, RZ, -R10.reuse, RZ ;  /* 0x8000000aff0c7210 */ /* 0x080fe40007f5e0ff */
[----:B------:R-:W-:Y:S02]  /*24140*/  ISETP.NE.U32.AND P0, PT, R6, RZ, PT ;  /* 0x000000ff0600720c */ /* 0x000fe40003f05070 */
[-C--:B------:R-:W-:Y:S02]  /*24150*/  IADD3.X R11, PT, PT, RZ, ~R9.reuse, RZ, P2, !PT ;  /* 0x80000009ff0b7210 */ /* 0x080fe400017fe4ff */
[----:B------:R-:W-:Y:S02]  /*24160*/  ISETP.NE.AND.EX P0, PT, R5, RZ, PT, P0 ;  /* 0x000000ff0500720c */ /* 0x000fe40003f05300 */
[----:B------:R-:W-:Y:S01]  /*24170*/  SEL R6, R12, R10, !P1 ;  /* 0x0000000a0c067207 */ /* 0x000fe20004800000 */
[----:B------:R-:W-:Y:S01]  /*24180*/  IMAD.MOV.U32 R10, RZ, RZ, R4 ;  /* 0x000000ffff0a7224 */ /* 0x000fe200078e0004 */
[----:B------:R-:W-:Y:S01]  /*24190*/  SEL R5, R11, R9, !P1 ;  /* 0x000000090b057207 */ /* 0x000fe20004800000 */
[----:B------:R-:W-:Y:S01]  /*241a0*/  IMAD.MOV.U32 R11, RZ, RZ, 0x0 ;  /* 0x00000000ff0b7424 */ /* 0x000fe200078e00ff */
[----:B------:R-:W-:-:S02]  /*241b0*/  SEL R6, R6, 0xffffffff, P0 ;  /* 0xffffffff06067807 */ /* 0x000fc40000000000 */
[----:B------:R-:W-:Y:S01]  /*241c0*/  SEL R5, R5, 0xffffffff, P0 ;  /* 0xffffffff05057807 */ /* 0x000fe20000000000 */
[----:B------:R-:W-:Y:S06]  /*241d0*/  RET.REL.NODEC R10 `(_ZN2at6native27unrolled_elementwise_kernelIZZZNS0_67_GLOBAL__N__bb565c37_34_ValidateCompressedIndicesKernel_cu_33a4b88b42_validate_compressed_sparse_indices_kernelILNS2_8CDimNameE1ENS2_18CUDAKernelLauncherENS2_14EmptyVecKernelENS2_8DummyVecELm0EEEvRKNS_6TensorESA_lllENKUlvE1_clEvENKUlvE_clEvEUliiiiiE_St5arrayIPcLm6EELi4E23TrivialOffsetCalculatorILi5EjESH_ILi1EjENS0_6memory12LoadWithCastILi5EEENSK_13StoreWithCastILi1EEEEEviT_T0_T2_T3_T4_T5_) ;  /* 0xfffffdbc0a887950 */ /* 0x000fec0003c3ffff */
        .weak           $__internal_17_$__cuda_sm20_rem_s64
        .type           $__internal_17_$__cuda_sm20_rem_s64,@function
        .size           $__internal_17_$__cuda_sm20_rem_s64,(.L_x_40037 - $__internal_17_$__cuda_sm20_rem_s64)
$__internal_17_$__cuda_sm20_rem_s64:
        /* <DEDUP_REMOVED lines=19> */
[----:B------:R-:W-:-:S04]  /*24310*/  IMAD.HI.U32 R10, P1, R7, R19, R10 ;  /* 0x00000013070a7227 */ /* 0x000fc8000782000a */
[----:B------:R-:W-:Y:S01]  /*24320*/  IMAD.X R15, R15, 0x1, R7, P0 ;  /* 0x000000010f0f7824 */ /* 0x000fe200000e0607 */
        /* <DEDUP_REMOVED lines=10> */
[----:B------:R-:W-:-:S04]  /*243d0*/  IMAD.WIDE.U32 R10, P0, R11, R6, R10 ;  /* 0x000000060b0a7225 */ /* 0x000fc8000780000a */
[----:B------:R-:W-:Y:S01]  /*243e0*/  IMAD.HI.U32 R10, P2, R15, R19, R10 ;  /* 0x000000130f0a7227 */ /* 0x000fe2000784000a */
[----:B------:R-:W-:-:S03]  /*243f0*/  SEL R11, R7, R30, !P1 ;  /* 0x0000001e070b7207 */ /* 0x000fc60004800000 */
        /* <DEDUP_REMOVED lines=16> */
[----:B------:R-:W-:Y:S02]  /*24500*/  IMAD.X R21, RZ, RZ, R10, P2 ;  /* 0x000000ffff157224 */ /* 0x000fe400010e060a */
        /* <DEDUP_REMOVED lines=26> */
[----:B------:R-:W-:Y:S06]  /*246b0*/  RET.REL.NODEC R4 `(_ZN2at6native27unrolled_elementwise_kernelIZZZNS0_67_GLOBAL__N__bb565c37_34_ValidateCompressedIndicesKernel_cu_33a4b88b42_validate_compressed_sparse_indices_kernelILNS2_8CDimNameE1ENS2_18CUDAKernelLauncherENS2_14EmptyVecKernelENS2_8DummyVecELm0EEEvRKNS_6TensorESA_lllENKUlvE1_clEvENKUlvE_clEvEUliiiiiE_St5arrayIPcLm6EELi4E23TrivialOffsetCalculatorILi5EjESH_ILi1EjENS0_6memory12LoadWithCastILi5EEENSK_13StoreWithCastILi1EEEEEviT_T0_T2_T3_T4_T5_) ;  /* 0xfffffdb804507950 */ /* 0x000fec0003c3ffff */
.L_x_7800:
        /* <DEDUP_REMOVED lines=12> */
.L_x_40037:


//--------------------- .text._ZN2at6native18elementwise_kernelILi128ELi2EZNS0_22gpu_kernel_impl_nocastIZZZNS0_67_GLOBAL__N__bb565c37_34_ValidateCompressedIndicesKernel_cu_33a4b88b42_validate_compressed_sparse_indices_kernelILNS3_8CDimNameE1ENS3_18CUDAKernelLauncherENS3_14EmptyVecKernelENS3_8DummyVecELm0EEEvRKNS_6TensorESB_lllENKUlvE1_clEvENKUlvE_clEvEUliiiiiE_EEvRNS_18TensorIteratorBaseERKT_EUliE_EEviT1_ --------------------------
	.section	.text._ZN2at6native18elementwise_kernelILi128ELi2EZNS0_22gpu_kernel_impl_nocastIZZZNS0_67_GLOBAL__N__bb565c37_34_ValidateCompressedIndicesKernel_cu_33a4b88b42_validate_compressed_sparse_indices_kernelILNS3_8CDimNameE1ENS3_18CUDAKernelLauncherENS3_14EmptyVecKernelENS3_8DummyVecELm0EEEvRKNS_6TensorESB_lllENKUlvE1_clEvENKUlvE_clEvEUliiiiiE_EEvRNS_18TensorIteratorBaseERKT_EUliE_EEviT1_,"ax",@progbits
	.align	128
        .global         _ZN2at6native18elementwise_kernelILi128ELi2EZNS0_22gpu_kernel_impl_nocastIZZZNS0_67_GLOBAL__N__bb565c37_34_ValidateCompressedIndicesKernel_cu_33a4b88b42_validate_compressed_sparse_indices_kernelILNS3_8CDimNameE1ENS3_18CUDAKernelLauncherENS3_14EmptyVecKernelENS3_8DummyVecELm0EEEvRKNS_6TensorESB_lllENKUlvE1_clEvENKUlvE_clEvEUliiiiiE_EEvRNS_18TensorIteratorBaseERKT_EUliE_EEviT1_
        .type           _ZN2at6native18elementwise_kernelILi128ELi2EZNS0_22gpu_kernel_impl_nocastIZZZNS0_67_GLOBAL__N__bb565c37_34_ValidateCompressedIndicesKernel_cu_33a4b88b42_validate_compressed_sparse_indices_kernelILNS3_8CDimNameE1ENS3_18CUDAKernelLauncherENS3_14EmptyVecKernelENS3_8DummyVecELm0EEEvRKNS_6TensorESB_lllENKUlvE1_clEvENKUlvE_clEvEUliiiiiE_EEvRNS_18TensorIteratorBaseERKT_EUliE_EEviT1_,@function
        .size           _ZN2at6native18elementwise_kernelILi128ELi2EZNS0_22gpu_kernel_impl_nocastIZZZNS0_67_GLOBAL__N__bb565c37_34_ValidateCompressedIndicesKernel_cu_33a4b88b42_validate_compressed_sparse_indices_kernelILNS3_8CDimNameE1ENS3_18CUDAKernelLauncherENS3_14EmptyVecKernelENS3_8DummyVecELm0EEEvRKNS_6TensorESB_lllENKUlvE1_clEvENKUlvE_clEvEUliiiiiE_EEvRNS_18TensorIteratorBaseERKT_EUliE_EEviT1_,(.L_x_40039 - _ZN2at6native18elementwise_kernelILi128ELi2EZNS0_22gpu_kernel_impl_nocastIZZZNS0_67_GLOBAL__N__bb565c37_34_ValidateCompressedIndicesKernel_cu_33a4b88b42_validate_compressed_sparse_indices_kernelILNS3_8CDimNameE1ENS3_18CUDAKernelLauncherENS3_14EmptyVecKernelENS3_8DummyVecELm0EEEvRKNS_6TensorESB_lllENKUlvE1_clEvENKUlvE_clEvEUliiiiiE_EEvRNS_18TensorIteratorBaseERKT_EUliE_EEviT1_)
        .other          _ZN2at6native18elementwise_kernelILi128ELi2EZNS0_22gpu_kernel_impl_nocastIZZZNS0_67_GLOBAL__N__bb565c37_34_ValidateCompressedIndicesKernel_cu_33a4b88b42_validate_compressed_sparse_indices_kernelILNS3_8CDimNameE1ENS3_18CUDAKernelLauncherENS3_14EmptyVecKernelENS3_8DummyVecELm0EEEvRKNS_6TensorESB_lllENKUlvE1_clEvENKUlvE_clEvEUliiiiiE_EEvRNS_18TensorIteratorBaseERKT_EUliE_EEviT1_,@"STO_CUDA_ENTRY STV_DEFAULT"
_ZN2at6native18elementwise_kernelILi128ELi2EZNS0_22gpu_kernel_impl_nocastIZZZNS0_67_GLOBAL__N__bb565c37_34_ValidateCompressedIndicesKernel_cu_33a4b88b42_validate_compressed_sparse_indices_kernelILNS3_8CDimNameE1ENS3_18CUDAKernelLauncherENS3_14EmptyVecKernelENS3_8DummyVecELm0EEEvRKNS_6TensorESB_lllENKUlvE1_clEvENKUlvE_clEvEUliiiiiE_EEvRNS_18TensorIteratorBaseERKT_EUliE_EEviT1_:
.text._ZN2at6native18elementwise_kernelILi128ELi2EZNS0_22gpu_kernel_impl_nocastIZZZNS0_67_GLOBAL__N__bb565c37_34_ValidateCompressedIndicesKernel_cu_33a4b88b42_validate_compressed_sparse_indices_kernelILNS3_8CDimNameE1ENS3_18CUDAKernelLauncherENS3_14EmptyVecKernelENS3_8DummyVecELm0EEEvRKNS_6TensorESB_lllENKUlvE1_clEvENKUlvE_clEvEUliiiiiE_EEvRNS_18TensorIteratorBaseERKT_EUliE_EEviT1_:
        /* <DEDUP_REMOVED lines=31> */
[----:B------:R-:W1:Y:S07]  /*01f0*/  LDCU UR4, c[0x0][0x740] ;  /* 0x0000e800ff0477ac */ /* 0x000e6e0008000800 */
[----:B------:R-:W2:Y:S08]  /*0200*/  LDC.64 R6, c[0x0][0x720] ;  /* 0x0001c800ff067b82 */ /* 0x000eb00000000a00 */
[----:B------:R-:W3:Y:S08]  /*0210*/  LDC.64 R8, c[0x0][0x728] ;  /* 0x0001ca00ff087b82 */ /* 0x000ef00000000a00 */
[----:B------:R-:W4:Y:S01]  /*0220*/  LDC.64 R10, c[0x0][0x730] ;  /* 0x0001cc00ff0a7b82 */ /* 0x000f220000000a00 */
[----:B0-----:R-:W1:Y:S07]  /*0230*/  LDG.E R4, desc[UR36][R4.64] ;  /* 0x0000002404047981 */ /* 0x001e6e000c1e1900 */
[----:B------:R-:W0:Y:S01]  /*0240*/  LDC.64 R12, c[0x0][0x738] ;  /* 0x0001ce00ff0c7b82 */ /* 0x000e220000000a00 */
[----:B--2---:R2:W5:Y:S04]  /*0250*/  LDG.E R17, desc[UR36][R6.64] ;  /* 0x0000002406117981 */ /* 0x004568000c1e1900 */
[----:B---3--:R2:W5:Y:S04]  /*0260*/  LDG.E R37, desc[UR36][R8.64] ;  /* 0x0000002408257981 */ /* 0x008568000c1e1900 */
[----:B----4-:R2:W5:Y:S04]  /*0270*/  LDG.E R36, desc[UR36][R10.64] ;  /* 0x000000240a247981 */ /* 0x010568000c1e1900 */
[----:B0-----:R2:W5:Y:S01]  /*0280*/  LDG.E R18, desc[UR36][R12.64] ;  /* 0x000000240c127981 */ /* 0x001562000c1e1900 */
[----:B-1----:R-:W-:-:S13]  /*0290*/  ISETP.NE.AND P0, PT, R4, UR4, PT ;  /* 0x0000000404007c0c */ /* 0x002fda000bf05270 */
        /* <DEDUP_REMOVED lines=17> */
.L_x_7805:
[----:B------:R-:W0:Y:S02]  /*03b0*/  LDCU UR4, c[0x0][0x750] ;  /* 0x0000ea00ff0477ac */ /* 0x000e240008000800 */
[----:B0----5:R-:W-:-:S13]  /*03c0*/  ISETP.NE.AND P0, PT, R17, UR4, PT ;  /* 0x0000000411007c0c */ /* 0x021fda000bf05270 */
        /* <DEDUP_REMOVED lines=17> */
.L_x_7806:
[----:B------:R-:W0:Y:S01]  /*04e0*/  LDCU UR4, c[0x0][0x748] ;  /* 0x0000e900ff0477ac */ /* 0x000e220008000800 */
[----:B------:R-:W-:Y:S01]  /*04f0*/  IMAD.IADD R0, R36, 0x1, -R37 ;  /* 0x0000000124007824 */ /* 0x000fe200078e0a25 */
[----:B------:R-:W1:Y:S04]  /*0500*/  LDCU UR5, c[0x0][0x740] ;  /* 0x0000e800ff0577ac */ /* 0x000e680008000800 */
[C---:B0-----:R-:W-:Y:S02]  /*0510*/  ISETP.GT.AND P0, PT, R0.reuse, UR4, PT ;  /* 0x0000000400007c0c */ /* 0x041fe4000bf04270 */
[----:B-1----:R-:W-:-:S13]  /*0520*/  ISETP.GE.AND P1, PT, R0, UR5, PT ;  /* 0x0000000500007c0c */ /* 0x002fda000bf26270 */
        /* <DEDUP_REMOVED lines=17> */
.L_x_7807:
[----:B------:R-:W0:Y:S01]  /*0640*/  LDCU.64 UR4, c[0x0][0x750] ;  /* 0x0000ea00ff0477ac */ /* 0x000e220008000a00 */
[----:B------:R-:W-:Y:S01]  /*0650*/  SHF.R.S32.HI R0, RZ, 0x1f, R18 ;  /* 0x0000001fff007819 */ /* 0x000fe20000011412 */
[----:B0-----:R-:W-:-:S04]  /*0660*/  UISETP.GT.U32.AND UP0, UPT, UR4, URZ, UPT ;  /* 0x000000ff0400728c */ /* 0x001fc8000bf04070 */
        /* <DEDUP_REMOVED lines=32> */
.L_x_7809:
[----:B------:R-:W-:Y:S01]  /*0870*/  MOV R10, R4 ;  /* 0x00000004000a7202 */ /* 0x000fe20000000f00 */
[----:B------:R-:W-:Y:S01]  /*0880*/  IMAD.MOV.U32 R11, RZ, RZ, R5 ;  /* 0x000000ffff0b7224 */ /* 0x000fe200078e0005 */
[----:B------:R-:W-:Y:S02]  /*0890*/  MOV R26, R27 ;  /* 0x0000001b001a7202 */ /* 0x000fe40000000f00 */
[----:B------:R-:W-:-:S07]  /*08a0*/  MOV R12, 0x8c0 ;  /* 0x000008c0000c7802 */ /* 0x000fce0000000f00 */
[----:B------:R-:W-:Y:S05]  /*08b0*/  CALL.REL.NOINC `($__internal_19_$__cuda_sm20_rem_s64) ;  /* 0x0000017800907944 */ /* 0x000fea0003c00000 */
[----:B------:R-:W-:Y:S01]  /*08c0*/  IMAD.MOV.U32 R4, RZ, RZ, R0 ;  /* 0x000000ffff047224 */ /* 0x000fe200078e0000 */
[----:B------:R-:W-:-:S07]  /*08d0*/  MOV R5, R3 ;  /* 0x0000000300057202 */ /* 0x000fce0000000f00 */
.L_x_7810:
        /* <DEDUP_REMOVED lines=8> */
.L_x_7808:
        /* <DEDUP_REMOVED lines=16> */
.L_x_7838:
        /* <DEDUP_REMOVED lines=27> */
.L_x_7815:
[----:B------:R-:W-:Y:S01]  /*0c10*/  MOV R8, R30 ;  /* 0x0000001e00087202 */ /* 0x000fe20000000f00 */
[----:B------:R-:W-:Y:S01]  /*0c20*/  IMAD.MOV.U32 R5, RZ, RZ, R27 ;  /* 0x000000ffff057224 */ /* 0x000fe200078e001b */
[----:B------:R-:W-:Y:S01]  /*0c30*/  MOV R4, R14 ;  /* 0x0000000e00047202 */ /* 0x000fe20000000f00 */
[----:B------:R-:W-:Y:S01]  /*0c40*/  IMAD.MOV.U32 R3, RZ, RZ, R15 ;  /* 0x000000ffff037224 */ /* 0x000fe200078e000f */
[----:B------:R-:W-:-:S07]  /*0c50*/  MOV R0, 0xc70 ;  /* 0x00000c7000007802 */ /* 0x000fce0000000f00 */
[----:B012---:R-:W-:Y:S05]  /*0c60*/  CALL.REL.NOINC `($__internal_18_$__cuda_sm20_div_s64) ;  /* 0x0000017000547944 */ /* 0x007fea0003c00000 */
[----:B------:R-:W-:Y:S01]  /*0c70*/  MOV R20, R6 ;  /* 0x0000000600147202 */ /* 0x000fe20000000f00 */
[----:B------:R-:W-:-:S07]  /*0c80*/  IMAD.MOV.U32 R21, RZ, RZ, R3 ;  /* 0x000000ffff157224 */ /* 0x000fce00078e0003 */
.L_x_7816:
[----:B------:R-:W-:Y:S05]  /*0c90*/  BSYNC.RECONVERGENT B1 ;  /* 0x0000000000017941 */ /* 0x000fea0003800200 */
.L_x_7814:
[----:B------:R-:W-:Y:S01]  /*0ca0*/  IADD3 R19, PT, PT, R17, 0x2, RZ ;  /* 0x0000000211137810 */ /* 0x000fe20007ffe0ff */
[----:B--2---:R-:W-:-:S04]  /*0cb0*/  IMAD.WIDE.U32 R4, R23, 0x8, R34 ;  /* 0x0000000817047825 */ /* 0x004fc800078e0022 */
[----:B-1----:R-:W-:Y:S02]  /*0cc0*/  IMAD.WIDE.U32 R6, R19, 0x8, R32 ;  /* 0x0000000813067825 */ /* 0x002fe400078e0020 */
[----:B------:R-:W2:Y:S04]  /*0cd0*/  LDG.E.64 R4, desc[UR36][R4.64] ;  /* 0x0000002404047981 */ /* 0x000ea8000c1e1b00 */
        /* <DEDUP_REMOVED lines=36> */
.L_x_7818:
[----:B------:R-:W-:Y:S01]  /*0f20*/  IMAD.MOV.U32 R8, RZ, RZ, R20 ;  /* 0x000000ffff087224 */ /* 0x000fe200078e0014 */
[----:B------:R-:W-:Y:S01]  /*0f30*/  MOV R5, R21 ;  /* 0x0000001500057202 */ /* 0x000fe20000000f00 */
[----:B------:R-:W-:Y:S01]  /*0f40*/  IMAD.MOV.U32 R4, RZ, RZ, R22 ;  /* 0x000000ffff047224 */ /* 0x000fe200078e0016 */
[----:B------:R-:W-:Y:S02]  /*0f50*/  MOV R3, R23 ;  /* 0x0000001700037202 */ /* 0x000fe40000000f00 */
[----:B------:R-:W-:-:S07]  /*0f60*/  MOV R0, 0xf80 ;  /* 0x00000f8000007802 */ /* 0x000fce0000000f00 */
[----:B0-----:R-:W-:Y:S05]  /*0f70*/  CALL.REL.NOINC `($__internal_18_$__cuda_sm20_div_s64) ;  /* 0x0000016c00907944 */ /* 0x001fea0003c00000 */
[----:B------:R-:W-:Y:S01]  /*0f80*/  IMAD.MOV.U32 R14, RZ, RZ, R6 ;  /* 0x000000ffff0e7224 */ /* 0x000fe200078e0006 */
[----:B------:R-:W-:-:S07]  /*0f90*/  MOV R15, R3 ;  /* 0x00000003000f7202 */ /* 0x000fce0000000f00 */
.L_x_7819:
[----:B------:R-:W-:Y:S05]  /*0fa0*/  BSYNC.RECONVERGENT B1 ;  /* 0x0000000000017941 */ /* 0x000fea0003800200 */
.L_x_7817:
        /* <DEDUP_REMOVED lines=42> */
.L_x_7821:
[----:B------:R-:W-:Y:S01]  /*1250*/  MOV R8, R14 ;  /* 0x0000000e00087202 */ /* 0x000fe20000000f00 */
[----:B------:R-:W-:Y:S01]  /*1260*/  IMAD.MOV.U32 R5, RZ, RZ, R15 ;  /* 0x000000ffff057224 */ /* 0x000fe200078e000f */
[----:B------:R-:W-:Y:S01]  /*1270*/  MOV R4, R18 ;  /* 0x0000001200047202 */ /* 0x000fe20000000f00 */
[----:B------:R-:W-:Y:S01]  /*1280*/  IMAD.MOV.U32 R3, RZ, RZ, R19 ;  /* 0x000000ffff037224 */ /* 0x000fe200078e0013 */
[----:B------:R-:W-:-:S07]  /*1290*/  MOV R0, 0x12b0 ;  /* 0x000012b000007802 */ /* 0x000fce0000000f00 */
[----:B0-----:R-:W-:Y:S05]  /*12a0*/  CALL.REL.NOINC `($__internal_18_$__cuda_sm20_div_s64) ;  /* 0x0000016800c47944 */ /* 0x001fea0003c00000 */
[----:B------:R-:W-:Y:S01]  /*12b0*/  MOV R20, R6 ;  /* 0x0000000600147202 */ /* 0x000fe20000000f00 */
[----:B------:R-:W-:-:S07]  /*12c0*/  IMAD.MOV.U32 R21, RZ, RZ, R3 ;  /* 0x000000ffff157224 */ /* 0x000fce00078e0003 */
.L_x_7822:
[----:B------:R-:W-:Y:S05]  /*12d0*/  BSYNC.RECONVERGENT B1 ;  /* 0x0000000000017941 */ /* 0x000fea0003800200 */
.L_x_7820:
        /* <DEDUP_REMOVED lines=42> */
.L_x_7824:
        /* <DEDUP_REMOVED lines=8> */
.L_x_7825:
[----:B------:R-:W-:Y:S05]  /*1600*/  BSYNC.RECONVERGENT B1 ;  /* 0x0000000000017941 */ /* 0x000fea0003800200 */
.L_x_7823:
[C---:B------:R-:W-:Y:S02]  /*1610*/  VIADD R27, R17.reuse, 0xffffffff ;  /* 0xffffffff111b7836 */ /* 0x040fe40000000000 */
        /* <DEDUP_REMOVED lines=41> */
.L_x_7827:
        /* <DEDUP_REMOVED lines=8> */
.L_x_7828:
[----:B------:R-:W-:Y:S05]  /*1930*/  BSYNC.RECONVERGENT B1 ;  /* 0x0000000000017941 */ /* 0x000fea0003800200 */
.L_x_7826:
        /* <DEDUP_REMOVED lines=42> */
.L_x_7830:
        /* <DEDUP_REMOVED lines=8> */
.L_x_7831:
[----:B------:R-:W-:Y:S05]  /*1c60*/  BSYNC.RECONVERGENT B1 ;  /* 0x0000000000017941 */ /* 0x000fea0003800200 */
.L_x_7829:
        /* <DEDUP_REMOVED lines=43> */
.L_x_7833:
[----:B------:R-:W-:Y:S01]  /*1f20*/  IMAD.MOV.U32 R8, RZ, RZ, R14 ;  /* 0x000000ffff087224 */ /* 0x000fe200078e000e */
[----:B------:R-:W-:Y:S01]  /*1f30*/  MOV R5, R15 ;  /* 0x0000000f00057202 */ /* 0x000fe20000000f00 */
[----:B------:R-:W-:Y:S01]  /*1f40*/  IMAD.MOV.U32 R3, RZ, RZ, R19 ;  /* 0x000000ffff037224 */ /* 0x000fe200078e0013 */
[----:B------:R-:W-:Y:S02]  /*1f50*/  MOV R4, R18 ;  /* 0x0000001200047202 */ /* 0x000fe40000000f00 */
[----:B------:R-:W-:-:S07]  /*1f60*/  MOV R0, 0x1f80 ;  /* 0x00001f8000007802 */ /* 0x000fce0000000f00 */
[----:B0-----:R-:W-:Y:S05]  /*1f70*/  CALL.REL.NOINC `($__internal_18_$__cuda_sm20_div_s64) ;  /* 0x0000015c00907944 */ /* 0x001fea0003c00000 */
[----:B------:R-:W-:Y:S02]  /*1f80*/  MOV R22, R6 ;  /* 0x0000000600167202 */ /* 0x000fe40000000f00 */
[----:B------:R-:W-:-:S07]  /*1f90*/  MOV R23, R3 ;  /* 0x0000000300177202 */ /* 0x000fce0000000f00 */
.L_x_7834:
[----:B------:R-:W-:Y:S05]  /*1fa0*/  BSYNC.RECONVERGENT B1 ;  /* 0x0000000000017941 */ /* 0x000fea0003800200 */
.L_x_7832:
[----:B------:R-:W-:-:S04]  /*1fb0*/  IMAD.WIDE.U32 R6, R31, 0x8, R32 ;  /* 0x000000081f067825 */ /* 0x000fc800078e0020 */
[----:B------:R-:W-:Y:S02]  /*1fc0*/  IMAD.WIDE.U32 R4, R25, 0x8, R34 ;  /* 0x0000000819047825 */ /* 0x000fe400078e0022 */
[----:B------:R-:W2:Y:S04]  /*1fd0*/  LDG.E.64 R24, desc[UR36][R6.64] ;  /* 0x0000002406187981 */ /* 0x000ea8000c1e1b00 */
[----:B------:R-:W3:Y:S01]  /*1fe0*/  LDG.E.64 R4, desc[UR36][R4.64] ;  /* 0x0000002404047981 */ /* 0x000ee2000c1e1b00 */
[----:B------:R-:W-:Y:S01]  /*1ff0*/  IADD3 R11, P0, PT, RZ, -R22, RZ ;  /* 0x80000016ff0b7210 */ /* 0x000fe20007f1e0ff */
[----:B------:R-:W-:Y:S01]  /*2000*/  BSSY.RECONVERGENT B1, `(.L_x_7835) ;  /* 0x000002d000017945 */ /* 0x000fe20003800200 */
[----:B------:R-:W-:Y:S02]  /*2010*/  MOV R8, R14 ;  /* 0x0000000e00087202 */ /* 0x000fe40000000f00 */
[----:B------:R-:W-:Y:S01]  /*2020*/  MOV R9, R15 ;  /* 0x0000000f00097202 */ /* 0x000fe20000000f00 */
[----:B------:R-:W-:Y:S01]  /*2030*/  IMAD.X R3, RZ, RZ, ~R23, P0 ;  /* 0x000000ffff037224 */ /* 0x000fe200000e0e17 */
[----:B------:R-:W-:-:S02]  /*2040*/  MOV R14, R20 ;  /* 0x00000014000e7202 */ /* 0x000fc40000000f00 */
[----:B------:R-:W-:Y:S01]  /*2050*/  MOV R15, R27 ;  /* 0x0000001b000f7202 */ /* 0x000fe20000000f00 */
        /* <DEDUP_REMOVED lines=31> */
.L_x_7836:
        /* <DEDUP_REMOVED lines=8> */
.L_x_7837:
[----:B------:R-:W-:Y:S05]  /*22d0*/  BSYNC.RECONVERGENT B1 ;  /* 0x0000000000017941 */ /* 0x000fea0003800200 */
.L_x_7835:
        /* <DEDUP_REMOVED lines=20> */
.L_x_7813:
[----:B------:R-:W-:-:S07]  /*2420*/  IADD3 R17, PT, PT, R17, 0x3, RZ ;  /* 0x0000000311117810 */ /* 0x000fce0007ffe0ff */
.L_x_7812:
        /* <DEDUP_REMOVED lines=31> */
.L_x_7841:
[----:B------:R-:W-:Y:S01]  /*2620*/  MOV R8, R30 ;  /* 0x0000001e00087202 */ /* 0x000fe20000000f00 */
[----:B------:R-:W-:Y:S01]  /*2630*/  IMAD.MOV.U32 R5, RZ, RZ, R27 ;  /* 0x000000ffff057224 */ /* 0x000fe200078e001b */
[----:B------:R-:W-:Y:S02]  /*2640*/  MOV R4, R14 ;  /* 0x0000000e00047202 */ /* 0x000fe40000000f00 */
[----:B------:R-:W-:Y:S02]  /*2650*/  MOV R3, R15 ;  /* 0x0000000f00037202 */ /* 0x000fe40000000f00 */
[----:B------:R-:W-:-:S07]  /*2660*/  MOV R0, 0x2680 ;  /* 0x0000268000007802 */ /* 0x000fce0000000f00 */
[----:B------:R-:W-:Y:S05]  /*2670*/  CALL.REL.NOINC `($__internal_18_$__cuda_sm20_div_s64) ;  /* 0x0000015400d07944 */ /* 0x000fea0003c00000 */
[----:B------:R-:W-:Y:S01]  /*2680*/  IMAD.MOV.U32 R20, RZ, RZ, R6 ;  /* 0x000000ffff147224 */ /* 0x000fe200078e0006 */
[----:B------:R-:W-:-:S07]  /*2690*/  MOV R21, R3 ;  /* 0x0000000300157202 */ /* 0x000fce0000000f00 */
.L_x_7842:
[----:B------:R-:W-:Y:S05]  /*26a0*/  BSYNC.RECONVERGENT B0 ;  /* 0x0000000000007941 */ /* 0x000fea0003800200 */
.L_x_7840:
        /* <DEDUP_REMOVED lines=42> */
.L_x_7844:
[----:B------:R-:W-:Y:S01]  /*2950*/  IMAD.MOV.U32 R8, RZ, RZ, R20 ;  /* 0x000000ffff087224 */ /* 0x000fe200078e0014 */
[----:B------:R-:W-:Y:S01]  /*2960*/  MOV R5, R21 ;  /* 0x0000001500057202 */ /* 0x000fe20000000f00 */
[----:B------:R-:W-:Y:S01]  /*2970*/  IMAD.MOV.U32 R3, RZ, RZ, R23 ;  /* 0x000000ffff037224 */ /* 0x000fe200078e0017 */
[----:B------:R-:W-:Y:S02]  /*2980*/  MOV R4, R22 ;  /* 0x0000001600047202 */ /* 0x000fe40000000f00 */
[----:B------:R-:W-:-:S07]  /*2990*/  MOV R0, 0x29b0 ;  /* 0x000029b000007802 */ /* 0x000fce0000000f00 */
[----:B------:R-:W-:Y:S05]  /*29a0*/  CALL.REL.NOINC `($__internal_18_$__cuda_sm20_div_s64) ;  /* 0x0000015400047944 */ /* 0x000fea0003c00000 */
[----:B------:R-:W-:Y:S02]  /*29b0*/  MOV R18, R6 ;  /* 0x0000000600127202 */ /* 0x000fe40000000f00 */
[----:B------:R-:W-:-:S07]  /*29c0*/  MOV R19, R3 ;  /* 0x0000000300137202 */ /* 0x000fce0000000f00 */
.L_x_7845:
[----:B------:R-:W-:Y:S05]  /*29d0*/  BSYNC.RECONVERGENT B0 ;  /* 0x0000000000007941 */ /* 0x000fea0003800200 */
.L_x_7843:
        /* <DEDUP_REMOVED lines=44> */
.L_x_7847:
        /* <DEDUP_REMOVED lines=8> */
.L_x_7848:
[----:B------:R-:W-:Y:S05]  /*2d20*/  BSYNC.RECONVERGENT B0 ;  /* 0x0000000000007941 */ /* 0x000fea0003800200 */
.L_x_7846:
        /* <DEDUP_REMOVED lines=44> */
.L_x_7850:
        /* <DEDUP_REMOVED lines=8> */
.L_x_7851:
[----:B------:R-:W-:Y:S05]  /*3070*/  BSYNC.RECONVERGENT B0 ;  /* 0x0000000000007941 */ /* 0x000fea0003800200 */
.L_x_7849:
        /* <DEDUP_REMOVED lines=15> */
[----:B------:R-:W-:-:S04]  /*3170*/  IMAD R3, R5, R6, R3 ;  /* 0x0000000605037224 */ /* 0x000fc800078e0203 */
[----:B------:R-:W-:-:S07]  /*3180*/  IMAD.IADD R25, R25, 0x1, R3 ;  /* 0x0000000119197824 */ /* 0x000fce00078e0203 */
.L_x_7839:
        /* <DEDUP_REMOVED lines=31> */
.L_x_7854:
        /* <DEDUP_REMOVED lines=8> */
.L_x_7855:
[----:B------:R-:W-:Y:S05]  /*3400*/  BSYNC.RECONVERGENT B0 ;  /* 0x0000000000007941 */ /* 0x000fea0003800200 */
.L_x_7853:
        /* <DEDUP_REMOVED lines=8> */
[----:B------:R-:W-:Y:S02]  /*3490*/  IADD3.X R3, PT, PT, RZ, ~R19, RZ, P0, !PT ;  /* 0x80000013ff037210 */ /* 0x000fe400007fe4ff */
        /* <DEDUP_REMOVED lines=33> */
.L_x_7857:
[----:B------:R-:W-:Y:S01]  /*36b0*/  MOV R8, R18 ;  /* 0x0000001200087202 */ /* 0x000fe20000000f00 */
[----:B------:R-:W-:Y:S01]  /*36c0*/  IMAD.MOV.U32 R4, RZ, RZ, R20 ;  /* 0x000000ffff047224 */ /* 0x000fe200078e0014 */
[----:B------:R-:W-:Y:S02]  /*36d0*/  MOV R5, R19 ;  /* 0x0000001300057202 */ /* 0x000fe40000000f00 */
[----:B------:R-:W-:Y:S02]  /*36e0*/  MOV R3, R21 ;  /* 0x0000001500037202 */ /* 0x000fe40000000f00 */
[----:B------:R-:W-:-:S07]  /*36f0*/  MOV R0, 0x3710 ;  /* 0x0000371000007802 */ /* 0x000fce0000000f00 */
[----:B------:R-:W-:Y:S05]  /*3700*/  CALL.REL.NOINC `($__internal_18_$__cuda_sm20_div_s64) ;  /* 0x0000014400ac7944 */ /* 0x000fea0003c00000 */
[----:B------:R-:W-:Y:S01]  /*3710*/  MOV R30, R6 ;  /* 0x00000006001e7202 */ /* 0x000fe20000000f00 */
[----:B------:R-:W-:-:S07]  /*3720*/  IMAD.MOV.U32 R27, RZ, RZ, R3 ;  /* 0x000000ffff1b7224 */ /* 0x000fce00078e0003 */
.L_x_7858:
[----:B------:R-:W-:Y:S05]  /*3730*/  BSYNC.RECONVERGENT B0 ;  /* 0x0000000000007941 */ /* 0x000fea0003800200 */
.L_x_7856:
        /* <DEDUP_REMOVED lines=17> */
.L_x_7852:
        /* <DEDUP_REMOVED lines=30> */
.L_x_7860:
[----:B------:R-:W-:Y:S01]  /*3a30*/  MOV R10, R4 ;  /* 0x00000004000a7202 */ /* 0x000fe20000000f00 */
[----:B------:R-:W-:Y:S01]  /*3a40*/  IMAD.MOV.U32 R26, RZ, RZ, R27 ;  /* 0x000000ffff1a7224 */ /* 0x000fe200078e001b */
[----:B------:R-:W-:Y:S02]  /*3a50*/  MOV R11, R5 ;  /* 0x00000005000b7202 */ /* 0x000fe40000000f00 */
[----:B------:R-:W-:-:S07]  /*3a60*/  MOV R12, 0x3a80 ;  /* 0x00003a80000c7802 */ /* 0x000fce0000000f00 */
[----:B------:R-:W-:Y:S05]  /*3a70*/  CALL.REL.NOINC `($__internal_19_$__cuda_sm20_rem_s64) ;  /* 0x0000014800207944 */ /* 0x000fea0003c00000 */
[----:B------:R-:W-:Y:S02]  /*3a80*/  MOV R4, R0 ;  /* 0x0000000000047202 */ /* 0x000fe40000000f00 */
[----:B------:R-:W-:-:S07]  /*3a90*/  MOV R5, R3 ;  /* 0x0000000300057202 */ /* 0x000fce0000000f00 */
.L_x_7861:
[----:B------:R-:W-:Y:S05]  /*3aa0*/  BSYNC.RECONVERGENT B0 ;  /* 0x0000000000007941 */ /* 0x000fea0003800200 */
.L_x_7859:
[----:B------:R-:W0:Y:S02]  /*3ab0*/  LDC.64 R6, c[0x0][0x768] ;  /* 0x0001da00ff067b82 */ /* 0x000e240000000a00 */
[----:B0-----:R-:W-:-:S06]  /*3ac0*/  IMAD.WIDE.U32 R6, R17, 0x8, R6 ;  /* 0x0000000811067825 */ /* 0x001fcc00078e0006 */
[----:B------:R-:W2:Y:S02]  /*3ad0*/  LDG.E.64 R6, desc[UR36][R6.64] ;  /* 0x0000002406067981 */ /* 0x000ea4000c1e1b00 */
[----:B--2---:R-:W-:Y:S02]  /*3ae0*/  IMAD R3, R5, R6, RZ ;  /* 0x0000000605037224 */ /* 0x004fe400078e02ff */
[----:B------:R-:W-:-:S04]  /*3af0*/  IMAD.WIDE.U32 R24, R6, R4, R24 ;  /* 0x0000000406187225 */ /* 0x000fc800078e0018 */
[----:B------:R-:W-:-:S04]  /*3b00*/  IMAD R3, R7, R4, R3 ;  /* 0x0000000407037224 */ /* 0x000fc800078e0203 */
[----:B------:R-:W-:-:S07]  /*3b10*/  IMAD.IADD R25, R25, 0x1, R3 ;  /* 0x0000000119197824 */ /* 0x000fce00078e0203 */
.L_x_7811:
        /* <DEDUP_REMOVED lines=12> */
.L_x_7866:
[----:B------:R-:W-:Y:S01]  /*3be0*/  MOV R18, R3 ;  /* 0x0000000300127202 */ /* 0x000fe20000000f00 */
[----:B------:R-:W-:-:S05]  /*3bf0*/  IMAD.MOV.U32 R19, RZ, RZ, R7 ;  /* 0x000000ffff137224 */ /* 0x000fca00078e0007 */
[----:B------:R-:W2:Y:S04]  /*3c00*/  LDG.E R0, desc[UR36][R18.64+-0x4] ;  /* 0xfffffc2412007981 */ /* 0x000ea8000c1e1900 */
[----:B------:R-:W2:Y:S01]  /*3c10*/  LDG.E R3, desc[UR36][R18.64] ;  /* 0x0000002412037981 */ /* 0x000ea2000c1e1900 */
[----:B------:R-:W-:Y:S01]  /*3c20*/  BSSY.RECONVERGENT B8, `(.L_x_7864) ;  /* 0x0000013000087945 */ /* 0x000fe20003800200 */
[----:B--2---:R-:W-:-:S13]  /*3c30*/  ISETP.GE.AND P0, PT, R0, R3, PT ;  /* 0x000000030000720c */ /* 0x004fda0003f06270 */
        /* <DEDUP_REMOVED lines=17> */
.L_x_7865:
[----:B------:R-:W-:Y:S05]  /*3d50*/  BSYNC.RECONVERGENT B8 ;  /* 0x0000000000087941 */ /* 0x000fea0003800200 */
.L_x_7864:
[----:B------:R-:W-:-:S04]  /*3d60*/  IADD3 R3, P0, PT, R18, 0x4, RZ ;  /* 0x0000000412037810 */ /* 0x000fc80007f1e0ff */
[----:B------:R-:W-:Y:S02]  /*3d70*/  IADD3.X R7, PT, PT, RZ, R19, RZ, P0, !PT ;  /* 0x00000013ff077210 */ /* 0x000fe400007fe4ff */
[----:B------:R-:W-:-:S04]  /*3d80*/  ISETP.GE.U32.AND P0, PT, R3, R22, PT ;  /* 0x000000160300720c */ /* 0x000fc80003f06070 */
[----:B------:R-:W-:-:S13]  /*3d90*/  ISETP.GE.U32.AND.EX P0, PT, R7, R23, PT, P0 ;  /* 0x000000170700720c */ /* 0x000fda0003f06100 */
[----:B------:R-:W-:Y:S05]  /*3da0*/  @!P0 BRA `(.L_x_7866) ;  /* 0xfffffffc008c8947 */ /* 0x000fea000383ffff */
.L_x_7863:
[----:B------:R-:W-:Y:S05]  /*3db0*/  BSYNC.RECONVERGENT B7 ;  /* 0x0000000000077941 */ /* 0x000fea0003800200 */
.L_x_7862:
[----:B------:R-:W0:Y:S01]  /*3dc0*/  LDC.64 R4, c[0x0][0x710] ;  /* 0x0001c400ff047b82 */ /* 0x000e220000000a00 */
[----:B------:R-:W-:Y:S01]  /*3dd0*/  IADD3 R16, PT, PT, R16, 0x80, RZ ;  /* 0x0000008010107810 */ /* 0x000fe20007ffe0ff */
[----:B0-----:R1:W-:Y:S06]  /*3de0*/  STG.E desc[UR36][R4.64], RZ ;  /* 0x000000ff04007986 */ /* 0x0013ec000c101924 */
.L_x_7804:
[----:B0-----:R-:W-:Y:S05]  /*3df0*/  BSYNC.RECONVERGENT B6 ;  /* 0x0000000000067941 */ /* 0x001fea0003800200 */
.L_x_7803:
[----:B------:R-:W0:Y:S02]  /*3e00*/  LDCU UR4, c[0x0][0x380] ;  /* 0x00007000ff0477ac */ /* 0x000e240008000800 */
[----:B0-----:R-:W-:-:S13]  /*3e10*/  ISETP.GE.AND P0, PT, R16, UR4, PT ;  /* 0x0000000410007c0c */ /* 0x001fda000bf06270 */
[----:B------:R-:W-:Y:S05]  /*3e20*/  @P0 EXIT ;  /* 0x000000000000094d */ /* 0x000fea0003800000 */
[----:B-1----:R-:W0:Y:S01]  /*3e30*/  LDC.64 R4, c[0x0][0x718] ;  /* 0x0001c600ff047b82 */ /* 0x002e220000000a00 */
        /* <DEDUP_REMOVED lines=28> */
.L_x_7867:
[----:B------:R-:W0:Y:S02]  /*4000*/  LDCU UR4, c[0x0][0x750] ;  /* 0x0000ea00ff0477ac */ /* 0x000e240008000800 */
[----:B0----5:R-:W-:-:S13]  /*4010*/  ISETP.NE.AND P0, PT, R16, UR4, PT ;  /* 0x0000000410007c0c */ /* 0x021fda000bf05270 */
        /* <DEDUP_REMOVED lines=17> */
.L_x_7868:
        /* <DEDUP_REMOVED lines=22> */
.L_x_7869:
[----:B------:R-:W0:Y:S01]  /*4290*/  LDCU.64 UR4, c[0x0][0x750] ;  /* 0x0000ea00ff0477ac */ /* 0x000e220008000a00 */
[----:B------:R-:W-:Y:S01]  /*42a0*/  SHF.R.S32.HI R0, RZ, 0x1f, R17 ;  /* 0x0000001fff007819 */ /* 0x000fe20000011411 */
[----:B0-----:R-:W-:-:S04]  /*42b0*/  UISETP.GT.U32.AND UP0, UPT, UR4, URZ, UPT ;  /* 0x000000ff0400728c */ /* 0x001fc8000bf04070 */
[----:B------:R-:W-:Y:S02]  /*42c0*/  IMAD R0, R0, UR4, RZ ;  /* 0x0000000400007c24 */ /* 0x000fe4000f8e02ff */
[----:B------:R-:W-:Y:S01]  /*42d0*/  IMAD.WIDE.U32 R26, R17, UR4, RZ ;  /* 0x00000004111a7c25 */ /* 0x000fe2000f8e00ff */
[----:B------:R-:W-:-:S03]  /*42e0*/  UISETP.GT.AND.EX UP0, UPT, UR5, URZ, UPT, UP0 ;  /* 0x000000ff0500728c */ /* 0x000fc6000bf04300 */
[----:B------:R-:W-:-:S05]  /*42f0*/  IMAD R17, R17, UR5, R0 ;  /* 0x0000000511117c24 */ /* 0x000fca000f8e0200 */
        /* <DEDUP_REMOVED lines=28> */
.L_x_7871:
[----:B------:R-:W-:Y:S01]  /*44c0*/  IMAD.MOV.U32 R30, RZ, RZ, R26 ;  /* 0x000000ffff1e7224 */ /* 0x000fe200078e001a */
[----:B------:R-:W-:Y:S02]  /*44d0*/  MOV R10, R4 ;  /* 0x00000004000a7202 */ /* 0x000fe40000000f00 */
[----:B------:R-:W-:Y:S02]  /*44e0*/  MOV R11, R5 ;  /* 0x00000005000b7202 */ /* 0x000fe40000000f00 */
[----:B------:R-:W-:Y:S02]  /*44f0*/  MOV R26, R25 ;  /* 0x00000019001a7202 */ /* 0x000fe40000000f00 */
[----:B------:R-:W-:-:S07]  /*4500*/  MOV R12, 0x4520 ;  /* 0x00004520000c7802 */ /* 0x000fce0000000f00 */
[----:B------:R-:W-:Y:S05]  /*4510*/  CALL.REL.NOINC `($__internal_19_$__cuda_sm20_rem_s64) ;  /* 0x0000013c00787944 */ /* 0x000fea0003c00000 */
[----:B------:R-:W-:Y:S01]  /*4520*/  MOV R4, R0 ;  /* 0x0000000000047202 */ /* 0x000fe20000000f00 */
[----:B------:R-:W-:-:S07]  /*4530*/  IMAD.MOV.U32 R5, RZ, RZ, R3 ;  /* 0x000000ffff057224 */ /* 0x000fce00078e0003 */
.L_x_7872:
[----:B------:R-:W0:Y:S02]  /*4540*/  LDC.64 R6, c[0x0][0x768] ;  /* 0x0001da00ff067b82 */ /* 0x000e240000000a00 */
[----:B0-----:R-:W-:-:S06]  /*4550*/  IMAD.WIDE.U32 R2, R2, 0x8, R6 ;  /* 0x0000000802027825 */ /* 0x001fcc00078e0006 */
[----:B------:R-:W2:Y:S02]  /*4560*/  LDG.E.64 R2, desc[UR36][R2.64] ;  /* 0x0000002402027981 */ /* 0x000ea4000c1e1b00 */
[-C--:B--2---:R-:W-:Y:S02]  /*4570*/  IMAD R5, R5, R2.reuse, RZ ;  /* 0x0000000205057224 */ /* 0x084fe400078e02ff */
[----:B------:R-:W-:-:S04]  /*4580*/  IMAD.WIDE.U32 R22, R4, R2, RZ ;  /* 0x0000000204167225 */ /* 0x000fc800078e00ff */
[----:B------:R-:W-:-:S05]  /*4590*/  IMAD R5, R3, R4, R5 ;  /* 0x0000000403057224 */ /* 0x000fca00078e0205 */
[----:B------:R-:W-:Y:S01]  /*45a0*/  IADD3 R23, PT, PT, R23, R5, RZ ;  /* 0x0000000517177210 */ /* 0x000fe20007ffe0ff */
[----:B------:R-:W-:Y:S06]  /*45b0*/  BRA `(.L_x_7873) ;  /* 0x0000003000707947 */ /* 0x000fec0003800000 */
.L_x_7870:
        /* <DEDUP_REMOVED lines=15> */
.L_x_7900:
        /* <DEDUP_REMOVED lines=27> */
.L_x_7877:
[----:B------:R-:W-:Y:S01]  /*4860*/  MOV R8, R26 ;  /* 0x0000001a00087202 */ /* 0x000fe20000000f00 */
[----:B------:R-:W-:Y:S01]  /*4870*/  IMAD.MOV.U32 R4, RZ, RZ, R14 ;  /* 0x000000ffff047224 */ /* 0x000fe200078e000e */
[----:B------:R-:W-:Y:S02]  /*4880*/  MOV R5, R25 ;  /* 0x0000001900057202 */ /* 0x000fe40000000f00 */
[----:B------:R-:W-:Y:S02]  /*4890*/  MOV R3, R15 ;  /* 0x0000000f00037202 */ /* 0x000fe40000000f00 */
[----:B------:R-:W-:-:S07]  /*48a0*/  MOV R0, 0x48c0 ;  /* 0x000048c000007802 */ /* 0x000fce0000000f00 */
[----:B012---:R-:W-:Y:S05]  /*48b0*/  CALL.REL.NOINC `($__internal_18_$__cuda_sm20_div_s64) ;  /* 0x0000013400407944 */ /* 0x007fea0003c00000 */
[----:B------:R-:W-:Y:S01]  /*48c0*/  MOV R18, R6 ;  /* 0x0000000600127202 */ /* 0x000fe20000000f00 */
[----:B------:R-:W-:-:S07]  /*48d0*/  IMAD.MOV.U32 R19, RZ, RZ, R3 ;  /* 0x000000ffff137224 */ /* 0x000fce00078e0003 */
.L_x_7878:
[----:B------:R-:W-:Y:S05]  /*48e0*/  BSYNC.RECONVERGENT B1 ;  /* 0x0000000000017941 */ /* 0x000fea0003800200 */
.L_x_7876:
[----:B------:R-:W-:Y:S01]  /*48f0*/  IADD3 R27, PT, PT, R2, 0x2, RZ ;  /* 0x00000002021b7810 */ /* 0x000fe20007ffe0ff */
        /* <DEDUP_REMOVED lines=40> */
.L_x_7880:
        /* <DEDUP_REMOVED lines=8> */
.L_x_7881:
[----:B------:R-:W-:Y:S05]  /*4c00*/  BSYNC.RECONVERGENT B1 ;  /* 0x0000000000017941 */ /* 0x000fea0003800200 */
.L_x_7879:
        /* <DEDUP_REMOVED lines=42> */
.L_x_7883:
        /* <DEDUP_REMOVED lines=8> */
.L_x_7884:
[----:B------:R-:W-:Y:S05]  /*4f30*/  BSYNC.RECONVERGENT B1 ;  /* 0x0000000000017941 */ /* 0x000fea0003800200 */
.L_x_7882:
        /* <DEDUP_REMOVED lines=42> */
.L_x_7886:
        /* <DEDUP_REMOVED lines=8> */
.L_x_7887:
[----:B------:R-:W-:Y:S05]  /*5260*/  BSYNC.RECONVERGENT B1 ;  /* 0x0000000000017941 */ /* 0x000fea0003800200 */
.L_x_7885:
        /* <DEDUP_REMOVED lines=42> */
.L_x_7889:
        /* <DEDUP_REMOVED lines=8> */
.L_x_7890:
[----:B------:R-:W-:Y:S05]  /*5590*/  BSYNC.RECONVERGENT B1 ;  /* 0x0000000000017941 */ /* 0x000fea0003800200 */
.L_x_7888:
        /* <DEDUP_REMOVED lines=42> */
.L_x_7892:
        /* <DEDUP_REMOVED lines=8> */
.L_x_7893:
[----:B------:R-:W-:Y:S05]  /*58c0*/  BSYNC.RECONVERGENT B1 ;  /* 0x0000000000017941 */ /* 0x000fea0003800200 */
.L_x_7891:
        /* <DEDUP_REMOVED lines=42> */
.L_x_7895:
        /* <DEDUP_REMOVED lines=8> */
.L_x_7896:
[----:B------:R-:W-:Y:S05]  /*5bf0*/  BSYNC.RECONVERGENT B1 ;  /* 0x0000000000017941 */ /* 0x000fea0003800200 */
.L_x_7894:
        /* <DEDUP_REMOVED lines=42> */
.L_x_7898:
        /* <DEDUP_REMOVED lines=8> */
.L_x_7899:
[----:B------:R-:W-:Y:S05]  /*5f20*/  BSYNC.RECONVERGENT B1 ;  /* 0x0000000000017941 */ /* 0x000fea0003800200 */
.L_x_7897:
        /* <DEDUP_REMOVED lines=20> */
.L_x_7875:
[----:B------:R-:W-:-:S07]  /*6070*/  IADD3 R2, PT, PT, R2, 0x3, RZ ;  /* 0x0000000302027810 */ /* 0x000fce0007ffe0ff */
.L_x_7874:
        /* <DEDUP_REMOVED lines=31> */
.L_x_7903:
        /* <DEDUP_REMOVED lines=8> */
.L_x_7904:
[----:B------:R-:W-:Y:S05]  /*62f0*/  BSYNC.RECONVERGENT B0 ;  /* 0x0000000000007941 */ /* 0x000fea0003800200 */
.L_x_7902:
        /* <DEDUP_REMOVED lines=42> */
.L_x_7906:
        /* <DEDUP_REMOVED lines=8> */
.L_x_7907:
[----:B------:R-:W-:Y:S05]  /*6620*/  BSYNC.RECONVERGENT B0 ;  /* 0x0000000000007941 */ /* 0x000fea0003800200 */
.L_x_7905:
        /* <DEDUP_REMOVED lines=44> */
.L_x_7909:
        /* <DEDUP_REMOVED lines=8> */
.L_x_7910:
[----:B------:R-:W-:Y:S05]  /*6970*/  BSYNC.RECONVERGENT B0 ;  /* 0x0000000000007941 */ /* 0x000fea0003800200 */
.L_x_7908:
        /* <DEDUP_REMOVED lines=44> */
.L_x_7912:
        /* <DEDUP_REMOVED lines=8> */
.L_x_7913:
[----:B------:R-:W-:Y:S05]  /*6cc0*/  BSYNC.RECONVERGENT B0 ;  /* 0x0000000000007941 */ /* 0x000fea0003800200 */
.L_x_7911:
        /* <DEDUP_REMOVED lines=17> */
.L_x_7901:
        /* <DEDUP_REMOVED lines=31> */
.L_x_7916:
        /* <DEDUP_REMOVED lines=8> */
.L_x_7917:
[----:B------:R-:W-:Y:S05]  /*7050*/  BSYNC.RECONVERGENT B0 ;  /* 0x0000000000007941 */ /* 0x000fea0003800200 */
.L_x_7915:
        /* <DEDUP_REMOVED lines=42> */
.L_x_7919:
        /* <DEDUP_REMOVED lines=8> */
.L_x_7920:
[----:B------:R-:W-:Y:S05]  /*7380*/  BSYNC.RECONVERGENT B0 ;  /* 0x0000000000007941 */ /* 0x000fea0003800200 */
.L_x_7918:
        /* <DEDUP_REMOVED lines=17> */
.L_x_7914:
        /* <DEDUP_REMOVED lines=30> */
.L_x_7922:
        /* <DEDUP_REMOVED lines=8> */
.L_x_7923:
[----:B------:R-:W-:Y:S05]  /*7700*/  BSYNC.RECONVERGENT B0 ;  /* 0x0000000000007941 */ /* 0x000fea0003800200 */
.L_x_7921:
[----:B------:R-:W0:Y:S02]  /*7710*/  LDC.64 R6, c[0x0][0x768] ;  /* 0x0001da00ff067b82 */ /* 0x000e240000000a00 */
[----:B0-----:R-:W-:-:S06]  /*7720*/  IMAD.WIDE.U32 R2, R2, 0x8, R6 ;  /* 0x0000000802027825 */ /* 0x001fcc00078e0006 */
[----:B------:R-:W2:Y:S02]  /*7730*/  LDG.E.64 R2, desc[UR36][R2.64] ;  /* 0x0000002402027981 */ /* 0x000ea4000c1e1b00 */
[----:B--2---:R-:W-:Y:S02]  /*7740*/  IMAD R5, R5, R2, RZ ;  /* 0x0000000205057224 */ /* 0x004fe400078e02ff */
[----:B------:R-:W-:-:S04]  /*7750*/  IMAD.WIDE.U32 R22, R2, R4, R22 ;  /* 0x0000000402167225 */ /* 0x000fc800078e0016 */
[----:B------:R-:W-:-:S05]  /*7760*/  IMAD R5, R3, R4, R5 ;  /* 0x0000000403057224 */ /* 0x000fca00078e0205 */
[----:B------:R-:W-:-:S07]  /*7770*/  IADD3 R23, PT, PT, R23, R5, RZ ;  /* 0x0000000517177210 */ /* 0x000fce0007ffe0ff */
.L_x_7873:
        /* <DEDUP_REMOVED lines=12> */
.L_x_7928:
        /* <DEDUP_REMOVED lines=21> */
.L_x_7927:
[----:B------:R-:W-:Y:S05]  /*7990*/  BSYNC.RECONVERGENT B7 ;  /* 0x0000000000077941 */ /* 0x000fea0003800200 */
.L_x_7926:
[----:B------:R-:W-:-:S05]  /*79a0*/  IADD3 R16, P0, PT, R16, 0x4, RZ ;  /* 0x0000000410107810 */ /* 0x000fca0007f1e0ff */
[----:B------:R-:W-:Y:S01]  /*79b0*/  IMAD.X R17, RZ, RZ, R17, P0 ;  /* 0x000000ffff117224 */ /* 0x000fe200000e0611 */
[----:B------:R-:W-:-:S04]  /*79c0*/  ISETP.GE.U32.AND P0, PT, R16, R18, PT ;  /* 0x000000121000720c */ /* 0x000fc80003f06070 */
[----:B------:R-:W-:-:S13]  /*79d0*/  ISETP.GE.U32.AND.EX P0, PT, R17, R19, PT, P0 ;  /* 0x000000131100720c */ /* 0x000fda0003f06100 */
[----:B------:R-:W-:Y:S05]  /*79e0*/  @!P0 BRA `(.L_x_7928) ;  /* 0xfffffffc00948947 */ /* 0x000fea000383ffff */
.L_x_7925:
[----:B------:R-:W-:Y:S05]  /*79f0*/  BSYNC.RECONVERGENT B6 ;  /* 0x0000000000067941 */ /* 0x000fea0003800200 */
.L_x_7924:
[----:B------:R-:W0:Y:S02]  /*7a00*/  LDC.64 R2, c[0x0][0x710] ;  /* 0x0001c400ff027b82 */ /* 0x000e240000000a00 */
[----:B0-----:R-:W-:Y:S01]  /*7a10*/  STG.E desc[UR36][R2.64], RZ ;  /* 0x000000ff02007986 */ /* 0x001fe2000c101924 */
[----:B------:R-:W-:Y:S05]  /*7a20*/  EXIT ;  /* 0x000000000000794d */ /* 0x000fea0003800000 */
.L_x_7802:
        /* <DEDUP_REMOVED lines=440> */
.L_x_7931:
[----:B------:R-:W1:Y:S01]  /*95b0*/  LDCU.64 UR4, c[0x0][0x718] ;  /* 0x0000e300ff0477ac */ /* 0x000e620008000a00 */
[----:B------:R-:W2:Y:S01]  /*95c0*/  LDCU.128 UR12, c[0x0][0x730] ;  /* 0x0000e600ff0c77ac */ /* 0x000ea20008000c00 */
[----:B------:R-:W3:Y:S01]  /*95d0*/  LDCU.128 UR8, c[0x0][0x720] ;  /* 0x0000e400ff0877ac */ /* 0x000ee20008000c00 */
[----:B-1----:R-:W-:Y:S01]  /*95e0*/  IADD3 R6, P0, PT, R6, UR4, RZ ;  /* 0x0000000406067c10 */ /* 0x002fe2000ff1e0ff */
[----:B------:R-:W1:Y:S04]  /*95f0*/  LDCU UR4, c[0x0][0x740] ;  /* 0x0000e800ff0477ac */ /* 0x000e680008000800 */
[----:B------:R-:W-:Y:S01]  /*9600*/  IMAD.X R7, RZ, RZ, UR5, P0 ;  /* 0x00000005ff077e24 */ /* 0x000fe200080e06ff */
[----:B--2---:R-:W-:Y:S02]  /*9610*/  IADD3 R10, P2, PT, R3, UR12, RZ ;  /* 0x0000000c030a7c10 */ /* 0x004fe4000ff5e0ff */
[----:B---3--:R-:W-:-:S02]  /*9620*/  IADD3 R8, P0, PT, R5, UR8, RZ ;  /* 0x0000000805087c10 */ /* 0x008fc4000ff1e0ff */
[----:B0-----:R-:W1:Y:S01]  /*9630*/  LDG.E R6, desc[UR36][R6.64] ;  /* 0x0000002406067981 */ /* 0x001e62000c1e1900 */
[----:B------:R-:W-:Y:S01]  /*9640*/  IADD3 R4, P1, PT, R4, UR10, RZ ;  /* 0x0000000a04047c10 */ /* 0x000fe2000ff3e0ff */
[----:B------:R-:W-:Y:S01]  /*9650*/  IMAD.X R11, RZ, RZ, UR13, P2 ;  /* 0x0000000dff0b7e24 */ /* 0x000fe200090e06ff */
[----:B------:R-:W-:Y:S02]  /*9660*/  IADD3 R12, P3, PT, R0, UR14, RZ ;  /* 0x0000000e000c7c10 */ /* 0x000fe4000ff7e0ff */
[----:B------:R-:W-:Y:S02]  /*9670*/  IADD3.X R9, PT, PT, RZ, UR9, RZ, P0, !PT ;  /* 0x00000009ff097c10 */ /* 0x000fe400087fe4ff */
[----:B------:R-:W-:Y:S01]  /*9680*/  IADD3.X R5, PT, PT, RZ, UR11, RZ, P1, !PT ;  /* 0x0000000bff057c10 */ /* 0x000fe20008ffe4ff */
[----:B------:R0:W5:Y:S01]  /*9690*/  LDG.E R36, desc[UR36][R10.64] ;  /* 0x000000240a247981 */ /* 0x000162000c1e1900 */
[----:B------:R-:W-:-:S03]  /*96a0*/  IADD3.X R13, PT, PT, RZ, UR15, RZ, P3, !PT ;  /* 0x0000000fff0d7c10 */ /* 0x000fc60009ffe4ff */
[----:B------:R0:W5:Y:S04]  /*96b0*/  LDG.E R19, desc[UR36][R8.64] ;  /* 0x0000002408137981 */ /* 0x000168000c1e1900 */
[----:B------:R0:W5:Y:S04]  /*96c0*/  LDG.E R37, desc[UR36][R4.64] ;  /* 0x0000002404257981 */ /* 0x000168000c1e1900 */
[----:B------:R0:W5:Y:S01]  /*96d0*/  LDG.E R23, desc[UR36][R12.64] ;  /* 0x000000240c177981 */ /* 0x000162000c1e1900 */
[----:B------:R-:W-:Y:S01]  /*96e0*/  BSSY.RECONVERGENT B7, `(.L_x_7932) ;  /* 0x0000013000077945 */ /* 0x000fe20003800200 */
[----:B-1----:R-:W-:-:S13]  /*96f0*/  ISETP.NE.AND P0, PT, R6, UR4, PT ;  /* 0x0000000406007c0c */ /* 0x002fda000bf05270 */
        /* <DEDUP_REMOVED lines=17> */
.L_x_7933:
[----:B------:R-:W-:Y:S05]  /*9810*/  BSYNC.RECONVERGENT B7 ;  /* 0x0000000000077941 */ /* 0x000fea0003800200 */
.L_x_7932:
[----:B------:R-:W0:Y:S01]  /*9820*/  LDCU UR4, c[0x0][0x750] ;  /* 0x0000ea00ff0477ac */ /* 0x000e220008000800 */
[----:B------:R-:W-:Y:S01]  /*9830*/  BSSY.RECONVERGENT B7, `(.L_x_7934) ;  /* 0x0000013000077945 */ /* 0x000fe20003800200 */
        /* <DEDUP_REMOVED lines=18> */
.L_x_7935:
[----:B------:R-:W-:Y:S05]  /*9960*/  BSYNC.RECONVERGENT B7 ;  /* 0x0000000000077941 */ /* 0x000fea0003800200 */
.L_x_7934:
[----:B------:R-:W0:Y:S01]  /*9970*/  LDCU UR4, c[0x0][0x748] ;  /* 0x0000e900ff0477ac */ /* 0x000e220008000800 */
[----:B------:R-:W-:Y:S01]  /*9980*/  IADD3 R0, PT, PT, -R37, R36, RZ ;  /* 0x0000002425007210 */ /* 0x000fe20007ffe1ff */
[----:B------:R-:W-:Y:S01]  /*9990*/  BSSY.RECONVERGENT B7, `(.L_x_7936) ;  /* 0x0000015000077945 */ /* 0x000fe20003800200 */
[----:B------:R-:W1:Y:S02]  /*99a0*/  LDCU UR5, c[0x0][0x740] ;  /* 0x0000e800ff0577ac */ /* 0x000e640008000800 */
[C---:B0-----:R-:W-:Y:S02]  /*99b0*/  ISETP.GT.AND P0, PT, R0.reuse, UR4, PT ;  /* 0x0000000400007c0c */ /* 0x041fe4000bf04270 */
[----:B-1----:R-:W-:-:S13]  /*99c0*/  ISETP.GE.AND P1, PT, R0, UR5, PT ;  /* 0x0000000500007c0c */ /* 0x002fda000bf26270 */
        /* <DEDUP_REMOVED lines=17> */
.L_x_7937:
[----:B------:R-:W-:Y:S05]  /*9ae0*/  BSYNC.RECONVERGENT B7 ;  /* 0x0000000000077941 */ /* 0x000fea0003800200 */
.L_x_7936:
[----:B------:R-:W0:Y:S01]  /*9af0*/  LDCU.64 UR4, c[0x0][0x750] ;  /* 0x0000ea00ff0477ac */ /* 0x000e220008000a00 */
[----:B------:R-:W-:Y:S01]  /*9b00*/  SHF.R.S32.HI R0, RZ, 0x1f, R23 ;  /* 0x0000001fff007819 */ /* 0x000fe20000011417 */
[----:B0-----:R-:W-:-:S04]  /*9b10*/  UISETP.GT.U32.AND UP0, UPT, UR4, URZ, UPT ;  /* 0x000000ff0400728c */ /* 0x001fc8000bf04070 */
        /* <DEDUP_REMOVED lines=34> */
.L_x_7940:
[----:B------:R-:W-:Y:S01]  /*9d40*/  MOV R10, R4 ;  /* 0x00000004000a7202 */ /* 0x000fe20000000f00 */
[----:B------:R-:W-:Y:S01]  /*9d50*/  IMAD.MOV.U32 R30, RZ, RZ, R27 ;  /* 0x000000ffff1e7224 */ /* 0x000fe200078e001b */
[----:B------:R-:W-:Y:S02]  /*9d60*/  MOV R11, R5 ;  /* 0x00000005000b7202 */ /* 0x000fe40000000f00 */
[----:B------:R-:W-:-:S07]  /*9d70*/  MOV R12, 0x9d90 ;  /* 0x00009d90000c7802 */ /* 0x000fce0000000f00 */
[----:B------:R-:W-:Y:S05]  /*9d80*/  CALL.REL.NOINC `($__internal_19_$__cuda_sm20_rem_s64) ;  /* 0x000000e4005c7944 */ /* 0x000fea0003c00000 */
[----:B------:R-:W-:Y:S02]  /*9d90*/  MOV R4, R0 ;  /* 0x0000000000047202 */ /* 0x000fe40000000f00 */
[----:B------:R-:W-:-:S07]  /*9da0*/  MOV R5, R3 ;  /* 0x0000000300057202 */ /* 0x000fce0000000f00 */
.L_x_7941:
[----:B------:R-:W-:Y:S05]  /*9db0*/  BSYNC.RECONVERGENT B0 ;  /* 0x0000000000007941 */ /* 0x000fea0003800200 */
.L_x_7939:
        /* <DEDUP_REMOVED lines=9> */
.L_x_7938:
        /* <DEDUP_REMOVED lines=18> */
.L_x_7969:
        /* <DEDUP_REMOVED lines=27> */
.L_x_7946:
[----:B------:R-:W-:Y:S01]  /*a120*/  IMAD.MOV.U32 R8, RZ, RZ, R27 ;  /* 0x000000ffff087224 */ /* 0x000fe200078e001b */
[----:B------:R-:W-:Y:S01]  /*a130*/  MOV R5, R26 ;  /* 0x0000001a00057202 */ /* 0x000fe20000000f00 */
[----:B------:R-:W-:Y:S01]  /*a140*/  IMAD.MOV.U32 R3, RZ, RZ, R15 ;  /* 0x000000ffff037224 */ /* 0x000fe200078e000f */
[----:B------:R-:W-:Y:S02]  /*a150*/  MOV R4, R14 ;  /* 0x0000000e00047202 */ /* 0x000fe40000000f00 */
[----:B------:R-:W-:-:S07]  /*a160*/  MOV R0, 0xa180 ;  /* 0x0000a18000007802 */ /* 0x000fce0000000f00 */
[----:B012---:R-:W-:Y:S05]  /*a170*/  CALL.REL.NOINC `($__internal_18_$__cuda_sm20_div_s64) ;  /* 0x000000dc00107944 */ /* 0x007fea0003c00000 */
[----:B------:R-:W-:Y:S02]  /*a180*/  MOV R22, R6 ;  /* 0x0000000600167202 */ /* 0x000fe40000000f00 */
[----:B------:R-:W-:-:S07]  /*a190*/  MOV R23, R3 ;  /* 0x0000000300177202 */ /* 0x000fce0000000f00 */
.L_x_7947:
[----:B------:R-:W-:Y:S05]  /*a1a0*/  BSYNC.RECONVERGENT B1 ;  /* 0x0000000000017941 */ /* 0x000fea0003800200 */
.L_x_7945:
        /* <DEDUP_REMOVED lines=43> */
.L_x_7949:
[----:B------:R-:W-:Y:S01]  /*a460*/  MOV R8, R22 ;  /* 0x0000001600087202 */ /* 0x000fe20000000f00 */
[----:B------:R-:W-:Y:S01]  /*a470*/  IMAD.MOV.U32 R4, RZ, RZ, R24 ;  /* 0x000000ffff047224 */ /* 0x000fe200078e0018 */
[----:B------:R-:W-:Y:S02]  /*a480*/  MOV R5, R23 ;  /* 0x0000001700057202 */ /* 0x000fe40000000f00 */
[----:B------:R-:W-:Y:S02]  /*a490*/  MOV R3, R25 ;  /* 0x0000001900037202 */ /* 0x000fe40000000f00 */
[----:B------:R-:W-:-:S07]  /*a4a0*/  MOV R0, 0xa4c0 ;  /* 0x0000a4c000007802 */ /* 0x000fce0000000f00 */
[----:B0-----:R-:W-:Y:S05]  /*a4b0*/  CALL.REL.NOINC `($__internal_18_$__cuda_sm20_div_s64) ;  /* 0x000000d800407944 */ /* 0x001fea0003c00000 */
[----:B------:R-:W-:Y:S01]  /*a4c0*/  MOV R14, R6 ;  /* 0x00000006000e7202 */ /* 0x000fe20000000f00 */
[----:B------:R-:W-:-:S07]  /*a4d0*/  IMAD.MOV.U32 R15, RZ, RZ, R3 ;  /* 0x000000ffff0f7224 */ /* 0x000fce00078e0003 */
.L_x_7950:
[----:B------:R-:W-:Y:S05]  /*a4e0*/  BSYNC.RECONVERGENT B1 ;  /* 0x0000000000017941 */ /* 0x000fea0003800200 */
.L_x_7948:
[----:B------:R-:W-:Y:S01]  /*a4f0*/  IADD3 R31, PT, PT, R19, 0x1, RZ ;  /* 0x00000001131f7810 */ /* 0x000fe20007ffe0ff */
        /* <DEDUP_REMOVED lines=41> */
.L_x_7952:
        /* <DEDUP_REMOVED lines=8> */
.L_x_7953:
[----:B------:R-:W-:Y:S05]  /*a810*/  BSYNC.RECONVERGENT B1 ;  /* 0x0000000000017941 */ /* 0x000fea0003800200 */
.L_x_7951:
        /* <DEDUP_REMOVED lines=9> */
[----:B------:R-:W-:Y:S01]  /*a8b0*/  VIADD R31, R19, 0xfffffffc ;  /* 0xfffffffc131f7836 */ /* 0x000fe20000000000 */
        /* <DEDUP_REMOVED lines=32> */
.L_x_7955:
        /* <DEDUP_REMOVED lines=8> */
.L_x_7956:
[----:B------:R-:W-:Y:S05]  /*ab40*/  BSYNC.RECONVERGENT B1 ;  /* 0x0000000000017941 */ /* 0x000fea0003800200 */
.L_x_7954:
[C---:B------:R-:W-:Y:S01]  /*ab50*/  IADD3 R45, PT, PT, R19.reuse, -0x1, RZ ;  /* 0xffffffff132d7810 */ /* 0x040fe20007ffe0ff */
        /* <DEDUP_REMOVED lines=41> */
.L_x_7958:
        /* <DEDUP_REMOVED lines=8> */
.L_x_7959:
[----:B------:R-:W-:Y:S05]  /*ae70*/  BSYNC.RECONVERGENT B1 ;  /* 0x0000000000017941 */ /* 0x000fea0003800200 */
.L_x_7957:
[----:B------:R-:W-:Y:S01]  /*ae80*/  IADD3 R47, PT, PT, R19, -0x2, RZ ;  /* 0xfffffffe132f7810 */ /* 0x000fe20007ffe0ff */
        /* <DEDUP_REMOVED lines=41> */
.L_x_7961:
        /* <DEDUP_REMOVED lines=8> */
.L_x_7962:
[----:B------:R-:W-:Y:S05]  /*b1a0*/  BSYNC.RECONVERGENT B1 ;  /* 0x0000000000017941 */ /* 0x000fea0003800200 */
.L_x_7960:
        /* <DEDUP_REMOVED lines=42> */
.L_x_7964:
        /* <DEDUP_REMOVED lines=8> */
.L_x_7965:
[----:B------:R-:W-:Y:S05]  /*b4d0*/  BSYNC.RECONVERGENT B1 ;  /* 0x0000000000017941 */ /* 0x000fea0003800200 */
.L_x_7963:
        /* <DEDUP_REMOVED lines=41> */
.L_x_7967:
        /* <DEDUP_REMOVED lines=8> */
.L_x_7968:
[----:B------:R-:W-:Y:S05]  /*b7f0*/  BSYNC.RECONVERGENT B1 ;  /* 0x0000000000017941 */ /* 0x000fea0003800200 */
.L_x_7966:
        /* <DEDUP_REMOVED lines=21> */
.L_x_7944:
[----:B------:R-:W-:-:S07]  /*b950*/  VIADD R19, R19, 0x3 ;  /* 0x0000000313137836 */ /* 0x000fce0000000000 */
.L_x_7943:
        /* <DEDUP_REMOVED lines=31> */
.L_x_7972:
        /* <DEDUP_REMOVED lines=8> */
.L_x_7973:
[----:B------:R-:W-:Y:S05]  /*bbd0*/  BSYNC.RECONVERGENT B0 ;  /* 0x0000000000007941 */ /* 0x000fea0003800200 */
.L_x_7971:
        /* <DEDUP_REMOVED lines=44> */
.L_x_7975:
        /* <DEDUP_REMOVED lines=8> */
.L_x_7976:
[----:B------:R-:W-:Y:S05]  /*bf20*/  BSYNC.RECONVERGENT B0 ;  /* 0x0000000000007941 */ /* 0x000fea0003800200 */
.L_x_7974:
        /* <DEDUP_REMOVED lines=44> */
.L_x_7978:
        /* <DEDUP_REMOVED lines=8> */
.L_x_7979:
[----:B------:R-:W-:Y:S05]  /*c270*/  BSYNC.RECONVERGENT B0 ;  /* 0x0000000000007941 */ /* 0x000fea0003800200 */
.L_x_7977:
        /* <DEDUP_REMOVED lines=44> */
.L_x_7981:
        /* <DEDUP_REMOVED lines=8> */
.L_x_7982:
[----:B------:R-:W-:Y:S05]  /*c5c0*/  BSYNC.RECONVERGENT B0 ;  /* 0x0000000000007941 */ /* 0x000fea0003800200 */
.L_x_7980:
        /* <DEDUP_REMOVED lines=18> */
.L_x_7970:
        /* <DEDUP_REMOVED lines=31> */
.L_x_7985:
        /* <DEDUP_REMOVED lines=8> */
.L_x_7986:
[----:B------:R-:W-:Y:S05]  /*c960*/  BSYNC.RECONVERGENT B0 ;  /* 0x0000000000007941 */ /* 0x000fea0003800200 */
.L_x_7984:
        /* <DEDUP_REMOVED lines=45> */
.L_x_7988:
        /* <DEDUP_REMOVED lines=8> */
.L_x_7989:
[----:B------:R-:W-:Y:S05]  /*ccc0*/  BSYNC.RECONVERGENT B0 ;  /* 0x0000000000007941 */ /* 0x000fea0003800200 */
.L_x_7987:
        /* <DEDUP_REMOVED lines=18> */
.L_x_7983:
        /* <DEDUP_REMOVED lines=30> */
.L_x_7991:
[----:B------:R-:W-:Y:S01]  /*cfd0*/  IMAD.MOV.U32 R10, RZ, RZ, R4 ;  /* 0x000000ffff0a7224 */ /* 0x000fe200078e0004 */
[----:B------:R-:W-:Y:S02]  /*cfe0*/  MOV R11, R5 ;  /* 0x00000005000b7202 */ /* 0x000fe40000000f00 */
[----:B------:R-:W-:Y:S02]  /*cff0*/  MOV R30, R27 ;  /* 0x0000001b001e7202 */ /* 0x000fe40000000f00 */
[----:B------:R-:W-:-:S07]  /*d000*/  MOV R12, 0xd020 ;  /* 0x0000d020000c7802 */ /* 0x000fce0000000f00 */
[----:B------:R-:W-:Y:S05]  /*d010*/  CALL.REL.NOINC `($__internal_19_$__cuda_sm20_rem_s64) ;  /* 0x000000b000b87944 */ /* 0x000fea0003c00000 */
[----:B------:R-:W-:Y:S01]  /*d020*/  IMAD.MOV.U32 R4, RZ, RZ, R0 ;  /* 0x000000ffff047224 */ /* 0x000fe200078e0000 */
[----:B------:R-:W-:-:S07]  /*d030*/  MOV R5, R3 ;  /* 0x0000000300057202 */ /* 0x000fce0000000f00 */
.L_x_7992:
[----:B------:R-:W-:Y:S05]  /*d040*/  BSYNC.RECONVERGENT B0 ;  /* 0x0000000000007941 */ /* 0x000fea0003800200 */
.L_x_7990:
        /* <DEDUP_REMOVED lines=9> */
.L_x_7942:
        /* <DEDUP_REMOVED lines=12> */
.L_x_7997:
[----:B------:R-:W-:Y:S01]  /*d1a0*/  IMAD.MOV.U32 R22, RZ, RZ, R3 ;  /* 0x000000ffff167224 */ /* 0x000fe200078e0003 */
[----:B------:R-:W-:-:S05]  /*d1b0*/  MOV R23, R7 ;  /* 0x0000000700177202 */ /* 0x000fca0000000f00 */
        /* <DEDUP_REMOVED lines=21> */
.L_x_7996:
[----:B------:R-:W-:Y:S05]  /*d310*/  BSYNC.RECONVERGENT B8 ;  /* 0x0000000000087941 */ /* 0x000fea0003800200 */
.L_x_7995:
[----:B------:R-:W-:-:S04]  /*d320*/  IADD3 R3, P0, PT, R22, 0x4, RZ ;  /* 0x0000000416037810 */ /* 0x000fc80007f1e0ff */
[----:B------:R-:W-:Y:S02]  /*d330*/  IADD3.X R7, PT, PT, RZ, R23, RZ, P0, !PT ;  /* 0x00000017ff077210 */ /* 0x000fe400007fe4ff */
[----:B------:R-:W-:-:S04]  /*d340*/  ISETP.GE.U32.AND P0, PT, R3, R24, PT ;  /* 0x000000180300720c */ /* 0x000fc80003f06070 */
[----:B------:R-:W-:-:S13]  /*d350*/  ISETP.GE.U32.AND.EX P0, PT, R7, R25, PT, P0 ;  /* 0x000000190700720c */ /* 0x000fda0003f06100 */
[----:B------:R-:W-:Y:S05]  /*d360*/  @!P0 BRA `(.L_x_7997) ;  /* 0xfffffffc008c8947 */ /* 0x000fea000383ffff */
.L_x_7994:
[----:B------:R-:W-:Y:S05]  /*d370*/  BSYNC.RECONVERGENT B7 ;  /* 0x0000000000077941 */ /* 0x000fea0003800200 */
.L_x_7993:
[----:B------:R-:W0:Y:S01]  /*d380*/  LDCU.64 UR4, c[0x0][0x710] ;  /* 0x0000e200ff0477ac */ /* 0x000e220008000a00 */
[----:B------:R-:W-:Y:S02]  /*d390*/  IADD3 R16, PT, PT, R16, 0x80, RZ ;  /* 0x0000008010107810 */ /* 0x000fe40007ffe0ff */
[----:B0-----:R-:W-:-:S05]  /*d3a0*/  IADD3 R18, P0, PT, R18, UR4, RZ ;  /* 0x0000000412127c10 */ /* 0x001fca000ff1e0ff */
[----:B------:R-:W-:-:S05]  /*d3b0*/  IMAD.X R19, RZ, RZ, UR5, P0 ;  /* 0x00000005ff137e24 */ /* 0x000fca00080e06ff */
[----:B------:R1:W-:Y:S03]  /*d3c0*/  STG.E desc[UR36][R18.64], RZ ;  /* 0x000000ff12007986 */ /* 0x0003e6000c101924 */
.L_x_7930:
[----:B0-----:R-:W-:Y:S05]  /*d3d0*/  BSYNC.RECONVERGENT B6 ;  /* 0x0000000000067941 */ /* 0x001fea0003800200 */
.L_x_7929:
[----:B------:R-:W0:Y:S02]  /*d3e0*/  LDCU UR4, c[0x0][0x380] ;  /* 0x00007000ff0477ac */ /* 0x000e240008000800 */
[----:B0-----:R-:W-:-:S13]  /*d3f0*/  ISETP.GE.AND P0, PT, R16, UR4, PT ;  /* 0x0000000410007c0c */ /* 0x001fda000bf06270 */
[----:B------:R-:W-:Y:S05]  /*d400*/  @P0 EXIT ;  /* 0x000000000000094d */ /* 0x000fea0003800000 */
[----:B------:R-:W0:Y:S01]  /*d410*/  LDCU.64 UR4, c[0x0][0x390] ;  /* 0x00007200ff0477ac */ /* 0x000e220008000a00 */
[----:B------:R-:W-:Y:S02]  /*d420*/  HFMA2 R4, -RZ, RZ, 0, 0 ;  /* 0x00000000ff047431 */ /* 0x000fe400000001ff */
[----:B------:R-:W-:Y:S01]  /*d430*/  IMAD.MOV.U32 R5, RZ, RZ, R16 ;  /* 0x000000ffff057224 */ /* 0x000fe200078e0010 */
        /* <DEDUP_REMOVED lines=391> */
[----:B------:R-:W-:Y:S01]  /*ecb0*/  HFMA2 R8, -RZ, RZ, 0, 0 ;  /* 0x00000000ff087431 */ /* 0x000fe200000001ff */
[----:B-1----:R-:W1:Y:S01]  /*ecc0*/  LDC.64 R18, c[0x0][0x700] ;  /* 0x0001c000ff127b82 */ /* 0x002e620000000a00 */
[----:B------:R-:W2:Y:S01]  /*ecd0*/  LDCU UR4, c[0x0][0x4a8] ;  /* 0x00009500ff0477ac */ /* 0x000ea20008000800 */
[----:B------:R-:W3:Y:S06]  /*ece0*/  LDCU.128 UR8, c[0x0][0x6e0] ;  /* 0x0000dc00ff0877ac */ /* 0x000eec0008000c00 */
[----:B------:R-:W4:Y:S08]  /*ecf0*/  LDC.64 R20, c[0x0][0x708] ;  /* 0x0001c200ff147b82 */ /* 0x000f300000000a00 */
[----:B------:R-:W5:Y:S01]  /*ed00*/  @P0 LDC.64 R12, c[0x0][0x4b0] ;  /* 0x00012c00ff0c0b82 */ /* 0x000f620000000a00 */
[----:B0-----:R-:W-:-:S05]  /*ed10*/  IMAD.HI.U32 R10, R9, UR7, R8 ;  /* 0x00000007090a7c27 */ /* 0x001fca000f8e0008 */
[----:B--2---:R-:W-:Y:S01]  /*ed20*/  SHF.R.U32.HI R11, RZ, UR4, R10 ;  /* 0x00000004ff0b7c19 */ /* 0x004fe2000801160a */
[----:B------:R-:W0:Y:S01]  /*ed30*/  LDCU.64 UR4, c[0x0][0x6f0] ;  /* 0x0000de00ff0477ac */ /* 0x000e220008000a00 */
[----:B------:R-:W2:Y:S01]  /*ed40*/  @P0 LDC R15, c[0x0][0x4ac] ;  /* 0x00012b00ff0f0b82 */ /* 0x000ea20000000800 */
[----:B------:R-:W-:Y:S02]  /*ed50*/  @P0 MOV R10, RZ ;  /* 0x000000ff000a0202 */ /* 0x000fe40000000f00 */
[----:B------:R-:W-:-:S05]  /*ed60*/  IMAD.MOV R7, RZ, RZ, -R11 ;  /* 0x000000ffff077224 */ /* 0x000fca00078e0a0b */
[----:B------:R-:W1:Y:S01]  /*ed70*/  @P0 LDC.64 R16, c[0x0][0x6f8] ;  /* 0x0001be00ff100b82 */ /* 0x000e620000000a00 */
[----:B-----5:R-:W-:-:S05]  /*ed80*/  @P0 IMAD.HI.U32 R8, R11, R12, R10 ;  /* 0x0000000c0b080227 */ /* 0x020fca00078e000a */
[----:B------:R-:W-:-:S04]  /*ed90*/  @P0 SHF.R.U32.HI R8, RZ, R13, R8 ;  /* 0x0000000dff080219 */ /* 0x000fc80000011608 */
[----:B------:R-:W-:Y:S01]  /*eda0*/  @P0 IADD3 R10, PT, PT, -R8, RZ, RZ ;  /* 0x000000ff080a0210 */ /* 0x000fe20007ffe1ff */
[----:B------:R-:W-:-:S04]  /*edb0*/  IMAD R8, R7, UR6, R9 ;  /* 0x0000000607087c24 */ /* 0x000fc8000f8e0209 */
[----:B--2---:R-:W-:Y:S02]  /*edc0*/  @P0 IMAD R10, R15, R10, R11 ;  /* 0x0000000a0f0a0224 */ /* 0x004fe400078e020b */
[C---:B---3--:R-:W-:Y:S02]  /*edd0*/  IMAD R35, R8.reuse, UR8, R35 ;  /* 0x0000000808237c24 */ /* 0x048fe4000f8e0223 */
[C---:B------:R-:W-:Y:S02]  /*ede0*/  IMAD R6, R8.reuse, UR9, R6 ;  /* 0x0000000908067c24 */ /* 0x040fe4000f8e0206 */
[C---:B------:R-:W-:Y:S02]  /*edf0*/  IMAD R5, R8.reuse, UR10, R5 ;  /* 0x0000000a08057c24 */ /* 0x040fe4000f8e0205 */
[C---:B------:R-:W-:Y:S02]  /*ee00*/  IMAD R4, R8.reuse, UR11, R4 ;  /* 0x0000000b08047c24 */ /* 0x040fe4000f8e0204 */
[----:B0-----:R-:W-:-:S02]  /*ee10*/  IMAD R3, R8, UR4, R3 ;  /* 0x0000000408037c24 */ /* 0x001fc4000f8e0203 */
[----:B------:R-:W-:Y:S02]  /*ee20*/  IMAD R0, R8, UR5, R0 ;  /* 0x0000000508007c24 */ /* 0x000fe4000f8e0200 */
[C---:B-1----:R-:W-:Y:S02]  /*ee30*/  @P0 IMAD R35, R10.reuse, R16, R35 ;  /* 0x000000100a230224 */ /* 0x042fe400078e0223 */
[C---:B------:R-:W-:Y:S02]  /*ee40*/  @P0 IMAD R6, R10.reuse, R17, R6 ;  /* 0x000000110a060224 */ /* 0x040fe400078e0206 */
[C---:B------:R-:W-:Y:S02]  /*ee50*/  @P0 IMAD R5, R10.reuse, R18, R5 ;  /* 0x000000120a050224 */ /* 0x040fe400078e0205 */
[C---:B------:R-:W-:Y:S02]  /*ee60*/  @P0 IMAD R4, R10.reuse, R19, R4 ;  /* 0x000000130a040224 */ /* 0x040fe400078e0204 */
[----:B----4-:R-:W-:-:S02]  /*ee70*/  @P0 IMAD R3, R10, R20, R3 ;  /* 0x000000140a030224 */ /* 0x010fc400078e0203 */
[----:B------:R-:W-:-:S07]  /*ee80*/  @P0 IMAD R0, R10, R21, R0 ;  /* 0x000000150a000224 */ /* 0x000fce00078e0200 */
.L_x_7998:
[----:B------:R-:W0:Y:S01]  /*ee90*/  LDCU.128 UR4, c[0x0][0x710] ;  /* 0x0000e200ff0477ac */ /* 0x000e220008000c00 */
[----:B------:R-:W2:Y:S01]  /*eea0*/  LDCU.128 UR8, c[0x0][0x720] ;  /* 0x0000e400ff0877ac */ /* 0x000ea20008000c00 */
[----:B------:R-:W3:Y:S01]  /*eeb0*/  LDCU.128 UR12, c[0x0][0x730] ;  /* 0x0000e600ff0c77ac */ /* 0x000ee20008000c00 */
[----:B0-----:R-:W-:Y:S01]  /*eec0*/  IADD3 R6, P0, PT, R6, UR6, RZ ;  /* 0x0000000606067c10 */ /* 0x001fe2000ff1e0ff */
[----:B------:R-:W0:Y:S03]  /*eed0*/  LDCU UR6, c[0x0][0x740] ;  /* 0x0000e800ff0677ac */ /* 0x000e260008000800 */
[----:B------:R-:W-:Y:S02]  /*eee0*/  IADD3.X R7, PT, PT, RZ, UR7, RZ, P0, !PT ;  /* 0x00000007ff077c10 */ /* 0x000fe400087fe4ff */
[----:B--2---:R-:W-:-:S03]  /*eef0*/  IADD3 R8, P0, PT, R5, UR8, RZ ;  /* 0x0000000805087c10 */ /* 0x004fc6000ff1e0ff */
[----:B------:R-:W0:Y:S01]  /*ef00*/  LDG.E R6, desc[UR36][R6.64] ;  /* 0x0000002406067981 */ /* 0x000e22000c1e1900 */
[----:B---3--:R-:W-:Y:S01]  /*ef10*/  IADD3 R12, P3, PT, R0, UR14, RZ ;  /* 0x0000000e000c7c10 */ /* 0x008fe2000ff7e0ff */
[----:B------:R-:W-:Y:S01]  /*ef20*/  IMAD.X R9, RZ, RZ, UR9, P0 ;  /* 0x00000009ff097e24 */ /* 0x000fe200080e06ff */
[----:B------:R-:W-:Y:S02]  /*ef30*/  IADD3 R4, P1, PT, R4, UR10, RZ ;  /* 0x0000000a04047c10 */ /* 0x000fe4000ff3e0ff */
[----:B------:R-:W-:Y:S01]  /*ef40*/  IADD3 R10, P2, PT, R3, UR12, RZ ;  /* 0x0000000c030a7c10 */ /* 0x000fe2000ff5e0ff */
[----:B------:R-:W-:Y:S01]  /*ef50*/  IMAD.X R13, RZ, RZ, UR15, P3 ;  /* 0x0000000fff0d7e24 */ /* 0x000fe200098e06ff */
[----:B------:R-:W-:Y:S01]  /*ef60*/  IADD3.X R5, PT, PT, RZ, UR11, RZ, P1, !PT ;  /* 0x0000000bff057c10 */ /* 0x000fe20008ffe4ff */
[----:B------:R2:W5:Y:S01]  /*ef70*/  LDG.E R16, desc[UR36][R8.64] ;  /* 0x0000002408107981 */ /* 0x000562000c1e1900 */
[----:B------:R-:W-:-:S03]  /*ef80*/  IADD3.X R11, PT, PT, RZ, UR13, RZ, P2, !PT ;  /* 0x0000000dff0b7c10 */ /* 0x000fc600097fe4ff */
[----:B------:R2:W5:Y:S04]  /*ef90*/  LDG.E R37, desc[UR36][R4.64] ;  /* 0x0000002404257981 */ /* 0x000568000c1e1900 */
[----:B------:R2:W5:Y:S04]  /*efa0*/  LDG.E R36, desc[UR36][R10.64] ;  /* 0x000000240a247981 */ /* 0x000568000c1e1900 */
[----:B------:R2:W5:Y:S01]  /*efb0*/  LDG.E R25, desc[UR36][R12.64] ;  /* 0x000000240c197981 */ /* 0x000562000c1e1900 */
[----:B------:R-:W-:Y:S01]  /*efc0*/  IADD3 R34, P1, PT, R35, UR4, RZ ;  /* 0x0000000423227c10 */ /* 0x000fe2000ff3e0ff */
[----:B------:R-:W-:Y:S03]  /*efd0*/  BSSY.RECONVERGENT B6, `(.L_x_7999) ;  /* 0x0000014000067945 */ /* 0x000fe60003800200 */
[----:B------:R-:W-:-:S02]  /*efe0*/  IADD3.X R35, PT, PT, RZ, UR5, RZ, P1, !PT ;  /* 0x00000005ff237c10 */ /* 0x000fc40008ffe4ff */
[----:B0-----:R-:W-:-:S13]  /*eff0*/  ISETP.NE.AND P0, PT, R6, UR6, PT ;  /* 0x0000000606007c0c */ /* 0x001fda000bf05270 */
[----:B--2---:R-:W-:Y:S05]  /*f000*/  @!P0 BRA `(.L_x_8000) ;  /* 0x0000000000408947 */ /* 0x004fea0003800000 */
[----:B------:R-:W-:Y:S01]  /*f010*/  MOV R0, 0x0 ;  /* 0x0000000000007802 */ /* 0x000fe20000000f00 */
[----:B------:R-:W0:Y:S01]  /*f020*/  LDCU.64 UR4, c[0x4][0x128] ;  /* 0x01002500ff0477ac */ /* 0x000e220008000a00 */
[----:B------:R-:W-:Y:S02]  /*f030*/  HFMA2 R8, -RZ, RZ, 0, 2.6226043701171875e-06 ;  /* 0x0000002cff087431 */ /* 0x000fe400000001ff */
[----:B------:R-:W-:Y:S01]  /*f040*/  IMAD.MOV.U32 R12, RZ, RZ, 0x1 ;  /* 0x00000001ff0c7424 */ /* 0x000fe200078e00ff */
[----:B------:R2:W3:Y:S01]  /*f050*/  LDC.64 R14, c[0x4][R0] ;  /* 0x01000000000e7b82 */ /* 0x0004e20000000a00 */
[----:B------:R-:W4:Y:S01]  /*f060*/  LDCU.64 UR6, c[0x4][0x110] ;  /* 0x01002200ff0677ac */ /* 0x000f220008000a00 */
[----:B------:R-:W-:Y:S01]  /*f070*/  MOV R13, RZ ;  /* 0x000000ff000d7202 */ /* 0x000fe20000000f00 */
[----:B------:R-:W1:Y:S01]  /*f080*/  LDCU.64 UR8, c[0x4][0x8] ;  /* 0x01000100ff0877ac */ /* 0x000e620008000a00 */
[----:B0-----:R-:W-:Y:S01]  /*f090*/  MOV R4, UR4 ;  /* 0x0000000400047c02 */ /* 0x001fe20008000f00 */
[----:B------:R-:W-:Y:S01]  /*f0a0*/  IMAD.U32 R5, RZ, RZ, UR5 ;  /* 0x00000005ff057e24 */ /* 0x000fe2000f8e00ff */
[----:B----4-:R-:W-:-:S02]  /*f0b0*/  MOV R6, UR6 ;  /* 0x0000000600067c02 */ /* 0x010fc40008000f00 */
[----:B------:R-:W-:Y:S01]  /*f0c0*/  MOV R7, UR7 ;  /* 0x0000000700077c02 */ /* 0x000fe20008000f00 */
[----:B-1----:R-:W-:Y:S01]  /*f0d0*/  IMAD.U32 R10, RZ, RZ, UR8 ;  /* 0x00000008ff0a7e24 */ /* 0x002fe2000f8e00ff */
[----:B--2---:R-:W-:-:S07]  /*f0e0*/  MOV R11, UR9 ;  /* 0x00000009000b7c02 */ /* 0x004fce0008000f00 */
[----:B------:R-:W-:-:S07]  /*f0f0*/  LEPC R20, `(.L_x_8000) ;  /* 0x000000001014794e */ /* 0x000fce0000000000 */
[----:B---3-5:R-:W-:Y:S05]  /*f100*/  CALL.ABS.NOINC R14 ;  /* 0x000000000e007343 */ /* 0x028fea0003c00000 */
.L_x_8000:
[----:B------:R-:W-:Y:S05]  /*f110*/  BSYNC.RECONVERGENT B6 ;  /* 0x0000000000067941 */ /* 0x000fea0003800200 */
.L_x_7999:
        /* <DEDUP_REMOVED lines=8> */
[----:B------:R2:W3:Y:S01]  /*f1a0*/  LDC.64 R14, c[0x4][R0] ;  /* 0x01000000000e7b82 */ /* 0x0004e20000000a00 */
[----:B------:R-:W4:Y:S01]  /*f1b0*/  LDCU.64 UR6, c[0x4][0x110] ;  /* 0x01002200ff0677ac */ /* 0x000f220008000a00 */
[----:B------:R-:W-:Y:S01]  /*f1c0*/  MOV R13, RZ ;  /* 0x000000ff000d7202 */ /* 0x000fe20000000f00 */
[----:B------:R-:W5:Y:S01]  /*f1d0*/  LDCU.64 UR8, c[0x4][0x8] ;  /* 0x01000100ff0877ac */ /* 0x000f620008000a00 */
[----:B0-----:R-:W-:Y:S01]  /*f1e0*/  MOV R4, UR4 ;  /* 0x0000000400047c02 */ /* 0x001fe20008000f00 */
[----:B------:R-:W-:Y:S01]  /*f1f0*/  IMAD.U32 R5, RZ, RZ, UR5 ;  /* 0x00000005ff057e24 */ /* 0x000fe2000f8e00ff */
[----:B----4-:R-:W-:-:S02]  /*f200*/  MOV R6, UR6 ;  /* 0x0000000600067c02 */ /* 0x010fc40008000f00 */
[----:B------:R-:W-:Y:S01]  /*f210*/  MOV R7, UR7 ;  /* 0x0000000700077c02 */ /* 0x000fe20008000f00 */
[----:B-----5:R-:W-:Y:S01]  /*f220*/  IMAD.U32 R10, RZ, RZ, UR8 ;  /* 0x00000008ff0a7e24 */ /* 0x020fe2000f8e00ff */
[----:B--2---:R-:W-:-:S07]  /*f230*/  MOV R11, UR9 ;  /* 0x00000009000b7c02 */ /* 0x004fce0008000f00 */
[----:B------:R-:W-:-:S07]  /*f240*/  LEPC R20, `(.L_x_8002) ;  /* 0x000000001014794e */ /* 0x000fce0000000000 */
[----:B-1-3--:R-:W-:Y:S05]  /*f250*/  CALL.ABS.NOINC R14 ;  /* 0x000000000e007343 */ /* 0x00afea0003c00000 */
.L_x_8002:
[----:B------:R-:W-:Y:S05]  /*f260*/  BSYNC.RECONVERGENT B6 ;  /* 0x0000000000067941 */ /* 0x000fea0003800200 */
.L_x_8001:
[----:B------:R-:W0:Y:S01]  /*f270*/  LDCU UR4, c[0x0][0x748] ;  /* 0x0000e900ff0477ac */ /* 0x000e220008000800 */
[----:B------:R-:W-:Y:S01]  /*f280*/  IADD3 R0, PT, PT, -R37, R36, RZ ;  /* 0x0000002425007210 */ /* 0x000fe20007ffe1ff */
        /* <DEDUP_REMOVED lines=11> */
[----:B------:R-:W-:Y:S01]  /*f340*/  MOV R13, RZ ;  /* 0x000000ff000d7202 */ /* 0x000fe20000000f00 */
[----:B------:R-:W5:Y:S01]  /*f350*/  LDCU.64 UR8, c[0x4][0x8] ;  /* 0x01000100ff0877ac */ /* 0x000f620008000a00 */
[----:B0-----:R-:W-:Y:S01]  /*f360*/  IMAD.U32 R4, RZ, RZ, UR4 ;  /* 0x00000004ff047e24 */ /* 0x001fe2000f8e00ff */
[----:B------:R-:W-:-:S02]  /*f370*/  MOV R5, UR5 ;  /* 0x0000000500057c02 */ /* 0x000fc40008000f00 */
[----:B----4-:R-:W-:Y:S01]  /*f380*/  MOV R6, UR6 ;  /* 0x0000000600067c02 */ /* 0x010fe20008000f00 */
[----:B------:R-:W-:Y:S01]  /*f390*/  IMAD.U32 R7, RZ, RZ, UR7 ;  /* 0x00000007ff077e24 */ /* 0x000fe2000f8e00ff */
[----:B-----5:R-:W-:Y:S02]  /*f3a0*/  MOV R10, UR8 ;  /* 0x00000008000a7c02 */ /* 0x020fe40008000f00 */
[----:B--2---:R-:W-:-:S07]  /*f3b0*/  MOV R11, UR9 ;  /* 0x00000009000b7c02 */ /* 0x004fce0008000f00 */
[----:B------:R-:W-:-:S07]  /*f3c0*/  LEPC R20, `(.L_x_8004) ;  /* 0x000000001014794e */ /* 0x000fce0000000000 */
[----:B-1-3--:R-:W-:Y:S05]  /*f3d0*/  CALL.ABS.NOINC R14 ;  /* 0x000000000e007343 */ /* 0x00afea0003c00000 */
.L_x_8004:
[----:B------:R-:W-:Y:S05]  /*f3e0*/  BSYNC.RECONVERGENT B6 ;  /* 0x0000000000067941 */ /* 0x000fea0003800200 */
.L_x_8003:
        /* <DEDUP_REMOVED lines=36> */
.L_x_8007:
[----:B------:R-:W-:Y:S01]  /*f630*/  MOV R30, R26 ;  /* 0x0000001a001e7202 */ /* 0x000fe20000000f00 */
[----:B------:R-:W-:Y:S01]  /*f640*/  IMAD.MOV.U32 R10, RZ, RZ, R4 ;  /* 0x000000ffff0a7224 */ /* 0x000fe200078e0004 */
[----:B------:R-:W-:Y:S01]  /*f650*/  MOV R11, R5 ;  /* 0x00000005000b7202 */ /* 0x000fe20000000f00 */
[----:B------:R-:W-:Y:S01]  /*f660*/  IMAD.MOV.U32 R26, RZ, RZ, R25 ;  /* 0x000000ffff1a7224 */ /* 0x000fe200078e0019 */
[----:B------:R-:W-:-:S07]  /*f670*/  MOV R12, 0xf690 ;  /* 0x0000f690000c7802 */ /* 0x000fce0000000f00 */
[----:B-1----:R-:W-:Y:S05]  /*f680*/  CALL.REL.NOINC `($__internal_19_$__cuda_sm20_rem_s64) ;  /* 0x0000008c001c7944 */ /* 0x002fea0003c00000 */
[----:B------:R-:W-:Y:S02]  /*f690*/  MOV R4, R0 ;  /* 0x0000000000047202 */ /* 0x000fe40000000f00 */
[----:B------:R-:W-:-:S07]  /*f6a0*/  MOV R5, R3 ;  /* 0x0000000300057202 */ /* 0x000fce0000000f00 */
.L_x_8008:
[----:B------:R-:W-:Y:S05]  /*f6b0*/  BSYNC.RECONVERGENT B0 ;  /* 0x0000000000007941 */ /* 0x000fea0003800200 */
.L_x_8006:
        /* <DEDUP_REMOVED lines=8> */
.L_x_8005:
[----:B------:R-:W-:Y:S01]  /*f740*/  UISETP.GE.U32.AND UP0, UPT, UR39, 0x7, UPT ;  /* 0x000000072700788c */ /* 0x000fe2000bf06070 */
[----:B------:R-:W-:-:S08]  /*f750*/  CS2R R22, SRZ ;  /* 0x0000000000167805 */ /* 0x000fd0000001ff00 */
[----:B------:R-:W-:Y:S05]  /*f760*/  BRA.U !UP0, `(.L_x_8010) ;  /* 0x0000001908a87547 */ /* 0x000fea000b800000 */
[----:B------:R-:W0:Y:S01]  /*f770*/  LDCU UR4, c[0x0][0x758] ;  /* 0x0000eb00ff0477ac */ /* 0x000e220008000800 */
[----:B------:R-:W2:Y:S01]  /*f780*/  LDC.64 R30, c[0x0][0x760] ;  /* 0x0001d800ff1e7b82 */ /* 0x000ea20000000a00 */
[----:B------:R-:W-:Y:S01]  /*f790*/  BSSY.RECONVERGENT B0, `(.L_x_8011) ;  /* 0x00001a6000007945 */ /* 0x000fe20003800200 */
[----:B------:R-:W-:Y:S01]  /*f7a0*/  CS2R R22, SRZ ;  /* 0x0000000000167805 */ /* 0x000fe2000001ff00 */
[----:B------:R-:W-:-:S04]  /*f7b0*/  ULOP3.LUT UR5, UR38, 0xfffffff8, URZ, 0xc0, !UPT ;  /* 0xfffffff826057892 */ /* 0x000fc8000f8ec0ff */
[----:B------:R-:W-:Y:S01]  /*f7c0*/  UIADD3 UR5, UPT, UPT, -UR5, URZ, URZ ;  /* 0x000000ff05057290 */ /* 0x000fe2000fffe1ff */
[----:B------:R-:W3:Y:S05]  /*f7d0*/  LDC.64 R32, c[0x0][0x768] ;  /* 0x0001da00ff207b82 */ /* 0x000eea0000000a00 */
[----:B------:R-:W-:-:S03]  /*f7e0*/  MOV R24, UR5 ;  /* 0x0000000500187c02 */ /* 0x000fc60008000f00 */
[----:B------:R-:W4:Y:S01]  /*f7f0*/  LDC.64 R40, c[0x0][0x760] ;  /* 0x0001d800ff287b82 */ /* 0x000f220000000a00 */
[----:B0-----:R-:W-:-:S06]  /*f800*/  UIADD3 UR4, UPT, UPT, UR4, -0x4, URZ ;  /* 0xfffffffc04047890 */ /* 0x001fcc000fffe0ff */
[----:B------:R-:W-:Y:S01]  /*f810*/  MOV R2, UR4 ;  /* 0x0000000400027c02 */ /* 0x000fe20008000f00 */
[----:B------:R-:W0:Y:S06]  /*f820*/  LDC.64 R38, c[0x0][0x768] ;  /* 0x0001da00ff267b82 */ /* 0x000e2c0000000a00 */
.L_x_8036:
[----:B------:R-:W-:-:S04]  /*f830*/  VIADD R17, R2, 0x3 ;  /* 0x0000000302117836 */ /* 0x000fc80000000000 */
[----:B----4-:R-:W-:-:S06]  /*f840*/  IMAD.WIDE.U32 R14, R17, 0x8, R40 ;  /* 0x00000008110e7825 */ /* 0x010fcc00078e0028 */
[----:B------:R-:W4:Y:S01]  /*f850*/  LDG.E.64 R14, desc[UR36][R14.64] ;  /* 0x000000240e0e7981 */ /* 0x000f22000c1e1b00 */
[----:B------:R-:W-:Y:S01]  /*f860*/  BSSY.RECONVERGENT B1, `(.L_x_8012) ;  /* 0x0000020000017945 */ /* 0x000fe20003800200 */
[----:B----4-:R-:W-:-:S04]  /*f870*/  LOP3.LUT R0, R25, R15, RZ, 0xfc, !PT ;  /* 0x0000000f19007212 */ /* 0x010fc800078efcff */
[----:B------:R-:W-:-:S13]  /*f880*/  ISETP.NE.U32.AND P0, PT, R0, RZ, PT ;  /* 0x000000ff0000720c */ /* 0x000fda0003f05070 */
[----:B------:R-:W-:Y:S05]  /*f890*/  @P0 BRA `(.L_x_8013) ;  /* 0x0000000000500947 */ /* 0x000fea0003800000 */
[----:B------:R-:W4:Y:S01]  /*f8a0*/  I2F.U32.RP R0, R14 ;  /* 0x0000000e00007306 */ /* 0x000f220000209000 */
[----:B------:R-:W-:Y:S01]  /*f8b0*/  IADD3 R3, PT, PT, RZ, -R14, RZ ;  /* 0x8000000eff037210 */ /* 0x000fe20007ffe0ff */
[----:B-1----:R-:W-:Y:S01]  /*f8c0*/  HFMA2 R19, -RZ, RZ, 0, 0 ;  /* 0x00000000ff137431 */ /* 0x002fe200000001ff */
[----:B------:R-:W-:-:S05]  /*f8d0*/  ISETP.NE.U32.AND P2, PT, R14, RZ, PT ;  /* 0x000000ff0e00720c */ /* 0x000fca0003f45070 */
[----:B----4-:R-:W1:Y:S02]  /*f8e0*/  MUFU.RCP R0, R0 ;  /* 0x0000000000007308 */ /* 0x010e640000001000 */
[----:B-1----:R-:W-:-:S06]  /*f8f0*/  IADD3 R4, PT, PT, R0, 0xffffffe, RZ ;  /* 0x0ffffffe00047810 */ /* 0x002fcc0007ffe0ff */
[----:B------:R1:W4:Y:S02]  /*f900*/  F2I.FTZ.U32.TRUNC.NTZ R5, R4 ;  /* 0x0000000400057305 */ /* 0x000324000021f000 */
[----:B-1----:R-:W-:Y:S02]  /*f910*/  IMAD.MOV.U32 R4, RZ, RZ, RZ ;  /* 0x000000ffff047224 */ /* 0x002fe400078e00ff */
        /* <DEDUP_REMOVED lines=12> */
.L_x_8013:
[----:B------:R-:W-:Y:S01]  /*f9e0*/  IMAD.MOV.U32 R8, RZ, RZ, R26 ;  /* 0x000000ffff087224 */ /* 0x000fe200078e001a */
[----:B------:R-:W-:Y:S01]  /*f9f0*/  MOV R5, R25 ;  /* 0x0000001900057202 */ /* 0x000fe20000000f00 */
[----:B------:R-:W-:Y:S01]  /*fa00*/  IMAD.MOV.U32 R3, RZ, RZ, R15 ;  /* 0x000000ffff037224 */ /* 0x000fe200078e000f */
[----:B------:R-:W-:Y:S02]  /*fa10*/  MOV R4, R14 ;  /* 0x0000000e00047202 */ /* 0x000fe40000000f00 */
[----:B------:R-:W-:-:S07]  /*fa20*/  MOV R0, 0xfa40 ;  /* 0x0000fa4000007802 */ /* 0x000fce0000000f00 */
[----:B0123--:R-:W-:Y:S05]  /*fa30*/  CALL.REL.NOINC `($__internal_18_$__cuda_sm20_div_s64) ;  /* 0x0000008000e07944 */ /* 0x00ffea0003c00000 */
[----:B------:R-:W-:Y:S02]  /*fa40*/  MOV R18, R6 ;  /* 0x0000000600127202 */ /* 0x000fe40000000f00 */
[----:B------:R-:W-:-:S07]  /*fa50*/  MOV R19, R3 ;  /* 0x0000000300137202 */ /* 0x000fce0000000f00 */
.L_x_8014:
[----:B------:R-:W-:Y:S05]  /*fa60*/  BSYNC.RECONVERGENT B1 ;  /* 0x0000000000017941 */ /* 0x000fea0003800200 */
.L_x_8012:
[----:B------:R-:W-:Y:S02]  /*fa70*/  VIADD R27, R2, 0x2 ;  /* 0x00000002021b7836 */ /* 0x000fe40000000000 */
[----:B---3--:R-:W-:-:S04]  /*fa80*/  IMAD.WIDE.U32 R4, R17, 0x8, R32 ;  /* 0x0000000811047825 */ /* 0x008fc800078e0020 */
[----:B--2---:R-:W-:Y:S02]  /*fa90*/  IMAD.WIDE.U32 R20, R27, 0x8, R30 ;  /* 0x000000081b147825 */ /* 0x004fe400078e001e */
        /* <DEDUP_REMOVED lines=38> */
.L_x_8016:
[----:B------:R-:W-:Y:S01]  /*fd00*/  MOV R8, R18 ;  /* 0x0000001200087202 */ /* 0x000fe20000000f00 */
[----:B------:R-:W-:Y:S01]  /*fd10*/  IMAD.MOV.U32 R5, RZ, RZ, R19 ;  /* 0x000000ffff057224 */ /* 0x000fe200078e0013 */
[----:B------:R-:W-:Y:S02]  /*fd20*/  MOV R4, R20 ;  /* 0x0000001400047202 */ /* 0x000fe40000000f00 */
[----:B------:R-:W-:Y:S02]  /*fd30*/  MOV R3, R21 ;  /* 0x0000001500037202 */ /* 0x000fe40000000f00 */
[----:B------:R-:W-:-:S07]  /*fd40*/  MOV R0, 0xfd60 ;  /* 0x0000fd6000007802 */ /* 0x000fce0000000f00 */
[----:B0-----:R-:W-:Y:S05]  /*fd50*/  CALL.REL.NOINC `($__internal_18_$__cuda_sm20_div_s64) ;  /* 0x0000008000187944 */ /* 0x001fea0003c00000 */
[----:B------:R-:W-:Y:S01]  /*fd60*/  IMAD.MOV.U32 R16, RZ, RZ, R6 ;  /* 0x000000ffff107224 */ /* 0x000fe200078e0006 */
[----:B------:R-:W-:-:S07]  /*fd70*/  MOV R17, R3 ;  /* 0x0000000300117202 */ /* 0x000fce0000000f00 */
.L_x_8017:
[----:B------:R-:W-:Y:S05]  /*fd80*/  BSYNC.RECONVERGENT B1 ;  /* 0x0000000000017941 */ /* 0x000fea0003800200 */
.L_x_8015:
        /* <DEDUP_REMOVED lines=42> */
.L_x_8019:
        /* <DEDUP_REMOVED lines=8> */
.L_x_8020:
[----:B------:R-:W-:Y:S05]  /*100b0*/  BSYNC.RECONVERGENT B1 ;  /* 0x0000000000017941 */ /* 0x000fea0003800200 */
.L_x_8018:
        /* <DEDUP_REMOVED lines=42> */
.L_x_8022:
        /* <DEDUP_REMOVED lines=8> */
.L_x_8023:
[----:B------:R-:W-:Y:S05]  /*103e0*/  BSYNC.RECONVERGENT B1 ;  /* 0x0000000000017941 */ /* 0x000fea0003800200 */
.L_x_8021:
        /* <DEDUP_REMOVED lines=42> */
.L_x_8025:
        /* <DEDUP_REMOVED lines=8> */
.L_x_8026:
[----:B------:R-:W-:Y:S05]  /*10710*/  BSYNC.RECONVERGENT B1 ;  /* 0x0000000000017941 */ /* 0x000fea0003800200 */
.L_x_8024:
        /* <DEDUP_REMOVED lines=42> */
.L_x_8028:
        /* <DEDUP_REMOVED lines=8> */
.L_x_8029:
[----:B------:R-:W-:Y:S05]  /*10a40*/  BSYNC.RECONVERGENT B1 ;  /* 0x0000000000017941 */ /* 0x000fea0003800200 */
.L_x_8027:
        /* <DEDUP_REMOVED lines=43> */
.L_x_8031:
        /* <DEDUP_REMOVED lines=8> */
.L_x_8032:
[----:B------:R-:W-:Y:S05]  /*10d80*/  BSYNC.RECONVERGENT B1 ;  /* 0x0000000000017941 */ /* 0x000fea0003800200 */
.L_x_8030:
        /* <DEDUP_REMOVED lines=42> */
.L_x_8034:
        /* <DEDUP_REMOVED lines=8> */
.L_x_8035:
[----:B------:R-:W-:Y:S05]  /*110b0*/  BSYNC.RECONVERGENT B1 ;  /* 0x0000000000017941 */ /* 0x000fea0003800200 */
.L_x_8033:
        /* <DEDUP_REMOVED lines=20> */
.L_x_8011:
[----:B------:R-:W-:-:S07]  /*11200*/  IADD3 R2, PT, PT, R2, 0x3, RZ ;  /* 0x0000000302027810 */ /* 0x000fce0007ffe0ff */
.L_x_8010:
        /* <DEDUP_REMOVED lines=14> */
[----:B-1----:R-:W-:-:S03]  /*112f0*/  MOV R19, RZ ;  /* 0x000000ff00137202 */ /* 0x002fc60000000f00 */
        /* <DEDUP_REMOVED lines=16> */
.L_x_8039:
[----:B------:R-:W-:Y:S01]  /*11400*/  MOV R8, R26 ;  /* 0x0000001a00087202 */ /* 0x000fe20000000f00 */
[----:B------:R-:W-:Y:S01]  /*11410*/  IMAD.MOV.U32 R5, RZ, RZ, R25 ;  /* 0x000000ffff057224 */ /* 0x000fe200078e0019 */
[----:B------:R-:W-:Y:S02]  /*11420*/  MOV R4, R14 ;  /* 0x0000000e00047202 */ /* 0x000fe40000000f00 */
[----:B------:R-:W-:Y:S02]  /*11430*/  MOV R3, R15 ;  /* 0x0000000f00037202 */ /* 0x000fe40000000f00 */
[----:B------:R-:W-:-:S07]  /*11440*/  MOV R0, 0x11460 ;  /* 0x0001146000007802 */ /* 0x000fce0000000f00 */
[----:B-1----:R-:W-:Y:S05]  /*11450*/  CALL.REL.NOINC `($__internal_18_$__cuda_sm20_div_s64) ;  /* 0x0000006800587944 */ /* 0x002fea0003c00000 */
[----:B------:R-:W-:Y:S01]  /*11460*/  IMAD.MOV.U32 R18, RZ, RZ, R6 ;  /* 0x000000ffff127224 */ /* 0x000fe200078e0006 */
[----:B------:R-:W-:-:S07]  /*11470*/  MOV R19, R3 ;  /* 0x0000000300137202 */ /* 0x000fce0000000f00 */
.L_x_8040:
[----:B------:R-:W-:Y:S05]  /*11480*/  BSYNC.RECONVERGENT B0 ;  /* 0x0000000000007941 */ /* 0x000fea0003800200 */
.L_x_8038:
        /* <DEDUP_REMOVED lines=42> */
.L_x_8042:
        /* <DEDUP_REMOVED lines=8> */
.L_x_8043:
[----:B------:R-:W-:Y:S05]  /*117b0*/  BSYNC.RECONVERGENT B0 ;  /* 0x0000000000007941 */ /* 0x000fea0003800200 */
.L_x_8041:
        /* <DEDUP_REMOVED lines=44> */
.L_x_8045:
        /* <DEDUP_REMOVED lines=8> */
.L_x_8046:
[----:B------:R-:W-:Y:S05]  /*11b00*/  BSYNC.RECONVERGENT B0 ;  /* 0x0000000000007941 */ /* 0x000fea0003800200 */
.L_x_8044:
        /* <DEDUP_REMOVED lines=44> */
.L_x_8048:
        /* <DEDUP_REMOVED lines=8> */
.L_x_8049:
[----:B------:R-:W-:Y:S05]  /*11e50*/  BSYNC.RECONVERGENT B0 ;  /* 0x0000000000007941 */ /* 0x000fea0003800200 */
.L_x_8047:
        /* <DEDUP_REMOVED lines=17> */
.L_x_8037:
        /* <DEDUP_REMOVED lines=31> */
.L_x_8052:
[----:B------:R-:W-:Y:S01]  /*12160*/  IMAD.MOV.U32 R8, RZ, RZ, R26 ;  /* 0x000000ffff087224 */ /* 0x000fe200078e001a */
[----:B------:R-:W-:Y:S01]  /*12170*/  MOV R5, R25 ;  /* 0x0000001900057202 */ /* 0x000fe20000000f00 */
[----:B------:R-:W-:Y:S01]  /*12180*/  IMAD.MOV.U32 R3, RZ, RZ, R15 ;  /* 0x000000ffff037224 */ /* 0x000fe200078e000f */
[----:B------:R-:W-:Y:S02]  /*12190*/  MOV R4, R14 ;  /* 0x0000000e00047202 */ /* 0x000fe40000000f00 */
[----:B------:R-:W-:-:S07]  /*121a0*/  MOV R0, 0x121c0 ;  /* 0x000121c000007802 */ /* 0x000fce0000000f00 */
[----:B-1----:R-:W-:Y:S05]  /*121b0*/  CALL.REL.NOINC `($__internal_18_$__cuda_sm20_div_s64) ;  /* 0x0000005c00007944 */ /* 0x002fea0003c00000 */
[----:B------:R-:W-:Y:S02]  /*121c0*/  MOV R16, R6 ;  /* 0x0000000600107202 */ /* 0x000fe40000000f00 */
[----:B------:R-:W-:-:S07]  /*121d0*/  MOV R17, R3 ;  /* 0x0000000300117202 */ /* 0x000fce0000000f00 */
.L_x_8053:
[----:B------:R-:W-:Y:S05]  /*121e0*/  BSYNC.RECONVERGENT B0 ;  /* 0x0000000000007941 */ /* 0x000fea0003800200 */
.L_x_8051:
[----:B-1----:R-:W0:Y:S01]  /*121f0*/  LDC.64 R18, c[0x0][0x760] ;  /* 0x0001d800ff127b82 */ /* 0x002e220000000a00 */
        /* <DEDUP_REMOVED lines=41> */
.L_x_8055:
        /* <DEDUP_REMOVED lines=8> */
.L_x_8056:
[----:B------:R-:W-:Y:S05]  /*12510*/  BSYNC.RECONVERGENT B0 ;  /* 0x0000000000007941 */ /* 0x000fea0003800200 */
.L_x_8054:
        /* <DEDUP_REMOVED lines=17> */
.L_x_8050:
        /* <DEDUP_REMOVED lines=17> */
[----:B0-----:R-:W-:Y:S02]  /*12740*/  HFMA2 R6, -RZ, RZ, 0, 0 ;  /* 0x00000000ff067431 */ /* 0x001fe400000001ff */
[----:B--2---:R-:W-:-:S04]  /*12750*/  IMAD R3, R3, R7, RZ ;  /* 0x0000000703037224 */ /* 0x004fc800078e02ff */
        /* <DEDUP_REMOVED lines=11> */
.L_x_8058:
[----:B------:R-:W-:Y:S01]  /*12810*/  IMAD.MOV.U32 R30, RZ, RZ, R26 ;  /* 0x000000ffff1e7224 */ /* 0x000fe200078e001a */
[----:B------:R-:W-:Y:S02]  /*12820*/  MOV R10, R4 ;  /* 0x00000004000a7202 */ /* 0x000fe40000000f00 */
[----:B------:R-:W-:Y:S02]  /*12830*/  MOV R11, R5 ;  /* 0x00000005000b7202 */ /* 0x000fe40000000f00 */
[----:B------:R-:W-:Y:S02]  /*12840*/  MOV R26, R25 ;  /* 0x00000019001a7202 */ /* 0x000fe40000000f00 */
[----:B------:R-:W-:-:S07]  /*12850*/  MOV R12, 0x12870 ;  /* 0x00012870000c7802 */ /* 0x000fce0000000f00 */
[----:B-1----:R-:W-:Y:S05]  /*12860*/  CALL.REL.NOINC `($__internal_19_$__cuda_sm20_rem_s64) ;  /* 0x0000005800a47944 */ /* 0x002fea0003c00000 */
[----:B------:R-:W-:Y:S01]  /*12870*/  MOV R4, R0 ;  /* 0x0000000000047202 */ /* 0x000fe20000000f00 */
[----:B------:R-:W-:-:S07]  /*12880*/  IMAD.MOV.U32 R5, RZ, RZ, R3 ;  /* 0x000000ffff057224 */ /* 0x000fce00078e0003 */
.L_x_8059:
[----:B------:R-:W-:Y:S05]  /*12890*/  BSYNC.RECONVERGENT B0 ;  /* 0x0000000000007941 */ /* 0x000fea0003800200 */
.L_x_8057:
[----:B------:R-:W0:Y:S02]  /*128a0*/  LDC.64 R6, c[0x0][0x768] ;  /* 0x0001da00ff067b82 */ /* 0x000e240000000a00 */
[----:B0-----:R-:W-:-:S06]  /*128b0*/  IMAD.WIDE.U32 R2, R2, 0x8, R6 ;  /* 0x0000000802027825 */ /* 0x001fcc00078e0006 */
[----:B------:R-:W2:Y:S02]  /*128c0*/  LDG.E.64 R2, desc[UR36][R2.64] ;  /* 0x0000002402027981 */ /* 0x000ea4000c1e1b00 */
[----:B--2---:R-:W-:Y:S02]  /*128d0*/  IMAD R5, R5, R2, RZ ;  /* 0x0000000205057224 */ /* 0x004fe400078e02ff */
[----:B------:R-:W-:-:S04]  /*128e0*/  IMAD.WIDE.U32 R22, R2, R4, R22 ;  /* 0x0000000402167225 */ /* 0x000fc800078e0016 */
[----:B------:R-:W-:-:S05]  /*128f0*/  IMAD R5, R3, R4, R5 ;  /* 0x0000000403057224 */ /* 0x000fca00078e0205 */
[----:B------:R-:W-:-:S07]  /*12900*/  IADD3 R23, PT, PT, R23, R5, RZ ;  /* 0x0000000517177210 */ /* 0x000fce0007ffe0ff */
.L_x_8009:
[----:B------:R-:W0:Y:S01]  /*12910*/  LDCU.64 UR4, c[0x0][0x770] ;  /* 0x0000ee00ff0477ac */ /* 0x000e220008000a00 */
[----:B------:R-:W-:Y:S01]  /*12920*/  BSSY.RECONVERGENT B6, `(.L_x_8060) ;  /* 0x0000026000067945 */ /* 0x000fe20003800200 */
[----:B0-----:R-:W-:-:S04]  /*12930*/  LEA R2, P0, R22, UR4, 0x2 ;  /* 0x0000000416027c11 */ /* 0x001fc8000f8010ff */
[----:B------:R-:W-:-:S03]  /*12940*/  LEA.HI.X R3, R22, UR5, R23, 0x2, P0 ;  /* 0x0000000516037c11 */ /* 0x000fc600080f1417 */
[----:B------:R-:W-:-:S04]  /*12950*/  IMAD.WIDE R4, R37, 0x4, R2 ;  /* 0x0000000425047825 */ /* 0x000fc800078e0202 */
[----:B-1----:R-:W-:Y:S01]  /*12960*/  IMAD.WIDE R18, R36, 0x4, R2 ;  /* 0x0000000424127825 */ /* 0x002fe200078e0202 */
[----:B------:R-:W-:-:S04]  /*12970*/  IADD3 R16, P0, PT, R4, 0x4, RZ ;  /* 0x0000000404107810 */ /* 0x000fc80007f1e0ff */
[----:B------:R-:W-:Y:S02]  /*12980*/  IADD3.X R17, PT, PT, RZ, R5, RZ, P0, !PT ;  /* 0x00000005ff117210 */ /* 0x000fe400007fe4ff */
[----:B------:R-:W-:-:S04]  /*12990*/  ISETP.GE.U32.AND P0, PT, R16, R18, PT ;  /* 0x000000121000720c */ /* 0x000fc80003f06070 */
[----:B------:R-:W-:-:S04]  /*129a0*/  ISETP.GE.U32.AND.EX P0, PT, R17, R19, PT, P0 ;  /* 0x000000131100720c */ /* 0x000fc80003f06100 */
[----:B------:R-:W-:-:S13]  /*129b0*/  ISETP.LE.OR P0, PT, R36, R37, P0 ;  /* 0x000000252400720c */ /* 0x000fda0000703670 */
[----:B------:R-:W-:Y:S05]  /*129c0*/  @P0 BRA `(.L_x_8061) ;  /* 0x00000000006c0947 */ /* 0x000fea0003800000 */
.L_x_8064:
        /* <DEDUP_REMOVED lines=21> */
.L_x_8063:
[----:B------:R-:W-:Y:S05]  /*12b20*/  BSYNC.RECONVERGENT B7 ;  /* 0x0000000000077941 */ /* 0x000fea0003800200 */
.L_x_8062:
[----:B------:R-:W-:-:S05]  /*12b30*/  IADD3 R16, P0, PT, R16, 0x4, RZ ;  /* 0x0000000410107810 */ /* 0x000fca0007f1e0ff */
[----:B------:R-:W-:Y:S01]  /*12b40*/  IMAD.X R17, RZ, RZ, R17, P0 ;  /* 0x000000ffff117224 */ /* 0x000fe200000e0611 */
[----:B------:R-:W-:-:S04]  /*12b50*/  ISETP.GE.U32.AND P0, PT, R16, R18, PT ;  /* 0x000000121000720c */ /* 0x000fc80003f06070 */
[----:B------:R-:W-:-:S13]  /*12b60*/  ISETP.GE.U32.AND.EX P0, PT, R17, R19, PT, P0 ;  /* 0x000000131100720c */ /* 0x000fda0003f06100 */
[----:B------:R-:W-:Y:S05]  /*12b70*/  @!P0 BRA `(.L_x_8064) ;  /* 0xfffffffc00948947 */ /* 0x000fea000383ffff */
.L_x_8061:
[----:B------:R-:W-:Y:S05]  /*12b80*/  BSYNC.RECONVERGENT B6 ;  /* 0x0000000000067941 */ /* 0x000fea0003800200 */
.L_x_8060:
[----:B------:R-:W-:Y:S01]  /*12b90*/  STG.E desc[UR36][R34.64], RZ ;  /* 0x000000ff22007986 */ /* 0x000fe2000c101924 */
[----:B------:R-:W-:Y:S05]  /*12ba0*/  EXIT ;  /* 0x000000000000794d */ /* 0x000fea0003800000 */
.L_x_7801:
        /* <DEDUP_REMOVED lines=8> */
[----:B------:R-:W1:Y:S07]  /*12c30*/  LDCU UR4, c[0x0][0x740] ;  /* 0x0000e800ff0477ac */ /* 0x000e6e0008000800 */
[----:B------:R-:W2:Y:S08]  /*12c40*/  LDC.64 R4, c[0x0][0x720] ;  /* 0x0001c800ff047b82 */ /* 0x000eb00000000a00 */
[----:B------:R-:W3:Y:S08]  /*12c50*/  LDC.64 R6, c[0x0][0x728] ;  /* 0x0001ca00ff067b82 */ /* 0x000ef00000000a00 */
[----:B------:R-:W4:Y:S01]  /*12c60*/  LDC.64 R8, c[0x0][0x730] ;  /* 0x0001cc00ff087b82 */ /* 0x000f220000000a00 */
[----:B0-----:R-:W1:Y:S04]  /*12c70*/  LDG.E R2, desc[UR36][R2.64] ;  /* 0x0000002402027981 */ /* 0x001e68000c1e1900 */
[----:B--2---:R0:W5:Y:S04]  /*12c80*/  LDG.E R17, desc[UR36][R4.64] ;  /* 0x0000002404117981 */ /* 0x004168000c1e1900 */
[----:B---3--:R0:W5:Y:S04]  /*12c90*/  LDG.E R23, desc[UR36][R6.64] ;  /* 0x0000002406177981 */ /* 0x008168000c1e1900 */
[----:B----4-:R0:W5:Y:S01]  /*12ca0*/  LDG.E R22, desc[UR36][R8.64] ;  /* 0x0000002408167981 */ /* 0x010162000c1e1900 */
[----:B-1----:R-:W-:-:S13]  /*12cb0*/  ISETP.NE.AND P0, PT, R2, UR4, PT ;  /* 0x0000000402007c0c */ /* 0x002fda000bf05270 */
[----:B0-----:R-:W-:Y:S05]  /*12cc0*/  @!P0 BRA `(.L_x_8068) ;  /* 0x0000000000408947 */ /* 0x001fea0003800000 */
        /* <DEDUP_REMOVED lines=16> */
.L_x_8068:
[----:B------:R-:W0:Y:S02]  /*12dd0*/  LDCU UR4, c[0x0][0x750] ;  /* 0x0000ea00ff0477ac */ /* 0x000e240008000800 */
[----:B0----5:R-:W-:-:S13]  /*12de0*/  ISETP.NE.AND P0, PT, R17, UR4, PT ;  /* 0x0000000411007c0c */ /* 0x021fda000bf05270 */
        /* <DEDUP_REMOVED lines=17> */
.L_x_8069:
[----:B------:R-:W0:Y:S01]  /*12f00*/  LDCU UR4, c[0x0][0x748] ;  /* 0x0000e900ff0477ac */ /* 0x000e220008000800 */
[----:B------:R-:W-:Y:S01]  /*12f10*/  IADD3 R0, PT, PT, -R23, R22, RZ ;  /* 0x0000001617007210 */ /* 0x000fe20007ffe1ff */
        /* <DEDUP_REMOVED lines=20> */
.L_x_8070:
[----:B------:R-:W0:Y:S02]  /*13060*/  LDC.64 R18, c[0x0][0x770] ;  /* 0x0001dc00ff127b82 */ /* 0x000e240000000a00 */
[----:B0-----:R-:W-:-:S04]  /*13070*/  IMAD.WIDE R2, R23, 0x4, R18 ;  /* 0x0000000417027825 */ /* 0x001fc800078e0212 */
[----:B------:R-:W-:Y:S01]  /*13080*/  IMAD.WIDE R18, R22, 0x4, R18 ;  /* 0x0000000416127825 */ /* 0x000fe200078e0212 */
[----:B------:R-:W-:-:S04]  /*13090*/  IADD3 R5, P0, PT, R2, 0x4, RZ ;  /* 0x0000000402057810 */ /* 0x000fc80007f1e0ff */
[----:B------:R-:W-:Y:S02]  /*130a0*/  IADD3.X R3, PT, PT, RZ, R3, RZ, P0, !PT ;  /* 0x00000003ff037210 */ /* 0x000fe400007fe4ff */
[----:B------:R-:W-:-:S04]  /*130b0*/  ISETP.GE.U32.AND P0, PT, R5, R18, PT ;  /* 0x000000120500720c */ /* 0x000fc80003f06070 */
[----:B------:R-:W-:-:S04]  /*130c0*/  ISETP.GE.U32.AND.EX P0, PT, R3, R19, PT, P0 ;  /* 0x000000130300720c */ /* 0x000fc80003f06100 */
[----:B------:R-:W-:-:S13]  /*130d0*/  ISETP.LE.OR P0, PT, R22, R23, P0 ;  /* 0x000000171600720c */ /* 0x000fda0000703670 */
[----:B------:R-:W-:Y:S05]  /*130e0*/  @P0 BRA `(.L_x_8071) ;  /* 0x00000000007c0947 */ /* 0x000fea0003800000 */
[----:B------:R-:W-:Y:S01]  /*130f0*/  BSSY.RECONVERGENT B7, `(.L_x_8071) ;  /* 0x000001e000077945 */ /* 0x000fe20003800200 */
[----:B------:R-:W-:Y:S01]  /*13100*/  IMAD.MOV.U32 R22, RZ, RZ, R5 ;  /* 0x000000ffff167224 */ /* 0x000fe200078e0005 */
[----:B------:R-:W-:-:S07]  /*13110*/  MOV R23, R3 ;  /* 0x0000000300177202 */ /* 0x000fce0000000f00 */
.L_x_8074:
        /* <DEDUP_REMOVED lines=21> */
.L_x_8073:
[----:B------:R-:W-:Y:S05]  /*13270*/  BSYNC.RECONVERGENT B8 ;  /* 0x0000000000087941 */ /* 0x000fea0003800200 */
.L_x_8072:
[----:B------:R-:W-:-:S04]  /*13280*/  IADD3 R22, P0, PT, R22, 0x4, RZ ;  /* 0x0000000416167810 */ /* 0x000fc80007f1e0ff */
[----:B------:R-:W-:Y:S02]  /*13290*/  IADD3.X R23, PT, PT, RZ, R23, RZ, P0, !PT ;  /* 0x00000017ff177210 */ /* 0x000fe400007fe4ff */
[----:B------:R-:W-:-:S04]  /*132a0*/  ISETP.GE.U32.AND P0, PT, R22, R18, PT ;  /* 0x000000121600720c */ /* 0x000fc80003f06070 */
[----:B------:R-:W-:-:S13]  /*132b0*/  ISETP.GE.U32.AND.EX P0, PT, R23, R19, PT, P0 ;  /* 0x000000131700720c */ /* 0x000fda0003f06100 */
[----:B------:R-:W-:Y:S05]  /*132c0*/  @!P0 BRA `(.L_x_8074) ;  /* 0xfffffffc00948947 */ /* 0x000fea000383ffff */
[----:B------:R-:W-:Y:S05]  /*132d0*/  BSYNC.RECONVERGENT B7 ;  /* 0x0000000000077941 */ /* 0x000fea0003800200 */
.L_x_8071:
[----:B------:R-:W0:Y:S01]  /*132e0*/  LDC.64 R2, c[0x0][0x710] ;  /* 0x0001c400ff027b82 */ /* 0x000e220000000a00 */
[----:B------:R-:W-:Y:S01]  /*132f0*/  VIADD R16, R16, 0x80 ;  /* 0x0000008010107836 */ /* 0x000fe20000000000 */
[----:B0-----:R1:W-:Y:S06]  /*13300*/  STG.E desc[UR36][R2.64], RZ ;  /* 0x000000ff02007986 */ /* 0x0013ec000c101924 */
.L_x_8067:
[----:B0-----:R-:W-:Y:S05]  /*13310*/  BSYNC.RECONVERGENT B6 ;  /* 0x0000000000067941 */ /* 0x001fea0003800200 */
.L_x_8066:
        /* <DEDUP_REMOVED lines=30> */
.L_x_8075:
        /* <DEDUP_REMOVED lines=19> */
.L_x_8076:
        /* <DEDUP_REMOVED lines=22> */
.L_x_8077:
        /* <DEDUP_REMOVED lines=12> */
.L_x_8081:
        /* <DEDUP_REMOVED lines=21> */
.L_x_8080:
[----:B------:R-:W-:Y:S05]  /*139a0*/  BSYNC.RECONVERGENT B7 ;  /* 0x0000000000077941 */ /* 0x000fea0003800200 */
.L_x_8079:
[----:B------:R-:W-:-:S04]  /*139b0*/  IADD3 R18, P0, PT, R18, 0x4, RZ ;  /* 0x0000000412127810 */ /* 0x000fc80007f1e0ff */
[----:B------:R-:W-:Y:S02]  /*139c0*/  IADD3.X R19, PT, PT, RZ, R19, RZ, P0, !PT ;  /* 0x00000013ff137210 */ /* 0x000fe400007fe4ff */
[----:B------:R-:W-:-:S04]  /*139d0*/  ISETP.GE.U32.AND P0, PT, R18, R16, PT ;  /* 0x000000101200720c */ /* 0x000fc80003f06070 */
[----:B------:R-:W-:-:S13]  /*139e0*/  ISETP.GE.U32.AND.EX P0, PT, R19, R17, PT, P0 ;  /* 0x000000111300720c */ /* 0x000fda0003f06100 */
[----:B------:R-:W-:Y:S05]  /*139f0*/  @!P0 BRA `(.L_x_8081) ;  /* 0xfffffffc00948947 */ /* 0x000fea000383ffff */
[----:B------:R-:W-:Y:S05]  /*13a00*/  BSYNC.RECONVERGENT B6 ;  /* 0x0000000000067941 */ /* 0x000fea0003800200 */
.L_x_8078:
[----:B------:R-:W0:Y:S02]  /*13a10*/  LDC.64 R2, c[0x0][0x710] ;  /* 0x0001c400ff027b82 */ /* 0x000e240000000a00 */
[----:B0-----:R-:W-:Y:S01]  /*13a20*/  STG.E desc[UR36][R2.64], RZ ;  /* 0x000000ff02007986 */ /* 0x001fe2000c101924 */
[----:B------:R-:W-:Y:S05]  /*13a30*/  EXIT ;  /* 0x000000000000794d */ /* 0x000fea0003800000 */
.L_x_8065:
        /* <DEDUP_REMOVED lines=418> */
.L_x_8084:
[----:B------:R-:W1:Y:S01]  /*15460*/  LDCU.64 UR4, c[0x0][0x718] ;  /* 0x0000e300ff0477ac */ /* 0x000e620008000a00 */
[----:B------:R-:W2:Y:S01]  /*15470*/  LDCU.128 UR8, c[0x0][0x720] ;  /* 0x0000e400ff0877ac */ /* 0x000ea20008000c00 */
[----:B------:R-:W3:Y:S01]  /*15480*/  LDCU.64 UR6, c[0x0][0x730] ;  /* 0x0000e600ff0677ac */ /* 0x000ee20008000a00 */
[----:B-1----:R-:W-:Y:S01]  /*15490*/  IADD3 R4, P0, PT, R4, UR4, RZ ;  /* 0x0000000404047c10 */ /* 0x002fe2000ff1e0ff */
[----:B------:R-:W1:Y:S03]  /*154a0*/  LDCU UR4, c[0x0][0x740] ;  /* 0x0000e800ff0477ac */ /* 0x000e660008000800 */
[----:B------:R-:W-:Y:S02]  /*154b0*/  IADD3.X R5, PT, PT, RZ, UR5, RZ, P0, !PT ;  /* 0x00000005ff057c10 */ /* 0x000fe400087fe4ff */
[----:B--2---:R-:W-:-:S03]  /*154c0*/  IADD3 R6, P0, PT, R3, UR8, RZ ;  /* 0x0000000803067c10 */ /* 0x004fc6000ff1e0ff */
[----:B0-----:R-:W1:Y:S01]  /*154d0*/  LDG.E R4, desc[UR36][R4.64] ;  /* 0x0000002404047981 */ /* 0x001e62000c1e1900 */
[----:B------:R-:W-:Y:S01]  /*154e0*/  IADD3 R2, P1, PT, R2, UR10, RZ ;  /* 0x0000000a02027c10 */ /* 0x000fe2000ff3e0ff */
[----:B------:R-:W-:Y:S01]  /*154f0*/  IMAD.X R7, RZ, RZ, UR9, P0 ;  /* 0x00000009ff077e24 */ /* 0x000fe200080e06ff */
[----:B---3--:R-:W-:Y:S02]  /*15500*/  IADD3 R8, P2, PT, R0, UR6, RZ ;  /* 0x0000000600087c10 */ /* 0x008fe4000ff5e0ff */
[----:B------:R-:W-:Y:S02]  /*15510*/  IADD3.X R3, PT, PT, RZ, UR11, RZ, P1, !PT ;  /* 0x0000000bff037c10 */ /* 0x000fe40008ffe4ff */
[----:B------:R-:W-:Y:S01]  /*15520*/  IADD3.X R9, PT, PT, RZ, UR7, RZ, P2, !PT ;  /* 0x00000007ff097c10 */ /* 0x000fe200097fe4ff */
        /* <DEDUP_REMOVED lines=22> */
.L_x_8086:
[----:B------:R-:W-:Y:S05]  /*15690*/  BSYNC.RECONVERGENT B7 ;  /* 0x0000000000077941 */ /* 0x000fea0003800200 */
.L_x_8085:
[----:B------:R-:W0:Y:S01]  /*156a0*/  LDCU UR4, c[0x0][0x750] ;  /* 0x0000ea00ff0477ac */ /* 0x000e220008000800 */
[----:B------:R-:W-:Y:S01]  /*156b0*/  BSSY.RECONVERGENT B7, `(.L_x_8087) ;  /* 0x0000013000077945 */ /* 0x000fe20003800200 */
        /* <DEDUP_REMOVED lines=18> */
.L_x_8088:
[----:B------:R-:W-:Y:S05]  /*157e0*/  BSYNC.RECONVERGENT B7 ;  /* 0x0000000000077941 */ /* 0x000fea0003800200 */
.L_x_8087:
[----:B------:R-:W0:Y:S01]  /*157f0*/  LDCU UR4, c[0x0][0x748] ;  /* 0x0000e900ff0477ac */ /* 0x000e220008000800 */
[----:B------:R-:W-:Y:S01]  /*15800*/  IMAD.IADD R0, R26, 0x1, -R27 ;  /* 0x000000011a007824 */ /* 0x000fe200078e0a1b */
[----:B------:R-:W-:Y:S01]  /*15810*/  BSSY.RECONVERGENT B7, `(.L_x_8089) ;  /* 0x0000015000077945 */ /* 0x000fe20003800200 */
[----:B------:R-:W1:Y:S03]  /*15820*/  LDCU UR5, c[0x0][0x740] ;  /* 0x0000e800ff0577ac */ /* 0x000e660008000800 */
        /* <DEDUP_REMOVED lines=19> */
.L_x_8090:
[----:B------:R-:W-:Y:S05]  /*15960*/  BSYNC.RECONVERGENT B7 ;  /* 0x0000000000077941 */ /* 0x000fea0003800200 */
.L_x_8089:
[----:B------:R-:W0:Y:S01]  /*15970*/  LDC.64 R24, c[0x0][0x770] ;  /* 0x0001dc00ff187b82 */ /* 0x000e220000000a00 */
[----:B------:R-:W-:Y:S01]  /*15980*/  BSSY.RECONVERGENT B7, `(.L_x_8091) ;  /* 0x0000024000077945 */ /* 0x000fe20003800200 */
        /* <DEDUP_REMOVED lines=8> */
.L_x_8095:
        /* <DEDUP_REMOVED lines=21> */
.L_x_8094:
[----:B------:R-:W-:Y:S05]  /*15b60*/  BSYNC.RECONVERGENT B8 ;  /* 0x0000000000087941 */ /* 0x000fea0003800200 */
.L_x_8093:
[----:B------:R-:W-:-:S04]  /*15b70*/  IADD3 R22, P0, PT, R22, 0x4, RZ ;  /* 0x0000000416167810 */ /* 0x000fc80007f1e0ff */
[----:B------:R-:W-:Y:S02]  /*15b80*/  IADD3.X R23, PT, PT, RZ, R23, RZ, P0, !PT ;  /* 0x00000017ff177210 */ /* 0x000fe400007fe4ff */
[----:B------:R-:W-:-:S04]  /*15b90*/  ISETP.GE.U32.AND P0, PT, R22, R24, PT ;  /* 0x000000181600720c */ /* 0x000fc80003f06070 */
[----:B------:R-:W-:-:S13]  /*15ba0*/  ISETP.GE.U32.AND.EX P0, PT, R23, R25, PT, P0 ;  /* 0x000000191700720c */ /* 0x000fda0003f06100 */
[----:B------:R-:W-:Y:S05]  /*15bb0*/  @!P0 BRA `(.L_x_8095) ;  /* 0xfffffffc00948947 */ /* 0x000fea000383ffff */
.L_x_8092:
[----:B------:R-:W-:Y:S05]  /*15bc0*/  BSYNC.RECONVERGENT B7 ;  /* 0x0000000000077941 */ /* 0x000fea0003800200 */
.L_x_8091:
[----:B------:R-:W0:Y:S01]  /*15bd0*/  LDCU.64 UR4, c[0x0][0x710] ;  /* 0x0000e200ff0477ac */ /* 0x000e220008000a00 */
[----:B------:R-:W-:Y:S02]  /*15be0*/  IADD3 R16, PT, PT, R16, 0x80, RZ ;  /* 0x0000008010107810 */ /* 0x000fe40007ffe0ff */
[----:B0-----:R-:W-:-:S05]  /*15bf0*/  IADD3 R2, P0, PT, R19, UR4, RZ ;  /* 0x0000000413027c10 */ /* 0x001fca000ff1e0ff */
[----:B------:R-:W-:-:S05]  /*15c00*/  IMAD.X R3, RZ, RZ, UR5, P0 ;  /* 0x00000005ff037e24 */ /* 0x000fca00080e06ff */
[----:B------:R1:W-:Y:S03]  /*15c10*/  STG.E desc[UR36][R2.64], RZ ;  /* 0x000000ff02007986 */ /* 0x0003e6000c101924 */
.L_x_8083:
[----:B0-----:R-:W-:Y:S05]  /*15c20*/  BSYNC.RECONVERGENT B6 ;  /* 0x0000000000067941 */ /* 0x001fea0003800200 */
.L_x_8082:
        /* <DEDUP_REMOVED lines=414> */
.L_x_8096:
[----:B------:R-:W0:Y:S01]  /*17610*/  LDCU.128 UR4, c[0x0][0x710] ;  /* 0x0000e200ff0477ac */ /* 0x000e220008000c00 */
[----:B------:R-:W1:Y:S01]  /*17620*/  LDCU.128 UR8, c[0x0][0x720] ;  /* 0x0000e400ff0877ac */ /* 0x000e620008000c00 */
[----:B------:R-:W2:Y:S01]  /*17630*/  LDCU.64 UR12, c[0x0][0x730] ;  /* 0x0000e600ff0c77ac */ /* 0x000ea20008000a00 */
[----:B0-----:R-:W-:Y:S01]  /*17640*/  IADD3 R6, P0, PT, R4, UR6, RZ ;  /* 0x0000000604067c10 */ /* 0x001fe2000ff1e0ff */
[----:B------:R-:W0:Y:S03]  /*17650*/  LDCU UR6, c[0x0][0x740] ;  /* 0x0000e800ff0677ac */ /* 0x000e260008000800 */
[----:B------:R-:W-:Y:S02]  /*17660*/  IADD3.X R7, PT, PT, RZ, UR7, RZ, P0, !PT ;  /* 0x00000007ff077c10 */ /* 0x000fe400087fe4ff */
[----:B-1----:R-:W-:-:S03]  /*17670*/  IADD3 R4, P0, PT, R5, UR8, RZ ;  /* 0x0000000805047c10 */ /* 0x002fc6000ff1e0ff */
[----:B------:R-:W0:Y:S01]  /*17680*/  LDG.E R6, desc[UR36][R6.64] ;  /* 0x0000002406067981 */ /* 0x000e22000c1e1900 */
[----:B------:R-:W-:Y:S01]  /*17690*/  IADD3 R8, P1, PT, R2, UR10, RZ ;  /* 0x0000000a02087c10 */ /* 0x000fe2000ff3e0ff */
[----:B------:R-:W-:Y:S01]  /*176a0*/  IMAD.X R5, RZ, RZ, UR9, P0 ;  /* 0x00000009ff057e24 */ /* 0x000fe200080e06ff */
[----:B--2---:R-:W-:Y:S02]  /*176b0*/  IADD3 R10, P2, PT, R0, UR12, RZ ;  /* 0x0000000c000a7c10 */ /* 0x004fe4000ff5e0ff */
[----:B------:R-:W-:Y:S02]  /*176c0*/  IADD3.X R9, PT, PT, RZ, UR11, RZ, P1, !PT ;  /* 0x0000000bff097c10 */ /* 0x000fe40008ffe4ff */
[----:B------:R-:W-:Y:S01]  /*176d0*/  IADD3.X R11, PT, PT, RZ, UR13, RZ, P2, !PT ;  /* 0x0000000dff0b7c10 */ /* 0x000fe200097fe4ff */
[----:B------:R1:W5:Y:S04]  /*176e0*/  LDG.E R16, desc[UR36][R4.64] ;  /* 0x0000002404107981 */ /* 0x000368000c1e1900 */
[----:B------:R1:W5:Y:S04]  /*176f0*/  LDG.E R25, desc[UR36][R8.64] ;  /* 0x0000002408197981 */ /* 0x000368000c1e1900 */
[----:B------:R1:W5:Y:S01]  /*17700*/  LDG.E R24, desc[UR36][R10.64] ;  /* 0x000000240a187981 */ /* 0x000362000c1e1900 */
[----:B------:R-:W-:Y:S01]  /*17710*/  IADD3 R18, P1, PT, R3, UR4, RZ ;  /* 0x0000000403127c10 */ /* 0x000fe2000ff3e0ff */
[----:B------:R-:W-:Y:S04]  /*17720*/  BSSY.RECONVERGENT B6, `(.L_x_8097) ;  /* 0x0000014000067945 */ /* 0x000fe80003800200 */
[----:B------:R-:W-:Y:S01]  /*17730*/  IMAD.X R19, RZ, RZ, UR5, P1 ;  /* 0x00000005ff137e24 */ /* 0x000fe200088e06ff */
[----:B0-----:R-:W-:-:S13]  /*17740*/  ISETP.NE.AND P0, PT, R6, UR6, PT ;  /* 0x0000000606007c0c */ /* 0x001fda000bf05270 */
        /* <DEDUP_REMOVED lines=17> */
.L_x_8098:
[----:B------:R-:W-:Y:S05]  /*17860*/  BSYNC.RECONVERGENT B6 ;  /* 0x0000000000067941 */ /* 0x000fea0003800200 */
.L_x_8097:
[----:B------:R-:W0:Y:S01]  /*17870*/  LDCU UR4, c[0x0][0x750] ;  /* 0x0000ea00ff0477ac */ /* 0x000e220008000800 */
[----:B------:R-:W-:Y:S01]  /*17880*/  BSSY.RECONVERGENT B6, `(.L_x_8099) ;  /* 0x0000013000067945 */ /* 0x000fe20003800200 */
        /* <DEDUP_REMOVED lines=18> */
.L_x_8100:
[----:B------:R-:W-:Y:S05]  /*179b0*/  BSYNC.RECONVERGENT B6 ;  /* 0x0000000000067941 */ /* 0x000fea0003800200 */
.L_x_8099:
        /* <DEDUP_REMOVED lines=23> */
.L_x_8102:
[----:B------:R-:W-:Y:S05]  /*17b30*/  BSYNC.RECONVERGENT B6 ;  /* 0x0000000000067941 */ /* 0x000fea0003800200 */
.L_x_8101:
        /* <DEDUP_REMOVED lines=10> */
.L_x_8107:
        /* <DEDUP_REMOVED lines=21> */
.L_x_8106:
[----:B------:R-:W-:Y:S05]  /*17d30*/  BSYNC.RECONVERGENT B7 ;  /* 0x0000000000077941 */ /* 0x000fea0003800200 */
.L_x_8105:
[----:B------:R-:W-:-:S05]  /*17d40*/  IADD3 R16, P0, PT, R16, 0x4, RZ ;  /* 0x0000000410107810 */ /* 0x000fca0007f1e0ff */
[----:B------:R-:W-:Y:S01]  /*17d50*/  IMAD.X R17, RZ, RZ, R17, P0 ;  /* 0x000000ffff117224 */ /* 0x000fe200000e0611 */
[----:B------:R-:W-:-:S04]  /*17d60*/  ISETP.GE.U32.AND P0, PT, R16, R22, PT ;  /* 0x000000161000720c */ /* 0x000fc80003f06070 */
[----:B------:R-:W-:-:S13]  /*17d70*/  ISETP.GE.U32.AND.EX P0, PT, R17, R23, PT, P0 ;  /* 0x000000171100720c */ /* 0x000fda0003f06100 */
[----:B------:R-:W-:Y:S05]  /*17d80*/  @!P0 BRA `(.L_x_8107) ;  /* 0xfffffffc00948947 */ /* 0x000fea000383ffff */
.L_x_8104:
[----:B------:R-:W-:Y:S05]  /*17d90*/  BSYNC.RECONVERGENT B6 ;  /* 0x0000000000067941 */ /* 0x000fea0003800200 */
.L_x_8103:
[----:B------:R-:W-:Y:S01]  /*17da0*/  STG.E desc[UR36][R18.64], RZ ;  /* 0x000000ff12007986 */ /* 0x000fe2000c101924 */
[----:B------:R-:W-:Y:S05]  /*17db0*/  EXIT ;  /* 0x000000000000794d */ /* 0x000fea0003800000 */
        .weak           $__internal_18_$__cuda_sm20_div_s64
        .type           $__internal_18_$__cuda_sm20_div_s64,@function
        .size           $__internal_18_$__cuda_sm20_div_s64,($__internal_19_$__cuda_sm20_rem_s64 - $__internal_18_$__cuda_sm20_div_s64)
$__internal_18_$__cuda_sm20_div_s64:
        /* <DEDUP_REMOVED lines=83> */
[----:B------:R-:W-:Y:S06]  /*182f0*/  RET.REL.NODEC R4 `(_ZN2at6native18elementwise_kernelILi128ELi2EZNS0_22gpu_kernel_impl_nocastIZZZNS0_67_GLOBAL__N__bb565c37_34_ValidateCompressedIndicesKernel_cu_33a4b88b42_validate_compressed_sparse_indices_kernelILNS3_8CDimNameE1ENS3_18CUDAKernelLauncherENS3_14EmptyVecKernelENS3_8DummyVecELm0EEEvRKNS_6TensorESB_lllENKUlvE1_clEvENKUlvE_clEvEUliiiiiE_EEvRNS_18TensorIteratorBaseERKT_EUliE_EEviT1_) ;  /* 0xfffffe7c04407950 */ /* 0x000fec0003c3ffff */
        .weak           $__internal_19_$__cuda_sm20_rem_s64
        .type           $__internal_19_$__cuda_sm20_rem_s64,@function
        .size           $__internal_19_$__cuda_sm20_rem_s64,(.L_x_40039 - $__internal_19_$__cuda_sm20_rem_s64)
$__internal_19_$__cuda_sm20_rem_s64:
[-C--:B------:R-:W-:Y:S02]  /*18300*/  IADD3 R5, P1, PT, RZ, -R10.reuse, RZ ;  /* 0x8000000aff057210 */ /* 0x080fe40007f3e0ff */
[----:B------:R-:W-:Y:S02]  /*18310*/  ISETP.GE.AND P0, PT, R11, RZ, PT ;  /* 0x000000ff0b00720c */ /* 0x000fe40003f06270 */
[-C--:B------:R-:W-:Y:S02]  /*18320*/  IADD3.X R0, PT, PT, RZ, ~R11.reuse, RZ, P1, !PT ;  /* 0x8000000bff007210 */ /* 0x080fe40000ffe4ff */
[----:B------:R-:W-:Y:S02]  /*18330*/  SEL R4, R5, R10, !P0 ;  /* 0x0000000a05047207 */ /* 0x000fe40004000000 */
[----:B------:R-:W-:-:S04]  /*18340*/  SEL R5, R0, R11, !P0 ;  /* 0x0000000b00057207 */ /* 0x000fc80004000000 */
[----:B------:R-:W0:Y:S08]  /*18350*/  I2F.U64.RP R0, R4 ;  /* 0x0000000400007312 */ /* 0x000e300000309000 */
[----:B0-----:R-:W0:Y:S02]  /*18360*/  MUFU.RCP R0, R0 ;  /* 0x0000000000007308 */ /* 0x001e240000001000 */
[----:B0-----:R-:W-:-:S06]  /*18370*/  IADD3 R6, PT, PT, R0, 0x1ffffffe, RZ ;  /* 0x1ffffffe00067810 */ /* 0x001fcc0007ffe0ff */
        /* <DEDUP_REMOVED lines=29> */
[----:B------:R-:W-:Y:S02]  /*18550*/  IADD3 R9, P3, PT, R6, R9, RZ ;  /* 0x0000000906097210 */ /* 0x000fe40007f7e0ff */
[----:B------:R-:W-:Y:S01]  /*18560*/  SEL R26, R7, R26, !P1 ;  /* 0x0000001a071a7207 */ /* 0x000fe20004800000 */
[----:B------:R-:W-:Y:S01]  /*18570*/  IMAD.MOV.U32 R7, RZ, RZ, RZ ;  /* 0x000000ffff077224 */ /* 0x000fe200078e00ff */
[----:B------:R-:W-:Y:S01]  /*18580*/  IADD3.X R3, PT, PT, R0, R3, RZ, P0, !PT ;  /* 0x0000000300037210 */ /* 0x000fe200007fe4ff */
[----:B------:R-:W-:-:S03]  /*18590*/  IMAD.HI.U32 R6, R9, R13, RZ ;  /* 0x0000000d09067227 */ /* 0x000fc600078e00ff */
[----:B------:R-:W-:Y:S01]  /*185a0*/  IADD3.X R3, PT, PT, RZ, RZ, R3, P3, P2 ;  /* 0x000000ffff037210 */ /* 0x000fe20001fe4403 */
        /* <DEDUP_REMOVED lines=27> */
[----:B------:R-:W-:Y:S02]  /*18760*/  IMAD.X R4, RZ, RZ, ~R3, P2 ;  /* 0x000000ffff047224 */ /* 0x000fe400010e0e03 */
[----:B------:R-:W-:Y:S01]  /*18770*/  HFMA2 R5, -RZ, RZ, 0, 0 ;  /* 0x00000000ff057431 */ /* 0x000fe200000001ff */
[----:B------:R-:W-:Y:S02]  /*18780*/  ISETP.NE.AND.EX P0, PT, R11, RZ, PT, P0 ;  /* 0x000000ff0b00720c */ /* 0x000fe40003f05300 */
[----:B------:R-:W-:Y:S02]  /*18790*/  SEL R3, R4, R3, !P1 ;  /* 0x0000000304037207 */ /* 0x000fe40004800000 */
[----:B------:R-:W-:Y:S02]  /*187a0*/  MOV R4, R12 ;  /* 0x0000000c00047202 */ /* 0x000fe40000000f00 */
[----:B------:R-:W-:-:S02]  /*187b0*/  SEL R0, R0, 0xffffffff, P0 ;  /* 0xffffffff00007807 */ /* 0x000fc40000000000 */
[----:B------:R-:W-:Y:S01]  /*187c0*/  SEL R3, R3, 0xffffffff, P0 ;  /* 0xffffffff03037807 */ /* 0x000fe20000000000 */
[----:B------:R-:W-:Y:S06]  /*187d0*/  RET.REL.NODEC R4 `(_ZN2at6native18elementwise_kernelILi128ELi2EZNS0_22gpu_kernel_impl_nocastIZZZNS0_67_GLOBAL__N__bb565c37_34_ValidateCompressedIndicesKernel_cu_33a4b88b42_validate_compressed_sparse_indices_kernelILNS3_8CDimNameE1ENS3_18CUDAKernelLauncherENS3_14EmptyVecKernelENS3_8DummyVecELm0EEEvRKNS_6TensorESB_lllENKUlvE1_clEvENKUlvE_clEvEUliiiiiE_EEvRNS_18TensorIteratorBaseERKT_EUliE_EEviT1_) ;  /* 0xfffffe7804087950 */ /* 0x000fec0003c3ffff */
.L_x_8108:
        /* <DEDUP_REMOVED lines=10> */
.L_x_40039:


//--------------------- .text._ZN2at6native27unrolled_elementwise_kernelIZZZNS0_67_GLOBAL__N__bb565c37_34_ValidateCompressedIndicesKernel_cu_33a4b88b42_validate_compressed_sparse_indices_kernelILNS2_8CDimNameE1ENS2_18CUDAKernelLauncherENS2_14EmptyVecKernelENS2_8DummyVecELm0EEEvRKNS_6TensorESA_lllENKUlvE1_clEvENKUlvE_clEvEUliiiiiE_St5arrayIPcLm6EELi4E23TrivialOffsetCalculatorILi5EjESH_ILi1EjENS0_6memory15LoadWithoutCastENSK_16StoreWithoutCastEEEviT_T0_T2_T3_T4_T5_ --------------------------
	.section	.text._ZN2at6native27unrolled_elementwise_kernelIZZZNS0_67_GLOBAL__N__bb565c37_34_ValidateCompressedIndicesKernel_cu_33a4b88b42_validate_compressed_sparse_indices_kernelILNS2_8CDimNameE1ENS2_18CUDAKernelLauncherENS2_14EmptyVecKernelENS2_8DummyVecELm0EEEvRKNS_6TensorESA_lllENKUlvE1_clEvENKUlvE_clEvEUliiiiiE_St5arrayIPcLm6EELi4E23TrivialOffsetCalculatorILi5EjESH_ILi1EjENS0_6memory15LoadWithoutCastENSK_16StoreWithoutCastEEEviT_T0_T2_T3_T4_T5_,"ax",@progbits
	.align	128
        .global         _ZN2at6native27unrolled_elementwise_kernelIZZZNS0_67_GLOBAL__N__bb565c37_34_ValidateCompressedIndicesKernel_cu_33a4b88b42_validate_compressed_sparse_indices_kernelILNS2_8CDimNameE1ENS2_18CUDAKernelLauncherENS2_14EmptyVecKernelENS2_8DummyVecELm0EEEvRKNS_6TensorESA_lllENKUlvE1_clEvENKUlvE_clEvEUliiiiiE_St5arrayIPcLm6EELi4E23TrivialOffsetCalculatorILi5EjESH_ILi1EjENS0_6memory15LoadWithoutCastENSK_16StoreWithoutCastEEEviT_T0_T2_T3_T4_T5_
        .type           _ZN2at6native27unrolled_elementwise_kernelIZZZNS0_67_GLOBAL__N__bb565c37_34_ValidateCompressedIndicesKernel_cu_33a4b88b42_validate_compressed_sparse_indices_kernelILNS2_8CDimNameE1ENS2_18CUDAKernelLauncherENS2_14EmptyVecKernelENS2_8DummyVecELm0EEEvRKNS_6TensorESA_lllENKUlvE1_clEvENKUlvE_clEvEUliiiiiE_St5arrayIPcLm6EELi4E23TrivialOffsetCalculatorILi5EjESH_ILi1EjENS0_6memory15LoadWithoutCastENSK_16StoreWithoutCastEEEviT_T0_T2_T3_T4_T5_,@function
        .size           _ZN2at6native27unrolled_elementwise_kernelIZZZNS0_67_GLOBAL__N__bb565c37_34_ValidateCompressedIndicesKernel_cu_33a4b88b42_validate_compressed_sparse_indices_kernelILNS2_8CDimNameE1ENS2_18CUDAKernelLauncherENS2_14EmptyVecKernelENS2_8DummyVecELm0EEEvRKNS_6TensorESA_lllENKUlvE1_clEvENKUlvE_clEvEUliiiiiE_St5arrayIPcLm6EELi4E23TrivialOffsetCalculatorILi5EjESH_ILi1EjENS0_6memory15LoadWithoutCastENSK_16StoreWithoutCastEEEviT_T0_T2_T3_T4_T5_,(.L_x_40041 - _ZN2at6native27unrolled_elementwise_kernelIZZZNS0_67_GLOBAL__N__bb565c37_34_ValidateCompressedIndicesKernel_cu_33a4b88b42_validate_compressed_sparse_indices_kernelILNS2_8CDimNameE1ENS2_18CUDAKernelLauncherENS2_14EmptyVecKernelENS2_8DummyVecELm0EEEvRKNS_6TensorESA_lllENKUlvE1_clEvENKUlvE_clEvEUliiiiiE_St5arrayIPcLm6EELi4E23TrivialOffsetCalculatorILi5EjESH_ILi1EjENS0_6memory15LoadWithoutCastENSK_16StoreWithoutCastEEEviT_T0_T2_T3_T4_T5_)
        .other          _ZN2at6native27unrolled_elementwise_kernelIZZZNS0_67_GLOBAL__N__bb565c37_34_ValidateCompressedIndicesKernel_cu_33a4b88b42_validate_compressed_sparse_indices_kernelILNS2_8CDimNameE1ENS2_18CUDAKernelLauncherENS2_14EmptyVecKernelENS2_8DummyVecELm0EEEvRKNS_6TensorESA_lllENKUlvE1_clEvENKUlvE_clEvEUliiiiiE_St5arrayIPcLm6EELi4E23TrivialOffsetCalculatorILi5EjESH_ILi1EjENS0_6memory15LoadWithoutCastENSK_16StoreWithoutCastEEEviT_T0_T2_T3_T4_T5_,@"STO_CUDA_ENTRY STV_DEFAULT"
_ZN2at6native27unrolled_elementwise_kernelIZZZNS0_67_GLOBAL__N__bb565c37_34_ValidateCompressedIndicesKernel_cu_33a4b88b42_validate_compressed_sparse_indices_kernelILNS2_8CDimNameE1ENS2_18CUDAKernelLauncherENS2_14EmptyVecKernelENS2_8DummyVecELm0EEEvRKNS_6TensorESA_lllENKUlvE1_clEvENKUlvE_clEvEUliiiiiE_St5arrayIPcLm6EELi4E23TrivialOffsetCalculatorILi5EjESH_ILi1EjENS0_6memory15LoadWithoutCastENSK_16StoreWithoutCastEEEviT_T0_T2_T3_T4_T5_:
.text._ZN2at6native27unrolled_elementwise_kernelIZZZNS0_67_GLOBAL__N__bb565c37_34_ValidateCompressedIndicesKernel_cu_33a4b88b42_validate_compressed_sparse_indices_kernelILNS2_8CDimNameE1ENS2_18CUDAKernelLauncherENS2_14EmptyVecKernelENS2_8DummyVecELm0EEEvRKNS_6TensorESA_lllENKUlvE1_clEvENKUlvE_clEvEUliiiiiE_St5arrayIPcLm6EELi4E23TrivialOffsetCalculatorILi5EjESH_ILi1EjENS0_6memory15LoadWithoutCastENSK_16StoreWithoutCastEEEviT_T0_T2_T3_T4_T5_:
[----:B------:R-:W0:Y:S01]  /*0000*/  LDC R1, c[0x0][0x37c] ;  /* 0x0000df00ff017b82 */ /* 0x000e220000000800 */
[----:B------:R-:W1:Y:S07]  /*0010*/  S2R R52, SR_CTAID.X ;  /* 0x0000000000347919 */ /* 0x000e6e0000002500 */
[----:B------:R-:W1:Y:S01]  /*0020*/  LDC R51, c[0x0][0x380] ;  /* 0x0000e000ff337b82 */ /* 0x000e620000000800 */
[----:B------:R-:W2:Y:S01]  /*0030*/  LDCU.64 UR36, c[0x0][0x358] ;  /* 0x00006b00ff2477ac */ /* 0x000ea20008000a00 */
[----:B------:R-:W-:Y:S01]  /*0040*/  HFMA2 R0, -RZ, RZ, 0, 0 ;  /* 0x00000000ff007431 */ /* 0x000fe200000001ff */
[----:B------:R-:W3:Y:S01]  /*0050*/  S2R R40, SR_TID.X ;  /* 0x0000000000287919 */ /* 0x000ee20000002100 */
[----:B------:R-:W-:-:S02]  /*0060*/  MOV R18, RZ ;  /* 0x000000ff00127202 */ /* 0x000fc40000000f00 */
[----:B------:R-:W-:Y:S02]  /*0070*/  CS2R R34, SRZ ;  /* 0x0000000000227805 */ /* 0x000fe4000001ff00 */
[----:B------:R-:W4:Y:S08]  /*0080*/  LDC.64 R2, c[0x0][0x3d0] ;  /* 0x0000f400ff027b82 */ /* 0x000f300000000a00 */
[----:B------:R-:W2:Y:S08]  /*0090*/  LDC.64 R4, c[0x0][0x3d8] ;  /* 0x0000f600ff047b82 */ /* 0x000eb00000000a00 */
[----:B------:R-:W0:Y:S01]  /*00a0*/  LDC.64 R6, c[0x0][0x3e0] ;  /* 0x0000f800ff067b82 */ /* 0x000e220000000a00 */
[----:B-1----:R-:W-:-:S07]  /*00b0*/  IMAD R51, R52, -0x200, R51 ;  /* 0xfffffe0034337824 */ /* 0x002fce00078e0233 */
[----:B------:R-:W1:Y:S01]  /*00c0*/  LDC.64 R8, c[0x0][0x3e8] ;  /* 0x0000fa00ff087b82 */ /* 0x000e620000000a00 */
[----:B---3--:R-:W-:Y:S02]  /*00d0*/  MOV R32, R40 ;  /* 0x0000002800207202 */ /* 0x008fe40000000f00 */
[----:B------:R-:W-:-:S05]  /*00e0*/  ISETP.GE.AND P1, PT, R40, R51, PT ;  /* 0x000000332800720c */ /* 0x000fca0003f26270 */
[----:B------:R-:W3:Y:S01]  /*00f0*/  LDC.64 R28, c[0x0][0x3e0] ;  /* 0x0000f800ff1c7b82 */ /* 0x000ee20000000a00 */
[----:B------:R-:W-:-:S07]  /*0100*/  IMAD.MOV.U32 R33, RZ, RZ, RZ ;  /* 0x000000ffff217224 */ /* 0x000fce00078e00ff */
[----:B------:R-:W3:Y:S01]  /*0110*/  LDC.64 R24, c[0x0][0x3e8] ;  /* 0x0000fa00ff187b82 */ /* 0x000ee20000000a00 */
[----:B------:R-:W-:Y:S02]  /*0120*/  @!P1 VIADD R40, R32, 0x80 ;  /* 0x0000008020289836 */ /* 0x000fe40000000000 */
[----:B------:R-:W-:-:S03]  /*0130*/  @!P1 IMAD R13, R52, 0x200, R32 ;  /* 0x00000200340d9824 */ /* 0x000fc600078e0220 */
[----:B------:R-:W-:Y:S02]  /*0140*/  ISETP.GE.AND P4, PT, R40, R51, PT ;  /* 0x000000332800720c */ /* 0x000fe40003f86270 */
[----:B------:R-:W3:Y:S01]  /*0150*/  @!P1 LDC.64 R10, c[0x0][0x3f0] ;  /* 0x0000fc00ff0a9b82 */ /* 0x000ee20000000a00 */
[----:B----4-:R-:W-:-:S04]  /*0160*/  @!P1 IMAD.WIDE.U32 R2, R13, 0x4, R2 ;  /* 0x000000040d029825 */ /* 0x010fc800078e0002 */
[C---:B--2---:R-:W-:Y:S01]  /*0170*/  @!P1 IMAD.WIDE.U32 R4, R13.reuse, 0x4, R4 ;  /* 0x000000040d049825 */ /* 0x044fe200078e0004 */
[----:B------:R2:W5:Y:S02]  /*0180*/  @!P1 LDG.E R0, desc[UR36][R2.64] ;  /* 0x0000002402009981 */ /* 0x000564000c1e1900 */
[----:B------:R-:W4:Y:S01]  /*0190*/  LDC.64 R22, c[0x0][0x3d0] ;  /* 0x0000f400ff167b82 */ /* 0x000f220000000a00 */
[C---:B0-----:R-:W-:Y:S01]  /*01a0*/  @!P1 IMAD.WIDE.U32 R6, R13.reuse, 0x4, R6 ;  /* 0x000000040d069825 */ /* 0x041fe200078e0006 */
[----:B------:R0:W5:Y:S03]  /*01b0*/  @!P1 LDG.E R18, desc[UR36][R4.64] ;  /* 0x0000002404129981 */ /* 0x000166000c1e1900 */
[----:B------:R-:W-:Y:S01]  /*01c0*/  @!P4 IMAD R39, R52, 0x200, R40 ;  /* 0x000002003427c824 */ /* 0x000fe200078e0228 */
[----:B------:R-:W-:Y:S01]  /*01d0*/  @!P4 IADD3 R40, PT, PT, R40, 0x80, RZ ;  /* 0x000000802828c810 */ /* 0x000fe20007ffe0ff */
[----:B-1----:R-:W-:Y:S01]  /*01e0*/  @!P1 IMAD.WIDE.U32 R8, R13, 0x4, R8 ;  /* 0x000000040d089825 */ /* 0x002fe200078e0008 */
[----:B------:R-:W1:Y:S01]  /*01f0*/  @!P4 LDC.64 R26, c[0x0][0x3f0] ;  /* 0x0000fc00ff1acb82 */ /* 0x000e620000000a00 */
[----:B------:R4:W5:Y:S01]  /*0200*/  @!P1 LDG.E R34, desc[UR36][R6.64] ;  /* 0x0000002406229981 */ /* 0x000962000c1e1900 */
[----:B------:R-:W-:-:S03]  /*0210*/  ISETP.GE.AND P3, PT, R40, R51, PT ;  /* 0x000000332800720c */ /* 0x000fc60003f66270 */
[----:B------:R-:W5:Y:S01]  /*0220*/  @!P1 LDG.E R33, desc[UR36][R8.64] ;  /* 0x0000002408219981 */ /* 0x000f62000c1e1900 */
[----:B---3--:R-:W-:Y:S02]  /*0230*/  @!P1 IMAD.WIDE.U32 R10, R13, 0x4, R10 ;  /* 0x000000040d0a9825 */ /* 0x008fe400078e000a */
[----:B------:R-:W3:Y:S03]  /*0240*/  LDC.64 R30, c[0x0][0x3d0] ;  /* 0x0000f400ff1e7b82 */ /* 0x000ee60000000a00 */
[----:B------:R1:W3:Y:S04]  /*0250*/  @!P1 LDG.E R19, desc[UR36][R10.64] ;  /* 0x000000240a139981 */ /* 0x0002e8000c1e1900 */
[----:B------:R-:W-:Y:S01]  /*0260*/  @!P3 LEA R41, R52, R40, 0x9 ;  /* 0x000000283429b211 */ /* 0x000fe200078e48ff */
[----:B------:R-:W-:Y:S01]  /*0270*/  @!P3 VIADD R40, R40, 0x80 ;  /* 0x000000802828b836 */ /* 0x000fe20000000000 */
[----:B--2---:R-:W2:Y:S04]  /*0280*/  @!P3 LDC.64 R2, c[0x0][0x3f0] ;  /* 0x0000fc00ff02bb82 */ /* 0x004ea80000000a00 */
[----:B------:R-:W-:-:S04]  /*0290*/  ISETP.GE.AND P2, PT, R40, R51, PT ;  /* 0x000000332800720c */ /* 0x000fc80003f46270 */
[----:B------:R-:W3:Y:S01]  /*02a0*/  LDC.64 R36, c[0x0][0x3d8] ;  /* 0x0000f600ff247b82 */ /* 0x000ee20000000a00 */
[----:B------:R-:W-:-:S07]  /*02b0*/  HFMA2 R38, -RZ, RZ, 0, 0 ;  /* 0x00000000ff267431 */ /* 0x000fce00000001ff */
[----:B0-----:R-:W0:Y:S08]  /*02c0*/  LDC.64 R4, c[0x0][0x3d8] ;  /* 0x0000f600ff047b82 */ /* 0x001e300000000a00 */
[----:B------:R-:W0:Y:S08]  /*02d0*/  @!P2 LDC.64 R16, c[0x0][0x3f0] ;  /* 0x0000fc00ff10ab82 */ /* 0x000e300000000a00 */
[----:B------:R-:W3:Y:S08]  /*02e0*/  LDC.64 R20, c[0x0][0x3e0] ;  /* 0x0000f800ff147b82 */ /* 0x000ef00000000a00 */
[----:B------:R-:W3:Y:S08]  /*02f0*/  LDC.64 R14, c[0x0][0x3e8] ;  /* 0x0000fa00ff0e7b82 */ /* 0x000ef00000000a00 */
[----:B----4-:R-:W4:Y:S08]  /*0300*/  LDC.64 R6, c[0x0][0x3d0] ;  /* 0x0000f400ff067b82 */ /* 0x010f300000000a00 */
[----:B------:R-:W4:Y:S08]  /*0310*/  LDC.64 R12, c[0x0][0x3d8] ;  /* 0x0000f600ff0c7b82 */ /* 0x000f300000000a00 */
[----:B-1----:R-:W1:Y:S08]  /*0320*/  LDC.64 R10, c[0x0][0x3e0] ;  /* 0x0000f800ff0a7b82 */ /* 0x002e700000000a00 */
[----:B------:R-:W1:Y:S01]  /*0330*/  LDC.64 R8, c[0x0][0x3e8] ;  /* 0x0000fa00ff087b82 */ /* 0x000e620000000a00 */
[----:B------:R-:W-:Y:S01]  /*0340*/  @!P4 IMAD.WIDE.U32 R28, R39, 0x4, R28 ;  /* 0x00000004271cc825 */ /* 0x000fe200078e001c */
[----:B------:R-:W-:-:S04]  /*0350*/  CS2R R48, SRZ ;  /* 0x0000000000307805 */ /* 0x000fc8000001ff00 */
[----:B------:R2:W5:Y:S01]  /*0360*/  @!P4 LDG.E R38, desc[UR36][R28.64] ;  /* 0x000000241c26c981 */ /* 0x000562000c1e1900 */
[C---:B------:R-:W-:Y:S01]  /*0370*/  @!P4 IMAD.WIDE.U32 R24, R39.reuse, 0x4, R24 ;  /* 0x000000042718c825 */ /* 0x040fe200078e0018 */
[----:B------:R-:W-:Y:S02]  /*0380*/  CS2R R44, SRZ ;  /* 0x00000000002c7805 */ /* 0x000fe4000001ff00 */
[----:B------:R-:W-:Y:S02]  /*0390*/  CS2R R42, SRZ ;  /* 0x00000000002a7805 */ /* 0x000fe4000001ff00 */
[----:B------:R-:W-:Y:S01]  /*03a0*/  CS2R R46, SRZ ;  /* 0x00000000002e7805 */ /* 0x000fe2000001ff00 */
[----:B------:R-:W-:Y:S01]  /*03b0*/  @!P4 IMAD.WIDE.U32 R26, R39, 0x4, R26 ;  /* 0x00000004271ac825 */ /* 0x000fe200078e001a */
[----:B------:R-:W5:Y:S01]  /*03c0*/  @!P4 LDG.E R35, desc[UR36][R24.64] ;  /* 0x000000241823c981 */ /* 0x000f62000c1e1900 */
[----:B------:R-:W1:Y:S02]  /*03d0*/  LDC R54, c[0x0][0x3a0] ;  /* 0x0000e800ff367b82 */ /* 0x000e640000000800 */
[----:B--2---:R-:W-:-:S02]  /*03e0*/  @!P2 IMAD R29, R52, 0x200, R40 ;  /* 0x00000200341da824 */ /* 0x004fc400078e0228 */
[----:B------:R-:W2:Y:S01]  /*03f0*/  @!P4 LDG.E R27, desc[UR36][R26.64] ;  /* 0x000000241a1bc981 */ /* 0x000ea2000c1e1900 */
[----:B------:R-:W-:-:S04]  /*0400*/  @!P3 IMAD.WIDE.U32 R22, R41, 0x4, R22 ;  /* 0x000000042916b825 */ /* 0x000fc800078e0016 */
[----:B------:R-:W-:Y:S01]  /*0410*/  @!P3 IMAD.WIDE.U32 R2, R41, 0x4, R2 ;  /* 0x000000042902b825 */ /* 0x000fe200078e0002 */
[----:B------:R-:W5:Y:S03]  /*0420*/  @!P3 LDG.E R48, desc[UR36][R22.64] ;  /* 0x000000241630b981 */ /* 0x000f66000c1e1900 */
[----:B0-----:R-:W-:Y:S01]  /*0430*/  @!P2 IMAD.WIDE.U32 R16, R29, 0x4, R16 ;  /* 0x000000041d10a825 */ /* 0x001fe200078e0010 */
[----:B------:R0:W2:Y:S03]  /*0440*/  @!P3 LDG.E R25, desc[UR36][R2.64] ;  /* 0x000000240219b981 */ /* 0x0000a6000c1e1900 */
[C---:B---3--:R-:W-:Y:S01]  /*0450*/  @!P4 IMAD.WIDE.U32 R30, R39.reuse, 0x4, R30 ;  /* 0x00000004271ec825 */ /* 0x048fe200078e001e */
[----:B------:R-:W3:Y:S03]  /*0460*/  @!P2 LDG.E R23, desc[UR36][R16.64] ;  /* 0x000000241017a981 */ /* 0x000ee6000c1e1900 */
[----:B------:R-:W-:Y:S01]  /*0470*/  @!P4 IMAD.WIDE.U32 R36, R39, 0x4, R36 ;  /* 0x000000042724c825 */ /* 0x000fe200078e0024 */
[----:B------:R-:W-:Y:S01]  /*0480*/  MOV R39, RZ ;  /* 0x000000ff00277202 */ /* 0x000fe20000000f00 */
[----:B0-----:R-:W0:Y:S02]  /*0490*/  LDC.64 R2, c[0x0][0x398] ;  /* 0x0000e600ff027b82 */ /* 0x001e240000000a00 */
[----:B------:R-:W-:Y:S01]  /*04a0*/  IMAD.MOV.U32 R50, RZ, RZ, RZ ;  /* 0x000000ffff327224 */ /* 0x000fe200078e00ff */
[----:B------:R1:W5:Y:S01]  /*04b0*/  @!P4 LDG.E R44, desc[UR36][R30.64] ;  /* 0x000000241e2cc981 */ /* 0x000362000c1e1900 */
[C---:B------:R-:W-:Y:S01]  /*04c0*/  @!P3 IMAD.WIDE.U32 R4, R41.reuse, 0x4, R4 ;  /* 0x000000042904b825 */ /* 0x040fe200078e0004 */
[----:B------:R-:W-:Y:S02]  /*04d0*/  BSSY.RECONVERGENT B6, `(.L_x_8109) ;  /* 0x0001058000067945 */ /* 0x000fe40003800200 */
[----:B------:R0:W5:Y:S01]  /*04e0*/  @!P4 LDG.E R43, desc[UR36][R36.64] ;  /* 0x00000024242bc981 */ /* 0x000162000c1e1900 */
[----:B------:R-:W-:-:S03]  /*04f0*/  @!P3 IMAD.WIDE.U32 R20, R41, 0x4, R20 ;  /* 0x000000042914b825 */ /* 0x000fc600078e0014 */
[----:B------:R0:W5:Y:S01]  /*0500*/  @!P3 LDG.E R47, desc[UR36][R4.64] ;  /* 0x00000024042fb981 */ /* 0x000162000c1e1900 */
[----:B------:R-:W-:-:S03]  /*0510*/  @!P3 IMAD.WIDE.U32 R14, R41, 0x4, R14 ;  /* 0x00000004290eb825 */ /* 0x000fc600078e000e */
[----:B------:R0:W5:Y:S01]  /*0520*/  @!P3 LDG.E R42, desc[UR36][R20.64] ;  /* 0x00000024142ab981 */ /* 0x000162000c1e1900 */
[----:B----4-:R-:W-:-:S03]  /*0530*/  @!P2 IMAD.WIDE.U32 R6, R29, 0x4, R6 ;  /* 0x000000041d06a825 */ /* 0x010fc600078e0006 */
[----:B------:R4:W5:Y:S01]  /*0540*/  @!P3 LDG.E R39, desc[UR36][R14.64] ;  /* 0x000000240e27b981 */ /* 0x000962000c1e1900 */
[----:B------:R-:W-:-:S03]  /*0550*/  @!P2 IMAD.WIDE.U32 R12, R29, 0x4, R12 ;  /* 0x000000041d0ca825 */ /* 0x000fc600078e000c */
[----:B------:R4:W5:Y:S01]  /*0560*/  @!P2 LDG.E R50, desc[UR36][R6.64] ;  /* 0x000000240632a981 */ /* 0x000962000c1e1900 */
[----:B-1----:R-:W-:-:S03]  /*0570*/  @!P2 IMAD.WIDE.U32 R10, R29, 0x4, R10 ;  /* 0x000000041d0aa825 */ /* 0x002fc600078e000a */
[----:B------:R4:W5:Y:S01]  /*0580*/  @!P2 LDG.E R49, desc[UR36][R12.64] ;  /* 0x000000240c31a981 */ /* 0x000962000c1e1900 */
[----:B------:R-:W-:-:S03]  /*0590*/  @!P2 IMAD.WIDE.U32 R8, R29, 0x4, R8 ;  /* 0x000000041d08a825 */ /* 0x000fc600078e0008 */
[----:B------:R4:W5:Y:S04]  /*05a0*/  @!P2 LDG.E R46, desc[UR36][R10.64] ;  /* 0x000000240a2ea981 */ /* 0x000968000c1e1900 */
[----:B------:R4:W5:Y:S01]  /*05b0*/  @!P2 LDG.E R45, desc[UR36][R8.64] ;  /* 0x00000024082da981 */ /* 0x000962000c1e1900 */
[----:B------:R-:W-:Y:S02]  /*05c0*/  IADD3 R31, PT, PT, R54, -0x1, RZ ;  /* 0xffffffff361f7810 */ /* 0x000fe40007ffe0ff */
[----:B0-----:R-:W-:Y:S02]  /*05d0*/  ISETP.LT.U32.AND P5, PT, R2, 0x1, PT ;  /* 0x000000010200780c */ /* 0x001fe40003fa1070 */
[----:B------:R-:W-:-:S04]  /*05e0*/  ISETP.GE.AND P0, PT, R31, RZ, PT ;  /* 0x000000ff1f00720c */ /* 0x000fc80003f06270 */
[----:B------:R-:W-:Y:S02]  /*05f0*/  ISETP.LT.OR.EX P0, PT, R3, RZ, !P0, P5 ;  /* 0x000000ff0300720c */ /* 0x000fe40004701750 */
[----:B------:R-:W-:Y:S02]  /*0600*/  CS2R R16, SRZ ;  /* 0x0000000000107805 */ /* 0x000fe4000001ff00 */
[----:B------:R-:W-:Y:S02]  /*0610*/  CS2R R28, SRZ ;  /* 0x00000000001c7805 */ /* 0x000fe4000001ff00 */
[----:B------:R-:W-:Y:S02]  /*0620*/  CS2R R36, SRZ ;  /* 0x0000000000247805 */ /* 0x000fe4000001ff00 */
[----:B------:R-:W-:Y:S02]  /*0630*/  CS2R R40, SRZ ;  /* 0x0000000000287805 */ /* 0x000fe4000001ff00 */
[--C-:B------:R-:W-:Y:S01]  /*0640*/  @!P1 SHF.R.S32.HI R17, RZ, 0x1f, R19.reuse ;  /* 0x0000001fff119819 */ /* 0x100fe20000011413 */
[----:B------:R-:W-:Y:S01]  /*0650*/  @!P1 IMAD.MOV.U32 R16, RZ, RZ, R19 ;  /* 0x000000ffff109224 */ /* 0x000fe200078e0013 */
[----:B--2---:R-:W-:-:S02]  /*0660*/  @!P4 SHF.R.S32.HI R29, RZ, 0x1f, R27 ;  /* 0x0000001fff1dc819 */ /* 0x004fc4000001141b */
[----:B------:R-:W-:Y:S02]  /*0670*/  @!P4 MOV R28, R27 ;  /* 0x0000001b001cc202 */ /* 0x000fe40000000f00 */
[--C-:B------:R-:W-:Y:S01]  /*0680*/  @!P3 SHF.R.S32.HI R37, RZ, 0x1f, R25.reuse ;  /* 0x0000001fff25b819 */ /* 0x100fe20000011419 */
[----:B------:R-:W-:Y:S01]  /*0690*/  @!P3 IMAD.MOV.U32 R36, RZ, RZ, R25 ;  /* 0x000000ffff24b224 */ /* 0x000fe200078e0019 */
[----:B---3--:R-:W-:Y:S02]  /*06a0*/  @!P2 SHF.R.S32.HI R41, RZ, 0x1f, R23 ;  /* 0x0000001fff29a819 */ /* 0x008fe40000011417 */
[----:B------:R-:W-:Y:S01]  /*06b0*/  @!P2 MOV R40, R23 ;  /* 0x000000170028a202 */ /* 0x000fe20000000f00 */
[----:B----4-:R-:W-:Y:S06]  /*06c0*/  @P0 BRA `(.L_x_8110) ;  /* 0x000000e8003c0947 */ /* 0x010fec0003800000 */
[----:B------:R-:W-:Y:S01]  /*06d0*/  ISETP.GE.AND P0, PT, R32, R51, PT ;  /* 0x000000332000720c */ /* 0x000fe20003f06270 */
[----:B------:R-:W-:Y:S01]  /*06e0*/  BSSY.RECONVERGENT B7, `(.L_x_8111) ;  /* 0x00003a9000077945 */ /* 0x000fe20003800200 */
[C---:B------:R-:W-:Y:S02]  /*06f0*/  LOP3.LUT R53, R54.reuse, 0x7, RZ, 0xc0, !PT ;  /* 0x0000000736357812 */ /* 0x040fe400078ec0ff */
[----:B------:R-:W-:-:S09]  /*0700*/  LOP3.LUT R54, R54, 0x3, RZ, 0xc0, !PT ;  /* 0x0000000336367812 */ /* 0x000fd200078ec0ff */
[----:B------:R-:W-:Y:S05]  /*0710*/  @P0 BRA `(.L_x_8112) ;  /* 0x0000003800940947 */ /* 0x000fea0003800000 */
        /* <DEDUP_REMOVED lines=14> */
[----:B-1----:R-:W-:Y:S01]  /*0800*/  IMAD.U32 R6, RZ, RZ, UR6 ;  /* 0x00000006ff067e24 */ /* 0x002fe2000f8e00ff */
[----:B------:R-:W-:Y:S01]  /*0810*/  MOV R7, UR7 ;  /* 0x0000000700077c02 */ /* 0x000fe20008000f00 */
[----:B---3--:R-:W-:Y:S01]  /*0820*/  IMAD.U32 R10, RZ, RZ, UR8 ;  /* 0x00000008ff0a7e24 */ /* 0x008fe2000f8e00ff */
[----:B------:R-:W-:-:S07]  /*0830*/  MOV R11, UR9 ;  /* 0x00000009000b7c02 */ /* 0x000fce0008000f00 */
[----:B------:R-:W-:-:S07]  /*0840*/  LEPC R20, `(.L_x_8114) ;  /* 0x000000001014794e */ /* 0x000fce0000000000 */
[----:B--2---:R-:W-:Y:S05]  /*0850*/  CALL.ABS.NOINC R2 ;  /* 0x0000000002007343 */ /* 0x004fea0003c00000 */
.L_x_8114:
[----:B------:R-:W-:Y:S05]  /*0860*/  BSYNC.RECONVERGENT B8 ;  /* 0x0000000000087941 */ /* 0x000fea0003800200 */
.L_x_8113:
        /* <DEDUP_REMOVED lines=20> */
.L_x_8116:
[----:B------:R-:W-:Y:S05]  /*09b0*/  BSYNC.RECONVERGENT B8 ;  /* 0x0000000000087941 */ /* 0x000fea0003800200 */
.L_x_8115:
        /* <DEDUP_REMOVED lines=23> */
.L_x_8118:
[----:B------:R-:W-:Y:S05]  /*0b30*/  BSYNC.RECONVERGENT B8 ;  /* 0x0000000000087941 */ /* 0x000fea0003800200 */
.L_x_8117:
[----:B------:R-:W0:Y:S01]  /*0b40*/  LDCU.64 UR4, c[0x0][0x398] ;  /* 0x00007300ff0477ac */ /* 0x000e220008000a00 */
[----:B------:R-:W-:Y:S01]  /*0b50*/  ISETP.GE.U32.AND P0, PT, R31, 0x7, PT ;  /* 0x000000071f00780c */ /* 0x000fe20003f06070 */
[----:B------:R-:W-:Y:S02]  /*0b60*/  HFMA2 R22, -RZ, RZ, 0, 0 ;  /* 0x00000000ff167431 */ /* 0x000fe400000001ff */
[----:B------:R-:W-:Y:S02]  /*0b70*/  IMAD.MOV.U32 R7, RZ, RZ, R31 ;  /* 0x000000ffff077224 */ /* 0x000fe400078e001f */
[----:B0-----:R-:W-:Y:S02]  /*0b80*/  IMAD R5, R17, UR4, RZ ;  /* 0x0000000411057c24 */ /* 0x001fe4000f8e02ff */
[----:B------:R-:W-:-:S04]  /*0b90*/  IMAD.WIDE.U32 R2, R16, UR4, RZ ;  /* 0x0000000410027c25 */ /* 0x000fc8000f8e00ff */
[----:B------:R-:W-:Y:S02]  /*0ba0*/  IMAD R5, R16, UR5, R5 ;  /* 0x0000000510057c24 */ /* 0x000fe4000f8e0205 */
[----:B------:R-:W-:Y:S02]  /*0bb0*/  IMAD.MOV.U32 R16, RZ, RZ, R2 ;  /* 0x000000ffff107224 */ /* 0x000fe400078e0002 */
[----:B------:R-:W-:Y:S01]  /*0bc0*/  IMAD.MOV.U32 R17, RZ, RZ, RZ ;  /* 0x000000ffff117224 */ /* 0x000fe200078e00ff */
[----:B------:R-:W-:Y:S01]  /*0bd0*/  IADD3 R9, PT, PT, R3, R5, RZ ;  /* 0x0000000503097210 */ /* 0x000fe20007ffe0ff */
[----:B------:R-:W-:Y:S06]  /*0be0*/  @!P0 BRA `(.L_x_8119) ;  /* 0x0000001800e88947 */ /* 0x000fec0003800000 */
        /* <DEDUP_REMOVED lines=9> */
.L_x_8145:
[----:B------:R-:W0:Y:S01]  /*0c80*/  LDC.64 R2, c[0x0][0x3a8] ;  /* 0x0000ea00ff027b82 */ /* 0x000e220000000a00 */
[----:B------:R-:W-:-:S05]  /*0c90*/  IADD3 R20, PT, PT, R8, 0x3, RZ ;  /* 0x0000000308147810 */ /* 0x000fca0007ffe0ff */
        /* <DEDUP_REMOVED lines=26> */
.L_x_8122:
[----:B------:R-:W-:Y:S01]  /*0e40*/  IMAD.MOV.U32 R5, RZ, RZ, R16 ;  /* 0x000000ffff057224 */ /* 0x000fe200078e0010 */
[----:B------:R-:W-:Y:S01]  /*0e50*/  MOV R4, R9 ;  /* 0x0000000900047202 */ /* 0x000fe20000000f00 */
[----:B------:R-:W-:Y:S01]  /*0e60*/  IMAD.MOV.U32 R2, RZ, RZ, R14 ;  /* 0x000000ffff027224 */ /* 0x000fe200078e000e */
[----:B------:R-:W-:Y:S02]  /*0e70*/  MOV R3, R15 ;  /* 0x0000000f00037202 */ /* 0x000fe40000000f00 */
[----:B------:R-:W-:-:S07]  /*0e80*/  MOV R0, 0xea0 ;  /* 0x00000ea000007802 */ /* 0x000fce0000000f00 */
[----:B------:R-:W-:Y:S05]  /*0e90*/  CALL.REL.NOINC `($__internal_20_$__cuda_sm20_div_s64) ;  /* 0x000000fc00707944 */ /* 0x000fea0003c00000 */
[----:B------:R-:W-:Y:S01]  /*0ea0*/  IMAD.MOV.U32 R18, RZ, RZ, R2 ;  /* 0x000000ffff127224 */ /* 0x000fe200078e0002 */
[----:B------:R-:W-:-:S07]  /*0eb0*/  MOV R19, R3 ;  /* 0x0000000300137202 */ /* 0x000fce0000000f00 */
.L_x_8123:
[----:B------:R-:W-:Y:S05]  /*0ec0*/  BSYNC.RECONVERGENT B1 ;  /* 0x0000000000017941 */ /* 0x000fea0003800200 */
.L_x_8121:
[----:B------:R-:W0:Y:S01]  /*0ed0*/  LDC.64 R4, c[0x0][0x3a8] ;  /* 0x0000ea00ff047b82 */ /* 0x000e220000000a00 */
[----:B------:R-:W-:-:S07]  /*0ee0*/  VIADD R26, R8, 0x2 ;  /* 0x00000002081a7836 */ /* 0x000fce0000000000 */
[----:B------:R-:W1:Y:S01]  /*0ef0*/  LDC.64 R2, c[0x0][0x3b0] ;  /* 0x0000ec00ff027b82 */ /* 0x000e620000000a00 */
[----:B0-----:R-:W-:-:S04]  /*0f00*/  IMAD.WIDE.U32 R4, R26, 0x8, R4 ;  /* 0x000000081a047825 */ /* 0x001fc800078e0004 */
[----:B-1----:R-:W-:Y:S02]  /*0f10*/  IMAD.WIDE.U32 R2, R20, 0x8, R2 ;  /* 0x0000000814027825 */ /* 0x002fe400078e0002 */
[----:B------:R0:W2:Y:S04]  /*0f20*/  LDG.E.64 R20, desc[UR36][R4.64] ;  /* 0x0000002404147981 */ /* 0x0000a8000c1e1b00 */
[----:B------:R-:W3:Y:S01]  /*0f30*/  LDG.E.64 R2, desc[UR36][R2.64] ;  /* 0x0000002402027981 */ /* 0x000ee2000c1e1b00 */
[----:B------:R-:W-:Y:S01]  /*0f40*/  IADD3 R13, P0, PT, RZ, -R18, RZ ;  /* 0x80000012ff0d7210 */ /* 0x000fe20007f1e0ff */
[----:B------:R-:W-:Y:S01]  /*0f50*/  BSSY.RECONVERGENT B1, `(.L_x_8124) ;  /* 0x000002d000017945 */ /* 0x000fe20003800200 */
[----:B------:R-:W-:Y:S01]  /*0f60*/  MOV R23, R22 ;  /* 0x0000001600177202 */ /* 0x000fe20000000f00 */
[----:B------:R-:W-:Y:S01]  /*0f70*/  IMAD.MOV.U32 R22, RZ, RZ, R17 ;  /* 0x000000ffff167224 */ /* 0x000fe200078e0011 */
[----:B------:R-:W-:Y:S01]  /*0f80*/  IADD3.X R11, PT, PT, RZ, ~R19, RZ, P0, !PT ;  /* 0x80000013ff0b7210 */ /* 0x000fe200007fe4ff */
[----:B0-----:R-:W-:Y:S01]  /*0f90*/  IMAD.MOV.U32 R4, RZ, RZ, R16 ;  /* 0x000000ffff047224 */ /* 0x001fe200078e0010 */
        /* <DEDUP_REMOVED lines=32> */
.L_x_8125:
        /* <DEDUP_REMOVED lines=8> */
.L_x_8126:
[----:B------:R-:W-:Y:S05]  /*1220*/  BSYNC.RECONVERGENT B1 ;  /* 0x0000000000017941 */ /* 0x000fea0003800200 */
.L_x_8124:
        /* <DEDUP_REMOVED lines=44> */
.L_x_8128:
[----:B------:R-:W-:Y:S01]  /*14f0*/  MOV R5, R16 ;  /* 0x0000001000057202 */ /* 0x000fe20000000f00 */
[----:B------:R-:W-:Y:S01]  /*1500*/  IMAD.MOV.U32 R4, RZ, RZ, R17 ;  /* 0x000000ffff047224 */ /* 0x000fe200078e0011 */
[----:B------:R-:W-:Y:S01]  /*1510*/  MOV R2, R14 ;  /* 0x0000000e00027202 */ /* 0x000fe20000000f00 */
[----:B------:R-:W-:Y:S01]  /*1520*/  IMAD.MOV.U32 R3, RZ, RZ, R15 ;  /* 0x000000ffff037224 */ /* 0x000fe200078e000f */
[----:B------:R-:W-:-:S07]  /*1530*/  MOV R0, 0x1550 ;  /* 0x0000155000007802 */ /* 0x000fce0000000f00 */
[----:B------:R-:W-:Y:S05]  /*1540*/  CALL.REL.NOINC `($__internal_20_$__cuda_sm20_div_s64) ;  /* 0x000000f400c47944 */ /* 0x000fea0003c00000 */
[----:B------:R-:W-:Y:S01]  /*1550*/  MOV R20, R2 ;  /* 0x0000000200147202 */ /* 0x000fe20000000f00 */
[----:B------:R-:W-:-:S07]  /*1560*/  IMAD.MOV.U32 R21, RZ, RZ, R3 ;  /* 0x000000ffff157224 */ /* 0x000fce00078e0003 */
.L_x_8129:
[----:B------:R-:W-:Y:S05]  /*1570*/  BSYNC.RECONVERGENT B1 ;  /* 0x0000000000017941 */ /* 0x000fea0003800200 */
.L_x_8127:
        /* <DEDUP_REMOVED lines=43> */
.L_x_8131:
        /* <DEDUP_REMOVED lines=8> */
.L_x_8132:
[----:B------:R-:W-:Y:S05]  /*18b0*/  BSYNC.RECONVERGENT B1 ;  /* 0x0000000000017941 */ /* 0x000fea0003800200 */
.L_x_8130:
        /* <DEDUP_REMOVED lines=44> */
.L_x_8134:
        /* <DEDUP_REMOVED lines=8> */
.L_x_8135:
[----:B------:R-:W-:Y:S05]  /*1c00*/  BSYNC.RECONVERGENT B1 ;  /* 0x0000000000017941 */ /* 0x000fea0003800200 */
.L_x_8133:
        /* <DEDUP_REMOVED lines=44> */
.L_x_8137:
        /* <DEDUP_REMOVED lines=8> */
.L_x_8138:
[----:B------:R-:W-:Y:S05]  /*1f50*/  BSYNC.RECONVERGENT B1 ;  /* 0x0000000000017941 */ /* 0x000fea0003800200 */
.L_x_8136:
        /* <DEDUP_REMOVED lines=45> */
.L_x_8140:
        /* <DEDUP_REMOVED lines=8> */
.L_x_8141:
[----:B------:R-:W-:Y:S05]  /*22b0*/  BSYNC.RECONVERGENT B1 ;  /* 0x0000000000017941 */ /* 0x000fea0003800200 */
.L_x_8139:
[----:B------:R-:W0:Y:S01]  /*22c0*/  LDC.64 R4, c[0x0][0x3a8] ;  /* 0x0000ea00ff047b82 */ /* 0x000e220000000a00 */
[----:B------:R-:W-:-:S07]  /*22d0*/  IADD3 R11, PT, PT, R8, -0x4, RZ ;  /* 0xfffffffc080b7810 */ /* 0x000fce0007ffe0ff */
[----:B------:R-:W1:Y:S01]  /*22e0*/  LDC.64 R2, c[0x0][0x3b0] ;  /* 0x0000ec00ff027b82 */ /* 0x000e620000000a00 */
[----:B0-----:R-:W-:-:S04]  /*22f0*/  IMAD.WIDE.U32 R4, R11, 0x8, R4 ;  /* 0x000000080b047825 */ /* 0x001fc800078e0004 */
[----:B-1----:R-:W-:Y:S02]  /*2300*/  IMAD.WIDE.U32 R2, R23, 0x8, R2 ;  /* 0x0000000817027825 */ /* 0x002fe400078e0002 */
        /* <DEDUP_REMOVED lines=11> */
[----:B------:R-:W-:-:S03]  /*23c0*/  IMAD.MOV.U32 R14, RZ, RZ, R18 ;  /* 0x000000ffff0e7224 */ /* 0x000fc600078e0012 */
        /* <DEDUP_REMOVED lines=28> */
.L_x_8143:
        /* <DEDUP_REMOVED lines=8> */
.L_x_8144:
[----:B------:R-:W-:Y:S05]  /*2610*/  BSYNC.RECONVERGENT B1 ;  /* 0x0000000000017941 */ /* 0x000fea0003800200 */
.L_x_8142:
[----:B------:R-:W0:Y:S01]  /*2620*/  LDC.64 R2, c[0x0][0x3b0] ;  /* 0x0000ec00ff027b82 */ /* 0x000e220000000a00 */
[----:B------:R-:W-:-:S05]  /*2630*/  IADD3 R5, PT, PT, R8, -0x4, RZ ;  /* 0xfffffffc08057810 */ /* 0x000fca0007ffe0ff */
[----:B0-----:R-:W-:-:S06]  /*2640*/  IMAD.WIDE.U32 R2, R5, 0x8, R2 ;  /* 0x0000000805027825 */ /* 0x001fcc00078e0002 */
[----:B------:R-:W2:Y:S01]  /*2650*/  LDG.E.64 R2, desc[UR36][R2.64] ;  /* 0x0000002402027981 */ /* 0x000ea2000c1e1b00 */
[----:B------:R-:W-:Y:S01]  /*2660*/  IADD3 R11, P0, PT, RZ, -R16, RZ ;  /* 0x80000010ff0b7210 */ /* 0x000fe20007f1e0ff */
[----:B------:R-:W-:Y:S01]  /*2670*/  VIADD R7, R7, 0x8 ;  /* 0x0000000807077836 */ /* 0x000fe20000000000 */
[----:B------:R-:W-:Y:S02]  /*2680*/  MOV R4, R14 ;  /* 0x0000000e00047202 */ /* 0x000fe40000000f00 */
[----:B------:R-:W-:Y:S01]  /*2690*/  IADD3 R8, PT, PT, R8, -0x8, RZ ;  /* 0xfffffff808087810 */ /* 0x000fe20007ffe0ff */
[----:B------:R-:W-:Y:S01]  /*26a0*/  IMAD.X R5, RZ, RZ, ~R9, P0 ;  /* 0x000000ffff057224 */ /* 0x000fe200000e0e09 */
[----:B------:R-:W-:Y:S01]  /*26b0*/  ISETP.NE.AND P0, PT, R7, RZ, PT ;  /* 0x000000ff0700720c */ /* 0x000fe20003f05270 */
[----:B------:R-:W-:-:S04]  /*26c0*/  IMAD.WIDE.U32 R20, R22, R11, R20 ;  /* 0x0000000b16147225 */ /* 0x000fc800078e0014 */
[----:B------:R-:W-:-:S04]  /*26d0*/  IMAD R5, R5, R22, RZ ;  /* 0x0000001605057224 */ /* 0x000fc800078e02ff */
[----:B------:R-:W-:-:S05]  /*26e0*/  IMAD R5, R23, R11, R5 ;  /* 0x0000000b17057224 */ /* 0x000fca00078e0205 */
[----:B------:R-:W-:-:S05]  /*26f0*/  IADD3 R5, PT, PT, R21, R5, RZ ;  /* 0x0000000515057210 */ /* 0x000fca0007ffe0ff */
[----:B--2---:R-:W-:Y:S02]  /*2700*/  IMAD R11, R5, R2, RZ ;  /* 0x00000002050b7224 */ /* 0x004fe400078e02ff */
[----:B------:R-:W-:Y:S02]  /*2710*/  IMAD.MOV.U32 R5, RZ, RZ, R17 ;  /* 0x000000ffff057224 */ /* 0x000fe400078e0011 */
[-C--:B------:R-:W-:Y:S02]  /*2720*/  IMAD R11, R3, R20.reuse, R11 ;  /* 0x00000014030b7224 */ /* 0x080fe400078e020b */
[----:B------:R-:W-:-:S04]  /*2730*/  IMAD.WIDE.U32 R4, R2, R20, R4 ;  /* 0x0000001402047225 */ /* 0x000fc800078e0004 */
[----:B------:R-:W-:Y:S01]  /*2740*/  IMAD.IADD R22, R5, 0x1, R11 ;  /* 0x0000000105167824 */ /* 0x000fe200078e020b */
[----:B------:R-:W-:Y:S01]  /*2750*/  MOV R17, R4 ;  /* 0x0000000400117202 */ /* 0x000fe20000000f00 */
[----:B------:R-:W-:Y:S06]  /*2760*/  @P0 BRA `(.L_x_8145) ;  /* 0xffffffe400440947 */ /* 0x000fec000383ffff */
[----:B------:R-:W-:Y:S05]  /*2770*/  BSYNC.RECONVERGENT B0 ;  /* 0x0000000000007941 */ /* 0x000fea0003800200 */
.L_x_8120:
[----:B------:R-:W-:-:S07]  /*2780*/  VIADD R7, R8, 0x3 ;  /* 0x0000000308077836 */ /* 0x000fce0000000000 */
.L_x_8119:
        /* <DEDUP_REMOVED lines=31> */
.L_x_8149:
        /* <DEDUP_REMOVED lines=8> */
.L_x_8150:
[----:B------:R-:W-:Y:S05]  /*2a00*/  BSYNC.RECONVERGENT B0 ;  /* 0x0000000000007941 */ /* 0x000fea0003800200 */
.L_x_8148:
        /* <DEDUP_REMOVED lines=45> */
.L_x_8152:
        /* <DEDUP_REMOVED lines=8> */
.L_x_8153:
[----:B------:R-:W-:Y:S05]  /*2d60*/  BSYNC.RECONVERGENT B0 ;  /* 0x0000000000007941 */ /* 0x000fea0003800200 */
.L_x_8151:
        /* <DEDUP_REMOVED lines=44> */
.L_x_8155:
        /* <DEDUP_REMOVED lines=8> */
.L_x_8156:
[----:B------:R-:W-:Y:S05]  /*30b0*/  BSYNC.RECONVERGENT B0 ;  /* 0x0000000000007941 */ /* 0x000fea0003800200 */
.L_x_8154:
        /* <DEDUP_REMOVED lines=44> */
.L_x_8158:
        /* <DEDUP_REMOVED lines=8> */
.L_x_8159:
[----:B------:R-:W-:Y:S05]  /*3400*/  BSYNC.RECONVERGENT B0 ;  /* 0x0000000000007941 */ /* 0x000fea0003800200 */
.L_x_8157:
[----:B------:R-:W0:Y:S02]  /*3410*/  LDC.64 R2, c[0x0][0x3b0] ;  /* 0x0000ec00ff027b82 */ /* 0x000e240000000a00 */
[----:B0-----:R-:W-:-:S06]  /*3420*/  IMAD.WIDE.U32 R2, R26, 0x8, R2 ;  /* 0x000000081a027825 */ /* 0x001fcc00078e0002 */
[----:B------:R-:W2:Y:S01]  /*3430*/  LDG.E.64 R2, desc[UR36][R2.64] ;  /* 0x0000002402027981 */ /* 0x000ea2000c1e1b00 */
[----:B------:R-:W-:Y:S01]  /*3440*/  IADD3 R11, P0, PT, RZ, -R16, RZ ;  /* 0x80000010ff0b7210 */ /* 0x000fe20007f1e0ff */
[----:B------:R-:W-:Y:S01]  /*3450*/  VIADD R7, R7, 0xfffffffc ;  /* 0xfffffffc07077836 */ /* 0x000fe20000000000 */
[----:B------:R-:W-:Y:S02]  /*3460*/  MOV R20, R22 ;  /* 0x0000001600147202 */ /* 0x000fe40000000f00 */
[----:B------:R-:W-:Y:S01]  /*3470*/  IADD3.X R5, PT, PT, RZ, ~R9, RZ, P0, !PT ;  /* 0x80000009ff057210 */ /* 0x000fe200007fe4ff */
        /* <DEDUP_REMOVED lines=9> */
.L_x_8147:
        /* <DEDUP_REMOVED lines=31> */
.L_x_8162:
        /* <DEDUP_REMOVED lines=8> */
.L_x_8163:
[----:B------:R-:W-:Y:S05]  /*3780*/  BSYNC.RECONVERGENT B0 ;  /* 0x0000000000007941 */ /* 0x000fea0003800200 */
.L_x_8161:
        /* <DEDUP_REMOVED lines=45> */
.L_x_8165:
        /* <DEDUP_REMOVED lines=8> */
.L_x_8166:
[----:B------:R-:W-:Y:S05]  /*3ae0*/  BSYNC.RECONVERGENT B0 ;  /* 0x0000000000007941 */ /* 0x000fea0003800200 */
.L_x_8164:
        /* <DEDUP_REMOVED lines=16> */
.L_x_8160:
        /* <DEDUP_REMOVED lines=31> */
.L_x_8168:
[----:B------:R-:W-:Y:S01]  /*3de0*/  MOV R11, R16 ;  /* 0x00000010000b7202 */ /* 0x000fe20000000f00 */
[----:B------:R-:W-:Y:S01]  /*3df0*/  IMAD.MOV.U32 R6, RZ, RZ, R3 ;  /* 0x000000ffff067224 */ /* 0x000fe200078e0003 */
[----:B------:R-:W-:Y:S01]  /*3e00*/  MOV R0, R2 ;  /* 0x0000000200007202 */ /* 0x000fe20000000f00 */
[----:B------:R-:W-:Y:S01]  /*3e10*/  IMAD.MOV.U32 R16, RZ, RZ, R9 ;  /* 0x000000ffff107224 */ /* 0x000fe200078e0009 */
[----:B------:R-:W-:-:S07]  /*3e20*/  MOV R10, 0x3e40 ;  /* 0x00003e40000a7802 */ /* 0x000fce0000000f00 */
[----:B------:R-:W-:Y:S05]  /*3e30*/  CALL.REL.NOINC `($__internal_21_$__cuda_sm20_rem_s64) ;  /* 0x000000d000d87944 */ /* 0x000fea0003c00000 */
[----:B------:R-:W-:Y:S01]  /*3e40*/  MOV R2, R0 ;  /* 0x0000000000027202 */ /* 0x000fe20000000f00 */
[----:B------:R-:W-:-:S07]  /*3e50*/  IMAD.MOV.U32 R3, RZ, RZ, R5 ;  /* 0x000000ffff037224 */ /* 0x000fce00078e0005 */
.L_x_8169:
[----:B------:R-:W-:Y:S05]  /*3e60*/  BSYNC.RECONVERGENT B0 ;  /* 0x0000000000007941 */ /* 0x000fea0003800200 */
.L_x_8167:
        /* <DEDUP_REMOVED lines=10> */
.L_x_8146:
[----:B------:R-:W0:Y:S02]  /*3f10*/  LDCU.64 UR4, c[0x0][0x3b8] ;  /* 0x00007700ff0477ac */ /* 0x000e240008000a00 */
        /* <DEDUP_REMOVED lines=10> */
.L_x_8172:
        /* <DEDUP_REMOVED lines=21> */
.L_x_8171:
[----:B------:R-:W-:Y:S05]  /*4110*/  BSYNC.RECONVERGENT B8 ;  /* 0x0000000000087941 */ /* 0x000fea0003800200 */
.L_x_8170:
[----:B------:R-:W-:-:S04]  /*4120*/  IADD3 R18, P0, PT, R18, 0x4, RZ ;  /* 0x0000000412127810 */ /* 0x000fc80007f1e0ff */
[----:B------:R-:W-:Y:S02]  /*4130*/  IADD3.X R19, PT, PT, RZ, R19, RZ, P0, !PT ;  /* 0x00000013ff137210 */ /* 0x000fe400007fe4ff */
[----:B------:R-:W-:-:S04]  /*4140*/  ISETP.GE.U32.AND P0, PT, R18, R16, PT ;  /* 0x000000101200720c */ /* 0x000fc80003f06070 */
[----:B------:R-:W-:-:S13]  /*4150*/  ISETP.GE.U32.AND.EX P0, PT, R19, R17, PT, P0 ;  /* 0x000000111300720c */ /* 0x000fda0003f06100 */
[----:B------:R-:W-:Y:S05]  /*4160*/  @!P0 BRA `(.L_x_8172) ;  /* 0xfffffffc00948947 */ /* 0x000fea000383ffff */
.L_x_8112:
[----:B------:R-:W-:Y:S05]  /*4170*/  BSYNC.RECONVERGENT B7 ;  /* 0x0000000000077941 */ /* 0x000fea0003800200 */
.L_x_8111:
[----:B-----5:R-:W-:Y:S01]  /*4180*/  VIADD R0, R32, 0x80 ;  /* 0x0000008020007836 */ /* 0x020fe20000000000 */
[----:B------:R-:W-:Y:S04]  /*4190*/  BSSY.RECONVERGENT B7, `(.L_x_8173) ;  /* 0x00003ab000077945 */ /* 0x000fe80003800200 */
[----:B------:R-:W-:-:S13]  /*41a0*/  ISETP.GE.AND P0, PT, R0, R51, PT ;  /* 0x000000330000720c */ /* 0x000fda0003f06270 */
        /* <DEDUP_REMOVED lines=21> */
.L_x_8176:
[----:B------:R-:W-:Y:S05]  /*4300*/  BSYNC.RECONVERGENT B8 ;  /* 0x0000000000087941 */ /* 0x000fea0003800200 */
.L_x_8175:
        /* <DEDUP_REMOVED lines=20> */
.L_x_8178:
[----:B------:R-:W-:Y:S05]  /*4450*/  BSYNC.RECONVERGENT B8 ;  /* 0x0000000000087941 */ /* 0x000fea0003800200 */
.L_x_8177:
[----:B------:R-:W0:Y:S01]  /*4460*/  LDCU UR4, c[0x0][0x390] ;  /* 0x00007200ff0477ac */ /* 0x000e220008000800 */
[----:B------:R-:W-:Y:S01]  /*4470*/  IADD3 R0, PT, PT, R35, -R38, RZ ;  /* 0x8000002623007210 */ /* 0x000fe20007ffe0ff */
        /* <DEDUP_REMOVED lines=21> */
.L_x_8180:
[----:B------:R-:W-:Y:S05]  /*45d0*/  BSYNC.RECONVERGENT B8 ;  /* 0x0000000000087941 */ /* 0x000fea0003800200 */
.L_x_8179:
[----:B------:R-:W0:Y:S01]  /*45e0*/  LDCU.64 UR4, c[0x0][0x398] ;  /* 0x00007300ff0477ac */ /* 0x000e220008000a00 */
[----:B------:R-:W-:Y:S01]  /*45f0*/  ISETP.GE.U32.AND P0, PT, R31, 0x7, PT ;  /* 0x000000071f00780c */ /* 0x000fe20003f06070 */
[----:B------:R-:W-:Y:S01]  /*4600*/  IMAD.MOV.U32 R7, RZ, RZ, R31 ;  /* 0x000000ffff077224 */ /* 0x000fe200078e001f */
[----:B------:R-:W-:Y:S01]  /*4610*/  MOV R22, RZ ;  /* 0x000000ff00167202 */ /* 0x000fe20000000f00 */
[----:B0-----:R-:W-:Y:S02]  /*4620*/  IMAD R3, R29, UR4, RZ ;  /* 0x000000041d037c24 */ /* 0x001fe4000f8e02ff */
[----:B------:R-:W-:-:S04]  /*4630*/  IMAD.WIDE.U32 R16, R28, UR4, RZ ;  /* 0x000000041c107c25 */ /* 0x000fc8000f8e00ff */
[----:B------:R-:W-:-:S05]  /*4640*/  IMAD R3, R28, UR5, R3 ;  /* 0x000000051c037c24 */ /* 0x000fca000f8e0203 */
[----:B------:R-:W-:Y:S01]  /*4650*/  IADD3 R9, PT, PT, R17, R3, RZ ;  /* 0x0000000311097210 */ /* 0x000fe20007ffe0ff */
[----:B------:R-:W-:Y:S01]  /*4660*/  IMAD.MOV.U32 R17, RZ, RZ, RZ ;  /* 0x000000ffff117224 */ /* 0x000fe200078e00ff */
        /* <DEDUP_REMOVED lines=9> */
[----:B------:R-:W-:-:S07]  /*4700*/  IMAD.U32 R7, RZ, RZ, UR5 ;  /* 0x00000005ff077e24 */ /* 0x000fce000f8e00ff */
.L_x_8207:
        /* <DEDUP_REMOVED lines=28> */
.L_x_8184:
        /* <DEDUP_REMOVED lines=8> */
.L_x_8185:
[----:B------:R-:W-:Y:S05]  /*4950*/  BSYNC.RECONVERGENT B1 ;  /* 0x0000000000017941 */ /* 0x000fea0003800200 */
.L_x_8183:
        /* <DEDUP_REMOVED lines=45> */
.L_x_8187:
        /* <DEDUP_REMOVED lines=8> */
.L_x_8188:
[----:B------:R-:W-:Y:S05]  /*4cb0*/  BSYNC.RECONVERGENT B1 ;  /* 0x0000000000017941 */ /* 0x000fea0003800200 */
.L_x_8186:
        /* <DEDUP_REMOVED lines=44> */
.L_x_8190:
        /* <DEDUP_REMOVED lines=8> */
.L_x_8191:
[----:B------:R-:W-:Y:S05]  /*5000*/  BSYNC.RECONVERGENT B1 ;  /* 0x0000000000017941 */ /* 0x000fea0003800200 */
.L_x_8189:
        /* <DEDUP_REMOVED lines=43> */
.L_x_8193:
        /* <DEDUP_REMOVED lines=8> */
.L_x_8194:
[----:B------:R-:W-:Y:S05]  /*5340*/  BSYNC.RECONVERGENT B1 ;  /* 0x0000000000017941 */ /* 0x000fea0003800200 */
.L_x_8192:
        /* <DEDUP_REMOVED lines=44> */
.L_x_8196:
        /* <DEDUP_REMOVED lines=8> */
.L_x_8197:
[----:B------:R-:W-:Y:S05]  /*5690*/  BSYNC.RECONVERGENT B1 ;  /* 0x0000000000017941 */ /* 0x000fea0003800200 */
.L_x_8195:
        /* <DEDUP_REMOVED lines=44> */
.L_x_8199:
        /* <DEDUP_REMOVED lines=8> */
.L_x_8200:
[----:B------:R-:W-:Y:S05]  /*59e0*/  BSYNC.RECONVERGENT B1 ;  /* 0x0000000000017941 */ /* 0x000fea0003800200 */
.L_x_8198:
        /* <DEDUP_REMOVED lines=45> */
.L_x_8202:
        /* <DEDUP_REMOVED lines=8> */
.L_x_8203:
[----:B------:R-:W-:Y:S05]  /*5d40*/  BSYNC.RECONVERGENT B1 ;  /* 0x0000000000017941 */ /* 0x000fea0003800200 */
.L_x_8201:
        /* <DEDUP_REMOVED lines=45> */
.L_x_8205:
        /* <DEDUP_REMOVED lines=8> */
.L_x_8206:
[----:B------:R-:W-:Y:S05]  /*60a0*/  BSYNC.RECONVERGENT B1 ;  /* 0x0000000000017941 */ /* 0x000fea0003800200 */
.L_x_8204:
        /* <DEDUP_REMOVED lines=23> */
.L_x_8182:
[----:B------:R-:W-:-:S07]  /*6220*/  IADD3 R7, PT, PT, R8, 0x3, RZ ;  /* 0x0000000308077810 */ /* 0x000fce0007ffe0ff */
.L_x_8181:
        /* <DEDUP_REMOVED lines=31> */
.L_x_8211:
        /* <DEDUP_REMOVED lines=8> */
.L_x_8212:
[----:B------:R-:W-:Y:S05]  /*64a0*/  BSYNC.RECONVERGENT B0 ;  /* 0x0000000000007941 */ /* 0x000fea0003800200 */
.L_x_8210:
        /* <DEDUP_REMOVED lines=44> */
.L_x_8214:
        /* <DEDUP_REMOVED lines=8> */
.L_x_8215:
[----:B------:R-:W-:Y:S05]  /*67f0*/  BSYNC.RECONVERGENT B0 ;  /* 0x0000000000007941 */ /* 0x000fea0003800200 */
.L_x_8213:
        /* <DEDUP_REMOVED lines=44> */
.L_x_8217:
        /* <DEDUP_REMOVED lines=8> */
.L_x_8218:
[----:B------:R-:W-:Y:S05]  /*6b40*/  BSYNC.RECONVERGENT B0 ;  /* 0x0000000000007941 */ /* 0x000fea0003800200 */
.L_x_8216:
        /* <DEDUP_REMOVED lines=44> */
.L_x_8220:
        /* <DEDUP_REMOVED lines=8> */
.L_x_8221:
[----:B------:R-:W-:Y:S05]  /*6e90*/  BSYNC.RECONVERGENT B0 ;  /* 0x0000000000007941 */ /* 0x000fea0003800200 */
.L_x_8219:
        /* <DEDUP_REMOVED lines=18> */
.L_x_8209:
        /* <DEDUP_REMOVED lines=31> */
.L_x_8224:
        /* <DEDUP_REMOVED lines=8> */
.L_x_8225:
[----:B------:R-:W-:Y:S05]  /*7230*/  BSYNC.RECONVERGENT B0 ;  /* 0x0000000000007941 */ /* 0x000fea0003800200 */
.L_x_8223:
        /* <DEDUP_REMOVED lines=45> */
.L_x_8227:
        /* <DEDUP_REMOVED lines=8> */
.L_x_8228:
[----:B------:R-:W-:Y:S05]  /*7590*/  BSYNC.RECONVERGENT B0 ;  /* 0x0000000000007941 */ /* 0x000fea0003800200 */
.L_x_8226:
        /* <DEDUP_REMOVED lines=18> */
.L_x_8222:
        /* <DEDUP_REMOVED lines=31> */
.L_x_8230:
        /* <DEDUP_REMOVED lines=8> */
.L_x_8231:
[----:B------:R-:W-:Y:S05]  /*7930*/  BSYNC.RECONVERGENT B0 ;  /* 0x0000000000007941 */ /* 0x000fea0003800200 */
.L_x_8229:
        /* <DEDUP_REMOVED lines=10> */
.L_x_8208:
        /* <DEDUP_REMOVED lines=11> */
.L_x_8234:
        /* <DEDUP_REMOVED lines=21> */
.L_x_8233:
[----:B------:R-:W-:Y:S05]  /*7be0*/  BSYNC.RECONVERGENT B8 ;  /* 0x0000000000087941 */ /* 0x000fea0003800200 */
.L_x_8232:
[----:B------:R-:W-:-:S04]  /*7bf0*/  IADD3 R18, P0, PT, R18, 0x4, RZ ;  /* 0x0000000412127810 */ /* 0x000fc80007f1e0ff */
[----:B------:R-:W-:Y:S02]  /*7c00*/  IADD3.X R19, PT, PT, RZ, R19, RZ, P0, !PT ;  /* 0x00000013ff137210 */ /* 0x000fe400007fe4ff */
[----:B------:R-:W-:-:S04]  /*7c10*/  ISETP.GE.U32.AND P0, PT, R18, R16, PT ;  /* 0x000000101200720c */ /* 0x000fc80003f06070 */
[----:B------:R-:W-:-:S13]  /*7c20*/  ISETP.GE.U32.AND.EX P0, PT, R19, R17, PT, P0 ;  /* 0x000000111300720c */ /* 0x000fda0003f06100 */
[----:B------:R-:W-:Y:S05]  /*7c30*/  @!P0 BRA `(.L_x_8234) ;  /* 0xfffffffc00948947 */ /* 0x000fea000383ffff */
.L_x_8174:
[----:B------:R-:W-:Y:S05]  /*7c40*/  BSYNC.RECONVERGENT B7 ;  /* 0x0000000000077941 */ /* 0x000fea0003800200 */
.L_x_8173:
[----:B------:R-:W-:Y:S01]  /*7c50*/  VIADD R0, R32, 0x100 ;  /* 0x0000010020007836 */ /* 0x000fe20000000000 */
[----:B------:R-:W-:Y:S01]  /*7c60*/  BSSY.RECONVERGENT B7, `(.L_x_8235) ;  /* 0x00003a0000077945 */ /* 0x000fe20003800200 */
[----:B------:R-:W-:-:S03]  /*7c70*/  IADD3 R33, PT, PT, R54, -0x1, RZ ;  /* 0xffffffff36217810 */ /* 0x000fc60007ffe0ff */
        /* <DEDUP_REMOVED lines=22> */
.L_x_8238:
[----:B------:R-:W-:Y:S05]  /*7de0*/  BSYNC.RECONVERGENT B8 ;  /* 0x0000000000087941 */ /* 0x000fea0003800200 */
.L_x_8237:
        /* <DEDUP_REMOVED lines=20> */
.L_x_8240:
[----:B------:R-:W-:Y:S05]  /*7f30*/  BSYNC.RECONVERGENT B8 ;  /* 0x0000000000087941 */ /* 0x000fea0003800200 */
.L_x_8239:
        /* <DEDUP_REMOVED lines=23> */
.L_x_8242:
[----:B------:R-:W-:Y:S05]  /*80b0*/  BSYNC.RECONVERGENT B8 ;  /* 0x0000000000087941 */ /* 0x000fea0003800200 */
.L_x_8241:
[----:B------:R-:W0:Y:S01]  /*80c0*/  LDCU.64 UR4, c[0x0][0x398] ;  /* 0x00007300ff0477ac */ /* 0x000e220008000a00 */
[----:B------:R-:W-:Y:S02]  /*80d0*/  ISETP.GE.U32.AND P0, PT, R31, 0x7, PT ;  /* 0x000000071f00780c */ /* 0x000fe40003f06070 */
[----:B------:R-:W-:Y:S01]  /*80e0*/  CS2R R22, SRZ ;  /* 0x0000000000167805 */ /* 0x000fe2000001ff00 */
[----:B------:R-:W-:Y:S02]  /*80f0*/  IMAD.MOV.U32 R7, RZ, RZ, R31 ;  /* 0x000000ffff077224 */ /* 0x000fe400078e001f */
[----:B0-----:R-:W-:Y:S02]  /*8100*/  IMAD R5, R37, UR4, RZ ;  /* 0x0000000425057c24 */ /* 0x001fe4000f8e02ff */
[----:B------:R-:W-:-:S04]  /*8110*/  IMAD.WIDE.U32 R2, R36, UR4, RZ ;  /* 0x0000000424027c25 */ /* 0x000fc8000f8e00ff */
[----:B------:R-:W-:Y:S02]  /*8120*/  IMAD R5, R36, UR5, R5 ;  /* 0x0000000524057c24 */ /* 0x000fe4000f8e0205 */
[----:B------:R-:W-:-:S03]  /*8130*/  IMAD.MOV.U32 R17, RZ, RZ, R2 ;  /* 0x000000ffff117224 */ /* 0x000fc600078e0002 */
        /* <DEDUP_REMOVED lines=10> */
.L_x_8269:
        /* <DEDUP_REMOVED lines=28> */
.L_x_8246:
        /* <DEDUP_REMOVED lines=8> */
.L_x_8247:
[----:B------:R-:W-:Y:S05]  /*8420*/  BSYNC.RECONVERGENT B1 ;  /* 0x0000000000017941 */ /* 0x000fea0003800200 */
.L_x_8245:
        /* <DEDUP_REMOVED lines=43> */
.L_x_8249:
        /* <DEDUP_REMOVED lines=8> */
.L_x_8250:
[----:B------:R-:W-:Y:S05]  /*8760*/  BSYNC.RECONVERGENT B1 ;  /* 0x0000000000017941 */ /* 0x000fea0003800200 */
.L_x_8248:
        /* <DEDUP_REMOVED lines=45> */
.L_x_8252:
        /* <DEDUP_REMOVED lines=8> */
.L_x_8253:
[----:B------:R-:W-:Y:S05]  /*8ac0*/  BSYNC.RECONVERGENT B1 ;  /* 0x0000000000017941 */ /* 0x000fea0003800200 */
.L_x_8251:
        /* <DEDUP_REMOVED lines=44> */
.L_x_8255:
        /* <DEDUP_REMOVED lines=8> */
.L_x_8256:
[----:B------:R-:W-:Y:S05]  /*8e10*/  BSYNC.RECONVERGENT B1 ;  /* 0x0000000000017941 */ /* 0x000fea0003800200 */
.L_x_8254:
        /* <DEDUP_REMOVED lines=45> */
.L_x_8258:
        /* <DEDUP_REMOVED lines=8> */
.L_x_8259:
[----:B------:R-:W-:Y:S05]  /*9170*/  BSYNC.RECONVERGENT B1 ;  /* 0x0000000000017941 */ /* 0x000fea0003800200 */
.L_x_8257:
        /* <DEDUP_REMOVED lines=44> */
.L_x_8261:
        /* <DEDUP_REMOVED lines=8> */
.L_x_8262:
[----:B------:R-:W-:Y:S05]  /*94c0*/  BSYNC.RECONVERGENT B1 ;  /* 0x0000000000017941 */ /* 0x000fea0003800200 */
.L_x_8260:
        /* <DEDUP_REMOVED lines=44> */
.L_x_8264:
        /* <DEDUP_REMOVED lines=8> */
.L_x_8265:
[----:B------:R-:W-:Y:S05]  /*9810*/  BSYNC.RECONVERGENT B1 ;  /* 0x0000000000017941 */ /* 0x000fea0003800200 */
.L_x_8263:
        /* <DEDUP_REMOVED lines=44> */
.L_x_8267:
        /* <DEDUP_REMOVED lines=8> */
.L_x_8268:
[----:B------:R-:W-:Y:S05]  /*9b60*/  BSYNC.RECONVERGENT B1 ;  /* 0x0000000000017941 */ /* 0x000fea0003800200 */
.L_x_8266:
        /* <DEDUP_REMOVED lines=22> */
.L_x_8244:
[----:B------:R-:W-:-:S07]  /*9cd0*/  IADD3 R7, PT, PT, R8, 0x3, RZ ;  /* 0x0000000308077810 */ /* 0x000fce0007ffe0ff */
.L_x_8243:
        /* <DEDUP_REMOVED lines=31> */
.L_x_8273:
        /* <DEDUP_REMOVED lines=8> */
.L_x_8274:
[----:B------:R-:W-:Y:S05]  /*9f50*/  BSYNC.RECONVERGENT B0 ;  /* 0x0000000000007941 */ /* 0x000fea0003800200 */
.L_x_8272:
        /* <DEDUP_REMOVED lines=43> */
.L_x_8276:
        /* <DEDUP_REMOVED lines=8> */
.L_x_8277:
[----:B------:R-:W-:Y:S05]  /*a290*/  BSYNC.RECONVERGENT B0 ;  /* 0x0000000000007941 */ /* 0x000fea0003800200 */
.L_x_8275:
        /* <DEDUP_REMOVED lines=44> */
.L_x_8279:
        /* <DEDUP_REMOVED lines=8> */
.L_x_8280:
[----:B------:R-:W-:Y:S05]  /*a5e0*/  BSYNC.RECONVERGENT B0 ;  /* 0x0000000000007941 */ /* 0x000fea0003800200 */
.L_x_8278:
        /* <DEDUP_REMOVED lines=44> */
.L_x_8282:
        /* <DEDUP_REMOVED lines=8> */
.L_x_8283:
[----:B------:R-:W-:Y:S05]  /*a930*/  BSYNC.RECONVERGENT B0 ;  /* 0x0000000000007941 */ /* 0x000fea0003800200 */
.L_x_8281:
        /* <DEDUP_REMOVED lines=17> */
.L_x_8271:
        /* <DEDUP_REMOVED lines=31> */
.L_x_8286:
        /* <DEDUP_REMOVED lines=8> */
.L_x_8287:
[----:B------:R-:W-:Y:S05]  /*acc0*/  BSYNC.RECONVERGENT B0 ;  /* 0x0000000000007941 */ /* 0x000fea0003800200 */
.L_x_8285:
        /* <DEDUP_REMOVED lines=43> */
.L_x_8289:
        /* <DEDUP_REMOVED lines=8> */
.L_x_8290:
[----:B------:R-:W-:Y:S05]  /*b000*/  BSYNC.RECONVERGENT B0 ;  /* 0x0000000000007941 */ /* 0x000fea0003800200 */
.L_x_8288:
        /* <DEDUP_REMOVED lines=17> */
.L_x_8284:
        /* <DEDUP_REMOVED lines=31> */
.L_x_8292:
[----:B------:R-:W-:Y:S01]  /*b310*/  IMAD.MOV.U32 R0, RZ, RZ, R2 ;  /* 0x000000ffff007224 */ /* 0x000fe200078e0002 */
[----:B------:R-:W-:Y:S01]  /*b320*/  MOV R6, R3 ;  /* 0x0000000300067202 */ /* 0x000fe20000000f00 */
[----:B------:R-:W-:Y:S01]  /*b330*/  IMAD.MOV.U32 R11, RZ, RZ, R17 ;  /* 0x000000ffff0b7224 */ /* 0x000fe200078e0011 */
[----:B------:R-:W-:-:S07]  /*b340*/  MOV R10, 0xb360 ;  /* 0x0000b360000a7802 */ /* 0x000fce0000000f00 */
[----:B------:R-:W-:Y:S05]  /*b350*/  CALL.REL.NOINC `($__internal_21_$__cuda_sm20_rem_s64) ;  /* 0x0000005c00907944 */ /* 0x000fea0003c00000 */
[----:B------:R-:W-:Y:S01]  /*b360*/  MOV R2, R0 ;  /* 0x0000000000027202 */ /* 0x000fe20000000f00 */
[----:B------:R-:W-:-:S07]  /*b370*/  IMAD.MOV.U32 R3, RZ, RZ, R5 ;  /* 0x000000ffff037224 */ /* 0x000fce00078e0005 */
.L_x_8293:
[----:B------:R-:W-:Y:S05]  /*b380*/  BSYNC.RECONVERGENT B0 ;  /* 0x0000000000007941 */ /* 0x000fea0003800200 */
.L_x_8291:
[----:B------:R-:W0:Y:S02]  /*b390*/  LDC.64 R4, c[0x0][0x3b0] ;  /* 0x0000ec00ff047b82 */ /* 0x000e240000000a00 */
[----:B0-----:R-:W-:-:S06]  /*b3a0*/  IMAD.WIDE.U32 R4, R7, 0x8, R4 ;  /* 0x0000000807047825 */ /* 0x001fcc00078e0004 */
[----:B------:R-:W2:Y:S02]  /*b3b0*/  LDG.E.64 R4, desc[UR36][R4.64] ;  /* 0x0000002404047981 */ /* 0x000ea4000c1e1b00 */
[----:B--2---:R-:W-:Y:S02]  /*b3c0*/  IMAD R3, R3, R4, RZ ;  /* 0x0000000403037224 */ /* 0x004fe400078e02ff */
[----:B------:R-:W-:-:S04]  /*b3d0*/  IMAD.WIDE.U32 R22, R4, R2, R22 ;  /* 0x0000000204167225 */ /* 0x000fc800078e0016 */
[----:B------:R-:W-:-:S05]  /*b3e0*/  IMAD R3, R5, R2, R3 ;  /* 0x0000000205037224 */ /* 0x000fca00078e0203 */
[----:B------:R-:W-:-:S07]  /*b3f0*/  IADD3 R23, PT, PT, R23, R3, RZ ;  /* 0x0000000317177210 */ /* 0x000fce0007ffe0ff */
.L_x_8270:
        /* <DEDUP_REMOVED lines=11> */
.L_x_8296:
        /* <DEDUP_REMOVED lines=21> */
.L_x_8295:
[----:B------:R-:W-:Y:S05]  /*b600*/  BSYNC.RECONVERGENT B8 ;  /* 0x0000000000087941 */ /* 0x000fea0003800200 */
.L_x_8294:
[----:B------:R-:W-:-:S05]  /*b610*/  IADD3 R18, P0, PT, R18, 0x4, RZ ;  /* 0x0000000412127810 */ /* 0x000fca0007f1e0ff */
[----:B------:R-:W-:Y:S01]  /*b620*/  IMAD.X R19, RZ, RZ, R19, P0 ;  /* 0x000000ffff137224 */ /* 0x000fe200000e0613 */
[----:B------:R-:W-:-:S04]  /*b630*/  ISETP.GE.U32.AND P0, PT, R18, R16, PT ;  /* 0x000000101200720c */ /* 0x000fc80003f06070 */
[----:B------:R-:W-:-:S13]  /*b640*/  ISETP.GE.U32.AND.EX P0, PT, R19, R17, PT, P0 ;  /* 0x000000111300720c */ /* 0x000fda0003f06100 */
[----:B------:R-:W-:Y:S05]  /*b650*/  @!P0 BRA `(.L_x_8296) ;  /* 0xfffffffc00948947 */ /* 0x000fea000383ffff */
.L_x_8236:
[----:B------:R-:W-:Y:S05]  /*b660*/  BSYNC.RECONVERGENT B7 ;  /* 0x0000000000077941 */ /* 0x000fea0003800200 */
.L_x_8235:
[----:B------:R-:W-:Y:S01]  /*b670*/  IADD3 R0, PT, PT, R32, 0x180, RZ ;  /* 0x0000018020007810 */ /* 0x000fe20007ffe0ff */
[----:B------:R-:W-:Y:S03]  /*b680*/  BSSY.RECONVERGENT B7, `(.L_x_8297) ;  /* 0x0000392000077945 */ /* 0x000fe60003800200 */
        /* <DEDUP_REMOVED lines=22> */
.L_x_8300:
[----:B------:R-:W-:Y:S05]  /*b7f0*/  BSYNC.RECONVERGENT B8 ;  /* 0x0000000000087941 */ /* 0x000fea0003800200 */
.L_x_8299:
        /* <DEDUP_REMOVED lines=20> */
.L_x_8302:
[----:B------:R-:W-:Y:S05]  /*b940*/  BSYNC.RECONVERGENT B8 ;  /* 0x0000000000087941 */ /* 0x000fea0003800200 */
.L_x_8301:
        /* <DEDUP_REMOVED lines=23> */
.L_x_8304:
[----:B------:R-:W-:Y:S05]  /*bac0*/  BSYNC.RECONVERGENT B8 ;  /* 0x0000000000087941 */ /* 0x000fea0003800200 */
.L_x_8303:
[----:B------:R-:W0:Y:S01]  /*bad0*/  LDCU.64 UR4, c[0x0][0x398] ;  /* 0x00007300ff0477ac */ /* 0x000e220008000a00 */
[----:B------:R-:W-:Y:S02]  /*bae0*/  ISETP.GE.U32.AND P0, PT, R31, 0x7, PT ;  /* 0x000000071f00780c */ /* 0x000fe40003f06070 */
[----:B------:R-:W-:Y:S01]  /*baf0*/  CS2R R22, SRZ ;  /* 0x0000000000167805 */ /* 0x000fe2000001ff00 */
[----:B0-----:R-:W-:Y:S02]  /*bb00*/  IMAD R5, R41, UR4, RZ ;  /* 0x0000000429057c24 */ /* 0x001fe4000f8e02ff */
[----:B------:R-:W-:-:S04]  /*bb10*/  IMAD.WIDE.U32 R2, R40, UR4, RZ ;  /* 0x0000000428027c25 */ /* 0x000fc8000f8e00ff */
[----:B------:R-:W-:Y:S02]  /*bb20*/  IMAD R5, R40, UR5, R5 ;  /* 0x0000000528057c24 */ /* 0x000fe4000f8e0205 */
[----:B------:R-:W-:-:S03]  /*bb30*/  IMAD.MOV.U32 R17, RZ, RZ, R2 ;  /* 0x000000ffff117224 */ /* 0x000fc600078e0002 */
[----:B------:R-:W-:Y:S01]  /*bb40*/  IADD3 R16, PT, PT, R3, R5, RZ ;  /* 0x0000000503107210 */ /* 0x000fe20007ffe0ff */
[----:B------:R-:W-:Y:S06]  /*bb50*/  @!P0 BRA `(.L_x_8305) ;  /* 0x0000001800b08947 */ /* 0x000fec0003800000 */
[----:B------:R-:W0:Y:S01]  /*bb60*/  LDCU UR4, c[0x0][0x3a0] ;  /* 0x00007400ff0477ac */ /* 0x000e220008000800 */
[----:B------:R-:W1:Y:S01]  /*bb70*/  LDC.64 R34, c[0x0][0x3a8] ;  /* 0x0000ea00ff227b82 */ /* 0x000e620000000a00 */
[----:B------:R-:W-:Y:S01]  /*bb80*/  BSSY.RECONVERGENT B0, `(.L_x_8306) ;  /* 0x00001a8000007945 */ /* 0x000fe20003800200 */
[----:B------:R-:W-:Y:S01]  /*bb90*/  CS2R R22, SRZ ;  /* 0x0000000000167805 */ /* 0x000fe2000001ff00 */
[----:B0-----:R-:W-:Y:S02]  /*bba0*/  ULOP3.LUT UR5, UR4, 0xfffffff8, URZ, 0xc0, !UPT ;  /* 0xfffffff804057892 */ /* 0x001fe4000f8ec0ff */
[----:B------:R-:W-:Y:S02]  /*bbb0*/  UIADD3 UR4, UPT, UPT, UR4, -0x4, URZ ;  /* 0xfffffffc04047890 */ /* 0x000fe4000fffe0ff */
[----:B------:R-:W-:-:S04]  /*bbc0*/  UIADD3 UR5, UPT, UPT, -UR5, URZ, URZ ;  /* 0x000000ff05057290 */ /* 0x000fc8000fffe1ff */
[----:B------:R-:W-:Y:S02]  /*bbd0*/  IMAD.U32 R7, RZ, RZ, UR4 ;  /* 0x00000004ff077e24 */ /* 0x000fe4000f8e00ff */
[----:B------:R-:W-:-:S07]  /*bbe0*/  MOV R8, UR5 ;  /* 0x0000000500087c02 */ /* 0x000fce0008000f00 */
.L_x_8331:
        /* <DEDUP_REMOVED lines=27> */
.L_x_8308:
        /* <DEDUP_REMOVED lines=8> */
.L_x_8309:
[----:B------:R-:W-:Y:S05]  /*be20*/  BSYNC.RECONVERGENT B1 ;  /* 0x0000000000017941 */ /* 0x000fea0003800200 */
.L_x_8307:
[----:B------:R-:W0:Y:S01]  /*be30*/  LDC.64 R28, c[0x0][0x3b0] ;  /* 0x0000ec00ff1c7b82 */ /* 0x000e220000000a00 */
[----:B------:R-:W-:-:S05]  /*be40*/  IADD3 R9, PT, PT, R7, 0x2, RZ ;  /* 0x0000000207097810 */ /* 0x000fca0007ffe0ff */
[----:B------:R-:W-:-:S04]  /*be50*/  IMAD.WIDE.U32 R4, R9, 0x8, R34 ;  /* 0x0000000809047825 */ /* 0x000fc800078e0022 */
[----:B0-----:R-:W-:Y:S02]  /*be60*/  IMAD.WIDE.U32 R2, R20, 0x8, R28 ;  /* 0x0000000814027825 */ /* 0x001fe400078e001c */
        /* <DEDUP_REMOVED lines=38> */
.L_x_8311:
        /* <DEDUP_REMOVED lines=8> */
.L_x_8312:
[----:B------:R-:W-:Y:S05]  /*c150*/  BSYNC.RECONVERGENT B1 ;  /* 0x0000000000017941 */ /* 0x000fea0003800200 */
.L_x_8310:
        /* <DEDUP_REMOVED lines=42> */
.L_x_8314:
        /* <DEDUP_REMOVED lines=8> */
.L_x_8315:
[----:B------:R-:W-:Y:S05]  /*c480*/  BSYNC.RECONVERGENT B1 ;  /* 0x0000000000017941 */ /* 0x000fea0003800200 */
.L_x_8313:
        /* <DEDUP_REMOVED lines=42> */
.L_x_8317:
        /* <DEDUP_REMOVED lines=8> */
.L_x_8318:
[----:B------:R-:W-:Y:S05]  /*c7b0*/  BSYNC.RECONVERGENT B1 ;  /* 0x0000000000017941 */ /* 0x000fea0003800200 */
.L_x_8316:
        /* <DEDUP_REMOVED lines=42> */
.L_x_8320:
        /* <DEDUP_REMOVED lines=8> */
.L_x_8321:
[----:B------:R-:W-:Y:S05]  /*cae0*/  BSYNC.RECONVERGENT B1 ;  /* 0x0000000000017941 */ /* 0x000fea0003800200 */
.L_x_8319:
[----:B------:R-:W0:Y:S01]  /*caf0*/  LDC.64 R2, c[0x0][0x3b0] ;  /* 0x0000ec00ff027b82 */ /* 0x000e220000000a00 */
[----:B------:R-:W-:-:S04]  /*cb00*/  VIADD R27, R7, 0xfffffffe ;  /* 0xfffffffe071b7836 */ /* 0x000fc80000000000 */
[----:B------:R-:W-:-:S06]  /*cb10*/  IMAD.WIDE.U32 R20, R27, 0x8, R34 ;  /* 0x000000081b147825 */ /* 0x000fcc00078e0022 */
[----:B------:R-:W2:Y:S01]  /*cb20*/  LDG.E.64 R20, desc[UR36][R20.64] ;  /* 0x0000002414147981 */ /* 0x000ea2000c1e1b00 */
[----:B0-----:R-:W-:-:S06]  /*cb30*/  IMAD.WIDE.U32 R2, R26, 0x8, R2 ;  /* 0x000000081a027825 */ /* 0x001fcc00078e0002 */
        /* <DEDUP_REMOVED lines=38> */
.L_x_8323:
        /* <DEDUP_REMOVED lines=8> */
.L_x_8324:
[----:B------:R-:W-:Y:S05]  /*ce20*/  BSYNC.RECONVERGENT B1 ;  /* 0x0000000000017941 */ /* 0x000fea0003800200 */
.L_x_8322:
        /* <DEDUP_REMOVED lines=44> */
.L_x_8326:
        /* <DEDUP_REMOVED lines=8> */
.L_x_8327:
[----:B------:R-:W-:Y:S05]  /*d170*/  BSYNC.RECONVERGENT B1 ;  /* 0x0000000000017941 */ /* 0x000fea0003800200 */
.L_x_8325:
[----:B------:R-:W0:Y:S01]  /*d180*/  LDC.64 R28, c[0x0][0x3b0] ;  /* 0x0000ec00ff1c7b82 */ /* 0x000e220000000a00 */
[----:B------:R-:W-:-:S04]  /*d190*/  IMAD.WIDE.U32 R4, R9, 0x8, R34 ;  /* 0x0000000809047825 */ /* 0x000fc800078e0022 */
[----:B0-----:R-:W-:Y:S02]  /*d1a0*/  IMAD.WIDE.U32 R2, R23, 0x8, R28 ;  /* 0x0000000817027825 */ /* 0x001fe400078e001c */
        /* <DEDUP_REMOVED lines=40> */
.L_x_8329:
        /* <DEDUP_REMOVED lines=8> */
.L_x_8330:
[----:B------:R-:W-:Y:S05]  /*d4b0*/  BSYNC.RECONVERGENT B1 ;  /* 0x0000000000017941 */ /* 0x000fea0003800200 */
.L_x_8328:
[----:B------:R-:W-:-:S06]  /*d4c0*/  IMAD.WIDE.U32 R28, R9, 0x8, R28 ;  /* 0x00000008091c7825 */ /* 0x000fcc00078e001c */
        /* <DEDUP_REMOVED lines=20> */
.L_x_8306:
[----:B------:R-:W-:-:S07]  /*d610*/  IADD3 R31, PT, PT, R7, 0x3, RZ ;  /* 0x00000003071f7810 */ /* 0x000fce0007ffe0ff */
.L_x_8305:
        /* <DEDUP_REMOVED lines=31> */
.L_x_8335:
        /* <DEDUP_REMOVED lines=8> */
.L_x_8336:
[----:B------:R-:W-:Y:S05]  /*d890*/  BSYNC.RECONVERGENT B0 ;  /* 0x0000000000007941 */ /* 0x000fea0003800200 */
.L_x_8334:
        /* <DEDUP_REMOVED lines=43> */
.L_x_8338:
        /* <DEDUP_REMOVED lines=8> */
.L_x_8339:
[----:B------:R-:W-:Y:S05]  /*dbd0*/  BSYNC.RECONVERGENT B0 ;  /* 0x0000000000007941 */ /* 0x000fea0003800200 */
.L_x_8337:
        /* <DEDUP_REMOVED lines=44> */
.L_x_8341:
        /* <DEDUP_REMOVED lines=8> */
.L_x_8342:
[----:B------:R-:W-:Y:S05]  /*df20*/  BSYNC.RECONVERGENT B0 ;  /* 0x0000000000007941 */ /* 0x000fea0003800200 */
.L_x_8340:
        /* <DEDUP_REMOVED lines=44> */
.L_x_8344:
        /* <DEDUP_REMOVED lines=8> */
.L_x_8345:
[----:B------:R-:W-:Y:S05]  /*e270*/  BSYNC.RECONVERGENT B0 ;  /* 0x0000000000007941 */ /* 0x000fea0003800200 */
.L_x_8343:
        /* <DEDUP_REMOVED lines=17> */
.L_x_8333:
        /* <DEDUP_REMOVED lines=31> */
.L_x_8348:
        /* <DEDUP_REMOVED lines=8> */
.L_x_8349:
[----:B------:R-:W-:Y:S05]  /*e600*/  BSYNC.RECONVERGENT B0 ;  /* 0x0000000000007941 */ /* 0x000fea0003800200 */
.L_x_8347:
        /* <DEDUP_REMOVED lines=43> */
.L_x_8351:
        /* <DEDUP_REMOVED lines=8> */
.L_x_8352:
[----:B------:R-:W-:Y:S05]  /*e940*/  BSYNC.RECONVERGENT B0 ;  /* 0x0000000000007941 */ /* 0x000fea0003800200 */
.L_x_8350:
        /* <DEDUP_REMOVED lines=17> */
.L_x_8346:
        /* <DEDUP_REMOVED lines=31> */
.L_x_8354:
[----:B------:R-:W-:Y:S01]  /*ec50*/  IMAD.MOV.U32 R0, RZ, RZ, R2 ;  /* 0x000000ffff007224 */ /* 0x000fe200078e0002 */
[----:B------:R-:W-:Y:S01]  /*ec60*/  MOV R6, R3 ;  /* 0x0000000300067202 */ /* 0x000fe20000000f00 */
[----:B------:R-:W-:Y:S01]  /*ec70*/  IMAD.MOV.U32 R11, RZ, RZ, R17 ;  /* 0x000000ffff0b7224 */ /* 0x000fe200078e0011 */
[----:B------:R-:W-:-:S07]  /*ec80*/  MOV R10, 0xeca0 ;  /* 0x0000eca0000a7802 */ /* 0x000fce0000000f00 */
[----:B------:R-:W-:Y:S05]  /*ec90*/  CALL.REL.NOINC `($__internal_21_$__cuda_sm20_rem_s64) ;  /* 0x0000002400407944 */ /* 0x000fea0003c00000 */
[----:B------:R-:W-:Y:S01]  /*eca0*/  MOV R2, R0 ;  /* 0x0000000000027202 */ /* 0x000fe20000000f00 */
[----:B------:R-:W-:-:S07]  /*ecb0*/  IMAD.MOV.U32 R3, RZ, RZ, R5 ;  /* 0x000000ffff037224 */ /* 0x000fce00078e0005 */
.L_x_8355:
[----:B------:R-:W-:Y:S05]  /*ecc0*/  BSYNC.RECONVERGENT B0 ;  /* 0x0000000000007941 */ /* 0x000fea0003800200 */
.L_x_8353:
[----:B------:R-:W0:Y:S02]  /*ecd0*/  LDC.64 R4, c[0x0][0x3b0] ;  /* 0x0000ec00ff047b82 */ /* 0x000e240000000a00 */
[----:B0-----:R-:W-:-:S06]  /*ece0*/  IMAD.WIDE.U32 R4, R31, 0x8, R4 ;  /* 0x000000081f047825 */ /* 0x001fcc00078e0004 */
[----:B------:R-:W2:Y:S02]  /*ecf0*/  LDG.E.64 R4, desc[UR36][R4.64] ;  /* 0x0000002404047981 */ /* 0x000ea4000c1e1b00 */
[----:B--2---:R-:W-:Y:S02]  /*ed00*/  IMAD R3, R3, R4, RZ ;  /* 0x0000000403037224 */ /* 0x004fe400078e02ff */
[----:B------:R-:W-:-:S04]  /*ed10*/  IMAD.WIDE.U32 R22, R4, R2, R22 ;  /* 0x0000000204167225 */ /* 0x000fc800078e0016 */
[----:B------:R-:W-:-:S05]  /*ed20*/  IMAD R3, R5, R2, R3 ;  /* 0x0000000205037224 */ /* 0x000fca00078e0203 */
[----:B------:R-:W-:-:S07]  /*ed30*/  IADD3 R23, PT, PT, R23, R3, RZ ;  /* 0x0000000317177210 */ /* 0x000fce0007ffe0ff */
.L_x_8332:
        /* <DEDUP_REMOVED lines=11> */
.L_x_8358:
        /* <DEDUP_REMOVED lines=21> */
.L_x_8357:
[----:B------:R-:W-:Y:S05]  /*ef40*/  BSYNC.RECONVERGENT B8 ;  /* 0x0000000000087941 */ /* 0x000fea0003800200 */
.L_x_8356:
[----:B------:R-:W-:-:S05]  /*ef50*/  IADD3 R18, P0, PT, R18, 0x4, RZ ;  /* 0x0000000412127810 */ /* 0x000fca0007f1e0ff */
[----:B------:R-:W-:Y:S01]  /*ef60*/  IMAD.X R19, RZ, RZ, R19, P0 ;  /* 0x000000ffff137224 */ /* 0x000fe200000e0613 */
[----:B------:R-:W-:-:S04]  /*ef70*/  ISETP.GE.U32.AND P0, PT, R18, R16, PT ;  /* 0x000000101200720c */ /* 0x000fc80003f06070 */
[----:B------:R-:W-:-:S13]  /*ef80*/  ISETP.GE.U32.AND.EX P0, PT, R19, R17, PT, P0 ;  /* 0x000000111300720c */ /* 0x000fda0003f06100 */
[----:B------:R-:W-:Y:S05]  /*ef90*/  @!P0 BRA `(.L_x_8358) ;  /* 0xfffffffc00948947 */ /* 0x000fea000383ffff */
.L_x_8298:
[----:B------:R-:W-:Y:S05]  /*efa0*/  BSYNC.RECONVERGENT B7 ;  /* 0x0000000000077941 */ /* 0x000fea0003800200 */
.L_x_8297:
[----:B------:R-:W-:Y:S05]  /*efb0*/  BRA `(.L_x_8359) ;  /* 0x0000001800a47947 */ /* 0x000fea0003800000 */
.L_x_8110:
[----:B------:R-:W-:Y:S01]  /*efc0*/  ISETP.GE.AND P0, PT, R32, R51, PT ;  /* 0x000000332000720c */ /* 0x000fe20003f06270 */
[----:B------:R-:W-:-:S12]  /*efd0*/  BSSY.RECONVERGENT B7, `(.L_x_8360) ;  /* 0x0000068000077945 */ /* 0x000fd80003800200 */
[----:B------:R-:W-:Y:S05]  /*efe0*/  @P0 BRA `(.L_x_8361) ;  /* 0x0000000400980947 */ /* 0x000fea0003800000 */
        /* <DEDUP_REMOVED lines=20> */
.L_x_8363:
[----:B------:R-:W-:Y:S05]  /*f130*/  BSYNC.RECONVERGENT B8 ;  /* 0x0000000000087941 */ /* 0x000fea0003800200 */
.L_x_8362:
        /* <DEDUP_REMOVED lines=20> */
.L_x_8365:
[----:B------:R-:W-:Y:S05]  /*f280*/  BSYNC.RECONVERGENT B8 ;  /* 0x0000000000087941 */ /* 0x000fea0003800200 */
.L_x_8364:
        /* <DEDUP_REMOVED lines=23> */
.L_x_8367:
[----:B------:R-:W-:Y:S05]  /*f400*/  BSYNC.RECONVERGENT B8 ;  /* 0x0000000000087941 */ /* 0x000fea0003800200 */
.L_x_8366:
        /* <DEDUP_REMOVED lines=9> */
.L_x_8370:
        /* <DEDUP_REMOVED lines=21> */
.L_x_8369:
[----:B------:R-:W-:Y:S05]  /*f5f0*/  BSYNC.RECONVERGENT B8 ;  /* 0x0000000000087941 */ /* 0x000fea0003800200 */
.L_x_8368:
[----:B------:R-:W-:-:S04]  /*f600*/  IADD3 R18, P0, PT, R18, 0x4, RZ ;  /* 0x0000000412127810 */ /* 0x000fc80007f1e0ff */
[----:B------:R-:W-:Y:S02]  /*f610*/  IADD3.X R19, PT, PT, RZ, R19, RZ, P0, !PT ;  /* 0x00000013ff137210 */ /* 0x000fe400007fe4ff */
[----:B------:R-:W-:-:S04]  /*f620*/  ISETP.GE.U32.AND P0, PT, R18, R16, PT ;  /* 0x000000101200720c */ /* 0x000fc80003f06070 */
[----:B------:R-:W-:-:S13]  /*f630*/  ISETP.GE.U32.AND.EX P0, PT, R19, R17, PT, P0 ;  /* 0x000000111300720c */ /* 0x000fda0003f06100 */
[----:B------:R-:W-:Y:S05]  /*f640*/  @!P0 BRA `(.L_x_8370) ;  /* 0xfffffffc00948947 */ /* 0x000fea000383ffff */
.L_x_8361:
[----:B------:R-:W-:Y:S05]  /*f650*/  BSYNC.RECONVERGENT B7 ;  /* 0x0000000000077941 */ /* 0x000fea0003800200 */
.L_x_8360:
        /* <DEDUP_REMOVED lines=24> */
.L_x_8374:
[----:B------:R-:W-:Y:S05]  /*f7e0*/  BSYNC.RECONVERGENT B8 ;  /* 0x0000000000087941 */ /* 0x000fea0003800200 */
.L_x_8373:
        /* <DEDUP_REMOVED lines=20> */
.L_x_8376:
[----:B------:R-:W-:Y:S05]  /*f930*/  BSYNC.RECONVERGENT B8 ;  /* 0x0000000000087941 */ /* 0x000fea0003800200 */
.L_x_8375:
        /* <DEDUP_REMOVED lines=23> */
.L_x_8378:
[----:B------:R-:W-:Y:S05]  /*fab0*/  BSYNC.RECONVERGENT B8 ;  /* 0x0000000000087941 */ /* 0x000fea0003800200 */
.L_x_8377:
        /* <DEDUP_REMOVED lines=9> */
.L_x_8381:
        /* <DEDUP_REMOVED lines=21> */
.L_x_8380:
[----:B------:R-:W-:Y:S05]  /*fca0*/  BSYNC.RECONVERGENT B8 ;  /* 0x0000000000087941 */ /* 0x000fea0003800200 */
.L_x_8379:
[----:B------:R-:W-:-:S04]  /*fcb0*/  IADD3 R18, P0, PT, R18, 0x4, RZ ;  /* 0x0000000412127810 */ /* 0x000fc80007f1e0ff */
[----:B------:R-:W-:Y:S02]  /*fcc0*/  IADD3.X R19, PT, PT, RZ, R19, RZ, P0, !PT ;  /* 0x00000013ff137210 */ /* 0x000fe400007fe4ff */
[----:B------:R-:W-:-:S04]  /*fcd0*/  ISETP.GE.U32.AND P0, PT, R18, R16, PT ;  /* 0x000000101200720c */ /* 0x000fc80003f06070 */
[----:B------:R-:W-:-:S13]  /*fce0*/  ISETP.GE.U32.AND.EX P0, PT, R19, R17, PT, P0 ;  /* 0x000000111300720c */ /* 0x000fda0003f06100 */
[----:B------:R-:W-:Y:S05]  /*fcf0*/  @!P0 BRA `(.L_x_8381) ;  /* 0xfffffffc00948947 */ /* 0x000fea000383ffff */
.L_x_8372:
[----:B------:R-:W-:Y:S05]  /*fd00*/  BSYNC.RECONVERGENT B7 ;  /* 0x0000000000077941 */ /* 0x000fea0003800200 */
.L_x_8371:
        /* <DEDUP_REMOVED lines=24> */
.L_x_8385:
[----:B------:R-:W-:Y:S05]  /*fe90*/  BSYNC.RECONVERGENT B8 ;  /* 0x0000000000087941 */ /* 0x000fea0003800200 */
.L_x_8384:
        /* <DEDUP_REMOVED lines=20> */
.L_x_8387:
[----:B------:R-:W-:Y:S05]  /*ffe0*/  BSYNC.RECONVERGENT B8 ;  /* 0x0000000000087941 */ /* 0x000fea0003800200 */
.L_x_8386:
        /* <DEDUP_REMOVED lines=23> */
.L_x_8389:
[----:B------:R-:W-:Y:S05]  /*10160*/  BSYNC.RECONVERGENT B8 ;  /* 0x0000000000087941 */ /* 0x000fea0003800200 */
.L_x_8388:
        /* <DEDUP_REMOVED lines=9> */
.L_x_8392:
        /* <DEDUP_REMOVED lines=21> */
.L_x_8391:
[----:B------:R-:W-:Y:S05]  /*10350*/  BSYNC.RECONVERGENT B8 ;  /* 0x0000000000087941 */ /* 0x000fea0003800200 */
.L_x_8390:
[----:B------:R-:W-:-:S04]  /*10360*/  IADD3 R18, P0, PT, R18, 0x4, RZ ;  /* 0x0000000412127810 */ /* 0x000fc80007f1e0ff */
[----:B------:R-:W-:Y:S02]  /*10370*/  IADD3.X R19, PT, PT, RZ, R19, RZ, P0, !PT ;  /* 0x00000013ff137210 */ /* 0x000fe400007fe4ff */
[----:B------:R-:W-:-:S04]  /*10380*/  ISETP.GE.U32.AND P0, PT, R18, R16, PT ;  /* 0x000000101200720c */ /* 0x000fc80003f06070 */
[----:B------:R-:W-:-:S13]  /*10390*/  ISETP.GE.U32.AND.EX P0, PT, R19, R17, PT, P0 ;  /* 0x000000111300720c */ /* 0x000fda0003f06100 */
[----:B------:R-:W-:Y:S05]  /*103a0*/  @!P0 BRA `(.L_x_8392) ;  /* 0xfffffffc00948947 */ /* 0x000fea000383ffff */
.L_x_8383:
[----:B------:R-:W-:Y:S05]  /*103b0*/  BSYNC.RECONVERGENT B7 ;  /* 0x0000000000077941 */ /* 0x000fea0003800200 */
.L_x_8382:
[----:B------:R-:W-:-:S04]  /*103c0*/  IADD3 R0, PT, PT, R32, 0x180, RZ ;  /* 0x0000018020007810 */ /* 0x000fc80007ffe0ff */
        /* <DEDUP_REMOVED lines=22> */
.L_x_8394:
[----:B------:R-:W-:Y:S05]  /*10530*/  BSYNC.RECONVERGENT B7 ;  /* 0x0000000000077941 */ /* 0x000fea0003800200 */
.L_x_8393:
        /* <DEDUP_REMOVED lines=20> */
.L_x_8396:
[----:B------:R-:W-:Y:S05]  /*10680*/  BSYNC.RECONVERGENT B7 ;  /* 0x0000000000077941 */ /* 0x000fea0003800200 */
.L_x_8395:
        /* <DEDUP_REMOVED lines=23> */
.L_x_8398:
[----:B------:R-:W-:Y:S05]  /*10800*/  BSYNC.RECONVERGENT B7 ;  /* 0x0000000000077941 */ /* 0x000fea0003800200 */
.L_x_8397:
        /* <DEDUP_REMOVED lines=9> */
.L_x_8401:
        /* <DEDUP_REMOVED lines=21> */
.L_x_8400:
[----:B------:R-:W-:Y:S05]  /*109f0*/  BSYNC.RECONVERGENT B7 ;  /* 0x0000000000077941 */ /* 0x000fea0003800200 */
.L_x_8399:
[----:B------:R-:W-:-:S04]  /*10a00*/  IADD3 R18, P0, PT, R18, 0x4, RZ ;  /* 0x0000000412127810 */ /* 0x000fc80007f1e0ff */
[----:B------:R-:W-:Y:S02]  /*10a10*/  IADD3.X R19, PT, PT, RZ, R19, RZ, P0, !PT ;  /* 0x00000013ff137210 */ /* 0x000fe400007fe4ff */
[----:B------:R-:W-:-:S04]  /*10a20*/  ISETP.GE.U32.AND P0, PT, R18, R16, PT ;  /* 0x000000101200720c */ /* 0x000fc80003f06070 */
[----:B------:R-:W-:-:S13]  /*10a30*/  ISETP.GE.U32.AND.EX P0, PT, R19, R17, PT, P0 ;  /* 0x000000111300720c */ /* 0x000fda0003f06100 */
[----:B------:R-:W-:Y:S05]  /*10a40*/  @!P0 BRA `(.L_x_8401) ;  /* 0xfffffffc00948947 */ /* 0x000fea000383ffff */
.L_x_8359:
[----:B------:R-:W-:Y:S05]  /*10a50*/  BSYNC.RECONVERGENT B6 ;  /* 0x0000000000067941 */ /* 0x000fea0003800200 */
.L_x_8109:
        /* <DEDUP_REMOVED lines=10> */
[----:B------:R0:W-:Y:S01]  /*10b00*/  STG.E desc[UR36][R2.64], RZ ;  /* 0x000000ff02007986 */ /* 0x0001e2000c101924 */
[----:B------:R-:W-:Y:S05]  /*10b10*/  @P0 BRA `(.L_x_8405) ;  /* 0x0000000000300947 */ /* 0x000fea0003800000 */
[----:B0-----:R-:W0:Y:S01]  /*10b20*/  LDC.64 R2, c[0x0][0x3c8] ;  /* 0x0000f200ff027b82 */ /* 0x001e220000000a00 */
[----:B------:R-:W-:Y:S01]  /*10b30*/  LEA R5, R52, R32, 0x9 ;  /* 0x0000002034057211 */ /* 0x000fe200078e48ff */
[----:B------:R-:W-:-:S04]  /*10b40*/  VIADD R32, R32, 0x80 ;  /* 0x0000008020207836 */ /* 0x000fc80000000000 */
[----:B0-----:R-:W-:-:S05]  /*10b50*/  IMAD.WIDE.U32 R2, R5, 0x4, R2 ;  /* 0x0000000405027825 */ /* 0x001fca00078e0002 */
[----:B------:R0:W-:Y:S02]  /*10b60*/  STG.E desc[UR36][R2.64], RZ ;  /* 0x000000ff02007986 */ /* 0x0001e4000c101924 */
.L_x_8404:
[----:B------:R-:W-:Y:S05]  /*10b70*/  BSYNC.RELIABLE B1 ;  /* 0x0000000000017941 */ /* 0x000fea0003800100 */
.L_x_8403:
[----:B------:R-:W-:-:S13]  /*10b80*/  ISETP.GE.AND P0, PT, R32, R51, PT ;  /* 0x000000332000720c */ /* 0x000fda0003f06270 */
[----:B0-----:R-:W0:Y:S01]  /*10b90*/  @!P0 LDC.64 R2, c[0x0][0x3c8] ;  /* 0x0000f200ff028b82 */ /* 0x001e220000000a00 */
[----:B------:R-:W-:Y:S02]  /*10ba0*/  @!P0 LEA R5, R52, R32, 0x9 ;  /* 0x0000002034058211 */ /* 0x000fe400078e48ff */
[----:B------:R-:W-:-:S03]  /*10bb0*/  @!P0 IADD3 R32, PT, PT, R32, 0x80, RZ ;  /* 0x0000008020208810 */ /* 0x000fc60007ffe0ff */
[----:B0-----:R-:W-:-:S05]  /*10bc0*/  @!P0 IMAD.WIDE.U32 R2, R5, 0x4, R2 ;  /* 0x0000000405028825 */ /* 0x001fca00078e0002 */
[----:B------:R1:W-:Y:S02]  /*10bd0*/  @!P0 STG.E desc[UR36][R2.64], RZ ;  /* 0x000000ff02008986 */ /* 0x0003e4000c101924 */
.L_x_8405:
[----:B------:R-:W-:Y:S05]  /*10be0*/  BSYNC.RECONVERGENT B0 ;  /* 0x0000000000007941 */ /* 0x000fea0003800200 */
.L_x_8402:
[----:B------:R-:W-:-:S13]  /*10bf0*/  ISETP.GE.AND P0, PT, R32, R51, PT ;  /* 0x000000332000720c */ /* 0x000fda0003f06270 */
[----:B------:R-:W-:Y:S05]  /*10c00*/  @P0 EXIT ;  /* 0x000000000000094d */ /* 0x000fea0003800000 */
[----:B01----:R-:W0:Y:S01]  /*10c10*/  LDC.64 R2, c[0x0][0x3c8] ;  /* 0x0000f200ff027b82 */ /* 0x003e220000000a00 */
[----:B------:R-:W-:-:S04]  /*10c20*/  IMAD R5, R52, 0x200, R32 ;  /* 0x0000020034057824 */ /* 0x000fc800078e0220 */
[----:B0-----:R-:W-:-:S05]  /*10c30*/  IMAD.WIDE.U32 R2, R5, 0x4, R2 ;  /* 0x0000000405027825 */ /* 0x001fca00078e0002 */
[----:B------:R-:W-:Y:S01]  /*10c40*/  STG.E desc[UR36][R2.64], RZ ;  /* 0x000000ff02007986 */ /* 0x000fe2000c101924 */
[----:B------:R-:W-:Y:S05]  /*10c50*/  EXIT ;  /* 0x000000000000794d */ /* 0x000fea0003800000 */
        .weak           $__internal_20_$__cuda_sm20_div_s64
        .type           $__internal_20_$__cuda_sm20_div_s64,@function
        .size           $__internal_20_$__cuda_sm20_div_s64,($__internal_21_$__cuda_sm20_rem_s64 - $__internal_20_$__cuda_sm20_div_s64)
$__internal_20_$__cuda_sm20_div_s64:
        /* <DEDUP_REMOVED lines=21> */
[----:B------:R-:W-:Y:S02]  /*10db0*/  IADD3 R25, P2, PT, R24, R25, RZ ;  /* 0x0000001918197210 */ /* 0x000fe40007f5e0ff */
[----:B------:R-:W-:-:S03]  /*10dc0*/  IADD3.X R6, PT, PT, R6, R11, RZ, P0, !PT ;  /* 0x0000000b06067210 */ /* 0x000fc600007fe4ff */
[----:B------:R-:W-:Y:S01]  /*10dd0*/  IMAD.WIDE.U32 R10, R25, R12, RZ ;  /* 0x0000000c190a7225 */ /* 0x000fe200078e00ff */
[----:B------:R-:W-:-:S03]  /*10de0*/  IADD3.X R6, PT, PT, RZ, RZ, R6, P2, P1 ;  /* 0x000000ffff067210 */ /* 0x000fc600017e2406 */
[----:B------:R-:W-:Y:S01]  /*10df0*/  IMAD R24, R25, R13, R11 ;  /* 0x0000000d19187224 */ /* 0x000fe200078e020b */
[----:B------:R-:W-:-:S03]  /*10e00*/  IADD3 R11, P0, PT, RZ, -R10, RZ ;  /* 0x8000000aff0b7210 */ /* 0x000fc60007f1e0ff */
[----:B------:R-:W-:Y:S02]  /*10e10*/  IMAD R10, R6, R12, R24 ;  /* 0x0000000c060a7224 */ /* 0x000fe400078e0218 */
[----:B------:R-:W-:-:S04]  /*10e20*/  IMAD.HI.U32 R24, R25, R11, RZ ;  /* 0x0000000b19187227 */ /* 0x000fc800078e00ff */
[----:B------:R-:W-:-:S04]  /*10e30*/  IMAD.X R10, RZ, RZ, ~R10, P0 ;  /* 0x000000ffff0a7224 */ /* 0x000fc800000e0e0a */
[----:B------:R-:W-:-:S04]  /*10e40*/  IMAD.WIDE.U32 R24, P0, R25, R10, R24 ;  /* 0x0000000a19187225 */ /* 0x000fc80007800018 */
[----:B------:R-:W-:Y:S01]  /*10e50*/  IMAD.HI.U32 R11, P1, R6, R11, R24 ;  /* 0x0000000b060b7227 */ /* 0x000fe20007820018 */
[----:B------:R-:W-:-:S03]  /*10e60*/  IADD3 R25, P4, PT, RZ, -R5, RZ ;  /* 0x80000005ff197210 */ /* 0x000fc60007f9e0ff */
[----:B------:R-:W-:Y:S01]  /*10e70*/  IMAD R24, R6, R10, RZ ;  /* 0x0000000a06187224 */ /* 0x000fe200078e02ff */
[----:B------:R-:W-:Y:S02]  /*10e80*/  SEL R25, R25, R5, !P3 ;  /* 0x0000000519197207 */ /* 0x000fe40005800000 */
[----:B------:R-:W-:Y:S02]  /*10e90*/  IADD3.X R5, PT, PT, RZ, ~R4, RZ, P4, !PT ;  /* 0x80000004ff057210 */ /* 0x000fe400027fe4ff */
[----:B------:R-:W-:Y:S01]  /*10ea0*/  IADD3 R24, P2, PT, R24, R11, RZ ;  /* 0x0000000b18187210 */ /* 0x000fe20007f5e0ff */
[----:B------:R-:W-:Y:S01]  /*10eb0*/  IMAD.HI.U32 R11, R6, R10, RZ ;  /* 0x0000000a060b7227 */ /* 0x000fe200078e00ff */
[----:B------:R-:W-:-:S03]  /*10ec0*/  SEL R5, R5, R4, !P3 ;  /* 0x0000000405057207 */ /* 0x000fc60005800000 */
[----:B------:R-:W-:Y:S01]  /*10ed0*/  IMAD.HI.U32 R10, R24, R25, RZ ;  /* 0x00000019180a7227 */ /* 0x000fe200078e00ff */
[----:B------:R-:W-:-:S03]  /*10ee0*/  IADD3.X R6, PT, PT, R11, R6, RZ, P0, !PT ;  /* 0x000000060b067210 */ /* 0x000fc600007fe4ff */
[----:B------:R-:W-:Y:S01]  /*10ef0*/  IMAD.MOV.U32 R11, RZ, RZ, RZ ;  /* 0x000000ffff0b7224 */ /* 0x000fe200078e00ff */
[----:B------:R-:W-:Y:S01]  /*10f00*/  IADD3.X R6, PT, PT, RZ, RZ, R6, P2, P1 ;  /* 0x000000ffff067210 */ /* 0x000fe200017e2406 */
[----:B------:R-:W-:-:S04]  /*10f10*/  IMAD.WIDE.U32 R10, R24, R5, R10 ;  /* 0x00000005180a7225 */ /* 0x000fc800078e000a */
[----:B------:R-:W-:-:S04]  /*10f20*/  IMAD.HI.U32 R24, P0, R6, R25, R10 ;  /* 0x0000001906187227 */ /* 0x000fc8000780000a */
[CC--:B------:R-:W-:Y:S02]  /*10f30*/  IMAD R10, R6.reuse, R5.reuse, RZ ;  /* 0x00000005060a7224 */ /* 0x0c0fe400078e02ff */
[----:B------:R-:W-:-:S03]  /*10f40*/  IMAD.HI.U32 R11, R6, R5, RZ ;  /* 0x00000005060b7227 */ /* 0x000fc600078e00ff */
[----:B------:R-:W-:Y:S02]  /*10f50*/  IADD3 R6, P1, PT, R10, R24, RZ ;  /* 0x000000180a067210 */ /* 0x000fe40007f3e0ff */
[----:B------:R-:W-:-:S03]  /*10f60*/  IADD3.X R24, PT, PT, R11, RZ, RZ, P0, !PT ;  /* 0x000000ff0b187210 */ /* 0x000fc600007fe4ff */
[----:B------:R-:W-:Y:S01]  /*10f70*/  IMAD.WIDE.U32 R10, R6, R12, RZ ;  /* 0x0000000c060a7225 */ /* 0x000fe200078e00ff */
[----:B------:R-:W-:-:S03]  /*10f80*/  IADD3.X R24, PT, PT, RZ, R24, RZ, P1, !PT ;  /* 0x00000018ff187210 */ /* 0x000fc60000ffe4ff */
[----:B------:R-:W-:Y:S01]  /*10f90*/  IMAD R11, R6, R13, R11 ;  /* 0x0000000d060b7224 */ /* 0x000fe200078e020b */
[----:B------:R-:W-:Y:S02]  /*10fa0*/  IADD3 R10, P1, PT, -R10, R25, RZ ;  /* 0x000000190a0a7210 */ /* 0x000fe40007f3e1ff */
[----:B------:R-:W-:Y:S01]  /*10fb0*/  IADD3 R25, P2, PT, R6, 0x1, RZ ;  /* 0x0000000106197810 */ /* 0x000fe20007f5e0ff */
[-C--:B------:R-:W-:Y:S01]  /*10fc0*/  IMAD R11, R24, R12.reuse, R11 ;  /* 0x0000000c180b7224 */ /* 0x080fe200078e020b */
[----:B------:R-:W-:-:S03]  /*10fd0*/  ISETP.GE.U32.AND P0, PT, R10, R12, PT ;  /* 0x0000000c0a00720c */ /* 0x000fc60003f06070 */
[----:B------:R-:W-:Y:S01]  /*10fe0*/  IMAD.X R5, R5, 0x1, ~R11, P1 ;  /* 0x0000000105057824 */ /* 0x000fe200008e0e0b */
[----:B------:R-:W-:-:S04]  /*10ff0*/  IADD3 R11, P1, PT, R10, -R12, RZ ;  /* 0x8000000c0a0b7210 */ /* 0x000fc80007f3e0ff */
[----:B------:R-:W-:-:S04]  /*11000*/  ISETP.GE.U32.AND.EX P0, PT, R5, R13, PT, P0 ;  /* 0x0000000d0500720c */ /* 0x000fc80003f06100 */
[----:B------:R-:W-:Y:S02]  /*11010*/  SEL R30, R11, R10, P0 ;  /* 0x0000000a0b1e7207 */ /* 0x000fe40000000000 */
[----:B------:R-:W-:Y:S02]  /*11020*/  IADD3.X R10, PT, PT, R5, ~R13, RZ, P1, !PT ;  /* 0x8000000d050a7210 */ /* 0x000fe40000ffe4ff */
[----:B------:R-:W-:Y:S02]  /*11030*/  IADD3.X R11, PT, PT, RZ, R24, RZ, P2, !PT ;  /* 0x00000018ff0b7210 */ /* 0x000fe400017fe4ff */
        /* <DEDUP_REMOVED lines=17> */
[----:B------:R-:W-:Y:S02]  /*11150*/  SEL R3, R6, R4, !P1 ;  /* 0x0000000406037207 */ /* 0x000fe40004800000 */
[----:B------:R-:W-:Y:S02]  /*11160*/  MOV R4, R0 ;  /* 0x0000000000047202 */ /* 0x000fe40000000f00 */
[----:B------:R-:W-:-:S02]  /*11170*/  SEL R2, R2, 0xffffffff, P0 ;  /* 0xffffffff02027807 */ /* 0x000fc40000000000 */
[----:B------:R-:W-:Y:S01]  /*11180*/  SEL R3, R3, 0xffffffff, P0 ;  /* 0xffffffff03037807 */ /* 0x000fe20000000000 */
[----:B------:R-:W-:Y:S06]  /*11190*/  RET.REL.NODEC R4 `(_ZN2at6native27unrolled_elementwise_kernelIZZZNS0_67_GLOBAL__N__bb565c37_34_ValidateCompressedIndicesKernel_cu_33a4b88b42_validate_compressed_sparse_indices_kernelILNS2_8CDimNameE1ENS2_18CUDAKernelLauncherENS2_14EmptyVecKernelENS2_8DummyVecELm0EEEvRKNS_6TensorESA_lllENKUlvE1_clEvENKUlvE_clEvEUliiiiiE_St5arrayIPcLm6EELi4E23TrivialOffsetCalculatorILi5EjESH_ILi1EjENS0_6memory15LoadWithoutCastENSK_16StoreWithoutCastEEEviT_T0_T2_T3_T4_T5_) ;  /* 0xfffffeec04987950 */ /* 0x000fec0003c3ffff */
        .weak           $__internal_21_$__cuda_sm20_rem_s64
        .type           $__internal_21_$__cuda_sm20_rem_s64,@function
        .size           $__internal_21_$__cuda_sm20_rem_s64,(.L_x_40041 - $__internal_21_$__cuda_sm20_rem_s64)
$__internal_21_$__cuda_sm20_rem_s64:
        /* <DEDUP_REMOVED lines=27> */
[----:B------:R-:W-:Y:S01]  /*11350*/  IMAD R5, R13, R2, R5 ;  /* 0x000000020d057224 */ /* 0x000fe200078e0205 */
[----:B------:R-:W-:Y:S01]  /*11360*/  IADD3 R4, P4, PT, RZ, -R11, RZ ;  /* 0x8000000bff047210 */ /* 0x000fe20007f9e0ff */
[----:B------:R-:W-:-:S03]  /*11370*/  IMAD.HI.U32 R8, R9, R15, RZ ;  /* 0x0000000f09087227 */ /* 0x000fc600078e00ff */
[----:B------:R-:W-:Y:S01]  /*11380*/  SEL R11, R4, R11, !P1 ;  /* 0x0000000b040b7207 */ /* 0x000fe20004800000 */
        /* <DEDUP_REMOVED lines=41> */
[----:B------:R-:W-:Y:S02]  /*11620*/  MOV R2, R10 ;  /* 0x0000000a00027202 */ /* 0x000fe40000000f00 */
[----:B------:R-:W-:Y:S02]  /*11630*/  ISETP.NE.AND.EX P0, PT, R6, RZ, PT, P0 ;  /* 0x000000ff0600720c */ /* 0x000fe40003f05300 */
[----:B------:R-:W-:Y:S02]  /*11640*/  SEL R5, R4, R5, !P1 ;  /* 0x0000000504057207 */ /* 0x000fe40004800000 */
[----:B------:R-:W-:-:S02]  /*11650*/  SEL R0, R0, 0xffffffff, P0 ;  /* 0xffffffff00007807 */ /* 0x000fc40000000000 */
[----:B------:R-:W-:Y:S01]  /*11660*/  SEL R5, R5, 0xffffffff, P0 ;  /* 0xffffffff05057807 */ /* 0x000fe20000000000 */
[----:B------:R-:W-:Y:S06]  /*11670*/  RET.REL.NODEC R2 `(_ZN2at6native27unrolled_elementwise_kernelIZZZNS0_67_GLOBAL__N__bb565c37_34_ValidateCompressedIndicesKernel_cu_33a4b88b42_validate_compressed_sparse_indices_kernelILNS2_8CDimNameE1ENS2_18CUDAKernelLauncherENS2_14EmptyVecKernelENS2_8DummyVecELm0EEEvRKNS_6TensorESA_lllENKUlvE1_clEvENKUlvE_clEvEUliiiiiE_St5arrayIPcLm6EELi4E23TrivialOffsetCalculatorILi5EjESH_ILi1EjENS0_6memory15LoadWithoutCastENSK_16StoreWithoutCastEEEviT_T0_T2_T3_T4_T5_) ;  /* 0xfffffee802607950 */ /* 0x000fec0003c3ffff */
.L_x_8406:
        /* <DEDUP_REMOVED lines=16> */
.L_x_40041:


//--------------------- .text._ZN2at6native29vectorized_elementwise_kernelILi2EZZZNS0_67_GLOBAL__N__bb565c37_34_ValidateCompressedIndicesKernel_cu_33a4b88b42_validate_compressed_sparse_indices_kernelILNS2_8CDimNameE1ENS2_18CUDAKernelLauncherENS2_14EmptyVecKernelENS2_8DummyVecELm0EEEvRKNS_6TensorESA_lllENKUlvE1_clEvENKUlvE_clEvEUliiiiiE_St5arrayIPcLm6EEEEviT0_T1_ --------------------------
	.section	.text._ZN2at6native29vectorized_elementwise_kernelILi2EZZZNS0_67_GLOBAL__N__bb565c37_34_ValidateCompressedIndicesKernel_cu_33a4b88b42_validate_compressed_sparse_indices_kernelILNS2_8CDimNameE1ENS2_18CUDAKernelLauncherENS2_14EmptyVecKernelENS2_8DummyVecELm0EEEvRKNS_6TensorESA_lllENKUlvE1_clEvENKUlvE_clEvEUliiiiiE_St5arrayIPcLm6EEEEviT0_T1_,"ax",@progbits
	.align	128
        .global         _ZN2at6native29vectorized_elementwise_kernelILi2EZZZNS0_67_GLOBAL__N__bb565c37_34_ValidateCompressedIndicesKernel_cu_33a4b88b42_validate_compressed_sparse_indices_kernelILNS2_8CDimNameE1ENS2_18CUDAKernelLauncherENS2_14EmptyVecKernelENS2_8DummyVecELm0EEEvRKNS_6TensorESA_lllENKUlvE1_clEvENKUlvE_clEvEUliiiiiE_St5arrayIPcLm6EEEEviT0_T1_
        .type           _ZN2at6native29vectorized_elementwise_kernelILi2EZZZNS0_67_GLOBAL__N__bb565c37_34_ValidateCompressedIndicesKernel_cu_33a4b88b42_validate_compressed_sparse_indices_kernelILNS2_8CDimNameE1ENS2_18CUDAKernelLauncherENS2_14EmptyVecKernelENS2_8DummyVecELm0EEEvRKNS_6TensorESA_lllENKUlvE1_clEvENKUlvE_clEvEUliiiiiE_St5arrayIPcLm6EEEEviT0_T1_,@function
        .size           _ZN2at6native29vectorized_elementwise_kernelILi2EZZZNS0_67_GLOBAL__N__bb565c37_34_ValidateCompressedIndicesKernel_cu_33a4b88b42_validate_compressed_sparse_indices_kernelILNS2_8CDimNameE1ENS2_18CUDAKernelLauncherENS2_14EmptyVecKernelENS2_8DummyVecELm0EEEvRKNS_6TensorESA_lllENKUlvE1_clEvENKUlvE_clEvEUliiiiiE_St5arrayIPcLm6EEEEviT0_T1_,(.L_x_40043 - _ZN2at6native29vectorized_elementwise_kernelILi2EZZZNS0_67_GLOBAL__N__bb565c37_34_ValidateCompressedIndicesKernel_cu_33a4b88b42_validate_compressed_sparse_indices_kernelILNS2_8CDimNameE1ENS2_18CUDAKernelLauncherENS2_14EmptyVecKernelENS2_8DummyVecELm0EEEvRKNS_6TensorESA_lllENKUlvE1_clEvENKUlvE_clEvEUliiiiiE_St5arrayIPcLm6EEEEviT0_T1_)
        .other          _ZN2at6native29vectorized_elementwise_kernelILi2EZZZNS0_67_GLOBAL__N__bb565c37_34_ValidateCompressedIndicesKernel_cu_33a4b88b42_validate_compressed_sparse_indices_kernelILNS2_8CDimNameE1ENS2_18CUDAKernelLauncherENS2_14EmptyVecKernelENS2_8DummyVecELm0EEEvRKNS_6TensorESA_lllENKUlvE1_clEvENKUlvE_clEvEUliiiiiE_St5arrayIPcLm6EEEEviT0_T1_,@"STO_CUDA_ENTRY STV_DEFAULT"
_ZN2at6native29vectorized_elementwise_kernelILi2EZZZNS0_67_GLOBAL__N__bb565c37_34_ValidateCompressedIndicesKernel_cu_33a4b88b42_validate_compressed_sparse_indices_kernelILNS2_8CDimNameE1ENS2_18CUDAKernelLauncherENS2_14EmptyVecKernelENS2_8DummyVecELm0EEEvRKNS_6TensorESA_lllENKUlvE1_clEvENKUlvE_clEvEUliiiiiE_St5arrayIPcLm6EEEEviT0_T1_:
.text._ZN2at6native29vectorized_elementwise_kernelILi2EZZZNS0_67_GLOBAL__N__bb565c37_34_ValidateCompressedIndicesKernel_cu_33a4b88b42_validate_compressed_sparse_indices_kernelILNS2_8CDimNameE1ENS2_18CUDAKernelLauncherENS2_14EmptyVecKernelENS2_8DummyVecELm0EEEvRKNS_6TensorESA_lllENKUlvE1_clEvENKUlvE_clEvEUliiiiiE_St5arrayIPcLm6EEEEviT0_T1_:
[----:B------:R-:W0:Y:S01]  /*0000*/  LDC R1, c[0x0][0x37c] ;  /* 0x0000df00ff017b82 */ /* 0x000e220000000800 */
[----:B------:R-:W1:Y:S01]  /*0010*/  S2R R72, SR_CTAID.X ;  /* 0x0000000000487919 */ /* 0x000e620000002500 */
[----:B------:R-:W2:Y:S01]  /*0020*/  LDCU UR4, c[0x0][0x380] ;  /* 0x00007000ff0477ac */ /* 0x000ea20008000800 */
[----:B------:R-:W3:Y:S01]  /*0030*/  LDCU.64 UR36, c[0x0][0x358] ;  /* 0x00006b00ff2477ac */ /* 0x000ee20008000a00 */
[----:B-1----:R-:W-:-:S04]  /*0040*/  SHF.L.U32 R72, R72, 0xa, RZ ;  /* 0x0000000a48487819 */ /* 0x002fc800000006ff */
[----:B--2---:R-:W-:-:S04]  /*0050*/  IADD3 R73, PT, PT, -R72, UR4, RZ ;  /* 0x0000000448497c10 */ /* 0x004fc8000fffe1ff */
[----:B------:R-:W-:-:S13]  /*0060*/  ISETP.GT.U32.AND P0, PT, R73, 0x3ff, PT ;  /* 0x000003ff4900780c */ /* 0x000fda0003f04070 */
[----:B0--3--:R-:W-:Y:S05]  /*0070*/  @P0 BRA `(.L_x_8407) ;  /* 0x000001e400480947 */ /* 0x009fea0003800000 */
[----:B------:R-:W0:Y:S01]  /*0080*/  S2R R30, SR_TID.X ;  /* 0x00000000001e7919 */ /* 0x000e220000002100 */
[----:B------:R-:W1:Y:S08]  /*0090*/  LDC.64 R6, c[0x0][0x3d0] ;  /* 0x0000f400ff067b82 */ /* 0x000e700000000a00 */
[----:B------:R-:W2:Y:S08]  /*00a0*/  LDC.64 R8, c[0x0][0x3d8] ;  /* 0x0000f600ff087b82 */ /* 0x000eb00000000a00 */
[----:B------:R-:W3:Y:S08]  /*00b0*/  LDC.64 R10, c[0x0][0x3e0] ;  /* 0x0000f800ff0a7b82 */ /* 0x000ef00000000a00 */
[----:B------:R-:W4:Y:S08]  /*00c0*/  LDC.64 R12, c[0x0][0x3e8] ;  /* 0x0000fa00ff0c7b82 */ /* 0x000f300000000a00 */
[----:B------:R-:W4:Y:S01]  /*00d0*/  LDC.64 R14, c[0x0][0x3d0] ;  /* 0x0000f400ff0e7b82 */ /* 0x000f220000000a00 */
[----:B0-----:R-:W-:Y:S01]  /*00e0*/  ISETP.GE.U32.AND P2, PT, R30, R73, PT ;  /* 0x000000491e00720c */ /* 0x001fe20003f46070 */
[----:B------:R-:W-:-:S06]  /*00f0*/  IMAD.MOV.U32 R2, RZ, RZ, R30 ;  /* 0x000000ffff027224 */ /* 0x000fcc00078e001e */
[----:B------:R-:W0:Y:S08]  /*0100*/  LDC.64 R20, c[0x0][0x3d8] ;  /* 0x0000f600ff147b82 */ /* 0x000e300000000a00 */
[----:B------:R-:W0:Y:S01]  /*0110*/  LDC.64 R24, c[0x0][0x3e0] ;  /* 0x0000f800ff187b82 */ /* 0x000e220000000a00 */
[----:B------:R-:W-:-:S07]  /*0120*/  @!P2 IADD3 R3, PT, PT, R72, R2, RZ ;  /* 0x000000024803a210 */ /* 0x000fce0007ffe0ff */
[----:B------:R-:W0:Y:S01]  /*0130*/  LDC.64 R26, c[0x0][0x3e8] ;  /* 0x0000fa00ff1a7b82 */ /* 0x000e220000000a00 */
[----:B------:R-:W-:Y:S02]  /*0140*/  HFMA2 R0, -RZ, RZ, 0, 0 ;  /* 0x00000000ff007431 */ /* 0x000fe400000001ff */
[----:B------:R-:W-:Y:S01]  /*0150*/  IMAD.MOV.U32 R18, RZ, RZ, RZ ;  /* 0x000000ffff127224 */ /* 0x000fe200078e00ff */
[----:B------:R-:W-:Y:S01]  /*0160*/  MOV R38, RZ ;  /* 0x000000ff00267202 */ /* 0x000fe20000000f00 */
[----:B------:R-:W-:Y:S01]  /*0170*/  IMAD.MOV.U32 R35, RZ, RZ, RZ ;  /* 0x000000ffff237224 */ /* 0x000fe200078e00ff */
[----:B------:R-:W-:Y:S02]  /*0180*/  CS2R R52, SRZ ;  /* 0x0000000000347805 */ /* 0x000fe4000001ff00 */
[----:B------:R-:W-:Y:S02]  /*0190*/  CS2R R16, SRZ ;  /* 0x0000000000107805 */ /* 0x000fe4000001ff00 */
[----:B------:R-:W-:Y:S01]  /*01a0*/  CS2R R46, SRZ ;  /* 0x00000000002e7805 */ /* 0x000fe2000001ff00 */
[----:B------:R-:W1:Y:S01]  /*01b0*/  @!P2 LDC.64 R4, c[0x0][0x3f0] ;  /* 0x0000fc00ff04ab82 */ /* 0x000e620000000a00 */
[----:B------:R-:W-:-:S02]  /*01c0*/  CS2R R56, SRZ ;  /* 0x0000000000387805 */ /* 0x000fc4000001ff00 */
[----:B------:R-:W-:-:S05]  /*01d0*/  CS2R R50, SRZ ;  /* 0x0000000000327805 */ /* 0x000fca000001ff00 */
[----:B------:R-:W0:Y:S08]  /*01e0*/  LDC.64 R32, c[0x0][0x3d8] ;  /* 0x0000f600ff207b82 */ /* 0x000e300000000a00 */
[----:B------:R-:W0:Y:S01]  /*01f0*/  LDC.64 R22, c[0x0][0x3e8] ;  /* 0x0000fa00ff167b82 */ /* 0x000e220000000a00 */
[----:B------:R-:W-:Y:S02]  /*0200*/  CS2R R64, SRZ ;  /* 0x0000000000407805 */ /* 0x000fe4000001ff00 */
[----:B------:R-:W-:-:S02]  /*0210*/  CS2R R66, SRZ ;  /* 0x0000000000427805 */ /* 0x000fc4000001ff00 */
[----:B------:R-:W-:Y:S02]  /*0220*/  CS2R R54, SRZ ;  /* 0x0000000000367805 */ /* 0x000fe4000001ff00 */
[----:B------:R-:W-:Y:S02]  /*0230*/  CS2R R68, SRZ ;  /* 0x0000000000447805 */ /* 0x000fe4000001ff00 */
[----:B------:R-:W-:Y:S01]  /*0240*/  CS2R R58, SRZ ;  /* 0x00000000003a7805 */ /* 0x000fe2000001ff00 */
[----:B------:R-:W0:Y:S01]  /*0250*/  LDC.64 R40, c[0x0][0x3d8] ;  /* 0x0000f600ff287b82 */ /* 0x000e220000000a00 */
[----:B-1----:R-:W-:Y:S01]  /*0260*/  @!P2 IMAD.WIDE.U32 R4, R3, 0x4, R4 ;  /* 0x000000040304a825 */ /* 0x002fe200078e0004 */
[----:B------:R-:W-:-:S06]  /*0270*/  CS2R R70, SRZ ;  /* 0x0000000000467805 */ /* 0x000fcc000001ff00 */
[----:B------:R-:W1:Y:S01]  /*0280*/  LDC.64 R42, c[0x0][0x3e0] ;  /* 0x0000f800ff2a7b82 */ /* 0x000e620000000a00 */
[----:B------:R2:W4:Y:S01]  /*0290*/  @!P2 LDG.E R19, desc[UR36][R4.64] ;  /* 0x000000240413a981 */ /* 0x000522000c1e1900 */
[----:B------:R-:W-:-:S06]  /*02a0*/  @!P2 VIADD R30, R2, 0x80 ;  /* 0x00000080021ea836 */ /* 0x000fcc0000000000 */
[----:B------:R-:W1:Y:S01]  /*02b0*/  LDC.64 R44, c[0x0][0x3e8] ;  /* 0x0000fa00ff2c7b82 */ /* 0x000e620000000a00 */
[----:B------:R-:W-:Y:S02]  /*02c0*/  ISETP.GE.U32.AND P0, PT, R30, R73, PT ;  /* 0x000000491e00720c */ /* 0x000fe40003f06070 */
[----:B------:R-:W-:Y:S01]  /*02d0*/  CS2R R60, SRZ ;  /* 0x00000000003c7805 */ /* 0x000fe2000001ff00 */
[C---:B--2---:R-:W-:Y:S01]  /*02e0*/  @!P2 IMAD.WIDE.U32 R4, R3.reuse, 0x4, R6 ;  /* 0x000000040304a825 */ /* 0x044fe200078e0006 */
[----:B------:R-:W-:Y:S02]  /*02f0*/  CS2R R74, SRZ ;  /* 0x00000000004a7805 */ /* 0x000fe4000001ff00 */
[----:B------:R-:W-:Y:S02]  /*0300*/  CS2R R62, SRZ ;  /* 0x00000000003e7805 */ /* 0x000fe4000001ff00 */
[----:B------:R-:W-:Y:S01]  /*0310*/  CS2R R76, SRZ ;  /* 0x00000000004c7805 */ /* 0x000fe2000001ff00 */
[C---:B------:R-:W-:Y:S01]  /*0320*/  @!P2 IMAD.WIDE.U32 R6, R3.reuse, 0x4, R8 ;  /* 0x000000040306a825 */ /* 0x040fe200078e0008 */
[----:B------:R2:W5:Y:S01]  /*0330*/  @!P2 LDG.E R0, desc[UR36][R4.64] ;  /* 0x000000240400a981 */ /* 0x000562000c1e1900 */
[----:B------:R-:W1:Y:S01]  /*0340*/  LDCU UR38, c[0x0][0x3a0] ;  /* 0x00007400ff2677ac */ /* 0x000e620008000800 */
[----:B------:R-:W1:Y:S01]  /*0350*/  LDCU.64 UR6, c[0x0][0x398] ;  /* 0x00007300ff0677ac */ /* 0x000e620008000a00 */
[----:B------:R-:W1:Y:S01]  /*0360*/  @!P0 LDC.64 R28, c[0x0][0x3f0] ;  /* 0x0000fc00ff1c8b82 */ /* 0x000e620000000a00 */
[C---:B---3--:R-:W-:Y:S01]  /*0370*/  @!P2 IMAD.WIDE.U32 R8, R3.reuse, 0x4, R10 ;  /* 0x000000040308a825 */ /* 0x048fe200078e000a */
[----:B------:R-:W5:Y:S03]  /*0380*/  @!P2 LDG.E R18, desc[UR36][R6.64] ;  /* 0x000000240612a981 */ /* 0x000f66000c1e1900 */
[----:B----4-:R-:W-:Y:S01]  /*0390*/  @!P2 IMAD.WIDE.U32 R10, R3, 0x4, R12 ;  /* 0x00000004030aa825 */ /* 0x010fe200078e000c */
[----:B------:R-:W-:Y:S01]  /*03a0*/  @!P0 IADD3 R3, PT, PT, R72, R30, RZ ;  /* 0x0000001e48038210 */ /* 0x000fe20007ffe0ff */
[----:B------:R3:W5:Y:S01]  /*03b0*/  @!P2 LDG.E R38, desc[UR36][R8.64] ;  /* 0x000000240826a981 */ /* 0x000762000c1e1900 */
[----:B------:R-:W4:Y:S01]  /*03c0*/  LDC.64 R12, c[0x0][0x3d0] ;  /* 0x0000f400ff0c7b82 */ /* 0x000f220000000a00 */
[----:B------:R-:W-:-:S02]  /*03d0*/  @!P0 VIADD R30, R30, 0x80 ;  /* 0x000000801e1e8836 */ /* 0x000fc40000000000 */
[----:B------:R0:W5:Y:S03]  /*03e0*/  @!P2 LDG.E R35, desc[UR36][R10.64] ;  /* 0x000000240a23a981 */ /* 0x000166000c1e1900 */
[----:B------:R-:W-:Y:S01]  /*03f0*/  ISETP.GE.U32.AND P1, PT, R30, R73, PT ;  /* 0x000000491e00720c */ /* 0x000fe20003f26070 */
[C---:B--2---:R-:W-:Y:S01]  /*0400*/  @!P0 IMAD.WIDE.U32 R4, R3.reuse, 0x4, R14 ;  /* 0x0000000403048825 */ /* 0x044fe200078e000e */
[----:B---3--:R-:W2:Y:S03]  /*0410*/  LDC.64 R8, c[0x0][0x3e0] ;  /* 0x0000f800ff087b82 */ /* 0x008ea60000000a00 */
[C---:B0-----:R-:W-:Y:S01]  /*0420*/  @!P0 IMAD.WIDE.U32 R6, R3.reuse, 0x4, R20 ;  /* 0x0000000403068825 */ /* 0x041fe200078e0014 */
[----:B------:R4:W5:Y:S03]  /*0430*/  @!P0 LDG.E R53, desc[UR36][R4.64] ;  /* 0x0000002404358981 */ /* 0x000966000c1e1900 */
[C---:B------:R-:W-:Y:S01]  /*0440*/  @!P0 IMAD.WIDE.U32 R24, R3.reuse, 0x4, R24 ;  /* 0x0000000403188825 */ /* 0x040fe200078e0018 */
[----:B------:R-:W5:Y:S01]  /*0450*/  @!P0 LDG.E R52, desc[UR36][R6.64] ;  /* 0x0000002406348981 */ /* 0x000f62000c1e1900 */
[----:B------:R-:W0:Y:S02]  /*0460*/  LDC.64 R10, c[0x0][0x3e8] ;  /* 0x0000fa00ff0a7b82 */ /* 0x000e240000000a00 */
[C---:B------:R-:W-:Y:S01]  /*0470*/  @!P0 IMAD.WIDE.U32 R26, R3.reuse, 0x4, R26 ;  /* 0x00000004031a8825 */ /* 0x040fe200078e001a */
[----:B------:R-:W5:Y:S03]  /*0480*/  @!P0 LDG.E R47, desc[UR36][R24.64] ;  /* 0x00000024182f8981 */ /* 0x000f66000c1e1900 */
[----:B-1----:R-:W-:Y:S01]  /*0490*/  @!P0 IMAD.WIDE.U32 R28, R3, 0x4, R28 ;  /* 0x00000004031c8825 */ /* 0x002fe200078e001c */
[----:B------:R1:W5:Y:S01]  /*04a0*/  @!P0 LDG.E R46, desc[UR36][R26.64] ;  /* 0x000000241a2e8981 */ /* 0x000362000c1e1900 */
[----:B------:R-:W1:Y:S02]  /*04b0*/  @!P1 LDC.64 R36, c[0x0][0x3f0] ;  /* 0x0000fc00ff249b82 */ /* 0x000e640000000a00 */
[----:B------:R-:W-:Y:S01]  /*04c0*/  @!P1 IMAD.IADD R3, R72, 0x1, R30 ;  /* 0x0000000148039824 */ /* 0x000fe200078e021e */
[----:B------:R-:W-:-:S04]  /*04d0*/  @!P1 IADD3 R30, PT, PT, R30, 0x80, RZ ;  /* 0x000000801e1e9810 */ /* 0x000fc80007ffe0ff */
[----:B------:R-:W-:Y:S01]  /*04e0*/  ISETP.GE.U32.AND P6, PT, R30, R73, PT ;  /* 0x000000491e00720c */ /* 0x000fe20003fc6070 */
[C---:B----4-:R-:W-:Y:S01]  /*04f0*/  @!P1 IMAD.WIDE.U32 R4, R3.reuse, 0x4, R12 ;  /* 0x0000000403049825 */ /* 0x050fe200078e000c */
[----:B------:R-:W3:Y:S04]  /*0500*/  LDC.64 R14, c[0x0][0x3d8] ;  /* 0x0000f600ff0e7b82 */ /* 0x000ee80000000a00 */
[----:B------:R0:W5:Y:S04]  /*0510*/  @!P1 LDG.E R57, desc[UR36][R4.64] ;  /* 0x0000002404399981 */ /* 0x000168000c1e1900 */
[----:B------:R-:W4:Y:S03]  /*0520*/  LDC.64 R12, c[0x0][0x3d0] ;  /* 0x0000f400ff0c7b82 */ /* 0x000f260000000a00 */
[----:B------:R-:W-:Y:S01]  /*0530*/  @!P6 IMAD.IADD R31, R72, 0x1, R30 ;  /* 0x00000001481fe824 */ /* 0x000fe200078e021e */
[----:B------:R-:W-:Y:S01]  /*0540*/  @!P6 IADD3 R30, PT, PT, R30, 0x80, RZ ;  /* 0x000000801e1ee810 */ /* 0x000fe20007ffe0ff */
[----:B-1----:R-:W-:-:S03]  /*0550*/  @!P1 IMAD.WIDE.U32 R26, R3, 0x4, R36 ;  /* 0x00000004031a9825 */ /* 0x002fc600078e0024 */
[----:B------:R-:W1:Y:S01]  /*0560*/  LDC.64 R20, c[0x0][0x3e0] ;  /* 0x0000f800ff147b82 */ /* 0x000e620000000a00 */
[----:B0-----:R-:W-:-:S07]  /*0570*/  @!P1 IMAD.WIDE.U32 R4, R3, 0x4, R10 ;  /* 0x0000000403049825 */ /* 0x001fce00078e000a */
[----:B------:R-:W0:Y:S01]  /*0580*/  @!P6 LDC.64 R24, c[0x0][0x3f0] ;  /* 0x0000fc00ff18eb82 */ /* 0x000e220000000a00 */
[----:B------:R2:W5:Y:S07]  /*0590*/  @!P1 LDG.E R50, desc[UR36][R4.64] ;  /* 0x0000002404329981 */ /* 0x00056e000c1e1900 */
[----:B------:R-:W4:Y:S08]  /*05a0*/  LDC.64 R6, c[0x0][0x3e0] ;  /* 0x0000f800ff067b82 */ /* 0x000f300000000a00 */
[----:B------:R-:W4:Y:S08]  /*05b0*/  LDC.64 R10, c[0x0][0x3d0] ;  /* 0x0000f400ff0a7b82 */ /* 0x000f300000000a00 */
[----:B--2---:R-:W2:Y:S01]  /*05c0*/  LDC.64 R4, c[0x0][0x3e8] ;  /* 0x0000fa00ff047b82 */ /* 0x004ea20000000a00 */
[----:B------:R-:W-:-:S05]  /*05d0*/  @!P1 IMAD.WIDE.U32 R32, R3, 0x4, R32 ;  /* 0x0000000403209825 */ /* 0x000fca00078e0020 */
[----:B------:R3:W5:Y:S01]  /*05e0*/  @!P1 LDG.E R56, desc[UR36][R32.64] ;  /* 0x0000002420389981 */ /* 0x000762000c1e1900 */
[----:B-1----:R-:W-:-:S04]  /*05f0*/  @!P6 IMAD.WIDE.U32 R20, R31, 0x4, R20 ;  /* 0x000000041f14e825 */ /* 0x002fc800078e0014 */
[C---:B------:R-:W-:Y:S01]  /*0600*/  @!P6 IMAD.WIDE.U32 R22, R31.reuse, 0x4, R22 ;  /* 0x000000041f16e825 */ /* 0x040fe200078e0016 */
[----:B------:R1:W5:Y:S03]  /*0610*/  @!P6 LDG.E R55, desc[UR36][R20.64] ;  /* 0x000000241437e981 */ /* 0x000366000c1e1900 */
[C---:B---3--:R-:W-:Y:S01]  /*0620*/  @!P6 IMAD.WIDE.U32 R32, R31.reuse, 0x4, R14 ;  /* 0x000000041f20e825 */ /* 0x048fe200078e000e */
[----:B------:R-:W5:Y:S03]  /*0630*/  @!P6 LDG.E R54, desc[UR36][R22.64] ;  /* 0x000000241636e981 */ /* 0x000f66000c1e1900 */
[----:B0-----:R-:W-:Y:S01]  /*0640*/  @!P6 IMAD.WIDE.U32 R24, R31, 0x4, R24 ;  /* 0x000000041f18e825 */ /* 0x001fe200078e0018 */
[----:B------:R-:W5:Y:S01]  /*0650*/  @!P6 LDG.E R64, desc[UR36][R32.64] ;  /* 0x000000242040e981 */ /* 0x000f62000c1e1900 */
[----:B-1----:R-:W0:Y:S03]  /*0660*/  LDC.64 R20, c[0x0][0x3d0] ;  /* 0x0000f400ff147b82 */ /* 0x002e260000000a00 */
[----:B------:R-:W3:Y:S04]  /*0670*/  @!P1 LDG.E R15, desc[UR36][R26.64] ;  /* 0x000000241a0f9981 */ /* 0x000ee8000c1e1900 */
[----:B------:R1:W3:Y:S02]  /*0680*/  @!P6 LDG.E R14, desc[UR36][R24.64] ;  /* 0x00000024180ee981 */ /* 0x0002e4000c1e1900 */
[----:B-1----:R-:W1:Y:S01]  /*0690*/  LDC.64 R24, c[0x0][0x3d0] ;  /* 0x0000f400ff187b82 */ /* 0x002e620000000a00 */
[----:B------:R-:W-:-:S02]  /*06a0*/  @!P2 SHF.R.S32.HI R17, RZ, 0x1f, R19 ;  /* 0x0000001fff11a819 */ /* 0x000fc40000011413 */
[----:B------:R-:W-:Y:S02]  /*06b0*/  @!P2 MOV R16, R19 ;  /* 0x000000130010a202 */ /* 0x000fe40000000f00 */
[----:B------:R-:W-:Y:S01]  /*06c0*/  ISETP.GE.U32.AND P2, PT, R30, R73, PT ;  /* 0x000000491e00720c */ /* 0x000fe20003f46070 */
[----:B------:R2:W3:-:S12]  /*06d0*/  @!P0 LDG.E R19, desc[UR36][R28.64] ;  /* 0x000000241c138981 */ /* 0x0004d8000c1e1900 */
[----:B------:R-:W-:Y:S01]  /*06e0*/  @!P2 IMAD.IADD R37, R72, 0x1, R30 ;  /* 0x000000014825a824 */ /* 0x000fe200078e021e */
[----:B------:R-:W-:-:S04]  /*06f0*/  @!P2 IADD3 R30, PT, PT, R30, 0x80, RZ ;  /* 0x000000801e1ea810 */ /* 0x000fc80007ffe0ff */
[----:B------:R-:W-:Y:S01]  /*0700*/  ISETP.GE.U32.AND P3, PT, R30, R73, PT ;  /* 0x000000491e00720c */ /* 0x000fe20003f66070 */
[----:B--2---:R-:W-:Y:S02]  /*0710*/  @!P1 IMAD.WIDE.U32 R28, R3, 0x4, R8 ;  /* 0x00000004031c9825 */ /* 0x004fe400078e0008 */
[----:B------:R-:W2:Y:S03]  /*0720*/  LDC.64 R8, c[0x0][0x3d8] ;  /* 0x0000f600ff087b82 */ /* 0x000ea60000000a00 */
[----:B------:R4:W5:Y:S07]  /*0730*/  @!P1 LDG.E R51, desc[UR36][R28.64] ;  /* 0x000000241c339981 */ /* 0x00096e000c1e1900 */
[----:B------:R-:W-:Y:S01]  /*0740*/  @!P3 IMAD.IADD R39, R72, 0x1, R30 ;  /* 0x000000014827b824 */ /* 0x000fe200078e021e */
[----:B------:R-:W0:Y:S01]  /*0750*/  @!P3 LDC.64 R22, c[0x0][0x3f0] ;  /* 0x0000fc00ff16bb82 */ /* 0x000e220000000a00 */
[----:B----4-:R-:W-:Y:S01]  /*0760*/  @!P6 IMAD.WIDE.U32 R28, R31, 0x4, R12 ;  /* 0x000000041f1ce825 */ /* 0x010fe200078e000c */
[----:B------:R-:W-:-:S06]  /*0770*/  @!P3 IADD3 R30, PT, PT, R30, 0x80, RZ ;  /* 0x000000801e1eb810 */ /* 0x000fcc0007ffe0ff */
[----:B------:R-:W4:Y:S01]  /*0780*/  @!P2 LDC.64 R12, c[0x0][0x3f0] ;  /* 0x0000fc00ff0cab82 */ /* 0x000f220000000a00 */
[----:B------:R-:W-:Y:S01]  /*0790*/  ISETP.GE.U32.AND P4, PT, R30, R73, PT ;  /* 0x000000491e00720c */ /* 0x000fe20003f86070 */
[----:B------:R2:W5:Y:S01]  /*07a0*/  @!P6 LDG.E R67, desc[UR36][R28.64] ;  /* 0x000000241c43e981 */ /* 0x000562000c1e1900 */
[----:B------:R-:W-:-:S04]  /*07b0*/  @!P2 IMAD.WIDE.U32 R32, R37, 0x4, R6 ;  /* 0x000000042520a825 */ /* 0x000fc800078e0006 */
[C---:B------:R-:W-:Y:S01]  /*07c0*/  @!P2 IMAD.WIDE.U32 R26, R37.reuse, 0x4, R10 ;  /* 0x00000004251aa825 */ /* 0x040fe200078e000a */
[----:B------:R-:W5:Y:S01]  /*07d0*/  @!P2 LDG.E R59, desc[UR36][R32.64] ;  /* 0x00000024203ba981 */ /* 0x000f62000c1e1900 */
[----:B------:R-:W1:Y:S02]  /*07e0*/  LDC.64 R10, c[0x0][0x3e0] ;  /* 0x0000f800ff0a7b82 */ /* 0x000e640000000a00 */
[C---:B------:R-:W-:Y:S01]  /*07f0*/  @!P2 IMAD.WIDE.U32 R6, R37.reuse, 0x4, R4 ;  /* 0x000000042506a825 */ /* 0x040fe200078e0004 */
[----:B------:R4:W5:Y:S03]  /*0800*/  @!P2 LDG.E R69, desc[UR36][R26.64] ;  /* 0x000000241a45a981 */ /* 0x000966000c1e1900 */
[----:B------:R-:W-:Y:S01]  /*0810*/  @!P4 IMAD.IADD R31, R72, 0x1, R30 ;  /* 0x00000001481fc824 */ /* 0x000fe200078e021e */
[----:B------:R-:W-:Y:S01]  /*0820*/  @!P4 IADD3 R30, PT, PT, R30, 0x80, RZ ;  /* 0x000000801e1ec810 */ /* 0x000fe20007ffe0ff */
[----:B--2---:R-:W-:Y:S01]  /*0830*/  @!P2 IMAD.WIDE.U32 R28, R37, 0x4, R8 ;  /* 0x00000004251ca825 */ /* 0x004fe200078e0008 */
[----:B------:R-:W5:Y:S01]  /*0840*/  @!P2 LDG.E R58, desc[UR36][R6.64] ;  /* 0x00000024063aa981 */ /* 0x000f62000c1e1900 */
[----:B------:R-:W2:Y:S01]  /*0850*/  LDC.64 R8, c[0x0][0x3e8] ;  /* 0x0000fa00ff087b82 */ /* 0x000ea20000000a00 */
[----:B------:R-:W-:-:S02]  /*0860*/  ISETP.GE.U32.AND P5, PT, R30, R73, PT ;  /* 0x000000491e00720c */ /* 0x000fc40003fa6070 */
[----:B------:R0:W5:Y:S01]  /*0870*/  @!P2 LDG.E R68, desc[UR36][R28.64] ;  /* 0x000000241c44a981 */ /* 0x000162000c1e1900 */
[----:B----4-:R-:W-:-:S04]  /*0880*/  @!P2 IMAD.WIDE.U32 R36, R37, 0x4, R12 ;  /* 0x000000042524a825 */ /* 0x010fc800078e000c */
[----:B------:R-:W4:Y:S01]  /*0890*/  LDC.64 R12, c[0x0][0x3d8] ;  /* 0x0000f600ff0c7b82 */ /* 0x000f220000000a00 */
[----:B------:R1:W3:Y:S07]  /*08a0*/  @!P2 LDG.E R3, desc[UR36][R36.64] ;  /* 0x000000242403a981 */ /* 0x0002ee000c1e1900 */
[----:B------:R-:W2:Y:S08]  /*08b0*/  LDC.64 R26, c[0x0][0x3d8] ;  /* 0x0000f600ff1a7b82 */ /* 0x000eb00000000a00 */
[----:B0-----:R-:W0:Y:S08]  /*08c0*/  LDC.64 R28, c[0x0][0x3e0] ;  /* 0x0000f800ff1c7b82 */ /* 0x001e300000000a00 */
[----:B------:R-:W0:Y:S08]  /*08d0*/  @!P4 LDC.64 R4, c[0x0][0x3f0] ;  /* 0x0000fc00ff04cb82 */ /* 0x000e300000000a00 */
[----:B------:R-:W0:Y:S01]  /*08e0*/  @!P5 LDC.64 R6, c[0x0][0x3f0] ;  /* 0x0000fc00ff06db82 */ /* 0x000e220000000a00 */
[----:B----4-:R-:W-:-:S07]  /*08f0*/  @!P3 IMAD.WIDE.U32 R12, R39, 0x4, R12 ;  /* 0x00000004270cb825 */ /* 0x010fce00078e000c */
[----:B------:R-:W4:Y:S01]  /*0900*/  LDC.64 R32, c[0x0][0x3e8] ;  /* 0x0000fa00ff207b82 */ /* 0x000f220000000a00 */
[----:B------:R2:W5:Y:S07]  /*0910*/  @!P3 LDG.E R70, desc[UR36][R12.64] ;  /* 0x000000240c46b981 */ /* 0x00056e000c1e1900 */
[----:B-1----:R-:W1:Y:S01]  /*0920*/  LDC.64 R36, c[0x0][0x3d0] ;  /* 0x0000f400ff247b82 */ /* 0x002e620000000a00 */
[----:B------:R-:W-:-:S04]  /*0930*/  @!P3 IMAD.WIDE.U32 R10, R39, 0x4, R10 ;  /* 0x00000004270ab825 */ /* 0x000fc800078e000a */
[----:B--2---:R-:W-:Y:S01]  /*0940*/  @!P3 IMAD.WIDE.U32 R8, R39, 0x4, R8 ;  /* 0x000000042708b825 */ /* 0x004fe200078e0008 */
[----:B------:R-:W5:Y:S03]  /*0950*/  @!P3 LDG.E R61, desc[UR36][R10.64] ;  /* 0x000000240a3db981 */ /* 0x000f66000c1e1900 */
[----:B------:R-:W-:Y:S01]  /*0960*/  @!P4 IMAD.WIDE.U32 R12, R31, 0x4, R24 ;  /* 0x000000041f0cc825 */ /* 0x000fe200078e0018 */
[----:B------:R2:W5:Y:S03]  /*0970*/  @!P3 LDG.E R60, desc[UR36][R8.64] ;  /* 0x00000024083cb981 */ /* 0x000566000c1e1900 */
[C---:B------:R-:W-:Y:S01]  /*0980*/  @!P3 IMAD.WIDE.U32 R20, R39.reuse, 0x4, R20 ;  /* 0x000000042714b825 */ /* 0x040fe200078e0014 */
[----:B------:R0:W5:Y:S03]  /*0990*/  @!P4 LDG.E R75, desc[UR36][R12.64] ;  /* 0x000000240c4bc981 */ /* 0x000166000c1e1900 */
[----:B------:R-:W-:Y:S01]  /*09a0*/  @!P5 IMAD.IADD R25, R72, 0x1, R30 ;  /* 0x000000014819d824 */ /* 0x000fe200078e021e */
[----:B------:R0:W5:Y:S01]  /*09b0*/  @!P3 LDG.E R71, desc[UR36][R20.64] ;  /* 0x000000241447b981 */ /* 0x000162000c1e1900 */
[----:B------:R-:W-:-:S04]  /*09c0*/  @!P3 IMAD.WIDE.U32 R22, R39, 0x4, R22 ;  /* 0x000000042716b825 */ /* 0x000fc800078e0016 */
[C---:B--2---:R-:W-:Y:S02]  /*09d0*/  @!P4 IMAD.WIDE.U32 R8, R31.reuse, 0x4, R26 ;  /* 0x000000041f08c825 */ /* 0x044fe400078e001a */
[----:B------:R-:W2:Y:S02]  /*09e0*/  @!P3 LDG.E R22, desc[UR36][R22.64] ;  /* 0x000000241616b981 */ /* 0x000ea4000c1e1900 */
[C---:B0-----:R-:W-:Y:S02]  /*09f0*/  @!P4 IMAD.WIDE.U32 R10, R31.reuse, 0x4, R28 ;  /* 0x000000041f0ac825 */ /* 0x041fe400078e001c */
[----:B------:R0:W5:Y:S02]  /*0a00*/  @!P4 LDG.E R74, desc[UR36][R8.64] ;  /* 0x00000024084ac981 */ /* 0x000164000c1e1900 */
[----:B------:R-:W-:Y:S02]  /*0a10*/  @!P4 IMAD.WIDE.U32 R12, R31, 0x4, R4 ;  /* 0x000000041f0cc825 */ /* 0x000fe400078e0004 */
[----:B------:R0:W5:Y:S02]  /*0a20*/  @!P4 LDG.E R63, desc[UR36][R10.64] ;  /* 0x000000240a3fc981 */ /* 0x000164000c1e1900 */
[----:B------:R-:W-:-:S02]  /*0a30*/  @!P5 IMAD.WIDE.U32 R20, R25, 0x4, R6 ;  /* 0x000000041914d825 */ /* 0x000fc400078e0006 */
[----:B------:R0:W2:Y:S02]  /*0a40*/  @!P4 LDG.E R23, desc[UR36][R12.64] ;  /* 0x000000240c17c981 */ /* 0x0000a4000c1e1900 */
[----:B----4-:R-:W-:Y:S02]  /*0a50*/  @!P4 IMAD.WIDE.U32 R4, R31, 0x4, R32 ;  /* 0x000000041f04c825 */ /* 0x010fe400078e0020 */
[----:B------:R-:W4:Y:S02]  /*0a60*/  @!P5 LDG.E R21, desc[UR36][R20.64] ;  /* 0x000000241415d981 */ /* 0x000f24000c1e1900 */
[C---:B-1----:R-:W-:Y:S02]  /*0a70*/  @!P5 IMAD.WIDE.U32 R6, R25.reuse, 0x4, R36 ;  /* 0x000000041906d825 */ /* 0x042fe400078e0024 */
[----:B------:R1:W5:Y:S02]  /*0a80*/  @!P4 LDG.E R62, desc[UR36][R4.64] ;  /* 0x00000024043ec981 */ /* 0x000364000c1e1900 */
[----:B0-----:R-:W-:-:S02]  /*0a90*/  @!P5 IMAD.WIDE.U32 R8, R25, 0x4, R40 ;  /* 0x000000041908d825 */ /* 0x001fc400078e0028 */
[----:B------:R1:W5:Y:S02]  /*0aa0*/  @!P5 LDG.E R77, desc[UR36][R6.64] ;  /* 0x00000024064dd981 */ /* 0x000364000c1e1900 */
[C---:B------:R-:W-:Y:S02]  /*0ab0*/  @!P5 IMAD.WIDE.U32 R10, R25.reuse, 0x4, R42 ;  /* 0x00000004190ad825 */ /* 0x040fe400078e002a */
[----:B------:R1:W5:Y:S02]  /*0ac0*/  @!P5 LDG.E R76, desc[UR36][R8.64] ;  /* 0x00000024084cd981 */ /* 0x000364000c1e1900 */
[----:B------:R-:W-:Y:S02]  /*0ad0*/  @!P5 IMAD.WIDE.U32 R12, R25, 0x4, R44 ;  /* 0x00000004190cd825 */ /* 0x000fe400078e002c */
[----:B------:R1:W5:Y:S04]  /*0ae0*/  @!P5 LDG.E R66, desc[UR36][R10.64] ;  /* 0x000000240a42d981 */ /* 0x000368000c1e1900 */
[----:B------:R1:W5:Y:S01]  /*0af0*/  @!P5 LDG.E R65, desc[UR36][R12.64] ;  /* 0x000000240c41d981 */ /* 0x000362000c1e1900 */
[----:B------:R-:W-:Y:S01]  /*0b00*/  CS2R R30, SRZ ;  /* 0x00000000001e7805 */ /* 0x000fe2000001ff00 */
[----:B------:R-:W-:-:S02]  /*0b10*/  UIADD3 UR4, UPT, UPT, UR38, -0x1, URZ ;  /* 0xffffffff26047890 */ /* 0x000fc4000fffe0ff */
[----:B------:R-:W-:Y:S02]  /*0b20*/  UISETP.GT.U32.AND UP1, UPT, UR6, URZ, UPT ;  /* 0x000000ff0600728c */ /* 0x000fe4000bf24070 */
[----:B------:R-:W-:Y:S02]  /*0b30*/  UISETP.GT.AND UP0, UPT, UR4, -0x1, UPT ;  /* 0xffffffff0400788c */ /* 0x000fe4000bf04270 */
[----:B------:R-:W-:Y:S02]  /*0b40*/  ULOP3.LUT UR39, UR38, 0x7, URZ, 0xc0, !UPT ;  /* 0x0000000726277892 */ /* 0x000fe4000f8ec0ff */
[----:B------:R-:W-:Y:S02]  /*0b50*/  UISETP.GT.AND.EX UP0, UPT, UR7, URZ, UP0, UP1 ;  /* 0x000000ff0700728c */ /* 0x000fe40008704310 */
[----:B------:R-:W-:Y:S01]  /*0b60*/  ULOP3.LUT UR38, UR38, 0x3, URZ, 0xc0, !UPT ;  /* 0x0000000326267892 */ /* 0x000fe2000f8ec0ff */
[----:B------:R-:W-:Y:S01]  /*0b70*/  IMAD.U32 R34, RZ, RZ, UR4 ;  /* 0x00000004ff227e24 */ /* 0x000fe2000f8e00ff */
[----:B------:R-:W-:Y:S01]  /*0b80*/  UP2UR UR40, UPR, URZ, 0x1 ;  /* 0x00000001ff287883 */ /* 0x000fe20008000000 */
[----:B------:R-:W-:Y:S01]  /*0b90*/  BSSY.RECONVERGENT B6, `(.L_x_8408) ;  /* 0x00003ba000067945 */ /* 0x000fe20003800200 */
[----:B------:R-:W-:Y:S01]  /*0ba0*/  UIADD3 UR41, UPT, UPT, UR38, -0x1, URZ ;  /* 0xffffffff26297890 */ /* 0x000fe2000fffe0ff */
[----:B------:R-:W-:-:S02]  /*0bb0*/  CS2R R32, SRZ ;  /* 0x0000000000207805 */ /* 0x000fc4000001ff00 */
[----:B------:R-:W-:Y:S02]  /*0bc0*/  CS2R R36, SRZ ;  /* 0x0000000000247805 */ /* 0x000fe4000001ff00 */
[----:B------:R-:W-:Y:S02]  /*0bd0*/  CS2R R40, SRZ ;  /* 0x0000000000287805 */ /* 0x000fe4000001ff00 */
[----:B------:R-:W-:Y:S02]  /*0be0*/  CS2R R42, SRZ ;  /* 0x00000000002a7805 */ /* 0x000fe4000001ff00 */
[----:B------:R-:W-:Y:S02]  /*0bf0*/  CS2R R44, SRZ ;  /* 0x00000000002c7805 */ /* 0x000fe4000001ff00 */
[----:B------:R-:W-:Y:S02]  /*0c00*/  CS2R R48, SRZ ;  /* 0x0000000000307805 */ /* 0x000fe4000001ff00 */
[--C-:B---3--:R-:W-:Y:S01]  /*0c10*/  @!P1 SHF.R.S32.HI R33, RZ, 0x1f, R15.reuse ;  /* 0x0000001fff219819 */ /* 0x108fe2000001140f */
[----:B------:R-:W-:Y:S01]  /*0c20*/  @!P1 IMAD.MOV.U32 R32, RZ, RZ, R15 ;  /* 0x000000ffff209224 */ /* 0x000fe200078e000f */
[----:B------:R-:W-:-:S02]  /*0c30*/  @!P6 SHF.R.S32.HI R37, RZ, 0x1f, R14 ;  /* 0x0000001fff25e819 */ /* 0x000fc4000001140e */
[----:B------:R-:W-:Y:S02]  /*0c40*/  @!P6 MOV R36, R14 ;  /* 0x0000000e0024e202 */ /* 0x000fe40000000f00 */
[----:B------:R-:W-:Y:S02]  /*0c50*/  @!P0 SHF.R.S32.HI R31, RZ, 0x1f, R19 ;  /* 0x0000001fff1f8819 */ /* 0x000fe40000011413 */
[----:B------:R-:W-:Y:S02]  /*0c60*/  @!P0 MOV R30, R19 ;  /* 0x00000013001e8202 */ /* 0x000fe40000000f00 */
[----:B------:R-:W-:Y:S02]  /*0c70*/  ISETP.GE.U32.AND P0, PT, R2, R73, PT ;  /* 0x000000490200720c */ /* 0x000fe40003f06070 */
[--C-:B------:R-:W-:Y:S01]  /*0c80*/  @!P2 SHF.R.S32.HI R41, RZ, 0x1f, R3.reuse ;  /* 0x0000001fff29a819 */ /* 0x100fe20000011403 */
[----:B------:R-:W-:Y:S01]  /*0c90*/  @!P2 IMAD.MOV.U32 R40, RZ, RZ, R3 ;  /* 0x000000ffff28a224 */ /* 0x000fe200078e0003 */
[----:B--2---:R-:W-:-:S02]  /*0ca0*/  @!P3 SHF.R.S32.HI R43, RZ, 0x1f, R22 ;  /* 0x0000001fff2bb819 */ /* 0x004fc40000011416 */
[----:B------:R-:W-:Y:S02]  /*0cb0*/  @!P3 MOV R42, R22 ;  /* 0x00000016002ab202 */ /* 0x000fe40000000f00 */
[----:B------:R-:W-:Y:S02]  /*0cc0*/  @!P4 SHF.R.S32.HI R45, RZ, 0x1f, R23 ;  /* 0x0000001fff2dc819 */ /* 0x000fe40000011417 */
[----:B------:R-:W-:Y:S02]  /*0cd0*/  @!P4 MOV R44, R23 ;  /* 0x00000017002cc202 */ /* 0x000fe40000000f00 */
[--C-:B----4-:R-:W-:Y:S01]  /*0ce0*/  @!P5 SHF.R.S32.HI R49, RZ, 0x1f, R21.reuse ;  /* 0x0000001fff31d819 */ /* 0x110fe20000011415 */
[----:B------:R-:W-:Y:S01]  /*0cf0*/  @!P5 IMAD.MOV.U32 R48, RZ, RZ, R21 ;  /* 0x000000ffff30d224 */ /* 0x000fe200078e0015 */
[----:B-1----:R-:W-:Y:S06]  /*0d00*/  @P0 BRA `(.L_x_8409) ;  /* 0x0000003800880947 */ /* 0x002fec0003800000 */
        /* <DEDUP_REMOVED lines=20> */
.L_x_8411:
[----:B------:R-:W-:Y:S05]  /*0e50*/  BSYNC.RECONVERGENT B7 ;  /* 0x0000000000077941 */ /* 0x000fea0003800200 */
.L_x_8410:
        /* <DEDUP_REMOVED lines=20> */
.L_x_8413:
[----:B------:R-:W-:Y:S05]  /*0fa0*/  BSYNC.RECONVERGENT B7 ;  /* 0x0000000000077941 */ /* 0x000fea0003800200 */
.L_x_8412:
        /* <DEDUP_REMOVED lines=23> */
.L_x_8415:
[----:B------:R-:W-:Y:S05]  /*1120*/  BSYNC.RECONVERGENT B7 ;  /* 0x0000000000077941 */ /* 0x000fea0003800200 */
.L_x_8414:
        /* <DEDUP_REMOVED lines=9> */
[----:B------:R-:W-:Y:S02]  /*11c0*/  HFMA2 R13, -RZ, RZ, 0, 0 ;  /* 0x00000000ff0d7431 */ /* 0x000fe400000001ff */
[----:B------:R-:W-:Y:S01]  /*11d0*/  IMAD.MOV.U32 R12, RZ, RZ, R4 ;  /* 0x000000ffff0c7224 */ /* 0x000fe200078e0004 */
[----:B------:R-:W-:Y:S01]  /*11e0*/  IADD3 R7, PT, PT, R5, R3, RZ ;  /* 0x0000000305077210 */ /* 0x000fe20007ffe0ff */
[----:B------:R-:W-:Y:S01]  /*11f0*/  IMAD.MOV.U32 R22, RZ, RZ, RZ ;  /* 0x000000ffff167224 */ /* 0x000fe200078e00ff */
[----:B------:R-:W-:-:S07]  /*1200*/  MOV R4, R34 ;  /* 0x0000002200047202 */ /* 0x000fce0000000f00 */
        /* <DEDUP_REMOVED lines=10> */
.L_x_8443:
        /* <DEDUP_REMOVED lines=28> */
.L_x_8420:
[----:B------:R-:W-:Y:S01]  /*1470*/  MOV R8, R12 ;  /* 0x0000000c00087202 */ /* 0x000fe20000000f00 */
[----:B------:R-:W-:Y:S01]  /*1480*/  IMAD.MOV.U32 R6, RZ, RZ, R20 ;  /* 0x000000ffff067224 */ /* 0x000fe200078e0014 */
[----:B------:R-:W-:Y:S02]  /*1490*/  MOV R5, R21 ;  /* 0x0000001500057202 */ /* 0x000fe40000000f00 */
[----:B------:R-:W-:-:S07]  /*14a0*/  MOV R0, 0x14c0 ;  /* 0x000014c000007802 */ /* 0x000fce0000000f00 */
[----:B------:R-:W-:Y:S05]  /*14b0*/  CALL.REL.NOINC `($__internal_22_$__cuda_sm20_div_s64) ;  /* 0x000003a400f47944 */ /* 0x000fea0003c00000 */
[----:B------:R-:W-:Y:S01]  /*14c0*/  IMAD.MOV.U32 R16, RZ, RZ, R6 ;  /* 0x000000ffff107224 */ /* 0x000fe200078e0006 */
[----:B------:R-:W-:-:S07]  /*14d0*/  MOV R17, R5 ;  /* 0x0000000500117202 */ /* 0x000fce0000000f00 */
.L_x_8421:
[----:B------:R-:W-:Y:S05]  /*14e0*/  BSYNC.RECONVERGENT B1 ;  /* 0x0000000000017941 */ /* 0x000fea0003800200 */
.L_x_8419:
        /* <DEDUP_REMOVED lines=12> */
[----:B------:R-:W-:Y:S01]  /*15b0*/  IMAD.WIDE.U32 R6, R20, R15, R6 ;  /* 0x0000000f14067225 */ /* 0x000fe200078e0006 */
[----:B------:R-:W-:-:S03]  /*15c0*/  MOV R22, R13 ;  /* 0x0000000d00167202 */ /* 0x000fc60000000f00 */
        /* <DEDUP_REMOVED lines=30> */
.L_x_8423:
[----:B------:R-:W-:Y:S01]  /*17b0*/  MOV R8, R16 ;  /* 0x0000001000087202 */ /* 0x000fe20000000f00 */
[----:B------:R-:W-:Y:S01]  /*17c0*/  IMAD.MOV.U32 R7, RZ, RZ, R17 ;  /* 0x000000ffff077224 */ /* 0x000fe200078e0011 */
[----:B------:R-:W-:Y:S01]  /*17d0*/  MOV R6, R18 ;  /* 0x0000001200067202 */ /* 0x000fe20000000f00 */
[----:B------:R-:W-:Y:S01]  /*17e0*/  IMAD.MOV.U32 R5, RZ, RZ, R19 ;  /* 0x000000ffff057224 */ /* 0x000fe200078e0013 */
[----:B------:R-:W-:-:S07]  /*17f0*/  MOV R0, 0x1810 ;  /* 0x0000181000007802 */ /* 0x000fce0000000f00 */
[----:B------:R-:W-:Y:S05]  /*1800*/  CALL.REL.NOINC `($__internal_22_$__cuda_sm20_div_s64) ;  /* 0x000003a400207944 */ /* 0x000fea0003c00000 */
[----:B------:R-:W-:Y:S01]  /*1810*/  MOV R20, R6 ;  /* 0x0000000600147202 */ /* 0x000fe20000000f00 */
[----:B------:R-:W-:-:S07]  /*1820*/  IMAD.MOV.U32 R21, RZ, RZ, R5 ;  /* 0x000000ffff157224 */ /* 0x000fce00078e0005 */
.L_x_8424:
[----:B------:R-:W-:Y:S05]  /*1830*/  BSYNC.RECONVERGENT B1 ;  /* 0x0000000000017941 */ /* 0x000fea0003800200 */
.L_x_8422:
        /* <DEDUP_REMOVED lines=44> */
.L_x_8426:
[----:B------:R-:W-:Y:S01]  /*1b00*/  IMAD.MOV.U32 R8, RZ, RZ, R20 ;  /* 0x000000ffff087224 */ /* 0x000fe200078e0014 */
[----:B------:R-:W-:Y:S01]  /*1b10*/  MOV R7, R21 ;  /* 0x0000001500077202 */ /* 0x000fe20000000f00 */
[----:B------:R-:W-:Y:S01]  /*1b20*/  IMAD.MOV.U32 R6, RZ, RZ, R12 ;  /* 0x000000ffff067224 */ /* 0x000fe200078e000c */
[----:B------:R-:W-:Y:S02]  /*1b30*/  MOV R5, R13 ;  /* 0x0000000d00057202 */ /* 0x000fe40000000f00 */
[----:B------:R-:W-:-:S07]  /*1b40*/  MOV R0, 0x1b60 ;  /* 0x00001b6000007802 */ /* 0x000fce0000000f00 */
[----:B------:R-:W-:Y:S05]  /*1b50*/  CALL.REL.NOINC `($__internal_22_$__cuda_sm20_div_s64) ;  /* 0x000003a0004c7944 */ /* 0x000fea0003c00000 */
[----:B------:R-:W-:Y:S01]  /*1b60*/  IMAD.MOV.U32 R18, RZ, RZ, R6 ;  /* 0x000000ffff127224 */ /* 0x000fe200078e0006 */
[----:B------:R-:W-:-:S07]  /*1b70*/  MOV R19, R5 ;  /* 0x0000000500137202 */ /* 0x000fce0000000f00 */
.L_x_8427:
[----:B------:R-:W-:Y:S05]  /*1b80*/  BSYNC.RECONVERGENT B1 ;  /* 0x0000000000017941 */ /* 0x000fea0003800200 */
.L_x_8425:
        /* <DEDUP_REMOVED lines=43> */
.L_x_8429:
        /* <DEDUP_REMOVED lines=8> */
.L_x_8430:
[----:B------:R-:W-:Y:S05]  /*1ec0*/  BSYNC.RECONVERGENT B1 ;  /* 0x0000000000017941 */ /* 0x000fea0003800200 */
.L_x_8428:
        /* <DEDUP_REMOVED lines=44> */
.L_x_8432:
        /* <DEDUP_REMOVED lines=8> */
.L_x_8433:
[----:B------:R-:W-:Y:S05]  /*2210*/  BSYNC.RECONVERGENT B1 ;  /* 0x0000000000017941 */ /* 0x000fea0003800200 */
.L_x_8431:
        /* <DEDUP_REMOVED lines=44> */
.L_x_8435:
        /* <DEDUP_REMOVED lines=8> */
.L_x_8436:
[----:B------:R-:W-:Y:S05]  /*2560*/  BSYNC.RECONVERGENT B1 ;  /* 0x0000000000017941 */ /* 0x000fea0003800200 */
.L_x_8434:
        /* <DEDUP_REMOVED lines=44> */
.L_x_8438:
        /* <DEDUP_REMOVED lines=8> */
.L_x_8439:
[----:B------:R-:W-:Y:S05]  /*28b0*/  BSYNC.RECONVERGENT B1 ;  /* 0x0000000000017941 */ /* 0x000fea0003800200 */
.L_x_8437:
        /* <DEDUP_REMOVED lines=35> */
[----:B------:R-:W-:Y:S02]  /*2af0*/  IMAD.MOV R5, RZ, RZ, -R12 ;  /* 0x000000ffff057224 */ /* 0x000fe400078e0a0c */
[----:B------:R-:W-:Y:S02]  /*2b00*/  IMAD.MOV.U32 R7, RZ, RZ, RZ ;  /* 0x000000ffff077224 */ /* 0x000fe400078e00ff */
        /* <DEDUP_REMOVED lines=8> */
.L_x_8441:
        /* <DEDUP_REMOVED lines=8> */
.L_x_8442:
[----:B------:R-:W-:Y:S05]  /*2c10*/  BSYNC.RECONVERGENT B1 ;  /* 0x0000000000017941 */ /* 0x000fea0003800200 */
.L_x_8440:
        /* <DEDUP_REMOVED lines=22> */
.L_x_8418:
[----:B------:R-:W-:-:S07]  /*2d80*/  VIADD R4, R4, 0x3 ;  /* 0x0000000304047836 */ /* 0x000fce0000000000 */
.L_x_8417:
        /* <DEDUP_REMOVED lines=31> */
.L_x_8446:
[----:B------:R-:W-:Y:S01]  /*2f80*/  MOV R8, R12 ;  /* 0x0000000c00087202 */ /* 0x000fe20000000f00 */
[----:B------:R-:W-:Y:S01]  /*2f90*/  IMAD.MOV.U32 R6, RZ, RZ, R20 ;  /* 0x000000ffff067224 */ /* 0x000fe200078e0014 */
[----:B------:R-:W-:Y:S02]  /*2fa0*/  MOV R5, R21 ;  /* 0x0000001500057202 */ /* 0x000fe40000000f00 */
[----:B------:R-:W-:-:S07]  /*2fb0*/  MOV R0, 0x2fd0 ;  /* 0x00002fd000007802 */ /* 0x000fce0000000f00 */
[----:B------:R-:W-:Y:S05]  /*2fc0*/  CALL.REL.NOINC `($__internal_22_$__cuda_sm20_div_s64) ;  /* 0x0000038c00307944 */ /* 0x000fea0003c00000 */
[----:B------:R-:W-:Y:S01]  /*2fd0*/  IMAD.MOV.U32 R18, RZ, RZ, R6 ;  /* 0x000000ffff127224 */ /* 0x000fe200078e0006 */
[----:B------:R-:W-:-:S07]  /*2fe0*/  MOV R19, R5 ;  /* 0x0000000500137202 */ /* 0x000fce0000000f00 */
.L_x_8447:
[----:B------:R-:W-:Y:S05]  /*2ff0*/  BSYNC.RECONVERGENT B0 ;  /* 0x0000000000007941 */ /* 0x000fea0003800200 */
.L_x_8445:
        /* <DEDUP_REMOVED lines=44> */
.L_x_8449:
        /* <DEDUP_REMOVED lines=8> */
.L_x_8450:
[----:B------:R-:W-:Y:S05]  /*3340*/  BSYNC.RECONVERGENT B0 ;  /* 0x0000000000007941 */ /* 0x000fea0003800200 */
.L_x_8448:
        /* <DEDUP_REMOVED lines=44> */
.L_x_8452:
        /* <DEDUP_REMOVED lines=8> */
.L_x_8453:
[----:B------:R-:W-:Y:S05]  /*3690*/  BSYNC.RECONVERGENT B0 ;  /* 0x0000000000007941 */ /* 0x000fea0003800200 */
.L_x_8451:
        /* <DEDUP_REMOVED lines=44> */
.L_x_8455:
        /* <DEDUP_REMOVED lines=8> */
.L_x_8456:
[----:B------:R-:W-:Y:S05]  /*39e0*/  BSYNC.RECONVERGENT B0 ;  /* 0x0000000000007941 */ /* 0x000fea0003800200 */
.L_x_8454:
        /* <DEDUP_REMOVED lines=16> */
.L_x_8444:
[----:B------:R-:W-:-:S09]  /*3af0*/  UISETP.NE.AND UP0, UPT, UR38, URZ, UPT ;  /* 0x000000ff2600728c */ /* 0x000fd2000bf05270 */
[----:B------:R-:W-:Y:S05]  /*3b00*/  BRA.U !UP0, `(.L_x_8416) ;  /* 0x0000000908707547 */ /* 0x000fea000b800000 */
[----:B------:R-:W-:-:S09]  /*3b10*/  UISETP.NE.AND UP0, UPT, UR41, URZ, UPT ;  /* 0x000000ff2900728c */ /* 0x000fd2000bf05270 */
        /* <DEDUP_REMOVED lines=28> */
.L_x_8459:
[----:B------:R-:W-:Y:S01]  /*3ce0*/  MOV R8, R12 ;  /* 0x0000000c00087202 */ /* 0x000fe20000000f00 */
[----:B------:R-:W-:Y:S01]  /*3cf0*/  IMAD.MOV.U32 R6, RZ, RZ, R20 ;  /* 0x000000ffff067224 */ /* 0x000fe200078e0014 */
[----:B------:R-:W-:Y:S02]  /*3d00*/  MOV R5, R21 ;  /* 0x0000001500057202 */ /* 0x000fe40000000f00 */
[----:B------:R-:W-:-:S07]  /*3d10*/  MOV R0, 0x3d30 ;  /* 0x00003d3000007802 */ /* 0x000fce0000000f00 */
[----:B------:R-:W-:Y:S05]  /*3d20*/  CALL.REL.NOINC `($__internal_22_$__cuda_sm20_div_s64) ;  /* 0x0000037c00d87944 */ /* 0x000fea0003c00000 */
[----:B------:R-:W-:Y:S01]  /*3d30*/  IMAD.MOV.U32 R16, RZ, RZ, R6 ;  /* 0x000000ffff107224 */ /* 0x000fe200078e0006 */
[----:B------:R-:W-:-:S07]  /*3d40*/  MOV R17, R5 ;  /* 0x0000000500117202 */ /* 0x000fce0000000f00 */
.L_x_8460:
[----:B------:R-:W-:Y:S05]  /*3d50*/  BSYNC.RECONVERGENT B0 ;  /* 0x0000000000007941 */ /* 0x000fea0003800200 */
.L_x_8458:
        /* <DEDUP_REMOVED lines=44> */
.L_x_8462:
        /* <DEDUP_REMOVED lines=8> */
.L_x_8463:
[----:B------:R-:W-:Y:S05]  /*40a0*/  BSYNC.RECONVERGENT B0 ;  /* 0x0000000000007941 */ /* 0x000fea0003800200 */
.L_x_8461:
        /* <DEDUP_REMOVED lines=16> */
.L_x_8457:
        /* <DEDUP_REMOVED lines=31> */
.L_x_8465:
[----:B------:R-:W-:Y:S01]  /*43a0*/  MOV R3, R8 ;  /* 0x0000000800037202 */ /* 0x000fe20000000f00 */
[----:B------:R-:W-:Y:S01]  /*43b0*/  IMAD.MOV.U32 R0, RZ, RZ, R9 ;  /* 0x000000ffff007224 */ /* 0x000fe200078e0009 */
[----:B------:R-:W-:Y:S01]  /*43c0*/  MOV R25, R12 ;  /* 0x0000000c00197202 */ /* 0x000fe20000000f00 */
[----:B------:R-:W-:Y:S01]  /*43d0*/  IMAD.MOV.U32 R14, RZ, RZ, R7 ;  /* 0x000000ffff0e7224 */ /* 0x000fe200078e0007 */
[----:B------:R-:W-:-:S07]  /*43e0*/  MOV R5, 0x4400 ;  /* 0x0000440000057802 */ /* 0x000fce0000000f00 */
[----:B------:R-:W-:Y:S05]  /*43f0*/  CALL.REL.NOINC `($__internal_23_$__cuda_sm20_rem_s64) ;  /* 0x0000037c00747944 */ /* 0x000fea0003c00000 */
[----:B------:R-:W-:Y:S01]  /*4400*/  MOV R6, R0 ;  /* 0x0000000000067202 */ /* 0x000fe20000000f00 */
[----:B------:R-:W-:-:S07]  /*4410*/  IMAD.MOV.U32 R7, RZ, RZ, R3 ;  /* 0x000000ffff077224 */ /* 0x000fce00078e0003 */
.L_x_8466:
[----:B------:R-:W-:Y:S05]  /*4420*/  BSYNC.RECONVERGENT B0 ;  /* 0x0000000000007941 */ /* 0x000fea0003800200 */
.L_x_8464:
        /* <DEDUP_REMOVED lines=10> */
.L_x_8416:
        /* <DEDUP_REMOVED lines=11> */
.L_x_8469:
        /* <DEDUP_REMOVED lines=21> */
.L_x_8468:
[----:B------:R-:W-:Y:S05]  /*46d0*/  BSYNC.RECONVERGENT B7 ;  /* 0x0000000000077941 */ /* 0x000fea0003800200 */
.L_x_8467:
[----:B------:R-:W-:-:S04]  /*46e0*/  IADD3 R18, P0, PT, R18, 0x4, RZ ;  /* 0x0000000412127810 */ /* 0x000fc80007f1e0ff */
[----:B------:R-:W-:Y:S02]  /*46f0*/  IADD3.X R19, PT, PT, RZ, R19, RZ, P0, !PT ;  /* 0x00000013ff137210 */ /* 0x000fe400007fe4ff */
[----:B------:R-:W-:-:S04]  /*4700*/  ISETP.GE.U32.AND P0, PT, R18, R16, PT ;  /* 0x000000101200720c */ /* 0x000fc80003f06070 */
[----:B------:R-:W-:-:S13]  /*4710*/  ISETP.GE.U32.AND.EX P0, PT, R19, R17, PT, P0 ;  /* 0x000000111300720c */ /* 0x000fda0003f06100 */
[----:B------:R-:W-:Y:S05]  /*4720*/  @!P0 BRA `(.L_x_8469) ;  /* 0xfffffffc00948947 */ /* 0x000fea000383ffff */
.L_x_8409:
[----:B------:R-:W-:Y:S05]  /*4730*/  BSYNC.RECONVERGENT B6 ;  /* 0x0000000000067941 */ /* 0x000fea0003800200 */
.L_x_8408:
        /* <DEDUP_REMOVED lines=24> */
.L_x_8473:
[----:B------:R-:W-:Y:S05]  /*48c0*/  BSYNC.RECONVERGENT B7 ;  /* 0x0000000000077941 */ /* 0x000fea0003800200 */
.L_x_8472:
        /* <DEDUP_REMOVED lines=20> */
.L_x_8475:
[----:B------:R-:W-:Y:S05]  /*4a10*/  BSYNC.RECONVERGENT B7 ;  /* 0x0000000000077941 */ /* 0x000fea0003800200 */
.L_x_8474:
        /* <DEDUP_REMOVED lines=23> */
.L_x_8477:
[----:B------:R-:W-:Y:S05]  /*4b90*/  BSYNC.RECONVERGENT B7 ;  /* 0x0000000000077941 */ /* 0x000fea0003800200 */
.L_x_8476:
        /* <DEDUP_REMOVED lines=24> */
.L_x_8505:
        /* <DEDUP_REMOVED lines=28> */
.L_x_8482:
[----:B------:R-:W-:Y:S01]  /*4ee0*/  MOV R8, R12 ;  /* 0x0000000c00087202 */ /* 0x000fe20000000f00 */
[----:B------:R-:W-:Y:S01]  /*4ef0*/  IMAD.MOV.U32 R6, RZ, RZ, R20 ;  /* 0x000000ffff067224 */ /* 0x000fe200078e0014 */
[----:B------:R-:W-:Y:S02]  /*4f00*/  MOV R5, R21 ;  /* 0x0000001500057202 */ /* 0x000fe40000000f00 */
[----:B------:R-:W-:-:S07]  /*4f10*/  MOV R0, 0x4f30 ;  /* 0x00004f3000007802 */ /* 0x000fce0000000f00 */
[----:B------:R-:W-:Y:S05]  /*4f20*/  CALL.REL.NOINC `($__internal_22_$__cuda_sm20_div_s64) ;  /* 0x0000036c00587944 */ /* 0x000fea0003c00000 */
[----:B------:R-:W-:Y:S01]  /*4f30*/  IMAD.MOV.U32 R16, RZ, RZ, R6 ;  /* 0x000000ffff107224 */ /* 0x000fe200078e0006 */
[----:B------:R-:W-:-:S07]  /*4f40*/  MOV R17, R5 ;  /* 0x0000000500117202 */ /* 0x000fce0000000f00 */
.L_x_8483:
[----:B------:R-:W-:Y:S05]  /*4f50*/  BSYNC.RECONVERGENT B1 ;  /* 0x0000000000017941 */ /* 0x000fea0003800200 */
.L_x_8481:
        /* <DEDUP_REMOVED lines=44> */
.L_x_8485:
        /* <DEDUP_REMOVED lines=8> */
.L_x_8486:
[----:B------:R-:W-:Y:S05]  /*52a0*/  BSYNC.RECONVERGENT B1 ;  /* 0x0000000000017941 */ /* 0x000fea0003800200 */
.L_x_8484:
        /* <DEDUP_REMOVED lines=44> */
.L_x_8488:
        /* <DEDUP_REMOVED lines=8> */
.L_x_8489:
[----:B------:R-:W-:Y:S05]  /*55f0*/  BSYNC.RECONVERGENT B1 ;  /* 0x0000000000017941 */ /* 0x000fea0003800200 */
.L_x_8487:
        /* <DEDUP_REMOVED lines=43> */
.L_x_8491:
        /* <DEDUP_REMOVED lines=8> */
.L_x_8492:
[----:B------:R-:W-:Y:S05]  /*5930*/  BSYNC.RECONVERGENT B1 ;  /* 0x0000000000017941 */ /* 0x000fea0003800200 */
.L_x_8490:
        /* <DEDUP_REMOVED lines=44> */
.L_x_8494:
        /* <DEDUP_REMOVED lines=8> */
.L_x_8495:
[----:B------:R-:W-:Y:S05]  /*5c80*/  BSYNC.RECONVERGENT B1 ;  /* 0x0000000000017941 */ /* 0x000fea0003800200 */
.L_x_8493:
        /* <DEDUP_REMOVED lines=44> */
.L_x_8497:
        /* <DEDUP_REMOVED lines=8> */
.L_x_8498:
[----:B------:R-:W-:Y:S05]  /*5fd0*/  BSYNC.RECONVERGENT B1 ;  /* 0x0000000000017941 */ /* 0x000fea0003800200 */
.L_x_8496:
        /* <DEDUP_REMOVED lines=44> */
.L_x_8500:
        /* <DEDUP_REMOVED lines=8> */
.L_x_8501:
[----:B------:R-:W-:Y:S05]  /*6320*/  BSYNC.RECONVERGENT B1 ;  /* 0x0000000000017941 */ /* 0x000fea0003800200 */
.L_x_8499:
        /* <DEDUP_REMOVED lines=45> */
.L_x_8503:
        /* <DEDUP_REMOVED lines=8> */
.L_x_8504:
[----:B------:R-:W-:Y:S05]  /*6680*/  BSYNC.RECONVERGENT B1 ;  /* 0x0000000000017941 */ /* 0x000fea0003800200 */
.L_x_8502:
        /* <DEDUP_REMOVED lines=22> */
.L_x_8480:
[----:B------:R-:W-:-:S07]  /*67f0*/  VIADD R4, R4, 0x3 ;  /* 0x0000000304047836 */ /* 0x000fce0000000000 */
.L_x_8479:
        /* <DEDUP_REMOVED lines=31> */
.L_x_8508:
[----:B------:R-:W-:Y:S01]  /*69f0*/  MOV R8, R12 ;  /* 0x0000000c00087202 */ /* 0x000fe20000000f00 */
[----:B------:R-:W-:Y:S01]  /*6a00*/  IMAD.MOV.U32 R6, RZ, RZ, R20 ;  /* 0x000000ffff067224 */ /* 0x000fe200078e0014 */
[----:B------:R-:W-:Y:S02]  /*6a10*/  MOV R5, R21 ;  /* 0x0000001500057202 */ /* 0x000fe40000000f00 */
[----:B------:R-:W-:-:S07]  /*6a20*/  MOV R0, 0x6a40 ;  /* 0x00006a4000007802 */ /* 0x000fce0000000f00 */
[----:B------:R-:W-:Y:S05]  /*6a30*/  CALL.REL.NOINC `($__internal_22_$__cuda_sm20_div_s64) ;  /* 0x0000035000947944 */ /* 0x000fea0003c00000 */
[----:B------:R-:W-:Y:S01]  /*6a40*/  IMAD.MOV.U32 R18, RZ, RZ, R6 ;  /* 0x000000ffff127224 */ /* 0x000fe200078e0006 */
[----:B------:R-:W-:-:S07]  /*6a50*/  MOV R19, R5 ;  /* 0x0000000500137202 */ /* 0x000fce0000000f00 */
.L_x_8509:
[----:B------:R-:W-:Y:S05]  /*6a60*/  BSYNC.RECONVERGENT B0 ;  /* 0x0000000000007941 */ /* 0x000fea0003800200 */
.L_x_8507:
        /* <DEDUP_REMOVED lines=44> */
.L_x_8511:
        /* <DEDUP_REMOVED lines=8> */
.L_x_8512:
[----:B------:R-:W-:Y:S05]  /*6db0*/  BSYNC.RECONVERGENT B0 ;  /* 0x0000000000007941 */ /* 0x000fea0003800200 */
.L_x_8510:
        /* <DEDUP_REMOVED lines=44> */
.L_x_8514:
        /* <DEDUP_REMOVED lines=8> */
.L_x_8515:
[----:B------:R-:W-:Y:S05]  /*7100*/  BSYNC.RECONVERGENT B0 ;  /* 0x0000000000007941 */ /* 0x000fea0003800200 */
.L_x_8513:
        /* <DEDUP_REMOVED lines=44> */
.L_x_8517:
        /* <DEDUP_REMOVED lines=8> */
.L_x_8518:
[----:B------:R-:W-:Y:S05]  /*7450*/  BSYNC.RECONVERGENT B0 ;  /* 0x0000000000007941 */ /* 0x000fea0003800200 */
.L_x_8516:
        /* <DEDUP_REMOVED lines=16> */
.L_x_8506:
        /* <DEDUP_REMOVED lines=31> */
.L_x_8521:
[----:B------:R-:W-:Y:S01]  /*7750*/  MOV R8, R12 ;  /* 0x0000000c00087202 */ /* 0x000fe20000000f00 */
[----:B------:R-:W-:Y:S01]  /*7760*/  IMAD.MOV.U32 R6, RZ, RZ, R20 ;  /* 0x000000ffff067224 */ /* 0x000fe200078e0014 */
[----:B------:R-:W-:Y:S02]  /*7770*/  MOV R5, R21 ;  /* 0x0000001500057202 */ /* 0x000fe40000000f00 */
[----:B------:R-:W-:-:S07]  /*7780*/  MOV R0, 0x77a0 ;  /* 0x000077a000007802 */ /* 0x000fce0000000f00 */
[----:B------:R-:W-:Y:S05]  /*7790*/  CALL.REL.NOINC `($__internal_22_$__cuda_sm20_div_s64) ;  /* 0x00000344003c7944 */ /* 0x000fea0003c00000 */
[----:B------:R-:W-:Y:S01]  /*77a0*/  IMAD.MOV.U32 R16, RZ, RZ, R6 ;  /* 0x000000ffff107224 */ /* 0x000fe200078e0006 */
[----:B------:R-:W-:-:S07]  /*77b0*/  MOV R17, R5 ;  /* 0x0000000500117202 */ /* 0x000fce0000000f00 */
.L_x_8522:
[----:B------:R-:W-:Y:S05]  /*77c0*/  BSYNC.RECONVERGENT B0 ;  /* 0x0000000000007941 */ /* 0x000fea0003800200 */
.L_x_8520:
        /* <DEDUP_REMOVED lines=44> */
.L_x_8524:
        /* <DEDUP_REMOVED lines=8> */
.L_x_8525:
[----:B------:R-:W-:Y:S05]  /*7b10*/  BSYNC.RECONVERGENT B0 ;  /* 0x0000000000007941 */ /* 0x000fea0003800200 */
.L_x_8523:
        /* <DEDUP_REMOVED lines=16> */
.L_x_8519:
        /* <DEDUP_REMOVED lines=31> */
.L_x_8527:
        /* <DEDUP_REMOVED lines=8> */
.L_x_8528:
[----:B------:R-:W-:Y:S05]  /*7e90*/  BSYNC.RECONVERGENT B0 ;  /* 0x0000000000007941 */ /* 0x000fea0003800200 */
.L_x_8526:
        /* <DEDUP_REMOVED lines=10> */
.L_x_8478:
        /* <DEDUP_REMOVED lines=11> */
.L_x_8531:
        /* <DEDUP_REMOVED lines=21> */
.L_x_8530:
[----:B------:R-:W-:Y:S05]  /*8140*/  BSYNC.RECONVERGENT B7 ;  /* 0x0000000000077941 */ /* 0x000fea0003800200 */
.L_x_8529:
[----:B------:R-:W-:-:S04]  /*8150*/  IADD3 R18, P0, PT, R18, 0x4, RZ ;  /* 0x0000000412127810 */ /* 0x000fc80007f1e0ff */
[----:B------:R-:W-:Y:S02]  /*8160*/  IADD3.X R19, PT, PT, RZ, R19, RZ, P0, !PT ;  /* 0x00000013ff137210 */ /* 0x000fe400007fe4ff */
[----:B------:R-:W-:-:S04]  /*8170*/  ISETP.GE.U32.AND P0, PT, R18, R16, PT ;  /* 0x000000101200720c */ /* 0x000fc80003f06070 */
[----:B------:R-:W-:-:S13]  /*8180*/  ISETP.GE.U32.AND.EX P0, PT, R19, R17, PT, P0 ;  /* 0x000000111300720c */ /* 0x000fda0003f06100 */
[----:B------:R-:W-:Y:S05]  /*8190*/  @!P0 BRA `(.L_x_8531) ;  /* 0xfffffffc00948947 */ /* 0x000fea000383ffff */
.L_x_8471:
[----:B------:R-:W-:Y:S05]  /*81a0*/  BSYNC.RECONVERGENT B6 ;  /* 0x0000000000067941 */ /* 0x000fea0003800200 */
.L_x_8470:
        /* <DEDUP_REMOVED lines=24> */
.L_x_8535:
[----:B------:R-:W-:Y:S05]  /*8330*/  BSYNC.RECONVERGENT B7 ;  /* 0x0000000000077941 */ /* 0x000fea0003800200 */
.L_x_8534:
        /* <DEDUP_REMOVED lines=20> */
.L_x_8537:
[----:B------:R-:W-:Y:S05]  /*8480*/  BSYNC.RECONVERGENT B7 ;  /* 0x0000000000077941 */ /* 0x000fea0003800200 */
.L_x_8536:
        /* <DEDUP_REMOVED lines=23> */
.L_x_8539:
[----:B------:R-:W-:Y:S05]  /*8600*/  BSYNC.RECONVERGENT B7 ;  /* 0x0000000000077941 */ /* 0x000fea0003800200 */
.L_x_8538:
        /* <DEDUP_REMOVED lines=24> */
.L_x_8567:
        /* <DEDUP_REMOVED lines=28> */
.L_x_8544:
[----:B------:R-:W-:Y:S01]  /*8950*/  MOV R8, R12 ;  /* 0x0000000c00087202 */ /* 0x000fe20000000f00 */
[----:B------:R-:W-:Y:S01]  /*8960*/  IMAD.MOV.U32 R6, RZ, RZ, R16 ;  /* 0x000000ffff067224 */ /* 0x000fe200078e0010 */
[----:B------:R-:W-:Y:S02]  /*8970*/  MOV R5, R17 ;  /* 0x0000001100057202 */ /* 0x000fe40000000f00 */
[----:B------:R-:W-:-:S07]  /*8980*/  MOV R0, 0x89a0 ;  /* 0x000089a000007802 */ /* 0x000fce0000000f00 */
[----:B------:R-:W-:Y:S05]  /*8990*/  CALL.REL.NOINC `($__internal_22_$__cuda_sm20_div_s64) ;  /* 0x0000033000bc7944 */ /* 0x000fea0003c00000 */
[----:B------:R-:W-:Y:S01]  /*89a0*/  IMAD.MOV.U32 R18, RZ, RZ, R6 ;  /* 0x000000ffff127224 */ /* 0x000fe200078e0006 */
[----:B------:R-:W-:-:S07]  /*89b0*/  MOV R19, R5 ;  /* 0x0000000500137202 */ /* 0x000fce0000000f00 */
.L_x_8545:
[----:B------:R-:W-:Y:S05]  /*89c0*/  BSYNC.RECONVERGENT B1 ;  /* 0x0000000000017941 */ /* 0x000fea0003800200 */
.L_x_8543:
        /* <DEDUP_REMOVED lines=44> */
.L_x_8547:
        /* <DEDUP_REMOVED lines=8> */
.L_x_8548:
[----:B------:R-:W-:Y:S05]  /*8d10*/  BSYNC.RECONVERGENT B1 ;  /* 0x0000000000017941 */ /* 0x000fea0003800200 */
.L_x_8546:
        /* <DEDUP_REMOVED lines=45> */
.L_x_8550:
        /* <DEDUP_REMOVED lines=8> */
.L_x_8551:
[----:B------:R-:W-:Y:S05]  /*9070*/  BSYNC.RECONVERGENT B1 ;  /* 0x0000000000017941 */ /* 0x000fea0003800200 */
.L_x_8549:
        /* <DEDUP_REMOVED lines=44> */
.L_x_8553:
        /* <DEDUP_REMOVED lines=8> */
.L_x_8554:
[----:B------:R-:W-:Y:S05]  /*93c0*/  BSYNC.RECONVERGENT B1 ;  /* 0x0000000000017941 */ /* 0x000fea0003800200 */
.L_x_8552:
        /* <DEDUP_REMOVED lines=45> */
.L_x_8556:
        /* <DEDUP_REMOVED lines=8> */
.L_x_8557:
[----:B------:R-:W-:Y:S05]  /*9720*/  BSYNC.RECONVERGENT B1 ;  /* 0x0000000000017941 */ /* 0x000fea0003800200 */
.L_x_8555:
        /* <DEDUP_REMOVED lines=9> */
[----:B------:R-:W-:Y:S02]  /*97c0*/  MOV R23, R30 ;  /* 0x0000001e00177202 */ /* 0x000fe40000000f00 */
        /* <DEDUP_REMOVED lines=34> */
.L_x_8559:
        /* <DEDUP_REMOVED lines=8> */
.L_x_8560:
[----:B------:R-:W-:Y:S05]  /*9a70*/  BSYNC.RECONVERGENT B1 ;  /* 0x0000000000017941 */ /* 0x000fea0003800200 */
.L_x_8558:
        /* <DEDUP_REMOVED lines=45> */
.L_x_8562:
        /* <DEDUP_REMOVED lines=8> */
.L_x_8563:
[----:B------:R-:W-:Y:S05]  /*9dd0*/  BSYNC.RECONVERGENT B1 ;  /* 0x0000000000017941 */ /* 0x000fea0003800200 */
.L_x_8561:
[----:B------:R-:W0:Y:S08]  /*9de0*/  LDC.64 R8, c[0x0][0x3a8] ;  /* 0x0000ea00ff087b82 */ /* 0x000e300000000a00 */
[----:B------:R-:W1:Y:S01]  /*9df0*/  LDC.64 R6, c[0x0][0x3b0] ;  /* 0x0000ec00ff067b82 */ /* 0x000e620000000a00 */
[----:B0-----:R-:W-:-:S04]  /*9e00*/  IMAD.WIDE.U32 R8, R24, 0x8, R8 ;  /* 0x0000000818087825 */ /* 0x001fc800078e0008 */
[----:B-1----:R-:W-:Y:S02]  /*9e10*/  IMAD.WIDE.U32 R6, R23, 0x8, R6 ;  /* 0x0000000817067825 */ /* 0x002fe400078e0006 */
[----:B------:R0:W2:Y:S04]  /*9e20*/  LDG.E.64 R22, desc[UR36][R8.64] ;  /* 0x0000002408167981 */ /* 0x0000a8000c1e1b00 */
[----:B------:R-:W3:Y:S01]  /*9e30*/  LDG.E.64 R6, desc[UR36][R6.64] ;  /* 0x0000002406067981 */ /* 0x000ee2000c1e1b00 */
[----:B------:R-:W-:Y:S01]  /*9e40*/  IADD3 R11, P0, PT, RZ, -R20, RZ ;  /* 0x80000014ff0b7210 */ /* 0x000fe20007f1e0ff */
[----:B------:R-:W-:Y:S03]  /*9e50*/  BSSY.RECONVERGENT B1, `(.L_x_8564) ;  /* 0x000002d000017945 */ /* 0x000fe60003800200 */
[----:B------:R-:W-:Y:S01]  /*9e60*/  IADD3.X R5, PT, PT, RZ, ~R21, RZ, P0, !PT ;  /* 0x80000015ff057210 */ /* 0x000fe200007fe4ff */
[----:B0-----:R-:W-:Y:S01]  /*9e70*/  IMAD.MOV.U32 R8, RZ, RZ, R16 ;  /* 0x000000ffff087224 */ /* 0x001fe200078e0010 */
[----:B------:R-:W-:Y:S01]  /*9e80*/  MOV R9, R17 ;  /* 0x0000001100097202 */ /* 0x000fe20000000f00 */
[----:B------:R-:W-:Y:S01]  /*9e90*/  IMAD.MOV.U32 R17, RZ, RZ, R25 ;  /* 0x000000ffff117224 */ /* 0x000fe200078e0019 */
[----:B------:R-:W-:Y:S01]  /*9ea0*/  MOV R16, R18 ;  /* 0x0000001200107202 */ /* 0x000fe20000000f00 */
[----:B------:R-:W-:-:S02]  /*9eb0*/  IMAD R5, R5, R12, RZ ;  /* 0x0000000c05057224 */ /* 0x000fc400078e02ff */
        /* <DEDUP_REMOVED lines=20> */
[----:B------:R-:W-:Y:S01]  /*a000*/  HFMA2 R7, -RZ, RZ, 0, 0 ;  /* 0x00000000ff077431 */ /* 0x000fe200000001ff */
        /* <DEDUP_REMOVED lines=9> */
.L_x_8565:
        /* <DEDUP_REMOVED lines=8> */
.L_x_8566:
[----:B------:R-:W-:Y:S05]  /*a120*/  BSYNC.RECONVERGENT B1 ;  /* 0x0000000000017941 */ /* 0x000fea0003800200 */
.L_x_8564:
[----:B------:R-:W0:Y:S02]  /*a130*/  LDC.64 R8, c[0x0][0x3b0] ;  /* 0x0000ec00ff087b82 */ /* 0x000e240000000a00 */
        /* <DEDUP_REMOVED lines=20> */
.L_x_8542:
[----:B------:R-:W-:-:S07]  /*a280*/  VIADD R4, R4, 0x3 ;  /* 0x0000000304047836 */ /* 0x000fce0000000000 */
.L_x_8541:
        /* <DEDUP_REMOVED lines=31> */
.L_x_8570:
[----:B------:R-:W-:Y:S01]  /*a480*/  MOV R8, R12 ;  /* 0x0000000c00087202 */ /* 0x000fe20000000f00 */
[----:B------:R-:W-:Y:S01]  /*a490*/  IMAD.MOV.U32 R6, RZ, RZ, R20 ;  /* 0x000000ffff067224 */ /* 0x000fe200078e0014 */
[----:B------:R-:W-:Y:S02]  /*a4a0*/  MOV R5, R21 ;  /* 0x0000001500057202 */ /* 0x000fe40000000f00 */
[----:B------:R-:W-:-:S07]  /*a4b0*/  MOV R0, 0xa4d0 ;  /* 0x0000a4d000007802 */ /* 0x000fce0000000f00 */
[----:B------:R-:W-:Y:S05]  /*a4c0*/  CALL.REL.NOINC `($__internal_22_$__cuda_sm20_div_s64) ;  /* 0x0000031400f07944 */ /* 0x000fea0003c00000 */
[----:B------:R-:W-:Y:S01]  /*a4d0*/  IMAD.MOV.U32 R18, RZ, RZ, R6 ;  /* 0x000000ffff127224 */ /* 0x000fe200078e0006 */
[----:B------:R-:W-:-:S07]  /*a4e0*/  MOV R19, R5 ;  /* 0x0000000500137202 */ /* 0x000fce0000000f00 */
.L_x_8571:
[----:B------:R-:W-:Y:S05]  /*a4f0*/  BSYNC.RECONVERGENT B0 ;  /* 0x0000000000007941 */ /* 0x000fea0003800200 */
.L_x_8569:
        /* <DEDUP_REMOVED lines=44> */
.L_x_8573:
        /* <DEDUP_REMOVED lines=8> */
.L_x_8574:
[----:B------:R-:W-:Y:S05]  /*a840*/  BSYNC.RECONVERGENT B0 ;  /* 0x0000000000007941 */ /* 0x000fea0003800200 */
.L_x_8572:
        /* <DEDUP_REMOVED lines=44> */
.L_x_8576:
        /* <DEDUP_REMOVED lines=8> */
.L_x_8577:
[----:B------:R-:W-:Y:S05]  /*ab90*/  BSYNC.RECONVERGENT B0 ;  /* 0x0000000000007941 */ /* 0x000fea0003800200 */
.L_x_8575:
        /* <DEDUP_REMOVED lines=44> */
.L_x_8579:
        /* <DEDUP_REMOVED lines=8> */
.L_x_8580:
[----:B------:R-:W-:Y:S05]  /*aee0*/  BSYNC.RECONVERGENT B0 ;  /* 0x0000000000007941 */ /* 0x000fea0003800200 */
.L_x_8578:
        /* <DEDUP_REMOVED lines=16> */
.L_x_8568:
        /* <DEDUP_REMOVED lines=31> */
.L_x_8583:
[----:B------:R-:W-:Y:S01]  /*b1e0*/  MOV R8, R12 ;  /* 0x0000000c00087202 */ /* 0x000fe20000000f00 */
[----:B------:R-:W-:Y:S01]  /*b1f0*/  IMAD.MOV.U32 R6, RZ, RZ, R20 ;  /* 0x000000ffff067224 */ /* 0x000fe200078e0014 */
[----:B------:R-:W-:Y:S02]  /*b200*/  MOV R5, R21 ;  /* 0x0000001500057202 */ /* 0x000fe40000000f00 */
[----:B------:R-:W-:-:S07]  /*b210*/  MOV R0, 0xb230 ;  /* 0x0000b23000007802 */ /* 0x000fce0000000f00 */
[----:B------:R-:W-:Y:S05]  /*b220*/  CALL.REL.NOINC `($__internal_22_$__cuda_sm20_div_s64) ;  /* 0x0000030800987944 */ /* 0x000fea0003c00000 */
[----:B------:R-:W-:Y:S01]  /*b230*/  IMAD.MOV.U32 R16, RZ, RZ, R6 ;  /* 0x000000ffff107224 */ /* 0x000fe200078e0006 */
[----:B------:R-:W-:-:S07]  /*b240*/  MOV R17, R5 ;  /* 0x0000000500117202 */ /* 0x000fce0000000f00 */
.L_x_8584:
[----:B------:R-:W-:Y:S05]  /*b250*/  BSYNC.RECONVERGENT B0 ;  /* 0x0000000000007941 */ /* 0x000fea0003800200 */
.L_x_8582:
        /* <DEDUP_REMOVED lines=44> */
.L_x_8586:
        /* <DEDUP_REMOVED lines=8> */
.L_x_8587:
[----:B------:R-:W-:Y:S05]  /*b5a0*/  BSYNC.RECONVERGENT B0 ;  /* 0x0000000000007941 */ /* 0x000fea0003800200 */
.L_x_8585:
        /* <DEDUP_REMOVED lines=16> */
.L_x_8581:
        /* <DEDUP_REMOVED lines=31> */
.L_x_8589:
        /* <DEDUP_REMOVED lines=8> */
.L_x_8590:
[----:B------:R-:W-:Y:S05]  /*b920*/  BSYNC.RECONVERGENT B0 ;  /* 0x0000000000007941 */ /* 0x000fea0003800200 */
.L_x_8588:
        /* <DEDUP_REMOVED lines=10> */
.L_x_8540:
        /* <DEDUP_REMOVED lines=11> */
.L_x_8593:
        /* <DEDUP_REMOVED lines=21> */
.L_x_8592:
[----:B------:R-:W-:Y:S05]  /*bbd0*/  BSYNC.RECONVERGENT B7 ;  /* 0x0000000000077941 */ /* 0x000fea0003800200 */
.L_x_8591:
[----:B------:R-:W-:-:S04]  /*bbe0*/  IADD3 R18, P0, PT, R18, 0x4, RZ ;  /* 0x0000000412127810 */ /* 0x000fc80007f1e0ff */
[----:B------:R-:W-:Y:S02]  /*bbf0*/  IADD3.X R19, PT, PT, RZ, R19, RZ, P0, !PT ;  /* 0x00000013ff137210 */ /* 0x000fe400007fe4ff */
[----:B------:R-:W-:-:S04]  /*bc00*/  ISETP.GE.U32.AND P0, PT, R18, R16, PT ;  /* 0x000000101200720c */ /* 0x000fc80003f06070 */
[----:B------:R-:W-:-:S13]  /*bc10*/  ISETP.GE.U32.AND.EX P0, PT, R19, R17, PT, P0 ;  /* 0x000000111300720c */ /* 0x000fda0003f06100 */
[----:B------:R-:W-:Y:S05]  /*bc20*/  @!P0 BRA `(.L_x_8593) ;  /* 0xfffffffc00948947 */ /* 0x000fea000383ffff */
.L_x_8533:
[----:B------:R-:W-:Y:S05]  /*bc30*/  BSYNC.RECONVERGENT B6 ;  /* 0x0000000000067941 */ /* 0x000fea0003800200 */
.L_x_8532:
        /* <DEDUP_REMOVED lines=24> */
.L_x_8597:
[----:B------:R-:W-:Y:S05]  /*bdc0*/  BSYNC.RECONVERGENT B7 ;  /* 0x0000000000077941 */ /* 0x000fea0003800200 */
.L_x_8596:
        /* <DEDUP_REMOVED lines=20> */
.L_x_8599:
[----:B------:R-:W-:Y:S05]  /*bf10*/  BSYNC.RECONVERGENT B7 ;  /* 0x0000000000077941 */ /* 0x000fea0003800200 */
.L_x_8598:
        /* <DEDUP_REMOVED lines=23> */
.L_x_8601:
[----:B------:R-:W-:Y:S05]  /*c090*/  BSYNC.RECONVERGENT B7 ;  /* 0x0000000000077941 */ /* 0x000fea0003800200 */
.L_x_8600:
        /* <DEDUP_REMOVED lines=24> */
.L_x_8629:
        /* <DEDUP_REMOVED lines=28> */
.L_x_8606:
[----:B------:R-:W-:Y:S01]  /*c3e0*/  MOV R8, R12 ;  /* 0x0000000c00087202 */ /* 0x000fe20000000f00 */
[----:B------:R-:W-:Y:S01]  /*c3f0*/  IMAD.MOV.U32 R6, RZ, RZ, R16 ;  /* 0x000000ffff067224 */ /* 0x000fe200078e0010 */
[----:B------:R-:W-:Y:S02]  /*c400*/  MOV R5, R17 ;  /* 0x0000001100057202 */ /* 0x000fe40000000f00 */
[----:B------:R-:W-:-:S07]  /*c410*/  MOV R0, 0xc430 ;  /* 0x0000c43000007802 */ /* 0x000fce0000000f00 */
[----:B------:R-:W-:Y:S05]  /*c420*/  CALL.REL.NOINC `($__internal_22_$__cuda_sm20_div_s64) ;  /* 0x000002f800187944 */ /* 0x000fea0003c00000 */
[----:B------:R-:W-:Y:S01]  /*c430*/  IMAD.MOV.U32 R18, RZ, RZ, R6 ;  /* 0x000000ffff127224 */ /* 0x000fe200078e0006 */
[----:B------:R-:W-:-:S07]  /*c440*/  MOV R19, R5 ;  /* 0x0000000500137202 */ /* 0x000fce0000000f00 */
.L_x_8607:
[----:B------:R-:W-:Y:S05]  /*c450*/  BSYNC.RECONVERGENT B1 ;  /* 0x0000000000017941 */ /* 0x000fea0003800200 */
.L_x_8605:
        /* <DEDUP_REMOVED lines=44> */
.L_x_8609:
        /* <DEDUP_REMOVED lines=8> */
.L_x_8610:
[----:B------:R-:W-:Y:S05]  /*c7a0*/  BSYNC.RECONVERGENT B1 ;  /* 0x0000000000017941 */ /* 0x000fea0003800200 */
.L_x_8608:
        /* <DEDUP_REMOVED lines=45> */
.L_x_8612:
        /* <DEDUP_REMOVED lines=8> */
.L_x_8613:
[----:B------:R-:W-:Y:S05]  /*cb00*/  BSYNC.RECONVERGENT B1 ;  /* 0x0000000000017941 */ /* 0x000fea0003800200 */
.L_x_8611:
        /* <DEDUP_REMOVED lines=44> */
.L_x_8615:
        /* <DEDUP_REMOVED lines=8> */
.L_x_8616:
[----:B------:R-:W-:Y:S05]  /*ce50*/  BSYNC.RECONVERGENT B1 ;  /* 0x0000000000017941 */ /* 0x000fea0003800200 */
.L_x_8614:
        /* <DEDUP_REMOVED lines=45> */
.L_x_8618:
        /* <DEDUP_REMOVED lines=8> */
.L_x_8619:
[----:B------:R-:W-:Y:S05]  /*d1b0*/  BSYNC.RECONVERGENT B1 ;  /* 0x0000000000017941 */ /* 0x000fea0003800200 */
.L_x_8617:
        /* <DEDUP_REMOVED lines=44> */
.L_x_8621:
        /* <DEDUP_REMOVED lines=8> */
.L_x_8622:
[----:B------:R-:W-:Y:S05]  /*d500*/  BSYNC.RECONVERGENT B1 ;  /* 0x0000000000017941 */ /* 0x000fea0003800200 */
.L_x_8620:
        /* <DEDUP_REMOVED lines=45> */
.L_x_8624:
        /* <DEDUP_REMOVED lines=8> */
.L_x_8625:
[----:B------:R-:W-:Y:S05]  /*d860*/  BSYNC.RECONVERGENT B1 ;  /* 0x0000000000017941 */ /* 0x000fea0003800200 */
.L_x_8623:
        /* <DEDUP_REMOVED lines=44> */
.L_x_8627:
        /* <DEDUP_REMOVED lines=8> */
.L_x_8628:
[----:B------:R-:W-:Y:S05]  /*dbb0*/  BSYNC.RECONVERGENT B1 ;  /* 0x0000000000017941 */ /* 0x000fea0003800200 */
.L_x_8626:
        /* <DEDUP_REMOVED lines=23> */
.L_x_8604:
[----:B------:R-:W-:-:S07]  /*dd30*/  VIADD R4, R4, 0x3 ;  /* 0x0000000304047836 */ /* 0x000fce0000000000 */
.L_x_8603:
        /* <DEDUP_REMOVED lines=31> */
.L_x_8632:
[----:B------:R-:W-:Y:S01]  /*df30*/  MOV R8, R12 ;  /* 0x0000000c00087202 */ /* 0x000fe20000000f00 */
[----:B------:R-:W-:Y:S01]  /*df40*/  IMAD.MOV.U32 R6, RZ, RZ, R20 ;  /* 0x000000ffff067224 */ /* 0x000fe200078e0014 */
[----:B------:R-:W-:Y:S02]  /*df50*/  MOV R5, R21 ;  /* 0x0000001500057202 */ /* 0x000fe40000000f00 */
[----:B------:R-:W-:-:S07]  /*df60*/  MOV R0, 0xdf80 ;  /* 0x0000df8000007802 */ /* 0x000fce0000000f00 */
[----:B------:R-:W-:Y:S05]  /*df70*/  CALL.REL.NOINC `($__internal_22_$__cuda_sm20_div_s64) ;  /* 0x000002dc00447944 */ /* 0x000fea0003c00000 */
[----:B------:R-:W-:Y:S01]  /*df80*/  IMAD.MOV.U32 R18, RZ, RZ, R6 ;  /* 0x000000ffff127224 */ /* 0x000fe200078e0006 */
[----:B------:R-:W-:-:S07]  /*df90*/  MOV R19, R5 ;  /* 0x0000000500137202 */ /* 0x000fce0000000f00 */
.L_x_8633:
[----:B------:R-:W-:Y:S05]  /*dfa0*/  BSYNC.RECONVERGENT B0 ;  /* 0x0000000000007941 */ /* 0x000fea0003800200 */
.L_x_8631:
        /* <DEDUP_REMOVED lines=44> */
.L_x_8635:
        /* <DEDUP_REMOVED lines=8> */
.L_x_8636:
[----:B------:R-:W-:Y:S05]  /*e2f0*/  BSYNC.RECONVERGENT B0 ;  /* 0x0000000000007941 */ /* 0x000fea0003800200 */
.L_x_8634:
        /* <DEDUP_REMOVED lines=44> */
.L_x_8638:
        /* <DEDUP_REMOVED lines=8> */
.L_x_8639:
[----:B------:R-:W-:Y:S05]  /*e640*/  BSYNC.RECONVERGENT B0 ;  /* 0x0000000000007941 */ /* 0x000fea0003800200 */
.L_x_8637:
        /* <DEDUP_REMOVED lines=44> */
.L_x_8641:
        /* <DEDUP_REMOVED lines=8> */
.L_x_8642:
[----:B------:R-:W-:Y:S05]  /*e990*/  BSYNC.RECONVERGENT B0 ;  /* 0x0000000000007941 */ /* 0x000fea0003800200 */
.L_x_8640:
        /* <DEDUP_REMOVED lines=18> */
.L_x_8630:
        /* <DEDUP_REMOVED lines=31> */
.L_x_8645:
[----:B------:R-:W-:Y:S01]  /*ecb0*/  MOV R8, R12 ;  /* 0x0000000c00087202 */ /* 0x000fe20000000f00 */
[----:B------:R-:W-:Y:S01]  /*ecc0*/  IMAD.MOV.U32 R6, RZ, RZ, R20 ;  /* 0x000000ffff067224 */ /* 0x000fe200078e0014 */
[----:B------:R-:W-:Y:S02]  /*ecd0*/  MOV R5, R21 ;  /* 0x0000001500057202 */ /* 0x000fe40000000f00 */
[----:B------:R-:W-:-:S07]  /*ece0*/  MOV R0, 0xed00 ;  /* 0x0000ed0000007802 */ /* 0x000fce0000000f00 */
[----:B------:R-:W-:Y:S05]  /*ecf0*/  CALL.REL.NOINC `($__internal_22_$__cuda_sm20_div_s64) ;  /* 0x000002cc00e47944 */ /* 0x000fea0003c00000 */
[----:B------:R-:W-:Y:S01]  /*ed00*/  IMAD.MOV.U32 R16, RZ, RZ, R6 ;  /* 0x000000ffff107224 */ /* 0x000fe200078e0006 */
[----:B------:R-:W-:-:S07]  /*ed10*/  MOV R17, R5 ;  /* 0x0000000500117202 */ /* 0x000fce0000000f00 */
.L_x_8646:
[----:B------:R-:W-:Y:S05]  /*ed20*/  BSYNC.RECONVERGENT B0 ;  /* 0x0000000000007941 */ /* 0x000fea0003800200 */
.L_x_8644:
        /* <DEDUP_REMOVED lines=44> */
.L_x_8648:
        /* <DEDUP_REMOVED lines=8> */
.L_x_8649:
[----:B------:R-:W-:Y:S05]  /*f070*/  BSYNC.RECONVERGENT B0 ;  /* 0x0000000000007941 */ /* 0x000fea0003800200 */
.L_x_8647:
        /* <DEDUP_REMOVED lines=18> */
.L_x_8643:
        /* <DEDUP_REMOVED lines=31> */
.L_x_8651:
        /* <DEDUP_REMOVED lines=8> */
.L_x_8652:
[----:B------:R-:W-:Y:S05]  /*f410*/  BSYNC.RECONVERGENT B0 ;  /* 0x0000000000007941 */ /* 0x000fea0003800200 */
.L_x_8650:
        /* <DEDUP_REMOVED lines=10> */
.L_x_8602:
        /* <DEDUP_REMOVED lines=11> */
.L_x_8655:
        /* <DEDUP_REMOVED lines=21> */
.L_x_8654:
[----:B------:R-:W-:Y:S05]  /*f6c0*/  BSYNC.RECONVERGENT B7 ;  /* 0x0000000000077941 */ /* 0x000fea0003800200 */
.L_x_8653:
[----:B------:R-:W-:-:S04]  /*f6d0*/  IADD3 R18, P0, PT, R18, 0x4, RZ ;  /* 0x0000000412127810 */ /* 0x000fc80007f1e0ff */
[----:B------:R-:W-:Y:S02]  /*f6e0*/  IADD3.X R19, PT, PT, RZ, R19, RZ, P0, !PT ;  /* 0x00000013ff137210 */ /* 0x000fe400007fe4ff */
[----:B------:R-:W-:-:S04]  /*f6f0*/  ISETP.GE.U32.AND P0, PT, R18, R16, PT ;  /* 0x000000101200720c */ /* 0x000fc80003f06070 */
[----:B------:R-:W-:-:S13]  /*f700*/  ISETP.GE.U32.AND.EX P0, PT, R19, R17, PT, P0 ;  /* 0x000000111300720c */ /* 0x000fda0003f06100 */
[----:B------:R-:W-:Y:S05]  /*f710*/  @!P0 BRA `(.L_x_8655) ;  /* 0xfffffffc00948947 */ /* 0x000fea000383ffff */
.L_x_8595:
[----:B------:R-:W-:Y:S05]  /*f720*/  BSYNC.RECONVERGENT B6 ;  /* 0x0000000000067941 */ /* 0x000fea0003800200 */
.L_x_8594:
        /* <DEDUP_REMOVED lines=24> */
.L_x_8659:
[----:B------:R-:W-:Y:S05]  /*f8b0*/  BSYNC.RECONVERGENT B7 ;  /* 0x0000000000077941 */ /* 0x000fea0003800200 */
.L_x_8658:
        /* <DEDUP_REMOVED lines=20> */
.L_x_8661:
[----:B------:R-:W-:Y:S05]  /*fa00*/  BSYNC.RECONVERGENT B7 ;  /* 0x0000000000077941 */ /* 0x000fea0003800200 */
.L_x_8660:
        /* <DEDUP_REMOVED lines=23> */
.L_x_8663:
[----:B------:R-:W-:Y:S05]  /*fb80*/  BSYNC.RECONVERGENT B7 ;  /* 0x0000000000077941 */ /* 0x000fea0003800200 */
.L_x_8662:
        /* <DEDUP_REMOVED lines=24> */
.L_x_8691:
        /* <DEDUP_REMOVED lines=28> */
.L_x_8668:
[----:B------:R-:W-:Y:S01]  /*fed0*/  MOV R8, R12 ;  /* 0x0000000c00087202 */ /* 0x000fe20000000f00 */
[----:B------:R-:W-:Y:S01]  /*fee0*/  IMAD.MOV.U32 R6, RZ, RZ, R16 ;  /* 0x000000ffff067224 */ /* 0x000fe200078e0010 */
[----:B------:R-:W-:Y:S02]  /*fef0*/  MOV R5, R17 ;  /* 0x0000001100057202 */ /* 0x000fe40000000f00 */
[----:B------:R-:W-:-:S07]  /*ff00*/  MOV R0, 0xff20 ;  /* 0x0000ff2000007802 */ /* 0x000fce0000000f00 */
[----:B------:R-:W-:Y:S05]  /*ff10*/  CALL.REL.NOINC `($__internal_22_$__cuda_sm20_div_s64) ;  /* 0x000002bc005c7944 */ /* 0x000fea0003c00000 */
[----:B------:R-:W-:Y:S01]  /*ff20*/  IMAD.MOV.U32 R18, RZ, RZ, R6 ;  /* 0x000000ffff127224 */ /* 0x000fe200078e0006 */
[----:B------:R-:W-:-:S07]  /*ff30*/  MOV R19, R5 ;  /* 0x0000000500137202 */ /* 0x000fce0000000f00 */
.L_x_8669:
[----:B------:R-:W-:Y:S05]  /*ff40*/  BSYNC.RECONVERGENT B1 ;  /* 0x0000000000017941 */ /* 0x000fea0003800200 */
.L_x_8667:
        /* <DEDUP_REMOVED lines=44> */
.L_x_8671:
        /* <DEDUP_REMOVED lines=8> */
.L_x_8672:
[----:B------:R-:W-:Y:S05]  /*10290*/  BSYNC.RECONVERGENT B1 ;  /* 0x0000000000017941 */ /* 0x000fea0003800200 */
.L_x_8670:
        /* <DEDUP_REMOVED lines=45> */
.L_x_8674:
        /* <DEDUP_REMOVED lines=8> */
.L_x_8675:
[----:B------:R-:W-:Y:S05]  /*105f0*/  BSYNC.RECONVERGENT B1 ;  /* 0x0000000000017941 */ /* 0x000fea0003800200 */
.L_x_8673:
        /* <DEDUP_REMOVED lines=44> */
.L_x_8677:
        /* <DEDUP_REMOVED lines=8> */
.L_x_8678:
[----:B------:R-:W-:Y:S05]  /*10940*/  BSYNC.RECONVERGENT B1 ;  /* 0x0000000000017941 */ /* 0x000fea0003800200 */
.L_x_8676:
        /* <DEDUP_REMOVED lines=45> */
.L_x_8680:
        /* <DEDUP_REMOVED lines=8> */
.L_x_8681:
[----:B------:R-:W-:Y:S05]  /*10ca0*/  BSYNC.RECONVERGENT B1 ;  /* 0x0000000000017941 */ /* 0x000fea0003800200 */
.L_x_8679:
        /* <DEDUP_REMOVED lines=44> */
.L_x_8683:
        /* <DEDUP_REMOVED lines=8> */
.L_x_8684:
[----:B------:R-:W-:Y:S05]  /*10ff0*/  BSYNC.RECONVERGENT B1 ;  /* 0x0000000000017941 */ /* 0x000fea0003800200 */
.L_x_8682:
        /* <DEDUP_REMOVED lines=45> */
.L_x_8686:
        /* <DEDUP_REMOVED lines=8> */
.L_x_8687:
[----:B------:R-:W-:Y:S05]  /*11350*/  BSYNC.RECONVERGENT B1 ;  /* 0x0000000000017941 */ /* 0x000fea0003800200 */
.L_x_8685:
        /* <DEDUP_REMOVED lines=44> */
.L_x_8689:
        /* <DEDUP_REMOVED lines=8> */
.L_x_8690:
[----:B------:R-:W-:Y:S05]  /*116a0*/  BSYNC.RECONVERGENT B1 ;  /* 0x0000000000017941 */ /* 0x000fea0003800200 */
.L_x_8688:
        /* <DEDUP_REMOVED lines=23> */
.L_x_8666:
[----:B------:R-:W-:-:S07]  /*11820*/  VIADD R4, R4, 0x3 ;  /* 0x0000000304047836 */ /* 0x000fce0000000000 */
.L_x_8665:
        /* <DEDUP_REMOVED lines=31> */
.L_x_8694:
[----:B------:R-:W-:Y:S01]  /*11a20*/  MOV R8, R12 ;  /* 0x0000000c00087202 */ /* 0x000fe20000000f00 */
[----:B------:R-:W-:Y:S01]  /*11a30*/  IMAD.MOV.U32 R6, RZ, RZ, R20 ;  /* 0x000000ffff067224 */ /* 0x000fe200078e0014 */
[----:B------:R-:W-:Y:S02]  /*11a40*/  MOV R5, R21 ;  /* 0x0000001500057202 */ /* 0x000fe40000000f00 */
[----:B------:R-:W-:-:S07]  /*11a50*/  MOV R0, 0x11a70 ;  /* 0x00011a7000007802 */ /* 0x000fce0000000f00 */
[----:B------:R-:W-:Y:S05]  /*11a60*/  CALL.REL.NOINC `($__internal_22_$__cuda_sm20_div_s64) ;  /* 0x000002a000887944 */ /* 0x000fea0003c00000 */
[----:B------:R-:W-:Y:S01]  /*11a70*/  IMAD.MOV.U32 R18, RZ, RZ, R6 ;  /* 0x000000ffff127224 */ /* 0x000fe200078e0006 */
[----:B------:R-:W-:-:S07]  /*11a80*/  MOV R19, R5 ;  /* 0x0000000500137202 */ /* 0x000fce0000000f00 */
.L_x_8695:
[----:B------:R-:W-:Y:S05]  /*11a90*/  BSYNC.RECONVERGENT B0 ;  /* 0x0000000000007941 */ /* 0x000fea0003800200 */
.L_x_8693:
        /* <DEDUP_REMOVED lines=44> */
.L_x_8697:
        /* <DEDUP_REMOVED lines=8> */
.L_x_8698:
[----:B------:R-:W-:Y:S05]  /*11de0*/  BSYNC.RECONVERGENT B0 ;  /* 0x0000000000007941 */ /* 0x000fea0003800200 */
.L_x_8696:
        /* <DEDUP_REMOVED lines=44> */
.L_x_8700:
        /* <DEDUP_REMOVED lines=8> */
.L_x_8701:
[----:B------:R-:W-:Y:S05]  /*12130*/  BSYNC.RECONVERGENT B0 ;  /* 0x0000000000007941 */ /* 0x000fea0003800200 */
.L_x_8699:
        /* <DEDUP_REMOVED lines=44> */
.L_x_8703:
        /* <DEDUP_REMOVED lines=8> */
.L_x_8704:
[----:B------:R-:W-:Y:S05]  /*12480*/  BSYNC.RECONVERGENT B0 ;  /* 0x0000000000007941 */ /* 0x000fea0003800200 */
.L_x_8702:
        /* <DEDUP_REMOVED lines=18> */
.L_x_8692:
        /* <DEDUP_REMOVED lines=31> */
.L_x_8707:
[----:B------:R-:W-:Y:S01]  /*127a0*/  MOV R8, R12 ;  /* 0x0000000c00087202 */ /* 0x000fe20000000f00 */
[----:B------:R-:W-:Y:S01]  /*127b0*/  IMAD.MOV.U32 R6, RZ, RZ, R20 ;  /* 0x000000ffff067224 */ /* 0x000fe200078e0014 */
[----:B------:R-:W-:Y:S02]  /*127c0*/  MOV R5, R21 ;  /* 0x0000001500057202 */ /* 0x000fe40000000f00 */
[----:B------:R-:W-:-:S07]  /*127d0*/  MOV R0, 0x127f0 ;  /* 0x000127f000007802 */ /* 0x000fce0000000f00 */
[----:B------:R-:W-:Y:S05]  /*127e0*/  CALL.REL.NOINC `($__internal_22_$__cuda_sm20_div_s64) ;  /* 0x0000029400287944 */ /* 0x000fea0003c00000 */
[----:B------:R-:W-:Y:S01]  /*127f0*/  IMAD.MOV.U32 R16, RZ, RZ, R6 ;  /* 0x000000ffff107224 */ /* 0x000fe200078e0006 */
[----:B------:R-:W-:-:S07]  /*12800*/  MOV R17, R5 ;  /* 0x0000000500117202 */ /* 0x000fce0000000f00 */
.L_x_8708:
[----:B------:R-:W-:Y:S05]  /*12810*/  BSYNC.RECONVERGENT B0 ;  /* 0x0000000000007941 */ /* 0x000fea0003800200 */
.L_x_8706:
        /* <DEDUP_REMOVED lines=44> */
.L_x_8710:
        /* <DEDUP_REMOVED lines=8> */
.L_x_8711:
[----:B------:R-:W-:Y:S05]  /*12b60*/  BSYNC.RECONVERGENT B0 ;  /* 0x0000000000007941 */ /* 0x000fea0003800200 */
.L_x_8709:
        /* <DEDUP_REMOVED lines=18> */
.L_x_8705:
        /* <DEDUP_REMOVED lines=31> */
.L_x_8713:
        /* <DEDUP_REMOVED lines=8> */
.L_x_8714:
[----:B------:R-:W-:Y:S05]  /*12f00*/  BSYNC.RECONVERGENT B0 ;  /* 0x0000000000007941 */ /* 0x000fea0003800200 */
.L_x_8712:
        /* <DEDUP_REMOVED lines=10> */
.L_x_8664:
        /* <DEDUP_REMOVED lines=11> */
.L_x_8717:
        /* <DEDUP_REMOVED lines=21> */
.L_x_8716:
[----:B------:R-:W-:Y:S05]  /*131b0*/  BSYNC.RECONVERGENT B7 ;  /* 0x0000000000077941 */ /* 0x000fea0003800200 */
.L_x_8715:
[----:B------:R-:W-:-:S04]  /*131c0*/  IADD3 R18, P0, PT, R18, 0x4, RZ ;  /* 0x0000000412127810 */ /* 0x000fc80007f1e0ff */
[----:B------:R-:W-:Y:S02]  /*131d0*/  IADD3.X R19, PT, PT, RZ, R19, RZ, P0, !PT ;  /* 0x00000013ff137210 */ /* 0x000fe400007fe4ff */
[----:B------:R-:W-:-:S04]  /*131e0*/  ISETP.GE.U32.AND P0, PT, R18, R16, PT ;  /* 0x000000101200720c */ /* 0x000fc80003f06070 */
[----:B------:R-:W-:-:S13]  /*131f0*/  ISETP.GE.U32.AND.EX P0, PT, R19, R17, PT, P0 ;  /* 0x000000111300720c */ /* 0x000fda0003f06100 */
[----:B------:R-:W-:Y:S05]  /*13200*/  @!P0 BRA `(.L_x_8717) ;  /* 0xfffffffc00948947 */ /* 0x000fea000383ffff */
.L_x_8657:
[----:B------:R-:W-:Y:S05]  /*13210*/  BSYNC.RECONVERGENT B6 ;  /* 0x0000000000067941 */ /* 0x000fea0003800200 */
.L_x_8656:
        /* <DEDUP_REMOVED lines=24> */
.L_x_8721:
[----:B------:R-:W-:Y:S05]  /*133a0*/  BSYNC.RECONVERGENT B7 ;  /* 0x0000000000077941 */ /* 0x000fea0003800200 */
.L_x_8720:
        /* <DEDUP_REMOVED lines=20> */
.L_x_8723:
[----:B------:R-:W-:Y:S05]  /*134f0*/  BSYNC.RECONVERGENT B7 ;  /* 0x0000000000077941 */ /* 0x000fea0003800200 */
.L_x_8722:
        /* <DEDUP_REMOVED lines=23> */
.L_x_8725:
[----:B------:R-:W-:Y:S05]  /*13670*/  BSYNC.RECONVERGENT B7 ;  /* 0x0000000000077941 */ /* 0x000fea0003800200 */
.L_x_8724:
        /* <DEDUP_REMOVED lines=24> */
.L_x_8753:
        /* <DEDUP_REMOVED lines=28> */
.L_x_8730:
[----:B------:R-:W-:Y:S01]  /*139c0*/  MOV R8, R12 ;  /* 0x0000000c00087202 */ /* 0x000fe20000000f00 */
[----:B------:R-:W-:Y:S01]  /*139d0*/  IMAD.MOV.U32 R6, RZ, RZ, R16 ;  /* 0x000000ffff067224 */ /* 0x000fe200078e0010 */
[----:B------:R-:W-:Y:S02]  /*139e0*/  MOV R5, R17 ;  /* 0x0000001100057202 */ /* 0x000fe40000000f00 */
[----:B------:R-:W-:-:S07]  /*139f0*/  MOV R0, 0x13a10 ;  /* 0x00013a1000007802 */ /* 0x000fce0000000f00 */
[----:B------:R-:W-:Y:S05]  /*13a00*/  CALL.REL.NOINC `($__internal_22_$__cuda_sm20_div_s64) ;  /* 0x0000028000a07944 */ /* 0x000fea0003c00000 */
[----:B------:R-:W-:Y:S01]  /*13a10*/  IMAD.MOV.U32 R18, RZ, RZ, R6 ;  /* 0x000000ffff127224 */ /* 0x000fe200078e0006 */
[----:B------:R-:W-:-:S07]  /*13a20*/  MOV R19, R5 ;  /* 0x0000000500137202 */ /* 0x000fce0000000f00 */
.L_x_8731:
[----:B------:R-:W-:Y:S05]  /*13a30*/  BSYNC.RECONVERGENT B1 ;  /* 0x0000000000017941 */ /* 0x000fea0003800200 */
.L_x_8729:
        /* <DEDUP_REMOVED lines=44> */
.L_x_8733:
        /* <DEDUP_REMOVED lines=8> */
.L_x_8734:
[----:B------:R-:W-:Y:S05]  /*13d80*/  BSYNC.RECONVERGENT B1 ;  /* 0x0000000000017941 */ /* 0x000fea0003800200 */
.L_x_8732:
        /* <DEDUP_REMOVED lines=45> */
.L_x_8736:
        /* <DEDUP_REMOVED lines=8> */
.L_x_8737:
[----:B------:R-:W-:Y:S05]  /*140e0*/  BSYNC.RECONVERGENT B1 ;  /* 0x0000000000017941 */ /* 0x000fea0003800200 */
.L_x_8735:
        /* <DEDUP_REMOVED lines=44> */
.L_x_8739:
        /* <DEDUP_REMOVED lines=8> */
.L_x_8740:
[----:B------:R-:W-:Y:S05]  /*14430*/  BSYNC.RECONVERGENT B1 ;  /* 0x0000000000017941 */ /* 0x000fea0003800200 */
.L_x_8738:
        /* <DEDUP_REMOVED lines=45> */
.L_x_8742:
        /* <DEDUP_REMOVED lines=8> */
.L_x_8743:
[----:B------:R-:W-:Y:S05]  /*14790*/  BSYNC.RECONVERGENT B1 ;  /* 0x0000000000017941 */ /* 0x000fea0003800200 */
.L_x_8741:
        /* <DEDUP_REMOVED lines=44> */
.L_x_8745:
        /* <DEDUP_REMOVED lines=8> */
.L_x_8746:
[----:B------:R-:W-:Y:S05]  /*14ae0*/  BSYNC.RECONVERGENT B1 ;  /* 0x0000000000017941 */ /* 0x000fea0003800200 */
.L_x_8744:
        /* <DEDUP_REMOVED lines=45> */
.L_x_8748:
        /* <DEDUP_REMOVED lines=8> */
.L_x_8749:
[----:B------:R-:W-:Y:S05]  /*14e40*/  BSYNC.RECONVERGENT B1 ;  /* 0x0000000000017941 */ /* 0x000fea0003800200 */
.L_x_8747:
        /* <DEDUP_REMOVED lines=44> */
.L_x_8751:
        /* <DEDUP_REMOVED lines=8> */
.L_x_8752:
[----:B------:R-:W-:Y:S05]  /*15190*/  BSYNC.RECONVERGENT B1 ;  /* 0x0000000000017941 */ /* 0x000fea0003800200 */
.L_x_8750:
        /* <DEDUP_REMOVED lines=23> */
.L_x_8728:
[----:B------:R-:W-:-:S07]  /*15310*/  VIADD R4, R4, 0x3 ;  /* 0x0000000304047836 */ /* 0x000fce0000000000 */
.L_x_8727:
        /* <DEDUP_REMOVED lines=31> */
.L_x_8756:
[----:B------:R-:W-:Y:S01]  /*15510*/  MOV R8, R12 ;  /* 0x0000000c00087202 */ /* 0x000fe20000000f00 */
[----:B------:R-:W-:Y:S01]  /*15520*/  IMAD.MOV.U32 R6, RZ, RZ, R20 ;  /* 0x000000ffff067224 */ /* 0x000fe200078e0014 */
[----:B------:R-:W-:Y:S02]  /*15530*/  MOV R5, R21 ;  /* 0x0000001500057202 */ /* 0x000fe40000000f00 */
[----:B------:R-:W-:-:S07]  /*15540*/  MOV R0, 0x15560 ;  /* 0x0001556000007802 */ /* 0x000fce0000000f00 */
[----:B------:R-:W-:Y:S05]  /*15550*/  CALL.REL.NOINC `($__internal_22_$__cuda_sm20_div_s64) ;  /* 0x0000026400cc7944 */ /* 0x000fea0003c00000 */
[----:B------:R-:W-:Y:S01]  /*15560*/  IMAD.MOV.U32 R18, RZ, RZ, R6 ;  /* 0x000000ffff127224 */ /* 0x000fe200078e0006 */
[----:B------:R-:W-:-:S07]  /*15570*/  MOV R19, R5 ;  /* 0x0000000500137202 */ /* 0x000fce0000000f00 */
.L_x_8757:
[----:B------:R-:W-:Y:S05]  /*15580*/  BSYNC.RECONVERGENT B0 ;  /* 0x0000000000007941 */ /* 0x000fea0003800200 */
.L_x_8755:
        /* <DEDUP_REMOVED lines=44> */
.L_x_8759:
        /* <DEDUP_REMOVED lines=8> */
.L_x_8760:
[----:B------:R-:W-:Y:S05]  /*158d0*/  BSYNC.RECONVERGENT B0 ;  /* 0x0000000000007941 */ /* 0x000fea0003800200 */
.L_x_8758:
        /* <DEDUP_REMOVED lines=44> */
.L_x_8762:
        /* <DEDUP_REMOVED lines=8> */
.L_x_8763:
[----:B------:R-:W-:Y:S05]  /*15c20*/  BSYNC.RECONVERGENT B0 ;  /* 0x0000000000007941 */ /* 0x000fea0003800200 */
.L_x_8761:
        /* <DEDUP_REMOVED lines=44> */
.L_x_8765:
        /* <DEDUP_REMOVED lines=8> */
.L_x_8766:
[----:B------:R-:W-:Y:S05]  /*15f70*/  BSYNC.RECONVERGENT B0 ;  /* 0x0000000000007941 */ /* 0x000fea0003800200 */
.L_x_8764:
        /* <DEDUP_REMOVED lines=18> */
.L_x_8754:
        /* <DEDUP_REMOVED lines=31> */
.L_x_8769:
[----:B------:R-:W-:Y:S01]  /*16290*/  MOV R8, R12 ;  /* 0x0000000c00087202 */ /* 0x000fe20000000f00 */
[----:B------:R-:W-:Y:S01]  /*162a0*/  IMAD.MOV.U32 R6, RZ, RZ, R20 ;  /* 0x000000ffff067224 */ /* 0x000fe200078e0014 */
[----:B------:R-:W-:Y:S02]  /*162b0*/  MOV R5, R21 ;  /* 0x0000001500057202 */ /* 0x000fe40000000f00 */
[----:B------:R-:W-:-:S07]  /*162c0*/  MOV R0, 0x162e0 ;  /* 0x000162e000007802 */ /* 0x000fce0000000f00 */
[----:B------:R-:W-:Y:S05]  /*162d0*/  CALL.REL.NOINC `($__internal_22_$__cuda_sm20_div_s64) ;  /* 0x00000258006c7944 */ /* 0x000fea0003c00000 */
[----:B------:R-:W-:Y:S01]  /*162e0*/  IMAD.MOV.U32 R16, RZ, RZ, R6 ;  /* 0x000000ffff107224 */ /* 0x000fe200078e0006 */
[----:B------:R-:W-:-:S07]  /*162f0*/  MOV R17, R5 ;  /* 0x0000000500117202 */ /* 0x000fce0000000f00 */
.L_x_8770:
[----:B------:R-:W-:Y:S05]  /*16300*/  BSYNC.RECONVERGENT B0 ;  /* 0x0000000000007941 */ /* 0x000fea0003800200 */
.L_x_8768:
        /* <DEDUP_REMOVED lines=44> */
.L_x_8772:
        /* <DEDUP_REMOVED lines=8> */
.L_x_8773:
[----:B------:R-:W-:Y:S05]  /*16650*/  BSYNC.RECONVERGENT B0 ;  /* 0x0000000000007941 */ /* 0x000fea0003800200 */
.L_x_8771:
        /* <DEDUP_REMOVED lines=18> */
.L_x_8767:
        /* <DEDUP_REMOVED lines=31> */
.L_x_8775:
        /* <DEDUP_REMOVED lines=8> */
.L_x_8776:
[----:B------:R-:W-:Y:S05]  /*169f0*/  BSYNC.RECONVERGENT B0 ;  /* 0x0000000000007941 */ /* 0x000fea0003800200 */
.L_x_8774:
        /* <DEDUP_REMOVED lines=10> */
.L_x_8726:
        /* <DEDUP_REMOVED lines=11> */
.L_x_8779:
        /* <DEDUP_REMOVED lines=21> */
.L_x_8778:
[----:B------:R-:W-:Y:S05]  /*16ca0*/  BSYNC.RECONVERGENT B7 ;  /* 0x0000000000077941 */ /* 0x000fea0003800200 */
.L_x_8777:
[----:B------:R-:W-:-:S04]  /*16cb0*/  IADD3 R18, P0, PT, R18, 0x4, RZ ;  /* 0x0000000412127810 */ /* 0x000fc80007f1e0ff */
[----:B------:R-:W-:Y:S02]  /*16cc0*/  IADD3.X R19, PT, PT, RZ, R19, RZ, P0, !PT ;  /* 0x00000013ff137210 */ /* 0x000fe400007fe4ff */
[----:B------:R-:W-:-:S04]  /*16cd0*/  ISETP.GE.U32.AND P0, PT, R18, R16, PT ;  /* 0x000000101200720c */ /* 0x000fc80003f06070 */
[----:B------:R-:W-:-:S13]  /*16ce0*/  ISETP.GE.U32.AND.EX P0, PT, R19, R17, PT, P0 ;  /* 0x000000111300720c */ /* 0x000fda0003f06100 */
[----:B------:R-:W-:Y:S05]  /*16cf0*/  @!P0 BRA `(.L_x_8779) ;  /* 0xfffffffc00948947 */ /* 0x000fea000383ffff */
.L_x_8719:
[----:B------:R-:W-:Y:S05]  /*16d00*/  BSYNC.RECONVERGENT B6 ;  /* 0x0000000000067941 */ /* 0x000fea0003800200 */
.L_x_8718:
        /* <DEDUP_REMOVED lines=24> */
.L_x_8783:
[----:B------:R-:W-:Y:S05]  /*16e90*/  BSYNC.RECONVERGENT B7 ;  /* 0x0000000000077941 */ /* 0x000fea0003800200 */
.L_x_8782:
        /* <DEDUP_REMOVED lines=20> */
.L_x_8785:
[----:B------:R-:W-:Y:S05]  /*16fe0*/  BSYNC.RECONVERGENT B7 ;  /* 0x0000000000077941 */ /* 0x000fea0003800200 */
.L_x_8784:
        /* <DEDUP_REMOVED lines=23> */
.L_x_8787:
[----:B------:R-:W-:Y:S05]  /*17160*/  BSYNC.RECONVERGENT B7 ;  /* 0x0000000000077941 */ /* 0x000fea0003800200 */
.L_x_8786:
        /* <DEDUP_REMOVED lines=24> */
.L_x_8815:
        /* <DEDUP_REMOVED lines=28> */
.L_x_8792:
[----:B------:R-:W-:Y:S01]  /*174b0*/  MOV R8, R12 ;  /* 0x0000000c00087202 */ /* 0x000fe20000000f00 */
[----:B------:R-:W-:Y:S01]  /*174c0*/  IMAD.MOV.U32 R6, RZ, RZ, R16 ;  /* 0x000000ffff067224 */ /* 0x000fe200078e0010 */
[----:B------:R-:W-:Y:S02]  /*174d0*/  MOV R5, R17 ;  /* 0x0000001100057202 */ /* 0x000fe40000000f00 */
[----:B------:R-:W-:-:S07]  /*174e0*/  MOV R0, 0x17500 ;  /* 0x0001750000007802 */ /* 0x000fce0000000f00 */
[----:B------:R-:W-:Y:S05]  /*174f0*/  CALL.REL.NOINC `($__internal_22_$__cuda_sm20_div_s64) ;  /* 0x0000024400e47944 */ /* 0x000fea0003c00000 */
[----:B------:R-:W-:Y:S01]  /*17500*/  IMAD.MOV.U32 R18, RZ, RZ, R6 ;  /* 0x000000ffff127224 */ /* 0x000fe200078e0006 */
[----:B------:R-:W-:-:S07]  /*17510*/  MOV R19, R5 ;  /* 0x0000000500137202 */ /* 0x000fce0000000f00 */
.L_x_8793:
[----:B------:R-:W-:Y:S05]  /*17520*/  BSYNC.RECONVERGENT B1 ;  /* 0x0000000000017941 */ /* 0x000fea0003800200 */
.L_x_8791:
        /* <DEDUP_REMOVED lines=44> */
.L_x_8795:
        /* <DEDUP_REMOVED lines=8> */
.L_x_8796:
[----:B------:R-:W-:Y:S05]  /*17870*/  BSYNC.RECONVERGENT B1 ;  /* 0x0000000000017941 */ /* 0x000fea0003800200 */
.L_x_8794:
        /* <DEDUP_REMOVED lines=45> */
.L_x_8798:
        /* <DEDUP_REMOVED lines=8> */
.L_x_8799:
[----:B------:R-:W-:Y:S05]  /*17bd0*/  BSYNC.RECONVERGENT B1 ;  /* 0x0000000000017941 */ /* 0x000fea0003800200 */
.L_x_8797:
        /* <DEDUP_REMOVED lines=44> */
.L_x_8801:
        /* <DEDUP_REMOVED lines=8> */
.L_x_8802:
[----:B------:R-:W-:Y:S05]  /*17f20*/  BSYNC.RECONVERGENT B1 ;  /* 0x0000000000017941 */ /* 0x000fea0003800200 */
.L_x_8800:
        /* <DEDUP_REMOVED lines=45> */
.L_x_8804:
        /* <DEDUP_REMOVED lines=8> */
.L_x_8805:
[----:B------:R-:W-:Y:S05]  /*18280*/  BSYNC.RECONVERGENT B1 ;  /* 0x0000000000017941 */ /* 0x000fea0003800200 */
.L_x_8803:
        /* <DEDUP_REMOVED lines=44> */
.L_x_8807:
        /* <DEDUP_REMOVED lines=8> */
.L_x_8808:
[----:B------:R-:W-:Y:S05]  /*185d0*/  BSYNC.RECONVERGENT B1 ;  /* 0x0000000000017941 */ /* 0x000fea0003800200 */
.L_x_8806:
        /* <DEDUP_REMOVED lines=45> */
.L_x_8810:
        /* <DEDUP_REMOVED lines=8> */
.L_x_8811:
[----:B------:R-:W-:Y:S05]  /*18930*/  BSYNC.RECONVERGENT B1 ;  /* 0x0000000000017941 */ /* 0x000fea0003800200 */
.L_x_8809:
        /* <DEDUP_REMOVED lines=44> */
.L_x_8813:
        /* <DEDUP_REMOVED lines=8> */
.L_x_8814:
[----:B------:R-:W-:Y:S05]  /*18c80*/  BSYNC.RECONVERGENT B1 ;  /* 0x0000000000017941 */ /* 0x000fea0003800200 */
.L_x_8812:
        /* <DEDUP_REMOVED lines=23> */
.L_x_8790:
[----:B------:R-:W-:-:S07]  /*18e00*/  VIADD R4, R4, 0x3 ;  /* 0x0000000304047836 */ /* 0x000fce0000000000 */
.L_x_8789:
        /* <DEDUP_REMOVED lines=31> */
.L_x_8818:
[----:B------:R-:W-:Y:S01]  /*19000*/  MOV R8, R12 ;  /* 0x0000000c00087202 */ /* 0x000fe20000000f00 */
[----:B------:R-:W-:Y:S01]  /*19010*/  IMAD.MOV.U32 R6, RZ, RZ, R20 ;  /* 0x000000ffff067224 */ /* 0x000fe200078e0014 */
[----:B------:R-:W-:Y:S02]  /*19020*/  MOV R5, R21 ;  /* 0x0000001500057202 */ /* 0x000fe40000000f00 */
[----:B------:R-:W-:-:S07]  /*19030*/  MOV R0, 0x19050 ;  /* 0x0001905000007802 */ /* 0x000fce0000000f00 */
[----:B------:R-:W-:Y:S05]  /*19040*/  CALL.REL.NOINC `($__internal_22_$__cuda_sm20_div_s64) ;  /* 0x0000022c00107944 */ /* 0x000fea0003c00000 */
[----:B------:R-:W-:Y:S01]  /*19050*/  IMAD.MOV.U32 R18, RZ, RZ, R6 ;  /* 0x000000ffff127224 */ /* 0x000fe200078e0006 */
[----:B------:R-:W-:-:S07]  /*19060*/  MOV R19, R5 ;  /* 0x0000000500137202 */ /* 0x000fce0000000f00 */
.L_x_8819:
[----:B------:R-:W-:Y:S05]  /*19070*/  BSYNC.RECONVERGENT B0 ;  /* 0x0000000000007941 */ /* 0x000fea0003800200 */
.L_x_8817:
        /* <DEDUP_REMOVED lines=44> */
.L_x_8821:
        /* <DEDUP_REMOVED lines=8> */
.L_x_8822:
[----:B------:R-:W-:Y:S05]  /*193c0*/  BSYNC.RECONVERGENT B0 ;  /* 0x0000000000007941 */ /* 0x000fea0003800200 */
.L_x_8820:
        /* <DEDUP_REMOVED lines=44> */
.L_x_8824:
        /* <DEDUP_REMOVED lines=8> */
.L_x_8825:
[----:B------:R-:W-:Y:S05]  /*19710*/  BSYNC.RECONVERGENT B0 ;  /* 0x0000000000007941 */ /* 0x000fea0003800200 */
.L_x_8823:
        /* <DEDUP_REMOVED lines=44> */
.L_x_8827:
        /* <DEDUP_REMOVED lines=8> */
.L_x_8828:
[----:B------:R-:W-:Y:S05]  /*19a60*/  BSYNC.RECONVERGENT B0 ;  /* 0x0000000000007941 */ /* 0x000fea0003800200 */
.L_x_8826:
        /* <DEDUP_REMOVED lines=18> */
.L_x_8816:
        /* <DEDUP_REMOVED lines=31> */
.L_x_8831:
[----:B------:R-:W-:Y:S01]  /*19d80*/  MOV R8, R12 ;  /* 0x0000000c00087202 */ /* 0x000fe20000000f00 */
[----:B------:R-:W-:Y:S01]  /*19d90*/  IMAD.MOV.U32 R6, RZ, RZ, R20 ;  /* 0x000000ffff067224 */ /* 0x000fe200078e0014 */
[----:B------:R-:W-:Y:S02]  /*19da0*/  MOV R5, R21 ;  /* 0x0000001500057202 */ /* 0x000fe40000000f00 */
[----:B------:R-:W-:-:S07]  /*19db0*/  MOV R0, 0x19dd0 ;  /* 0x00019dd000007802 */ /* 0x000fce0000000f00 */
[----:B------:R-:W-:Y:S05]  /*19dc0*/  CALL.REL.NOINC `($__internal_22_$__cuda_sm20_div_s64) ;  /* 0x0000021c00b07944 */ /* 0x000fea0003c00000 */
[----:B------:R-:W-:Y:S01]  /*19dd0*/  IMAD.MOV.U32 R16, RZ, RZ, R6 ;  /* 0x000000ffff107224 */ /* 0x000fe200078e0006 */
[----:B------:R-:W-:-:S07]  /*19de0*/  MOV R17, R5 ;  /* 0x0000000500117202 */ /* 0x000fce0000000f00 */
.L_x_8832:
[----:B------:R-:W-:Y:S05]  /*19df0*/  BSYNC.RECONVERGENT B0 ;  /* 0x0000000000007941 */ /* 0x000fea0003800200 */
.L_x_8830:
        /* <DEDUP_REMOVED lines=44> */
.L_x_8834:
        /* <DEDUP_REMOVED lines=8> */
.L_x_8835:
[----:B------:R-:W-:Y:S05]  /*1a140*/  BSYNC.RECONVERGENT B0 ;  /* 0x0000000000007941 */ /* 0x000fea0003800200 */
.L_x_8833:
        /* <DEDUP_REMOVED lines=18> */
.L_x_8829:
        /* <DEDUP_REMOVED lines=31> */
.L_x_8837:
        /* <DEDUP_REMOVED lines=8> */
.L_x_8838:
[----:B------:R-:W-:Y:S05]  /*1a4e0*/  BSYNC.RECONVERGENT B0 ;  /* 0x0000000000007941 */ /* 0x000fea0003800200 */
.L_x_8836:
        /* <DEDUP_REMOVED lines=10> */
.L_x_8788:
        /* <DEDUP_REMOVED lines=11> */
.L_x_8841:
        /* <DEDUP_REMOVED lines=21> */
.L_x_8840:
[----:B------:R-:W-:Y:S05]  /*1a790*/  BSYNC.RECONVERGENT B7 ;  /* 0x0000000000077941 */ /* 0x000fea0003800200 */
.L_x_8839:
[----:B------:R-:W-:-:S04]  /*1a7a0*/  IADD3 R18, P0, PT, R18, 0x4, RZ ;  /* 0x0000000412127810 */ /* 0x000fc80007f1e0ff */
[----:B------:R-:W-:Y:S02]  /*1a7b0*/  IADD3.X R19, PT, PT, RZ, R19, RZ, P0, !PT ;  /* 0x00000013ff137210 */ /* 0x000fe400007fe4ff */
[----:B------:R-:W-:-:S04]  /*1a7c0*/  ISETP.GE.U32.AND P0, PT, R18, R16, PT ;  /* 0x000000101200720c */ /* 0x000fc80003f06070 */
[----:B------:R-:W-:-:S13]  /*1a7d0*/  ISETP.GE.U32.AND.EX P0, PT, R19, R17, PT, P0 ;  /* 0x000000111300720c */ /* 0x000fda0003f06100 */
[----:B------:R-:W-:Y:S05]  /*1a7e0*/  @!P0 BRA `(.L_x_8841) ;  /* 0xfffffffc00948947 */ /* 0x000fea000383ffff */
.L_x_8781:
[----:B------:R-:W-:Y:S05]  /*1a7f0*/  BSYNC.RECONVERGENT B6 ;  /* 0x0000000000067941 */ /* 0x000fea0003800200 */
.L_x_8780:
        /* <DEDUP_REMOVED lines=24> */
.L_x_8845:
[----:B------:R-:W-:Y:S05]  /*1a980*/  BSYNC.RECONVERGENT B7 ;  /* 0x0000000000077941 */ /* 0x000fea0003800200 */
.L_x_8844:
        /* <DEDUP_REMOVED lines=20> */
.L_x_8847:
[----:B------:R-:W-:Y:S05]  /*1aad0*/  BSYNC.RECONVERGENT B7 ;  /* 0x0000000000077941 */ /* 0x000fea0003800200 */
.L_x_8846:
        /* <DEDUP_REMOVED lines=23> */
.L_x_8849:
[----:B------:R-:W-:Y:S05]  /*1ac50*/  BSYNC.RECONVERGENT B7 ;  /* 0x0000000000077941 */ /* 0x000fea0003800200 */
.L_x_8848:
        /* <DEDUP_REMOVED lines=11> */
[----:B------:R-:W-:Y:S02]  /*1ad10*/  IMAD.MOV.U32 R18, RZ, RZ, R4 ;  /* 0x000000ffff127224 */ /* 0x000fe400078e0004 */
[----:B------:R-:W-:-:S08]  /*1ad20*/  IMAD.MOV.U32 R24, RZ, RZ, RZ ;  /* 0x000000ffff187224 */ /* 0x000fd000078e00ff */
[----:B------:R-:W-:Y:S05]  /*1ad30*/  @!P0 BRA `(.L_x_8851) ;  /* 0x0000001800ac8947 */ /* 0x000fea0003800000 */
[----:B------:R-:W0:Y:S01]  /*1ad40*/  LDCU UR4, c[0x0][0x3a0] ;  /* 0x00007400ff0477ac */ /* 0x000e220008000800 */
[----:B------:R-:W1:Y:S01]  /*1ad50*/  LDC.64 R32, c[0x0][0x3a8] ;  /* 0x0000ea00ff207b82 */ /* 0x000e620000000a00 */
[----:B------:R-:W-:Y:S01]  /*1ad60*/  BSSY.RECONVERGENT B0, `(.L_x_8852) ;  /* 0x00001a7000007945 */ /* 0x000fe20003800200 */
[----:B------:R-:W-:Y:S01]  /*1ad70*/  MOV R19, RZ ;  /* 0x000000ff00137202 */ /* 0x000fe20000000f00 */
[----:B------:R-:W-:-:S05]  /*1ad80*/  IMAD.MOV.U32 R24, RZ, RZ, RZ ;  /* 0x000000ffff187224 */ /* 0x000fca00078e00ff */
[----:B------:R-:W2:Y:S01]  /*1ad90*/  LDC.64 R12, c[0x0][0x3b0] ;  /* 0x0000ec00ff0c7b82 */ /* 0x000ea20000000a00 */
[----:B0-----:R-:W-:Y:S02]  /*1ada0*/  ULOP3.LUT UR5, UR4, 0xfffffff8, URZ, 0xc0, !UPT ;  /* 0xfffffff804057892 */ /* 0x001fe4000f8ec0ff */
[----:B------:R-:W-:Y:S02]  /*1adb0*/  UIADD3 UR4, UPT, UPT, UR4, -0x4, URZ ;  /* 0xfffffffc04047890 */ /* 0x000fe4000fffe0ff */
[----:B------:R-:W-:-:S04]  /*1adc0*/  UIADD3 UR5, UPT, UPT, -UR5, URZ, URZ ;  /* 0x000000ff05057290 */ /* 0x000fc8000fffe1ff */
[----:B------:R-:W-:Y:S02]  /*1add0*/  MOV R4, UR4 ;  /* 0x0000000400047c02 */ /* 0x000fe40008000f00 */
[----:B------:R-:W-:-:S07]  /*1ade0*/  IMAD.U32 R3, RZ, RZ, UR5 ;  /* 0x00000005ff037e24 */ /* 0x000fce000f8e00ff */
.L_x_8877:
        /* <DEDUP_REMOVED lines=27> */
.L_x_8854:
[----:B------:R-:W-:Y:S01]  /*1afa0*/  IMAD.MOV.U32 R8, RZ, RZ, R18 ;  /* 0x000000ffff087224 */ /* 0x000fe200078e0012 */
[----:B------:R-:W-:Y:S01]  /*1afb0*/  MOV R6, R16 ;  /* 0x0000001000067202 */ /* 0x000fe20000000f00 */
[----:B------:R-:W-:Y:S01]  /*1afc0*/  IMAD.MOV.U32 R5, RZ, RZ, R17 ;  /* 0x000000ffff057224 */ /* 0x000fe200078e0011 */
[----:B------:R-:W-:-:S07]  /*1afd0*/  MOV R0, 0x1aff0 ;  /* 0x0001aff000007802 */ /* 0x000fce0000000f00 */
[----:B--2---:R-:W-:Y:S05]  /*1afe0*/  CALL.REL.NOINC `($__internal_22_$__cuda_sm20_div_s64) ;  /* 0x0000020c00287944 */ /* 0x004fea0003c00000 */
[----:B------:R-:W-:Y:S01]  /*1aff0*/  MOV R20, R6 ;  /* 0x0000000600147202 */ /* 0x000fe20000000f00 */
[----:B------:R-:W-:-:S07]  /*1b000*/  IMAD.MOV.U32 R21, RZ, RZ, R5 ;  /* 0x000000ffff157224 */ /* 0x000fce00078e0005 */
.L_x_8855:
[----:B------:R-:W-:Y:S05]  /*1b010*/  BSYNC.RECONVERGENT B1 ;  /* 0x0000000000017941 */ /* 0x000fea0003800200 */
.L_x_8853:
[----:B------:R-:W-:Y:S01]  /*1b020*/  IADD3 R30, PT, PT, R4, 0x2, RZ ;  /* 0x00000002041e7810 */ /* 0x000fe20007ffe0ff */
[----:B--2---:R-:W-:-:S04]  /*1b030*/  IMAD.WIDE.U32 R8, R22, 0x8, R12 ;  /* 0x0000000816087825 */ /* 0x004fc800078e000c */
[----:B------:R-:W-:Y:S02]  /*1b040*/  IMAD.WIDE.U32 R10, R30, 0x8, R32 ;  /* 0x000000081e0a7825 */ /* 0x000fe400078e0020 */
[----:B------:R-:W2:Y:S04]  /*1b050*/  LDG.E.64 R8, desc[UR36][R8.64] ;  /* 0x0000002408087981 */ /* 0x000ea8000c1e1b00 */
        /* <DEDUP_REMOVED lines=38> */
.L_x_8857:
        /* <DEDUP_REMOVED lines=8> */
.L_x_8858:
[----:B------:R-:W-:Y:S05]  /*1b340*/  BSYNC.RECONVERGENT B1 ;  /* 0x0000000000017941 */ /* 0x000fea0003800200 */
.L_x_8856:
        /* <DEDUP_REMOVED lines=42> */
.L_x_8860:
        /* <DEDUP_REMOVED lines=8> */
.L_x_8861:
[----:B------:R-:W-:Y:S05]  /*1b670*/  BSYNC.RECONVERGENT B1 ;  /* 0x0000000000017941 */ /* 0x000fea0003800200 */
.L_x_8859:
        /* <DEDUP_REMOVED lines=42> */
.L_x_8863:
        /* <DEDUP_REMOVED lines=8> */
.L_x_8864:
[----:B------:R-:W-:Y:S05]  /*1b9a0*/  BSYNC.RECONVERGENT B1 ;  /* 0x0000000000017941 */ /* 0x000fea0003800200 */
.L_x_8862:
        /* <DEDUP_REMOVED lines=42> */
.L_x_8866:
        /* <DEDUP_REMOVED lines=8> */
.L_x_8867:
[----:B------:R-:W-:Y:S05]  /*1bcd0*/  BSYNC.RECONVERGENT B1 ;  /* 0x0000000000017941 */ /* 0x000fea0003800200 */
.L_x_8865:
        /* <DEDUP_REMOVED lines=42> */
.L_x_8869:
        /* <DEDUP_REMOVED lines=8> */
.L_x_8870:
[----:B------:R-:W-:Y:S05]  /*1c000*/  BSYNC.RECONVERGENT B1 ;  /* 0x0000000000017941 */ /* 0x000fea0003800200 */
.L_x_8868:
        /* <DEDUP_REMOVED lines=43> */
.L_x_8872:
        /* <DEDUP_REMOVED lines=8> */
.L_x_8873:
[----:B------:R-:W-:Y:S05]  /*1c340*/  BSYNC.RECONVERGENT B1 ;  /* 0x0000000000017941 */ /* 0x000fea0003800200 */
.L_x_8871:
        /* <DEDUP_REMOVED lines=42> */
.L_x_8875:
        /* <DEDUP_REMOVED lines=8> */
.L_x_8876:
[----:B------:R-:W-:Y:S05]  /*1c670*/  BSYNC.RECONVERGENT B1 ;  /* 0x0000000000017941 */ /* 0x000fea0003800200 */
.L_x_8874:
        /* <DEDUP_REMOVED lines=22> */
.L_x_8852:
[----:B------:R-:W-:-:S07]  /*1c7e0*/  IADD3 R34, PT, PT, R4, 0x3, RZ ;  /* 0x0000000304227810 */ /* 0x000fce0007ffe0ff */
.L_x_8851:
        /* <DEDUP_REMOVED lines=31> */
.L_x_8880:
[----:B------:R-:W-:Y:S01]  /*1c9e0*/  IMAD.MOV.U32 R8, RZ, RZ, R18 ;  /* 0x000000ffff087224 */ /* 0x000fe200078e0012 */
[----:B------:R-:W-:Y:S01]  /*1c9f0*/  MOV R6, R12 ;  /* 0x0000000c00067202 */ /* 0x000fe20000000f00 */
[----:B------:R-:W-:Y:S01]  /*1ca00*/  IMAD.MOV.U32 R5, RZ, RZ, R13 ;  /* 0x000000ffff057224 */ /* 0x000fe200078e000d */
[----:B------:R-:W-:-:S07]  /*1ca10*/  MOV R0, 0x1ca30 ;  /* 0x0001ca3000007802 */ /* 0x000fce0000000f00 */
[----:B------:R-:W-:Y:S05]  /*1ca20*/  CALL.REL.NOINC `($__internal_22_$__cuda_sm20_div_s64) ;  /* 0x000001f000987944 */ /* 0x000fea0003c00000 */
[----:B------:R-:W-:Y:S01]  /*1ca30*/  MOV R16, R6 ;  /* 0x0000000600107202 */ /* 0x000fe20000000f00 */
[----:B------:R-:W-:-:S07]  /*1ca40*/  IMAD.MOV.U32 R17, RZ, RZ, R5 ;  /* 0x000000ffff117224 */ /* 0x000fce00078e0005 */
.L_x_8881:
[----:B------:R-:W-:Y:S05]  /*1ca50*/  BSYNC.RECONVERGENT B0 ;  /* 0x0000000000007941 */ /* 0x000fea0003800200 */
.L_x_8879:
        /* <DEDUP_REMOVED lines=44> */
.L_x_8883:
        /* <DEDUP_REMOVED lines=8> */
.L_x_8884:
[----:B------:R-:W-:Y:S05]  /*1cda0*/  BSYNC.RECONVERGENT B0 ;  /* 0x0000000000007941 */ /* 0x000fea0003800200 */
.L_x_8882:
        /* <DEDUP_REMOVED lines=44> */
.L_x_8886:
        /* <DEDUP_REMOVED lines=8> */
.L_x_8887:
[----:B------:R-:W-:Y:S05]  /*1d0f0*/  BSYNC.RECONVERGENT B0 ;  /* 0x0000000000007941 */ /* 0x000fea0003800200 */
.L_x_8885:
        /* <DEDUP_REMOVED lines=44> */
.L_x_8889:
        /* <DEDUP_REMOVED lines=8> */
.L_x_8890:
[----:B------:R-:W-:Y:S05]  /*1d440*/  BSYNC.RECONVERGENT B0 ;  /* 0x0000000000007941 */ /* 0x000fea0003800200 */
.L_x_8888:
        /* <DEDUP_REMOVED lines=18> */
.L_x_8878:
        /* <DEDUP_REMOVED lines=31> */
.L_x_8893:
[----:B------:R-:W-:Y:S01]  /*1d760*/  IMAD.MOV.U32 R8, RZ, RZ, R18 ;  /* 0x000000ffff087224 */ /* 0x000fe200078e0012 */
[----:B------:R-:W-:Y:S01]  /*1d770*/  MOV R6, R12 ;  /* 0x0000000c00067202 */ /* 0x000fe20000000f00 */
[----:B------:R-:W-:Y:S01]  /*1d780*/  IMAD.MOV.U32 R5, RZ, RZ, R13 ;  /* 0x000000ffff057224 */ /* 0x000fe200078e000d */
[----:B------:R-:W-:-:S07]  /*1d790*/  MOV R0, 0x1d7b0 ;  /* 0x0001d7b000007802 */ /* 0x000fce0000000f00 */
[----:B------:R-:W-:Y:S05]  /*1d7a0*/  CALL.REL.NOINC `($__internal_22_$__cuda_sm20_div_s64) ;  /* 0x000001e400387944 */ /* 0x000fea0003c00000 */
[----:B------:R-:W-:Y:S01]  /*1d7b0*/  MOV R16, R6 ;  /* 0x0000000600107202 */ /* 0x000fe20000000f00 */
[----:B------:R-:W-:-:S07]  /*1d7c0*/  IMAD.MOV.U32 R17, RZ, RZ, R5 ;  /* 0x000000ffff117224 */ /* 0x000fce00078e0005 */
.L_x_8894:
[----:B------:R-:W-:Y:S05]  /*1d7d0*/  BSYNC.RECONVERGENT B0 ;  /* 0x0000000000007941 */ /* 0x000fea0003800200 */
.L_x_8892:
        /* <DEDUP_REMOVED lines=44> */
.L_x_8896:
        /* <DEDUP_REMOVED lines=8> */
.L_x_8897:
[----:B------:R-:W-:Y:S05]  /*1db20*/  BSYNC.RECONVERGENT B0 ;  /* 0x0000000000007941 */ /* 0x000fea0003800200 */
.L_x_8895:
        /* <DEDUP_REMOVED lines=18> */
.L_x_8891:
        /* <DEDUP_REMOVED lines=31> */
.L_x_8899:
[----:B------:R-:W-:Y:S01]  /*1de40*/  MOV R0, R5 ;  /* 0x0000000500007202 */ /* 0x000fe20000000f00 */
[----:B------:R-:W-:Y:S01]  /*1de50*/  IMAD.MOV.U32 R3, RZ, RZ, R4 ;  /* 0x000000ffff037224 */ /* 0x000fe200078e0004 */
[----:B------:R-:W-:Y:S01]  /*1de60*/  MOV R14, R7 ;  /* 0x00000007000e7202 */ /* 0x000fe20000000f00 */
[----:B------:R-:W-:Y:S01]  /*1de70*/  IMAD.MOV.U32 R25, RZ, RZ, R18 ;  /* 0x000000ffff197224 */ /* 0x000fe200078e0012 */
[----:B------:R-:W-:-:S07]  /*1de80*/  MOV R5, 0x1dea0 ;  /* 0x0001dea000057802 */ /* 0x000fce0000000f00 */
[----:B------:R-:W-:Y:S05]  /*1de90*/  CALL.REL.NOINC `($__internal_23_$__cuda_sm20_rem_s64) ;  /* 0x000001e000cc7944 */ /* 0x000fea0003c00000 */
[----:B------:R-:W-:Y:S01]  /*1dea0*/  IMAD.MOV.U32 R4, RZ, RZ, R0 ;  /* 0x000000ffff047224 */ /* 0x000fe200078e0000 */
[----:B------:R-:W-:-:S07]  /*1deb0*/  MOV R5, R3 ;  /* 0x0000000300057202 */ /* 0x000fce0000000f00 */
.L_x_8900:
[----:B------:R-:W-:Y:S05]  /*1dec0*/  BSYNC.RECONVERGENT B0 ;  /* 0x0000000000007941 */ /* 0x000fea0003800200 */
.L_x_8898:
        /* <DEDUP_REMOVED lines=10> */
.L_x_8850:
        /* <DEDUP_REMOVED lines=11> */
.L_x_8903:
        /* <DEDUP_REMOVED lines=21> */
.L_x_8902:
[----:B------:R-:W-:Y:S05]  /*1e170*/  BSYNC.RECONVERGENT B7 ;  /* 0x0000000000077941 */ /* 0x000fea0003800200 */
.L_x_8901:
[----:B------:R-:W-:-:S05]  /*1e180*/  IADD3 R16, P0, PT, R16, 0x4, RZ ;  /* 0x0000000410107810 */ /* 0x000fca0007f1e0ff */
[----:B------:R-:W-:Y:S01]  /*1e190*/  IMAD.X R17, RZ, RZ, R17, P0 ;  /* 0x000000ffff117224 */ /* 0x000fe200000e0611 */
[----:B------:R-:W-:-:S04]  /*1e1a0*/  ISETP.GE.U32.AND P0, PT, R16, R18, PT ;  /* 0x000000121000720c */ /* 0x000fc80003f06070 */
[----:B------:R-:W-:-:S13]  /*1e1b0*/  ISETP.GE.U32.AND.EX P0, PT, R17, R19, PT, P0 ;  /* 0x000000131100720c */ /* 0x000fda0003f06100 */
[----:B------:R-:W-:Y:S05]  /*1e1c0*/  @!P0 BRA `(.L_x_8903) ;  /* 0xfffffffc00948947 */ /* 0x000fea000383ffff */
.L_x_8843:
[----:B------:R-:W-:Y:S05]  /*1e1d0*/  BSYNC.RECONVERGENT B6 ;  /* 0x0000000000067941 */ /* 0x000fea0003800200 */
.L_x_8842:
[----:B------:R-:W-:Y:S01]  /*1e1e0*/  ISETP.GE.U32.AND P0, PT, R2, R73, PT ;  /* 0x000000490200720c */ /* 0x000fe20003f06070 */
[----:B------:R-:W-:Y:S04]  /*1e1f0*/  BSSY.RECONVERGENT B0, `(.L_x_8904) ;  /* 0x0000033000007945 */ /* 0x000fe80003800200 */
[----:B------:R-:W-:Y:S08]  /*1e200*/  BSSY.RELIABLE B1, `(.L_x_8905) ;  /* 0x000002b000017945 */ /* 0x000ff00003800100 */
[----:B------:R-:W-:Y:S05]  /*1e210*/  @P0 BRA `(.L_x_8906) ;  /* 0x0000000000300947 */ /* 0x000fea0003800000 */
[----:B------:R-:W0:Y:S01]  /*1e220*/  LDC.64 R4, c[0x0][0x3c8] ;  /* 0x0000f200ff047b82 */ /* 0x000e220000000a00 */
[----:B------:R-:W-:Y:S01]  /*1e230*/  IADD3 R3, PT, PT, R72, R2, RZ ;  /* 0x0000000248037210 */ /* 0x000fe20007ffe0ff */
[----:B------:R-:W-:-:S05]  /*1e240*/  IMAD.MOV.U32 R2, RZ, RZ, R38 ;  /* 0x000000ffff027224 */ /* 0x000fca00078e0026 */
[----:B------:R-:W-:Y:S01]  /*1e250*/  ISETP.GE.AND P0, PT, R2, R73, PT ;  /* 0x000000490200720c */ /* 0x000fe20003f06270 */
[----:B0-----:R-:W-:-:S05]  /*1e260*/  IMAD.WIDE.U32 R4, R3, 0x4, R4 ;  /* 0x0000000403047825 */ /* 0x001fca00078e0004 */
[----:B------:R0:W-:Y:S07]  /*1e270*/  STG.E desc[UR36][R4.64], RZ ;  /* 0x000000ff04007986 */ /* 0x0001ee000c101924 */
[----:B------:R-:W-:Y:S05]  /*1e280*/  @P0 BRA `(.L_x_8907) ;  /* 0x0000000000300947 */ /* 0x000fea0003800000 */
[----:B0-----:R-:W0:Y:S01]  /*1e290*/  LDC.64 R4, c[0x0][0x3c8] ;  /* 0x0000f200ff047b82 */ /* 0x001e220000000a00 */
[----:B------:R-:W-:Y:S01]  /*1e2a0*/  IADD3 R3, PT, PT, R72, R2, RZ ;  /* 0x0000000248037210 */ /* 0x000fe20007ffe0ff */
[----:B------:R-:W-:-:S04]  /*1e2b0*/  VIADD R2, R2, 0x80 ;  /* 0x0000008002027836 */ /* 0x000fc80000000000 */
[----:B0-----:R-:W-:-:S05]  /*1e2c0*/  IMAD.WIDE.U32 R4, R3, 0x4, R4 ;  /* 0x0000000403047825 */ /* 0x001fca00078e0004 */
[----:B------:R0:W-:Y:S02]  /*1e2d0*/  STG.E desc[UR36][R4.64], RZ ;  /* 0x000000ff04007986 */ /* 0x0001e4000c101924 */
.L_x_8906:
[----:B------:R-:W-:-:S13]  /*1e2e0*/  ISETP.GE.AND P0, PT, R2, R73, PT ;  /* 0x000000490200720c */ /* 0x000fda0003f06270 */
[----:B------:R-:W-:Y:S05]  /*1e2f0*/  @P0 BRA `(.L_x_8908) ;  /* 0x0000000000300947 */ /* 0x000fea0003800000 */
[----:B0-----:R-:W0:Y:S01]  /*1e300*/  LDC.64 R4, c[0x0][0x3c8] ;  /* 0x0000f200ff047b82 */ /* 0x001e220000000a00 */
[----:B------:R-:W-:Y:S01]  /*1e310*/  IADD3 R3, PT, PT, R72, R2, RZ ;  /* 0x0000000248037210 */ /* 0x000fe20007ffe0ff */
[----:B------:R-:W-:-:S04]  /*1e320*/  VIADD R2, R2, 0x80 ;  /* 0x0000008002027836 */ /* 0x000fc80000000000 */
[----:B0-----:R-:W-:-:S05]  /*1e330*/  IMAD.WIDE.U32 R4, R3, 0x4, R4 ;  /* 0x0000000403047825 */ /* 0x001fca00078e0004 */
[----:B------:R1:W-:Y:S02]  /*1e340*/  STG.E desc[UR36][R4.64], RZ ;  /* 0x000000ff04007986 */ /* 0x0003e4000c101924 */
.L_x_8907:
[----:B------:R-:W-:-:S13]  /*1e350*/  ISETP.GE.AND P0, PT, R2, R73, PT ;  /* 0x000000490200720c */ /* 0x000fda0003f06270 */
[----:B------:R-:W-:Y:S05]  /*1e360*/  @P0 BRA `(.L_x_8909) ;  /* 0x0000000000300947 */ /* 0x000fea0003800000 */
[----:B01----:R-:W0:Y:S01]  /*1e370*/  LDC.64 R4, c[0x0][0x3c8] ;  /* 0x0000f200ff047b82 */ /* 0x003e220000000a00 */
[----:B------:R-:W-:Y:S01]  /*1e380*/  IADD3 R3, PT, PT, R72, R2, RZ ;  /* 0x0000000248037210 */ /* 0x000fe20007ffe0ff */
[----:B------:R-:W-:-:S04]  /*1e390*/  VIADD R2, R2, 0x80 ;  /* 0x0000008002027836 */ /* 0x000fc80000000000 */
[----:B0-----:R-:W-:-:S05]  /*1e3a0*/  IMAD.WIDE.U32 R4, R3, 0x4, R4 ;  /* 0x0000000403047825 */ /* 0x001fca00078e0004 */
[----:B------:R1:W-:Y:S02]  /*1e3b0*/  STG.E desc[UR36][R4.64], RZ ;  /* 0x000000ff04007986 */ /* 0x0003e4000c101924 */
.L_x_8908:
[----:B------:R-:W-:-:S13]  /*1e3c0*/  ISETP.GE.AND P0, PT, R2, R73, PT ;  /* 0x000000490200720c */ /* 0x000fda0003f06270 */
[----:B------:R-:W-:Y:S05]  /*1e3d0*/  @P0 BRA `(.L_x_8910) ;  /* 0x0000000000340947 */ /* 0x000fea0003800000 */
[----:B01----:R-:W0:Y:S01]  /*1e3e0*/  LDC.64 R4, c[0x0][0x3c8] ;  /* 0x0000f200ff047b82 */ /* 0x003e220000000a00 */
[----:B------:R-:W-:Y:S01]  /*1e3f0*/  IADD3 R3, PT, PT, R72, R2, RZ ;  /* 0x0000000248037210 */ /* 0x000fe20007ffe0ff */
[----:B------:R-:W-:-:S04]  /*1e400*/  VIADD R2, R2, 0x80 ;  /* 0x0000008002027836 */ /* 0x000fc80000000000 */
[----:B0-----:R-:W-:-:S05]  /*1e410*/  IMAD.WIDE.U32 R4, R3, 0x4, R4 ;  /* 0x0000000403047825 */ /* 0x001fca00078e0004 */
[----:B------:R2:W-:Y:S02]  /*1e420*/  STG.E desc[UR36][R4.64], RZ ;  /* 0x000000ff04007986 */ /* 0x0005e4000c101924 */
.L_x_8909:
[----:B------:R-:W-:-:S13]  /*1e430*/  ISETP.GE.AND P0, PT, R2, R73, PT ;  /* 0x000000490200720c */ /* 0x000fda0003f06270 */
[----:B------:R-:W-:Y:S05]  /*1e440*/  @P0 BREAK.RELIABLE B1 ;  /* 0x0000000000010942 */ /* 0x000fea0003800100 */
[----:B------:R-:W-:Y:S05]  /*1e450*/  @P0 BRA `(.L_x_8911) ;  /* 0x0000000000300947 */ /* 0x000fea0003800000 */
[----:B012---:R-:W0:Y:S01]  /*1e460*/  LDC.64 R4, c[0x0][0x3c8] ;  /* 0x0000f200ff047b82 */ /* 0x007e220000000a00 */
[----:B------:R-:W-:Y:S01]  /*1e470*/  IADD3 R3, PT, PT, R72, R2, RZ ;  /* 0x0000000248037210 */ /* 0x000fe20007ffe0ff */
[----:B------:R-:W-:-:S04]  /*1e480*/  VIADD R2, R2, 0x80 ;  /* 0x0000008002027836 */ /* 0x000fc80000000000 */
[----:B0-----:R-:W-:-:S05]  /*1e490*/  IMAD.WIDE.U32 R4, R3, 0x4, R4 ;  /* 0x0000000403047825 */ /* 0x001fca00078e0004 */
[----:B------:R2:W-:Y:S02]  /*1e4a0*/  STG.E desc[UR36][R4.64], RZ ;  /* 0x000000ff04007986 */ /* 0x0005e4000c101924 */
.L_x_8910:
[----:B------:R-:W-:Y:S05]  /*1e4b0*/  BSYNC.RELIABLE B1 ;  /* 0x0000000000017941 */ /* 0x000fea0003800100 */
.L_x_8905:
[----:B------:R-:W-:-:S13]  /*1e4c0*/  ISETP.GE.AND P0, PT, R2, R73, PT ;  /* 0x000000490200720c */ /* 0x000fda0003f06270 */
[----:B012---:R-:W0:Y:S01]  /*1e4d0*/  @!P0 LDC.64 R4, c[0x0][0x3c8] ;  /* 0x0000f200ff048b82 */ /* 0x007e220000000a00 */
[----:B------:R-:W-:Y:S01]  /*1e4e0*/  @!P0 IADD3 R3, PT, PT, R72, R2, RZ ;  /* 0x0000000248038210 */ /* 0x000fe20007ffe0ff */
[----:B------:R-:W-:-:S04]  /*1e4f0*/  @!P0 VIADD R2, R2, 0x80 ;  /* 0x0000008002028836 */ /* 0x000fc80000000000 */
[----:B0-----:R-:W-:-:S05]  /*1e500*/  @!P0 IMAD.WIDE.U32 R4, R3, 0x4, R4 ;  /* 0x0000000403048825 */ /* 0x001fca00078e0004 */
[----:B------:R3:W-:Y:S02]  /*1e510*/  @!P0 STG.E desc[UR36][R4.64], RZ ;  /* 0x000000ff04008986 */ /* 0x0007e4000c101924 */
.L_x_8911:
[----:B------:R-:W-:Y:S05]  /*1e520*/  BSYNC.RECONVERGENT B0 ;  /* 0x0000000000007941 */ /* 0x000fea0003800200 */
.L_x_8904:
[----:B------:R-:W-:-:S13]  /*1e530*/  ISETP.GE.AND P0, PT, R2, R73, PT ;  /* 0x000000490200720c */ /* 0x000fda0003f06270 */
[----:B------:R-:W-:Y:S05]  /*1e540*/  @P0 EXIT ;  /* 0x000000000000094d */ /* 0x000fea0003800000 */
[----:B0123--:R-:W0:Y:S01]  /*1e550*/  LDC.64 R4, c[0x0][0x3c8] ;  /* 0x0000f200ff047b82 */ /* 0x00fe220000000a00 */
[----:B------:R-:W-:-:S05]  /*1e560*/  IADD3 R3, PT, PT, R72, R2, RZ ;  /* 0x0000000248037210 */ /* 0x000fca0007ffe0ff */
[----:B0-----:R-:W-:-:S05]  /*1e570*/  IMAD.WIDE.U32 R2, R3, 0x4, R4 ;  /* 0x0000000403027825 */ /* 0x001fca00078e0004 */
[----:B------:R-:W-:Y:S01]  /*1e580*/  STG.E desc[UR36][R2.64], RZ ;  /* 0x000000ff02007986 */ /* 0x000fe2000c101924 */
[----:B------:R-:W-:Y:S05]  /*1e590*/  EXIT ;  /* 0x000000000000794d */ /* 0x000fea0003800000 */
.L_x_8407:
[----:B------:R-:W0:Y:S01]  /*1e5a0*/  S2R R71, SR_TID.X ;  /* 0x0000000000477919 */ /* 0x000e220000002100 */
[----:B------:R-:W1:Y:S01]  /*1e5b0*/  LDC.64 R2, c[0x0][0x3d0] ;  /* 0x0000f400ff027b82 */ /* 0x000e620000000a00 */
[----:B------:R-:W2:Y:S01]  /*1e5c0*/  LDCU UR4, c[0x0][0x3a0] ;  /* 0x00007400ff0477ac */ /* 0x000ea20008000800 */
[----:B------:R-:W3:Y:S06]  /*1e5d0*/  LDCU UR5, c[0x0][0x388] ;  /* 0x00007100ff0577ac */ /* 0x000eec0008000800 */
[----:B------:R-:W4:Y:S01]  /*1e5e0*/  LDC.64 R4, c[0x0][0x3d8] ;  /* 0x0000f600ff047b82 */ /* 0x000f220000000a00 */
[----:B------:R-:W3:Y:S07]  /*1e5f0*/  LDCU.64 UR6, c[0x0][0x398] ;  /* 0x00007300ff0677ac */ /* 0x000eee0008000a00 */
[----:B------:R-:W2:Y:S08]  /*1e600*/  LDC.64 R6, c[0x0][0x3e0] ;  /* 0x0000f800ff067b82 */ /* 0x000eb00000000a00 */
[----:B------:R-:W3:Y:S01]  /*1e610*/  LDC.64 R8, c[0x0][0x3e8] ;  /* 0x0000fa00ff087b82 */ /* 0x000ee20000000a00 */
[----:B-1----:R-:W-:-:S04]  /*1e620*/  IMAD.WIDE.U32 R2, R72, 0x4, R2 ;  /* 0x0000000448027825 */ /* 0x002fc800078e0002 */
[----:B0-----:R-:W-:-:S03]  /*1e630*/  IMAD.WIDE.U32 R2, R71, 0x8, R2 ;  /* 0x0000000847027825 */ /* 0x001fc600078e0002 */
[----:B------:R-:W0:Y:S01]  /*1e640*/  LDC.64 R10, c[0x0][0x3f0] ;  /* 0x0000fc00ff0a7b82 */ /* 0x000e220000000a00 */
[C---:B----4-:R-:W-:Y:S01]  /*1e650*/  IMAD.WIDE.U32 R4, R72.reuse, 0x4, R4 ;  /* 0x0000000448047825 */ /* 0x050fe200078e0004 */
[----:B------:R-:W4:Y:S03]  /*1e660*/  LDG.E.64 R44, desc[UR36][R2.64] ;  /* 0x00000024022c7981 */ /* 0x000f26000c1e1b00 */
[C---:B--2---:R-:W-:Y:S01]  /*1e670*/  IMAD.WIDE.U32 R6, R72.reuse, 0x4, R6 ;  /* 0x0000000448067825 */ /* 0x044fe200078e0006 */
[----:B------:R-:W-:Y:S01]  /*1e680*/  UIADD3 UR4, UPT, UPT, UR4, -0x1, URZ ;  /* 0xffffffff04047890 */ /* 0x000fe2000fffe0ff */
[----:B------:R-:W5:Y:S02]  /*1e690*/  LDG.E.64 R60, desc[UR36][R2.64+0x400] ;  /* 0x00040024023c7981 */ /* 0x000f64000c1e1b00 */
[----:B------:R-:W-:Y:S01]  /*1e6a0*/  IMAD.WIDE.U32 R4, R71, 0x8, R4 ;  /* 0x0000000847047825 */ /* 0x000fe200078e0004 */
[----:B---3--:R-:W-:Y:S01]  /*1e6b0*/  UISETP.GT.U32.AND UP1, UPT, UR6, URZ, UPT ;  /* 0x000000ff0600728c */ /* 0x008fe2000bf24070 */
[----:B------:R-:W5:Y:S02]  /*1e6c0*/  LDG.E.64 R64, desc[UR36][R2.64+0x800] ;  /* 0x0008002402407981 */ /* 0x000f64000c1e1b00 */
[----:B------:R-:W-:-:S02]  /*1e6d0*/  IMAD.WIDE.U32 R8, R72, 0x4, R8 ;  /* 0x0000000448087825 */ /* 0x000fc400078e0008 */
[----:B------:R-:W5:Y:S02]  /*1e6e0*/  LDG.E.64 R42, desc[UR36][R4.64] ;  /* 0x00000024042a7981 */ /* 0x000f64000c1e1b00 */
[C---:B------:R-:W-:Y:S02]  /*1e6f0*/  IMAD.WIDE.U32 R6, R71.reuse, 0x8, R6 ;  /* 0x0000000847067825 */ /* 0x040fe400078e0006 */
[----:B------:R-:W5:Y:S02]  /*1e700*/  LDG.E.64 R58, desc[UR36][R4.64+0x400] ;  /* 0x00040024043a7981 */ /* 0x000f64000c1e1b00 */
[----:B0-----:R-:W-:Y:S02]  /*1e710*/  IMAD.WIDE.U32 R10, R72, 0x4, R10 ;  /* 0x00000004480a7825 */ /* 0x001fe400078e000a */
[----:B------:R-:W5:Y:S02]  /*1e720*/  LDG.E.64 R62, desc[UR36][R4.64+0x800] ;  /* 0x00080024043e7981 */ /* 0x000f64000c1e1b00 */
[----:B------:R-:W-:-:S02]  /*1e730*/  IMAD.WIDE.U32 R8, R71, 0x8, R8 ;  /* 0x0000000847087825 */ /* 0x000fc400078e0008 */
[----:B------:R-:W5:Y:S02]  /*1e740*/  LDG.E.64 R66, desc[UR36][R4.64+0xc00] ;  /* 0x000c002404427981 */ /* 0x000f64000c1e1b00 */
[----:B------:R-:W-:Y:S02]  /*1e750*/  IMAD.WIDE.U32 R10, R71, 0x8, R10 ;  /* 0x00000008470a7825 */ /* 0x000fe400078e000a */
[----:B------:R-:W5:Y:S04]  /*1e760*/  LDG.E.64 R34, desc[UR36][R6.64] ;  /* 0x0000002406227981 */ /* 0x000f68000c1e1b00 */
        /* <DEDUP_REMOVED lines=10> */
[----:B------:R-:W5:Y:S01]  /*1e810*/  LDG.E.64 R52, desc[UR36][R10.64+0xc00] ;  /* 0x000c00240a347981 */ /* 0x000f62000c1e1b00 */
[----:B------:R-:W-:Y:S01]  /*1e820*/  UISETP.GT.AND UP0, UPT, UR4, -0x1, UPT ;  /* 0xffffffff0400788c */ /* 0x000fe2000bf04270 */
[----:B------:R-:W-:Y:S02]  /*1e830*/  BSSY.RECONVERGENT B6, `(.L_x_8912) ;  /* 0x0000017000067945 */ /* 0x000fe40003800200 */
[----:B------:R0:W5:Y:S01]  /*1e840*/  LDG.E.64 R68, desc[UR36][R2.64+0xc00] ;  /* 0x000c002402447981 */ /* 0x000162000c1e1b00 */
[----:B------:R-:W-:-:S04]  /*1e850*/  UISETP.GT.AND.EX UP0, UPT, UR7, URZ, UP0, UP1 ;  /* 0x000000ff0700728c */ /* 0x000fc80008704310 */
[----:B------:R-:W-:Y:S01]  /*1e860*/  UP2UR UR38, UPR, URZ, 0x1 ;  /* 0x00000001ff267883 */ /* 0x000fe20008000000 */
[----:B0-----:R-:W-:Y:S01]  /*1e870*/  IMAD.U32 R2, RZ, RZ, UR4 ;  /* 0x00000004ff027e24 */ /* 0x001fe2000f8e00ff */
[----:B----4-:R-:W-:-:S13]  /*1e880*/  ISETP.NE.AND P0, PT, R44, UR5, PT ;  /* 0x000000052c007c0c */ /* 0x010fda000bf05270 */
        /* <DEDUP_REMOVED lines=17> */
.L_x_8913:
[----:B------:R-:W-:Y:S05]  /*1e9a0*/  BSYNC.RECONVERGENT B6 ;  /* 0x0000000000067941 */ /* 0x000fea0003800200 */
.L_x_8912:
        /* <DEDUP_REMOVED lines=20> */
.L_x_8915:
[----:B------:R-:W-:Y:S05]  /*1eaf0*/  BSYNC.RECONVERGENT B6 ;  /* 0x0000000000067941 */ /* 0x000fea0003800200 */
.L_x_8914:
        /* <DEDUP_REMOVED lines=23> */
.L_x_8917:
[----:B------:R-:W-:Y:S05]  /*1ec70*/  BSYNC.RECONVERGENT B6 ;  /* 0x0000000000067941 */ /* 0x000fea0003800200 */
.L_x_8916:
[----:B------:R-:W0:Y:S01]  /*1ec80*/  LDC R6, c[0x0][0x3a0] ;  /* 0x0000e800ff067b82 */ /* 0x000e220000000800 */
[----:B------:R-:W1:Y:S01]  /*1ec90*/  LDCU.64 UR4, c[0x0][0x398] ;  /* 0x00007300ff0477ac */ /* 0x000e620008000a00 */
[----:B------:R-:W-:Y:S01]  /*1eca0*/  SHF.R.S32.HI R0, RZ, 0x1f, R30 ;  /* 0x0000001fff007819 */ /* 0x000fe2000001141e */
[----:B------:R-:W-:Y:S01]  /*1ecb0*/  IMAD.MOV.U32 R22, RZ, RZ, RZ ;  /* 0x000000ffff167224 */ /* 0x000fe200078e00ff */
[----:B------:R-:W-:Y:S01]  /*1ecc0*/  MOV R13, RZ ;  /* 0x000000ff000d7202 */ /* 0x000fe20000000f00 */
[----:B------:R-:W-:Y:S02]  /*1ecd0*/  UISETP.NE.AND UP0, UPT, UR38, URZ, UPT ;  /* 0x000000ff2600728c */ /* 0x000fe4000bf05270 */
[----:B-1----:R-:W-:Y:S02]  /*1ece0*/  IMAD R3, R0, UR4, RZ ;  /* 0x0000000400037c24 */ /* 0x002fe4000f8e02ff */
[----:B------:R-:W-:Y:S01]  /*1ecf0*/  IMAD.WIDE.U32 R4, R30, UR4, RZ ;  /* 0x000000041e047c25 */ /* 0x000fe2000f8e00ff */
[----:B0-----:R-:W-:-:S03]  /*1ed00*/  LOP3.LUT R70, R6, 0x3, RZ, 0xc0, !PT ;  /* 0x0000000306467812 */ /* 0x001fc600078ec0ff */
[----:B------:R-:W-:Y:S01]  /*1ed10*/  IMAD R3, R30, UR5, R3 ;  /* 0x000000051e037c24 */ /* 0x000fe2000f8e0203 */
[----:B------:R-:W-:Y:S02]  /*1ed20*/  LOP3.LUT R44, R6, 0x7, RZ, 0xc0, !PT ;  /* 0x00000007062c7812 */ /* 0x000fe400078ec0ff */
[----:B------:R-:W-:Y:S01]  /*1ed30*/  IADD3 R42, PT, PT, R70, -0x1, RZ ;  /* 0xffffffff462a7810 */ /* 0x000fe20007ffe0ff */
[----:B------:R-:W-:Y:S06]  /*1ed40*/  BRA.U !UP0, `(.L_x_8918) ;  /* 0x0000003108dc7547 */ /* 0x000fec000b800000 */
[----:B------:R-:W-:Y:S01]  /*1ed50*/  ISETP.GE.U32.AND P0, PT, R2, 0x7, PT ;  /* 0x000000070200780c */ /* 0x000fe20003f06070 */
[----:B------:R-:W-:Y:S01]  /*1ed60*/  HFMA2 R22, -RZ, RZ, 0, 0 ;  /* 0x00000000ff167431 */ /* 0x000fe200000001ff */
[----:B------:R-:W-:Y:S01]  /*1ed70*/  MOV R12, R4 ;  /* 0x00000004000c7202 */ /* 0x000fe20000000f00 */
[----:B------:R-:W-:Y:S02]  /*1ed80*/  IMAD.IADD R7, R5, 0x1, R3 ;  /* 0x0000000105077824 */ /* 0x000fe400078e0203 */
[----:B------:R-:W-:Y:S02]  /*1ed90*/  IMAD.MOV.U32 R13, RZ, RZ, RZ ;  /* 0x000000ffff0d7224 */ /* 0x000fe400078e00ff */
[----:B------:R-:W-:-:S06]  /*1eda0*/  IMAD.MOV.U32 R4, RZ, RZ, R2 ;  /* 0x000000ffff047224 */ /* 0x000fcc00078e0002 */
[----:B------:R-:W-:Y:S05]  /*1edb0*/  @!P0 BRA `(.L_x_8919) ;  /* 0x0000001800e08947 */ /* 0x000fea0003800000 */
[C---:B------:R-:W-:Y:S01]  /*1edc0*/  LOP3.LUT R3, R6.reuse, 0xfffffff8, RZ, 0xc0, !PT ;  /* 0xfffffff806037812 */ /* 0x040fe200078ec0ff */
[----:B------:R-:W-:Y:S01]  /*1edd0*/  BSSY.RECONVERGENT B0, `(.L_x_8920) ;  /* 0x00001b5000007945 */ /* 0x000fe20003800200 */
[----:B------:R-:W-:Y:S01]  /*1ede0*/  IADD3 R4, PT, PT, R6, -0x4, RZ ;  /* 0xfffffffc06047810 */ /* 0x000fe20007ffe0ff */
[----:B------:R-:W-:Y:S01]  /*1edf0*/  IMAD.MOV.U32 R13, RZ, RZ, RZ ;  /* 0x000000ffff0d7224 */ /* 0x000fe200078e00ff */
[----:B------:R-:W-:Y:S01]  /*1ee00*/  MOV R22, RZ ;  /* 0x000000ff00167202 */ /* 0x000fe20000000f00 */
[----:B------:R-:W-:-:S07]  /*1ee10*/  IMAD.MOV R3, RZ, RZ, -R3 ;  /* 0x000000ffff037224 */ /* 0x000fce00078e0a03 */
.L_x_8945:
        /* <DEDUP_REMOVED lines=28> */
.L_x_8922:
[----:B------:R-:W-:Y:S01]  /*1efe0*/  IMAD.MOV.U32 R8, RZ, RZ, R12 ;  /* 0x000000ffff087224 */ /* 0x000fe200078e000c */
[----:B------:R-:W-:Y:S01]  /*1eff0*/  MOV R6, R16 ;  /* 0x0000001000067202 */ /* 0x000fe20000000f00 */
[----:B------:R-:W-:Y:S01]  /*1f000*/  IMAD.MOV.U32 R5, RZ, RZ, R17 ;  /* 0x000000ffff057224 */ /* 0x000fe200078e0011 */
[----:B------:R-:W-:-:S07]  /*1f010*/  MOV R0, 0x1f030 ;  /* 0x0001f03000007802 */ /* 0x000fce0000000f00 */
[----:B------:R-:W-:Y:S05]  /*1f020*/  CALL.REL.NOINC `($__internal_22_$__cuda_sm20_div_s64) ;  /* 0x000001cc00187944 */ /* 0x000fea0003c00000 */
[----:B------:R-:W-:Y:S01]  /*1f030*/  MOV R18, R6 ;  /* 0x0000000600127202 */ /* 0x000fe20000000f00 */
[----:B------:R-:W-:-:S07]  /*1f040*/  IMAD.MOV.U32 R19, RZ, RZ, R5 ;  /* 0x000000ffff137224 */ /* 0x000fce00078e0005 */
.L_x_8923:
[----:B------:R-:W-:Y:S05]  /*1f050*/  BSYNC.RECONVERGENT B1 ;  /* 0x0000000000017941 */ /* 0x000fea0003800200 */
.L_x_8921:
        /* <DEDUP_REMOVED lines=44> */
.L_x_8925:
        /* <DEDUP_REMOVED lines=8> */
.L_x_8926:
[----:B------:R-:W-:Y:S05]  /*1f3a0*/  BSYNC.RECONVERGENT B1 ;  /* 0x0000000000017941 */ /* 0x000fea0003800200 */
.L_x_8924:
        /* <DEDUP_REMOVED lines=45> */
.L_x_8928:
        /* <DEDUP_REMOVED lines=8> */
.L_x_8929:
[----:B------:R-:W-:Y:S05]  /*1f700*/  BSYNC.RECONVERGENT B1 ;  /* 0x0000000000017941 */ /* 0x000fea0003800200 */
.L_x_8927:
        /* <DEDUP_REMOVED lines=44> */
.L_x_8931:
        /* <DEDUP_REMOVED lines=8> */
.L_x_8932:
[----:B------:R-:W-:Y:S05]  /*1fa50*/  BSYNC.RECONVERGENT B1 ;  /* 0x0000000000017941 */ /* 0x000fea0003800200 */
.L_x_8930:
        /* <DEDUP_REMOVED lines=45> */
.L_x_8934:
        /* <DEDUP_REMOVED lines=8> */
.L_x_8935:
[----:B------:R-:W-:Y:S05]  /*1fdb0*/  BSYNC.RECONVERGENT B1 ;  /* 0x0000000000017941 */ /* 0x000fea0003800200 */
.L_x_8933:
        /* <DEDUP_REMOVED lines=44> */
.L_x_8937:
        /* <DEDUP_REMOVED lines=8> */
.L_x_8938:
[----:B------:R-:W-:Y:S05]  /*20100*/  BSYNC.RECONVERGENT B1 ;  /* 0x0000000000017941 */ /* 0x000fea0003800200 */
.L_x_8936:
        /* <DEDUP_REMOVED lines=45> */
.L_x_8940:
        /* <DEDUP_REMOVED lines=8> */
.L_x_8941:
[----:B------:R-:W-:Y:S05]  /*20460*/  BSYNC.RECONVERGENT B1 ;  /* 0x0000000000017941 */ /* 0x000fea0003800200 */
.L_x_8939:
        /* <DEDUP_REMOVED lines=44> */
.L_x_8943:
        /* <DEDUP_REMOVED lines=8> */
.L_x_8944:
[----:B------:R-:W-:Y:S05]  /*207b0*/  BSYNC.RECONVERGENT B1 ;  /* 0x0000000000017941 */ /* 0x000fea0003800200 */
.L_x_8942:
        /* <DEDUP_REMOVED lines=23> */
.L_x_8920:
[----:B------:R-:W-:-:S07]  /*20930*/  IADD3 R4, PT, PT, R4, 0x3, RZ ;  /* 0x0000000304047810 */ /* 0x000fce0007ffe0ff */
.L_x_8919:
        /* <DEDUP_REMOVED lines=31> */
.L_x_8948:
[----:B------:R-:W-:Y:S01]  /*20b30*/  IMAD.MOV.U32 R8, RZ, RZ, R12 ;  /* 0x000000ffff087224 */ /* 0x000fe200078e000c */
[----:B------:R-:W-:Y:S01]  /*20b40*/  MOV R6, R20 ;  /* 0x0000001400067202 */ /* 0x000fe20000000f00 */
[----:B------:R-:W-:Y:S01]  /*20b50*/  IMAD.MOV.U32 R5, RZ, RZ, R21 ;  /* 0x000000ffff057224 */ /* 0x000fe200078e0015 */
[----:B------:R-:W-:-:S07]  /*20b60*/  MOV R0, 0x20b80 ;  /* 0x00020b8000007802 */ /* 0x000fce0000000f00 */
[----:B------:R-:W-:Y:S05]  /*20b70*/  CALL.REL.NOINC `($__internal_22_$__cuda_sm20_div_s64) ;  /* 0x000001b000447944 */ /* 0x000fea0003c00000 */
[----:B------:R-:W-:Y:S01]  /*20b80*/  MOV R18, R6 ;  /* 0x0000000600127202 */ /* 0x000fe20000000f00 */
[----:B------:R-:W-:-:S07]  /*20b90*/  IMAD.MOV.U32 R19, RZ, RZ, R5 ;  /* 0x000000ffff137224 */ /* 0x000fce00078e0005 */
.L_x_8949:
[----:B------:R-:W-:Y:S05]  /*20ba0*/  BSYNC.RECONVERGENT B0 ;  /* 0x0000000000007941 */ /* 0x000fea0003800200 */
.L_x_8947:
        /* <DEDUP_REMOVED lines=44> */
.L_x_8951:
        /* <DEDUP_REMOVED lines=8> */
.L_x_8952:
[----:B------:R-:W-:Y:S05]  /*20ef0*/  BSYNC.RECONVERGENT B0 ;  /* 0x0000000000007941 */ /* 0x000fea0003800200 */
.L_x_8950:
        /* <DEDUP_REMOVED lines=44> */
.L_x_8954:
        /* <DEDUP_REMOVED lines=8> */
.L_x_8955:
[----:B------:R-:W-:Y:S05]  /*21240*/  BSYNC.RECONVERGENT B0 ;  /* 0x0000000000007941 */ /* 0x000fea0003800200 */
.L_x_8953:
        /* <DEDUP_REMOVED lines=44> */
.L_x_8957:
        /* <DEDUP_REMOVED lines=8> */
.L_x_8958:
[----:B------:R-:W-:Y:S05]  /*21590*/  BSYNC.RECONVERGENT B0 ;  /* 0x0000000000007941 */ /* 0x000fea0003800200 */
.L_x_8956:
        /* <DEDUP_REMOVED lines=18> */
.L_x_8946:
        /* <DEDUP_REMOVED lines=31> */
.L_x_8961:
[----:B------:R-:W-:Y:S01]  /*218b0*/  IMAD.MOV.U32 R8, RZ, RZ, R12 ;  /* 0x000000ffff087224 */ /* 0x000fe200078e000c */
[----:B------:R-:W-:Y:S01]  /*218c0*/  MOV R6, R20 ;  /* 0x0000001400067202 */ /* 0x000fe20000000f00 */
[----:B------:R-:W-:Y:S01]  /*218d0*/  IMAD.MOV.U32 R5, RZ, RZ, R21 ;  /* 0x000000ffff057224 */ /* 0x000fe200078e0015 */
[----:B------:R-:W-:-:S07]  /*218e0*/  MOV R0, 0x21900 ;  /* 0x0002190000007802 */ /* 0x000fce0000000f00 */
[----:B------:R-:W-:Y:S05]  /*218f0*/  CALL.REL.NOINC `($__internal_22_$__cuda_sm20_div_s64) ;  /* 0x000001a000e47944 */ /* 0x000fea0003c00000 */
[----:B------:R-:W-:Y:S01]  /*21900*/  MOV R16, R6 ;  /* 0x0000000600107202 */ /* 0x000fe20000000f00 */
[----:B------:R-:W-:-:S07]  /*21910*/  IMAD.MOV.U32 R17, RZ, RZ, R5 ;  /* 0x000000ffff117224 */ /* 0x000fce00078e0005 */
.L_x_8962:
[----:B------:R-:W-:Y:S05]  /*21920*/  BSYNC.RECONVERGENT B0 ;  /* 0x0000000000007941 */ /* 0x000fea0003800200 */
.L_x_8960:
        /* <DEDUP_REMOVED lines=44> */
.L_x_8964:
        /* <DEDUP_REMOVED lines=8> */
.L_x_8965:
[----:B------:R-:W-:Y:S05]  /*21c70*/  BSYNC.RECONVERGENT B0 ;  /* 0x0000000000007941 */ /* 0x000fea0003800200 */
.L_x_8963:
        /* <DEDUP_REMOVED lines=18> */
.L_x_8959:
        /* <DEDUP_REMOVED lines=31> */
.L_x_8967:
[----:B------:R-:W-:Y:S01]  /*21f90*/  IMAD.MOV.U32 R3, RZ, RZ, R8 ;  /* 0x000000ffff037224 */ /* 0x000fe200078e0008 */
[----:B------:R-:W-:Y:S01]  /*21fa0*/  MOV R0, R9 ;  /* 0x0000000900007202 */ /* 0x000fe20000000f00 */
[----:B------:R-:W-:Y:S01]  /*21fb0*/  IMAD.MOV.U32 R25, RZ, RZ, R12 ;  /* 0x000000ffff197224 */ /* 0x000fe200078e000c */
[----:B------:R-:W-:Y:S02]  /*21fc0*/  MOV R14, R7 ;  /* 0x00000007000e7202 */ /* 0x000fe40000000f00 */
[----:B------:R-:W-:-:S07]  /*21fd0*/  MOV R5, 0x21ff0 ;  /* 0x00021ff000057802 */ /* 0x000fce0000000f00 */
[----:B------:R-:W-:Y:S05]  /*21fe0*/  CALL.REL.NOINC `($__internal_23_$__cuda_sm20_rem_s64) ;  /* 0x000001a000787944 */ /* 0x000fea0003c00000 */
[----:B------:R-:W-:Y:S01]  /*21ff0*/  IMAD.MOV.U32 R6, RZ, RZ, R0 ;  /* 0x000000ffff067224 */ /* 0x000fe200078e0000 */
[----:B------:R-:W-:-:S07]  /*22000*/  MOV R7, R3 ;  /* 0x0000000300077202 */ /* 0x000fce0000000f00 */
.L_x_8968:
[----:B------:R-:W-:Y:S05]  /*22010*/  BSYNC.RECONVERGENT B0 ;  /* 0x0000000000007941 */ /* 0x000fea0003800200 */
.L_x_8966:
        /* <DEDUP_REMOVED lines=10> */
.L_x_8918:
        /* <DEDUP_REMOVED lines=12> */
.L_x_8973:
        /* <DEDUP_REMOVED lines=21> */
.L_x_8972:
[----:B------:R-:W-:Y:S05]  /*222d0*/  BSYNC.RECONVERGENT B7 ;  /* 0x0000000000077941 */ /* 0x000fea0003800200 */
.L_x_8971:
[----:B------:R-:W-:-:S05]  /*222e0*/  IADD3 R18, P0, PT, R18, 0x4, RZ ;  /* 0x0000000412127810 */ /* 0x000fca0007f1e0ff */
[----:B------:R-:W-:Y:S01]  /*222f0*/  IMAD.X R19, RZ, RZ, R19, P0 ;  /* 0x000000ffff137224 */ /* 0x000fe200000e0613 */
[----:B------:R-:W-:-:S04]  /*22300*/  ISETP.GE.U32.AND P0, PT, R18, R16, PT ;  /* 0x000000101200720c */ /* 0x000fc80003f06070 */
[----:B------:R-:W-:-:S13]  /*22310*/  ISETP.GE.U32.AND.EX P0, PT, R19, R17, PT, P0 ;  /* 0x000000111300720c */ /* 0x000fda0003f06100 */
[----:B------:R-:W-:Y:S05]  /*22320*/  @!P0 BRA `(.L_x_8973) ;  /* 0xfffffffc00948947 */ /* 0x000fea000383ffff */
.L_x_8970:
[----:B------:R-:W-:Y:S05]  /*22330*/  BSYNC.RECONVERGENT B6 ;  /* 0x0000000000067941 */ /* 0x000fea0003800200 */
.L_x_8969:
        /* <DEDUP_REMOVED lines=20> */
.L_x_8975:
[----:B------:R-:W-:Y:S05]  /*22480*/  BSYNC.RECONVERGENT B6 ;  /* 0x0000000000067941 */ /* 0x000fea0003800200 */
.L_x_8974:
        /* <DEDUP_REMOVED lines=20> */
.L_x_8977:
[----:B------:R-:W-:Y:S05]  /*225d0*/  BSYNC.RECONVERGENT B6 ;  /* 0x0000000000067941 */ /* 0x000fea0003800200 */
.L_x_8976:
        /* <DEDUP_REMOVED lines=23> */
.L_x_8979:
[----:B------:R-:W-:Y:S05]  /*22750*/  BSYNC.RECONVERGENT B6 ;  /* 0x0000000000067941 */ /* 0x000fea0003800200 */
.L_x_8978:
[----:B------:R-:W0:Y:S01]  /*22760*/  LDCU.64 UR4, c[0x0][0x398] ;  /* 0x00007300ff0477ac */ /* 0x000e220008000a00 */
[----:B------:R-:W-:Y:S01]  /*22770*/  SHF.R.S32.HI R0, RZ, 0x1f, R31 ;  /* 0x0000001fff007819 */ /* 0x000fe2000001141f */
[----:B------:R-:W-:Y:S01]  /*22780*/  IMAD.MOV.U32 R22, RZ, RZ, RZ ;  /* 0x000000ffff167224 */ /* 0x000fe200078e00ff */
[----:B------:R-:W-:Y:S01]  /*22790*/  MOV R13, RZ ;  /* 0x000000ff000d7202 */ /* 0x000fe20000000f00 */
[----:B------:R-:W-:Y:S02]  /*227a0*/  UISETP.NE.AND UP0, UPT, UR38, URZ, UPT ;  /* 0x000000ff2600728c */ /* 0x000fe4000bf05270 */
[----:B0-----:R-:W-:Y:S02]  /*227b0*/  IMAD R0, R0, UR4, RZ ;  /* 0x0000000400007c24 */ /* 0x001fe4000f8e02ff */
[----:B------:R-:W-:-:S04]  /*227c0*/  IMAD.WIDE.U32 R4, R31, UR4, RZ ;  /* 0x000000041f047c25 */ /* 0x000fc8000f8e00ff */
[----:B------:R-:W-:Y:S01]  /*227d0*/  IMAD R7, R31, UR5, R0 ;  /* 0x000000051f077c24 */ /* 0x000fe2000f8e0200 */
[----:B------:R-:W-:Y:S06]  /*227e0*/  BRA.U !UP0, `(.L_x_8980) ;  /* 0x0000003108e87547 */ /* 0x000fec000b800000 */
        /* <DEDUP_REMOVED lines=16> */
.L_x_9007:
        /* <DEDUP_REMOVED lines=28> */
.L_x_8984:
[----:B------:R-:W-:Y:S01]  /*22ab0*/  MOV R8, R12 ;  /* 0x0000000c00087202 */ /* 0x000fe20000000f00 */
[----:B------:R-:W-:Y:S01]  /*22ac0*/  IMAD.MOV.U32 R6, RZ, RZ, R16 ;  /* 0x000000ffff067224 */ /* 0x000fe200078e0010 */
[----:B------:R-:W-:Y:S02]  /*22ad0*/  MOV R5, R17 ;  /* 0x0000001100057202 */ /* 0x000fe40000000f00 */
[----:B------:R-:W-:-:S07]  /*22ae0*/  MOV R0, 0x22b00 ;  /* 0x00022b0000007802 */ /* 0x000fce0000000f00 */
[----:B------:R-:W-:Y:S05]  /*22af0*/  CALL.REL.NOINC `($__internal_22_$__cuda_sm20_div_s64) ;  /* 0x0000019000647944 */ /* 0x000fea0003c00000 */
[----:B------:R-:W-:Y:S01]  /*22b00*/  IMAD.MOV.U32 R18, RZ, RZ, R6 ;  /* 0x000000ffff127224 */ /* 0x000fe200078e0006 */
[----:B------:R-:W-:-:S07]  /*22b10*/  MOV R19, R5 ;  /* 0x0000000500137202 */ /* 0x000fce0000000f00 */
.L_x_8985:
[----:B------:R-:W-:Y:S05]  /*22b20*/  BSYNC.RECONVERGENT B1 ;  /* 0x0000000000017941 */ /* 0x000fea0003800200 */
.L_x_8983:
        /* <DEDUP_REMOVED lines=44> */
.L_x_8987:
        /* <DEDUP_REMOVED lines=8> */
.L_x_8988:
[----:B------:R-:W-:Y:S05]  /*22e70*/  BSYNC.RECONVERGENT B1 ;  /* 0x0000000000017941 */ /* 0x000fea0003800200 */
.L_x_8986:
        /* <DEDUP_REMOVED lines=45> */
.L_x_8990:
        /* <DEDUP_REMOVED lines=8> */
.L_x_8991:
[----:B------:R-:W-:Y:S05]  /*231d0*/  BSYNC.RECONVERGENT B1 ;  /* 0x0000000000017941 */ /* 0x000fea0003800200 */
.L_x_8989:
        /* <DEDUP_REMOVED lines=44> */
.L_x_8993:
        /* <DEDUP_REMOVED lines=8> */
.L_x_8994:
[----:B------:R-:W-:Y:S05]  /*23520*/  BSYNC.RECONVERGENT B1 ;  /* 0x0000000000017941 */ /* 0x000fea0003800200 */
.L_x_8992:
        /* <DEDUP_REMOVED lines=45> */
.L_x_8996:
        /* <DEDUP_REMOVED lines=8> */
.L_x_8997:
[----:B------:R-:W-:Y:S05]  /*23880*/  BSYNC.RECONVERGENT B1 ;  /* 0x0000000000017941 */ /* 0x000fea0003800200 */
.L_x_8995:
        /* <DEDUP_REMOVED lines=44> */
.L_x_8999:
        /* <DEDUP_REMOVED lines=8> */
.L_x_9000:
[----:B------:R-:W-:Y:S05]  /*23bd0*/  BSYNC.RECONVERGENT B1 ;  /* 0x0000000000017941 */ /* 0x000fea0003800200 */
.L_x_8998:
        /* <DEDUP_REMOVED lines=45> */
.L_x_9002:
        /* <DEDUP_REMOVED lines=8> */
.L_x_9003:
[----:B------:R-:W-:Y:S05]  /*23f30*/  BSYNC.RECONVERGENT B1 ;  /* 0x0000000000017941 */ /* 0x000fea0003800200 */
.L_x_9001:
        /* <DEDUP_REMOVED lines=44> */
.L_x_9005:
        /* <DEDUP_REMOVED lines=8> */
.L_x_9006:
[----:B------:R-:W-:Y:S05]  /*24280*/  BSYNC.RECONVERGENT B1 ;  /* 0x0000000000017941 */ /* 0x000fea0003800200 */
.L_x_9004:
        /* <DEDUP_REMOVED lines=23> */
.L_x_8982:
[----:B------:R-:W-:-:S07]  /*24400*/  VIADD R4, R4, 0x3 ;  /* 0x0000000304047836 */ /* 0x000fce0000000000 */
.L_x_8981:
        /* <DEDUP_REMOVED lines=31> */
.L_x_9010:
[----:B------:R-:W-:Y:S01]  /*24600*/  MOV R8, R12 ;  /* 0x0000000c00087202 */ /* 0x000fe20000000f00 */
[----:B------:R-:W-:Y:S01]  /*24610*/  IMAD.MOV.U32 R6, RZ, RZ, R16 ;  /* 0x000000ffff067224 */ /* 0x000fe200078e0010 */
[----:B------:R-:W-:Y:S02]  /*24620*/  MOV R5, R17 ;  /* 0x0000001100057202 */ /* 0x000fe40000000f00 */
[----:B------:R-:W-:-:S07]  /*24630*/  MOV R0, 0x24650 ;  /* 0x0002465000007802 */ /* 0x000fce0000000f00 */
[----:B------:R-:W-:Y:S05]  /*24640*/  CALL.REL.NOINC `($__internal_22_$__cuda_sm20_div_s64) ;  /* 0x0000017400907944 */ /* 0x000fea0003c00000 */
[----:B------:R-:W-:Y:S01]  /*24650*/  IMAD.MOV.U32 R18, RZ, RZ, R6 ;  /* 0x000000ffff127224 */ /* 0x000fe200078e0006 */
[----:B------:R-:W-:-:S07]  /*24660*/  MOV R19, R5 ;  /* 0x0000000500137202 */ /* 0x000fce0000000f00 */
.L_x_9011:
[----:B------:R-:W-:Y:S05]  /*24670*/  BSYNC.RECONVERGENT B0 ;  /* 0x0000000000007941 */ /* 0x000fea0003800200 */
.L_x_9009:
        /* <DEDUP_REMOVED lines=44> */
.L_x_9013:
        /* <DEDUP_REMOVED lines=8> */
.L_x_9014:
[----:B------:R-:W-:Y:S05]  /*249c0*/  BSYNC.RECONVERGENT B0 ;  /* 0x0000000000007941 */ /* 0x000fea0003800200 */
.L_x_9012:
        /* <DEDUP_REMOVED lines=44> */
.L_x_9016:
        /* <DEDUP_REMOVED lines=8> */
.L_x_9017:
[----:B------:R-:W-:Y:S05]  /*24d10*/  BSYNC.RECONVERGENT B0 ;  /* 0x0000000000007941 */ /* 0x000fea0003800200 */
.L_x_9015:
        /* <DEDUP_REMOVED lines=44> */
.L_x_9019:
        /* <DEDUP_REMOVED lines=8> */
.L_x_9020:
[----:B------:R-:W-:Y:S05]  /*25060*/  BSYNC.RECONVERGENT B0 ;  /* 0x0000000000007941 */ /* 0x000fea0003800200 */
.L_x_9018:
        /* <DEDUP_REMOVED lines=18> */
.L_x_9008:
        /* <DEDUP_REMOVED lines=31> */
.L_x_9023:
[----:B------:R-:W-:Y:S01]  /*25380*/  MOV R8, R12 ;  /* 0x0000000c00087202 */ /* 0x000fe20000000f00 */
[----:B------:R-:W-:Y:S01]  /*25390*/  IMAD.MOV.U32 R6, RZ, RZ, R16 ;  /* 0x000000ffff067224 */ /* 0x000fe200078e0010 */
[----:B------:R-:W-:Y:S02]  /*253a0*/  MOV R5, R17 ;  /* 0x0000001100057202 */ /* 0x000fe40000000f00 */
[----:B------:R-:W-:-:S07]  /*253b0*/  MOV R0, 0x253d0 ;  /* 0x000253d000007802 */ /* 0x000fce0000000f00 */
[----:B------:R-:W-:Y:S05]  /*253c0*/  CALL.REL.NOINC `($__internal_22_$__cuda_sm20_div_s64) ;  /* 0x0000016800307944 */ /* 0x000fea0003c00000 */
[----:B------:R-:W-:Y:S01]  /*253d0*/  IMAD.MOV.U32 R18, RZ, RZ, R6 ;  /* 0x000000ffff127224 */ /* 0x000fe200078e0006 */
[----:B------:R-:W-:-:S07]  /*253e0*/  MOV R19, R5 ;  /* 0x0000000500137202 */ /* 0x000fce0000000f00 */
.L_x_9024:
[----:B------:R-:W-:Y:S05]  /*253f0*/  BSYNC.RECONVERGENT B0 ;  /* 0x0000000000007941 */ /* 0x000fea0003800200 */
.L_x_9022:
        /* <DEDUP_REMOVED lines=44> */
.L_x_9026:
        /* <DEDUP_REMOVED lines=8> */
.L_x_9027:
[----:B------:R-:W-:Y:S05]  /*25740*/  BSYNC.RECONVERGENT B0 ;  /* 0x0000000000007941 */ /* 0x000fea0003800200 */
.L_x_9025:
        /* <DEDUP_REMOVED lines=18> */
.L_x_9021:
        /* <DEDUP_REMOVED lines=31> */
.L_x_9029:
        /* <DEDUP_REMOVED lines=8> */
.L_x_9030:
[----:B------:R-:W-:Y:S05]  /*25ae0*/  BSYNC.RECONVERGENT B0 ;  /* 0x0000000000007941 */ /* 0x000fea0003800200 */
.L_x_9028:
        /* <DEDUP_REMOVED lines=10> */
.L_x_8980:
        /* <DEDUP_REMOVED lines=12> */
.L_x_9035:
        /* <DEDUP_REMOVED lines=21> */
.L_x_9034:
[----:B------:R-:W-:Y:S05]  /*25da0*/  BSYNC.RECONVERGENT B7 ;  /* 0x0000000000077941 */ /* 0x000fea0003800200 */
.L_x_9033:
[----:B------:R-:W-:-:S04]  /*25db0*/  IADD3 R18, P0, PT, R18, 0x4, RZ ;  /* 0x0000000412127810 */ /* 0x000fc80007f1e0ff */
[----:B------:R-:W-:Y:S02]  /*25dc0*/  IADD3.X R19, PT, PT, RZ, R19, RZ, P0, !PT ;  /* 0x00000013ff137210 */ /* 0x000fe400007fe4ff */
[----:B------:R-:W-:-:S04]  /*25dd0*/  ISETP.GE.U32.AND P0, PT, R18, R16, PT ;  /* 0x000000101200720c */ /* 0x000fc80003f06070 */
[----:B------:R-:W-:-:S13]  /*25de0*/  ISETP.GE.U32.AND.EX P0, PT, R19, R17, PT, P0 ;  /* 0x000000111300720c */ /* 0x000fda0003f06100 */
[----:B------:R-:W-:Y:S05]  /*25df0*/  @!P0 BRA `(.L_x_9035) ;  /* 0xfffffffc00948947 */ /* 0x000fea000383ffff */
.L_x_9032:
[----:B------:R-:W-:Y:S05]  /*25e00*/  BSYNC.RECONVERGENT B6 ;  /* 0x0000000000067941 */ /* 0x000fea0003800200 */
.L_x_9031:
        /* <DEDUP_REMOVED lines=20> */
.L_x_9037:
[----:B------:R-:W-:Y:S05]  /*25f50*/  BSYNC.RECONVERGENT B6 ;  /* 0x0000000000067941 */ /* 0x000fea0003800200 */
.L_x_9036:
        /* <DEDUP_REMOVED lines=20> */
.L_x_9039:
[----:B------:R-:W-:Y:S05]  /*260a0*/  BSYNC.RECONVERGENT B6 ;  /* 0x0000000000067941 */ /* 0x000fea0003800200 */
.L_x_9038:
        /* <DEDUP_REMOVED lines=23> */
.L_x_9041:
[----:B------:R-:W-:Y:S05]  /*26220*/  BSYNC.RECONVERGENT B6 ;  /* 0x0000000000067941 */ /* 0x000fea0003800200 */
.L_x_9040:
[----:B------:R-:W0:Y:S01]  /*26230*/  LDCU.64 UR4, c[0x0][0x398] ;  /* 0x00007300ff0477ac */ /* 0x000e220008000a00 */
[----:B------:R-:W-:Y:S02]  /*26240*/  SHF.R.S32.HI R0, RZ, 0x1f, R36 ;  /* 0x0000001fff007819 */ /* 0x000fe40000011424 */
[----:B------:R-:W-:Y:S01]  /*26250*/  CS2R R12, SRZ ;  /* 0x00000000000c7805 */ /* 0x000fe2000001ff00 */
[----:B------:R-:W-:Y:S02]  /*26260*/  UISETP.NE.AND UP0, UPT, UR38, URZ, UPT ;  /* 0x000000ff2600728c */ /* 0x000fe4000bf05270 */
[----:B0-----:R-:W-:Y:S02]  /*26270*/  IMAD R3, R0, UR4, RZ ;  /* 0x0000000400037c24 */ /* 0x001fe4000f8e02ff */
[----:B------:R-:W-:-:S04]  /*26280*/  IMAD.WIDE.U32 R4, R36, UR4, RZ ;  /* 0x0000000424047c25 */ /* 0x000fc8000f8e00ff */
[----:B------:R-:W-:Y:S01]  /*26290*/  IMAD R3, R36, UR5, R3 ;  /* 0x0000000524037c24 */ /* 0x000fe2000f8e0203 */
[----:B------:R-:W-:Y:S06]  /*262a0*/  BRA.U !UP0, `(.L_x_9042) ;  /* 0x0000003108e07547 */ /* 0x000fec000b800000 */
[----:B------:R-:W-:Y:S01]  /*262b0*/  ISETP.GE.U32.AND P0, PT, R2, 0x7, PT ;  /* 0x000000070200780c */ /* 0x000fe20003f06070 */
[----:B------:R-:W-:Y:S01]  /*262c0*/  IMAD.IADD R7, R5, 0x1, R3 ;  /* 0x0000000105077824 */ /* 0x000fe200078e0203 */
[----:B------:R-:W-:Y:S02]  /*262d0*/  MOV R25, R4 ;  /* 0x0000000400197202 */ /* 0x000fe40000000f00 */
[----:B------:R-:W-:Y:S01]  /*262e0*/  CS2R R12, SRZ ;  /* 0x00000000000c7805 */ /* 0x000fe2000001ff00 */
[----:B------:R-:W-:-:S08]  /*262f0*/  IMAD.MOV.U32 R4, RZ, RZ, R2 ;  /* 0x000000ffff047224 */ /* 0x000fd000078e0002 */
[----:B------:R-:W-:Y:S05]  /*26300*/  @!P0 BRA `(.L_x_9043) ;  /* 0x0000001800e88947 */ /* 0x000fea0003800000 */
        /* <DEDUP_REMOVED lines=8> */
.L_x_9069:
        /* <DEDUP_REMOVED lines=28> */
.L_x_9046:
[----:B------:R-:W-:Y:S01]  /*26550*/  IMAD.MOV.U32 R8, RZ, RZ, R25 ;  /* 0x000000ffff087224 */ /* 0x000fe200078e0019 */
[----:B------:R-:W-:Y:S01]  /*26560*/  MOV R6, R16 ;  /* 0x0000001000067202 */ /* 0x000fe20000000f00 */
[----:B------:R-:W-:Y:S01]  /*26570*/  IMAD.MOV.U32 R5, RZ, RZ, R17 ;  /* 0x000000ffff057224 */ /* 0x000fe200078e0011 */
[----:B------:R-:W-:-:S07]  /*26580*/  MOV R0, 0x265a0 ;  /* 0x000265a000007802 */ /* 0x000fce0000000f00 */
[----:B------:R-:W-:Y:S05]  /*26590*/  CALL.REL.NOINC `($__internal_22_$__cuda_sm20_div_s64) ;  /* 0x0000015400bc7944 */ /* 0x000fea0003c00000 */
[----:B------:R-:W-:Y:S01]  /*265a0*/  MOV R18, R6 ;  /* 0x0000000600127202 */ /* 0x000fe20000000f00 */
[----:B------:R-:W-:-:S07]  /*265b0*/  IMAD.MOV.U32 R19, RZ, RZ, R5 ;  /* 0x000000ffff137224 */ /* 0x000fce00078e0005 */
.L_x_9047:
[----:B------:R-:W-:Y:S05]  /*265c0*/  BSYNC.RECONVERGENT B1 ;  /* 0x0000000000017941 */ /* 0x000fea0003800200 */
.L_x_9045:
        /* <DEDUP_REMOVED lines=44> */
.L_x_9049:
        /* <DEDUP_REMOVED lines=8> */
.L_x_9050:
[----:B------:R-:W-:Y:S05]  /*26910*/  BSYNC.RECONVERGENT B1 ;  /* 0x0000000000017941 */ /* 0x000fea0003800200 */
.L_x_9048:
        /* <DEDUP_REMOVED lines=45> */
.L_x_9052:
        /* <DEDUP_REMOVED lines=8> */
.L_x_9053:
[----:B------:R-:W-:Y:S05]  /*26c70*/  BSYNC.RECONVERGENT B1 ;  /* 0x0000000000017941 */ /* 0x000fea0003800200 */
.L_x_9051:
        /* <DEDUP_REMOVED lines=44> */
.L_x_9055:
        /* <DEDUP_REMOVED lines=8> */
.L_x_9056:
[----:B------:R-:W-:Y:S05]  /*26fc0*/  BSYNC.RECONVERGENT B1 ;  /* 0x0000000000017941 */ /* 0x000fea0003800200 */
.L_x_9054:
        /* <DEDUP_REMOVED lines=45> */
.L_x_9058:
        /* <DEDUP_REMOVED lines=8> */
.L_x_9059:
[----:B------:R-:W-:Y:S05]  /*27320*/  BSYNC.RECONVERGENT B1 ;  /* 0x0000000000017941 */ /* 0x000fea0003800200 */
.L_x_9057:
        /* <DEDUP_REMOVED lines=44> */
.L_x_9061:
        /* <DEDUP_REMOVED lines=8> */
.L_x_9062:
[----:B------:R-:W-:Y:S05]  /*27670*/  BSYNC.RECONVERGENT B1 ;  /* 0x0000000000017941 */ /* 0x000fea0003800200 */
.L_x_9060:
        /* <DEDUP_REMOVED lines=45> */
.L_x_9064:
        /* <DEDUP_REMOVED lines=8> */
.L_x_9065:
[----:B------:R-:W-:Y:S05]  /*279d0*/  BSYNC.RECONVERGENT B1 ;  /* 0x0000000000017941 */ /* 0x000fea0003800200 */
.L_x_9063:
        /* <DEDUP_REMOVED lines=44> */
.L_x_9067:
        /* <DEDUP_REMOVED lines=8> */
.L_x_9068:
[----:B------:R-:W-:Y:S05]  /*27d20*/  BSYNC.RECONVERGENT B1 ;  /* 0x0000000000017941 */ /* 0x000fea0003800200 */
.L_x_9066:
        /* <DEDUP_REMOVED lines=10> */
[----:B------:R-:W-:Y:S01]  /*27dd0*/  IMAD.WIDE.U32 R10, R22, R13, R10 ;  /* 0x0000000d160a7225 */ /* 0x000fe200078e000a */
[----:B------:R-:W-:Y:S02]  /*27de0*/  MOV R15, R16 ;  /* 0x00000010000f7202 */ /* 0x000fe40000000f00 */
[----:B------:R-:W-:Y:S01]  /*27df0*/  ISETP.NE.AND P0, PT, R3, RZ, PT ;  /* 0x000000ff0300720c */ /* 0x000fe20003f05270 */
[----:B------:R-:W-:-:S04]  /*27e00*/  IMAD R5, R5, R22, RZ ;  /* 0x0000001605057224 */ /* 0x000fc800078e02ff */
        /* <DEDUP_REMOVED lines=9> */
.L_x_9044:
[----:B------:R-:W-:-:S07]  /*27ea0*/  IADD3 R4, PT, PT, R4, 0x3, RZ ;  /* 0x0000000304047810 */ /* 0x000fce0007ffe0ff */
.L_x_9043:
        /* <DEDUP_REMOVED lines=31> */
.L_x_9072:
[----:B------:R-:W-:Y:S01]  /*280a0*/  IMAD.MOV.U32 R8, RZ, RZ, R25 ;  /* 0x000000ffff087224 */ /* 0x000fe200078e0019 */
[----:B------:R-:W-:Y:S01]  /*280b0*/  MOV R6, R16 ;  /* 0x0000001000067202 */ /* 0x000fe20000000f00 */
[----:B------:R-:W-:Y:S01]  /*280c0*/  IMAD.MOV.U32 R5, RZ, RZ, R17 ;  /* 0x000000ffff057224 */ /* 0x000fe200078e0011 */
[----:B------:R-:W-:-:S07]  /*280d0*/  MOV R0, 0x280f0 ;  /* 0x000280f000007802 */ /* 0x000fce0000000f00 */
[----:B------:R-:W-:Y:S05]  /*280e0*/  CALL.REL.NOINC `($__internal_22_$__cuda_sm20_div_s64) ;  /* 0x0000013800e87944 */ /* 0x000fea0003c00000 */
[----:B------:R-:W-:Y:S01]  /*280f0*/  MOV R18, R6 ;  /* 0x0000000600127202 */ /* 0x000fe20000000f00 */
[----:B------:R-:W-:-:S07]  /*28100*/  IMAD.MOV.U32 R19, RZ, RZ, R5 ;  /* 0x000000ffff137224 */ /* 0x000fce00078e0005 */
.L_x_9073:
[----:B------:R-:W-:Y:S05]  /*28110*/  BSYNC.RECONVERGENT B0 ;  /* 0x0000000000007941 */ /* 0x000fea0003800200 */
.L_x_9071:
        /* <DEDUP_REMOVED lines=44> */
.L_x_9075:
        /* <DEDUP_REMOVED lines=8> */
.L_x_9076:
[----:B------:R-:W-:Y:S05]  /*28460*/  BSYNC.RECONVERGENT B0 ;  /* 0x0000000000007941 */ /* 0x000fea0003800200 */
.L_x_9074:
        /* <DEDUP_REMOVED lines=44> */
.L_x_9078:
        /* <DEDUP_REMOVED lines=8> */
.L_x_9079:
[----:B------:R-:W-:Y:S05]  /*287b0*/  BSYNC.RECONVERGENT B0 ;  /* 0x0000000000007941 */ /* 0x000fea0003800200 */
.L_x_9077:
        /* <DEDUP_REMOVED lines=44> */
.L_x_9081:
        /* <DEDUP_REMOVED lines=8> */
.L_x_9082:
[----:B------:R-:W-:Y:S05]  /*28b00*/  BSYNC.RECONVERGENT B0 ;  /* 0x0000000000007941 */ /* 0x000fea0003800200 */
.L_x_9080:
        /* <DEDUP_REMOVED lines=18> */
.L_x_9070:
        /* <DEDUP_REMOVED lines=31> */
.L_x_9085:
[----:B------:R-:W-:Y:S01]  /*28e20*/  IMAD.MOV.U32 R8, RZ, RZ, R25 ;  /* 0x000000ffff087224 */ /* 0x000fe200078e0019 */
[----:B------:R-:W-:Y:S01]  /*28e30*/  MOV R6, R16 ;  /* 0x0000001000067202 */ /* 0x000fe20000000f00 */
[----:B------:R-:W-:Y:S01]  /*28e40*/  IMAD.MOV.U32 R5, RZ, RZ, R17 ;  /* 0x000000ffff057224 */ /* 0x000fe200078e0011 */
[----:B------:R-:W-:-:S07]  /*28e50*/  MOV R0, 0x28e70 ;  /* 0x00028e7000007802 */ /* 0x000fce0000000f00 */
[----:B------:R-:W-:Y:S05]  /*28e60*/  CALL.REL.NOINC `($__internal_22_$__cuda_sm20_div_s64) ;  /* 0x0000012c00887944 */ /* 0x000fea0003c00000 */
[----:B------:R-:W-:Y:S01]  /*28e70*/  MOV R18, R6 ;  /* 0x0000000600127202 */ /* 0x000fe20000000f00 */
[----:B------:R-:W-:-:S07]  /*28e80*/  IMAD.MOV.U32 R19, RZ, RZ, R5 ;  /* 0x000000ffff137224 */ /* 0x000fce00078e0005 */
.L_x_9086:
[----:B------:R-:W-:Y:S05]  /*28e90*/  BSYNC.RECONVERGENT B0 ;  /* 0x0000000000007941 */ /* 0x000fea0003800200 */
.L_x_9084:
        /* <DEDUP_REMOVED lines=45> */
.L_x_9088:
        /* <DEDUP_REMOVED lines=8> */
.L_x_9089:
[----:B------:R-:W-:Y:S05]  /*291f0*/  BSYNC.RECONVERGENT B0 ;  /* 0x0000000000007941 */ /* 0x000fea0003800200 */
.L_x_9087:
        /* <DEDUP_REMOVED lines=18> */
.L_x_9083:
        /* <DEDUP_REMOVED lines=31> */
.L_x_9091:
[----:B------:R-:W-:Y:S01]  /*29510*/  IMAD.MOV.U32 R3, RZ, RZ, R8 ;  /* 0x000000ffff037224 */ /* 0x000fe200078e0008 */
[----:B------:R-:W-:Y:S01]  /*29520*/  MOV R0, R9 ;  /* 0x0000000900007202 */ /* 0x000fe20000000f00 */
[----:B------:R-:W-:Y:S01]  /*29530*/  IMAD.MOV.U32 R14, RZ, RZ, R7 ;  /* 0x000000ffff0e7224 */ /* 0x000fe200078e0007 */
[----:B------:R-:W-:-:S07]  /*29540*/  MOV R5, 0x29560 ;  /* 0x0002956000057802 */ /* 0x000fce0000000f00 */
[----:B------:R-:W-:Y:S05]  /*29550*/  CALL.REL.NOINC `($__internal_23_$__cuda_sm20_rem_s64) ;  /* 0x0000012c001c7944 */ /* 0x000fea0003c00000 */
[----:B------:R-:W-:Y:S01]  /*29560*/  MOV R6, R0 ;  /* 0x0000000000067202 */ /* 0x000fe20000000f00 */
[----:B------:R-:W-:-:S07]  /*29570*/  IMAD.MOV.U32 R7, RZ, RZ, R3 ;  /* 0x000000ffff077224 */ /* 0x000fce00078e0003 */
.L_x_9092:
[----:B------:R-:W-:Y:S05]  /*29580*/  BSYNC.RECONVERGENT B0 ;  /* 0x0000000000007941 */ /* 0x000fea0003800200 */
.L_x_9090:
        /* <DEDUP_REMOVED lines=10> */
.L_x_9042:
        /* <DEDUP_REMOVED lines=12> */
.L_x_9097:
        /* <DEDUP_REMOVED lines=21> */
.L_x_9096:
[----:B------:R-:W-:Y:S05]  /*29840*/  BSYNC.RECONVERGENT B7 ;  /* 0x0000000000077941 */ /* 0x000fea0003800200 */
.L_x_9095:
[----:B------:R-:W-:-:S04]  /*29850*/  IADD3 R18, P0, PT, R18, 0x4, RZ ;  /* 0x0000000412127810 */ /* 0x000fc80007f1e0ff */
[----:B------:R-:W-:Y:S02]  /*29860*/  IADD3.X R19, PT, PT, RZ, R19, RZ, P0, !PT ;  /* 0x00000013ff137210 */ /* 0x000fe400007fe4ff */
[----:B------:R-:W-:-:S04]  /*29870*/  ISETP.GE.U32.AND P0, PT, R18, R16, PT ;  /* 0x000000101200720c */ /* 0x000fc80003f06070 */
[----:B------:R-:W-:-:S13]  /*29880*/  ISETP.GE.U32.AND.EX P0, PT, R19, R17, PT, P0 ;  /* 0x000000111300720c */ /* 0x000fda0003f06100 */
[----:B------:R-:W-:Y:S05]  /*29890*/  @!P0 BRA `(.L_x_9097) ;  /* 0xfffffffc00948947 */ /* 0x000fea000383ffff */
.L_x_9094:
[----:B------:R-:W-:Y:S05]  /*298a0*/  BSYNC.RECONVERGENT B6 ;  /* 0x0000000000067941 */ /* 0x000fea0003800200 */
.L_x_9093:
        /* <DEDUP_REMOVED lines=20> */
.L_x_9099:
[----:B------:R-:W-:Y:S05]  /*299f0*/  BSYNC.RECONVERGENT B6 ;  /* 0x0000000000067941 */ /* 0x000fea0003800200 */
.L_x_9098:
        /* <DEDUP_REMOVED lines=20> */
.L_x_9101:
[----:B------:R-:W-:Y:S05]  /*29b40*/  BSYNC.RECONVERGENT B6 ;  /* 0x0000000000067941 */ /* 0x000fea0003800200 */
.L_x_9100:
        /* <DEDUP_REMOVED lines=23> */
.L_x_9103:
[----:B------:R-:W-:Y:S05]  /*29cc0*/  BSYNC.RECONVERGENT B6 ;  /* 0x0000000000067941 */ /* 0x000fea0003800200 */
.L_x_9102:
        /* <DEDUP_REMOVED lines=22> */
.L_x_9131:
        /* <DEDUP_REMOVED lines=28> */
.L_x_9108:
[----:B------:R-:W-:Y:S01]  /*29ff0*/  IMAD.MOV.U32 R8, RZ, RZ, R25 ;  /* 0x000000ffff087224 */ /* 0x000fe200078e0019 */
[----:B------:R-:W-:Y:S01]  /*2a000*/  MOV R6, R16 ;  /* 0x0000001000067202 */ /* 0x000fe20000000f00 */
[----:B------:R-:W-:Y:S01]  /*2a010*/  IMAD.MOV.U32 R5, RZ, RZ, R17 ;  /* 0x000000ffff057224 */ /* 0x000fe200078e0011 */
[----:B------:R-:W-:-:S07]  /*2a020*/  MOV R0, 0x2a040 ;  /* 0x0002a04000007802 */ /* 0x000fce0000000f00 */
[----:B------:R-:W-:Y:S05]  /*2a030*/  CALL.REL.NOINC `($__internal_22_$__cuda_sm20_div_s64) ;  /* 0x0000011c00147944 */ /* 0x000fea0003c00000 */
[----:B------:R-:W-:Y:S01]  /*2a040*/  MOV R18, R6 ;  /* 0x0000000600127202 */ /* 0x000fe20000000f00 */
[----:B------:R-:W-:-:S07]  /*2a050*/  IMAD.MOV.U32 R19, RZ, RZ, R5 ;  /* 0x000000ffff137224 */ /* 0x000fce00078e0005 */
.L_x_9109:
[----:B------:R-:W-:Y:S05]  /*2a060*/  BSYNC.RECONVERGENT B1 ;  /* 0x0000000000017941 */ /* 0x000fea0003800200 */
.L_x_9107:
        /* <DEDUP_REMOVED lines=44> */
.L_x_9111:
        /* <DEDUP_REMOVED lines=8> */
.L_x_9112:
[----:B------:R-:W-:Y:S05]  /*2a3b0*/  BSYNC.RECONVERGENT B1 ;  /* 0x0000000000017941 */ /* 0x000fea0003800200 */
.L_x_9110:
        /* <DEDUP_REMOVED lines=45> */
.L_x_9114:
        /* <DEDUP_REMOVED lines=8> */
.L_x_9115:
[----:B------:R-:W-:Y:S05]  /*2a710*/  BSYNC.RECONVERGENT B1 ;  /* 0x0000000000017941 */ /* 0x000fea0003800200 */
.L_x_9113:
        /* <DEDUP_REMOVED lines=44> */
.L_x_9117:
        /* <DEDUP_REMOVED lines=8> */
.L_x_9118:
[----:B------:R-:W-:Y:S05]  /*2aa60*/  BSYNC.RECONVERGENT B1 ;  /* 0x0000000000017941 */ /* 0x000fea0003800200 */
.L_x_9116:
        /* <DEDUP_REMOVED lines=45> */
.L_x_9120:
        /* <DEDUP_REMOVED lines=8> */
.L_x_9121:
[----:B------:R-:W-:Y:S05]  /*2adc0*/  BSYNC.RECONVERGENT B1 ;  /* 0x0000000000017941 */ /* 0x000fea0003800200 */
.L_x_9119:
        /* <DEDUP_REMOVED lines=44> */
.L_x_9123:
        /* <DEDUP_REMOVED lines=8> */
.L_x_9124:
[----:B------:R-:W-:Y:S05]  /*2b110*/  BSYNC.RECONVERGENT B1 ;  /* 0x0000000000017941 */ /* 0x000fea0003800200 */
.L_x_9122:
        /* <DEDUP_REMOVED lines=45> */
.L_x_9126:
        /* <DEDUP_REMOVED lines=8> */
.L_x_9127:
[----:B------:R-:W-:Y:S05]  /*2b470*/  BSYNC.RECONVERGENT B1 ;  /* 0x0000000000017941 */ /* 0x000fea0003800200 */
.L_x_9125:
        /* <DEDUP_REMOVED lines=44> */
.L_x_9129:
        /* <DEDUP_REMOVED lines=8> */
.L_x_9130:
[----:B------:R-:W-:Y:S05]  /*2b7c0*/  BSYNC.RECONVERGENT B1 ;  /* 0x0000000000017941 */ /* 0x000fea0003800200 */
.L_x_9128:
        /* <DEDUP_REMOVED lines=9> */
[----:B------:R-:W-:Y:S01]  /*2b860*/  IMAD.WIDE.U32 R10, R22, R13, R10 ;  /* 0x0000000d160a7225 */ /* 0x000fe200078e000a */
[----:B------:R-:W-:Y:S02]  /*2b870*/  ISETP.NE.AND P0, PT, R3, RZ, PT ;  /* 0x000000ff0300720c */ /* 0x000fe40003f05270 */
[----:B------:R-:W-:Y:S01]  /*2b880*/  MOV R15, R16 ;  /* 0x00000010000f7202 */ /* 0x000fe20000000f00 */
[----:B------:R-:W-:Y:S01]  /*2b890*/  IMAD R5, R5, R22, RZ ;  /* 0x0000001605057224 */ /* 0x000fe200078e02ff */
[----:B------:R-:W-:-:S03]  /*2b8a0*/  IADD3 R4, PT, PT, R4, -0x8, RZ ;  /* 0xfffffff804047810 */ /* 0x000fc60007ffe0ff */
        /* <DEDUP_REMOVED lines=9> */
.L_x_9106:
[----:B------:R-:W-:-:S07]  /*2b940*/  VIADD R4, R4, 0x3 ;  /* 0x0000000304047836 */ /* 0x000fce0000000000 */
.L_x_9105:
        /* <DEDUP_REMOVED lines=31> */
.L_x_9134:
[----:B------:R-:W-:Y:S01]  /*2bb40*/  IMAD.MOV.U32 R8, RZ, RZ, R25 ;  /* 0x000000ffff087224 */ /* 0x000fe200078e0019 */
[----:B------:R-:W-:Y:S02]  /*2bb50*/  MOV R6, R16 ;  /* 0x0000001000067202 */ /* 0x000fe40000000f00 */
[----:B------:R-:W-:Y:S02]  /*2bb60*/  MOV R5, R17 ;  /* 0x0000001100057202 */ /* 0x000fe40000000f00 */
[----:B------:R-:W-:-:S07]  /*2bb70*/  MOV R0, 0x2bb90 ;  /* 0x0002bb9000007802 */ /* 0x000fce0000000f00 */
[----:B------:R-:W-:Y:S05]  /*2bb80*/  CALL.REL.NOINC `($__internal_22_$__cuda_sm20_div_s64) ;  /* 0x0000010000407944 */ /* 0x000fea0003c00000 */
[----:B------:R-:W-:Y:S01]  /*2bb90*/  IMAD.MOV.U32 R18, RZ, RZ, R6 ;  /* 0x000000ffff127224 */ /* 0x000fe200078e0006 */
[----:B------:R-:W-:-:S07]  /*2bba0*/  MOV R19, R5 ;  /* 0x0000000500137202 */ /* 0x000fce0000000f00 */
.L_x_9135:
[----:B------:R-:W-:Y:S05]  /*2bbb0*/  BSYNC.RECONVERGENT B0 ;  /* 0x0000000000007941 */ /* 0x000fea0003800200 */
.L_x_9133:
        /* <DEDUP_REMOVED lines=44> */
.L_x_9137:
[----:B------:R-:W-:Y:S01]  /*2be80*/  MOV R8, R18 ;  /* 0x0000001200087202 */ /* 0x000fe20000000f00 */
[----:B------:R-:W-:Y:S01]  /*2be90*/  IMAD.MOV.U32 R7, RZ, RZ, R19 ;  /* 0x000000ffff077224 */ /* 0x000fe200078e0013 */
[----:B------:R-:W-:Y:S02]  /*2bea0*/  MOV R6, R20 ;  /* 0x0000001400067202 */ /* 0x000fe40000000f00 */
[----:B------:R-:W-:Y:S02]  /*2beb0*/  MOV R5, R21 ;  /* 0x0000001500057202 */ /* 0x000fe40000000f00 */
[----:B------:R-:W-:-:S07]  /*2bec0*/  MOV R0, 0x2bee0 ;  /* 0x0002bee000007802 */ /* 0x000fce0000000f00 */
[----:B------:R-:W-:Y:S05]  /*2bed0*/  CALL.REL.NOINC `($__internal_22_$__cuda_sm20_div_s64) ;  /* 0x000000fc006c7944 */ /* 0x000fea0003c00000 */
[----:B------:R-:W-:Y:S01]  /*2bee0*/  IMAD.MOV.U32 R12, RZ, RZ, R6 ;  /* 0x000000ffff0c7224 */ /* 0x000fe200078e0006 */
[----:B------:R-:W-:-:S07]  /*2bef0*/  MOV R13, R5 ;  /* 0x00000005000d7202 */ /* 0x000fce0000000f00 */
.L_x_9138:
[----:B------:R-:W-:Y:S05]  /*2bf00*/  BSYNC.RECONVERGENT B0 ;  /* 0x0000000000007941 */ /* 0x000fea0003800200 */
.L_x_9136:
        /* <DEDUP_REMOVED lines=44> */
.L_x_9140:
        /* <DEDUP_REMOVED lines=8> */
.L_x_9141:
[----:B------:R-:W-:Y:S05]  /*2c250*/  BSYNC.RECONVERGENT B0 ;  /* 0x0000000000007941 */ /* 0x000fea0003800200 */
.L_x_9139:
        /* <DEDUP_REMOVED lines=32> */
[----:B------:R-:W-:-:S06]  /*2c460*/  IMAD.HI.U32 R7, R7, R3, R6 ;  /* 0x0000000307077227 */ /* 0x000fcc00078e0006 */
[----:B------:R-:W-:Y:S01]  /*2c470*/  IMAD.HI.U32 R25, R7, R18, RZ ;  /* 0x0000001207197227 */ /* 0x000fe200078e00ff */
[----:B------:R-:W-:-:S03]  /*2c480*/  MOV R7, RZ ;  /* 0x000000ff00077202 */ /* 0x000fc60000000f00 */
        /* <DEDUP_REMOVED lines=9> */
.L_x_9143:
        /* <DEDUP_REMOVED lines=8> */
.L_x_9144:
[----:B------:R-:W-:Y:S05]  /*2c5a0*/  BSYNC.RECONVERGENT B0 ;  /* 0x0000000000007941 */ /* 0x000fea0003800200 */
.L_x_9142:
        /* <DEDUP_REMOVED lines=18> */
.L_x_9132:
        /* <DEDUP_REMOVED lines=31> */
.L_x_9147:
[----:B------:R-:W-:Y:S01]  /*2c8c0*/  IMAD.MOV.U32 R8, RZ, RZ, R25 ;  /* 0x000000ffff087224 */ /* 0x000fe200078e0019 */
[----:B------:R-:W-:Y:S02]  /*2c8d0*/  MOV R6, R16 ;  /* 0x0000001000067202 */ /* 0x000fe40000000f00 */
[----:B------:R-:W-:Y:S02]  /*2c8e0*/  MOV R5, R17 ;  /* 0x0000001100057202 */ /* 0x000fe40000000f00 */
[----:B------:R-:W-:-:S07]  /*2c8f0*/  MOV R0, 0x2c910 ;  /* 0x0002c91000007802 */ /* 0x000fce0000000f00 */
[----:B------:R-:W-:Y:S05]  /*2c900*/  CALL.REL.NOINC `($__internal_22_$__cuda_sm20_div_s64) ;  /* 0x000000f000e07944 */ /* 0x000fea0003c00000 */
[----:B------:R-:W-:Y:S01]  /*2c910*/  IMAD.MOV.U32 R18, RZ, RZ, R6 ;  /* 0x000000ffff127224 */ /* 0x000fe200078e0006 */
[----:B------:R-:W-:-:S07]  /*2c920*/  MOV R19, R5 ;  /* 0x0000000500137202 */ /* 0x000fce0000000f00 */
.L_x_9148:
[----:B------:R-:W-:Y:S05]  /*2c930*/  BSYNC.RECONVERGENT B0 ;  /* 0x0000000000007941 */ /* 0x000fea0003800200 */
.L_x_9146:
        /* <DEDUP_REMOVED lines=29> */
[----:B0-----:R-:W-:-:S06]  /*2cb10*/  IADD3 R6, PT, PT, R0, 0xffffffe, RZ ;  /* 0x0ffffffe00067810 */ /* 0x001fcc0007ffe0ff */
        /* <DEDUP_REMOVED lines=15> */
.L_x_9150:
[----:B------:R-:W-:Y:S01]  /*2cc10*/  IMAD.MOV.U32 R8, RZ, RZ, R18 ;  /* 0x000000ffff087224 */ /* 0x000fe200078e0012 */
[----:B------:R-:W-:Y:S01]  /*2cc20*/  MOV R7, R19 ;  /* 0x0000001300077202 */ /* 0x000fe20000000f00 */
[----:B------:R-:W-:Y:S01]  /*2cc30*/  IMAD.MOV.U32 R5, RZ, RZ, R21 ;  /* 0x000000ffff057224 */ /* 0x000fe200078e0015 */
[----:B------:R-:W-:Y:S02]  /*2cc40*/  MOV R6, R20 ;  /* 0x0000001400067202 */ /* 0x000fe40000000f00 */
[----:B------:R-:W-:-:S07]  /*2cc50*/  MOV R0, 0x2cc70 ;  /* 0x0002cc7000007802 */ /* 0x000fce0000000f00 */
[----:B------:R-:W-:Y:S05]  /*2cc60*/  CALL.REL.NOINC `($__internal_22_$__cuda_sm20_div_s64) ;  /* 0x000000f000087944 */ /* 0x000fea0003c00000 */
[----:B------:R-:W-:Y:S02]  /*2cc70*/  MOV R25, R6 ;  /* 0x0000000600197202 */ /* 0x000fe40000000f00 */
[----:B------:R-:W-:-:S07]  /*2cc80*/  MOV R7, R5 ;  /* 0x0000000500077202 */ /* 0x000fce0000000f00 */
.L_x_9151:
[----:B------:R-:W-:Y:S05]  /*2cc90*/  BSYNC.RECONVERGENT B0 ;  /* 0x0000000000007941 */ /* 0x000fea0003800200 */
.L_x_9149:
        /* <DEDUP_REMOVED lines=18> */
.L_x_9145:
        /* <DEDUP_REMOVED lines=31> */
.L_x_9153:
[----:B------:R-:W-:Y:S01]  /*2cfb0*/  MOV R3, R8 ;  /* 0x0000000800037202 */ /* 0x000fe20000000f00 */
[----:B------:R-:W-:Y:S01]  /*2cfc0*/  IMAD.MOV.U32 R14, RZ, RZ, R7 ;  /* 0x000000ffff0e7224 */ /* 0x000fe200078e0007 */
[----:B------:R-:W-:Y:S02]  /*2cfd0*/  MOV R0, R9 ;  /* 0x0000000900007202 */ /* 0x000fe40000000f00 */
[----:B------:R-:W-:-:S07]  /*2cfe0*/  MOV R5, 0x2d000 ;  /* 0x0002d00000057802 */ /* 0x000fce0000000f00 */
[----:B------:R-:W-:Y:S05]  /*2cff0*/  CALL.REL.NOINC `($__internal_23_$__cuda_sm20_rem_s64) ;  /* 0x000000f000747944 */ /* 0x000fea0003c00000 */
[----:B------:R-:W-:Y:S02]  /*2d000*/  MOV R6, R0 ;  /* 0x0000000000067202 */ /* 0x000fe40000000f00 */
[----:B------:R-:W-:-:S07]  /*2d010*/  MOV R7, R3 ;  /* 0x0000000300077202 */ /* 0x000fce0000000f00 */
.L_x_9154:
[----:B------:R-:W-:Y:S05]  /*2d020*/  BSYNC.RECONVERGENT B0 ;  /* 0x0000000000007941 */ /* 0x000fea0003800200 */
.L_x_9152:
        /* <DEDUP_REMOVED lines=10> */
.L_x_9104:
        /* <DEDUP_REMOVED lines=12> */
.L_x_9159:
        /* <DEDUP_REMOVED lines=21> */
.L_x_9158:
[----:B------:R-:W-:Y:S05]  /*2d2e0*/  BSYNC.RECONVERGENT B7 ;  /* 0x0000000000077941 */ /* 0x000fea0003800200 */
.L_x_9157:
[----:B------:R-:W-:-:S04]  /*2d2f0*/  IADD3 R18, P0, PT, R18, 0x4, RZ ;  /* 0x0000000412127810 */ /* 0x000fc80007f1e0ff */
[----:B------:R-:W-:Y:S02]  /*2d300*/  IADD3.X R19, PT, PT, RZ, R19, RZ, P0, !PT ;  /* 0x00000013ff137210 */ /* 0x000fe400007fe4ff */
[----:B------:R-:W-:-:S04]  /*2d310*/  ISETP.GE.U32.AND P0, PT, R18, R16, PT ;  /* 0x000000101200720c */ /* 0x000fc80003f06070 */
[----:B------:R-:W-:-:S13]  /*2d320*/  ISETP.GE.U32.AND.EX P0, PT, R19, R17, PT, P0 ;  /* 0x000000111300720c */ /* 0x000fda0003f06100 */
[----:B------:R-:W-:Y:S05]  /*2d330*/  @!P0 BRA `(.L_x_9159) ;  /* 0xfffffffc00948947 */ /* 0x000fea000383ffff */
.L_x_9156:
[----:B------:R-:W-:Y:S05]  /*2d340*/  BSYNC.RECONVERGENT B6 ;  /* 0x0000000000067941 */ /* 0x000fea0003800200 */
.L_x_9155:
        /* <DEDUP_REMOVED lines=20> */
.L_x_9161:
[----:B------:R-:W-:Y:S05]  /*2d490*/  BSYNC.RECONVERGENT B6 ;  /* 0x0000000000067941 */ /* 0x000fea0003800200 */
.L_x_9160:
        /* <DEDUP_REMOVED lines=20> */
.L_x_9163:
[----:B------:R-:W-:Y:S05]  /*2d5e0*/  BSYNC.RECONVERGENT B6 ;  /* 0x0000000000067941 */ /* 0x000fea0003800200 */
.L_x_9162:
        /* <DEDUP_REMOVED lines=23> */
.L_x_9165:
[----:B------:R-:W-:Y:S05]  /*2d760*/  BSYNC.RECONVERGENT B6 ;  /* 0x0000000000067941 */ /* 0x000fea0003800200 */
.L_x_9164:
[----:B------:R-:W0:Y:S01]  /*2d770*/  LDCU.64 UR4, c[0x0][0x398] ;  /* 0x00007300ff0477ac */ /* 0x000e220008000a00 */
[----:B------:R-:W-:Y:S01]  /*2d780*/  SHF.R.S32.HI R0, RZ, 0x1f, R46 ;  /* 0x0000001fff007819 */ /* 0x000fe2000001142e */
[----:B------:R-:W-:Y:S01]  /*2d790*/  HFMA2 R12, -RZ, RZ, 0, 0 ;  /* 0x00000000ff0c7431 */ /* 0x000fe200000001ff */
[----:B------:R-:W-:Y:S01]  /*2d7a0*/  MOV R4, RZ ;  /* 0x000000ff00047202 */ /* 0x000fe20000000f00 */
[----:B------:R-:W-:Y:S02]  /*2d7b0*/  UISETP.NE.AND UP0, UPT, UR38, URZ, UPT ;  /* 0x000000ff2600728c */ /* 0x000fe4000bf05270 */
[----:B0-----:R-:W-:Y:S02]  /*2d7c0*/  IMAD R3, R0, UR4, RZ ;  /* 0x0000000400037c24 */ /* 0x001fe4000f8e02ff */
[----:B------:R-:W-:-:S04]  /*2d7d0*/  IMAD.WIDE.U32 R22, R46, UR4, RZ ;  /* 0x000000042e167c25 */ /* 0x000fc8000f8e00ff */
[----:B------:R-:W-:Y:S01]  /*2d7e0*/  IMAD R3, R46, UR5, R3 ;  /* 0x000000052e037c24 */ /* 0x000fe2000f8e0203 */
[----:B------:R-:W-:Y:S06]  /*2d7f0*/  BRA.U !UP0, `(.L_x_9166) ;  /* 0x0000003108d07547 */ /* 0x000fec000b800000 */
[----:B------:R-:W-:Y:S01]  /*2d800*/  ISETP.GE.U32.AND P0, PT, R2, 0x7, PT ;  /* 0x000000070200780c */ /* 0x000fe20003f06070 */
[----:B------:R-:W-:Y:S01]  /*2d810*/  IMAD.IADD R7, R23, 0x1, R3 ;  /* 0x0000000117077824 */ /* 0x000fe200078e0203 */
[----:B------:R-:W-:Y:S01]  /*2d820*/  MOV R12, RZ ;  /* 0x000000ff000c7202 */ /* 0x000fe20000000f00 */
[----:B------:R-:W-:Y:S01]  /*2d830*/  IMAD.MOV.U32 R13, RZ, RZ, R2 ;  /* 0x000000ffff0d7224 */ /* 0x000fe200078e0002 */
[----:B------:R-:W-:-:S09]  /*2d840*/  MOV R4, RZ ;  /* 0x000000ff00047202 */ /* 0x000fd20000000f00 */
[----:B------:R-:W-:Y:S05]  /*2d850*/  @!P0 BRA `(.L_x_9167) ;  /* 0x0000001800e08947 */ /* 0x000fea0003800000 */
[----:B------:R-:W0:Y:S01]  /*2d860*/  LDCU UR4, c[0x0][0x3a0] ;  /* 0x00007400ff0477ac */ /* 0x000e220008000800 */
[----:B------:R-:W-:Y:S01]  /*2d870*/  HFMA2 R12, -RZ, RZ, 0, 0 ;  /* 0x00000000ff0c7431 */ /* 0x000fe200000001ff */
[----:B------:R-:W-:Y:S01]  /*2d880*/  BSSY.RECONVERGENT B0, `(.L_x_9168) ;  /* 0x00001b4000007945 */ /* 0x000fe20003800200 */
[----:B------:R-:W-:Y:S01]  /*2d890*/  MOV R4, RZ ;  /* 0x000000ff00047202 */ /* 0x000fe20000000f00 */
[----:B0-----:R-:W-:Y:S02]  /*2d8a0*/  ULOP3.LUT UR5, UR4, 0xfffffff8, URZ, 0xc0, !UPT ;  /* 0xfffffff804057892 */ /* 0x001fe4000f8ec0ff */
[----:B------:R-:W-:Y:S02]  /*2d8b0*/  UIADD3 UR4, UPT, UPT, UR4, -0x4, URZ ;  /* 0xfffffffc04047890 */ /* 0x000fe4000fffe0ff */
[----:B------:R-:W-:-:S04]  /*2d8c0*/  UIADD3 UR5, UPT, UPT, -UR5, URZ, URZ ;  /* 0x000000ff05057290 */ /* 0x000fc8000fffe1ff */
[----:B------:R-:W-:Y:S02]  /*2d8d0*/  IMAD.U32 R13, RZ, RZ, UR4 ;  /* 0x00000004ff0d7e24 */ /* 0x000fe4000f8e00ff */
[----:B------:R-:W-:-:S07]  /*2d8e0*/  MOV R3, UR5 ;  /* 0x0000000500037c02 */ /* 0x000fce0008000f00 */
.L_x_9193:
        /* <DEDUP_REMOVED lines=28> */
.L_x_9170:
[----:B------:R-:W-:Y:S01]  /*2dab0*/  MOV R8, R22 ;  /* 0x0000001600087202 */ /* 0x000fe20000000f00 */
[----:B------:R-:W-:Y:S01]  /*2dac0*/  IMAD.MOV.U32 R6, RZ, RZ, R20 ;  /* 0x000000ffff067224 */ /* 0x000fe200078e0014 */
[----:B------:R-:W-:Y:S02]  /*2dad0*/  MOV R5, R21 ;  /* 0x0000001500057202 */ /* 0x000fe40000000f00 */
[----:B------:R-:W-:-:S07]  /*2dae0*/  MOV R0, 0x2db00 ;  /* 0x0002db0000007802 */ /* 0x000fce0000000f00 */
[----:B------:R-:W-:Y:S05]  /*2daf0*/  CALL.REL.NOINC `($__internal_22_$__cuda_sm20_div_s64) ;  /* 0x000000e000647944 */ /* 0x000fea0003c00000 */
[----:B------:R-:W-:Y:S01]  /*2db00*/  MOV R18, R6 ;  /* 0x0000000600127202 */ /* 0x000fe20000000f00 */
[----:B------:R-:W-:-:S07]  /*2db10*/  IMAD.MOV.U32 R19, RZ, RZ, R5 ;  /* 0x000000ffff137224 */ /* 0x000fce00078e0005 */
.L_x_9171:
[----:B------:R-:W-:Y:S05]  /*2db20*/  BSYNC.RECONVERGENT B1 ;  /* 0x0000000000017941 */ /* 0x000fea0003800200 */
.L_x_9169:
        /* <DEDUP_REMOVED lines=12> */
[----:B------:R-:W-:Y:S01]  /*2dbf0*/  IMAD.WIDE.U32 R6, R20, R15, R6 ;  /* 0x0000000f14067225 */ /* 0x000fe200078e0006 */
[----:B------:R-:W-:Y:S03]  /*2dc00*/  BSSY.RECONVERGENT B1, `(.L_x_9172) ;  /* 0x0000027000017945 */ /* 0x000fe60003800200 */
        /* <DEDUP_REMOVED lines=30> */
.L_x_9173:
[----:B------:R-:W-:Y:S01]  /*2ddf0*/  MOV R8, R18 ;  /* 0x0000001200087202 */ /* 0x000fe20000000f00 */
[----:B------:R-:W-:Y:S01]  /*2de00*/  IMAD.MOV.U32 R6, RZ, RZ, R16 ;  /* 0x000000ffff067224 */ /* 0x000fe200078e0010 */
[----:B------:R-:W-:Y:S02]  /*2de10*/  MOV R7, R19 ;  /* 0x0000001300077202 */ /* 0x000fe40000000f00 */
[----:B------:R-:W-:Y:S02]  /*2de20*/  MOV R5, R17 ;  /* 0x0000001100057202 */ /* 0x000fe40000000f00 */
[----:B------:R-:W-:-:S07]  /*2de30*/  MOV R0, 0x2de50 ;  /* 0x0002de5000007802 */ /* 0x000fce0000000f00 */
[----:B------:R-:W-:Y:S05]  /*2de40*/  CALL.REL.NOINC `($__internal_22_$__cuda_sm20_div_s64) ;  /* 0x000000dc00907944 */ /* 0x000fea0003c00000 */
[----:B------:R-:W-:Y:S01]  /*2de50*/  MOV R22, R6 ;  /* 0x0000000600167202 */ /* 0x000fe20000000f00 */
[----:B------:R-:W-:-:S07]  /*2de60*/  IMAD.MOV.U32 R23, RZ, RZ, R5 ;  /* 0x000000ffff177224 */ /* 0x000fce00078e0005 */
.L_x_9174:
[----:B------:R-:W-:Y:S05]  /*2de70*/  BSYNC.RECONVERGENT B1 ;  /* 0x0000000000017941 */ /* 0x000fea0003800200 */
.L_x_9172:
[----:B------:R-:W0:Y:S01]  /*2de80*/  LDC.64 R20, c[0x0][0x3a8] ;  /* 0x0000ea00ff147b82 */ /* 0x000e220000000a00 */
[----:B------:R-:W-:-:S07]  /*2de90*/  IADD3 R4, PT, PT, R13, 0x1, RZ ;  /* 0x000000010d047810 */ /* 0x000fce0007ffe0ff */
        /* <DEDUP_REMOVED lines=42> */
.L_x_9176:
        /* <DEDUP_REMOVED lines=8> */
.L_x_9177:
[----:B------:R-:W-:Y:S05]  /*2e1c0*/  BSYNC.RECONVERGENT B1 ;  /* 0x0000000000017941 */ /* 0x000fea0003800200 */
.L_x_9175:
        /* <DEDUP_REMOVED lines=44> */
.L_x_9179:
        /* <DEDUP_REMOVED lines=8> */
.L_x_9180:
[----:B------:R-:W-:Y:S05]  /*2e510*/  BSYNC.RECONVERGENT B1 ;  /* 0x0000000000017941 */ /* 0x000fea0003800200 */
.L_x_9178:
        /* <DEDUP_REMOVED lines=44> */
.L_x_9182:
        /* <DEDUP_REMOVED lines=8> */
.L_x_9183:
[----:B------:R-:W-:Y:S05]  /*2e860*/  BSYNC.RECONVERGENT B1 ;  /* 0x0000000000017941 */ /* 0x000fea0003800200 */
.L_x_9181:
        /* <DEDUP_REMOVED lines=44> */
.L_x_9185:
        /* <DEDUP_REMOVED lines=8> */
.L_x_9186:
[----:B------:R-:W-:Y:S05]  /*2ebb0*/  BSYNC.RECONVERGENT B1 ;  /* 0x0000000000017941 */ /* 0x000fea0003800200 */
.L_x_9184:
        /* <DEDUP_REMOVED lines=45> */
.L_x_9188:
        /* <DEDUP_REMOVED lines=8> */
.L_x_9189:
[----:B------:R-:W-:Y:S05]  /*2ef10*/  BSYNC.RECONVERGENT B1 ;  /* 0x0000000000017941 */ /* 0x000fea0003800200 */
.L_x_9187:
        /* <DEDUP_REMOVED lines=33> */
[----:B------:R-:W-:Y:S01]  /*2f130*/  IMAD.MOV.U32 R7, RZ, RZ, RZ ;  /* 0x000000ffff077224 */ /* 0x000fe200078e00ff */
        /* <DEDUP_REMOVED lines=9> */
.L_x_9191:
        /* <DEDUP_REMOVED lines=8> */
.L_x_9192:
[----:B------:R-:W-:Y:S05]  /*2f250*/  BSYNC.RECONVERGENT B1 ;  /* 0x0000000000017941 */ /* 0x000fea0003800200 */
.L_x_9190:
        /* <DEDUP_REMOVED lines=14> */
[----:B------:R-:W-:Y:S02]  /*2f340*/  IADD3 R9, PT, PT, R9, R11, RZ ;  /* 0x0000000b09097210 */ /* 0x000fe40007ffe0ff */
[----:B------:R-:W-:-:S03]  /*2f350*/  MOV R11, R12 ;  /* 0x0000000c000b7202 */ /* 0x000fc60000000f00 */
[----:B--2---:R-:W-:Y:S02]  /*2f360*/  IMAD R9, R9, R4, RZ ;  /* 0x0000000409097224 */ /* 0x004fe400078e02ff */
[----:B------:R-:W-:-:S04]  /*2f370*/  IMAD.WIDE.U32 R10, R4, R8, R10 ;  /* 0x00000008040a7225 */ /* 0x000fc800078e000a */
[----:B------:R-:W-:Y:S01]  /*2f380*/  IMAD R9, R5, R8, R9 ;  /* 0x0000000805097224 */ /* 0x000fe200078e0209 */
[----:B------:R-:W-:-:S03]  /*2f390*/  MOV R12, R10 ;  /* 0x0000000a000c7202 */ /* 0x000fc60000000f00 */
[----:B------:R-:W-:Y:S01]  /*2f3a0*/  IMAD.IADD R4, R11, 0x1, R9 ;  /* 0x000000010b047824 */ /* 0x000fe200078e0209 */
[----:B------:R-:W-:Y:S06]  /*2f3b0*/  @P0 BRA `(.L_x_9193) ;  /* 0xffffffe4004c0947 */ /* 0x000fec000383ffff */
[----:B------:R-:W-:Y:S05]  /*2f3c0*/  BSYNC.RECONVERGENT B0 ;  /* 0x0000000000007941 */ /* 0x000fea0003800200 */
.L_x_9168:
[----:B------:R-:W-:-:S07]  /*2f3d0*/  IADD3 R13, PT, PT, R13, 0x3, RZ ;  /* 0x000000030d0d7810 */ /* 0x000fce0007ffe0ff */
.L_x_9167:
        /* <DEDUP_REMOVED lines=31> */
.L_x_9196:
[----:B------:R-:W-:Y:S01]  /*2f5d0*/  MOV R8, R22 ;  /* 0x0000001600087202 */ /* 0x000fe20000000f00 */
[----:B------:R-:W-:Y:S01]  /*2f5e0*/  IMAD.MOV.U32 R6, RZ, RZ, R16 ;  /* 0x000000ffff067224 */ /* 0x000fe200078e0010 */
[----:B------:R-:W-:Y:S02]  /*2f5f0*/  MOV R5, R17 ;  /* 0x0000001100057202 */ /* 0x000fe40000000f00 */
[----:B------:R-:W-:-:S07]  /*2f600*/  MOV R0, 0x2f620 ;  /* 0x0002f62000007802 */ /* 0x000fce0000000f00 */
[----:B------:R-:W-:Y:S05]  /*2f610*/  CALL.REL.NOINC `($__internal_22_$__cuda_sm20_div_s64) ;  /* 0x000000c4009c7944 */ /* 0x000fea0003c00000 */
[----:B------:R-:W-:Y:S01]  /*2f620*/  MOV R18, R6 ;  /* 0x0000000600127202 */ /* 0x000fe20000000f00 */
[----:B------:R-:W-:-:S07]  /*2f630*/  IMAD.MOV.U32 R19, RZ, RZ, R5 ;  /* 0x000000ffff137224 */ /* 0x000fce00078e0005 */
.L_x_9197:
[----:B------:R-:W-:Y:S05]  /*2f640*/  BSYNC.RECONVERGENT B0 ;  /* 0x0000000000007941 */ /* 0x000fea0003800200 */
.L_x_9195:
        /* <DEDUP_REMOVED lines=44> */
.L_x_9199:
        /* <DEDUP_REMOVED lines=8> */
.L_x_9200:
[----:B------:R-:W-:Y:S05]  /*2f990*/  BSYNC.RECONVERGENT B0 ;  /* 0x0000000000007941 */ /* 0x000fea0003800200 */
.L_x_9198:
        /* <DEDUP_REMOVED lines=44> */
.L_x_9202:
        /* <DEDUP_REMOVED lines=8> */
.L_x_9203:
[----:B------:R-:W-:Y:S05]  /*2fce0*/  BSYNC.RECONVERGENT B0 ;  /* 0x0000000000007941 */ /* 0x000fea0003800200 */
.L_x_9201:
        /* <DEDUP_REMOVED lines=44> */
.L_x_9205:
        /* <DEDUP_REMOVED lines=8> */
.L_x_9206:
[----:B------:R-:W-:Y:S05]  /*30030*/  BSYNC.RECONVERGENT B0 ;  /* 0x0000000000007941 */ /* 0x000fea0003800200 */
.L_x_9204:
        /* <DEDUP_REMOVED lines=18> */
.L_x_9194:
        /* <DEDUP_REMOVED lines=31> */
.L_x_9209:
[----:B------:R-:W-:Y:S01]  /*30350*/  MOV R8, R22 ;  /* 0x0000001600087202 */ /* 0x000fe20000000f00 */
[----:B------:R-:W-:Y:S01]  /*30360*/  IMAD.MOV.U32 R6, RZ, RZ, R16 ;  /* 0x000000ffff067224 */ /* 0x000fe200078e0010 */
[----:B------:R-:W-:Y:S02]  /*30370*/  MOV R5, R17 ;  /* 0x0000001100057202 */ /* 0x000fe40000000f00 */
[----:B------:R-:W-:-:S07]  /*30380*/  MOV R0, 0x303a0 ;  /* 0x000303a000007802 */ /* 0x000fce0000000f00 */
[----:B------:R-:W-:Y:S05]  /*30390*/  CALL.REL.NOINC `($__internal_22_$__cuda_sm20_div_s64) ;  /* 0x000000b8003c7944 */ /* 0x000fea0003c00000 */
[----:B------:R-:W-:Y:S01]  /*303a0*/  MOV R18, R6 ;  /* 0x0000000600127202 */ /* 0x000fe20000000f00 */
[----:B------:R-:W-:-:S07]  /*303b0*/  IMAD.MOV.U32 R19, RZ, RZ, R5 ;  /* 0x000000ffff137224 */ /* 0x000fce00078e0005 */
.L_x_9210:
[----:B------:R-:W-:Y:S05]  /*303c0*/  BSYNC.RECONVERGENT B0 ;  /* 0x0000000000007941 */ /* 0x000fea0003800200 */
.L_x_9208:
        /* <DEDUP_REMOVED lines=44> */
.L_x_9212:
        /* <DEDUP_REMOVED lines=8> */
.L_x_9213:
[----:B------:R-:W-:Y:S05]  /*30710*/  BSYNC.RECONVERGENT B0 ;  /* 0x0000000000007941 */ /* 0x000fea0003800200 */
.L_x_9211:
        /* <DEDUP_REMOVED lines=18> */
.L_x_9207:
        /* <DEDUP_REMOVED lines=22> */
[----:B------:R-:W-:Y:S01]  /*309a0*/  IMAD R3, R8, R7, R22 ;  /* 0x0000000708037224 */ /* 0x000fe200078e0216 */
[----:B------:R-:W-:-:S04]  /*309b0*/  MOV R7, RZ ;  /* 0x000000ff00077202 */ /* 0x000fc80000000f00 */
[----:B------:R-:W-:-:S13]  /*309c0*/  ISETP.GE.U32.AND P0, PT, R3, R8, PT ;  /* 0x000000080300720c */ /* 0x000fda0003f06070 */
[----:B------:R-:W-:-:S04]  /*309d0*/  @P0 IADD3 R3, PT, PT, -R8, R3, RZ ;  /* 0x0000000308030210 */ /* 0x000fc80007ffe1ff */
[----:B------:R-:W-:-:S13]  /*309e0*/  ISETP.GE.U32.AND P0, PT, R3, R8, PT ;  /* 0x000000080300720c */ /* 0x000fda0003f06070 */
[----:B------:R-:W-:Y:S02]  /*309f0*/  @P0 IADD3 R3, PT, PT, -R8, R3, RZ ;  /* 0x0000000308030210 */ /* 0x000fe40007ffe1ff */
[----:B------:R-:W-:-:S05]  /*30a00*/  @!P1 LOP3.LUT R3, RZ, R8, RZ, 0x33, !PT ;  /* 0x00000008ff039212 */ /* 0x000fca00078e33ff */
[----:B------:R-:W-:Y:S01]  /*30a10*/  IMAD.MOV.U32 R6, RZ, RZ, R3 ;  /* 0x000000ffff067224 */ /* 0x000fe200078e0003 */
[----:B------:R-:W-:Y:S06]  /*30a20*/  BRA `(.L_x_9216) ;  /* 0x0000000000207947 */ /* 0x000fec0003800000 */
.L_x_9215:
[----:B------:R-:W-:Y:S01]  /*30a30*/  MOV R3, R8 ;  /* 0x0000000800037202 */ /* 0x000fe20000000f00 */
[----:B------:R-:W-:Y:S01]  /*30a40*/  IMAD.MOV.U32 R0, RZ, RZ, R9 ;  /* 0x000000ffff007224 */ /* 0x000fe200078e0009 */
[----:B------:R-:W-:Y:S02]  /*30a50*/  MOV R25, R22 ;  /* 0x0000001600197202 */ /* 0x000fe40000000f00 */
[----:B------:R-:W-:Y:S02]  /*30a60*/  MOV R14, R7 ;  /* 0x00000007000e7202 */ /* 0x000fe40000000f00 */
[----:B------:R-:W-:-:S07]  /*30a70*/  MOV R5, 0x30a90 ;  /* 0x00030a9000057802 */ /* 0x000fce0000000f00 */
[----:B------:R-:W-:Y:S05]  /*30a80*/  CALL.REL.NOINC `($__internal_23_$__cuda_sm20_rem_s64) ;  /* 0x000000b400d07944 */ /* 0x000fea0003c00000 */
[----:B------:R-:W-:Y:S01]  /*30a90*/  IMAD.MOV.U32 R6, RZ, RZ, R0 ;  /* 0x000000ffff067224 */ /* 0x000fe200078e0000 */
[----:B------:R-:W-:-:S07]  /*30aa0*/  MOV R7, R3 ;  /* 0x0000000300077202 */ /* 0x000fce0000000f00 */
.L_x_9216:
[----:B------:R-:W-:Y:S05]  /*30ab0*/  BSYNC.RECONVERGENT B0 ;  /* 0x0000000000007941 */ /* 0x000fea0003800200 */
.L_x_9214:
        /* <DEDUP_REMOVED lines=8> */
.L_x_9166:
        /* <DEDUP_REMOVED lines=12> */
.L_x_9221:
        /* <DEDUP_REMOVED lines=21> */
.L_x_9220:
[----:B------:R-:W-:Y:S05]  /*30d50*/  BSYNC.RECONVERGENT B7 ;  /* 0x0000000000077941 */ /* 0x000fea0003800200 */
.L_x_9219:
[----:B------:R-:W-:-:S04]  /*30d60*/  IADD3 R18, P0, PT, R18, 0x4, RZ ;  /* 0x0000000412127810 */ /* 0x000fc80007f1e0ff */
[----:B------:R-:W-:Y:S02]  /*30d70*/  IADD3.X R19, PT, PT, RZ, R19, RZ, P0, !PT ;  /* 0x00000013ff137210 */ /* 0x000fe400007fe4ff */
[----:B------:R-:W-:-:S04]  /*30d80*/  ISETP.GE.U32.AND P0, PT, R18, R16, PT ;  /* 0x000000101200720c */ /* 0x000fc80003f06070 */
[----:B------:R-:W-:-:S13]  /*30d90*/  ISETP.GE.U32.AND.EX P0, PT, R19, R17, PT, P0 ;  /* 0x000000111300720c */ /* 0x000fda0003f06100 */
[----:B------:R-:W-:Y:S05]  /*30da0*/  @!P0 BRA `(.L_x_9221) ;  /* 0xfffffffc00948947 */ /* 0x000fea000383ffff */
.L_x_9218:
[----:B------:R-:W-:Y:S05]  /*30db0*/  BSYNC.RECONVERGENT B6 ;  /* 0x0000000000067941 */ /* 0x000fea0003800200 */
.L_x_9217:
        /* <DEDUP_REMOVED lines=20> */
.L_x_9223:
[----:B------:R-:W-:Y:S05]  /*30f00*/  BSYNC.RECONVERGENT B6 ;  /* 0x0000000000067941 */ /* 0x000fea0003800200 */
.L_x_9222:
        /* <DEDUP_REMOVED lines=20> */
.L_x_9225:
[----:B------:R-:W-:Y:S05]  /*31050*/  BSYNC.RECONVERGENT B6 ;  /* 0x0000000000067941 */ /* 0x000fea0003800200 */
.L_x_9224:
        /* <DEDUP_REMOVED lines=23> */
.L_x_9227:
[----:B------:R-:W-:Y:S05]  /*311d0*/  BSYNC.RECONVERGENT B6 ;  /* 0x0000000000067941 */ /* 0x000fea0003800200 */
.L_x_9226:
        /* <DEDUP_REMOVED lines=24> */
.L_x_9255:
        /* <DEDUP_REMOVED lines=28> */
.L_x_9232:
[----:B------:R-:W-:Y:S01]  /*31520*/  MOV R8, R22 ;  /* 0x0000001600087202 */ /* 0x000fe20000000f00 */
[----:B------:R-:W-:Y:S01]  /*31530*/  IMAD.MOV.U32 R6, RZ, RZ, R20 ;  /* 0x000000ffff067224 */ /* 0x000fe200078e0014 */
[----:B------:R-:W-:Y:S02]  /*31540*/  MOV R5, R21 ;  /* 0x0000001500057202 */ /* 0x000fe40000000f00 */
[----:B------:R-:W-:-:S07]  /*31550*/  MOV R0, 0x31570 ;  /* 0x0003157000007802 */ /* 0x000fce0000000f00 */
[----:B------:R-:W-:Y:S05]  /*31560*/  CALL.REL.NOINC `($__internal_22_$__cuda_sm20_div_s64) ;  /* 0x000000a400c87944 */ /* 0x000fea0003c00000 */
[----:B------:R-:W-:Y:S01]  /*31570*/  MOV R18, R6 ;  /* 0x0000000600127202 */ /* 0x000fe20000000f00 */
[----:B------:R-:W-:-:S07]  /*31580*/  IMAD.MOV.U32 R19, RZ, RZ, R5 ;  /* 0x000000ffff137224 */ /* 0x000fce00078e0005 */
.L_x_9233:
[----:B------:R-:W-:Y:S05]  /*31590*/  BSYNC.RECONVERGENT B1 ;  /* 0x0000000000017941 */ /* 0x000fea0003800200 */
.L_x_9231:
        /* <DEDUP_REMOVED lines=44> */
.L_x_9235:
        /* <DEDUP_REMOVED lines=8> */
.L_x_9236:
[----:B------:R-:W-:Y:S05]  /*318e0*/  BSYNC.RECONVERGENT B1 ;  /* 0x0000000000017941 */ /* 0x000fea0003800200 */
.L_x_9234:
        /* <DEDUP_REMOVED lines=44> */
.L_x_9238:
        /* <DEDUP_REMOVED lines=8> */
.L_x_9239:
[----:B------:R-:W-:Y:S05]  /*31c30*/  BSYNC.RECONVERGENT B1 ;  /* 0x0000000000017941 */ /* 0x000fea0003800200 */
.L_x_9237:
        /* <DEDUP_REMOVED lines=44> */
.L_x_9241:
        /* <DEDUP_REMOVED lines=8> */
.L_x_9242:
[----:B------:R-:W-:Y:S05]  /*31f80*/  BSYNC.RECONVERGENT B1 ;  /* 0x0000000000017941 */ /* 0x000fea0003800200 */
.L_x_9240:
        /* <DEDUP_REMOVED lines=44> */
.L_x_9244:
        /* <DEDUP_REMOVED lines=8> */
.L_x_9245:
[----:B------:R-:W-:Y:S05]  /*322d0*/  BSYNC.RECONVERGENT B1 ;  /* 0x0000000000017941 */ /* 0x000fea0003800200 */
.L_x_9243:
        /* <DEDUP_REMOVED lines=44> */
.L_x_9247:
        /* <DEDUP_REMOVED lines=8> */
.L_x_9248:
[----:B------:R-:W-:Y:S05]  /*32620*/  BSYNC.RECONVERGENT B1 ;  /* 0x0000000000017941 */ /* 0x000fea0003800200 */
.L_x_9246:
        /* <DEDUP_REMOVED lines=45> */
.L_x_9250:
        /* <DEDUP_REMOVED lines=8> */
.L_x_9251:
[----:B------:R-:W-:Y:S05]  /*32980*/  BSYNC.RECONVERGENT B1 ;  /* 0x0000000000017941 */ /* 0x000fea0003800200 */
.L_x_9249:
        /* <DEDUP_REMOVED lines=43> */
.L_x_9253:
        /* <DEDUP_REMOVED lines=8> */
.L_x_9254:
[----:B------:R-:W-:Y:S05]  /*32cc0*/  BSYNC.RECONVERGENT B1 ;  /* 0x0000000000017941 */ /* 0x000fea0003800200 */
.L_x_9252:
        /* <DEDUP_REMOVED lines=23> */
.L_x_9230:
[----:B------:R-:W-:-:S07]  /*32e40*/  IADD3 R13, PT, PT, R13, 0x3, RZ ;  /* 0x000000030d0d7810 */ /* 0x000fce0007ffe0ff */
.L_x_9229:
        /* <DEDUP_REMOVED lines=31> */
.L_x_9258:
[----:B------:R-:W-:Y:S01]  /*33040*/  MOV R8, R22 ;  /* 0x0000001600087202 */ /* 0x000fe20000000f00 */
[----:B------:R-:W-:Y:S01]  /*33050*/  IMAD.MOV.U32 R6, RZ, RZ, R16 ;  /* 0x000000ffff067224 */ /* 0x000fe200078e0010 */
[----:B------:R-:W-:Y:S02]  /*33060*/  MOV R5, R17 ;  /* 0x0000001100057202 */ /* 0x000fe40000000f00 */
[----:B------:R-:W-:-:S07]  /*33070*/  MOV R0, 0x33090 ;  /* 0x0003309000007802 */ /* 0x000fce0000000f00 */
[----:B------:R-:W-:Y:S05]  /*33080*/  CALL.REL.NOINC `($__internal_22_$__cuda_sm20_div_s64) ;  /* 0x0000008c00007944 */ /* 0x000fea0003c00000 */
[----:B------:R-:W-:Y:S01]  /*33090*/  MOV R18, R6 ;  /* 0x0000000600127202 */ /* 0x000fe20000000f00 */
[----:B------:R-:W-:-:S07]  /*330a0*/  IMAD.MOV.U32 R19, RZ, RZ, R5 ;  /* 0x000000ffff137224 */ /* 0x000fce00078e0005 */
.L_x_9259:
[----:B------:R-:W-:Y:S05]  /*330b0*/  BSYNC.RECONVERGENT B0 ;  /* 0x0000000000007941 */ /* 0x000fea0003800200 */
.L_x_9257:
        /* <DEDUP_REMOVED lines=44> */
.L_x_9261:
        /* <DEDUP_REMOVED lines=8> */
.L_x_9262:
[----:B------:R-:W-:Y:S05]  /*33400*/  BSYNC.RECONVERGENT B0 ;  /* 0x0000000000007941 */ /* 0x000fea0003800200 */
.L_x_9260:
        /* <DEDUP_REMOVED lines=44> */
.L_x_9264:
        /* <DEDUP_REMOVED lines=8> */
.L_x_9265:
[----:B------:R-:W-:Y:S05]  /*33750*/  BSYNC.RECONVERGENT B0 ;  /* 0x0000000000007941 */ /* 0x000fea0003800200 */
.L_x_9263:
        /* <DEDUP_REMOVED lines=44> */
.L_x_9267:
        /* <DEDUP_REMOVED lines=8> */
.L_x_9268:
[----:B------:R-:W-:Y:S05]  /*33aa0*/  BSYNC.RECONVERGENT B0 ;  /* 0x0000000000007941 */ /* 0x000fea0003800200 */
.L_x_9266:
        /* <DEDUP_REMOVED lines=18> */
.L_x_9256:
        /* <DEDUP_REMOVED lines=31> */
.L_x_9271:
[----:B------:R-:W-:Y:S01]  /*33dc0*/  MOV R8, R22 ;  /* 0x0000001600087202 */ /* 0x000fe20000000f00 */
[----:B------:R-:W-:Y:S01]  /*33dd0*/  IMAD.MOV.U32 R6, RZ, RZ, R16 ;  /* 0x000000ffff067224 */ /* 0x000fe200078e0010 */
[----:B------:R-:W-:Y:S02]  /*33de0*/  MOV R5, R17 ;  /* 0x0000001100057202 */ /* 0x000fe40000000f00 */
[----:B------:R-:W-:-:S07]  /*33df0*/  MOV R0, 0x33e10 ;  /* 0x00033e1000007802 */ /* 0x000fce0000000f00 */
[----:B------:R-:W-:Y:S05]  /*33e00*/  CALL.REL.NOINC `($__internal_22_$__cuda_sm20_div_s64) ;  /* 0x0000007c00a07944 */ /* 0x000fea0003c00000 */
[----:B------:R-:W-:Y:S01]  /*33e10*/  MOV R18, R6 ;  /* 0x0000000600127202 */ /* 0x000fe20000000f00 */
[----:B------:R-:W-:-:S07]  /*33e20*/  IMAD.MOV.U32 R19, RZ, RZ, R5 ;  /* 0x000000ffff137224 */ /* 0x000fce00078e0005 */
.L_x_9272:
[----:B------:R-:W-:Y:S05]  /*33e30*/  BSYNC.RECONVERGENT B0 ;  /* 0x0000000000007941 */ /* 0x000fea0003800200 */
.L_x_9270:
        /* <DEDUP_REMOVED lines=44> */
.L_x_9274:
        /* <DEDUP_REMOVED lines=8> */
.L_x_9275:
[----:B------:R-:W-:Y:S05]  /*34180*/  BSYNC.RECONVERGENT B0 ;  /* 0x0000000000007941 */ /* 0x000fea0003800200 */
.L_x_9273:
        /* <DEDUP_REMOVED lines=18> */
.L_x_9269:
        /* <DEDUP_REMOVED lines=31> */
.L_x_9277:
        /* <DEDUP_REMOVED lines=8> */
.L_x_9278:
[----:B------:R-:W-:Y:S05]  /*34520*/  BSYNC.RECONVERGENT B0 ;  /* 0x0000000000007941 */ /* 0x000fea0003800200 */
.L_x_9276:
        /* <DEDUP_REMOVED lines=8> */
.L_x_9228:
        /* <DEDUP_REMOVED lines=12> */
.L_x_9283:
        /* <DEDUP_REMOVED lines=21> */
.L_x_9282:
[----:B------:R-:W-:Y:S05]  /*347c0*/  BSYNC.RECONVERGENT B7 ;  /* 0x0000000000077941 */ /* 0x000fea0003800200 */
.L_x_9281:
[----:B------:R-:W-:-:S04]  /*347d0*/  IADD3 R18, P0, PT, R18, 0x4, RZ ;  /* 0x0000000412127810 */ /* 0x000fc80007f1e0ff */
[----:B------:R-:W-:Y:S02]  /*347e0*/  IADD3.X R19, PT, PT, RZ, R19, RZ, P0, !PT ;  /* 0x00000013ff137210 */ /* 0x000fe400007fe4ff */
[----:B------:R-:W-:-:S04]  /*347f0*/  ISETP.GE.U32.AND P0, PT, R18, R16, PT ;  /* 0x000000101200720c */ /* 0x000fc80003f06070 */
[----:B------:R-:W-:-:S13]  /*34800*/  ISETP.GE.U32.AND.EX P0, PT, R19, R17, PT, P0 ;  /* 0x000000111300720c */ /* 0x000fda0003f06100 */
[----:B------:R-:W-:Y:S05]  /*34810*/  @!P0 BRA `(.L_x_9283) ;  /* 0xfffffffc00948947 */ /* 0x000fea000383ffff */
.L_x_9280:
[----:B------:R-:W-:Y:S05]  /*34820*/  BSYNC.RECONVERGENT B6 ;  /* 0x0000000000067941 */ /* 0x000fea0003800200 */
.L_x_9279:
        /* <DEDUP_REMOVED lines=20> */
.L_x_9285:
[----:B------:R-:W-:Y:S05]  /*34970*/  BSYNC.RECONVERGENT B6 ;  /* 0x0000000000067941 */ /* 0x000fea0003800200 */
.L_x_9284:
        /* <DEDUP_REMOVED lines=20> */
.L_x_9287:
[----:B------:R-:W-:Y:S05]  /*34ac0*/  BSYNC.RECONVERGENT B6 ;  /* 0x0000000000067941 */ /* 0x000fea0003800200 */
.L_x_9286:
        /* <DEDUP_REMOVED lines=23> */
.L_x_9289:
[----:B------:R-:W-:Y:S05]  /*34c40*/  BSYNC.RECONVERGENT B6 ;  /* 0x0000000000067941 */ /* 0x000fea0003800200 */
.L_x_9288:
        /* <DEDUP_REMOVED lines=24> */
.L_x_9317:
        /* <DEDUP_REMOVED lines=28> */
.L_x_9294:
[----:B------:R-:W-:Y:S01]  /*34f90*/  MOV R8, R22 ;  /* 0x0000001600087202 */ /* 0x000fe20000000f00 */
[----:B------:R-:W-:Y:S01]  /*34fa0*/  IMAD.MOV.U32 R6, RZ, RZ, R20 ;  /* 0x000000ffff067224 */ /* 0x000fe200078e0014 */
[----:B------:R-:W-:Y:S02]  /*34fb0*/  MOV R5, R21 ;  /* 0x0000001500057202 */ /* 0x000fe40000000f00 */
[----:B------:R-:W-:-:S07]  /*34fc0*/  MOV R0, 0x34fe0 ;  /* 0x00034fe000007802 */ /* 0x000fce0000000f00 */
[----:B------:R-:W-:Y:S05]  /*34fd0*/  CALL.REL.NOINC `($__internal_22_$__cuda_sm20_div_s64) ;  /* 0x0000006c002c7944 */ /* 0x000fea0003c00000 */
[----:B------:R-:W-:Y:S01]  /*34fe0*/  MOV R18, R6 ;  /* 0x0000000600127202 */ /* 0x000fe20000000f00 */
[----:B------:R-:W-:-:S07]  /*34ff0*/  IMAD.MOV.U32 R19, RZ, RZ, R5 ;  /* 0x000000ffff137224 */ /* 0x000fce00078e0005 */
.L_x_9295:
[----:B------:R-:W-:Y:S05]  /*35000*/  BSYNC.RECONVERGENT B1 ;  /* 0x0000000000017941 */ /* 0x000fea0003800200 */
.L_x_9293:
        /* <DEDUP_REMOVED lines=44> */
.L_x_9297:
        /* <DEDUP_REMOVED lines=8> */
.L_x_9298:
[----:B------:R-:W-:Y:S05]  /*35350*/  BSYNC.RECONVERGENT B1 ;  /* 0x0000000000017941 */ /* 0x000fea0003800200 */
.L_x_9296:
        /* <DEDUP_REMOVED lines=44> */
.L_x_9300:
        /* <DEDUP_REMOVED lines=8> */
.L_x_9301:
[----:B------:R-:W-:Y:S05]  /*356a0*/  BSYNC.RECONVERGENT B1 ;  /* 0x0000000000017941 */ /* 0x000fea0003800200 */
.L_x_9299:
        /* <DEDUP_REMOVED lines=44> */
.L_x_9303:
        /* <DEDUP_REMOVED lines=8> */
.L_x_9304:
[----:B------:R-:W-:Y:S05]  /*359f0*/  BSYNC.RECONVERGENT B1 ;  /* 0x0000000000017941 */ /* 0x000fea0003800200 */
.L_x_9302:
        /* <DEDUP_REMOVED lines=44> */
.L_x_9306:
        /* <DEDUP_REMOVED lines=8> */
.L_x_9307:
[----:B------:R-:W-:Y:S05]  /*35d40*/  BSYNC.RECONVERGENT B1 ;  /* 0x0000000000017941 */ /* 0x000fea0003800200 */
.L_x_9305:
        /* <DEDUP_REMOVED lines=44> */
.L_x_9309:
        /* <DEDUP_REMOVED lines=8> */
.L_x_9310:
[----:B------:R-:W-:Y:S05]  /*36090*/  BSYNC.RECONVERGENT B1 ;  /* 0x0000000000017941 */ /* 0x000fea0003800200 */
.L_x_9308:
        /* <DEDUP_REMOVED lines=45> */
.L_x_9312:
        /* <DEDUP_REMOVED lines=8> */
.L_x_9313:
[----:B------:R-:W-:Y:S05]  /*363f0*/  BSYNC.RECONVERGENT B1 ;  /* 0x0000000000017941 */ /* 0x000fea0003800200 */
.L_x_9311:
        /* <DEDUP_REMOVED lines=43> */
.L_x_9315:
        /* <DEDUP_REMOVED lines=8> */
.L_x_9316:
[----:B------:R-:W-:Y:S05]  /*36730*/  BSYNC.RECONVERGENT B1 ;  /* 0x0000000000017941 */ /* 0x000fea0003800200 */
.L_x_9314:
        /* <DEDUP_REMOVED lines=23> */
.L_x_9292:
[----:B------:R-:W-:-:S07]  /*368b0*/  IADD3 R13, PT, PT, R13, 0x3, RZ ;  /* 0x000000030d0d7810 */ /* 0x000fce0007ffe0ff */
.L_x_9291:
        /* <DEDUP_REMOVED lines=31> */
.L_x_9320:
[----:B------:R-:W-:Y:S01]  /*36ab0*/  MOV R8, R22 ;  /* 0x0000001600087202 */ /* 0x000fe20000000f00 */
[----:B------:R-:W-:Y:S01]  /*36ac0*/  IMAD.MOV.U32 R6, RZ, RZ, R16 ;  /* 0x000000ffff067224 */ /* 0x000fe200078e0010 */
[----:B------:R-:W-:Y:S02]  /*36ad0*/  MOV R5, R17 ;  /* 0x0000001100057202 */ /* 0x000fe40000000f00 */
[----:B------:R-:W-:-:S07]  /*36ae0*/  MOV R0, 0x36b00 ;  /* 0x00036b0000007802 */ /* 0x000fce0000000f00 */
[----:B------:R-:W-:Y:S05]  /*36af0*/  CALL.REL.NOINC `($__internal_22_$__cuda_sm20_div_s64) ;  /* 0x0000005000647944 */ /* 0x000fea0003c00000 */
[----:B------:R-:W-:Y:S01]  /*36b00*/  MOV R18, R6 ;  /* 0x0000000600127202 */ /* 0x000fe20000000f00 */
[----:B------:R-:W-:-:S07]  /*36b10*/  IMAD.MOV.U32 R19, RZ, RZ, R5 ;  /* 0x000000ffff137224 */ /* 0x000fce00078e0005 */
.L_x_9321:
[----:B------:R-:W-:Y:S05]  /*36b20*/  BSYNC.RECONVERGENT B0 ;  /* 0x0000000000007941 */ /* 0x000fea0003800200 */
.L_x_9319:
        /* <DEDUP_REMOVED lines=44> */
.L_x_9323:
        /* <DEDUP_REMOVED lines=8> */
.L_x_9324:
[----:B------:R-:W-:Y:S05]  /*36e70*/  BSYNC.RECONVERGENT B0 ;  /* 0x0000000000007941 */ /* 0x000fea0003800200 */
.L_x_9322:
        /* <DEDUP_REMOVED lines=44> */
.L_x_9326:
        /* <DEDUP_REMOVED lines=8> */
.L_x_9327:
[----:B------:R-:W-:Y:S05]  /*371c0*/  BSYNC.RECONVERGENT B0 ;  /* 0x0000000000007941 */ /* 0x000fea0003800200 */
.L_x_9325:
        /* <DEDUP_REMOVED lines=44> */
.L_x_9329:
        /* <DEDUP_REMOVED lines=8> */
.L_x_9330:
[----:B------:R-:W-:Y:S05]  /*37510*/  BSYNC.RECONVERGENT B0 ;  /* 0x0000000000007941 */ /* 0x000fea0003800200 */
.L_x_9328:
        /* <DEDUP_REMOVED lines=18> */
.L_x_9318:
        /* <DEDUP_REMOVED lines=31> */
.L_x_9333:
[----:B------:R-:W-:Y:S01]  /*37830*/  MOV R8, R22 ;  /* 0x0000001600087202 */ /* 0x000fe20000000f00 */
[----:B------:R-:W-:Y:S01]  /*37840*/  IMAD.MOV.U32 R6, RZ, RZ, R16 ;  /* 0x000000ffff067224 */ /* 0x000fe200078e0010 */
[----:B------:R-:W-:Y:S02]  /*37850*/  MOV R5, R17 ;  /* 0x0000001100057202 */ /* 0x000fe40000000f00 */
[----:B------:R-:W-:-:S07]  /*37860*/  MOV R0, 0x37880 ;  /* 0x0003788000007802 */ /* 0x000fce0000000f00 */
[----:B------:R-:W-:Y:S05]  /*37870*/  CALL.REL.NOINC `($__internal_22_$__cuda_sm20_div_s64) ;  /* 0x0000004400047944 */ /* 0x000fea0003c00000 */
[----:B------:R-:W-:Y:S01]  /*37880*/  MOV R18, R6 ;  /* 0x0000000600127202 */ /* 0x000fe20000000f00 */
[----:B------:R-:W-:-:S07]  /*37890*/  IMAD.MOV.U32 R19, RZ, RZ, R5 ;  /* 0x000000ffff137224 */ /* 0x000fce00078e0005 */
.L_x_9334:
[----:B------:R-:W-:Y:S05]  /*378a0*/  BSYNC.RECONVERGENT B0 ;  /* 0x0000000000007941 */ /* 0x000fea0003800200 */
.L_x_9332:
        /* <DEDUP_REMOVED lines=44> */
.L_x_9336:
        /* <DEDUP_REMOVED lines=8> */
.L_x_9337:
[----:B------:R-:W-:Y:S05]  /*37bf0*/  BSYNC.RECONVERGENT B0 ;  /* 0x0000000000007941 */ /* 0x000fea0003800200 */
.L_x_9335:
        /* <DEDUP_REMOVED lines=18> */
.L_x_9331:
        /* <DEDUP_REMOVED lines=31> */
.L_x_9339:
        /* <DEDUP_REMOVED lines=8> */
.L_x_9340:
[----:B------:R-:W-:Y:S05]  /*37f90*/  BSYNC.RECONVERGENT B0 ;  /* 0x0000000000007941 */ /* 0x000fea0003800200 */
.L_x_9338:
        /* <DEDUP_REMOVED lines=8> */
.L_x_9290:
        /* <DEDUP_REMOVED lines=12> */
.L_x_9345:
        /* <DEDUP_REMOVED lines=21> */
.L_x_9344:
[----:B------:R-:W-:Y:S05]  /*38230*/  BSYNC.RECONVERGENT B7 ;  /* 0x0000000000077941 */ /* 0x000fea0003800200 */
.L_x_9343:
[----:B------:R-:W-:-:S04]  /*38240*/  IADD3 R18, P0, PT, R18, 0x4, RZ ;  /* 0x0000000412127810 */ /* 0x000fc80007f1e0ff */
[----:B------:R-:W-:Y:S02]  /*38250*/  IADD3.X R19, PT, PT, RZ, R19, RZ, P0, !PT ;  /* 0x00000013ff137210 */ /* 0x000fe400007fe4ff */
[----:B------:R-:W-:-:S04]  /*38260*/  ISETP.GE.U32.AND P0, PT, R18, R16, PT ;  /* 0x000000101200720c */ /* 0x000fc80003f06070 */
[----:B------:R-:W-:-:S13]  /*38270*/  ISETP.GE.U32.AND.EX P0, PT, R19, R17, PT, P0 ;  /* 0x000000111300720c */ /* 0x000fda0003f06100 */
[----:B------:R-:W-:Y:S05]  /*38280*/  @!P0 BRA `(.L_x_9345) ;  /* 0xfffffffc00948947 */ /* 0x000fea000383ffff */
.L_x_9342:
[----:B------:R-:W-:Y:S05]  /*38290*/  BSYNC.RECONVERGENT B6 ;  /* 0x0000000000067941 */ /* 0x000fea0003800200 */
.L_x_9341:
        /* <DEDUP_REMOVED lines=20> */
.L_x_9347:
[----:B------:R-:W-:Y:S05]  /*383e0*/  BSYNC.RECONVERGENT B6 ;  /* 0x0000000000067941 */ /* 0x000fea0003800200 */
.L_x_9346:
        /* <DEDUP_REMOVED lines=20> */
.L_x_9349:
[----:B------:R-:W-:Y:S05]  /*38530*/  BSYNC.RECONVERGENT B6 ;  /* 0x0000000000067941 */ /* 0x000fea0003800200 */
.L_x_9348:
        /* <DEDUP_REMOVED lines=23> */
.L_x_9351:
[----:B------:R-:W-:Y:S05]  /*386b0*/  BSYNC.RECONVERGENT B6 ;  /* 0x0000000000067941 */ /* 0x000fea0003800200 */
.L_x_9350:
        /* <DEDUP_REMOVED lines=11> */
[----:B------:R-:W-:Y:S01]  /*38770*/  MOV R17, R6 ;  /* 0x0000000600117202 */ /* 0x000fe20000000f00 */
[----:B------:R-:W-:Y:S01]  /*38780*/  IMAD.MOV.U32 R16, RZ, RZ, RZ ;  /* 0x000000ffff107224 */ /* 0x000fe200078e00ff */
[----:B------:R-:W-:-:S09]  /*38790*/  MOV R4, RZ ;  /* 0x000000ff00047202 */ /* 0x000fd20000000f00 */
[----:B------:R-:W-:Y:S05]  /*387a0*/  @!P0 BRA `(.L_x_9353) ;  /* 0x0000001800a88947 */ /* 0x000fea0003800000 */
[----:B------:R-:W0:Y:S01]  /*387b0*/  LDCU UR4, c[0x0][0x3a0] ;  /* 0x00007400ff0477ac */ /* 0x000e220008000800 */
[----:B------:R-:W1:Y:S01]  /*387c0*/  LDC.64 R30, c[0x0][0x3a8] ;  /* 0x0000ea00ff1e7b82 */ /* 0x000e620000000a00 */
[----:B------:R-:W-:Y:S01]  /*387d0*/  HFMA2 R4, -RZ, RZ, 0, 0 ;  /* 0x00000000ff047431 */ /* 0x000fe200000001ff */
[----:B------:R-:W-:Y:S01]  /*387e0*/  BSSY.RECONVERGENT B0, `(.L_x_9354) ;  /* 0x00001a5000007945 */ /* 0x000fe20003800200 */
[----:B------:R-:W-:-:S05]  /*387f0*/  MOV R16, RZ ;  /* 0x000000ff00107202 */ /* 0x000fca0000000f00 */
[----:B------:R-:W2:Y:S01]  /*38800*/  LDC.64 R18, c[0x0][0x3b0] ;  /* 0x0000ec00ff127b82 */ /* 0x000ea20000000a00 */
[----:B0-----:R-:W-:Y:S02]  /*38810*/  ULOP3.LUT UR5, UR4, 0xfffffff8, URZ, 0xc0, !UPT ;  /* 0xfffffff804057892 */ /* 0x001fe4000f8ec0ff */
[----:B------:R-:W-:Y:S02]  /*38820*/  UIADD3 UR4, UPT, UPT, UR4, -0x4, URZ ;  /* 0xfffffffc04047890 */ /* 0x000fe4000fffe0ff */
[----:B------:R-:W-:-:S04]  /*38830*/  UIADD3 UR5, UPT, UPT, -UR5, URZ, URZ ;  /* 0x000000ff05057290 */ /* 0x000fc8000fffe1ff */
[----:B------:R-:W-:Y:S02]  /*38840*/  IMAD.U32 R3, RZ, RZ, UR4 ;  /* 0x00000004ff037e24 */ /* 0x000fe4000f8e00ff */
[----:B------:R-:W-:-:S07]  /*38850*/  MOV R2, UR5 ;  /* 0x0000000500027c02 */ /* 0x000fce0008000f00 */
.L_x_9379:
        /* <DEDUP_REMOVED lines=27> */
.L_x_9356:
[----:B------:R-:W-:Y:S01]  /*38a10*/  MOV R8, R17 ;  /* 0x0000001100087202 */ /* 0x000fe20000000f00 */
[----:B------:R-:W-:Y:S01]  /*38a20*/  IMAD.MOV.U32 R6, RZ, RZ, R12 ;  /* 0x000000ffff067224 */ /* 0x000fe200078e000c */
[----:B------:R-:W-:Y:S02]  /*38a30*/  MOV R5, R13 ;  /* 0x0000000d00057202 */ /* 0x000fe40000000f00 */
[----:B------:R-:W-:-:S07]  /*38a40*/  MOV R0, 0x38a60 ;  /* 0x00038a6000007802 */ /* 0x000fce0000000f00 */
[----:B--2---:R-:W-:Y:S05]  /*38a50*/  CALL.REL.NOINC `($__internal_22_$__cuda_sm20_div_s64) ;  /* 0x00000030008c7944 */ /* 0x004fea0003c00000 */
[----:B------:R-:W-:Y:S01]  /*38a60*/  MOV R20, R6 ;  /* 0x0000000600147202 */ /* 0x000fe20000000f00 */
[----:B------:R-:W-:-:S07]  /*38a70*/  IMAD.MOV.U32 R21, RZ, RZ, R5 ;  /* 0x000000ffff157224 */ /* 0x000fce00078e0005 */
.L_x_9357:
[----:B------:R-:W-:Y:S05]  /*38a80*/  BSYNC.RECONVERGENT B1 ;  /* 0x0000000000017941 */ /* 0x000fea0003800200 */
.L_x_9355:
[----:B------:R-:W-:Y:S01]  /*38a90*/  IADD3 R32, PT, PT, R3, 0x2, RZ ;  /* 0x0000000203207810 */ /* 0x000fe20007ffe0ff */
[----:B--2---:R-:W-:-:S04]  /*38aa0*/  IMAD.WIDE.U32 R8, R22, 0x8, R18 ;  /* 0x0000000816087825 */ /* 0x004fc800078e0012 */
[----:B------:R-:W-:Y:S02]  /*38ab0*/  IMAD.WIDE.U32 R10, R32, 0x8, R30 ;  /* 0x00000008200a7825 */ /* 0x000fe400078e001e */
[----:B------:R-:W2:Y:S04]  /*38ac0*/  LDG.E.64 R8, desc[UR36][R8.64] ;  /* 0x0000002408087981 */ /* 0x000ea8000c1e1b00 */
        /* <DEDUP_REMOVED lines=9> */
[----:B---3--:R-:W-:-:S04]  /*38b60*/  LOP3.LUT R0, R21, R23, RZ, 0xfc, !PT ;  /* 0x0000001715007212 */ /* 0x008fc800078efcff */
[----:B------:R-:W-:Y:S01]  /*38b70*/  ISETP.NE.U32.AND P0, PT, R0, RZ, PT ;  /* 0x000000ff0000720c */ /* 0x000fe20003f05070 */
[----:B--2---:R-:W-:Y:S01]  /*38b80*/  IMAD R7, R5, R8, RZ ;  /* 0x0000000805077224 */ /* 0x004fe200078e02ff */
        /* <DEDUP_REMOVED lines=25> */
.L_x_9359:
        /* <DEDUP_REMOVED lines=8> */
.L_x_9360:
[----:B------:R-:W-:Y:S05]  /*38da0*/  BSYNC.RECONVERGENT B1 ;  /* 0x0000000000017941 */ /* 0x000fea0003800200 */
.L_x_9358:
        /* <DEDUP_REMOVED lines=42> */
.L_x_9362:
        /* <DEDUP_REMOVED lines=8> */
.L_x_9363:
[----:B------:R-:W-:Y:S05]  /*390d0*/  BSYNC.RECONVERGENT B1 ;  /* 0x0000000000017941 */ /* 0x000fea0003800200 */
.L_x_9361:
        /* <DEDUP_REMOVED lines=42> */
.L_x_9365:
        /* <DEDUP_REMOVED lines=8> */
.L_x_9366:
[----:B------:R-:W-:Y:S05]  /*39400*/  BSYNC.RECONVERGENT B1 ;  /* 0x0000000000017941 */ /* 0x000fea0003800200 */
.L_x_9364:
        /* <DEDUP_REMOVED lines=43> */
.L_x_9368:
        /* <DEDUP_REMOVED lines=8> */
.L_x_9369:
[----:B------:R-:W-:Y:S05]  /*39740*/  BSYNC.RECONVERGENT B1 ;  /* 0x0000000000017941 */ /* 0x000fea0003800200 */
.L_x_9367:
        /* <DEDUP_REMOVED lines=42> */
.L_x_9371:
        /* <DEDUP_REMOVED lines=8> */
.L_x_9372:
[----:B------:R-:W-:Y:S05]  /*39a70*/  BSYNC.RECONVERGENT B1 ;  /* 0x0000000000017941 */ /* 0x000fea0003800200 */
.L_x_9370:
        /* <DEDUP_REMOVED lines=42> */
.L_x_9374:
        /* <DEDUP_REMOVED lines=8> */
.L_x_9375:
[----:B------:R-:W-:Y:S05]  /*39da0*/  BSYNC.RECONVERGENT B1 ;  /* 0x0000000000017941 */ /* 0x000fea0003800200 */
.L_x_9373:
        /* <DEDUP_REMOVED lines=8> */
[----:B------:R-:W-:-:S03]  /*39e30*/  IADD3.X R5, PT, PT, RZ, ~R23, RZ, P0, !PT ;  /* 0x80000017ff057210 */ /* 0x000fc600007fe4ff */
[----:B------:R-:W-:-:S04]  /*39e40*/  IMAD.WIDE.U32 R10, R12, R15, R10 ;  /* 0x0000000f0c0a7225 */ /* 0x000fc800078e000a */
[----:B------:R-:W-:Y:S01]  /*39e50*/  IMAD R5, R5, R12, RZ ;  /* 0x0000000c05057224 */ /* 0x000fe200078e02ff */
[----:B------:R-:W-:-:S03]  /*39e60*/  MOV R12, R20 ;  /* 0x00000014000c7202 */ /* 0x000fc60000000f00 */
        /* <DEDUP_REMOVED lines=30> */
.L_x_9377:
        /* <DEDUP_REMOVED lines=8> */
.L_x_9378:
[----:B------:R-:W-:Y:S05]  /*3a0d0*/  BSYNC.RECONVERGENT B1 ;  /* 0x0000000000017941 */ /* 0x000fea0003800200 */
.L_x_9376:
[----:B------:R-:W-:-:S06]  /*3a0e0*/  IMAD.WIDE.U32 R4, R4, 0x8, R18 ;  /* 0x0000000804047825 */ /* 0x000fcc00078e0012 */
        /* <DEDUP_REMOVED lines=21> */
.L_x_9354:
[----:B------:R-:W-:-:S07]  /*3a240*/  IADD3 R2, PT, PT, R3, 0x3, RZ ;  /* 0x0000000303027810 */ /* 0x000fce0007ffe0ff */
.L_x_9353:
        /* <DEDUP_REMOVED lines=31> */
.L_x_9382:
[----:B------:R-:W-:Y:S01]  /*3a440*/  MOV R8, R17 ;  /* 0x0000001100087202 */ /* 0x000fe20000000f00 */
[----:B------:R-:W-:Y:S01]  /*3a450*/  IMAD.MOV.U32 R6, RZ, RZ, R12 ;  /* 0x000000ffff067224 */ /* 0x000fe200078e000c */
[----:B------:R-:W-:Y:S02]  /*3a460*/  MOV R5, R13 ;  /* 0x0000000d00057202 */ /* 0x000fe40000000f00 */
[----:B------:R-:W-:-:S07]  /*3a470*/  MOV R0, 0x3a490 ;  /* 0x0003a49000007802 */ /* 0x000fce0000000f00 */
[----:B------:R-:W-:Y:S05]  /*3a480*/  CALL.REL.NOINC `($__internal_22_$__cuda_sm20_div_s64) ;  /* 0x0000001800007944 */ /* 0x000fea0003c00000 */
[----:B------:R-:W-:Y:S01]  /*3a490*/  MOV R18, R6 ;  /* 0x0000000600127202 */ /* 0x000fe20000000f00 */
[----:B------:R-:W-:-:S07]  /*3a4a0*/  IMAD.MOV.U32 R19, RZ, RZ, R5 ;  /* 0x000000ffff137224 */ /* 0x000fce00078e0005 */
.L_x_9383:
[----:B------:R-:W-:Y:S05]  /*3a4b0*/  BSYNC.RECONVERGENT B0 ;  /* 0x0000000000007941 */ /* 0x000fea0003800200 */
.L_x_9381:
        /* <DEDUP_REMOVED lines=43> */
.L_x_9385:
        /* <DEDUP_REMOVED lines=8> */
.L_x_9386:
[----:B------:R-:W-:Y:S05]  /*3a7f0*/  BSYNC.RECONVERGENT B0 ;  /* 0x0000000000007941 */ /* 0x000fea0003800200 */
.L_x_9384:
        /* <DEDUP_REMOVED lines=44> */
.L_x_9388:
        /* <DEDUP_REMOVED lines=8> */
.L_x_9389:
[----:B------:R-:W-:Y:S05]  /*3ab40*/  BSYNC.RECONVERGENT B0 ;  /* 0x0000000000007941 */ /* 0x000fea0003800200 */
.L_x_9387:
        /* <DEDUP_REMOVED lines=44> */
.L_x_9391:
        /* <DEDUP_REMOVED lines=8> */
.L_x_9392:
[----:B------:R-:W-:Y:S05]  /*3ae90*/  BSYNC.RECONVERGENT B0 ;  /* 0x0000000000007941 */ /* 0x000fea0003800200 */
.L_x_9390:
        /* <DEDUP_REMOVED lines=18> */
.L_x_9380:
        /* <DEDUP_REMOVED lines=31> */
.L_x_9395:
[----:B------:R-:W-:Y:S01]  /*3b1b0*/  MOV R8, R17 ;  /* 0x0000001100087202 */ /* 0x000fe20000000f00 */
[----:B------:R-:W-:Y:S01]  /*3b1c0*/  IMAD.MOV.U32 R5, RZ, RZ, R13 ;  /* 0x000000ffff057224 */ /* 0x000fe200078e000d */
[----:B------:R-:W-:Y:S02]  /*3b1d0*/  MOV R6, R12 ;  /* 0x0000000c00067202 */ /* 0x000fe40000000f00 */
[----:B------:R-:W-:-:S07]  /*3b1e0*/  MOV R0, 0x3b200 ;  /* 0x0003b20000007802 */ /* 0x000fce0000000f00 */
[----:B------:R-:W-:Y:S05]  /*3b1f0*/  CALL.REL.NOINC `($__internal_22_$__cuda_sm20_div_s64) ;  /* 0x0000000800a47944 */ /* 0x000fea0003c00000 */
[----:B------:R-:W-:Y:S02]  /*3b200*/  MOV R18, R6 ;  /* 0x0000000600127202 */ /* 0x000fe40000000f00 */
[----:B------:R-:W-:-:S07]  /*3b210*/  MOV R19, R5 ;  /* 0x0000000500137202 */ /* 0x000fce0000000f00 */
.L_x_9396:
[----:B------:R-:W-:Y:S05]  /*3b220*/  BSYNC.RECONVERGENT B0 ;  /* 0x0000000000007941 */ /* 0x000fea0003800200 */
.L_x_9394:
        /* <DEDUP_REMOVED lines=17> */
[----:B---3--:R-:W-:Y:S01]  /*3b340*/  IMAD R7, R5, R8, RZ ;  /* 0x0000000805077224 */ /* 0x008fe200078e02ff */
[----:B------:R-:W-:-:S03]  /*3b350*/  MOV R5, R16 ;  /* 0x0000001000057202 */ /* 0x000fc60000000f00 */
[-C--:B------:R-:W-:Y:S02]  /*3b360*/  IMAD R7, R9, R6.reuse, R7 ;  /* 0x0000000609077224 */ /* 0x080fe400078e0207 */
[----:B------:R-:W-:-:S05]  /*3b370*/  IMAD.WIDE.U32 R12, R8, R6, R4 ;  /* 0x00000006080c7225 */ /* 0x000fca00078e0004 */
        /* <DEDUP_REMOVED lines=22> */
.L_x_9398:
        /* <DEDUP_REMOVED lines=8> */
.L_x_9399:
[----:B------:R-:W-:Y:S05]  /*3b560*/  BSYNC.RECONVERGENT B0 ;  /* 0x0000000000007941 */ /* 0x000fea0003800200 */
.L_x_9397:
        /* <DEDUP_REMOVED lines=18> */
.L_x_9393:
        /* <DEDUP_REMOVED lines=31> */
.L_x_9401:
[----:B------:R-:W-:Y:S01]  /*3b880*/  IMAD.MOV.U32 R3, RZ, RZ, R8 ;  /* 0x000000ffff037224 */ /* 0x000fe200078e0008 */
[----:B------:R-:W-:Y:S01]  /*3b890*/  MOV R0, R9 ;  /* 0x0000000900007202 */ /* 0x000fe20000000f00 */
[----:B------:R-:W-:Y:S01]  /*3b8a0*/  IMAD.MOV.U32 R14, RZ, RZ, R7 ;  /* 0x000000ffff0e7224 */ /* 0x000fe200078e0007 */
[----:B------:R-:W-:Y:S02]  /*3b8b0*/  MOV R25, R17 ;  /* 0x0000001100197202 */ /* 0x000fe40000000f00 */
[----:B------:R-:W-:-:S07]  /*3b8c0*/  MOV R5, 0x3b8e0 ;  /* 0x0003b8e000057802 */ /* 0x000fce0000000f00 */
[----:B------:R-:W-:Y:S05]  /*3b8d0*/  CALL.REL.NOINC `($__internal_23_$__cuda_sm20_rem_s64) ;  /* 0x00000008003c7944 */ /* 0x000fea0003c00000 */
[----:B------:R-:W-:Y:S02]  /*3b8e0*/  MOV R6, R0 ;  /* 0x0000000000067202 */ /* 0x000fe40000000f00 */
[----:B------:R-:W-:-:S07]  /*3b8f0*/  MOV R7, R3 ;  /* 0x0000000300077202 */ /* 0x000fce0000000f00 */
.L_x_9402:
[----:B------:R-:W-:Y:S05]  /*3b900*/  BSYNC.RECONVERGENT B0 ;  /* 0x0000000000007941 */ /* 0x000fea0003800200 */
.L_x_9400:
[----:B------:R-:W0:Y:S02]  /*3b910*/  LDC.64 R8, c[0x0][0x3b0] ;  /* 0x0000ec00ff087b82 */ /* 0x000e240000000a00 */
[----:B0-----:R-:W-:-:S06]  /*3b920*/  IMAD.WIDE.U32 R2, R2, 0x8, R8 ;  /* 0x0000000802027825 */ /* 0x001fcc00078e0008 */
[----:B------:R-:W2:Y:S01]  /*3b930*/  LDG.E.64 R2, desc[UR36][R2.64] ;  /* 0x0000002402027981 */ /* 0x000ea2000c1e1b00 */
[----:B------:R-:W-:Y:S02]  /*3b940*/  IMAD.MOV.U32 R5, RZ, RZ, R16 ;  /* 0x000000ffff057224 */ /* 0x000fe400078e0010 */
[----:B--2---:R-:W-:Y:S02]  /*3b950*/  IMAD R7, R7, R2, RZ ;  /* 0x0000000207077224 */ /* 0x004fe400078e02ff */
[----:B------:R-:W-:-:S04]  /*3b960*/  IMAD.WIDE.U32 R4, R2, R6, R4 ;  /* 0x0000000602047225 */ /* 0x000fc800078e0004 */
[----:B------:R-:W-:-:S05]  /*3b970*/  IMAD R7, R3, R6, R7 ;  /* 0x0000000603077224 */ /* 0x000fca00078e0207 */
[----:B------:R-:W-:-:S07]  /*3b980*/  IADD3 R16, PT, PT, R5, R7, RZ ;  /* 0x0000000705107210 */ /* 0x000fce0007ffe0ff */
.L_x_9352:
        /* <DEDUP_REMOVED lines=12> */
.L_x_9407:
        /* <DEDUP_REMOVED lines=21> */
.L_x_9406:
[----:B------:R-:W-:Y:S05]  /*3bba0*/  BSYNC.RECONVERGENT B7 ;  /* 0x0000000000077941 */ /* 0x000fea0003800200 */
.L_x_9405:
[----:B------:R-:W-:-:S05]  /*3bbb0*/  IADD3 R16, P0, PT, R16, 0x4, RZ ;  /* 0x0000000410107810 */ /* 0x000fca0007f1e0ff */
[----:B------:R-:W-:Y:S01]  /*3bbc0*/  IMAD.X R17, RZ, RZ, R17, P0 ;  /* 0x000000ffff117224 */ /* 0x000fe200000e0611 */
[----:B------:R-:W-:-:S04]  /*3bbd0*/  ISETP.GE.U32.AND P0, PT, R16, R18, PT ;  /* 0x000000121000720c */ /* 0x000fc80003f06070 */
[----:B------:R-:W-:-:S13]  /*3bbe0*/  ISETP.GE.U32.AND.EX P0, PT, R17, R19, PT, P0 ;  /* 0x000000131100720c */ /* 0x000fda0003f06100 */
[----:B------:R-:W-:Y:S05]  /*3bbf0*/  @!P0 BRA `(.L_x_9407) ;  /* 0xfffffffc00948947 */ /* 0x000fea000383ffff */
.L_x_9404:
[----:B------:R-:W-:Y:S05]  /*3bc00*/  BSYNC.RECONVERGENT B6 ;  /* 0x0000000000067941 */ /* 0x000fea0003800200 */
.L_x_9403:
[----:B------:R-:W0:Y:S02]  /*3bc10*/  LDC.64 R2, c[0x0][0x3c8] ;  /* 0x0000f200ff027b82 */ /* 0x000e240000000a00 */
[----:B0-----:R-:W-:-:S04]  /*3bc20*/  IMAD.WIDE.U32 R72, R72, 0x4, R2 ;  /* 0x0000000448487825 */ /* 0x001fc800078e0002 */
[----:B------:R-:W-:-:S05]  /*3bc30*/  IMAD.WIDE.U32 R72, R71, 0x8, R72 ;  /* 0x0000000847487825 */ /* 0x000fca00078e0048 */
[----:B------:R-:W-:Y:S04]  /*3bc40*/  STG.E.64 desc[UR36][R72.64], RZ ;  /* 0x000000ff48007986 */ /* 0x000fe8000c101b24 */
[----:B------:R-:W-:Y:S04]  /*3bc50*/  STG.E.64 desc[UR36][R72.64+0x400], RZ ;  /* 0x000400ff48007986 */ /* 0x000fe8000c101b24 */
[----:B------:R-:W-:Y:S04]  /*3bc60*/  STG.E.64 desc[UR36][R72.64+0x800], RZ ;  /* 0x000800ff48007986 */ /* 0x000fe8000c101b24 */
[----:B------:R-:W-:Y:S01]  /*3bc70*/  STG.E.64 desc[UR36][R72.64+0xc00], RZ ;  /* 0x000c00ff48007986 */ /* 0x000fe2000c101b24 */
[----:B------:R-:W-:Y:S05]  /*3bc80*/  EXIT ;  /* 0x000000000000794d */ /* 0x000fea0003800000 */
        .weak           $__internal_22_$__cuda_sm20_div_s64
        .type           $__internal_22_$__cuda_sm20_div_s64,@function
        .size           $__internal_22_$__cuda_sm20_div_s64,($__internal_23_$__cuda_sm20_rem_s64 - $__internal_22_$__cuda_sm20_div_s64)
$__internal_22_$__cuda_sm20_div_s64:
        /* <DEDUP_REMOVED lines=61> */
[----:B------:R-:W-:Y:S02]  /*3c060*/  SEL R10, R27, R10, P0 ;  /* 0x0000000a1b0a7207 */ /* 0x000fe40000000000 */
[----:B------:R-:W-:Y:S02]  /*3c070*/  IADD3.X R26, PT, PT, RZ, R11, RZ, P2, !PT ;  /* 0x0000000bff1a7210 */ /* 0x000fe400017fe4ff */
        /* <DEDUP_REMOVED lines=20> */
[----:B------:R-:W-:Y:S06]  /*3c1c0*/  RET.REL.NODEC R8 `(_ZN2at6native29vectorized_elementwise_kernelILi2EZZZNS0_67_GLOBAL__N__bb565c37_34_ValidateCompressedIndicesKernel_cu_33a4b88b42_validate_compressed_sparse_indices_kernelILNS2_8CDimNameE1ENS2_18CUDAKernelLauncherENS2_14EmptyVecKernelENS2_8DummyVecELm0EEEvRKNS_6TensorESA_lllENKUlvE1_clEvENKUlvE_clEvEUliiiiiE_St5arrayIPcLm6EEEEviT0_T1_) ;  /* 0xfffffc3c088c7950 */ /* 0x000fec0003c3ffff */
        .weak           $__internal_23_$__cuda_sm20_rem_s64
        .type           $__internal_23_$__cuda_sm20_rem_s64,@function
        .size           $__internal_23_$__cuda_sm20_rem_s64,(.L_x_40043 - $__internal_23_$__cuda_sm20_rem_s64)
$__internal_23_$__cuda_sm20_rem_s64:
        /* <DEDUP_REMOVED lines=16> */
[----:B------:R-:W-:-:S04]  /*3c2d0*/  IMAD.WIDE.U32 R10, P0, R8, R17, R10 ;  /* 0x00000011080a7225 */ /* 0x000fc8000780000a */
[C---:B------:R-:W-:Y:S02]  /*3c2e0*/  IMAD R8, R9.reuse, R17, RZ ;  /* 0x0000001109087224 */ /* 0x040fe400078e02ff */
[----:B------:R-:W-:-:S04]  /*3c2f0*/  IMAD.HI.U32 R10, P1, R9, R15, R10 ;  /* 0x0000000f090a7227 */ /* 0x000fc8000782000a */
[----:B------:R-:W-:Y:S01]  /*3c300*/  IMAD.HI.U32 R17, R9, R17, RZ ;  /* 0x0000001109117227 */ /* 0x000fe200078e00ff */
[----:B------:R-:W-:-:S04]  /*3c310*/  IADD3 R11, P2, PT, R8, R10, RZ ;  /* 0x0000000a080b7210 */ /* 0x000fc80007f5e0ff */
[----:B------:R-:W-:Y:S01]  /*3c320*/  IADD3.X R15, PT, PT, R17, R9, RZ, P0, !PT ;  /* 0x00000009110f7210 */ /* 0x000fe200007fe4ff */
[C---:B------:R-:W-:Y:S01]  /*3c330*/  IMAD.WIDE.U32 R8, R11.reuse, R6, RZ ;  /* 0x000000060b087225 */ /* 0x040fe200078e00ff */
[----:B------:R-:W-:Y:S02]  /*3c340*/  IADD3 R17, P4, PT, RZ, -R25, RZ ;  /* 0x80000019ff117210 */ /* 0x000fe40007f9e0ff */
        /* <DEDUP_REMOVED lines=12> */
[----:B------:R-:W-:Y:S02]  /*3c410*/  IADD3 R10, P3, PT, R9, R10, RZ ;  /* 0x0000000a090a7210 */ /* 0x000fe40007f7e0ff */
[-C--:B------:R-:W-:Y:S02]  /*3c420*/  IADD3.X R9, PT, PT, RZ, ~R14.reuse, RZ, P4, !PT ;  /* 0x8000000eff097210 */ /* 0x080fe400027fe4ff */
[----:B------:R-:W-:Y:S01]  /*3c430*/  IADD3.X R15, PT, PT, R8, R15, RZ, P0, !PT ;  /* 0x0000000f080f7210 */ /* 0x000fe200007fe4ff */
        /* <DEDUP_REMOVED lines=29> */
[----:B------:R-:W-:-:S03]  /*3c610*/  ISETP.NE.U32.AND P0, PT, R3, RZ, PT ;  /* 0x000000ff0300720c */ /* 0x000fc60003f05070 */
[----:B------:R-:W-:Y:S01]  /*3c620*/  IMAD.X R3, RZ, RZ, ~R7, P2 ;  /* 0x000000ffff037224 */ /* 0x000fe200010e0e07 */
[----:B------:R-:W-:Y:S02]  /*3c630*/  ISETP.NE.AND.EX P0, PT, R0, RZ, PT, P0 ;  /* 0x000000ff0000720c */ /* 0x000fe40003f05300 */
[----:B------:R-:W-:Y:S02]  /*3c640*/  SEL R0, R8, R6, !P1 ;  /* 0x0000000608007207 */ /* 0x000fe40004800000 */
[----:B------:R-:W-:Y:S01]  /*3c650*/  SEL R3, R3, R7, !P1 ;  /* 0x0000000703037207 */ /* 0x000fe20004800000 */
[----:B------:R-:W-:Y:S01]  /*3c660*/  HFMA2 R7, -RZ, RZ, 0, 0 ;  /* 0x00000000ff077431 */ /* 0x000fe200000001ff */
[----:B------:R-:W-:Y:S02]  /*3c670*/  MOV R6, R5 ;  /* 0x0000000500067202 */ /* 0x000fe40000000f00 */
[----:B------:R-:W-:Y:S02]  /*3c680*/  SEL R0, R0, 0xffffffff, P0 ;  /* 0xffffffff00007807 */ /* 0x000fe40000000000 */
[----:B------:R-:W-:Y:S01]  /*3c690*/  SEL R3, R3, 0xffffffff, P0 ;  /* 0xffffffff03037807 */ /* 0x000fe20000000000 */
[----:B------:R-:W-:Y:S06]  /*3c6a0*/  RET.REL.NODEC R6 `(_ZN2at6native29vectorized_elementwise_kernelILi2EZZZNS0_67_GLOBAL__N__bb565c37_34_ValidateCompressedIndicesKernel_cu_33a4b88b42_validate_compressed_sparse_indices_kernelILNS2_8CDimNameE1ENS2_18CUDAKernelLauncherENS2_14EmptyVecKernelENS2_8DummyVecELm0EEEvRKNS_6TensorESA_lllENKUlvE1_clEvENKUlvE_clEvEUliiiiiE_St5arrayIPcLm6EEEEviT0_T1_) ;  /* 0xfffffc3806547950 */ /* 0x000fec0003c3ffff */
.L_x_9408:
        /* <DEDUP_REMOVED lines=13> */
.L_x_40043:


//--------------------- .text._ZN2at6native29vectorized_elementwise_kernelILi4EZZZNS0_67_GLOBAL__N__bb565c37_34_ValidateCompressedIndicesKernel_cu_33a4b88b42_validate_compressed_sparse_indices_kernelILNS2_8CDimNameE1ENS2_18CUDAKernelLauncherENS2_14EmptyVecKernelENS2_8DummyVecELm0EEEvRKNS_6TensorESA_lllENKUlvE1_clEvENKUlvE_clEvEUliiiiiE_St5arrayIPcLm6EEEEviT0_T1_ --------------------------
	.section	.text._ZN2at6native29vectorized_elementwise_kernelILi4EZZZNS0_67_GLOBAL__N__bb565c37_34_ValidateCompressedIndicesKernel_cu_33a4b88b42_validate_compressed_sparse_indices_kernelILNS2_8CDimNameE1ENS2_18CUDAKernelLauncherENS2_14EmptyVecKernelENS2_8DummyVecELm0EEEvRKNS_6TensorESA_lllENKUlvE1_clEvENKUlvE_clEvEUliiiiiE_St5arrayIPcLm6EEEEviT0_T1_,"ax",@progbits
	.align	128
        .global         _ZN2at6native29vectorized_elementwise_kernelILi4EZZZNS0_67_GLOBAL__N__bb565c37_34_ValidateCompressedIndicesKernel_cu_33a4b88b42_validate_compressed_sparse_indices_kernelILNS2_8CDimNameE1ENS2_18CUDAKernelLauncherENS2_14EmptyVecKernelENS2_8DummyVecELm0EEEvRKNS_6TensorESA_lllENKUlvE1_clEvENKUlvE_clEvEUliiiiiE_St5arrayIPcLm6EEEEviT0_T1_
        .type           _ZN2at6native29vectorized_elementwise_kernelILi4EZZZNS0_67_GLOBAL__N__bb565c37_34_ValidateCompressedIndicesKernel_cu_33a4b88b42_validate_compressed_sparse_indices_kernelILNS2_8CDimNameE1ENS2_18CUDAKernelLauncherENS2_14EmptyVecKernelENS2_8DummyVecELm0EEEvRKNS_6TensorESA_lllENKUlvE1_clEvENKUlvE_clEvEUliiiiiE_St5arrayIPcLm6EEEEviT0_T1_,@function
        .size           _ZN2at6native29vectorized_elementwise_kernelILi4EZZZNS0_67_GLOBAL__N__bb565c37_34_ValidateCompressedIndicesKernel_cu_33a4b88b42_validate_compressed_sparse_indices_kernelILNS2_8CDimNameE1ENS2_18CUDAKernelLauncherENS2_14EmptyVecKernelENS2_8DummyVecELm0EEEvRKNS_6TensorESA_lllENKUlvE1_clEvENKUlvE_clEvEUliiiiiE_St5arrayIPcLm6EEEEviT0_T1_,(.L_x_40045 - _ZN2at6native29vectorized_elementwise_kernelILi4EZZZNS0_67_GLOBAL__N__bb565c37_34_ValidateCompressedIndicesKernel_cu_33a4b88b42_validate_compressed_sparse_indices_kernelILNS2_8CDimNameE1ENS2_18CUDAKernelLauncherENS2_14EmptyVecKernelENS2_8DummyVecELm0EEEvRKNS_6TensorESA_lllENKUlvE1_clEvENKUlvE_clEvEUliiiiiE_St5arrayIPcLm6EEEEviT0_T1_)
        .other          _ZN2at6native29vectorized_elementwise_kernelILi4EZZZNS0_67_GLOBAL__N__bb565c37_34_ValidateCompressedIndicesKernel_cu_33a4b88b42_validate_compressed_sparse_indices_kernelILNS2_8CDimNameE1ENS2_18CUDAKernelLauncherENS2_14EmptyVecKernelENS2_8DummyVecELm0EEEvRKNS_6TensorESA_lllENKUlvE1_clEvENKUlvE_clEvEUliiiiiE_St5arrayIPcLm6EEEEviT0_T1_,@"STO_CUDA_ENTRY STV_DEFAULT"
_ZN2at6native29vectorized_elementwise_kernelILi4EZZZNS0_67_GLOBAL__N__bb565c37_34_ValidateCompressedIndicesKernel_cu_33a4b88b42_validate_compressed_sparse_indices_kernelILNS2_8CDimNameE1ENS2_18CUDAKernelLauncherENS2_14EmptyVecKernelENS2_8DummyVecELm0EEEvRKNS_6TensorESA_lllENKUlvE1_clEvENKUlvE_clEvEUliiiiiE_St5arrayIPcLm6EEEEviT0_T1_:
.text._ZN2at6native29vectorized_elementwise_kernelILi4EZZZNS0_67_GLOBAL__N__bb565c37_34_ValidateCompressedIndicesKernel_cu_33a4b88b42_validate_compressed_sparse_indices_kernelILNS2_8CDimNameE1ENS2_18CUDAKernelLauncherENS2_14EmptyVecKernelENS2_8DummyVecELm0EEEvRKNS_6TensorESA_lllENKUlvE1_clEvENKUlvE_clEvEUliiiiiE_St5arrayIPcLm6EEEEviT0_T1_:
        /* <DEDUP_REMOVED lines=12> */
[----:B------:R-:W4:Y:S01]  /*00c0*/  LDC.64 R10, c[0x0][0x3e8] ;  /* 0x0000fa00ff0a7b82 */ /* 0x000f220000000a00 */
[----:B------:R-:W-:-:S07]  /*00d0*/  HFMA2 R0, -RZ, RZ, 0, 0 ;  /* 0x00000000ff007431 */ /* 0x000fce00000001ff */
[----:B------:R-:W4:Y:S01]  /*00e0*/  LDC.64 R26, c[0x0][0x3d0] ;  /* 0x0000f400ff1a7b82 */ /* 0x000f220000000a00 */
[----:B0-----:R-:W-:Y:S01]  /*00f0*/  ISETP.GE.U32.AND P2, PT, R45, R74, PT ;  /* 0x0000004a2d00720c */ /* 0x001fe20003f46070 */
[----:B------:R-:W-:Y:S01]  /*0100*/  IMAD.MOV.U32 R18, RZ, RZ, R45 ;  /* 0x000000ffff127224 */ /* 0x000fe200078e002d */
[----:B------:R-:W-:Y:S01]  /*0110*/  CS2R R36, SRZ ;  /* 0x0000000000247805 */ /* 0x000fe2000001ff00 */
[----:B------:R-:W-:-:S04]  /*0120*/  IMAD.MOV.U32 R19, RZ, RZ, RZ ;  /* 0x000000ffff137224 */ /* 0x000fc800078e00ff */
[----:B------:R-:W0:Y:S01]  /*0130*/  LDC.64 R12, c[0x0][0x3d0] ;  /* 0x0000f400ff0c7b82 */ /* 0x000e220000000a00 */
[----:B------:R-:W-:-:S07]  /*0140*/  CS2R R56, SRZ ;  /* 0x0000000000387805 */ /* 0x000fce000001ff00 */
[----:B------:R-:W0:Y:S01]  /*0150*/  LDC.64 R14, c[0x0][0x3d8] ;  /* 0x0000f600ff0e7b82 */ /* 0x000e220000000a00 */
[----:B------:R-:W-:-:S07]  /*0160*/  @!P2 IADD3 R17, PT, PT, R75, R18, RZ ;  /* 0x000000124b11a210 */ /* 0x000fce0007ffe0ff */
[----:B------:R-:W0:Y:S08]  /*0170*/  LDC.64 R20, c[0x0][0x3e0] ;  /* 0x0000f800ff147b82 */ /* 0x000e300000000a00 */
[----:B------:R-:W0:Y:S01]  /*0180*/  LDC.64 R22, c[0x0][0x3e8] ;  /* 0x0000fa00ff167b82 */ /* 0x000e220000000a00 */
[----:B------:R-:W-:Y:S01]  /*0190*/  MOV R52, RZ ;  /* 0x000000ff00347202 */ /* 0x000fe20000000f00 */
[----:B------:R-:W-:Y:S01]  /*01a0*/  HFMA2 R51, -RZ, RZ, 0, 0 ;  /* 0x00000000ff337431 */ /* 0x000fe200000001ff */
[----:B------:R-:W-:-:S02]  /*01b0*/  CS2R R46, SRZ ;  /* 0x00000000002e7805 */ /* 0x000fc4000001ff00 */
[----:B------:R-:W-:-:S03]  /*01c0*/  CS2R R48, SRZ ;  /* 0x0000000000307805 */ /* 0x000fc6000001ff00 */
[----:B------:R-:W0:Y:S01]  /*01d0*/  LDC.64 R32, c[0x0][0x3e8] ;  /* 0x0000fa00ff207b82 */ /* 0x000e220000000a00 */
[----:B------:R-:W-:Y:S02]  /*01e0*/  CS2R R62, SRZ ;  /* 0x00000000003e7805 */ /* 0x000fe4000001ff00 */
[----:B------:R-:W-:Y:S02]  /*01f0*/  CS2R R58, SRZ ;  /* 0x00000000003a7805 */ /* 0x000fe4000001ff00 */
[----:B------:R-:W-:Y:S02]  /*0200*/  CS2R R54, SRZ ;  /* 0x0000000000367805 */ /* 0x000fe4000001ff00 */
[----:B------:R-:W-:Y:S02]  /*0210*/  CS2R R68, SRZ ;  /* 0x0000000000447805 */ /* 0x000fe4000001ff00 */
[----:B------:R-:W-:Y:S02]  /*0220*/  CS2R R70, SRZ ;  /* 0x0000000000467805 */ /* 0x000fe4000001ff00 */
[----:B------:R-:W-:-:S02]  /*0230*/  CS2R R72, SRZ ;  /* 0x0000000000487805 */ /* 0x000fc4000001ff00 */
[----:B------:R-:W-:Y:S01]  /*0240*/  CS2R R76, SRZ ;  /* 0x00000000004c7805 */ /* 0x000fe2000001ff00 */
[----:B------:R-:W1:Y:S01]  /*0250*/  @!P2 LDC.64 R2, c[0x0][0x3f0] ;  /* 0x0000fc00ff02ab82 */ /* 0x000e620000000a00 */
[----:B------:R-:W0:Y:S01]  /*0260*/  LDCU UR38, c[0x0][0x3a0] ;  /* 0x00007400ff2677ac */ /* 0x000e220008000800 */
[----:B------:R-:W0:Y:S01]  /*0270*/  LDCU.64 UR6, c[0x0][0x398] ;  /* 0x00007300ff0677ac */ /* 0x000e220008000a00 */
[----:B-1----:R-:W-:-:S05]  /*0280*/  @!P2 IMAD.WIDE.U32 R2, R17, 0x4, R2 ;  /* 0x000000041102a825 */ /* 0x002fca00078e0002 */
[----:B------:R1:W4:Y:S01]  /*0290*/  @!P2 LDG.E R29, desc[UR36][R2.64] ;  /* 0x00000024021da981 */ /* 0x000322000c1e1900 */
[----:B------:R-:W-:-:S05]  /*02a0*/  @!P2 VIADD R45, R18, 0x80 ;  /* 0x00000080122da836 */ /* 0x000fca0000000000 */
[----:B------:R-:W-:Y:S01]  /*02b0*/  ISETP.GE.U32.AND P0, PT, R45, R74, PT ;  /* 0x0000004a2d00720c */ /* 0x000fe20003f06070 */
[----:B-1----:R-:W-:-:S04]  /*02c0*/  @!P2 IMAD.WIDE.U32 R2, R17, 0x4, R4 ;  /* 0x000000041102a825 */ /* 0x002fc800078e0004 */
[----:B--2---:R-:W-:Y:S01]  /*02d0*/  @!P2 IMAD.WIDE.U32 R4, R17, 0x4, R6 ;  /* 0x000000041104a825 */ /* 0x004fe200078e0006 */
[----:B------:R-:W5:Y:S07]  /*02e0*/  @!P2 LDG.E R0, desc[UR36][R2.64] ;  /* 0x000000240200a981 */ /* 0x000f6e000c1e1900 */
[----:B------:R-:W-:Y:S01]  /*02f0*/  @!P0 IMAD.IADD R31, R75, 0x1, R45 ;  /* 0x000000014b1f8824 */ /* 0x000fe200078e022d */
[----:B------:R-:W-:Y:S01]  /*0300*/  @!P0 IADD3 R45, PT, PT, R45, 0x80, RZ ;  /* 0x000000802d2d8810 */ /* 0x000fe20007ffe0ff */
[----:B---3--:R-:W-:Y:S01]  /*0310*/  @!P2 IMAD.WIDE.U32 R6, R17, 0x4, R8 ;  /* 0x000000041106a825 */ /* 0x008fe200078e0008 */
[----:B------:R-:W5:Y:S01]  /*0320*/  @!P2 LDG.E R19, desc[UR36][R4.64] ;  /* 0x000000240413a981 */ /* 0x000f62000c1e1900 */
[----:B------:R-:W1:Y:S01]  /*0330*/  @!P0 LDC.64 R24, c[0x0][0x3f0] ;  /* 0x0000fc00ff188b82 */ /* 0x000e620000000a00 */
[----:B------:R-:W-:Y:S01]  /*0340*/  ISETP.GE.U32.AND P1, PT, R45, R74, PT ;  /* 0x0000004a2d00720c */ /* 0x000fe20003f26070 */
[----:B----4-:R-:W-:Y:S01]  /*0350*/  @!P2 IMAD.WIDE.U32 R8, R17, 0x4, R10 ;  /* 0x000000041108a825 */ /* 0x010fe200078e000a */
[----:B------:R2:W5:Y:S11]  /*0360*/  @!P2 LDG.E R37, desc[UR36][R6.64] ;  /* 0x000000240625a981 */ /* 0x000576000c1e1900 */
[----:B------:R-:W-:Y:S01]  /*0370*/  @!P1 IMAD.IADD R35, R75, 0x1, R45 ;  /* 0x000000014b239824 */ /* 0x000fe200078e022d */
[----:B------:R-:W-:-:S02]  /*0380*/  @!P1 IADD3 R45, PT, PT, R45, 0x80, RZ ;  /* 0x000000802d2d9810 */ /* 0x000fc40007ffe0ff */
[----:B------:R-:W-:Y:S01]  /*0390*/  CS2R R16, SRZ ;  /* 0x0000000000107805 */ /* 0x000fe2000001ff00 */
[----:B------:R3:W5:Y:S01]  /*03a0*/  @!P2 LDG.E R36, desc[UR36][R8.64] ;  /* 0x000000240824a981 */ /* 0x000762000c1e1900 */
[----:B--2---:R-:W2:Y:S01]  /*03b0*/  LDC.64 R6, c[0x0][0x3e0] ;  /* 0x0000f800ff067b82 */ /* 0x004ea20000000a00 */
[----:B------:R-:W-:Y:S01]  /*03c0*/  ISETP.GE.U32.AND P6, PT, R45, R74, PT ;  /* 0x0000004a2d00720c */ /* 0x000fe20003fc6070 */
[----:B------:R-:W-:-:S05]  /*03d0*/  @!P1 IMAD.WIDE.U32 R26, R35, 0x4, R26 ;  /* 0x00000004231a9825 */ /* 0x000fca00078e001a */
[----:B------:R-:W5:Y:S01]  /*03e0*/  @!P1 LDG.E R57, desc[UR36][R26.64] ;  /* 0x000000241a399981 */ /* 0x000f62000c1e1900 */
[----:B0-----:R-:W-:Y:S01]  /*03f0*/  @!P0 IMAD.WIDE.U32 R2, R31, 0x4, R12 ;  /* 0x000000041f028825 */ /* 0x001fe200078e000c */
[----:B---3--:R-:W0:Y:S05]  /*0400*/  LDC.64 R8, c[0x0][0x3e8] ;  /* 0x0000fa00ff087b82 */ /* 0x008e2a0000000a00 */
[----:B------:R-:W-:Y:S01]  /*0410*/  @!P6 IMAD.IADD R39, R75, 0x1, R45 ;  /* 0x000000014b27e824 */ /* 0x000fe200078e022d */
[----:B------:R-:W-:Y:S01]  /*0420*/  @!P6 IADD3 R45, PT, PT, R45, 0x80, RZ ;  /* 0x000000802d2de810 */ /* 0x000fe20007ffe0ff */
[----:B------:R2:W5:Y:S01]  /*0430*/  @!P0 LDG.E R52, desc[UR36][R2.64] ;  /* 0x0000002402348981 */ /* 0x000562000c1e1900 */
[----:B------:R-:W-:-:S04]  /*0440*/  @!P0 IMAD.WIDE.U32 R4, R31, 0x4, R14 ;  /* 0x000000041f048825 */ /* 0x000fc800078e000e */
[C---:B------:R-:W-:Y:S01]  /*0450*/  @!P0 IMAD.WIDE.U32 R10, R31.reuse, 0x4, R20 ;  /* 0x000000041f0a8825 */ /* 0x040fe200078e0014 */
[----:B------:R-:W5:Y:S01]  /*0460*/  @!P0 LDG.E R51, desc[UR36][R4.64] ;  /* 0x0000002404338981 */ /* 0x000f62000c1e1900 */
[----:B------:R-:W3:Y:S02]  /*0470*/  @!P1 LDC.64 R20, c[0x0][0x3f0] ;  /* 0x0000fc00ff149b82 */ /* 0x000ee40000000a00 */
[C---:B------:R-:W-:Y:S01]  /*0480*/  @!P0 IMAD.WIDE.U32 R12, R31.reuse, 0x4, R22 ;  /* 0x000000041f0c8825 */ /* 0x040fe200078e0016 */
[----:B------:R-:W5:Y:S03]  /*0490*/  @!P0 LDG.E R47, desc[UR36][R10.64] ;  /* 0x000000240a2f8981 */ /* 0x000f66000c1e1900 */
[----:B-1----:R-:W-:Y:S01]  /*04a0*/  @!P0 IMAD.WIDE.U32 R14, R31, 0x4, R24 ;  /* 0x000000041f0e8825 */ /* 0x002fe200078e0018 */
[----:B------:R1:W5:Y:S01]  /*04b0*/  @!P0 LDG.E R46, desc[UR36][R12.64] ;  /* 0x000000240c2e8981 */ /* 0x000362000c1e1900 */
[----:B------:R-:W4:Y:S02]  /*04c0*/  LDC.64 R22, c[0x0][0x3d0] ;  /* 0x0000f400ff167b82 */ /* 0x000f240000000a00 */
[C---:B--2---:R-:W-:Y:S01]  /*04d0*/  @!P1 IMAD.WIDE.U32 R2, R35.reuse, 0x4, R6 ;  /* 0x0000000423029825 */ /* 0x044fe200078e0006 */
[----:B------:R2:W4:Y:S04]  /*04e0*/  @!P0 LDG.E R43, desc[UR36][R14.64] ;  /* 0x000000240e2b8981 */ /* 0x000528000c1e1900 */
[----:B------:R0:W5:Y:S01]  /*04f0*/  @!P1 LDG.E R49, desc[UR36][R2.64] ;  /* 0x0000002402319981 */ /* 0x000162000c1e1900 */
[----:B------:R-:W4:Y:S08]  /*0500*/  LDC.64 R6, c[0x0][0x3e0] ;  /* 0x0000f800ff067b82 */ /* 0x000f300000000a00 */
[----:B-1----:R-:W1:Y:S08]  /*0510*/  LDC.64 R12, c[0x0][0x3d0] ;  /* 0x0000f400ff0c7b82 */ /* 0x002e700000000a00 */
[----:B--2---:R-:W2:Y:S08]  /*0520*/  LDC.64 R14, c[0x0][0x3d8] ;  /* 0x0000f600ff0e7b82 */ /* 0x004eb00000000a00 */
[----:B0-----:R-:W0:Y:S08]  /*0530*/  LDC.64 R2, c[0x0][0x3e8] ;  /* 0x0000fa00ff027b82 */ /* 0x001e300000000a00 */
[----:B------:R-:W1:Y:S08]  /*0540*/  LDC.64 R24, c[0x0][0x3d8] ;  /* 0x0000f600ff187b82 */ /* 0x000e700000000a00 */
[----:B------:R-:W2:Y:S08]  /*0550*/  LDC.64 R30, c[0x0][0x3e0] ;  /* 0x0000f800ff1e7b82 */ /* 0x000eb00000000a00 */
[----:B------:R-:W0:Y:S01]  /*0560*/  @!P6 LDC.64 R10, c[0x0][0x3f0] ;  /* 0x0000fc00ff0aeb82 */ /* 0x000e220000000a00 */
[----:B------:R-:W-:-:S04]  /*0570*/  @!P1 IMAD.WIDE.U32 R8, R35, 0x4, R8 ;  /* 0x0000000423089825 */ /* 0x000fc800078e0008 */
[----:B---3--:R-:W-:Y:S01]  /*0580*/  @!P1 IMAD.WIDE.U32 R20, R35, 0x4, R20 ;  /* 0x0000000423149825 */ /* 0x008fe200078e0014 */
[----:B------:R-:W5:Y:S04]  /*0590*/  @!P1 LDG.E R48, desc[UR36][R8.64] ;  /* 0x0000002408309981 */ /* 0x000f68000c1e1900 */
[----:B------:R-:W3:Y:S01]  /*05a0*/  @!P1 LDG.E R41, desc[UR36][R20.64] ;  /* 0x0000002414299981 */ /* 0x000ee2000c1e1900 */
[----:B----4-:R-:W-:-:S04]  /*05b0*/  @!P6 IMAD.WIDE.U32 R22, R39, 0x4, R22 ;  /* 0x000000042716e825 */ /* 0x010fc800078e0016 */
[C---:B-1----:R-:W-:Y:S01]  /*05c0*/  @!P6 IMAD.WIDE.U32 R24, R39.reuse, 0x4, R24 ;  /* 0x000000042718e825 */ /* 0x042fe200078e0018 */
[----:B------:R-:W5:Y:S03]  /*05d0*/  @!P6 LDG.E R63, desc[UR36][R22.64] ;  /* 0x00000024163fe981 */ /* 0x000f66000c1e1900 */
[C---:B--2---:R-:W-:Y:S01]  /*05e0*/  @!P6 IMAD.WIDE.U32 R30, R39.reuse, 0x4, R30 ;  /* 0x00000004271ee825 */ /* 0x044fe200078e001e */
[----:B------:R1:W5:Y:S03]  /*05f0*/  @!P6 LDG.E R62, desc[UR36][R24.64] ;  /* 0x00000024183ee981 */ /* 0x000366000c1e1900 */
[C---:B------:R-:W-:Y:S01]  /*0600*/  @!P6 IMAD.WIDE.U32 R32, R39.reuse, 0x4, R32 ;  /* 0x000000042720e825 */ /* 0x040fe200078e0020 */
[----:B------:R-:W5:Y:S03]  /*0610*/  @!P6 LDG.E R55, desc[UR36][R30.64] ;  /* 0x000000241e37e981 */ /* 0x000f66000c1e1900 */
[----:B0-----:R-:W-:Y:S01]  /*0620*/  @!P6 IMAD.WIDE.U32 R10, R39, 0x4, R10 ;  /* 0x00000004270ae825 */ /* 0x001fe200078e000a */
[----:B------:R0:W5:Y:S01]  /*0630*/  @!P6 LDG.E R54, desc[UR36][R32.64] ;  /* 0x000000242036e981 */ /* 0x000162000c1e1900 */
[----:B-1----:R-:W1:Y:S03]  /*0640*/  LDC.64 R24, c[0x0][0x3d0] ;  /* 0x0000f400ff187b82 */ /* 0x002e660000000a00 */
[----:B------:R2:W4:Y:S05]  /*0650*/  @!P6 LDG.E R39, desc[UR36][R10.64] ;  /* 0x000000240a27e981 */ /* 0x00052a000c1e1900 */
[----:B0-----:R-:W0:Y:S08]  /*0660*/  LDC.64 R32, c[0x0][0x3d8] ;  /* 0x0000f600ff207b82 */ /* 0x001e300000000a00 */
[----:B------:R-:W1:Y:S08]  /*0670*/  LDC.64 R30, c[0x0][0x3e8] ;  /* 0x0000fa00ff1e7b82 */ /* 0x000e700000000a00 */
[----:B--2---:R-:W2:Y:S01]  /*0680*/  LDC.64 R10, c[0x0][0x3d0] ;  /* 0x0000f400ff0a7b82 */ /* 0x004ea20000000a00 */
[--C-:B------:R-:W-:Y:S01]  /*0690*/  @!P2 SHF.R.S32.HI R17, RZ, 0x1f, R29.reuse ;  /* 0x0000001fff11a819 */ /* 0x100fe2000001141d */
[----:B------:R-:W-:Y:S01]  /*06a0*/  @!P2 IMAD.MOV.U32 R16, RZ, RZ, R29 ;  /* 0x000000ffff10a224 */ /* 0x000fe200078e001d */
[----:B------:R-:W-:-:S05]  /*06b0*/  ISETP.GE.U32.AND P2, PT, R45, R74, PT ;  /* 0x0000004a2d00720c */ /* 0x000fca0003f46070 */
[----:B------:R-:W0:Y:S08]  /*06c0*/  LDC.64 R28, c[0x0][0x3d8] ;  /* 0x0000f600ff1c7b82 */ /* 0x000e300000000a00 */
[----:B------:R-:W-:Y:S01]  /*06d0*/  @!P2 IMAD.IADD R27, R75, 0x1, R45 ;  /* 0x000000014b1ba824 */ /* 0x000fe200078e022d */
[----:B------:R-:W-:Y:S01]  /*06e0*/  @!P2 IADD3 R45, PT, PT, R45, 0x80, RZ ;  /* 0x000000802d2da810 */ /* 0x000fe20007ffe0ff */
[----:B------:R-:W1:Y:S03]  /*06f0*/  @!P2 LDC.64 R4, c[0x0][0x3f0] ;  /* 0x0000fc00ff04ab82 */ /* 0x000e660000000a00 */
[----:B------:R-:W-:-:S13]  /*0700*/  ISETP.GE.U32.AND P3, PT, R45, R74, PT ;  /* 0x0000004a2d00720c */ /* 0x000fda0003f66070 */
[----:B------:R-:W-:Y:S01]  /*0710*/  @!P3 IMAD.IADD R65, R75, 0x1, R45 ;  /* 0x000000014b41b824 */ /* 0x000fe200078e022d */
[----:B------:R-:W-:-:S04]  /*0720*/  @!P3 IADD3 R45, PT, PT, R45, 0x80, RZ ;  /* 0x000000802d2db810 */ /* 0x000fc80007ffe0ff */
[----:B------:R-:W-:Y:S01]  /*0730*/  ISETP.GE.U32.AND P4, PT, R45, R74, PT ;  /* 0x0000004a2d00720c */ /* 0x000fe20003f86070 */
[----:B------:R-:W-:-:S04]  /*0740*/  @!P2 IMAD.WIDE.U32 R12, R27, 0x4, R12 ;  /* 0x000000041b0ca825 */ /* 0x000fc800078e000c */
[C---:B------:R-:W-:Y:S01]  /*0750*/  @!P2 IMAD.WIDE.U32 R14, R27.reuse, 0x4, R14 ;  /* 0x000000041b0ea825 */ /* 0x040fe200078e000e */
[----:B------:R-:W5:Y:S03]  /*0760*/  @!P2 LDG.E R69, desc[UR36][R12.64] ;  /* 0x000000240c45a981 */ /* 0x000f66000c1e1900 */
[----:B------:R-:W-:Y:S01]  /*0770*/  @!P2 IMAD.WIDE.U32 R6, R27, 0x4, R6 ;  /* 0x000000041b06a825 */ /* 0x000fe200078e0006 */
[----:B------:R-:W5:Y:S03]  /*0780*/  @!P2 LDG.E R68, desc[UR36][R14.64] ;  /* 0x000000240e44a981 */ /* 0x000f66000c1e1900 */
[----:B------:R-:W-:Y:S01]  /*0790*/  @!P4 IMAD.IADD R67, R75, 0x1, R45 ;  /* 0x000000014b43c824 */ /* 0x000fe200078e022d */
[----:B------:R-:W-:Y:S01]  /*07a0*/  @!P4 IADD3 R45, PT, PT, R45, 0x80, RZ ;  /* 0x000000802d2dc810 */ /* 0x000fe20007ffe0ff */
[----:B------:R-:W-:Y:S01]  /*07b0*/  @!P2 IMAD.WIDE.U32 R8, R27, 0x4, R2 ;  /* 0x000000041b08a825 */ /* 0x000fe200078e0002 */
[----:B------:R2:W5:Y:S01]  /*07c0*/  @!P2 LDG.E R59, desc[UR36][R6.64] ;  /* 0x00000024063ba981 */ /* 0x000562000c1e1900 */
[----:B------:R-:W3:Y:S01]  /*07d0*/  LDC.64 R2, c[0x0][0x3d8] ;  /* 0x0000f600ff027b82 */ /* 0x000ee20000000a00 */
[----:B------:R-:W-:Y:S01]  /*07e0*/  ISETP.GE.U32.AND P5, PT, R45, R74, PT ;  /* 0x0000004a2d00720c */ /* 0x000fe20003fa6070 */
[----:B-1----:R-:W-:Y:S01]  /*07f0*/  @!P2 IMAD.WIDE.U32 R20, R27, 0x4, R4 ;  /* 0x000000041b14a825 */ /* 0x002fe200078e0004 */
[----:B------:R-:W5:Y:S03]  /*0800*/  @!P2 LDG.E R58, desc[UR36][R8.64] ;  /* 0x00000024083aa981 */ /* 0x000f66000c1e1900 */
[----:B0-----:R-:W-:Y:S01]  /*0810*/  @!P1 IMAD.WIDE.U32 R28, R35, 0x4, R28 ;  /* 0x00000004231c9825 */ /* 0x001fe200078e001c */
[----:B------:R-:W4:Y:S01]  /*0820*/  @!P2 LDG.E R53, desc[UR36][R20.64] ;  /* 0x000000241435a981 */ /* 0x000f22000c1e1900 */
[----:B------:R-:W0:Y:S03]  /*0830*/  LDC.64 R26, c[0x0][0x3d0] ;  /* 0x0000f400ff1a7b82 */ /* 0x000e260000000a00 */
[----:B------:R1:W5:Y:S05]  /*0840*/  @!P1 LDG.E R56, desc[UR36][R28.64] ;  /* 0x000000241c389981 */ /* 0x00036a000c1e1900 */
[----:B--2---:R-:W2:Y:S08]  /*0850*/  @!P4 LDC.64 R6, c[0x0][0x3f0] ;  /* 0x0000fc00ff06cb82 */ /* 0x004eb00000000a00 */
[----:B-1----:R-:W1:Y:S08]  /*0860*/  @!P3 LDC.64 R28, c[0x0][0x3f0] ;  /* 0x0000fc00ff1cbb82 */ /* 0x002e700000000a00 */
[----:B------:R-:W2:Y:S08]  /*0870*/  @!P5 LDC.64 R22, c[0x0][0x3f0] ;  /* 0x0000fc00ff16db82 */ /* 0x000eb00000000a00 */
[----:B------:R-:W3:Y:S08]  /*0880*/  LDC.64 R34, c[0x0][0x3e0] ;  /* 0x0000f800ff227b82 */ /* 0x000ef00000000a00 */
[----:B------:R-:W3:Y:S08]  /*0890*/  LDC.64 R4, c[0x0][0x3e0] ;  /* 0x0000f800ff047b82 */ /* 0x000ef00000000a00 */
[----:B------:R-:W3:Y:S08]  /*08a0*/  LDC.64 R8, c[0x0][0x3e8] ;  /* 0x0000fa00ff087b82 */ /* 0x000ef00000000a00 */
[----:B------:R-:W3:Y:S08]  /*08b0*/  LDC.64 R12, c[0x0][0x3d8] ;  /* 0x0000f600ff0c7b82 */ /* 0x000ef00000000a00 */
[----:B------:R-:W3:Y:S08]  /*08c0*/  LDC.64 R14, c[0x0][0x3e0] ;  /* 0x0000f800ff0e7b82 */ /* 0x000ef00000000a00 */
[----:B------:R-:W3:Y:S01]  /*08d0*/  LDC.64 R20, c[0x0][0x3e8] ;  /* 0x0000fa00ff147b82 */ /* 0x000ee20000000a00 */
[----:B0-----:R-:W-:-:S05]  /*08e0*/  @!P3 IMAD.WIDE.U32 R26, R65, 0x4, R26 ;  /* 0x00000004411ab825 */ /* 0x001fca00078e001a */
[----:B------:R0:W5:Y:S01]  /*08f0*/  @!P3 LDG.E R71, desc[UR36][R26.64] ;  /* 0x000000241a47b981 */ /* 0x000162000c1e1900 */
[----:B-1----:R-:W-:-:S04]  /*0900*/  @!P3 IMAD.WIDE.U32 R28, R65, 0x4, R28 ;  /* 0x00000004411cb825 */ /* 0x002fc800078e001c */
[----:B--2---:R-:W-:Y:S02]  /*0910*/  @!P4 IMAD.WIDE.U32 R6, R67, 0x4, R6 ;  /* 0x000000044306c825 */ /* 0x004fe400078e0006 */
[----:B------:R-:W2:Y:S02]  /*0920*/  @!P3 LDG.E R29, desc[UR36][R28.64] ;  /* 0x000000241c1db981 */ /* 0x000ea4000c1e1900 */
[----:B0-----:R-:W-:Y:S02]  /*0930*/  @!P5 IMAD.IADD R27, R75, 0x1, R45 ;  /* 0x000000014b1bd824 */ /* 0x001fe400078e022d */
[----:B------:R-:W2:Y:S02]  /*0940*/  @!P4 LDG.E R7, desc[UR36][R6.64] ;  /* 0x000000240607c981 */ /* 0x000ea4000c1e1900 */
[----:B------:R-:W-:-:S04]  /*0950*/  @!P5 IMAD.WIDE.U32 R22, R27, 0x4, R22 ;  /* 0x000000041b16d825 */ /* 0x000fc800078e0016 */
[C---:B------:R-:W-:Y:S02]  /*0960*/  @!P3 IMAD.WIDE.U32 R32, R65.reuse, 0x4, R32 ;  /* 0x000000044120b825 */ /* 0x040fe400078e0020 */
[----:B------:R-:W2:Y:S02]  /*0970*/  @!P5 LDG.E R23, desc[UR36][R22.64] ;  /* 0x000000241617d981 */ /* 0x000ea4000c1e1900 */
[C---:B---3--:R-:W-:Y:S01]  /*0980*/  @!P3 IMAD.WIDE.U32 R34, R65.reuse, 0x4, R34 ;  /* 0x000000044122b825 */ /* 0x048fe200078e0022 */
[----:B------:R-:W-:Y:S01]  /*0990*/  CS2R R60, SRZ ;  /* 0x00000000003c7805 */ /* 0x000fe2000001ff00 */
[----:B------:R-:W-:Y:S01]  /*09a0*/  UIADD3 UR4, UPT, UPT, UR38, -0x1, URZ ;  /* 0xffffffff26047890 */ /* 0x000fe2000fffe0ff */
[----:B------:R-:W5:Y:S01]  /*09b0*/  @!P3 LDG.E R70, desc[UR36][R32.64] ;  /* 0x000000242046b981 */ /* 0x000f62000c1e1900 */
[----:B------:R-:W-:Y:S01]  /*09c0*/  @!P3 IMAD.WIDE.U32 R30, R65, 0x4, R30 ;  /* 0x00000004411eb825 */ /* 0x000fe200078e001e */
[----:B------:R-:W-:Y:S01]  /*09d0*/  CS2R R64, SRZ ;  /* 0x0000000000407805 */ /* 0x000fe2000001ff00 */
[----:B------:R-:W-:Y:S01]  /*09e0*/  UISETP.GT.U32.AND UP1, UPT, UR6, URZ, UPT ;  /* 0x000000ff0600728c */ /* 0x000fe2000bf24070 */
[----:B------:R-:W5:Y:S01]  /*09f0*/  @!P3 LDG.E R61, desc[UR36][R34.64] ;  /* 0x00000024223db981 */ /* 0x000f62000c1e1900 */
[----:B------:R-:W-:-:S03]  /*0a00*/  @!P4 IMAD.WIDE.U32 R24, R67, 0x4, R24 ;  /* 0x000000044318c825 */ /* 0x000fc600078e0018 */
[----:B------:R0:W5:Y:S01]  /*0a10*/  @!P3 LDG.E R60, desc[UR36][R30.64] ;  /* 0x000000241e3cb981 */ /* 0x000162000c1e1900 */
[----:B------:R-:W-:-:S03]  /*0a20*/  @!P4 IMAD.WIDE.U32 R2, R67, 0x4, R2 ;  /* 0x000000044302c825 */ /* 0x000fc600078e0002 */
[----:B------:R-:W5:Y:S01]  /*0a30*/  @!P4 LDG.E R73, desc[UR36][R24.64] ;  /* 0x000000241849c981 */ /* 0x000f62000c1e1900 */
[----:B------:R-:W-:-:S04]  /*0a40*/  @!P4 IMAD.WIDE.U32 R4, R67, 0x4, R4 ;  /* 0x000000044304c825 */ /* 0x000fc800078e0004 */
[----:B------:R-:W-:Y:S01]  /*0a50*/  @!P4 IMAD.WIDE.U32 R8, R67, 0x4, R8 ;  /* 0x000000044308c825 */ /* 0x000fe200078e0008 */
[----:B------:R-:W-:Y:S01]  /*0a60*/  CS2R R66, SRZ ;  /* 0x0000000000427805 */ /* 0x000fe2000001ff00 */
[----:B------:R-:W5:Y:S02]  /*0a70*/  @!P4 LDG.E R65, desc[UR36][R4.64] ;  /* 0x000000240441c981 */ /* 0x000f64000c1e1900 */
[C---:B------:R-:W-:Y:S02]  /*0a80*/  @!P5 IMAD.WIDE.U32 R10, R27.reuse, 0x4, R10 ;  /* 0x000000041b0ad825 */ /* 0x040fe400078e000a */
[----:B------:R-:W5:Y:S02]  /*0a90*/  @!P4 LDG.E R64, desc[UR36][R8.64] ;  /* 0x000000240840c981 */ /* 0x000f64000c1e1900 */
[C---:B------:R-:W-:Y:S02]  /*0aa0*/  @!P5 IMAD.WIDE.U32 R12, R27.reuse, 0x4, R12 ;  /* 0x000000041b0cd825 */ /* 0x040fe400078e000c */
[----:B------:R-:W5:Y:S02]  /*0ab0*/  @!P5 LDG.E R77, desc[UR36][R10.64] ;  /* 0x000000240a4dd981 */ /* 0x000f64000c1e1900 */
[----:B------:R-:W-:-:S02]  /*0ac0*/  @!P5 IMAD.WIDE.U32 R14, R27, 0x4, R14 ;  /* 0x000000041b0ed825 */ /* 0x000fc400078e000e */
[----:B------:R-:W5:Y:S02]  /*0ad0*/  @!P5 LDG.E R76, desc[UR36][R12.64] ;  /* 0x000000240c4cd981 */ /* 0x000f64000c1e1900 */
[----:B------:R-:W-:Y:S02]  /*0ae0*/  @!P5 IMAD.WIDE.U32 R20, R27, 0x4, R20 ;  /* 0x000000041b14d825 */ /* 0x000fe400078e0014 */
[----:B------:R-:W5:Y:S04]  /*0af0*/  @!P5 LDG.E R67, desc[UR36][R14.64] ;  /* 0x000000240e43d981 */ /* 0x000f68000c1e1900 */
[----:B------:R-:W5:Y:S01]  /*0b00*/  @!P5 LDG.E R66, desc[UR36][R20.64] ;  /* 0x000000241442d981 */ /* 0x000f62000c1e1900 */
[----:B0-----:R-:W-:Y:S02]  /*0b10*/  CS2R R30, SRZ ;  /* 0x00000000001e7805 */ /* 0x001fe4000001ff00 */
[----:B------:R-:W-:Y:S01]  /*0b20*/  @!P0 SHF.R.S32.HI R31, RZ, 0x1f, R43 ;  /* 0x0000001fff1f8819 */ /* 0x000fe2000001142b */
[----:B------:R-:W-:Y:S01]  /*0b30*/  UISETP.GT.AND UP0, UPT, UR4, -0x1, UPT ;  /* 0xffffffff0400788c */ /* 0x000fe2000bf04270 */
[----:B------:R-:W-:Y:S01]  /*0b40*/  @!P0 MOV R30, R43 ;  /* 0x0000002b001e8202 */ /* 0x000fe20000000f00 */
[----:B------:R-:W-:Y:S01]  /*0b50*/  ULOP3.LUT UR39, UR38, 0x7, URZ, 0xc0, !UPT ;  /* 0x0000000726277892 */ /* 0x000fe2000f8ec0ff */
[----:B------:R-:W-:Y:S01]  /*0b60*/  ISETP.GE.U32.AND P0, PT, R18, R74, PT ;  /* 0x0000004a1200720c */ /* 0x000fe20003f06070 */
[----:B------:R-:W-:Y:S01]  /*0b70*/  UISETP.GT.AND.EX UP0, UPT, UR7, URZ, UP0, UP1 ;  /* 0x000000ff0700728c */ /* 0x000fe20008704310 */
[----:B------:R-:W-:Y:S01]  /*0b80*/  CS2R R32, SRZ ;  /* 0x0000000000207805 */ /* 0x000fe2000001ff00 */
[----:B------:R-:W-:Y:S01]  /*0b90*/  ULOP3.LUT UR38, UR38, 0x3, URZ, 0xc0, !UPT ;  /* 0x0000000326267892 */ /* 0x000fe2000f8ec0ff */
[----:B------:R-:W-:Y:S01]  /*0ba0*/  CS2R R34, SRZ ;  /* 0x0000000000227805 */ /* 0x000fe2000001ff00 */
[----:B------:R0:W5:Y:S01]  /*0bb0*/  @!P4 LDG.E R72, desc[UR36][R2.64] ;  /* 0x000000240248c981 */ /* 0x000162000c1e1900 */
[--C-:B------:R-:W-:Y:S01]  /*0bc0*/  @!P1 SHF.R.S32.HI R33, RZ, 0x1f, R41.reuse ;  /* 0x0000001fff219819 */ /* 0x100fe20000011429 */
[----:B------:R-:W-:Y:S01]  /*0bd0*/  @!P1 IMAD.MOV.U32 R32, RZ, RZ, R41 ;  /* 0x000000ffff209224 */ /* 0x000fe200078e0029 */
[----:B----4-:R-:W-:Y:S01]  /*0be0*/  @!P6 SHF.R.S32.HI R35, RZ, 0x1f, R39 ;  /* 0x0000001fff23e819 */ /* 0x010fe20000011427 */
[----:B------:R-:W-:Y:S01]  /*0bf0*/  UP2UR UR40, UPR, URZ, 0x1 ;  /* 0x00000001ff287883 */ /* 0x000fe20008000000 */
[----:B------:R-:W-:Y:S01]  /*0c00*/  @!P6 MOV R34, R39 ;  /* 0x000000270022e202 */ /* 0x000fe20000000f00 */
[----:B------:R-:W-:Y:S01]  /*0c10*/  UIADD3 UR41, UPT, UPT, UR38, -0x1, URZ ;  /* 0xffffffff26297890 */ /* 0x000fe2000fffe0ff */
[----:B------:R-:W-:Y:S01]  /*0c20*/  BSSY.RECONVERGENT B6, `(.L_x_9410) ;  /* 0x00003b2000067945 */ /* 0x000fe20003800200 */
[----:B------:R-:W-:-:S02]  /*0c30*/  CS2R R38, SRZ ;  /* 0x0000000000267805 */ /* 0x000fc4000001ff00 */
[----:B------:R-:W-:Y:S01]  /*0c40*/  CS2R R40, SRZ ;  /* 0x0000000000287805 */ /* 0x000fe2000001ff00 */
[----:B0-----:R-:W-:Y:S01]  /*0c50*/  IMAD.U32 R2, RZ, RZ, UR4 ;  /* 0x00000004ff027e24 */ /* 0x001fe2000f8e00ff */
[----:B------:R-:W-:Y:S02]  /*0c60*/  CS2R R42, SRZ ;  /* 0x00000000002a7805 */ /* 0x000fe4000001ff00 */
[----:B------:R-:W-:Y:S02]  /*0c70*/  CS2R R44, SRZ ;  /* 0x00000000002c7805 */ /* 0x000fe4000001ff00 */
[--C-:B------:R-:W-:Y:S01]  /*0c80*/  @!P2 SHF.R.S32.HI R39, RZ, 0x1f, R53.reuse ;  /* 0x0000001fff27a819 */ /* 0x100fe20000011435 */
[----:B------:R-:W-:Y:S01]  /*0c90*/  @!P2 IMAD.MOV.U32 R38, RZ, RZ, R53 ;  /* 0x000000ffff26a224 */ /* 0x000fe200078e0035 */
[----:B--2---:R-:W-:Y:S02]  /*0ca0*/  @!P3 SHF.R.S32.HI R41, RZ, 0x1f, R29 ;  /* 0x0000001fff29b819 */ /* 0x004fe4000001141d */
[----:B------:R-:W-:-:S02]  /*0cb0*/  @!P3 MOV R40, R29 ;  /* 0x0000001d0028b202 */ /* 0x000fc40000000f00 */
[----:B------:R-:W-:Y:S02]  /*0cc0*/  @!P4 SHF.R.S32.HI R43, RZ, 0x1f, R7 ;  /* 0x0000001fff2bc819 */ /* 0x000fe40000011407 */
[----:B------:R-:W-:Y:S02]  /*0cd0*/  @!P4 MOV R42, R7 ;  /* 0x00000007002ac202 */ /* 0x000fe40000000f00 */
[--C-:B------:R-:W-:Y:S01]  /*0ce0*/  @!P5 SHF.R.S32.HI R45, RZ, 0x1f, R23.reuse ;  /* 0x0000001fff2dd819 */ /* 0x100fe20000011417 */
[----:B------:R-:W-:Y:S01]  /*0cf0*/  @!P5 IMAD.MOV.U32 R44, RZ, RZ, R23 ;  /* 0x000000ffff2cd224 */ /* 0x000fe200078e0017 */
[----:B------:R-:W-:Y:S06]  /*0d00*/  @P0 BRA `(.L_x_9411) ;  /* 0x00000038008c0947 */ /* 0x000fec0003800000 */
        /* <DEDUP_REMOVED lines=20> */
.L_x_9413:
[----:B------:R-:W-:Y:S05]  /*0e50*/  BSYNC.RECONVERGENT B7 ;  /* 0x0000000000077941 */ /* 0x000fea0003800200 */
.L_x_9412:
        /* <DEDUP_REMOVED lines=20> */
.L_x_9415:
[----:B------:R-:W-:Y:S05]  /*0fa0*/  BSYNC.RECONVERGENT B7 ;  /* 0x0000000000077941 */ /* 0x000fea0003800200 */
.L_x_9414:
        /* <DEDUP_REMOVED lines=23> */
.L_x_9417:
[----:B------:R-:W-:Y:S05]  /*1120*/  BSYNC.RECONVERGENT B7 ;  /* 0x0000000000077941 */ /* 0x000fea0003800200 */
.L_x_9416:
        /* <DEDUP_REMOVED lines=24> */
.L_x_9445:
        /* <DEDUP_REMOVED lines=28> */
.L_x_9422:
[----:B------:R-:W-:Y:S01]  /*1470*/  MOV R16, R14 ;  /* 0x0000000e00107202 */ /* 0x000fe20000000f00 */
[----:B------:R-:W-:Y:S01]  /*1480*/  IMAD.MOV.U32 R4, RZ, RZ, R20 ;  /* 0x000000ffff047224 */ /* 0x000fe200078e0014 */
[----:B------:R-:W-:Y:S02]  /*1490*/  MOV R3, R21 ;  /* 0x0000001500037202 */ /* 0x000fe40000000f00 */
[----:B------:R-:W-:-:S07]  /*14a0*/  MOV R0, 0x14c0 ;  /* 0x000014c000007802 */ /* 0x000fce0000000f00 */
[----:B------:R-:W-:Y:S05]  /*14b0*/  CALL.REL.NOINC `($__internal_24_$__cuda_sm20_div_s64) ;  /* 0x000003a000507944 */ /* 0x000fea0003c00000 */
[----:B------:R-:W-:Y:S01]  /*14c0*/  IMAD.MOV.U32 R22, RZ, RZ, R4 ;  /* 0x000000ffff167224 */ /* 0x000fe200078e0004 */
[----:B------:R-:W-:-:S07]  /*14d0*/  MOV R23, R3 ;  /* 0x0000000300177202 */ /* 0x000fce0000000f00 */
.L_x_9423:
[----:B------:R-:W-:Y:S05]  /*14e0*/  BSYNC.RECONVERGENT B1 ;  /* 0x0000000000017941 */ /* 0x000fea0003800200 */
.L_x_9421:
        /* <DEDUP_REMOVED lines=44> */
.L_x_9425:
[----:B------:R-:W-:Y:S01]  /*17b0*/  MOV R16, R22 ;  /* 0x0000001600107202 */ /* 0x000fe20000000f00 */
[----:B------:R-:W-:Y:S01]  /*17c0*/  IMAD.MOV.U32 R5, RZ, RZ, R23 ;  /* 0x000000ffff057224 */ /* 0x000fe200078e0017 */
[----:B------:R-:W-:Y:S01]  /*17d0*/  MOV R4, R24 ;  /* 0x0000001800047202 */ /* 0x000fe20000000f00 */
[----:B------:R-:W-:Y:S01]  /*17e0*/  IMAD.MOV.U32 R3, RZ, RZ, R25 ;  /* 0x000000ffff037224 */ /* 0x000fe200078e0019 */
[----:B------:R-:W-:-:S07]  /*17f0*/  MOV R0, 0x1810 ;  /* 0x0000181000007802 */ /* 0x000fce0000000f00 */
[----:B------:R-:W-:Y:S05]  /*1800*/  CALL.REL.NOINC `($__internal_24_$__cuda_sm20_div_s64) ;  /* 0x0000039c007c7944 */ /* 0x000fea0003c00000 */
[----:B------:R-:W-:Y:S01]  /*1810*/  MOV R20, R4 ;  /* 0x0000000400147202 */ /* 0x000fe20000000f00 */
[----:B------:R-:W-:-:S07]  /*1820*/  IMAD.MOV.U32 R21, RZ, RZ, R3 ;  /* 0x000000ffff157224 */ /* 0x000fce00078e0003 */
.L_x_9426:
[----:B------:R-:W-:Y:S05]  /*1830*/  BSYNC.RECONVERGENT B1 ;  /* 0x0000000000017941 */ /* 0x000fea0003800200 */
.L_x_9424:
        /* <DEDUP_REMOVED lines=44> */
.L_x_9428:
[----:B------:R-:W-:Y:S01]  /*1b00*/  IMAD.MOV.U32 R16, RZ, RZ, R20 ;  /* 0x000000ffff107224 */ /* 0x000fe200078e0014 */
[----:B------:R-:W-:Y:S01]  /*1b10*/  MOV R5, R21 ;  /* 0x0000001500057202 */ /* 0x000fe20000000f00 */
[----:B------:R-:W-:Y:S01]  /*1b20*/  IMAD.MOV.U32 R4, RZ, RZ, R14 ;  /* 0x000000ffff047224 */ /* 0x000fe200078e000e */
[----:B------:R-:W-:Y:S02]  /*1b30*/  MOV R3, R15 ;  /* 0x0000000f00037202 */ /* 0x000fe40000000f00 */
[----:B------:R-:W-:-:S07]  /*1b40*/  MOV R0, 0x1b60 ;  /* 0x00001b6000007802 */ /* 0x000fce0000000f00 */
[----:B------:R-:W-:Y:S05]  /*1b50*/  CALL.REL.NOINC `($__internal_24_$__cuda_sm20_div_s64) ;  /* 0x0000039800a87944 */ /* 0x000fea0003c00000 */
[----:B------:R-:W-:Y:S01]  /*1b60*/  IMAD.MOV.U32 R24, RZ, RZ, R4 ;  /* 0x000000ffff187224 */ /* 0x000fe200078e0004 */
[----:B------:R-:W-:-:S07]  /*1b70*/  MOV R25, R3 ;  /* 0x0000000300197202 */ /* 0x000fce0000000f00 */
.L_x_9429:
[----:B------:R-:W-:Y:S05]  /*1b80*/  BSYNC.RECONVERGENT B1 ;  /* 0x0000000000017941 */ /* 0x000fea0003800200 */
.L_x_9427:
        /* <DEDUP_REMOVED lines=43> */
.L_x_9431:
        /* <DEDUP_REMOVED lines=8> */
.L_x_9432:
[----:B------:R-:W-:Y:S05]  /*1ec0*/  BSYNC.RECONVERGENT B1 ;  /* 0x0000000000017941 */ /* 0x000fea0003800200 */
.L_x_9430:
        /* <DEDUP_REMOVED lines=44> */
.L_x_9434:
        /* <DEDUP_REMOVED lines=8> */
.L_x_9435:
[----:B------:R-:W-:Y:S05]  /*2210*/  BSYNC.RECONVERGENT B1 ;  /* 0x0000000000017941 */ /* 0x000fea0003800200 */
.L_x_9433:
        /* <DEDUP_REMOVED lines=44> */
.L_x_9437:
        /* <DEDUP_REMOVED lines=8> */
.L_x_9438:
[----:B------:R-:W-:Y:S05]  /*2560*/  BSYNC.RECONVERGENT B1 ;  /* 0x0000000000017941 */ /* 0x000fea0003800200 */
.L_x_9436:
        /* <DEDUP_REMOVED lines=45> */
.L_x_9440:
        /* <DEDUP_REMOVED lines=8> */
.L_x_9441:
[----:B------:R-:W-:Y:S05]  /*28c0*/  BSYNC.RECONVERGENT B1 ;  /* 0x0000000000017941 */ /* 0x000fea0003800200 */
.L_x_9439:
        /* <DEDUP_REMOVED lines=45> */
.L_x_9443:
        /* <DEDUP_REMOVED lines=8> */
.L_x_9444:
[----:B------:R-:W-:Y:S05]  /*2c20*/  BSYNC.RECONVERGENT B1 ;  /* 0x0000000000017941 */ /* 0x000fea0003800200 */
.L_x_9442:
[----:B------:R-:W0:Y:S01]  /*2c30*/  LDC.64 R6, c[0x0][0x3b0] ;  /* 0x0000ec00ff067b82 */ /* 0x000e220000000a00 */
[----:B------:R-:W-:-:S04]  /*2c40*/  VIADD R3, R11, 0xfffffffc ;  /* 0xfffffffc0b037836 */ /* 0x000fc80000000000 */
[----:B0-----:R-:W-:-:S06]  /*2c50*/  IMAD.WIDE.U32 R6, R3, 0x8, R6 ;  /* 0x0000000803067825 */ /* 0x001fcc00078e0006 */
[----:B------:R-:W2:Y:S01]  /*2c60*/  LDG.E.64 R6, desc[UR36][R6.64] ;  /* 0x0000002406067981 */ /* 0x000ea2000c1e1b00 */
[----:B------:R-:W-:Y:S01]  /*2c70*/  IADD3 R9, P0, PT, RZ, -R14, RZ ;  /* 0x8000000eff097210 */ /* 0x000fe20007f1e0ff */
[----:B------:R-:W-:Y:S01]  /*2c80*/  IMAD.MOV.U32 R8, RZ, RZ, R20 ;  /* 0x000000ffff087224 */ /* 0x000fe200078e0014 */
[----:B------:R-:W-:Y:S01]  /*2c90*/  IADD3 R10, PT, PT, R10, 0x8, RZ ;  /* 0x000000080a0a7810 */ /* 0x000fe20007ffe0ff */
[----:B------:R-:W-:Y:S01]  /*2ca0*/  VIADD R11, R11, 0xfffffff8 ;  /* 0xfffffff80b0b7836 */ /* 0x000fe20000000000 */
[----:B------:R-:W-:Y:S01]  /*2cb0*/  IADD3.X R3, PT, PT, RZ, ~R5, RZ, P0, !PT ;  /* 0x80000005ff037210 */ /* 0x000fe200007fe4ff */
        /* <DEDUP_REMOVED lines=13> */
.L_x_9420:
[----:B------:R-:W-:-:S07]  /*2d90*/  IADD3 R19, PT, PT, R11, 0x3, RZ ;  /* 0x000000030b137810 */ /* 0x000fce0007ffe0ff */
.L_x_9419:
        /* <DEDUP_REMOVED lines=31> */
.L_x_9448:
[----:B------:R-:W-:Y:S01]  /*2f90*/  IMAD.MOV.U32 R16, RZ, RZ, R14 ;  /* 0x000000ffff107224 */ /* 0x000fe200078e000e */
[----:B------:R-:W-:Y:S01]  /*2fa0*/  MOV R4, R22 ;  /* 0x0000001600047202 */ /* 0x000fe20000000f00 */
[----:B------:R-:W-:Y:S01]  /*2fb0*/  IMAD.MOV.U32 R3, RZ, RZ, R23 ;  /* 0x000000ffff037224 */ /* 0x000fe200078e0017 */
[----:B------:R-:W-:-:S07]  /*2fc0*/  MOV R0, 0x2fe0 ;  /* 0x00002fe000007802 */ /* 0x000fce0000000f00 */
[----:B------:R-:W-:Y:S05]  /*2fd0*/  CALL.REL.NOINC `($__internal_24_$__cuda_sm20_div_s64) ;  /* 0x0000038400887944 */ /* 0x000fea0003c00000 */
[----:B------:R-:W-:Y:S01]  /*2fe0*/  MOV R20, R4 ;  /* 0x0000000400147202 */ /* 0x000fe20000000f00 */
[----:B------:R-:W-:-:S07]  /*2ff0*/  IMAD.MOV.U32 R21, RZ, RZ, R3 ;  /* 0x000000ffff157224 */ /* 0x000fce00078e0003 */
.L_x_9449:
[----:B------:R-:W-:Y:S05]  /*3000*/  BSYNC.RECONVERGENT B0 ;  /* 0x0000000000007941 */ /* 0x000fea0003800200 */
.L_x_9447:
        /* <DEDUP_REMOVED lines=44> */
.L_x_9451:
        /* <DEDUP_REMOVED lines=8> */
.L_x_9452:
[----:B------:R-:W-:Y:S05]  /*3350*/  BSYNC.RECONVERGENT B0 ;  /* 0x0000000000007941 */ /* 0x000fea0003800200 */
.L_x_9450:
        /* <DEDUP_REMOVED lines=44> */
.L_x_9454:
        /* <DEDUP_REMOVED lines=8> */
.L_x_9455:
[----:B------:R-:W-:Y:S05]  /*36a0*/  BSYNC.RECONVERGENT B0 ;  /* 0x0000000000007941 */ /* 0x000fea0003800200 */
.L_x_9453:
        /* <DEDUP_REMOVED lines=44> */
.L_x_9457:
        /* <DEDUP_REMOVED lines=8> */
.L_x_9458:
[----:B------:R-:W-:Y:S05]  /*39f0*/  BSYNC.RECONVERGENT B0 ;  /* 0x0000000000007941 */ /* 0x000fea0003800200 */
.L_x_9456:
[----:B------:R-:W0:Y:S02]  /*3a00*/  LDC.64 R6, c[0x0][0x3b0] ;  /* 0x0000ec00ff067b82 */ /* 0x000e240000000a00 */
[----:B0-----:R-:W-:-:S06]  /*3a10*/  IMAD.WIDE.U32 R6, R29, 0x8, R6 ;  /* 0x000000081d067825 */ /* 0x001fcc00078e0006 */
[----:B------:R-:W2:Y:S01]  /*3a20*/  LDG.E.64 R6, desc[UR36][R6.64] ;  /* 0x0000002406067981 */ /* 0x000ea2000c1e1b00 */
[----:B------:R-:W-:Y:S01]  /*3a30*/  IADD3 R9, P0, PT, RZ, -R14, RZ ;  /* 0x8000000eff097210 */ /* 0x000fe20007f1e0ff */
[----:B------:R-:W-:Y:S01]  /*3a40*/  IMAD.MOV.U32 R22, RZ, RZ, R24 ;  /* 0x000000ffff167224 */ /* 0x000fe200078e0018 */
[----:B------:R-:W-:-:S03]  /*3a50*/  IADD3 R19, PT, PT, R19, -0x4, RZ ;  /* 0xfffffffc13137810 */ /* 0x000fc60007ffe0ff */
        /* <DEDUP_REMOVED lines=10> */
.L_x_9446:
        /* <DEDUP_REMOVED lines=31> */
.L_x_9461:
[----:B------:R-:W-:Y:S01]  /*3cf0*/  IMAD.MOV.U32 R16, RZ, RZ, R14 ;  /* 0x000000ffff107224 */ /* 0x000fe200078e000e */
[----:B------:R-:W-:Y:S01]  /*3d00*/  MOV R4, R22 ;  /* 0x0000001600047202 */ /* 0x000fe20000000f00 */
[----:B------:R-:W-:Y:S01]  /*3d10*/  IMAD.MOV.U32 R3, RZ, RZ, R23 ;  /* 0x000000ffff037224 */ /* 0x000fe200078e0017 */
[----:B------:R-:W-:-:S07]  /*3d20*/  MOV R0, 0x3d40 ;  /* 0x00003d4000007802 */ /* 0x000fce0000000f00 */
[----:B------:R-:W-:Y:S05]  /*3d30*/  CALL.REL.NOINC `($__internal_24_$__cuda_sm20_div_s64) ;  /* 0x0000037800307944 */ /* 0x000fea0003c00000 */
[----:B------:R-:W-:Y:S01]  /*3d40*/  MOV R10, R4 ;  /* 0x00000004000a7202 */ /* 0x000fe20000000f00 */
[----:B------:R-:W-:-:S07]  /*3d50*/  IMAD.MOV.U32 R11, RZ, RZ, R3 ;  /* 0x000000ffff0b7224 */ /* 0x000fce00078e0003 */
.L_x_9462:
[----:B------:R-:W-:Y:S05]  /*3d60*/  BSYNC.RECONVERGENT B0 ;  /* 0x0000000000007941 */ /* 0x000fea0003800200 */
.L_x_9460:
        /* <DEDUP_REMOVED lines=44> */
.L_x_9464:
        /* <DEDUP_REMOVED lines=8> */
.L_x_9465:
[----:B------:R-:W-:Y:S05]  /*40b0*/  BSYNC.RECONVERGENT B0 ;  /* 0x0000000000007941 */ /* 0x000fea0003800200 */
.L_x_9463:
        /* <DEDUP_REMOVED lines=16> */
.L_x_9459:
        /* <DEDUP_REMOVED lines=31> */
.L_x_9467:
[----:B------:R-:W-:Y:S01]  /*43b0*/  IMAD.MOV.U32 R3, RZ, RZ, R6 ;  /* 0x000000ffff037224 */ /* 0x000fe200078e0006 */
[----:B------:R-:W-:Y:S01]  /*43c0*/  MOV R0, R7 ;  /* 0x0000000700007202 */ /* 0x000fe20000000f00 */
[----:B------:R-:W-:Y:S01]  /*43d0*/  IMAD.MOV.U32 R12, RZ, RZ, R14 ;  /* 0x000000ffff0c7224 */ /* 0x000fe200078e000e */
[----:B------:R-:W-:Y:S02]  /*43e0*/  MOV R16, R5 ;  /* 0x0000000500107202 */ /* 0x000fe40000000f00 */
[----:B------:R-:W-:-:S07]  /*43f0*/  MOV R13, 0x4410 ;  /* 0x00004410000d7802 */ /* 0x000fce0000000f00 */
[----:B------:R-:W-:Y:S05]  /*4400*/  CALL.REL.NOINC `($__internal_25_$__cuda_sm20_rem_s64) ;  /* 0x0000037400cc7944 */ /* 0x000fea0003c00000 */
[----:B------:R-:W-:Y:S01]  /*4410*/  IMAD.MOV.U32 R4, RZ, RZ, R3 ;  /* 0x000000ffff047224 */ /* 0x000fe200078e0003 */
[----:B------:R-:W-:-:S07]  /*4420*/  MOV R5, R0 ;  /* 0x0000000000057202 */ /* 0x000fce0000000f00 */
.L_x_9468:
[----:B------:R-:W-:Y:S05]  /*4430*/  BSYNC.RECONVERGENT B0 ;  /* 0x0000000000007941 */ /* 0x000fea0003800200 */
.L_x_9466:
        /* <DEDUP_REMOVED lines=10> */
.L_x_9418:
        /* <DEDUP_REMOVED lines=11> */
.L_x_9471:
        /* <DEDUP_REMOVED lines=21> */
.L_x_9470:
[----:B------:R-:W-:Y:S05]  /*46e0*/  BSYNC.RECONVERGENT B7 ;  /* 0x0000000000077941 */ /* 0x000fea0003800200 */
.L_x_9469:
[----:B------:R-:W-:-:S05]  /*46f0*/  IADD3 R22, P0, PT, R22, 0x4, RZ ;  /* 0x0000000416167810 */ /* 0x000fca0007f1e0ff */
[----:B------:R-:W-:Y:S01]  /*4700*/  IMAD.X R23, RZ, RZ, R23, P0 ;  /* 0x000000ffff177224 */ /* 0x000fe200000e0617 */
[----:B------:R-:W-:-:S04]  /*4710*/  ISETP.GE.U32.AND P0, PT, R22, R16, PT ;  /* 0x000000101600720c */ /* 0x000fc80003f06070 */
[----:B------:R-:W-:-:S13]  /*4720*/  ISETP.GE.U32.AND.EX P0, PT, R23, R17, PT, P0 ;  /* 0x000000111700720c */ /* 0x000fda0003f06100 */
[----:B------:R-:W-:Y:S05]  /*4730*/  @!P0 BRA `(.L_x_9471) ;  /* 0xfffffffc00948947 */ /* 0x000fea000383ffff */
.L_x_9411:
[----:B------:R-:W-:Y:S05]  /*4740*/  BSYNC.RECONVERGENT B6 ;  /* 0x0000000000067941 */ /* 0x000fea0003800200 */
.L_x_9410:
[----:B-----5:R-:W-:Y:S01]  /*4750*/  IADD3 R36, PT, PT, R18, 0x80, RZ ;  /* 0x0000008012247810 */ /* 0x020fe20007ffe0ff */
        /* <DEDUP_REMOVED lines=23> */
.L_x_9475:
[----:B------:R-:W-:Y:S05]  /*48d0*/  BSYNC.RECONVERGENT B7 ;  /* 0x0000000000077941 */ /* 0x000fea0003800200 */
.L_x_9474:
        /* <DEDUP_REMOVED lines=20> */
.L_x_9477:
[----:B------:R-:W-:Y:S05]  /*4a20*/  BSYNC.RECONVERGENT B7 ;  /* 0x0000000000077941 */ /* 0x000fea0003800200 */
.L_x_9476:
        /* <DEDUP_REMOVED lines=23> */
.L_x_9479:
[----:B------:R-:W-:Y:S05]  /*4ba0*/  BSYNC.RECONVERGENT B7 ;  /* 0x0000000000077941 */ /* 0x000fea0003800200 */
.L_x_9478:
        /* <DEDUP_REMOVED lines=24> */
.L_x_9507:
        /* <DEDUP_REMOVED lines=28> */
.L_x_9484:
[----:B------:R-:W-:Y:S01]  /*4ef0*/  IMAD.MOV.U32 R16, RZ, RZ, R14 ;  /* 0x000000ffff107224 */ /* 0x000fe200078e000e */
[----:B------:R-:W-:Y:S01]  /*4f00*/  MOV R4, R20 ;  /* 0x0000001400047202 */ /* 0x000fe20000000f00 */
[----:B------:R-:W-:Y:S01]  /*4f10*/  IMAD.MOV.U32 R3, RZ, RZ, R21 ;  /* 0x000000ffff037224 */ /* 0x000fe200078e0015 */
[----:B------:R-:W-:-:S07]  /*4f20*/  MOV R0, 0x4f40 ;  /* 0x00004f4000007802 */ /* 0x000fce0000000f00 */
[----:B------:R-:W-:Y:S05]  /*4f30*/  CALL.REL.NOINC `($__internal_24_$__cuda_sm20_div_s64) ;  /* 0x0000036400b07944 */ /* 0x000fea0003c00000 */
[----:B------:R-:W-:Y:S01]  /*4f40*/  MOV R22, R4 ;  /* 0x0000000400167202 */ /* 0x000fe20000000f00 */
[----:B------:R-:W-:-:S07]  /*4f50*/  IMAD.MOV.U32 R23, RZ, RZ, R3 ;  /* 0x000000ffff177224 */ /* 0x000fce00078e0003 */
.L_x_9485:
[----:B------:R-:W-:Y:S05]  /*4f60*/  BSYNC.RECONVERGENT B1 ;  /* 0x0000000000017941 */ /* 0x000fea0003800200 */
.L_x_9483:
        /* <DEDUP_REMOVED lines=44> */
.L_x_9487:
        /* <DEDUP_REMOVED lines=8> */
.L_x_9488:
[----:B------:R-:W-:Y:S05]  /*52b0*/  BSYNC.RECONVERGENT B1 ;  /* 0x0000000000017941 */ /* 0x000fea0003800200 */
.L_x_9486:
        /* <DEDUP_REMOVED lines=44> */
.L_x_9490:
        /* <DEDUP_REMOVED lines=8> */
.L_x_9491:
[----:B------:R-:W-:Y:S05]  /*5600*/  BSYNC.RECONVERGENT B1 ;  /* 0x0000000000017941 */ /* 0x000fea0003800200 */
.L_x_9489:
        /* <DEDUP_REMOVED lines=43> */
.L_x_9493:
        /* <DEDUP_REMOVED lines=8> */
.L_x_9494:
[----:B------:R-:W-:Y:S05]  /*5940*/  BSYNC.RECONVERGENT B1 ;  /* 0x0000000000017941 */ /* 0x000fea0003800200 */
.L_x_9492:
        /* <DEDUP_REMOVED lines=44> */
.L_x_9496:
        /* <DEDUP_REMOVED lines=8> */
.L_x_9497:
[----:B------:R-:W-:Y:S05]  /*5c90*/  BSYNC.RECONVERGENT B1 ;  /* 0x0000000000017941 */ /* 0x000fea0003800200 */
.L_x_9495:
        /* <DEDUP_REMOVED lines=44> */
.L_x_9499:
        /* <DEDUP_REMOVED lines=8> */
.L_x_9500:
[----:B------:R-:W-:Y:S05]  /*5fe0*/  BSYNC.RECONVERGENT B1 ;  /* 0x0000000000017941 */ /* 0x000fea0003800200 */
.L_x_9498:
        /* <DEDUP_REMOVED lines=45> */
.L_x_9502:
        /* <DEDUP_REMOVED lines=8> */
.L_x_9503:
[----:B------:R-:W-:Y:S05]  /*6340*/  BSYNC.RECONVERGENT B1 ;  /* 0x0000000000017941 */ /* 0x000fea0003800200 */
.L_x_9501:
        /* <DEDUP_REMOVED lines=11> */
[----:B------:R-:W-:Y:S01]  /*6400*/  IMAD.MOV.U32 R7, RZ, RZ, R21 ;  /* 0x000000ffff077224 */ /* 0x000fe200078e0015 */
[----:B------:R-:W-:Y:S01]  /*6410*/  MOV R21, R19 ;  /* 0x0000001300157202 */ /* 0x000fe20000000f00 */
[----:B------:R-:W-:-:S02]  /*6420*/  IMAD R3, R3, R14, RZ ;  /* 0x0000000e03037224 */ /* 0x000fc400078e02ff */
[----:B------:R-:W-:-:S04]  /*6430*/  IMAD.WIDE.U32 R6, R14, R9, R6 ;  /* 0x000000090e067225 */ /* 0x000fc800078e0006 */
[----:B------:R-:W-:Y:S02]  /*6440*/  IMAD R3, R15, R9, R3 ;  /* 0x000000090f037224 */ /* 0x000fe400078e0203 */
        /* <DEDUP_REMOVED lines=29> */
.L_x_9505:
        /* <DEDUP_REMOVED lines=8> */
.L_x_9506:
[----:B------:R-:W-:Y:S05]  /*66a0*/  BSYNC.RECONVERGENT B1 ;  /* 0x0000000000017941 */ /* 0x000fea0003800200 */
.L_x_9504:
[----:B------:R-:W0:Y:S01]  /*66b0*/  LDC.64 R6, c[0x0][0x3b0] ;  /* 0x0000ec00ff067b82 */ /* 0x000e220000000a00 */
[----:B------:R-:W-:-:S05]  /*66c0*/  IADD3 R3, PT, PT, R11, -0x4, RZ ;  /* 0xfffffffc0b037810 */ /* 0x000fca0007ffe0ff */
        /* <DEDUP_REMOVED lines=22> */
.L_x_9482:
[----:B------:R-:W-:-:S07]  /*6830*/  VIADD R19, R11, 0x3 ;  /* 0x000000030b137836 */ /* 0x000fce0000000000 */
.L_x_9481:
        /* <DEDUP_REMOVED lines=31> */
.L_x_9510:
[----:B------:R-:W-:Y:S01]  /*6a30*/  MOV R16, R14 ;  /* 0x0000000e00107202 */ /* 0x000fe20000000f00 */
[----:B------:R-:W-:Y:S01]  /*6a40*/  IMAD.MOV.U32 R4, RZ, RZ, R22 ;  /* 0x000000ffff047224 */ /* 0x000fe200078e0016 */
[----:B------:R-:W-:Y:S02]  /*6a50*/  MOV R3, R23 ;  /* 0x0000001700037202 */ /* 0x000fe40000000f00 */
[----:B------:R-:W-:-:S07]  /*6a60*/  MOV R0, 0x6a80 ;  /* 0x00006a8000007802 */ /* 0x000fce0000000f00 */
[----:B------:R-:W-:Y:S05]  /*6a70*/  CALL.REL.NOINC `($__internal_24_$__cuda_sm20_div_s64) ;  /* 0x0000034800e07944 */ /* 0x000fea0003c00000 */
[----:B------:R-:W-:Y:S01]  /*6a80*/  IMAD.MOV.U32 R20, RZ, RZ, R4 ;  /* 0x000000ffff147224 */ /* 0x000fe200078e0004 */
[----:B------:R-:W-:-:S07]  /*6a90*/  MOV R21, R3 ;  /* 0x0000000300157202 */ /* 0x000fce0000000f00 */
.L_x_9511:
[----:B------:R-:W-:Y:S05]  /*6aa0*/  BSYNC.RECONVERGENT B0 ;  /* 0x0000000000007941 */ /* 0x000fea0003800200 */
.L_x_9509:
        /* <DEDUP_REMOVED lines=44> */
.L_x_9513:
        /* <DEDUP_REMOVED lines=8> */
.L_x_9514:
[----:B------:R-:W-:Y:S05]  /*6df0*/  BSYNC.RECONVERGENT B0 ;  /* 0x0000000000007941 */ /* 0x000fea0003800200 */
.L_x_9512:
        /* <DEDUP_REMOVED lines=44> */
.L_x_9516:
        /* <DEDUP_REMOVED lines=8> */
.L_x_9517:
[----:B------:R-:W-:Y:S05]  /*7140*/  BSYNC.RECONVERGENT B0 ;  /* 0x0000000000007941 */ /* 0x000fea0003800200 */
.L_x_9515:
        /* <DEDUP_REMOVED lines=44> */
.L_x_9519:
        /* <DEDUP_REMOVED lines=8> */
.L_x_9520:
[----:B------:R-:W-:Y:S05]  /*7490*/  BSYNC.RECONVERGENT B0 ;  /* 0x0000000000007941 */ /* 0x000fea0003800200 */
.L_x_9518:
        /* <DEDUP_REMOVED lines=18> */
.L_x_9508:
        /* <DEDUP_REMOVED lines=31> */
.L_x_9523:
[----:B------:R-:W-:Y:S01]  /*77b0*/  MOV R16, R14 ;  /* 0x0000000e00107202 */ /* 0x000fe20000000f00 */
[----:B------:R-:W-:Y:S01]  /*77c0*/  IMAD.MOV.U32 R4, RZ, RZ, R22 ;  /* 0x000000ffff047224 */ /* 0x000fe200078e0016 */
[----:B------:R-:W-:Y:S02]  /*77d0*/  MOV R3, R23 ;  /* 0x0000001700037202 */ /* 0x000fe40000000f00 */
[----:B------:R-:W-:-:S07]  /*77e0*/  MOV R0, 0x7800 ;  /* 0x0000780000007802 */ /* 0x000fce0000000f00 */
[----:B------:R-:W-:Y:S05]  /*77f0*/  CALL.REL.NOINC `($__internal_24_$__cuda_sm20_div_s64) ;  /* 0x0000033c00807944 */ /* 0x000fea0003c00000 */
[----:B------:R-:W-:Y:S01]  /*7800*/  IMAD.MOV.U32 R10, RZ, RZ, R4 ;  /* 0x000000ffff0a7224 */ /* 0x000fe200078e0004 */
[----:B------:R-:W-:-:S07]  /*7810*/  MOV R11, R3 ;  /* 0x00000003000b7202 */ /* 0x000fce0000000f00 */
.L_x_9524:
[----:B------:R-:W-:Y:S05]  /*7820*/  BSYNC.RECONVERGENT B0 ;  /* 0x0000000000007941 */ /* 0x000fea0003800200 */
.L_x_9522:
        /* <DEDUP_REMOVED lines=44> */
.L_x_9526:
        /* <DEDUP_REMOVED lines=8> */
.L_x_9527:
[----:B------:R-:W-:Y:S05]  /*7b70*/  BSYNC.RECONVERGENT B0 ;  /* 0x0000000000007941 */ /* 0x000fea0003800200 */
.L_x_9525:
        /* <DEDUP_REMOVED lines=18> */
.L_x_9521:
        /* <DEDUP_REMOVED lines=31> */
.L_x_9529:
[----:B------:R-:W-:Y:S01]  /*7e90*/  MOV R3, R6 ;  /* 0x0000000600037202 */ /* 0x000fe20000000f00 */
[----:B------:R-:W-:Y:S01]  /*7ea0*/  IMAD.MOV.U32 R0, RZ, RZ, R7 ;  /* 0x000000ffff007224 */ /* 0x000fe200078e0007 */
[----:B------:R-:W-:Y:S01]  /*7eb0*/  MOV R12, R14 ;  /* 0x0000000e000c7202 */ /* 0x000fe20000000f00 */
[----:B------:R-:W-:Y:S01]  /*7ec0*/  IMAD.MOV.U32 R16, RZ, RZ, R5 ;  /* 0x000000ffff107224 */ /* 0x000fe200078e0005 */
[----:B------:R-:W-:-:S07]  /*7ed0*/  MOV R13, 0x7ef0 ;  /* 0x00007ef0000d7802 */ /* 0x000fce0000000f00 */
[----:B------:R-:W-:Y:S05]  /*7ee0*/  CALL.REL.NOINC `($__internal_25_$__cuda_sm20_rem_s64) ;  /* 0x0000033c00147944 */ /* 0x000fea0003c00000 */
[----:B------:R-:W-:Y:S01]  /*7ef0*/  MOV R4, R3 ;  /* 0x0000000300047202 */ /* 0x000fe20000000f00 */
[----:B------:R-:W-:-:S07]  /*7f00*/  IMAD.MOV.U32 R5, RZ, RZ, R0 ;  /* 0x000000ffff057224 */ /* 0x000fce00078e0000 */
.L_x_9530:
[----:B------:R-:W-:Y:S05]  /*7f10*/  BSYNC.RECONVERGENT B0 ;  /* 0x0000000000007941 */ /* 0x000fea0003800200 */
.L_x_9528:
        /* <DEDUP_REMOVED lines=10> */
.L_x_9480:
        /* <DEDUP_REMOVED lines=11> */
.L_x_9533:
        /* <DEDUP_REMOVED lines=21> */
.L_x_9532:
[----:B------:R-:W-:Y:S05]  /*81c0*/  BSYNC.RECONVERGENT B7 ;  /* 0x0000000000077941 */ /* 0x000fea0003800200 */
.L_x_9531:
[----:B------:R-:W-:-:S04]  /*81d0*/  IADD3 R22, P0, PT, R22, 0x4, RZ ;  /* 0x0000000416167810 */ /* 0x000fc80007f1e0ff */
[----:B------:R-:W-:Y:S02]  /*81e0*/  IADD3.X R23, PT, PT, RZ, R23, RZ, P0, !PT ;  /* 0x00000017ff177210 */ /* 0x000fe400007fe4ff */
[----:B------:R-:W-:-:S04]  /*81f0*/  ISETP.GE.U32.AND P0, PT, R22, R16, PT ;  /* 0x000000101600720c */ /* 0x000fc80003f06070 */
[----:B------:R-:W-:-:S13]  /*8200*/  ISETP.GE.U32.AND.EX P0, PT, R23, R17, PT, P0 ;  /* 0x000000111700720c */ /* 0x000fda0003f06100 */
[----:B------:R-:W-:Y:S05]  /*8210*/  @!P0 BRA `(.L_x_9533) ;  /* 0xfffffffc00948947 */ /* 0x000fea000383ffff */
.L_x_9473:
[----:B------:R-:W-:Y:S05]  /*8220*/  BSYNC.RECONVERGENT B6 ;  /* 0x0000000000067941 */ /* 0x000fea0003800200 */
.L_x_9472:
        /* <DEDUP_REMOVED lines=24> */
.L_x_9537:
[----:B------:R-:W-:Y:S05]  /*83b0*/  BSYNC.RECONVERGENT B7 ;  /* 0x0000000000077941 */ /* 0x000fea0003800200 */
.L_x_9536:
        /* <DEDUP_REMOVED lines=20> */
.L_x_9539:
[----:B------:R-:W-:Y:S05]  /*8500*/  BSYNC.RECONVERGENT B7 ;  /* 0x0000000000077941 */ /* 0x000fea0003800200 */
.L_x_9538:
        /* <DEDUP_REMOVED lines=23> */
.L_x_9541:
[----:B------:R-:W-:Y:S05]  /*8680*/  BSYNC.RECONVERGENT B7 ;  /* 0x0000000000077941 */ /* 0x000fea0003800200 */
.L_x_9540:
        /* <DEDUP_REMOVED lines=24> */
.L_x_9569:
        /* <DEDUP_REMOVED lines=28> */
.L_x_9546:
[----:B------:R-:W-:Y:S01]  /*89d0*/  MOV R16, R14 ;  /* 0x0000000e00107202 */ /* 0x000fe20000000f00 */
[----:B------:R-:W-:Y:S01]  /*89e0*/  IMAD.MOV.U32 R4, RZ, RZ, R20 ;  /* 0x000000ffff047224 */ /* 0x000fe200078e0014 */
[----:B------:R-:W-:Y:S02]  /*89f0*/  MOV R3, R21 ;  /* 0x0000001500037202 */ /* 0x000fe40000000f00 */
[----:B------:R-:W-:-:S07]  /*8a00*/  MOV R0, 0x8a20 ;  /* 0x00008a2000007802 */ /* 0x000fce0000000f00 */
[----:B------:R-:W-:Y:S05]  /*8a10*/  CALL.REL.NOINC `($__internal_24_$__cuda_sm20_div_s64) ;  /* 0x0000032800f87944 */ /* 0x000fea0003c00000 */
[----:B------:R-:W-:Y:S01]  /*8a20*/  IMAD.MOV.U32 R22, RZ, RZ, R4 ;  /* 0x000000ffff167224 */ /* 0x000fe200078e0004 */
[----:B------:R-:W-:-:S07]  /*8a30*/  MOV R23, R3 ;  /* 0x0000000300177202 */ /* 0x000fce0000000f00 */
.L_x_9547:
[----:B------:R-:W-:Y:S05]  /*8a40*/  BSYNC.RECONVERGENT B1 ;  /* 0x0000000000017941 */ /* 0x000fea0003800200 */
.L_x_9545:
        /* <DEDUP_REMOVED lines=44> */
.L_x_9549:
        /* <DEDUP_REMOVED lines=8> */
.L_x_9550:
[----:B------:R-:W-:Y:S05]  /*8d90*/  BSYNC.RECONVERGENT B1 ;  /* 0x0000000000017941 */ /* 0x000fea0003800200 */
.L_x_9548:
        /* <DEDUP_REMOVED lines=44> */
.L_x_9552:
        /* <DEDUP_REMOVED lines=8> */
.L_x_9553:
[----:B------:R-:W-:Y:S05]  /*90e0*/  BSYNC.RECONVERGENT B1 ;  /* 0x0000000000017941 */ /* 0x000fea0003800200 */
.L_x_9551:
        /* <DEDUP_REMOVED lines=44> */
.L_x_9555:
        /* <DEDUP_REMOVED lines=8> */
.L_x_9556:
[----:B------:R-:W-:Y:S05]  /*9430*/  BSYNC.RECONVERGENT B1 ;  /* 0x0000000000017941 */ /* 0x000fea0003800200 */
.L_x_9554:
        /* <DEDUP_REMOVED lines=44> */
.L_x_9558:
        /* <DEDUP_REMOVED lines=8> */
.L_x_9559:
[----:B------:R-:W-:Y:S05]  /*9780*/  BSYNC.RECONVERGENT B1 ;  /* 0x0000000000017941 */ /* 0x000fea0003800200 */
.L_x_9557:
        /* <DEDUP_REMOVED lines=44> */
.L_x_9561:
        /* <DEDUP_REMOVED lines=8> */
.L_x_9562:
[----:B------:R-:W-:Y:S05]  /*9ad0*/  BSYNC.RECONVERGENT B1 ;  /* 0x0000000000017941 */ /* 0x000fea0003800200 */
.L_x_9560:
        /* <DEDUP_REMOVED lines=44> */
.L_x_9564:
        /* <DEDUP_REMOVED lines=8> */
.L_x_9565:
[----:B------:R-:W-:Y:S05]  /*9e20*/  BSYNC.RECONVERGENT B1 ;  /* 0x0000000000017941 */ /* 0x000fea0003800200 */
.L_x_9563:
        /* <DEDUP_REMOVED lines=44> */
.L_x_9567:
        /* <DEDUP_REMOVED lines=8> */
.L_x_9568:
[----:B------:R-:W-:Y:S05]  /*a170*/  BSYNC.RECONVERGENT B1 ;  /* 0x0000000000017941 */ /* 0x000fea0003800200 */
.L_x_9566:
        /* <DEDUP_REMOVED lines=23> */
.L_x_9544:
[----:B------:R-:W-:-:S07]  /*a2f0*/  IADD3 R19, PT, PT, R11, 0x3, RZ ;  /* 0x000000030b137810 */ /* 0x000fce0007ffe0ff */
.L_x_9543:
        /* <DEDUP_REMOVED lines=31> */
.L_x_9572:
[----:B------:R-:W-:Y:S01]  /*a4f0*/  IMAD.MOV.U32 R16, RZ, RZ, R14 ;  /* 0x000000ffff107224 */ /* 0x000fe200078e000e */
[----:B------:R-:W-:Y:S01]  /*a500*/  MOV R4, R22 ;  /* 0x0000001600047202 */ /* 0x000fe20000000f00 */
[----:B------:R-:W-:Y:S01]  /*a510*/  IMAD.MOV.U32 R3, RZ, RZ, R23 ;  /* 0x000000ffff037224 */ /* 0x000fe200078e0017 */
[----:B------:R-:W-:-:S07]  /*a520*/  MOV R0, 0xa540 ;  /* 0x0000a54000007802 */ /* 0x000fce0000000f00 */
[----:B------:R-:W-:Y:S05]  /*a530*/  CALL.REL.NOINC `($__internal_24_$__cuda_sm20_div_s64) ;  /* 0x0000031000307944 */ /* 0x000fea0003c00000 */
[----:B------:R-:W-:Y:S01]  /*a540*/  MOV R20, R4 ;  /* 0x0000000400147202 */ /* 0x000fe20000000f00 */
[----:B------:R-:W-:-:S07]  /*a550*/  IMAD.MOV.U32 R21, RZ, RZ, R3 ;  /* 0x000000ffff157224 */ /* 0x000fce00078e0003 */
.L_x_9573:
[----:B------:R-:W-:Y:S05]  /*a560*/  BSYNC.RECONVERGENT B0 ;  /* 0x0000000000007941 */ /* 0x000fea0003800200 */
.L_x_9571:
        /* <DEDUP_REMOVED lines=44> */
.L_x_9575:
        /* <DEDUP_REMOVED lines=8> */
.L_x_9576:
[----:B------:R-:W-:Y:S05]  /*a8b0*/  BSYNC.RECONVERGENT B0 ;  /* 0x0000000000007941 */ /* 0x000fea0003800200 */
.L_x_9574:
        /* <DEDUP_REMOVED lines=44> */
.L_x_9578:
        /* <DEDUP_REMOVED lines=8> */
.L_x_9579:
[----:B------:R-:W-:Y:S05]  /*ac00*/  BSYNC.RECONVERGENT B0 ;  /* 0x0000000000007941 */ /* 0x000fea0003800200 */
.L_x_9577:
        /* <DEDUP_REMOVED lines=44> */
.L_x_9581:
        /* <DEDUP_REMOVED lines=8> */
.L_x_9582:
[----:B------:R-:W-:Y:S05]  /*af50*/  BSYNC.RECONVERGENT B0 ;  /* 0x0000000000007941 */ /* 0x000fea0003800200 */
.L_x_9580:
        /* <DEDUP_REMOVED lines=18> */
.L_x_9570:
        /* <DEDUP_REMOVED lines=31> */
.L_x_9585:
[----:B------:R-:W-:Y:S01]  /*b270*/  IMAD.MOV.U32 R16, RZ, RZ, R14 ;  /* 0x000000ffff107224 */ /* 0x000fe200078e000e */
[----:B------:R-:W-:Y:S01]  /*b280*/  MOV R4, R22 ;  /* 0x0000001600047202 */ /* 0x000fe20000000f00 */
[----:B------:R-:W-:Y:S01]  /*b290*/  IMAD.MOV.U32 R3, RZ, RZ, R23 ;  /* 0x000000ffff037224 */ /* 0x000fe200078e0017 */
[----:B------:R-:W-:-:S07]  /*b2a0*/  MOV R0, 0xb2c0 ;  /* 0x0000b2c000007802 */ /* 0x000fce0000000f00 */
[----:B------:R-:W-:Y:S05]  /*b2b0*/  CALL.REL.NOINC `($__internal_24_$__cuda_sm20_div_s64) ;  /* 0x0000030000d07944 */ /* 0x000fea0003c00000 */
[----:B------:R-:W-:Y:S01]  /*b2c0*/  MOV R10, R4 ;  /* 0x00000004000a7202 */ /* 0x000fe20000000f00 */
[----:B------:R-:W-:-:S07]  /*b2d0*/  IMAD.MOV.U32 R11, RZ, RZ, R3 ;  /* 0x000000ffff0b7224 */ /* 0x000fce00078e0003 */
.L_x_9586:
[----:B------:R-:W-:Y:S05]  /*b2e0*/  BSYNC.RECONVERGENT B0 ;  /* 0x0000000000007941 */ /* 0x000fea0003800200 */
.L_x_9584:
        /* <DEDUP_REMOVED lines=44> */
.L_x_9588:
        /* <DEDUP_REMOVED lines=8> */
.L_x_9589:
[----:B------:R-:W-:Y:S05]  /*b630*/  BSYNC.RECONVERGENT B0 ;  /* 0x0000000000007941 */ /* 0x000fea0003800200 */
.L_x_9587:
        /* <DEDUP_REMOVED lines=18> */
.L_x_9583:
        /* <DEDUP_REMOVED lines=31> */
.L_x_9591:
        /* <DEDUP_REMOVED lines=8> */
.L_x_9592:
[----:B------:R-:W-:Y:S05]  /*b9d0*/  BSYNC.RECONVERGENT B0 ;  /* 0x0000000000007941 */ /* 0x000fea0003800200 */
.L_x_9590:
        /* <DEDUP_REMOVED lines=10> */
.L_x_9542:
        /* <DEDUP_REMOVED lines=11> */
.L_x_9595:
        /* <DEDUP_REMOVED lines=21> */
.L_x_9594:
[----:B------:R-:W-:Y:S05]  /*bc80*/  BSYNC.RECONVERGENT B7 ;  /* 0x0000000000077941 */ /* 0x000fea0003800200 */
.L_x_9593:
[----:B------:R-:W-:-:S05]  /*bc90*/  IADD3 R22, P0, PT, R22, 0x4, RZ ;  /* 0x0000000416167810 */ /* 0x000fca0007f1e0ff */
[----:B------:R-:W-:Y:S01]  /*bca0*/  IMAD.X R23, RZ, RZ, R23, P0 ;  /* 0x000000ffff177224 */ /* 0x000fe200000e0617 */
[----:B------:R-:W-:-:S04]  /*bcb0*/  ISETP.GE.U32.AND P0, PT, R22, R16, PT ;  /* 0x000000101600720c */ /* 0x000fc80003f06070 */
[----:B------:R-:W-:-:S13]  /*bcc0*/  ISETP.GE.U32.AND.EX P0, PT, R23, R17, PT, P0 ;  /* 0x000000111700720c */ /* 0x000fda0003f06100 */
[----:B------:R-:W-:Y:S05]  /*bcd0*/  @!P0 BRA `(.L_x_9595) ;  /* 0xfffffffc00948947 */ /* 0x000fea000383ffff */
.L_x_9535:
[----:B------:R-:W-:Y:S05]  /*bce0*/  BSYNC.RECONVERGENT B6 ;  /* 0x0000000000067941 */ /* 0x000fea0003800200 */
.L_x_9534:
        /* <DEDUP_REMOVED lines=24> */
.L_x_9599:
[----:B------:R-:W-:Y:S05]  /*be70*/  BSYNC.RECONVERGENT B7 ;  /* 0x0000000000077941 */ /* 0x000fea0003800200 */
.L_x_9598:
        /* <DEDUP_REMOVED lines=20> */
.L_x_9601:
[----:B------:R-:W-:Y:S05]  /*bfc0*/  BSYNC.RECONVERGENT B7 ;  /* 0x0000000000077941 */ /* 0x000fea0003800200 */
.L_x_9600:
        /* <DEDUP_REMOVED lines=23> */
.L_x_9603:
[----:B------:R-:W-:Y:S05]  /*c140*/  BSYNC.RECONVERGENT B7 ;  /* 0x0000000000077941 */ /* 0x000fea0003800200 */
.L_x_9602:
        /* <DEDUP_REMOVED lines=24> */
.L_x_9631:
        /* <DEDUP_REMOVED lines=28> */
.L_x_9608:
[----:B------:R-:W-:Y:S01]  /*c490*/  IMAD.MOV.U32 R16, RZ, RZ, R15 ;  /* 0x000000ffff107224 */ /* 0x000fe200078e000f */
[----:B------:R-:W-:Y:S01]  /*c4a0*/  MOV R4, R20 ;  /* 0x0000001400047202 */ /* 0x000fe20000000f00 */
[----:B------:R-:W-:Y:S01]  /*c4b0*/  IMAD.MOV.U32 R3, RZ, RZ, R21 ;  /* 0x000000ffff037224 */ /* 0x000fe200078e0015 */
[----:B------:R-:W-:-:S07]  /*c4c0*/  MOV R0, 0xc4e0 ;  /* 0x0000c4e000007802 */ /* 0x000fce0000000f00 */
[----:B------:R-:W-:Y:S05]  /*c4d0*/  CALL.REL.NOINC `($__internal_24_$__cuda_sm20_div_s64) ;  /* 0x000002f000487944 */ /* 0x000fea0003c00000 */
[----:B------:R-:W-:Y:S01]  /*c4e0*/  MOV R22, R4 ;  /* 0x0000000400167202 */ /* 0x000fe20000000f00 */
[----:B------:R-:W-:-:S07]  /*c4f0*/  IMAD.MOV.U32 R23, RZ, RZ, R3 ;  /* 0x000000ffff177224 */ /* 0x000fce00078e0003 */
.L_x_9609:
[----:B------:R-:W-:Y:S05]  /*c500*/  BSYNC.RECONVERGENT B1 ;  /* 0x0000000000017941 */ /* 0x000fea0003800200 */
.L_x_9607:
        /* <DEDUP_REMOVED lines=44> */
.L_x_9611:
        /* <DEDUP_REMOVED lines=8> */
.L_x_9612:
[----:B------:R-:W-:Y:S05]  /*c850*/  BSYNC.RECONVERGENT B1 ;  /* 0x0000000000017941 */ /* 0x000fea0003800200 */
.L_x_9610:
        /* <DEDUP_REMOVED lines=44> */
.L_x_9614:
        /* <DEDUP_REMOVED lines=8> */
.L_x_9615:
[----:B------:R-:W-:Y:S05]  /*cba0*/  BSYNC.RECONVERGENT B1 ;  /* 0x0000000000017941 */ /* 0x000fea0003800200 */
.L_x_9613:
        /* <DEDUP_REMOVED lines=44> */
.L_x_9617:
        /* <DEDUP_REMOVED lines=8> */
.L_x_9618:
[----:B------:R-:W-:Y:S05]  /*cef0*/  BSYNC.RECONVERGENT B1 ;  /* 0x0000000000017941 */ /* 0x000fea0003800200 */
.L_x_9616:
        /* <DEDUP_REMOVED lines=44> */
.L_x_9620:
        /* <DEDUP_REMOVED lines=8> */
.L_x_9621:
[----:B------:R-:W-:Y:S05]  /*d240*/  BSYNC.RECONVERGENT B1 ;  /* 0x0000000000017941 */ /* 0x000fea0003800200 */
.L_x_9619:
        /* <DEDUP_REMOVED lines=44> */
.L_x_9623:
        /* <DEDUP_REMOVED lines=8> */
.L_x_9624:
[----:B------:R-:W-:Y:S05]  /*d590*/  BSYNC.RECONVERGENT B1 ;  /* 0x0000000000017941 */ /* 0x000fea0003800200 */
.L_x_9622:
        /* <DEDUP_REMOVED lines=44> */
.L_x_9626:
        /* <DEDUP_REMOVED lines=8> */
.L_x_9627:
[----:B------:R-:W-:Y:S05]  /*d8e0*/  BSYNC.RECONVERGENT B1 ;  /* 0x0000000000017941 */ /* 0x000fea0003800200 */
.L_x_9625:
        /* <DEDUP_REMOVED lines=44> */
.L_x_9629:
        /* <DEDUP_REMOVED lines=8> */
.L_x_9630:
[----:B------:R-:W-:Y:S05]  /*dc30*/  BSYNC.RECONVERGENT B1 ;  /* 0x0000000000017941 */ /* 0x000fea0003800200 */
.L_x_9628:
        /* <DEDUP_REMOVED lines=23> */
.L_x_9606:
[----:B------:R-:W-:-:S07]  /*ddb0*/  VIADD R11, R19, 0x3 ;  /* 0x00000003130b7836 */ /* 0x000fce0000000000 */
.L_x_9605:
        /* <DEDUP_REMOVED lines=31> */
.L_x_9634:
[----:B------:R-:W-:Y:S01]  /*dfb0*/  MOV R16, R15 ;  /* 0x0000000f00107202 */ /* 0x000fe20000000f00 */
[----:B------:R-:W-:Y:S01]  /*dfc0*/  IMAD.MOV.U32 R4, RZ, RZ, R20 ;  /* 0x000000ffff047224 */ /* 0x000fe200078e0014 */
[----:B------:R-:W-:Y:S02]  /*dfd0*/  MOV R3, R21 ;  /* 0x0000001500037202 */ /* 0x000fe40000000f00 */
[----:B------:R-:W-:-:S07]  /*dfe0*/  MOV R0, 0xe000 ;  /* 0x0000e00000007802 */ /* 0x000fce0000000f00 */
[----:B------:R-:W-:Y:S05]  /*dff0*/  CALL.REL.NOINC `($__internal_24_$__cuda_sm20_div_s64) ;  /* 0x000002d400807944 */ /* 0x000fea0003c00000 */
[----:B------:R-:W-:Y:S01]  /*e000*/  IMAD.MOV.U32 R22, RZ, RZ, R4 ;  /* 0x000000ffff167224 */ /* 0x000fe200078e0004 */
[----:B------:R-:W-:-:S07]  /*e010*/  MOV R23, R3 ;  /* 0x0000000300177202 */ /* 0x000fce0000000f00 */
.L_x_9635:
[----:B------:R-:W-:Y:S05]  /*e020*/  BSYNC.RECONVERGENT B0 ;  /* 0x0000000000007941 */ /* 0x000fea0003800200 */
.L_x_9633:
        /* <DEDUP_REMOVED lines=44> */
.L_x_9637:
        /* <DEDUP_REMOVED lines=8> */
.L_x_9638:
[----:B------:R-:W-:Y:S05]  /*e370*/  BSYNC.RECONVERGENT B0 ;  /* 0x0000000000007941 */ /* 0x000fea0003800200 */
.L_x_9636:
        /* <DEDUP_REMOVED lines=44> */
.L_x_9640:
        /* <DEDUP_REMOVED lines=8> */
.L_x_9641:
[----:B------:R-:W-:Y:S05]  /*e6c0*/  BSYNC.RECONVERGENT B0 ;  /* 0x0000000000007941 */ /* 0x000fea0003800200 */
.L_x_9639:
        /* <DEDUP_REMOVED lines=44> */
.L_x_9643:
        /* <DEDUP_REMOVED lines=8> */
.L_x_9644:
[----:B------:R-:W-:Y:S05]  /*ea10*/  BSYNC.RECONVERGENT B0 ;  /* 0x0000000000007941 */ /* 0x000fea0003800200 */
.L_x_9642:
        /* <DEDUP_REMOVED lines=18> */
.L_x_9632:
        /* <DEDUP_REMOVED lines=31> */
.L_x_9647:
[----:B------:R-:W-:Y:S01]  /*ed30*/  MOV R16, R15 ;  /* 0x0000000f00107202 */ /* 0x000fe20000000f00 */
[----:B------:R-:W-:Y:S01]  /*ed40*/  IMAD.MOV.U32 R4, RZ, RZ, R20 ;  /* 0x000000ffff047224 */ /* 0x000fe200078e0014 */
[----:B------:R-:W-:Y:S02]  /*ed50*/  MOV R3, R21 ;  /* 0x0000001500037202 */ /* 0x000fe40000000f00 */
[----:B------:R-:W-:-:S07]  /*ed60*/  MOV R0, 0xed80 ;  /* 0x0000ed8000007802 */ /* 0x000fce0000000f00 */
[----:B------:R-:W-:Y:S05]  /*ed70*/  CALL.REL.NOINC `($__internal_24_$__cuda_sm20_div_s64) ;  /* 0x000002c800207944 */ /* 0x000fea0003c00000 */
[----:B------:R-:W-:Y:S01]  /*ed80*/  IMAD.MOV.U32 R22, RZ, RZ, R4 ;  /* 0x000000ffff167224 */ /* 0x000fe200078e0004 */
[----:B------:R-:W-:-:S07]  /*ed90*/  MOV R23, R3 ;  /* 0x0000000300177202 */ /* 0x000fce0000000f00 */
.L_x_9648:
[----:B------:R-:W-:Y:S05]  /*eda0*/  BSYNC.RECONVERGENT B0 ;  /* 0x0000000000007941 */ /* 0x000fea0003800200 */
.L_x_9646:
        /* <DEDUP_REMOVED lines=44> */
.L_x_9650:
        /* <DEDUP_REMOVED lines=8> */
.L_x_9651:
[----:B------:R-:W-:Y:S05]  /*f0f0*/  BSYNC.RECONVERGENT B0 ;  /* 0x0000000000007941 */ /* 0x000fea0003800200 */
.L_x_9649:
        /* <DEDUP_REMOVED lines=18> */
.L_x_9645:
        /* <DEDUP_REMOVED lines=31> */
.L_x_9653:
        /* <DEDUP_REMOVED lines=8> */
.L_x_9654:
[----:B------:R-:W-:Y:S05]  /*f490*/  BSYNC.RECONVERGENT B0 ;  /* 0x0000000000007941 */ /* 0x000fea0003800200 */
.L_x_9652:
        /* <DEDUP_REMOVED lines=8> */
.L_x_9604:
        /* <DEDUP_REMOVED lines=11> */
.L_x_9657:
        /* <DEDUP_REMOVED lines=21> */
.L_x_9656:
[----:B------:R-:W-:Y:S05]  /*f720*/  BSYNC.RECONVERGENT B7 ;  /* 0x0000000000077941 */ /* 0x000fea0003800200 */
.L_x_9655:
[----:B------:R-:W-:-:S04]  /*f730*/  IADD3 R22, P0, PT, R22, 0x4, RZ ;  /* 0x0000000416167810 */ /* 0x000fc80007f1e0ff */
[----:B------:R-:W-:Y:S02]  /*f740*/  IADD3.X R23, PT, PT, RZ, R23, RZ, P0, !PT ;  /* 0x00000017ff177210 */ /* 0x000fe400007fe4ff */
[----:B------:R-:W-:-:S04]  /*f750*/  ISETP.GE.U32.AND P0, PT, R22, R16, PT ;  /* 0x000000101600720c */ /* 0x000fc80003f06070 */
[----:B------:R-:W-:-:S13]  /*f760*/  ISETP.GE.U32.AND.EX P0, PT, R23, R17, PT, P0 ;  /* 0x000000111700720c */ /* 0x000fda0003f06100 */
[----:B------:R-:W-:Y:S05]  /*f770*/  @!P0 BRA `(.L_x_9657) ;  /* 0xfffffffc00948947 */ /* 0x000fea000383ffff */
.L_x_9597:
[----:B------:R-:W-:Y:S05]  /*f780*/  BSYNC.RECONVERGENT B6 ;  /* 0x0000000000067941 */ /* 0x000fea0003800200 */
.L_x_9596:
        /* <DEDUP_REMOVED lines=24> */
.L_x_9661:
[----:B------:R-:W-:Y:S05]  /*f910*/  BSYNC.RECONVERGENT B7 ;  /* 0x0000000000077941 */ /* 0x000fea0003800200 */
.L_x_9660:
        /* <DEDUP_REMOVED lines=20> */
.L_x_9663:
[----:B------:R-:W-:Y:S05]  /*fa60*/  BSYNC.RECONVERGENT B7 ;  /* 0x0000000000077941 */ /* 0x000fea0003800200 */
.L_x_9662:
        /* <DEDUP_REMOVED lines=23> */
.L_x_9665:
[----:B------:R-:W-:Y:S05]  /*fbe0*/  BSYNC.RECONVERGENT B7 ;  /* 0x0000000000077941 */ /* 0x000fea0003800200 */
.L_x_9664:
[----:B------:R-:W0:Y:S01]  /*fbf0*/  LDCU.64 UR4, c[0x0][0x398] ;  /* 0x00007300ff0477ac */ /* 0x000e220008000a00 */
[----:B------:R-:W-:Y:S01]  /*fc00*/  CS2R R10, SRZ ;  /* 0x00000000000a7805 */ /* 0x000fe2000001ff00 */
        /* <DEDUP_REMOVED lines=8> */
[----:B------:R-:W-:Y:S02]  /*fc90*/  CS2R R10, SRZ ;  /* 0x00000000000a7805 */ /* 0x000fe4000001ff00 */
[----:B------:R-:W-:-:S07]  /*fca0*/  MOV R14, R2 ;  /* 0x00000002000e7202 */ /* 0x000fce0000000f00 */
[----:B------:R-:W-:Y:S05]  /*fcb0*/  @!P0 BRA `(.L_x_9667) ;  /* 0x0000001800cc8947 */ /* 0x000fea0003800000 */
        /* <DEDUP_REMOVED lines=8> */
.L_x_9693:
        /* <DEDUP_REMOVED lines=28> */
.L_x_9670:
[----:B------:R-:W-:Y:S01]  /*ff00*/  MOV R16, R15 ;  /* 0x0000000f00107202 */ /* 0x000fe20000000f00 */
[----:B------:R-:W-:Y:S01]  /*ff10*/  IMAD.MOV.U32 R4, RZ, RZ, R20 ;  /* 0x000000ffff047224 */ /* 0x000fe200078e0014 */
[----:B------:R-:W-:Y:S02]  /*ff20*/  MOV R3, R21 ;  /* 0x0000001500037202 */ /* 0x000fe40000000f00 */
[----:B------:R-:W-:-:S07]  /*ff30*/  MOV R0, 0xff50 ;  /* 0x0000ff5000007802 */ /* 0x000fce0000000f00 */
[----:B------:R-:W-:Y:S05]  /*ff40*/  CALL.REL.NOINC `($__internal_24_$__cuda_sm20_div_s64) ;  /* 0x000002b400ac7944 */ /* 0x000fea0003c00000 */
[----:B------:R-:W-:Y:S01]  /*ff50*/  IMAD.MOV.U32 R22, RZ, RZ, R4 ;  /* 0x000000ffff167224 */ /* 0x000fe200078e0004 */
[----:B------:R-:W-:-:S07]  /*ff60*/  MOV R23, R3 ;  /* 0x0000000300177202 */ /* 0x000fce0000000f00 */
.L_x_9671:
[----:B------:R-:W-:Y:S05]  /*ff70*/  BSYNC.RECONVERGENT B1 ;  /* 0x0000000000017941 */ /* 0x000fea0003800200 */
.L_x_9669:
        /* <DEDUP_REMOVED lines=42> */
.L_x_9673:
        /* <DEDUP_REMOVED lines=8> */
.L_x_9674:
[----:B------:R-:W-:Y:S05]  /*102a0*/  BSYNC.RECONVERGENT B1 ;  /* 0x0000000000017941 */ /* 0x000fea0003800200 */
.L_x_9672:
        /* <DEDUP_REMOVED lines=44> */
.L_x_9676:
        /* <DEDUP_REMOVED lines=8> */
.L_x_9677:
[----:B------:R-:W-:Y:S05]  /*105f0*/  BSYNC.RECONVERGENT B1 ;  /* 0x0000000000017941 */ /* 0x000fea0003800200 */
.L_x_9675:
        /* <DEDUP_REMOVED lines=44> */
.L_x_9679:
        /* <DEDUP_REMOVED lines=8> */
.L_x_9680:
[----:B------:R-:W-:Y:S05]  /*10940*/  BSYNC.RECONVERGENT B1 ;  /* 0x0000000000017941 */ /* 0x000fea0003800200 */
.L_x_9678:
        /* <DEDUP_REMOVED lines=44> */
.L_x_9682:
        /* <DEDUP_REMOVED lines=8> */
.L_x_9683:
[----:B------:R-:W-:Y:S05]  /*10c90*/  BSYNC.RECONVERGENT B1 ;  /* 0x0000000000017941 */ /* 0x000fea0003800200 */
.L_x_9681:
        /* <DEDUP_REMOVED lines=44> */
.L_x_9685:
        /* <DEDUP_REMOVED lines=8> */
.L_x_9686:
[----:B------:R-:W-:Y:S05]  /*10fe0*/  BSYNC.RECONVERGENT B1 ;  /* 0x0000000000017941 */ /* 0x000fea0003800200 */
.L_x_9684:
        /* <DEDUP_REMOVED lines=44> */
.L_x_9688:
        /* <DEDUP_REMOVED lines=8> */
.L_x_9689:
[----:B------:R-:W-:Y:S05]  /*11330*/  BSYNC.RECONVERGENT B1 ;  /* 0x0000000000017941 */ /* 0x000fea0003800200 */
.L_x_9687:
        /* <DEDUP_REMOVED lines=44> */
.L_x_9691:
        /* <DEDUP_REMOVED lines=8> */
.L_x_9692:
[----:B------:R-:W-:Y:S05]  /*11680*/  BSYNC.RECONVERGENT B1 ;  /* 0x0000000000017941 */ /* 0x000fea0003800200 */
.L_x_9690:
        /* <DEDUP_REMOVED lines=21> */
.L_x_9668:
[----:B------:R-:W-:-:S07]  /*117e0*/  IADD3 R14, PT, PT, R19, 0x3, RZ ;  /* 0x00000003130e7810 */ /* 0x000fce0007ffe0ff */
.L_x_9667:
        /* <DEDUP_REMOVED lines=31> */
.L_x_9696:
[----:B------:R-:W-:Y:S01]  /*119e0*/  IMAD.MOV.U32 R16, RZ, RZ, R15 ;  /* 0x000000ffff107224 */ /* 0x000fe200078e000f */
[----:B------:R-:W-:Y:S01]  /*119f0*/  MOV R4, R20 ;  /* 0x0000001400047202 */ /* 0x000fe20000000f00 */
[----:B------:R-:W-:Y:S01]  /*11a00*/  IMAD.MOV.U32 R3, RZ, RZ, R21 ;  /* 0x000000ffff037224 */ /* 0x000fe200078e0015 */
[----:B------:R-:W-:-:S07]  /*11a10*/  MOV R0, 0x11a30 ;  /* 0x00011a3000007802 */ /* 0x000fce0000000f00 */
[----:B------:R-:W-:Y:S05]  /*11a20*/  CALL.REL.NOINC `($__internal_24_$__cuda_sm20_div_s64) ;  /* 0x0000029800f47944 */ /* 0x000fea0003c00000 */
[----:B------:R-:W-:Y:S01]  /*11a30*/  MOV R22, R4 ;  /* 0x0000000400167202 */ /* 0x000fe20000000f00 */
[----:B------:R-:W-:-:S07]  /*11a40*/  IMAD.MOV.U32 R23, RZ, RZ, R3 ;  /* 0x000000ffff177224 */ /* 0x000fce00078e0003 */
.L_x_9697:
[----:B------:R-:W-:Y:S05]  /*11a50*/  BSYNC.RECONVERGENT B0 ;  /* 0x0000000000007941 */ /* 0x000fea0003800200 */
.L_x_9695:
        /* <DEDUP_REMOVED lines=42> */
.L_x_9699:
        /* <DEDUP_REMOVED lines=8> */
.L_x_9700:
[----:B------:R-:W-:Y:S05]  /*11d80*/  BSYNC.RECONVERGENT B0 ;  /* 0x0000000000007941 */ /* 0x000fea0003800200 */
.L_x_9698:
        /* <DEDUP_REMOVED lines=44> */
.L_x_9702:
        /* <DEDUP_REMOVED lines=8> */
.L_x_9703:
[----:B------:R-:W-:Y:S05]  /*120d0*/  BSYNC.RECONVERGENT B0 ;  /* 0x0000000000007941 */ /* 0x000fea0003800200 */
.L_x_9701:
        /* <DEDUP_REMOVED lines=44> */
.L_x_9705:
        /* <DEDUP_REMOVED lines=8> */
.L_x_9706:
[----:B------:R-:W-:Y:S05]  /*12420*/  BSYNC.RECONVERGENT B0 ;  /* 0x0000000000007941 */ /* 0x000fea0003800200 */
.L_x_9704:
        /* <DEDUP_REMOVED lines=17> */
.L_x_9694:
        /* <DEDUP_REMOVED lines=31> */
.L_x_9709:
[----:B------:R-:W-:Y:S01]  /*12730*/  MOV R16, R15 ;  /* 0x0000000f00107202 */ /* 0x000fe20000000f00 */
[----:B------:R-:W-:Y:S01]  /*12740*/  IMAD.MOV.U32 R4, RZ, RZ, R20 ;  /* 0x000000ffff047224 */ /* 0x000fe200078e0014 */
[----:B------:R-:W-:Y:S02]  /*12750*/  MOV R3, R21 ;  /* 0x0000001500037202 */ /* 0x000fe40000000f00 */
[----:B------:R-:W-:-:S07]  /*12760*/  MOV R0, 0x12780 ;  /* 0x0001278000007802 */ /* 0x000fce0000000f00 */
[----:B------:R-:W-:Y:S05]  /*12770*/  CALL.REL.NOINC `($__internal_24_$__cuda_sm20_div_s64) ;  /* 0x0000028c00a07944 */ /* 0x000fea0003c00000 */
[----:B------:R-:W-:Y:S01]  /*12780*/  IMAD.MOV.U32 R22, RZ, RZ, R4 ;  /* 0x000000ffff167224 */ /* 0x000fe200078e0004 */
[----:B------:R-:W-:-:S07]  /*12790*/  MOV R23, R3 ;  /* 0x0000000300177202 */ /* 0x000fce0000000f00 */
.L_x_9710:
[----:B------:R-:W-:Y:S05]  /*127a0*/  BSYNC.RECONVERGENT B0 ;  /* 0x0000000000007941 */ /* 0x000fea0003800200 */
.L_x_9708:
        /* <DEDUP_REMOVED lines=42> */
.L_x_9712:
        /* <DEDUP_REMOVED lines=8> */
.L_x_9713:
[----:B------:R-:W-:Y:S05]  /*12ad0*/  BSYNC.RECONVERGENT B0 ;  /* 0x0000000000007941 */ /* 0x000fea0003800200 */
.L_x_9711:
        /* <DEDUP_REMOVED lines=17> */
.L_x_9707:
        /* <DEDUP_REMOVED lines=31> */
.L_x_9715:
        /* <DEDUP_REMOVED lines=8> */
.L_x_9716:
[----:B------:R-:W-:Y:S05]  /*12e60*/  BSYNC.RECONVERGENT B0 ;  /* 0x0000000000007941 */ /* 0x000fea0003800200 */
.L_x_9714:
[----:B------:R-:W0:Y:S02]  /*12e70*/  LDC.64 R6, c[0x0][0x3b0] ;  /* 0x0000ec00ff067b82 */ /* 0x000e240000000a00 */
[----:B0-----:R-:W-:-:S06]  /*12e80*/  IMAD.WIDE.U32 R6, R14, 0x8, R6 ;  /* 0x000000080e067825 */ /* 0x001fcc00078e0006 */
[----:B------:R-:W2:Y:S02]  /*12e90*/  LDG.E.64 R6, desc[UR36][R6.64] ;  /* 0x0000002406067981 */ /* 0x000ea4000c1e1b00 */
[----:B--2---:R-:W-:Y:S02]  /*12ea0*/  IMAD R3, R5, R6, RZ ;  /* 0x0000000605037224 */ /* 0x004fe400078e02ff */
[----:B------:R-:W-:-:S04]  /*12eb0*/  IMAD.WIDE.U32 R10, R6, R4, R10 ;  /* 0x00000004060a7225 */ /* 0x000fc800078e000a */
[----:B------:R-:W-:-:S04]  /*12ec0*/  IMAD R3, R7, R4, R3 ;  /* 0x0000000407037224 */ /* 0x000fc800078e0203 */
[----:B------:R-:W-:-:S07]  /*12ed0*/  IMAD.IADD R11, R11, 0x1, R3 ;  /* 0x000000010b0b7824 */ /* 0x000fce00078e0203 */
.L_x_9666:
        /* <DEDUP_REMOVED lines=11> */
.L_x_9719:
        /* <DEDUP_REMOVED lines=21> */
.L_x_9718:
[----:B------:R-:W-:Y:S05]  /*130e0*/  BSYNC.RECONVERGENT B7 ;  /* 0x0000000000077941 */ /* 0x000fea0003800200 */
.L_x_9717:
[----:B------:R-:W-:-:S04]  /*130f0*/  IADD3 R22, P0, PT, R22, 0x4, RZ ;  /* 0x0000000416167810 */ /* 0x000fc80007f1e0ff */
[----:B------:R-:W-:Y:S02]  /*13100*/  IADD3.X R23, PT, PT, RZ, R23, RZ, P0, !PT ;  /* 0x00000017ff177210 */ /* 0x000fe400007fe4ff */
[----:B------:R-:W-:-:S04]  /*13110*/  ISETP.GE.U32.AND P0, PT, R22, R16, PT ;  /* 0x000000101600720c */ /* 0x000fc80003f06070 */
[----:B------:R-:W-:-:S13]  /*13120*/  ISETP.GE.U32.AND.EX P0, PT, R23, R17, PT, P0 ;  /* 0x000000111700720c */ /* 0x000fda0003f06100 */
[----:B------:R-:W-:Y:S05]  /*13130*/  @!P0 BRA `(.L_x_9719) ;  /* 0xfffffffc00948947 */ /* 0x000fea000383ffff */
.L_x_9659:
[----:B------:R-:W-:Y:S05]  /*13140*/  BSYNC.RECONVERGENT B6 ;  /* 0x0000000000067941 */ /* 0x000fea0003800200 */
.L_x_9658:
        /* <DEDUP_REMOVED lines=24> */
.L_x_9723:
[----:B------:R-:W-:Y:S05]  /*132d0*/  BSYNC.RECONVERGENT B7 ;  /* 0x0000000000077941 */ /* 0x000fea0003800200 */
.L_x_9722:
        /* <DEDUP_REMOVED lines=20> */
.L_x_9725:
[----:B------:R-:W-:Y:S05]  /*13420*/  BSYNC.RECONVERGENT B7 ;  /* 0x0000000000077941 */ /* 0x000fea0003800200 */
.L_x_9724:
        /* <DEDUP_REMOVED lines=23> */
.L_x_9727:
[----:B------:R-:W-:Y:S05]  /*135a0*/  BSYNC.RECONVERGENT B7 ;  /* 0x0000000000077941 */ /* 0x000fea0003800200 */
.L_x_9726:
        /* <DEDUP_REMOVED lines=21> */
.L_x_9755:
        /* <DEDUP_REMOVED lines=28> */
.L_x_9732:
[----:B------:R-:W-:Y:S01]  /*138c0*/  MOV R16, R19 ;  /* 0x0000001300107202 */ /* 0x000fe20000000f00 */
[----:B------:R-:W-:Y:S01]  /*138d0*/  IMAD.MOV.U32 R4, RZ, RZ, R20 ;  /* 0x000000ffff047224 */ /* 0x000fe200078e0014 */
[----:B------:R-:W-:Y:S02]  /*138e0*/  MOV R3, R21 ;  /* 0x0000001500037202 */ /* 0x000fe40000000f00 */
[----:B------:R-:W-:-:S07]  /*138f0*/  MOV R0, 0x13910 ;  /* 0x0001391000007802 */ /* 0x000fce0000000f00 */
[----:B------:R-:W-:Y:S05]  /*13900*/  CALL.REL.NOINC `($__internal_24_$__cuda_sm20_div_s64) ;  /* 0x0000027c003c7944 */ /* 0x000fea0003c00000 */
[----:B------:R-:W-:Y:S01]  /*13910*/  IMAD.MOV.U32 R22, RZ, RZ, R4 ;  /* 0x000000ffff167224 */ /* 0x000fe200078e0004 */
[----:B------:R-:W-:-:S07]  /*13920*/  MOV R23, R3 ;  /* 0x0000000300177202 */ /* 0x000fce0000000f00 */
.L_x_9733:
[----:B------:R-:W-:Y:S05]  /*13930*/  BSYNC.RECONVERGENT B1 ;  /* 0x0000000000017941 */ /* 0x000fea0003800200 */
.L_x_9731:
        /* <DEDUP_REMOVED lines=42> */
.L_x_9735:
        /* <DEDUP_REMOVED lines=8> */
.L_x_9736:
[----:B------:R-:W-:Y:S05]  /*13c60*/  BSYNC.RECONVERGENT B1 ;  /* 0x0000000000017941 */ /* 0x000fea0003800200 */
.L_x_9734:
        /* <DEDUP_REMOVED lines=44> */
.L_x_9738:
        /* <DEDUP_REMOVED lines=8> */
.L_x_9739:
[----:B------:R-:W-:Y:S05]  /*13fb0*/  BSYNC.RECONVERGENT B1 ;  /* 0x0000000000017941 */ /* 0x000fea0003800200 */
.L_x_9737:
        /* <DEDUP_REMOVED lines=44> */
.L_x_9741:
        /* <DEDUP_REMOVED lines=8> */
.L_x_9742:
[----:B------:R-:W-:Y:S05]  /*14300*/  BSYNC.RECONVERGENT B1 ;  /* 0x0000000000017941 */ /* 0x000fea0003800200 */
.L_x_9740:
        /* <DEDUP_REMOVED lines=44> */
.L_x_9744:
        /* <DEDUP_REMOVED lines=8> */
.L_x_9745:
[----:B------:R-:W-:Y:S05]  /*14650*/  BSYNC.RECONVERGENT B1 ;  /* 0x0000000000017941 */ /* 0x000fea0003800200 */
.L_x_9743:
        /* <DEDUP_REMOVED lines=44> */
.L_x_9747:
        /* <DEDUP_REMOVED lines=8> */
.L_x_9748:
[----:B------:R-:W-:Y:S05]  /*149a0*/  BSYNC.RECONVERGENT B1 ;  /* 0x0000000000017941 */ /* 0x000fea0003800200 */
.L_x_9746:
        /* <DEDUP_REMOVED lines=44> */
.L_x_9750:
        /* <DEDUP_REMOVED lines=8> */
.L_x_9751:
[----:B------:R-:W-:Y:S05]  /*14cf0*/  BSYNC.RECONVERGENT B1 ;  /* 0x0000000000017941 */ /* 0x000fea0003800200 */
.L_x_9749:
        /* <DEDUP_REMOVED lines=44> */
.L_x_9753:
        /* <DEDUP_REMOVED lines=8> */
.L_x_9754:
[----:B------:R-:W-:Y:S05]  /*15040*/  BSYNC.RECONVERGENT B1 ;  /* 0x0000000000017941 */ /* 0x000fea0003800200 */
.L_x_9752:
        /* <DEDUP_REMOVED lines=21> */
.L_x_9730:
[----:B------:R-:W-:-:S07]  /*151a0*/  IADD3 R14, PT, PT, R15, 0x3, RZ ;  /* 0x000000030f0e7810 */ /* 0x000fce0007ffe0ff */
.L_x_9729:
        /* <DEDUP_REMOVED lines=31> */
.L_x_9758:
[----:B------:R-:W-:Y:S01]  /*153a0*/  IMAD.MOV.U32 R16, RZ, RZ, R19 ;  /* 0x000000ffff107224 */ /* 0x000fe200078e0013 */
[----:B------:R-:W-:Y:S01]  /*153b0*/  MOV R4, R20 ;  /* 0x0000001400047202 */ /* 0x000fe20000000f00 */
[----:B------:R-:W-:Y:S01]  /*153c0*/  IMAD.MOV.U32 R3, RZ, RZ, R21 ;  /* 0x000000ffff037224 */ /* 0x000fe200078e0015 */
[----:B------:R-:W-:-:S07]  /*153d0*/  MOV R0, 0x153f0 ;  /* 0x000153f000007802 */ /* 0x000fce0000000f00 */
[----:B------:R-:W-:Y:S05]  /*153e0*/  CALL.REL.NOINC `($__internal_24_$__cuda_sm20_div_s64) ;  /* 0x0000026000847944 */ /* 0x000fea0003c00000 */
[----:B------:R-:W-:Y:S01]  /*153f0*/  MOV R22, R4 ;  /* 0x0000000400167202 */ /* 0x000fe20000000f00 */
[----:B------:R-:W-:-:S07]  /*15400*/  IMAD.MOV.U32 R23, RZ, RZ, R3 ;  /* 0x000000ffff177224 */ /* 0x000fce00078e0003 */
.L_x_9759:
[----:B------:R-:W-:Y:S05]  /*15410*/  BSYNC.RECONVERGENT B0 ;  /* 0x0000000000007941 */ /* 0x000fea0003800200 */
.L_x_9757:
        /* <DEDUP_REMOVED lines=42> */
.L_x_9761:
        /* <DEDUP_REMOVED lines=8> */
.L_x_9762:
[----:B------:R-:W-:Y:S05]  /*15740*/  BSYNC.RECONVERGENT B0 ;  /* 0x0000000000007941 */ /* 0x000fea0003800200 */
.L_x_9760:
        /* <DEDUP_REMOVED lines=44> */
.L_x_9764:
        /* <DEDUP_REMOVED lines=8> */
.L_x_9765:
[----:B------:R-:W-:Y:S05]  /*15a90*/  BSYNC.RECONVERGENT B0 ;  /* 0x0000000000007941 */ /* 0x000fea0003800200 */
.L_x_9763:
        /* <DEDUP_REMOVED lines=44> */
.L_x_9767:
        /* <DEDUP_REMOVED lines=8> */
.L_x_9768:
[----:B------:R-:W-:Y:S05]  /*15de0*/  BSYNC.RECONVERGENT B0 ;  /* 0x0000000000007941 */ /* 0x000fea0003800200 */
.L_x_9766:
        /* <DEDUP_REMOVED lines=17> */
.L_x_9756:
        /* <DEDUP_REMOVED lines=31> */
.L_x_9771:
[----:B------:R-:W-:Y:S01]  /*160f0*/  MOV R16, R19 ;  /* 0x0000001300107202 */ /* 0x000fe20000000f00 */
[----:B------:R-:W-:Y:S01]  /*16100*/  IMAD.MOV.U32 R4, RZ, RZ, R20 ;  /* 0x000000ffff047224 */ /* 0x000fe200078e0014 */
[----:B------:R-:W-:Y:S02]  /*16110*/  MOV R3, R21 ;  /* 0x0000001500037202 */ /* 0x000fe40000000f00 */
[----:B------:R-:W-:-:S07]  /*16120*/  MOV R0, 0x16140 ;  /* 0x0001614000007802 */ /* 0x000fce0000000f00 */
[----:B------:R-:W-:Y:S05]  /*16130*/  CALL.REL.NOINC `($__internal_24_$__cuda_sm20_div_s64) ;  /* 0x0000025400307944 */ /* 0x000fea0003c00000 */
[----:B------:R-:W-:Y:S01]  /*16140*/  IMAD.MOV.U32 R22, RZ, RZ, R4 ;  /* 0x000000ffff167224 */ /* 0x000fe200078e0004 */
[----:B------:R-:W-:-:S07]  /*16150*/  MOV R23, R3 ;  /* 0x0000000300177202 */ /* 0x000fce0000000f00 */
.L_x_9772:
[----:B------:R-:W-:Y:S05]  /*16160*/  BSYNC.RECONVERGENT B0 ;  /* 0x0000000000007941 */ /* 0x000fea0003800200 */
.L_x_9770:
        /* <DEDUP_REMOVED lines=42> */
.L_x_9774:
        /* <DEDUP_REMOVED lines=8> */
.L_x_9775:
[----:B------:R-:W-:Y:S05]  /*16490*/  BSYNC.RECONVERGENT B0 ;  /* 0x0000000000007941 */ /* 0x000fea0003800200 */
.L_x_9773:
        /* <DEDUP_REMOVED lines=17> */
.L_x_9769:
        /* <DEDUP_REMOVED lines=31> */
.L_x_9777:
        /* <DEDUP_REMOVED lines=8> */
.L_x_9778:
[----:B------:R-:W-:Y:S05]  /*16820*/  BSYNC.RECONVERGENT B0 ;  /* 0x0000000000007941 */ /* 0x000fea0003800200 */
.L_x_9776:
[----:B------:R-:W0:Y:S02]  /*16830*/  LDC.64 R6, c[0x0][0x3b0] ;  /* 0x0000ec00ff067b82 */ /* 0x000e240000000a00 */
[----:B0-----:R-:W-:-:S06]  /*16840*/  IMAD.WIDE.U32 R6, R14, 0x8, R6 ;  /* 0x000000080e067825 */ /* 0x001fcc00078e0006 */
[----:B------:R-:W2:Y:S02]  /*16850*/  LDG.E.64 R6, desc[UR36][R6.64] ;  /* 0x0000002406067981 */ /* 0x000ea4000c1e1b00 */
[----:B--2---:R-:W-:Y:S02]  /*16860*/  IMAD R3, R5, R6, RZ ;  /* 0x0000000605037224 */ /* 0x004fe400078e02ff */
[----:B------:R-:W-:-:S04]  /*16870*/  IMAD.WIDE.U32 R10, R6, R4, R10 ;  /* 0x00000004060a7225 */ /* 0x000fc800078e000a */
[----:B------:R-:W-:-:S04]  /*16880*/  IMAD R3, R7, R4, R3 ;  /* 0x0000000407037224 */ /* 0x000fc800078e0203 */
[----:B------:R-:W-:-:S07]  /*16890*/  IMAD.IADD R11, R11, 0x1, R3 ;  /* 0x000000010b0b7824 */ /* 0x000fce00078e0203 */
.L_x_9728:
        /* <DEDUP_REMOVED lines=11> */
.L_x_9781:
        /* <DEDUP_REMOVED lines=21> */
.L_x_9780:
[----:B------:R-:W-:Y:S05]  /*16aa0*/  BSYNC.RECONVERGENT B7 ;  /* 0x0000000000077941 */ /* 0x000fea0003800200 */
.L_x_9779:
[----:B------:R-:W-:-:S04]  /*16ab0*/  IADD3 R16, P0, PT, R16, 0x4, RZ ;  /* 0x0000000410107810 */ /* 0x000fc80007f1e0ff */
[----:B------:R-:W-:Y:S02]  /*16ac0*/  IADD3.X R17, PT, PT, RZ, R17, RZ, P0, !PT ;  /* 0x00000011ff117210 */ /* 0x000fe400007fe4ff */
[----:B------:R-:W-:-:S04]  /*16ad0*/  ISETP.GE.U32.AND P0, PT, R16, R22, PT ;  /* 0x000000161000720c */ /* 0x000fc80003f06070 */
[----:B------:R-:W-:-:S13]  /*16ae0*/  ISETP.GE.U32.AND.EX P0, PT, R17, R23, PT, P0 ;  /* 0x000000171100720c */ /* 0x000fda0003f06100 */
[----:B------:R-:W-:Y:S05]  /*16af0*/  @!P0 BRA `(.L_x_9781) ;  /* 0xfffffffc00948947 */ /* 0x000fea000383ffff */
.L_x_9721:
[----:B------:R-:W-:Y:S05]  /*16b00*/  BSYNC.RECONVERGENT B6 ;  /* 0x0000000000067941 */ /* 0x000fea0003800200 */
.L_x_9720:
        /* <DEDUP_REMOVED lines=24> */
.L_x_9785:
[----:B------:R-:W-:Y:S05]  /*16c90*/  BSYNC.RECONVERGENT B7 ;  /* 0x0000000000077941 */ /* 0x000fea0003800200 */
.L_x_9784:
        /* <DEDUP_REMOVED lines=20> */
.L_x_9787:
[----:B------:R-:W-:Y:S05]  /*16de0*/  BSYNC.RECONVERGENT B7 ;  /* 0x0000000000077941 */ /* 0x000fea0003800200 */
.L_x_9786:
        /* <DEDUP_REMOVED lines=23> */
.L_x_9789:
[----:B------:R-:W-:Y:S05]  /*16f60*/  BSYNC.RECONVERGENT B7 ;  /* 0x0000000000077941 */ /* 0x000fea0003800200 */
.L_x_9788:
        /* <DEDUP_REMOVED lines=21> */
.L_x_9817:
        /* <DEDUP_REMOVED lines=28> */
.L_x_9794:
[----:B------:R-:W-:Y:S01]  /*17280*/  MOV R16, R19 ;  /* 0x0000001300107202 */ /* 0x000fe20000000f00 */
[----:B------:R-:W-:Y:S01]  /*17290*/  IMAD.MOV.U32 R4, RZ, RZ, R20 ;  /* 0x000000ffff047224 */ /* 0x000fe200078e0014 */
[----:B------:R-:W-:Y:S02]  /*172a0*/  MOV R3, R21 ;  /* 0x0000001500037202 */ /* 0x000fe40000000f00 */
[----:B------:R-:W-:-:S07]  /*172b0*/  MOV R0, 0x172d0 ;  /* 0x000172d000007802 */ /* 0x000fce0000000f00 */
[----:B------:R-:W-:Y:S05]  /*172c0*/  CALL.REL.NOINC `($__internal_24_$__cuda_sm20_div_s64) ;  /* 0x0000024000cc7944 */ /* 0x000fea0003c00000 */
[----:B------:R-:W-:Y:S01]  /*172d0*/  IMAD.MOV.U32 R22, RZ, RZ, R4 ;  /* 0x000000ffff167224 */ /* 0x000fe200078e0004 */
[----:B------:R-:W-:-:S07]  /*172e0*/  MOV R23, R3 ;  /* 0x0000000300177202 */ /* 0x000fce0000000f00 */
.L_x_9795:
[----:B------:R-:W-:Y:S05]  /*172f0*/  BSYNC.RECONVERGENT B1 ;  /* 0x0000000000017941 */ /* 0x000fea0003800200 */
.L_x_9793:
        /* <DEDUP_REMOVED lines=42> */
.L_x_9797:
        /* <DEDUP_REMOVED lines=8> */
.L_x_9798:
[----:B------:R-:W-:Y:S05]  /*17620*/  BSYNC.RECONVERGENT B1 ;  /* 0x0000000000017941 */ /* 0x000fea0003800200 */
.L_x_9796:
        /* <DEDUP_REMOVED lines=44> */
.L_x_9800:
        /* <DEDUP_REMOVED lines=8> */
.L_x_9801:
[----:B------:R-:W-:Y:S05]  /*17970*/  BSYNC.RECONVERGENT B1 ;  /* 0x0000000000017941 */ /* 0x000fea0003800200 */
.L_x_9799:
        /* <DEDUP_REMOVED lines=44> */
.L_x_9803:
        /* <DEDUP_REMOVED lines=8> */
.L_x_9804:
[----:B------:R-:W-:Y:S05]  /*17cc0*/  BSYNC.RECONVERGENT B1 ;  /* 0x0000000000017941 */ /* 0x000fea0003800200 */
.L_x_9802:
        /* <DEDUP_REMOVED lines=44> */
.L_x_9806:
        /* <DEDUP_REMOVED lines=8> */
.L_x_9807:
[----:B------:R-:W-:Y:S05]  /*18010*/  BSYNC.RECONVERGENT B1 ;  /* 0x0000000000017941 */ /* 0x000fea0003800200 */
.L_x_9805:
        /* <DEDUP_REMOVED lines=44> */
.L_x_9809:
        /* <DEDUP_REMOVED lines=8> */
.L_x_9810:
[----:B------:R-:W-:Y:S05]  /*18360*/  BSYNC.RECONVERGENT B1 ;  /* 0x0000000000017941 */ /* 0x000fea0003800200 */
.L_x_9808:
        /* <DEDUP_REMOVED lines=44> */
.L_x_9812:
        /* <DEDUP_REMOVED lines=8> */
.L_x_9813:
[----:B------:R-:W-:Y:S05]  /*186b0*/  BSYNC.RECONVERGENT B1 ;  /* 0x0000000000017941 */ /* 0x000fea0003800200 */
.L_x_9811:
        /* <DEDUP_REMOVED lines=44> */
.L_x_9815:
        /* <DEDUP_REMOVED lines=8> */
.L_x_9816:
[----:B------:R-:W-:Y:S05]  /*18a00*/  BSYNC.RECONVERGENT B1 ;  /* 0x0000000000017941 */ /* 0x000fea0003800200 */
.L_x_9814:
        /* <DEDUP_REMOVED lines=21> */
.L_x_9792:
[----:B------:R-:W-:-:S07]  /*18b60*/  IADD3 R14, PT, PT, R15, 0x3, RZ ;  /* 0x000000030f0e7810 */ /* 0x000fce0007ffe0ff */
.L_x_9791:
        /* <DEDUP_REMOVED lines=31> */
.L_x_9820:
[----:B------:R-:W-:Y:S01]  /*18d60*/  IMAD.MOV.U32 R16, RZ, RZ, R19 ;  /* 0x000000ffff107224 */ /* 0x000fe200078e0013 */
[----:B------:R-:W-:Y:S01]  /*18d70*/  MOV R4, R20 ;  /* 0x0000001400047202 */ /* 0x000fe20000000f00 */
[----:B------:R-:W-:Y:S01]  /*18d80*/  IMAD.MOV.U32 R3, RZ, RZ, R21 ;  /* 0x000000ffff037224 */ /* 0x000fe200078e0015 */
[----:B------:R-:W-:-:S07]  /*18d90*/  MOV R0, 0x18db0 ;  /* 0x00018db000007802 */ /* 0x000fce0000000f00 */
[----:B------:R-:W-:Y:S05]  /*18da0*/  CALL.REL.NOINC `($__internal_24_$__cuda_sm20_div_s64) ;  /* 0x0000022800147944 */ /* 0x000fea0003c00000 */
[----:B------:R-:W-:Y:S01]  /*18db0*/  MOV R22, R4 ;  /* 0x0000000400167202 */ /* 0x000fe20000000f00 */
[----:B------:R-:W-:-:S07]  /*18dc0*/  IMAD.MOV.U32 R23, RZ, RZ, R3 ;  /* 0x000000ffff177224 */ /* 0x000fce00078e0003 */
.L_x_9821:
[----:B------:R-:W-:Y:S05]  /*18dd0*/  BSYNC.RECONVERGENT B0 ;  /* 0x0000000000007941 */ /* 0x000fea0003800200 */
.L_x_9819:
        /* <DEDUP_REMOVED lines=42> */
.L_x_9823:
        /* <DEDUP_REMOVED lines=8> */
.L_x_9824:
[----:B------:R-:W-:Y:S05]  /*19100*/  BSYNC.RECONVERGENT B0 ;  /* 0x0000000000007941 */ /* 0x000fea0003800200 */
.L_x_9822:
        /* <DEDUP_REMOVED lines=44> */
.L_x_9826:
        /* <DEDUP_REMOVED lines=8> */
.L_x_9827:
[----:B------:R-:W-:Y:S05]  /*19450*/  BSYNC.RECONVERGENT B0 ;  /* 0x0000000000007941 */ /* 0x000fea0003800200 */
.L_x_9825:
        /* <DEDUP_REMOVED lines=44> */
.L_x_9829:
        /* <DEDUP_REMOVED lines=8> */
.L_x_9830:
[----:B------:R-:W-:Y:S05]  /*197a0*/  BSYNC.RECONVERGENT B0 ;  /* 0x0000000000007941 */ /* 0x000fea0003800200 */
.L_x_9828:
        /* <DEDUP_REMOVED lines=17> */
.L_x_9818:
        /* <DEDUP_REMOVED lines=31> */
.L_x_9833:
[----:B------:R-:W-:Y:S01]  /*19ab0*/  MOV R16, R19 ;  /* 0x0000001300107202 */ /* 0x000fe20000000f00 */
[----:B------:R-:W-:Y:S01]  /*19ac0*/  IMAD.MOV.U32 R4, RZ, RZ, R20 ;  /* 0x000000ffff047224 */ /* 0x000fe200078e0014 */
[----:B------:R-:W-:Y:S02]  /*19ad0*/  MOV R3, R21 ;  /* 0x0000001500037202 */ /* 0x000fe40000000f00 */
[----:B------:R-:W-:-:S07]  /*19ae0*/  MOV R0, 0x19b00 ;  /* 0x00019b0000007802 */ /* 0x000fce0000000f00 */
[----:B------:R-:W-:Y:S05]  /*19af0*/  CALL.REL.NOINC `($__internal_24_$__cuda_sm20_div_s64) ;  /* 0x0000021800c07944 */ /* 0x000fea0003c00000 */
[----:B------:R-:W-:Y:S01]  /*19b00*/  IMAD.MOV.U32 R22, RZ, RZ, R4 ;  /* 0x000000ffff167224 */ /* 0x000fe200078e0004 */
[----:B------:R-:W-:-:S07]  /*19b10*/  MOV R23, R3 ;  /* 0x0000000300177202 */ /* 0x000fce0000000f00 */
.L_x_9834:
[----:B------:R-:W-:Y:S05]  /*19b20*/  BSYNC.RECONVERGENT B0 ;  /* 0x0000000000007941 */ /* 0x000fea0003800200 */
.L_x_9832:
        /* <DEDUP_REMOVED lines=42> */
.L_x_9836:
        /* <DEDUP_REMOVED lines=8> */
.L_x_9837:
[----:B------:R-:W-:Y:S05]  /*19e50*/  BSYNC.RECONVERGENT B0 ;  /* 0x0000000000007941 */ /* 0x000fea0003800200 */
.L_x_9835:
        /* <DEDUP_REMOVED lines=17> */
.L_x_9831:
        /* <DEDUP_REMOVED lines=31> */
.L_x_9839:
        /* <DEDUP_REMOVED lines=8> */
.L_x_9840:
[----:B------:R-:W-:Y:S05]  /*1a1e0*/  BSYNC.RECONVERGENT B0 ;  /* 0x0000000000007941 */ /* 0x000fea0003800200 */
.L_x_9838:
[----:B------:R-:W0:Y:S02]  /*1a1f0*/  LDC.64 R6, c[0x0][0x3b0] ;  /* 0x0000ec00ff067b82 */ /* 0x000e240000000a00 */
[----:B0-----:R-:W-:-:S06]  /*1a200*/  IMAD.WIDE.U32 R6, R14, 0x8, R6 ;  /* 0x000000080e067825 */ /* 0x001fcc00078e0006 */
[----:B------:R-:W2:Y:S02]  /*1a210*/  LDG.E.64 R6, desc[UR36][R6.64] ;  /* 0x0000002406067981 */ /* 0x000ea4000c1e1b00 */
[----:B--2---:R-:W-:Y:S02]  /*1a220*/  IMAD R3, R5, R6, RZ ;  /* 0x0000000605037224 */ /* 0x004fe400078e02ff */
[----:B------:R-:W-:-:S04]  /*1a230*/  IMAD.WIDE.U32 R10, R6, R4, R10 ;  /* 0x00000004060a7225 */ /* 0x000fc800078e000a */
[----:B------:R-:W-:-:S04]  /*1a240*/  IMAD R3, R7, R4, R3 ;  /* 0x0000000407037224 */ /* 0x000fc800078e0203 */
[----:B------:R-:W-:-:S07]  /*1a250*/  IMAD.IADD R11, R11, 0x1, R3 ;  /* 0x000000010b0b7824 */ /* 0x000fce00078e0203 */
.L_x_9790:
        /* <DEDUP_REMOVED lines=11> */
.L_x_9843:
        /* <DEDUP_REMOVED lines=21> */
.L_x_9842:
[----:B------:R-:W-:Y:S05]  /*1a460*/  BSYNC.RECONVERGENT B7 ;  /* 0x0000000000077941 */ /* 0x000fea0003800200 */
.L_x_9841:
[----:B------:R-:W-:-:S04]  /*1a470*/  IADD3 R16, P0, PT, R16, 0x4, RZ ;  /* 0x0000000410107810 */ /* 0x000fc80007f1e0ff */
[----:B------:R-:W-:Y:S02]  /*1a480*/  IADD3.X R17, PT, PT, RZ, R17, RZ, P0, !PT ;  /* 0x00000011ff117210 */ /* 0x000fe400007fe4ff */
[----:B------:R-:W-:-:S04]  /*1a490*/  ISETP.GE.U32.AND P0, PT, R16, R22, PT ;  /* 0x000000161000720c */ /* 0x000fc80003f06070 */
[----:B------:R-:W-:-:S13]  /*1a4a0*/  ISETP.GE.U32.AND.EX P0, PT, R17, R23, PT, P0 ;  /* 0x000000171100720c */ /* 0x000fda0003f06100 */
[----:B------:R-:W-:Y:S05]  /*1a4b0*/  @!P0 BRA `(.L_x_9843) ;  /* 0xfffffffc00948947 */ /* 0x000fea000383ffff */
.L_x_9783:
[----:B------:R-:W-:Y:S05]  /*1a4c0*/  BSYNC.RECONVERGENT B6 ;  /* 0x0000000000067941 */ /* 0x000fea0003800200 */
.L_x_9782:
        /* <DEDUP_REMOVED lines=24> */
.L_x_9847:
[----:B------:R-:W-:Y:S05]  /*1a650*/  BSYNC.RECONVERGENT B7 ;  /* 0x0000000000077941 */ /* 0x000fea0003800200 */
.L_x_9846:
        /* <DEDUP_REMOVED lines=20> */
.L_x_9849:
[----:B------:R-:W-:Y:S05]  /*1a7a0*/  BSYNC.RECONVERGENT B7 ;  /* 0x0000000000077941 */ /* 0x000fea0003800200 */
.L_x_9848:
        /* <DEDUP_REMOVED lines=23> */
.L_x_9851:
[----:B------:R-:W-:Y:S05]  /*1a920*/  BSYNC.RECONVERGENT B7 ;  /* 0x0000000000077941 */ /* 0x000fea0003800200 */
.L_x_9850:
        /* <DEDUP_REMOVED lines=22> */
[----:B------:R-:W-:Y:S02]  /*1aa90*/  IMAD.U32 R10, RZ, RZ, UR4 ;  /* 0x00000004ff0a7e24 */ /* 0x000fe4000f8e00ff */
[----:B------:R-:W-:-:S07]  /*1aaa0*/  MOV R2, UR5 ;  /* 0x0000000500027c02 */ /* 0x000fce0008000f00 */
.L_x_9879:
[----:B------:R-:W-:-:S04]  /*1aab0*/  VIADD R20, R10, 0x3 ;  /* 0x000000030a147836 */ /* 0x000fc80000000000 */
        /* <DEDUP_REMOVED lines=26> */
.L_x_9856:
[----:B------:R-:W-:Y:S01]  /*1ac60*/  MOV R16, R34 ;  /* 0x0000002200107202 */ /* 0x000fe20000000f00 */
[----:B------:R-:W-:Y:S01]  /*1ac70*/  IMAD.MOV.U32 R4, RZ, RZ, R14 ;  /* 0x000000ffff047224 */ /* 0x000fe200078e000e */
[----:B------:R-:W-:Y:S02]  /*1ac80*/  MOV R3, R15 ;  /* 0x0000000f00037202 */ /* 0x000fe40000000f00 */
[----:B------:R-:W-:-:S07]  /*1ac90*/  MOV R0, 0x1acb0 ;  /* 0x0001acb000007802 */ /* 0x000fce0000000f00 */
[----:B--2---:R-:W-:Y:S05]  /*1aca0*/  CALL.REL.NOINC `($__internal_24_$__cuda_sm20_div_s64) ;  /* 0x0000020800547944 */ /* 0x004fea0003c00000 */
[----:B------:R-:W-:Y:S01]  /*1acb0*/  IMAD.MOV.U32 R24, RZ, RZ, R4 ;  /* 0x000000ffff187224 */ /* 0x000fe200078e0004 */
[----:B------:R-:W-:-:S07]  /*1acc0*/  MOV R25, R3 ;  /* 0x0000000300197202 */ /* 0x000fce0000000f00 */
.L_x_9857:
[----:B------:R-:W-:Y:S05]  /*1acd0*/  BSYNC.RECONVERGENT B1 ;  /* 0x0000000000017941 */ /* 0x000fea0003800200 */
.L_x_9855:
[----:B------:R-:W-:Y:S02]  /*1ace0*/  VIADD R35, R10, 0x2 ;  /* 0x000000020a237836 */ /* 0x000fe40000000000 */
        /* <DEDUP_REMOVED lines=41> */
.L_x_9859:
        /* <DEDUP_REMOVED lines=8> */
.L_x_9860:
[----:B------:R-:W-:Y:S05]  /*1b000*/  BSYNC.RECONVERGENT B1 ;  /* 0x0000000000017941 */ /* 0x000fea0003800200 */
.L_x_9858:
        /* <DEDUP_REMOVED lines=42> */
.L_x_9862:
        /* <DEDUP_REMOVED lines=8> */
.L_x_9863:
[----:B------:R-:W-:Y:S05]  /*1b330*/  BSYNC.RECONVERGENT B1 ;  /* 0x0000000000017941 */ /* 0x000fea0003800200 */
.L_x_9861:
        /* <DEDUP_REMOVED lines=42> */
.L_x_9865:
        /* <DEDUP_REMOVED lines=8> */
.L_x_9866:
[----:B------:R-:W-:Y:S05]  /*1b660*/  BSYNC.RECONVERGENT B1 ;  /* 0x0000000000017941 */ /* 0x000fea0003800200 */
.L_x_9864:
        /* <DEDUP_REMOVED lines=42> */
.L_x_9868:
        /* <DEDUP_REMOVED lines=8> */
.L_x_9869:
[----:B------:R-:W-:Y:S05]  /*1b990*/  BSYNC.RECONVERGENT B1 ;  /* 0x0000000000017941 */ /* 0x000fea0003800200 */
.L_x_9867:
        /* <DEDUP_REMOVED lines=42> */
.L_x_9871:
        /* <DEDUP_REMOVED lines=8> */
.L_x_9872:
[----:B------:R-:W-:Y:S05]  /*1bcc0*/  BSYNC.RECONVERGENT B1 ;  /* 0x0000000000017941 */ /* 0x000fea0003800200 */
.L_x_9870:
        /* <DEDUP_REMOVED lines=43> */
.L_x_9874:
        /* <DEDUP_REMOVED lines=8> */
.L_x_9875:
[----:B------:R-:W-:Y:S05]  /*1c000*/  BSYNC.RECONVERGENT B1 ;  /* 0x0000000000017941 */ /* 0x000fea0003800200 */
.L_x_9873:
        /* <DEDUP_REMOVED lines=42> */
.L_x_9877:
        /* <DEDUP_REMOVED lines=8> */
.L_x_9878:
[----:B------:R-:W-:Y:S05]  /*1c330*/  BSYNC.RECONVERGENT B1 ;  /* 0x0000000000017941 */ /* 0x000fea0003800200 */
.L_x_9876:
[----:B------:R-:W-:-:S06]  /*1c340*/  IMAD.WIDE.U32 R6, R11, 0x8, R22 ;  /* 0x000000080b067825 */ /* 0x000fcc00078e0016 */
        /* <DEDUP_REMOVED lines=12> */
[----:B------:R-:W-:-:S05]  /*1c410*/  IMAD R3, R31, R11, R3 ;  /* 0x0000000b1f037224 */ /* 0x000fca00078e0203 */
        /* <DEDUP_REMOVED lines=8> */
.L_x_9854:
[----:B------:R-:W-:-:S07]  /*1c4a0*/  VIADD R2, R10, 0x3 ;  /* 0x000000030a027836 */ /* 0x000fce0000000000 */
.L_x_9853:
        /* <DEDUP_REMOVED lines=31> */
.L_x_9882:
[----:B------:R-:W-:Y:S01]  /*1c6a0*/  MOV R16, R34 ;  /* 0x0000002200107202 */ /* 0x000fe20000000f00 */
[----:B------:R-:W-:Y:S01]  /*1c6b0*/  IMAD.MOV.U32 R4, RZ, RZ, R14 ;  /* 0x000000ffff047224 */ /* 0x000fe200078e000e */
[----:B------:R-:W-:Y:S02]  /*1c6c0*/  MOV R3, R15 ;  /* 0x0000000f00037202 */ /* 0x000fe40000000f00 */
[----:B------:R-:W-:-:S07]  /*1c6d0*/  MOV R0, 0x1c6f0 ;  /* 0x0001c6f000007802 */ /* 0x000fce0000000f00 */
[----:B------:R-:W-:Y:S05]  /*1c6e0*/  CALL.REL.NOINC `($__internal_24_$__cuda_sm20_div_s64) ;  /* 0x000001ec00c47944 */ /* 0x000fea0003c00000 */
[----:B------:R-:W-:Y:S01]  /*1c6f0*/  IMAD.MOV.U32 R20, RZ, RZ, R4 ;  /* 0x000000ffff147224 */ /* 0x000fe200078e0004 */
[----:B------:R-:W-:-:S07]  /*1c700*/  MOV R21, R3 ;  /* 0x0000000300157202 */ /* 0x000fce0000000f00 */
.L_x_9883:
[----:B------:R-:W-:Y:S05]  /*1c710*/  BSYNC.RECONVERGENT B0 ;  /* 0x0000000000007941 */ /* 0x000fea0003800200 */
.L_x_9881:
        /* <DEDUP_REMOVED lines=44> */
.L_x_9885:
        /* <DEDUP_REMOVED lines=8> */
.L_x_9886:
[----:B------:R-:W-:Y:S05]  /*1ca60*/  BSYNC.RECONVERGENT B0 ;  /* 0x0000000000007941 */ /* 0x000fea0003800200 */
.L_x_9884:
        /* <DEDUP_REMOVED lines=44> */
.L_x_9888:
        /* <DEDUP_REMOVED lines=8> */
.L_x_9889:
[----:B------:R-:W-:Y:S05]  /*1cdb0*/  BSYNC.RECONVERGENT B0 ;  /* 0x0000000000007941 */ /* 0x000fea0003800200 */
.L_x_9887:
        /* <DEDUP_REMOVED lines=44> */
.L_x_9891:
        /* <DEDUP_REMOVED lines=8> */
.L_x_9892:
[----:B------:R-:W-:Y:S05]  /*1d100*/  BSYNC.RECONVERGENT B0 ;  /* 0x0000000000007941 */ /* 0x000fea0003800200 */
.L_x_9890:
        /* <DEDUP_REMOVED lines=18> */
.L_x_9880:
        /* <DEDUP_REMOVED lines=31> */
.L_x_9895:
[----:B------:R-:W-:Y:S01]  /*1d420*/  MOV R16, R34 ;  /* 0x0000002200107202 */ /* 0x000fe20000000f00 */
[----:B------:R-:W-:Y:S01]  /*1d430*/  IMAD.MOV.U32 R4, RZ, RZ, R14 ;  /* 0x000000ffff047224 */ /* 0x000fe200078e000e */
[----:B------:R-:W-:Y:S02]  /*1d440*/  MOV R3, R15 ;  /* 0x0000000f00037202 */ /* 0x000fe40000000f00 */
[----:B------:R-:W-:-:S07]  /*1d450*/  MOV R0, 0x1d470 ;  /* 0x0001d47000007802 */ /* 0x000fce0000000f00 */
[----:B------:R-:W-:Y:S05]  /*1d460*/  CALL.REL.NOINC `($__internal_24_$__cuda_sm20_div_s64) ;  /* 0x000001e000647944 */ /* 0x000fea0003c00000 */
[----:B------:R-:W-:Y:S01]  /*1d470*/  IMAD.MOV.U32 R20, RZ, RZ, R4 ;  /* 0x000000ffff147224 */ /* 0x000fe200078e0004 */
[----:B------:R-:W-:-:S07]  /*1d480*/  MOV R21, R3 ;  /* 0x0000000300157202 */ /* 0x000fce0000000f00 */
.L_x_9896:
[----:B------:R-:W-:Y:S05]  /*1d490*/  BSYNC.RECONVERGENT B0 ;  /* 0x0000000000007941 */ /* 0x000fea0003800200 */
.L_x_9894:
        /* <DEDUP_REMOVED lines=44> */
.L_x_9898:
        /* <DEDUP_REMOVED lines=8> */
.L_x_9899:
[----:B------:R-:W-:Y:S05]  /*1d7e0*/  BSYNC.RECONVERGENT B0 ;  /* 0x0000000000007941 */ /* 0x000fea0003800200 */
.L_x_9897:
        /* <DEDUP_REMOVED lines=18> */
.L_x_9893:
        /* <DEDUP_REMOVED lines=31> */
.L_x_9901:
        /* <DEDUP_REMOVED lines=8> */
.L_x_9902:
[----:B------:R-:W-:Y:S05]  /*1db80*/  BSYNC.RECONVERGENT B0 ;  /* 0x0000000000007941 */ /* 0x000fea0003800200 */
.L_x_9900:
        /* <DEDUP_REMOVED lines=10> */
.L_x_9852:
        /* <DEDUP_REMOVED lines=11> */
.L_x_9905:
        /* <DEDUP_REMOVED lines=21> */
.L_x_9904:
[----:B------:R-:W-:Y:S05]  /*1de30*/  BSYNC.RECONVERGENT B7 ;  /* 0x0000000000077941 */ /* 0x000fea0003800200 */
.L_x_9903:
[----:B------:R-:W-:-:S04]  /*1de40*/  IADD3 R16, P0, PT, R16, 0x4, RZ ;  /* 0x0000000410107810 */ /* 0x000fc80007f1e0ff */
[----:B------:R-:W-:Y:S02]  /*1de50*/  IADD3.X R17, PT, PT, RZ, R17, RZ, P0, !PT ;  /* 0x00000011ff117210 */ /* 0x000fe400007fe4ff */
[----:B------:R-:W-:-:S04]  /*1de60*/  ISETP.GE.U32.AND P0, PT, R16, R22, PT ;  /* 0x000000161000720c */ /* 0x000fc80003f06070 */
[----:B------:R-:W-:-:S13]  /*1de70*/  ISETP.GE.U32.AND.EX P0, PT, R17, R23, PT, P0 ;  /* 0x000000171100720c */ /* 0x000fda0003f06100 */
[----:B------:R-:W-:Y:S05]  /*1de80*/  @!P0 BRA `(.L_x_9905) ;  /* 0xfffffffc00948947 */ /* 0x000fea000383ffff */
.L_x_9845:
[----:B------:R-:W-:Y:S05]  /*1de90*/  BSYNC.RECONVERGENT B6 ;  /* 0x0000000000067941 */ /* 0x000fea0003800200 */
.L_x_9844:
[----:B------:R-:W-:Y:S01]  /*1dea0*/  ISETP.GE.U32.AND P0, PT, R18, R74, PT ;  /* 0x0000004a1200720c */ /* 0x000fe20003f06070 */
[----:B------:R-:W-:Y:S04]  /*1deb0*/  BSSY.RECONVERGENT B0, `(.L_x_9906) ;  /* 0x0000033000007945 */ /* 0x000fe80003800200 */
[----:B------:R-:W-:Y:S08]  /*1dec0*/  BSSY.RELIABLE B1, `(.L_x_9907) ;  /* 0x000002b000017945 */ /* 0x000ff00003800100 */
[----:B------:R-:W-:Y:S05]  /*1ded0*/  @P0 BRA `(.L_x_9908) ;  /* 0x0000000000300947 */ /* 0x000fea0003800000 */
[----:B------:R-:W0:Y:S01]  /*1dee0*/  LDC.64 R2, c[0x0][0x3c8] ;  /* 0x0000f200ff027b82 */ /* 0x000e220000000a00 */
[----:B------:R-:W-:Y:S01]  /*1def0*/  IMAD.IADD R5, R75, 0x1, R18 ;  /* 0x000000014b057824 */ /* 0x000fe200078e0212 */
[----:B------:R-:W-:-:S04]  /*1df00*/  MOV R18, R36 ;  /* 0x0000002400127202 */ /* 0x000fc80000000f00 */
[----:B------:R-:W-:Y:S01]  /*1df10*/  ISETP.GE.AND P0, PT, R18, R74, PT ;  /* 0x0000004a1200720c */ /* 0x000fe20003f06270 */
[----:B0-----:R-:W-:-:S05]  /*1df20*/  IMAD.WIDE.U32 R2, R5, 0x4, R2 ;  /* 0x0000000405027825 */ /* 0x001fca00078e0002 */
[----:B------:R0:W-:Y:S07]  /*1df30*/  STG.E desc[UR36][R2.64], RZ ;  /* 0x000000ff02007986 */ /* 0x0001ee000c101924 */
[----:B------:R-:W-:Y:S05]  /*1df40*/  @P0 BRA `(.L_x_9909) ;  /* 0x0000000000300947 */ /* 0x000fea0003800000 */
[----:B0-----:R-:W0:Y:S01]  /*1df50*/  LDC.64 R2, c[0x0][0x3c8] ;  /* 0x0000f200ff027b82 */ /* 0x001e220000000a00 */
[----:B------:R-:W-:Y:S01]  /*1df60*/  IMAD.IADD R5, R75, 0x1, R18 ;  /* 0x000000014b057824 */ /* 0x000fe200078e0212 */
[----:B------:R-:W-:-:S03]  /*1df70*/  IADD3 R18, PT, PT, R18, 0x80, RZ ;  /* 0x0000008012127810 */ /* 0x000fc60007ffe0ff */
[----:B0-----:R-:W-:-:S05]  /*1df80*/  IMAD.WIDE.U32 R2, R5, 0x4, R2 ;  /* 0x0000000405027825 */ /* 0x001fca00078e0002 */
[----:B------:R0:W-:Y:S02]  /*1df90*/  STG.E desc[UR36][R2.64], RZ ;  /* 0x000000ff02007986 */ /* 0x0001e4000c101924 */
.L_x_9908:
[----:B------:R-:W-:-:S13]  /*1dfa0*/  ISETP.GE.AND P0, PT, R18, R74, PT ;  /* 0x0000004a1200720c */ /* 0x000fda0003f06270 */
[----:B------:R-:W-:Y:S05]  /*1dfb0*/  @P0 BRA `(.L_x_9910) ;  /* 0x0000000000300947 */ /* 0x000fea0003800000 */
[----:B0-----:R-:W0:Y:S01]  /*1dfc0*/  LDC.64 R2, c[0x0][0x3c8] ;  /* 0x0000f200ff027b82 */ /* 0x001e220000000a00 */
[----:B------:R-:W-:Y:S01]  /*1dfd0*/  IMAD.IADD R5, R75, 0x1, R18 ;  /* 0x000000014b057824 */ /* 0x000fe200078e0212 */
[----:B------:R-:W-:-:S03]  /*1dfe0*/  IADD3 R18, PT, PT, R18, 0x80, RZ ;  /* 0x0000008012127810 */ /* 0x000fc60007ffe0ff */
[----:B0-----:R-:W-:-:S05]  /*1dff0*/  IMAD.WIDE.U32 R2, R5, 0x4, R2 ;  /* 0x0000000405027825 */ /* 0x001fca00078e0002 */
[----:B------:R1:W-:Y:S02]  /*1e000*/  STG.E desc[UR36][R2.64], RZ ;  /* 0x000000ff02007986 */ /* 0x0003e4000c101924 */
.L_x_9909:
[----:B------:R-:W-:-:S13]  /*1e010*/  ISETP.GE.AND P0, PT, R18, R74, PT ;  /* 0x0000004a1200720c */ /* 0x000fda0003f06270 */
[----:B------:R-:W-:Y:S05]  /*1e020*/  @P0 BRA `(.L_x_9911) ;  /* 0x0000000000300947 */ /* 0x000fea0003800000 */
[----:B01----:R-:W0:Y:S01]  /*1e030*/  LDC.64 R2, c[0x0][0x3c8] ;  /* 0x0000f200ff027b82 */ /* 0x003e220000000a00 */
[----:B------:R-:W-:Y:S01]  /*1e040*/  IMAD.IADD R5, R75, 0x1, R18 ;  /* 0x000000014b057824 */ /* 0x000fe200078e0212 */
[----:B------:R-:W-:-:S03]  /*1e050*/  IADD3 R18, PT, PT, R18, 0x80, RZ ;  /* 0x0000008012127810 */ /* 0x000fc60007ffe0ff */
[----:B0-----:R-:W-:-:S05]  /*1e060*/  IMAD.WIDE.U32 R2, R5, 0x4, R2 ;  /* 0x0000000405027825 */ /* 0x001fca00078e0002 */
[----:B------:R1:W-:Y:S02]  /*1e070*/  STG.E desc[UR36][R2.64], RZ ;  /* 0x000000ff02007986 */ /* 0x0003e4000c101924 */
.L_x_9910:
[----:B------:R-:W-:-:S13]  /*1e080*/  ISETP.GE.AND P0, PT, R18, R74, PT ;  /* 0x0000004a1200720c */ /* 0x000fda0003f06270 */
[----:B------:R-:W-:Y:S05]  /*1e090*/  @P0 BRA `(.L_x_9912) ;  /* 0x0000000000340947 */ /* 0x000fea0003800000 */
[----:B01----:R-:W0:Y:S01]  /*1e0a0*/  LDC.64 R2, c[0x0][0x3c8] ;  /* 0x0000f200ff027b82 */ /* 0x003e220000000a00 */
[----:B------:R-:W-:Y:S01]  /*1e0b0*/  IMAD.IADD R5, R75, 0x1, R18 ;  /* 0x000000014b057824 */ /* 0x000fe200078e0212 */
[----:B------:R-:W-:-:S03]  /*1e0c0*/  IADD3 R18, PT, PT, R18, 0x80, RZ ;  /* 0x0000008012127810 */ /* 0x000fc60007ffe0ff */
[----:B0-----:R-:W-:-:S05]  /*1e0d0*/  IMAD.WIDE.U32 R2, R5, 0x4, R2 ;  /* 0x0000000405027825 */ /* 0x001fca00078e0002 */
[----:B------:R2:W-:Y:S02]  /*1e0e0*/  STG.E desc[UR36][R2.64], RZ ;  /* 0x000000ff02007986 */ /* 0x0005e4000c101924 */
.L_x_9911:
[----:B------:R-:W-:-:S13]  /*1e0f0*/  ISETP.GE.AND P0, PT, R18, R74, PT ;  /* 0x0000004a1200720c */ /* 0x000fda0003f06270 */
[----:B------:R-:W-:Y:S05]  /*1e100*/  @P0 BREAK.RELIABLE B1 ;  /* 0x0000000000010942 */ /* 0x000fea0003800100 */
[----:B------:R-:W-:Y:S05]  /*1e110*/  @P0 BRA `(.L_x_9913) ;  /* 0x0000000000300947 */ /* 0x000fea0003800000 */
[----:B012---:R-:W0:Y:S01]  /*1e120*/  LDC.64 R2, c[0x0][0x3c8] ;  /* 0x0000f200ff027b82 */ /* 0x007e220000000a00 */
[----:B------:R-:W-:Y:S01]  /*1e130*/  IMAD.IADD R5, R75, 0x1, R18 ;  /* 0x000000014b057824 */ /* 0x000fe200078e0212 */
[----:B------:R-:W-:-:S03]  /*1e140*/  IADD3 R18, PT, PT, R18, 0x80, RZ ;  /* 0x0000008012127810 */ /* 0x000fc60007ffe0ff */
[----:B0-----:R-:W-:-:S05]  /*1e150*/  IMAD.WIDE.U32 R2, R5, 0x4, R2 ;  /* 0x0000000405027825 */ /* 0x001fca00078e0002 */
[----:B------:R2:W-:Y:S02]  /*1e160*/  STG.E desc[UR36][R2.64], RZ ;  /* 0x000000ff02007986 */ /* 0x0005e4000c101924 */
.L_x_9912:
[----:B------:R-:W-:Y:S05]  /*1e170*/  BSYNC.RELIABLE B1 ;  /* 0x0000000000017941 */ /* 0x000fea0003800100 */
.L_x_9907:
[----:B------:R-:W-:-:S13]  /*1e180*/  ISETP.GE.AND P0, PT, R18, R74, PT ;  /* 0x0000004a1200720c */ /* 0x000fda0003f06270 */
[----:B012---:R-:W0:Y:S01]  /*1e190*/  @!P0 LDC.64 R2, c[0x0][0x3c8] ;  /* 0x0000f200ff028b82 */ /* 0x007e220000000a00 */
[----:B------:R-:W-:Y:S01]  /*1e1a0*/  @!P0 IMAD.IADD R5, R75, 0x1, R18 ;  /* 0x000000014b058824 */ /* 0x000fe200078e0212 */
[----:B------:R-:W-:-:S03]  /*1e1b0*/  @!P0 IADD3 R18, PT, PT, R18, 0x80, RZ ;  /* 0x0000008012128810 */ /* 0x000fc60007ffe0ff */
[----:B0-----:R-:W-:-:S05]  /*1e1c0*/  @!P0 IMAD.WIDE.U32 R2, R5, 0x4, R2 ;  /* 0x0000000405028825 */ /* 0x001fca00078e0002 */
[----:B------:R3:W-:Y:S02]  /*1e1d0*/  @!P0 STG.E desc[UR36][R2.64], RZ ;  /* 0x000000ff02008986 */ /* 0x0007e4000c101924 */
.L_x_9913:
[----:B------:R-:W-:Y:S05]  /*1e1e0*/  BSYNC.RECONVERGENT B0 ;  /* 0x0000000000007941 */ /* 0x000fea0003800200 */
.L_x_9906:
[----:B------:R-:W-:-:S13]  /*1e1f0*/  ISETP.GE.AND P0, PT, R18, R74, PT ;  /* 0x0000004a1200720c */ /* 0x000fda0003f06270 */
[----:B------:R-:W-:Y:S05]  /*1e200*/  @P0 EXIT ;  /* 0x000000000000094d */ /* 0x000fea0003800000 */
[----:B0123--:R-:W0:Y:S01]  /*1e210*/  LDC.64 R2, c[0x0][0x3c8] ;  /* 0x0000f200ff027b82 */ /* 0x00fe220000000a00 */
[----:B------:R-:W-:-:S04]  /*1e220*/  IMAD.IADD R75, R75, 0x1, R18 ;  /* 0x000000014b4b7824 */ /* 0x000fc800078e0212 */
[----:B0-----:R-:W-:-:S05]  /*1e230*/  IMAD.WIDE.U32 R2, R75, 0x4, R2 ;  /* 0x000000044b027825 */ /* 0x001fca00078e0002 */
[----:B------:R-:W-:Y:S01]  /*1e240*/  STG.E desc[UR36][R2.64], RZ ;  /* 0x000000ff02007986 */ /* 0x000fe2000c101924 */
[----:B------:R-:W-:Y:S05]  /*1e250*/  EXIT ;  /* 0x000000000000794d */ /* 0x000fea0003800000 */
.L_x_9409:
        /* <DEDUP_REMOVED lines=12> */
[----:B------:R-:W4:Y:S03]  /*1e320*/  LDG.E.128 R60, desc[UR36][R2.64] ;  /* 0x00000024023c7981 */ /* 0x000f26000c1e1d00 */
[C---:B--2---:R-:W-:Y:S01]  /*1e330*/  IMAD.WIDE.U32 R6, R75.reuse, 0x4, R6 ;  /* 0x000000044b067825 */ /* 0x044fe200078e0006 */
[----:B------:R-:W-:Y:S01]  /*1e340*/  UIADD3 UR4, UPT, UPT, UR4, -0x1, URZ ;  /* 0xffffffff04047890 */ /* 0x000fe2000fffe0ff */
[----:B------:R1:W5:Y:S02]  /*1e350*/  LDG.E.128 R68, desc[UR36][R2.64+0x800] ;  /* 0x0008002402447981 */ /* 0x000364000c1e1d00 */
[----:B---3--:R-:W-:-:S04]  /*1e360*/  IMAD.WIDE.U32 R8, R75, 0x4, R8 ;  /* 0x000000044b087825 */ /* 0x008fc800078e0008 */
[----:B0-----:R-:W-:-:S04]  /*1e370*/  IMAD.WIDE.U32 R10, R75, 0x4, R10 ;  /* 0x000000044b0a7825 */ /* 0x001fc800078e000a */
[----:B------:R-:W-:-:S04]  /*1e380*/  IMAD.WIDE.U32 R4, R72, 0x10, R4 ;  /* 0x0000001048047825 */ /* 0x000fc800078e0004 */
[C---:B------:R-:W-:Y:S01]  /*1e390*/  IMAD.WIDE.U32 R6, R72.reuse, 0x10, R6 ;  /* 0x0000001048067825 */ /* 0x040fe200078e0006 */
        /* <DEDUP_REMOVED lines=9> */
[----:B------:R0:W5:Y:S01]  /*1e430*/  LDG.E.128 R40, desc[UR36][R10.64+0x800] ;  /* 0x000800240a287981 */ /* 0x000162000c1e1d00 */
[----:B------:R-:W-:-:S02]  /*1e440*/  UISETP.GT.U32.AND UP1, UPT, UR6, URZ, UPT ;  /* 0x000000ff0600728c */ /* 0x000fc4000bf24070 */
[----:B------:R-:W-:-:S04]  /*1e450*/  UISETP.GT.AND UP0, UPT, UR4, -0x1, UPT ;  /* 0xffffffff0400788c */ /* 0x000fc8000bf04270 */
[----:B------:R-:W-:Y:S01]  /*1e460*/  UISETP.GT.AND.EX UP0, UPT, UR7, URZ, UP0, UP1 ;  /* 0x000000ff0700728c */ /* 0x000fe20008704310 */
[----:B-1----:R-:W-:Y:S01]  /*1e470*/  MOV R2, UR4 ;  /* 0x0000000400027c02 */ /* 0x002fe20008000f00 */
[----:B------:R-:W-:Y:S02]  /*1e480*/  BSSY.RECONVERGENT B6, `(.L_x_9914) ;  /* 0x0000014000067945 */ /* 0x000fe40003800200 */
[----:B------:R-:W-:Y:S01]  /*1e490*/  UP2UR UR38, UPR, URZ, 0x1 ;  /* 0x00000001ff267883 */ /* 0x000fe20008000000 */
[----:B----4-:R-:W-:-:S13]  /*1e4a0*/  ISETP.NE.AND P0, PT, R60, UR5, PT ;  /* 0x000000053c007c0c */ /* 0x010fda000bf05270 */
[----:B0-----:R-:W-:Y:S05]  /*1e4b0*/  @!P0 BRA `(.L_x_9915) ;  /* 0x0000000000408947 */ /* 0x001fea0003800000 */
        /* <DEDUP_REMOVED lines=16> */
.L_x_9915:
[----:B------:R-:W-:Y:S05]  /*1e5c0*/  BSYNC.RECONVERGENT B6 ;  /* 0x0000000000067941 */ /* 0x000fea0003800200 */
.L_x_9914:
        /* <DEDUP_REMOVED lines=20> */
.L_x_9917:
[----:B------:R-:W-:Y:S05]  /*1e710*/  BSYNC.RECONVERGENT B6 ;  /* 0x0000000000067941 */ /* 0x000fea0003800200 */
.L_x_9916:
        /* <DEDUP_REMOVED lines=23> */
.L_x_9919:
[----:B------:R-:W-:Y:S05]  /*1e890*/  BSYNC.RECONVERGENT B6 ;  /* 0x0000000000067941 */ /* 0x000fea0003800200 */
.L_x_9918:
[----:B------:R-:W0:Y:S01]  /*1e8a0*/  LDC R10, c[0x0][0x3a0] ;  /* 0x0000e800ff0a7b82 */ /* 0x000e220000000800 */
[----:B------:R-:W1:Y:S01]  /*1e8b0*/  LDCU.64 UR4, c[0x0][0x398] ;  /* 0x00007300ff0477ac */ /* 0x000e620008000a00 */
[----:B------:R-:W-:Y:S01]  /*1e8c0*/  SHF.R.S32.HI R0, RZ, 0x1f, R32 ;  /* 0x0000001fff007819 */ /* 0x000fe20000011420 */
[----:B------:R-:W-:Y:S02]  /*1e8d0*/  HFMA2 R24, -RZ, RZ, 0, 0 ;  /* 0x00000000ff187431 */ /* 0x000fe400000001ff */
[----:B------:R-:W-:Y:S01]  /*1e8e0*/  IMAD.MOV.U32 R15, RZ, RZ, RZ ;  /* 0x000000ffff0f7224 */ /* 0x000fe200078e00ff */
[----:B------:R-:W-:Y:S01]  /*1e8f0*/  UISETP.NE.AND UP0, UPT, UR38, URZ, UPT ;  /* 0x000000ff2600728c */ /* 0x000fe2000bf05270 */
[----:B-1----:R-:W-:Y:S02]  /*1e900*/  IMAD R3, R0, UR4, RZ ;  /* 0x0000000400037c24 */ /* 0x002fe4000f8e02ff */
[----:B------:R-:W-:Y:S01]  /*1e910*/  IMAD.WIDE.U32 R4, R32, UR4, RZ ;  /* 0x0000000420047c25 */ /* 0x000fe2000f8e00ff */
[----:B0-----:R-:W-:-:S03]  /*1e920*/  LOP3.LUT R60, R10, 0x3, RZ, 0xc0, !PT ;  /* 0x000000030a3c7812 */ /* 0x001fc600078ec0ff */
[----:B------:R-:W-:Y:S01]  /*1e930*/  IMAD R3, R32, UR5, R3 ;  /* 0x0000000520037c24 */ /* 0x000fe2000f8e0203 */
[----:B------:R-:W-:Y:S01]  /*1e940*/  LOP3.LUT R56, R10, 0x7, RZ, 0xc0, !PT ;  /* 0x000000070a387812 */ /* 0x000fe200078ec0ff */
[----:B------:R-:W-:Y:S01]  /*1e950*/  VIADD R51, R60, 0xffffffff ;  /* 0xffffffff3c337836 */ /* 0x000fe20000000000 */
        /* <DEDUP_REMOVED lines=14> */
.L_x_9947:
        /* <DEDUP_REMOVED lines=28> */
.L_x_9924:
[----:B------:R-:W-:Y:S01]  /*1ec00*/  MOV R16, R14 ;  /* 0x0000000e00107202 */ /* 0x000fe20000000f00 */
[----:B------:R-:W-:Y:S01]  /*1ec10*/  IMAD.MOV.U32 R4, RZ, RZ, R18 ;  /* 0x000000ffff047224 */ /* 0x000fe200078e0012 */
[----:B------:R-:W-:Y:S02]  /*1ec20*/  MOV R3, R19 ;  /* 0x0000001300037202 */ /* 0x000fe40000000f00 */
[----:B------:R-:W-:-:S07]  /*1ec30*/  MOV R0, 0x1ec50 ;  /* 0x0001ec5000007802 */ /* 0x000fce0000000f00 */
[----:B------:R-:W-:Y:S05]  /*1ec40*/  CALL.REL.NOINC `($__internal_24_$__cuda_sm20_div_s64) ;  /* 0x000001c8006c7944 */ /* 0x000fea0003c00000 */
[----:B------:R-:W-:Y:S01]  /*1ec50*/  IMAD.MOV.U32 R20, RZ, RZ, R4 ;  /* 0x000000ffff147224 */ /* 0x000fe200078e0004 */
[----:B------:R-:W-:-:S07]  /*1ec60*/  MOV R21, R3 ;  /* 0x0000000300157202 */ /* 0x000fce0000000f00 */
.L_x_9925:
[----:B------:R-:W-:Y:S05]  /*1ec70*/  BSYNC.RECONVERGENT B1 ;  /* 0x0000000000017941 */ /* 0x000fea0003800200 */
.L_x_9923:
        /* <DEDUP_REMOVED lines=44> */
.L_x_9927:
        /* <DEDUP_REMOVED lines=8> */
.L_x_9928:
[----:B------:R-:W-:Y:S05]  /*1efc0*/  BSYNC.RECONVERGENT B1 ;  /* 0x0000000000017941 */ /* 0x000fea0003800200 */
.L_x_9926:
        /* <DEDUP_REMOVED lines=44> */
.L_x_9930:
        /* <DEDUP_REMOVED lines=8> */
.L_x_9931:
[----:B------:R-:W-:Y:S05]  /*1f310*/  BSYNC.RECONVERGENT B1 ;  /* 0x0000000000017941 */ /* 0x000fea0003800200 */
.L_x_9929:
        /* <DEDUP_REMOVED lines=44> */
.L_x_9933:
        /* <DEDUP_REMOVED lines=8> */
.L_x_9934:
[----:B------:R-:W-:Y:S05]  /*1f660*/  BSYNC.RECONVERGENT B1 ;  /* 0x0000000000017941 */ /* 0x000fea0003800200 */
.L_x_9932:
        /* <DEDUP_REMOVED lines=44> */
.L_x_9936:
        /* <DEDUP_REMOVED lines=8> */
.L_x_9937:
[----:B------:R-:W-:Y:S05]  /*1f9b0*/  BSYNC.RECONVERGENT B1 ;  /* 0x0000000000017941 */ /* 0x000fea0003800200 */
.L_x_9935:
        /* <DEDUP_REMOVED lines=44> */
.L_x_9939:
        /* <DEDUP_REMOVED lines=8> */
.L_x_9940:
[----:B------:R-:W-:Y:S05]  /*1fd00*/  BSYNC.RECONVERGENT B1 ;  /* 0x0000000000017941 */ /* 0x000fea0003800200 */
.L_x_9938:
        /* <DEDUP_REMOVED lines=44> */
.L_x_9942:
        /* <DEDUP_REMOVED lines=8> */
.L_x_9943:
[----:B------:R-:W-:Y:S05]  /*20050*/  BSYNC.RECONVERGENT B1 ;  /* 0x0000000000017941 */ /* 0x000fea0003800200 */
.L_x_9941:
        /* <DEDUP_REMOVED lines=44> */
.L_x_9945:
        /* <DEDUP_REMOVED lines=8> */
.L_x_9946:
[----:B------:R-:W-:Y:S05]  /*203a0*/  BSYNC.RECONVERGENT B1 ;  /* 0x0000000000017941 */ /* 0x000fea0003800200 */
.L_x_9944:
        /* <DEDUP_REMOVED lines=23> */
.L_x_9922:
[----:B------:R-:W-:-:S07]  /*20520*/  IADD3 R32, PT, PT, R10, 0x3, RZ ;  /* 0x000000030a207810 */ /* 0x000fce0007ffe0ff */
.L_x_9921:
        /* <DEDUP_REMOVED lines=31> */
.L_x_9950:
[----:B------:R-:W-:Y:S01]  /*20720*/  IMAD.MOV.U32 R16, RZ, RZ, R14 ;  /* 0x000000ffff107224 */ /* 0x000fe200078e000e */
[----:B------:R-:W-:Y:S01]  /*20730*/  MOV R4, R20 ;  /* 0x0000001400047202 */ /* 0x000fe20000000f00 */
[----:B------:R-:W-:Y:S01]  /*20740*/  IMAD.MOV.U32 R3, RZ, RZ, R21 ;  /* 0x000000ffff037224 */ /* 0x000fe200078e0015 */
[----:B------:R-:W-:-:S07]  /*20750*/  MOV R0, 0x20770 ;  /* 0x0002077000007802 */ /* 0x000fce0000000f00 */
[----:B------:R-:W-:Y:S05]  /*20760*/  CALL.REL.NOINC `($__internal_24_$__cuda_sm20_div_s64) ;  /* 0x000001ac00a47944 */ /* 0x000fea0003c00000 */
[----:B------:R-:W-:Y:S01]  /*20770*/  MOV R18, R4 ;  /* 0x0000000400127202 */ /* 0x000fe20000000f00 */
[----:B------:R-:W-:-:S07]  /*20780*/  IMAD.MOV.U32 R19, RZ, RZ, R3 ;  /* 0x000000ffff137224 */ /* 0x000fce00078e0003 */
.L_x_9951:
[----:B------:R-:W-:Y:S05]  /*20790*/  BSYNC.RECONVERGENT B0 ;  /* 0x0000000000007941 */ /* 0x000fea0003800200 */
.L_x_9949:
        /* <DEDUP_REMOVED lines=44> */
.L_x_9953:
        /* <DEDUP_REMOVED lines=8> */
.L_x_9954:
[----:B------:R-:W-:Y:S05]  /*20ae0*/  BSYNC.RECONVERGENT B0 ;  /* 0x0000000000007941 */ /* 0x000fea0003800200 */
.L_x_9952:
        /* <DEDUP_REMOVED lines=44> */
.L_x_9956:
        /* <DEDUP_REMOVED lines=8> */
.L_x_9957:
[----:B------:R-:W-:Y:S05]  /*20e30*/  BSYNC.RECONVERGENT B0 ;  /* 0x0000000000007941 */ /* 0x000fea0003800200 */
.L_x_9955:
        /* <DEDUP_REMOVED lines=44> */
.L_x_9959:
        /* <DEDUP_REMOVED lines=8> */
.L_x_9960:
[----:B------:R-:W-:Y:S05]  /*21180*/  BSYNC.RECONVERGENT B0 ;  /* 0x0000000000007941 */ /* 0x000fea0003800200 */
.L_x_9958:
        /* <DEDUP_REMOVED lines=18> */
.L_x_9948:
        /* <DEDUP_REMOVED lines=31> */
.L_x_9963:
[----:B------:R-:W-:Y:S01]  /*214a0*/  IMAD.MOV.U32 R16, RZ, RZ, R14 ;  /* 0x000000ffff107224 */ /* 0x000fe200078e000e */
[----:B------:R-:W-:Y:S01]  /*214b0*/  MOV R4, R20 ;  /* 0x0000001400047202 */ /* 0x000fe20000000f00 */
[----:B------:R-:W-:Y:S01]  /*214c0*/  IMAD.MOV.U32 R3, RZ, RZ, R21 ;  /* 0x000000ffff037224 */ /* 0x000fe200078e0015 */
[----:B------:R-:W-:-:S07]  /*214d0*/  MOV R0, 0x214f0 ;  /* 0x000214f000007802 */ /* 0x000fce0000000f00 */
[----:B------:R-:W-:Y:S05]  /*214e0*/  CALL.REL.NOINC `($__internal_24_$__cuda_sm20_div_s64) ;  /* 0x000001a000447944 */ /* 0x000fea0003c00000 */
[----:B------:R-:W-:Y:S01]  /*214f0*/  MOV R10, R4 ;  /* 0x00000004000a7202 */ /* 0x000fe20000000f00 */
[----:B------:R-:W-:-:S07]  /*21500*/  IMAD.MOV.U32 R11, RZ, RZ, R3 ;  /* 0x000000ffff0b7224 */ /* 0x000fce00078e0003 */
.L_x_9964:
[----:B------:R-:W-:Y:S05]  /*21510*/  BSYNC.RECONVERGENT B0 ;  /* 0x0000000000007941 */ /* 0x000fea0003800200 */
.L_x_9962:
        /* <DEDUP_REMOVED lines=44> */
.L_x_9966:
        /* <DEDUP_REMOVED lines=8> */
.L_x_9967:
[----:B------:R-:W-:Y:S05]  /*21860*/  BSYNC.RECONVERGENT B0 ;  /* 0x0000000000007941 */ /* 0x000fea0003800200 */
.L_x_9965:
        /* <DEDUP_REMOVED lines=18> */
.L_x_9961:
        /* <DEDUP_REMOVED lines=31> */
.L_x_9969:
        /* <DEDUP_REMOVED lines=8> */
.L_x_9970:
[----:B------:R-:W-:Y:S05]  /*21c00*/  BSYNC.RECONVERGENT B0 ;  /* 0x0000000000007941 */ /* 0x000fea0003800200 */
.L_x_9968:
        /* <DEDUP_REMOVED lines=10> */
.L_x_9920:
        /* <DEDUP_REMOVED lines=12> */
.L_x_9975:
        /* <DEDUP_REMOVED lines=21> */
.L_x_9974:
[----:B------:R-:W-:Y:S05]  /*21ec0*/  BSYNC.RECONVERGENT B7 ;  /* 0x0000000000077941 */ /* 0x000fea0003800200 */
.L_x_9973:
[----:B------:R-:W-:-:S05]  /*21ed0*/  IADD3 R16, P0, PT, R16, 0x4, RZ ;  /* 0x0000000410107810 */ /* 0x000fca0007f1e0ff */
[----:B------:R-:W-:Y:S01]  /*21ee0*/  IMAD.X R17, RZ, RZ, R17, P0 ;  /* 0x000000ffff117224 */ /* 0x000fe200000e0611 */
[----:B------:R-:W-:-:S04]  /*21ef0*/  ISETP.GE.U32.AND P0, PT, R16, R18, PT ;  /* 0x000000121000720c */ /* 0x000fc80003f06070 */
[----:B------:R-:W-:-:S13]  /*21f00*/  ISETP.GE.U32.AND.EX P0, PT, R17, R19, PT, P0 ;  /* 0x000000131100720c */ /* 0x000fda0003f06100 */
[----:B------:R-:W-:Y:S05]  /*21f10*/  @!P0 BRA `(.L_x_9975) ;  /* 0xfffffffc00948947 */ /* 0x000fea000383ffff */
.L_x_9972:
[----:B------:R-:W-:Y:S05]  /*21f20*/  BSYNC.RECONVERGENT B6 ;  /* 0x0000000000067941 */ /* 0x000fea0003800200 */
.L_x_9971:
        /* <DEDUP_REMOVED lines=20> */
.L_x_9977:
[----:B------:R-:W-:Y:S05]  /*22070*/  BSYNC.RECONVERGENT B6 ;  /* 0x0000000000067941 */ /* 0x000fea0003800200 */
.L_x_9976:
        /* <DEDUP_REMOVED lines=20> */
.L_x_9979:
[----:B------:R-:W-:Y:S05]  /*221c0*/  BSYNC.RECONVERGENT B6 ;  /* 0x0000000000067941 */ /* 0x000fea0003800200 */
.L_x_9978:
        /* <DEDUP_REMOVED lines=23> */
.L_x_9981:
[----:B------:R-:W-:Y:S05]  /*22340*/  BSYNC.RECONVERGENT B6 ;  /* 0x0000000000067941 */ /* 0x000fea0003800200 */
.L_x_9980:
        /* <DEDUP_REMOVED lines=25> */
.L_x_10009:
        /* <DEDUP_REMOVED lines=28> */
.L_x_9986:
[----:B------:R-:W-:Y:S01]  /*226a0*/  MOV R16, R14 ;  /* 0x0000000e00107202 */ /* 0x000fe20000000f00 */
[----:B------:R-:W-:Y:S01]  /*226b0*/  IMAD.MOV.U32 R4, RZ, RZ, R18 ;  /* 0x000000ffff047224 */ /* 0x000fe200078e0012 */
[----:B------:R-:W-:Y:S02]  /*226c0*/  MOV R3, R19 ;  /* 0x0000001300037202 */ /* 0x000fe40000000f00 */
[----:B------:R-:W-:-:S07]  /*226d0*/  MOV R0, 0x226f0 ;  /* 0x000226f000007802 */ /* 0x000fce0000000f00 */
[----:B------:R-:W-:Y:S05]  /*226e0*/  CALL.REL.NOINC `($__internal_24_$__cuda_sm20_div_s64) ;  /* 0x0000018c00c47944 */ /* 0x000fea0003c00000 */
[----:B------:R-:W-:Y:S01]  /*226f0*/  IMAD.MOV.U32 R20, RZ, RZ, R4 ;  /* 0x000000ffff147224 */ /* 0x000fe200078e0004 */
[----:B------:R-:W-:-:S07]  /*22700*/  MOV R21, R3 ;  /* 0x0000000300157202 */ /* 0x000fce0000000f00 */
.L_x_9987:
[----:B------:R-:W-:Y:S05]  /*22710*/  BSYNC.RECONVERGENT B1 ;  /* 0x0000000000017941 */ /* 0x000fea0003800200 */
.L_x_9985:
        /* <DEDUP_REMOVED lines=44> */
.L_x_9989:
        /* <DEDUP_REMOVED lines=8> */
.L_x_9990:
[----:B------:R-:W-:Y:S05]  /*22a60*/  BSYNC.RECONVERGENT B1 ;  /* 0x0000000000017941 */ /* 0x000fea0003800200 */
.L_x_9988:
        /* <DEDUP_REMOVED lines=44> */
.L_x_9992:
        /* <DEDUP_REMOVED lines=8> */
.L_x_9993:
[----:B------:R-:W-:Y:S05]  /*22db0*/  BSYNC.RECONVERGENT B1 ;  /* 0x0000000000017941 */ /* 0x000fea0003800200 */
.L_x_9991:
        /* <DEDUP_REMOVED lines=44> */
.L_x_9995:
        /* <DEDUP_REMOVED lines=8> */
.L_x_9996:
[----:B------:R-:W-:Y:S05]  /*23100*/  BSYNC.RECONVERGENT B1 ;  /* 0x0000000000017941 */ /* 0x000fea0003800200 */
.L_x_9994:
        /* <DEDUP_REMOVED lines=44> */
.L_x_9998:
        /* <DEDUP_REMOVED lines=8> */
.L_x_9999:
[----:B------:R-:W-:Y:S05]  /*23450*/  BSYNC.RECONVERGENT B1 ;  /* 0x0000000000017941 */ /* 0x000fea0003800200 */
.L_x_9997:
        /* <DEDUP_REMOVED lines=44> */
.L_x_10001:
        /* <DEDUP_REMOVED lines=8> */
.L_x_10002:
[----:B------:R-:W-:Y:S05]  /*237a0*/  BSYNC.RECONVERGENT B1 ;  /* 0x0000000000017941 */ /* 0x000fea0003800200 */
.L_x_10000:
        /* <DEDUP_REMOVED lines=44> */
.L_x_10004:
        /* <DEDUP_REMOVED lines=8> */
.L_x_10005:
[----:B------:R-:W-:Y:S05]  /*23af0*/  BSYNC.RECONVERGENT B1 ;  /* 0x0000000000017941 */ /* 0x000fea0003800200 */
.L_x_10003:
        /* <DEDUP_REMOVED lines=44> */
.L_x_10007:
        /* <DEDUP_REMOVED lines=8> */
.L_x_10008:
[----:B------:R-:W-:Y:S05]  /*23e40*/  BSYNC.RECONVERGENT B1 ;  /* 0x0000000000017941 */ /* 0x000fea0003800200 */
.L_x_10006:
        /* <DEDUP_REMOVED lines=23> */
.L_x_9984:
[----:B------:R-:W-:-:S07]  /*23fc0*/  IADD3 R28, PT, PT, R10, 0x3, RZ ;  /* 0x000000030a1c7810 */ /* 0x000fce0007ffe0ff */
.L_x_9983:
        /* <DEDUP_REMOVED lines=31> */
.L_x_10012:
[----:B------:R-:W-:Y:S01]  /*241c0*/  IMAD.MOV.U32 R16, RZ, RZ, R14 ;  /* 0x000000ffff107224 */ /* 0x000fe200078e000e */
[----:B------:R-:W-:Y:S01]  /*241d0*/  MOV R4, R20 ;  /* 0x0000001400047202 */ /* 0x000fe20000000f00 */
[----:B------:R-:W-:Y:S01]  /*241e0*/  IMAD.MOV.U32 R3, RZ, RZ, R21 ;  /* 0x000000ffff037224 */ /* 0x000fe200078e0015 */
[----:B------:R-:W-:-:S07]  /*241f0*/  MOV R0, 0x24210 ;  /* 0x0002421000007802 */ /* 0x000fce0000000f00 */
[----:B------:R-:W-:Y:S05]  /*24200*/  CALL.REL.NOINC `($__internal_24_$__cuda_sm20_div_s64) ;  /* 0x0000017000fc7944 */ /* 0x000fea0003c00000 */
[----:B------:R-:W-:Y:S01]  /*24210*/  MOV R18, R4 ;  /* 0x0000000400127202 */ /* 0x000fe20000000f00 */
[----:B------:R-:W-:-:S07]  /*24220*/  IMAD.MOV.U32 R19, RZ, RZ, R3 ;  /* 0x000000ffff137224 */ /* 0x000fce00078e0003 */
.L_x_10013:
[----:B------:R-:W-:Y:S05]  /*24230*/  BSYNC.RECONVERGENT B0 ;  /* 0x0000000000007941 */ /* 0x000fea0003800200 */
.L_x_10011:
        /* <DEDUP_REMOVED lines=44> */
.L_x_10015:
        /* <DEDUP_REMOVED lines=8> */
.L_x_10016:
[----:B------:R-:W-:Y:S05]  /*24580*/  BSYNC.RECONVERGENT B0 ;  /* 0x0000000000007941 */ /* 0x000fea0003800200 */
.L_x_10014:
        /* <DEDUP_REMOVED lines=44> */
.L_x_10018:
        /* <DEDUP_REMOVED lines=8> */
.L_x_10019:
[----:B------:R-:W-:Y:S05]  /*248d0*/  BSYNC.RECONVERGENT B0 ;  /* 0x0000000000007941 */ /* 0x000fea0003800200 */
.L_x_10017:
        /* <DEDUP_REMOVED lines=44> */
.L_x_10021:
        /* <DEDUP_REMOVED lines=8> */
.L_x_10022:
[----:B------:R-:W-:Y:S05]  /*24c20*/  BSYNC.RECONVERGENT B0 ;  /* 0x0000000000007941 */ /* 0x000fea0003800200 */
.L_x_10020:
        /* <DEDUP_REMOVED lines=18> */
.L_x_10010:
        /* <DEDUP_REMOVED lines=31> */
.L_x_10025:
[----:B------:R-:W-:Y:S01]  /*24f40*/  IMAD.MOV.U32 R16, RZ, RZ, R14 ;  /* 0x000000ffff107224 */ /* 0x000fe200078e000e */
[----:B------:R-:W-:Y:S01]  /*24f50*/  MOV R4, R20 ;  /* 0x0000001400047202 */ /* 0x000fe20000000f00 */
[----:B------:R-:W-:Y:S01]  /*24f60*/  IMAD.MOV.U32 R3, RZ, RZ, R21 ;  /* 0x000000ffff037224 */ /* 0x000fe200078e0015 */
[----:B------:R-:W-:-:S07]  /*24f70*/  MOV R0, 0x24f90 ;  /* 0x00024f9000007802 */ /* 0x000fce0000000f00 */
[----:B------:R-:W-:Y:S05]  /*24f80*/  CALL.REL.NOINC `($__internal_24_$__cuda_sm20_div_s64) ;  /* 0x00000164009c7944 */ /* 0x000fea0003c00000 */
[----:B------:R-:W-:Y:S01]  /*24f90*/  MOV R10, R4 ;  /* 0x00000004000a7202 */ /* 0x000fe20000000f00 */
[----:B------:R-:W-:-:S07]  /*24fa0*/  IMAD.MOV.U32 R11, RZ, RZ, R3 ;  /* 0x000000ffff0b7224 */ /* 0x000fce00078e0003 */
.L_x_10026:
[----:B------:R-:W-:Y:S05]  /*24fb0*/  BSYNC.RECONVERGENT B0 ;  /* 0x0000000000007941 */ /* 0x000fea0003800200 */
.L_x_10024:
        /* <DEDUP_REMOVED lines=44> */
.L_x_10028:
        /* <DEDUP_REMOVED lines=8> */
.L_x_10029:
[----:B------:R-:W-:Y:S05]  /*25300*/  BSYNC.RECONVERGENT B0 ;  /* 0x0000000000007941 */ /* 0x000fea0003800200 */
.L_x_10027:
        /* <DEDUP_REMOVED lines=18> */
.L_x_10023:
        /* <DEDUP_REMOVED lines=31> */
.L_x_10031:
        /* <DEDUP_REMOVED lines=8> */
.L_x_10032:
[----:B------:R-:W-:Y:S05]  /*256a0*/  BSYNC.RECONVERGENT B0 ;  /* 0x0000000000007941 */ /* 0x000fea0003800200 */
.L_x_10030:
        /* <DEDUP_REMOVED lines=10> */
.L_x_9982:
        /* <DEDUP_REMOVED lines=12> */
.L_x_10037:
        /* <DEDUP_REMOVED lines=21> */
.L_x_10036:
[----:B------:R-:W-:Y:S05]  /*25960*/  BSYNC.RECONVERGENT B7 ;  /* 0x0000000000077941 */ /* 0x000fea0003800200 */
.L_x_10035:
[----:B------:R-:W-:-:S05]  /*25970*/  IADD3 R18, P0, PT, R18, 0x4, RZ ;  /* 0x0000000412127810 */ /* 0x000fca0007f1e0ff */
[----:B------:R-:W-:Y:S01]  /*25980*/  IMAD.X R19, RZ, RZ, R19, P0 ;  /* 0x000000ffff137224 */ /* 0x000fe200000e0613 */
[----:B------:R-:W-:-:S04]  /*25990*/  ISETP.GE.U32.AND P0, PT, R18, R16, PT ;  /* 0x000000101200720c */ /* 0x000fc80003f06070 */
[----:B------:R-:W-:-:S13]  /*259a0*/  ISETP.GE.U32.AND.EX P0, PT, R19, R17, PT, P0 ;  /* 0x000000111300720c */ /* 0x000fda0003f06100 */
[----:B------:R-:W-:Y:S05]  /*259b0*/  @!P0 BRA `(.L_x_10037) ;  /* 0xfffffffc00948947 */ /* 0x000fea000383ffff */
.L_x_10034:
[----:B------:R-:W-:Y:S05]  /*259c0*/  BSYNC.RECONVERGENT B6 ;  /* 0x0000000000067941 */ /* 0x000fea0003800200 */
.L_x_10033:
        /* <DEDUP_REMOVED lines=20> */
.L_x_10039:
[----:B------:R-:W-:Y:S05]  /*25b10*/  BSYNC.RECONVERGENT B6 ;  /* 0x0000000000067941 */ /* 0x000fea0003800200 */
.L_x_10038:
        /* <DEDUP_REMOVED lines=20> */
.L_x_10041:
[----:B------:R-:W-:Y:S05]  /*25c60*/  BSYNC.RECONVERGENT B6 ;  /* 0x0000000000067941 */ /* 0x000fea0003800200 */
.L_x_10040:
        /* <DEDUP_REMOVED lines=23> */
.L_x_10043:
[----:B------:R-:W-:Y:S05]  /*25de0*/  BSYNC.RECONVERGENT B6 ;  /* 0x0000000000067941 */ /* 0x000fea0003800200 */
.L_x_10042:
        /* <DEDUP_REMOVED lines=25> */
.L_x_10071:
        /* <DEDUP_REMOVED lines=28> */
.L_x_10048:
[----:B------:R-:W-:Y:S01]  /*26140*/  MOV R16, R14 ;  /* 0x0000000e00107202 */ /* 0x000fe20000000f00 */
[----:B------:R-:W-:Y:S01]  /*26150*/  IMAD.MOV.U32 R4, RZ, RZ, R18 ;  /* 0x000000ffff047224 */ /* 0x000fe200078e0012 */
[----:B------:R-:W-:Y:S02]  /*26160*/  MOV R3, R19 ;  /* 0x0000001300037202 */ /* 0x000fe40000000f00 */
[----:B------:R-:W-:-:S07]  /*26170*/  MOV R0, 0x26190 ;  /* 0x0002619000007802 */ /* 0x000fce0000000f00 */
[----:B------:R-:W-:Y:S05]  /*26180*/  CALL.REL.NOINC `($__internal_24_$__cuda_sm20_div_s64) ;  /* 0x00000154001c7944 */ /* 0x000fea0003c00000 */
[----:B------:R-:W-:Y:S01]  /*26190*/  IMAD.MOV.U32 R20, RZ, RZ, R4 ;  /* 0x000000ffff147224 */ /* 0x000fe200078e0004 */
[----:B------:R-:W-:-:S07]  /*261a0*/  MOV R21, R3 ;  /* 0x0000000300157202 */ /* 0x000fce0000000f00 */
.L_x_10049:
[----:B------:R-:W-:Y:S05]  /*261b0*/  BSYNC.RECONVERGENT B1 ;  /* 0x0000000000017941 */ /* 0x000fea0003800200 */
.L_x_10047:
        /* <DEDUP_REMOVED lines=44> */
.L_x_10051:
        /* <DEDUP_REMOVED lines=8> */
.L_x_10052:
[----:B------:R-:W-:Y:S05]  /*26500*/  BSYNC.RECONVERGENT B1 ;  /* 0x0000000000017941 */ /* 0x000fea0003800200 */
.L_x_10050:
        /* <DEDUP_REMOVED lines=44> */
.L_x_10054:
        /* <DEDUP_REMOVED lines=8> */
.L_x_10055:
[----:B------:R-:W-:Y:S05]  /*26850*/  BSYNC.RECONVERGENT B1 ;  /* 0x0000000000017941 */ /* 0x000fea0003800200 */
.L_x_10053:
        /* <DEDUP_REMOVED lines=44> */
.L_x_10057:
        /* <DEDUP_REMOVED lines=8> */
.L_x_10058:
[----:B------:R-:W-:Y:S05]  /*26ba0*/  BSYNC.RECONVERGENT B1 ;  /* 0x0000000000017941 */ /* 0x000fea0003800200 */
.L_x_10056:
        /* <DEDUP_REMOVED lines=44> */
.L_x_10060:
        /* <DEDUP_REMOVED lines=8> */
.L_x_10061:
[----:B------:R-:W-:Y:S05]  /*26ef0*/  BSYNC.RECONVERGENT B1 ;  /* 0x0000000000017941 */ /* 0x000fea0003800200 */
.L_x_10059:
        /* <DEDUP_REMOVED lines=44> */
.L_x_10063:
        /* <DEDUP_REMOVED lines=8> */
.L_x_10064:
[----:B------:R-:W-:Y:S05]  /*27240*/  BSYNC.RECONVERGENT B1 ;  /* 0x0000000000017941 */ /* 0x000fea0003800200 */
.L_x_10062:
        /* <DEDUP_REMOVED lines=45> */
.L_x_10066:
        /* <DEDUP_REMOVED lines=8> */
.L_x_10067:
[----:B------:R-:W-:Y:S05]  /*275a0*/  BSYNC.RECONVERGENT B1 ;  /* 0x0000000000017941 */ /* 0x000fea0003800200 */
.L_x_10065:
        /* <DEDUP_REMOVED lines=44> */
.L_x_10069:
        /* <DEDUP_REMOVED lines=8> */
.L_x_10070:
[----:B------:R-:W-:Y:S05]  /*278f0*/  BSYNC.RECONVERGENT B1 ;  /* 0x0000000000017941 */ /* 0x000fea0003800200 */
.L_x_10068:
        /* <DEDUP_REMOVED lines=23> */
.L_x_10046:
[----:B------:R-:W-:-:S07]  /*27a70*/  VIADD R28, R11, 0x3 ;  /* 0x000000030b1c7836 */ /* 0x000fce0000000000 */
.L_x_10045:
        /* <DEDUP_REMOVED lines=31> */
.L_x_10074:
[----:B------:R-:W-:Y:S01]  /*27c70*/  MOV R16, R14 ;  /* 0x0000000e00107202 */ /* 0x000fe20000000f00 */
[----:B------:R-:W-:Y:S01]  /*27c80*/  IMAD.MOV.U32 R4, RZ, RZ, R20 ;  /* 0x000000ffff047224 */ /* 0x000fe200078e0014 */
[----:B------:R-:W-:Y:S02]  /*27c90*/  MOV R3, R21 ;  /* 0x0000001500037202 */ /* 0x000fe40000000f00 */
[----:B------:R-:W-:-:S07]  /*27ca0*/  MOV R0, 0x27cc0 ;  /* 0x00027cc000007802 */ /* 0x000fce0000000f00 */
[----:B------:R-:W-:Y:S05]  /*27cb0*/  CALL.REL.NOINC `($__internal_24_$__cuda_sm20_div_s64) ;  /* 0x0000013800507944 */ /* 0x000fea0003c00000 */
[----:B------:R-:W-:Y:S01]  /*27cc0*/  IMAD.MOV.U32 R18, RZ, RZ, R4 ;  /* 0x000000ffff127224 */ /* 0x000fe200078e0004 */
[----:B------:R-:W-:-:S07]  /*27cd0*/  MOV R19, R3 ;  /* 0x0000000300137202 */ /* 0x000fce0000000f00 */
.L_x_10075:
[----:B------:R-:W-:Y:S05]  /*27ce0*/  BSYNC.RECONVERGENT B0 ;  /* 0x0000000000007941 */ /* 0x000fea0003800200 */
.L_x_10073:
        /* <DEDUP_REMOVED lines=44> */
.L_x_10077:
        /* <DEDUP_REMOVED lines=8> */
.L_x_10078:
[----:B------:R-:W-:Y:S05]  /*28030*/  BSYNC.RECONVERGENT B0 ;  /* 0x0000000000007941 */ /* 0x000fea0003800200 */
.L_x_10076:
        /* <DEDUP_REMOVED lines=44> */
.L_x_10080:
        /* <DEDUP_REMOVED lines=8> */
.L_x_10081:
[----:B------:R-:W-:Y:S05]  /*28380*/  BSYNC.RECONVERGENT B0 ;  /* 0x0000000000007941 */ /* 0x000fea0003800200 */
.L_x_10079:
        /* <DEDUP_REMOVED lines=44> */
.L_x_10083:
        /* <DEDUP_REMOVED lines=8> */
.L_x_10084:
[----:B------:R-:W-:Y:S05]  /*286d0*/  BSYNC.RECONVERGENT B0 ;  /* 0x0000000000007941 */ /* 0x000fea0003800200 */
.L_x_10082:
        /* <DEDUP_REMOVED lines=18> */
.L_x_10072:
        /* <DEDUP_REMOVED lines=31> */
.L_x_10087:
[----:B------:R-:W-:Y:S01]  /*289f0*/  MOV R16, R14 ;  /* 0x0000000e00107202 */ /* 0x000fe20000000f00 */
[----:B------:R-:W-:Y:S01]  /*28a00*/  IMAD.MOV.U32 R4, RZ, RZ, R20 ;  /* 0x000000ffff047224 */ /* 0x000fe200078e0014 */
[----:B------:R-:W-:Y:S02]  /*28a10*/  MOV R3, R21 ;  /* 0x0000001500037202 */ /* 0x000fe40000000f00 */
[----:B------:R-:W-:-:S07]  /*28a20*/  MOV R0, 0x28a40 ;  /* 0x00028a4000007802 */ /* 0x000fce0000000f00 */
[----:B------:R-:W-:Y:S05]  /*28a30*/  CALL.REL.NOINC `($__internal_24_$__cuda_sm20_div_s64) ;  /* 0x0000012800f07944 */ /* 0x000fea0003c00000 */
[----:B------:R-:W-:Y:S01]  /*28a40*/  IMAD.MOV.U32 R10, RZ, RZ, R4 ;  /* 0x000000ffff0a7224 */ /* 0x000fe200078e0004 */
[----:B------:R-:W-:-:S07]  /*28a50*/  MOV R11, R3 ;  /* 0x00000003000b7202 */ /* 0x000fce0000000f00 */
.L_x_10088:
[----:B------:R-:W-:Y:S05]  /*28a60*/  BSYNC.RECONVERGENT B0 ;  /* 0x0000000000007941 */ /* 0x000fea0003800200 */
.L_x_10086:
        /* <DEDUP_REMOVED lines=44> */
.L_x_10090:
        /* <DEDUP_REMOVED lines=8> */
.L_x_10091:
[----:B------:R-:W-:Y:S05]  /*28db0*/  BSYNC.RECONVERGENT B0 ;  /* 0x0000000000007941 */ /* 0x000fea0003800200 */
.L_x_10089:
        /* <DEDUP_REMOVED lines=18> */
.L_x_10085:
        /* <DEDUP_REMOVED lines=31> */
.L_x_10093:
        /* <DEDUP_REMOVED lines=8> */
.L_x_10094:
[----:B------:R-:W-:Y:S05]  /*29150*/  BSYNC.RECONVERGENT B0 ;  /* 0x0000000000007941 */ /* 0x000fea0003800200 */
.L_x_10092:
        /* <DEDUP_REMOVED lines=10> */
.L_x_10044:
        /* <DEDUP_REMOVED lines=12> */
.L_x_10099:
        /* <DEDUP_REMOVED lines=21> */
.L_x_10098:
[----:B------:R-:W-:Y:S05]  /*29410*/  BSYNC.RECONVERGENT B7 ;  /* 0x0000000000077941 */ /* 0x000fea0003800200 */
.L_x_10097:
[----:B------:R-:W-:-:S04]  /*29420*/  IADD3 R18, P0, PT, R18, 0x4, RZ ;  /* 0x0000000412127810 */ /* 0x000fc80007f1e0ff */
[----:B------:R-:W-:Y:S02]  /*29430*/  IADD3.X R19, PT, PT, RZ, R19, RZ, P0, !PT ;  /* 0x00000013ff137210 */ /* 0x000fe400007fe4ff */
[----:B------:R-:W-:-:S04]  /*29440*/  ISETP.GE.U32.AND P0, PT, R18, R16, PT ;  /* 0x000000101200720c */ /* 0x000fc80003f06070 */
[----:B------:R-:W-:-:S13]  /*29450*/  ISETP.GE.U32.AND.EX P0, PT, R19, R17, PT, P0 ;  /* 0x000000111300720c */ /* 0x000fda0003f06100 */
[----:B------:R-:W-:Y:S05]  /*29460*/  @!P0 BRA `(.L_x_10099) ;  /* 0xfffffffc00948947 */ /* 0x000fea000383ffff */
.L_x_10096:
[----:B------:R-:W-:Y:S05]  /*29470*/  BSYNC.RECONVERGENT B6 ;  /* 0x0000000000067941 */ /* 0x000fea0003800200 */
.L_x_10095:
        /* <DEDUP_REMOVED lines=20> */
.L_x_10101:
[----:B------:R-:W-:Y:S05]  /*295c0*/  BSYNC.RECONVERGENT B6 ;  /* 0x0000000000067941 */ /* 0x000fea0003800200 */
.L_x_10100:
        /* <DEDUP_REMOVED lines=20> */
.L_x_10103:
[----:B------:R-:W-:Y:S05]  /*29710*/  BSYNC.RECONVERGENT B6 ;  /* 0x0000000000067941 */ /* 0x000fea0003800200 */
.L_x_10102:
        /* <DEDUP_REMOVED lines=23> */
.L_x_10105:
[----:B------:R-:W-:Y:S05]  /*29890*/  BSYNC.RECONVERGENT B6 ;  /* 0x0000000000067941 */ /* 0x000fea0003800200 */
.L_x_10104:
[----:B------:R-:W0:Y:S01]  /*298a0*/  LDCU.64 UR4, c[0x0][0x398] ;  /* 0x00007300ff0477ac */ /* 0x000e220008000a00 */
[----:B------:R-:W-:Y:S01]  /*298b0*/  SHF.R.S32.HI R0, RZ, 0x1f, R35 ;  /* 0x0000001fff007819 */ /* 0x000fe20000011423 */
        /* <DEDUP_REMOVED lines=23> */
.L_x_10133:
        /* <DEDUP_REMOVED lines=28> */
.L_x_10110:
[----:B------:R-:W-:Y:S01]  /*29bf0*/  IMAD.MOV.U32 R16, RZ, RZ, R18 ;  /* 0x000000ffff107224 */ /* 0x000fe200078e0012 */
[----:B------:R-:W-:Y:S01]  /*29c00*/  MOV R4, R14 ;  /* 0x0000000e00047202 */ /* 0x000fe20000000f00 */
[----:B------:R-:W-:Y:S01]  /*29c10*/  IMAD.MOV.U32 R3, RZ, RZ, R15 ;  /* 0x000000ffff037224 */ /* 0x000fe200078e000f */
[----:B------:R-:W-:-:S07]  /*29c20*/  MOV R0, 0x29c40 ;  /* 0x00029c4000007802 */ /* 0x000fce0000000f00 */
[----:B------:R-:W-:Y:S05]  /*29c30*/  CALL.REL.NOINC `($__internal_24_$__cuda_sm20_div_s64) ;  /* 0x0000011800707944 */ /* 0x000fea0003c00000 */
[----:B------:R-:W-:Y:S01]  /*29c40*/  MOV R20, R4 ;  /* 0x0000000400147202 */ /* 0x000fe20000000f00 */
[----:B------:R-:W-:-:S07]  /*29c50*/  IMAD.MOV.U32 R21, RZ, RZ, R3 ;  /* 0x000000ffff157224 */ /* 0x000fce00078e0003 */
.L_x_10111:
[----:B------:R-:W-:Y:S05]  /*29c60*/  BSYNC.RECONVERGENT B1 ;  /* 0x0000000000017941 */ /* 0x000fea0003800200 */
.L_x_10109:
        /* <DEDUP_REMOVED lines=44> */
.L_x_10113:
        /* <DEDUP_REMOVED lines=8> */
.L_x_10114:
[----:B------:R-:W-:Y:S05]  /*29fb0*/  BSYNC.RECONVERGENT B1 ;  /* 0x0000000000017941 */ /* 0x000fea0003800200 */
.L_x_10112:
        /* <DEDUP_REMOVED lines=44> */
.L_x_10116:
        /* <DEDUP_REMOVED lines=8> */
.L_x_10117:
[----:B------:R-:W-:Y:S05]  /*2a300*/  BSYNC.RECONVERGENT B1 ;  /* 0x0000000000017941 */ /* 0x000fea0003800200 */
.L_x_10115:
        /* <DEDUP_REMOVED lines=44> */
.L_x_10119:
        /* <DEDUP_REMOVED lines=8> */
.L_x_10120:
[----:B------:R-:W-:Y:S05]  /*2a650*/  BSYNC.RECONVERGENT B1 ;  /* 0x0000000000017941 */ /* 0x000fea0003800200 */
.L_x_10118:
        /* <DEDUP_REMOVED lines=44> */
.L_x_10122:
        /* <DEDUP_REMOVED lines=8> */
.L_x_10123:
[----:B------:R-:W-:Y:S05]  /*2a9a0*/  BSYNC.RECONVERGENT B1 ;  /* 0x0000000000017941 */ /* 0x000fea0003800200 */
.L_x_10121:
        /* <DEDUP_REMOVED lines=44> */
.L_x_10125:
        /* <DEDUP_REMOVED lines=8> */
.L_x_10126:
[----:B------:R-:W-:Y:S05]  /*2acf0*/  BSYNC.RECONVERGENT B1 ;  /* 0x0000000000017941 */ /* 0x000fea0003800200 */
.L_x_10124:
        /* <DEDUP_REMOVED lines=45> */
.L_x_10128:
[----:B------:R-:W-:Y:S01]  /*2afd0*/  IMAD.MOV.U32 R16, RZ, RZ, R18 ;  /* 0x000000ffff107224 */ /* 0x000fe200078e0012 */
[----:B------:R-:W-:Y:S01]  /*2afe0*/  MOV R5, R19 ;  /* 0x0000001300057202 */ /* 0x000fe20000000f00 */
[----:B------:R-:W-:Y:S01]  /*2aff0*/  IMAD.MOV.U32 R3, RZ, RZ, R15 ;  /* 0x000000ffff037224 */ /* 0x000fe200078e000f */
[----:B------:R-:W-:Y:S02]  /*2b000*/  MOV R4, R14 ;  /* 0x0000000e00047202 */ /* 0x000fe40000000f00 */
[----:B------:R-:W-:-:S07]  /*2b010*/  MOV R0, 0x2b030 ;  /* 0x0002b03000007802 */ /* 0x000fce0000000f00 */
[----:B------:R-:W-:Y:S05]  /*2b020*/  CALL.REL.NOINC `($__internal_24_$__cuda_sm20_div_s64) ;  /* 0x0000010400747944 */ /* 0x000fea0003c00000 */
[----:B------:R-:W-:Y:S02]  /*2b030*/  MOV R22, R4 ;  /* 0x0000000400167202 */ /* 0x000fe40000000f00 */
[----:B------:R-:W-:-:S07]  /*2b040*/  MOV R23, R3 ;  /* 0x0000000300177202 */ /* 0x000fce0000000f00 */
.L_x_10129:
[----:B------:R-:W-:Y:S05]  /*2b050*/  BSYNC.RECONVERGENT B1 ;  /* 0x0000000000017941 */ /* 0x000fea0003800200 */
.L_x_10127:
        /* <DEDUP_REMOVED lines=44> */
.L_x_10131:
        /* <DEDUP_REMOVED lines=8> */
.L_x_10132:
[----:B------:R-:W-:Y:S05]  /*2b3a0*/  BSYNC.RECONVERGENT B1 ;  /* 0x0000000000017941 */ /* 0x000fea0003800200 */
.L_x_10130:
        /* <DEDUP_REMOVED lines=23> */
.L_x_10108:
[----:B------:R-:W-:-:S07]  /*2b520*/  IADD3 R28, PT, PT, R11, 0x3, RZ ;  /* 0x000000030b1c7810 */ /* 0x000fce0007ffe0ff */
.L_x_10107:
        /* <DEDUP_REMOVED lines=31> */
.L_x_10136:
[----:B------:R-:W-:Y:S01]  /*2b720*/  MOV R16, R18 ;  /* 0x0000001200107202 */ /* 0x000fe20000000f00 */
[----:B------:R-:W-:Y:S01]  /*2b730*/  IMAD.MOV.U32 R3, RZ, RZ, R21 ;  /* 0x000000ffff037224 */ /* 0x000fe200078e0015 */
[----:B------:R-:W-:Y:S02]  /*2b740*/  MOV R4, R20 ;  /* 0x0000001400047202 */ /* 0x000fe40000000f00 */
[----:B------:R-:W-:-:S07]  /*2b750*/  MOV R0, 0x2b770 ;  /* 0x0002b77000007802 */ /* 0x000fce0000000f00 */
[----:B------:R-:W-:Y:S05]  /*2b760*/  CALL.REL.NOINC `($__internal_24_$__cuda_sm20_div_s64) ;  /* 0x000000fc00a47944 */ /* 0x000fea0003c00000 */
[----:B------:R-:W-:Y:S02]  /*2b770*/  MOV R14, R4 ;  /* 0x00000004000e7202 */ /* 0x000fe40000000f00 */
[----:B------:R-:W-:-:S07]  /*2b780*/  MOV R15, R3 ;  /* 0x00000003000f7202 */ /* 0x000fce0000000f00 */
.L_x_10137:
[----:B------:R-:W-:Y:S05]  /*2b790*/  BSYNC.RECONVERGENT B0 ;  /* 0x0000000000007941 */ /* 0x000fea0003800200 */
.L_x_10135:
        /* <DEDUP_REMOVED lines=44> */
.L_x_10139:
        /* <DEDUP_REMOVED lines=8> */
.L_x_10140:
[----:B------:R-:W-:Y:S05]  /*2bae0*/  BSYNC.RECONVERGENT B0 ;  /* 0x0000000000007941 */ /* 0x000fea0003800200 */
.L_x_10138:
        /* <DEDUP_REMOVED lines=44> */
.L_x_10142:
        /* <DEDUP_REMOVED lines=8> */
.L_x_10143:
[----:B------:R-:W-:Y:S05]  /*2be30*/  BSYNC.RECONVERGENT B0 ;  /* 0x0000000000007941 */ /* 0x000fea0003800200 */
.L_x_10141:
        /* <DEDUP_REMOVED lines=44> */
.L_x_10145:
        /* <DEDUP_REMOVED lines=8> */
.L_x_10146:
[----:B------:R-:W-:Y:S05]  /*2c180*/  BSYNC.RECONVERGENT B0 ;  /* 0x0000000000007941 */ /* 0x000fea0003800200 */
.L_x_10144:
        /* <DEDUP_REMOVED lines=18> */
.L_x_10134:
        /* <DEDUP_REMOVED lines=31> */
.L_x_10149:
[----:B------:R-:W-:Y:S01]  /*2c4a0*/  MOV R16, R18 ;  /* 0x0000001200107202 */ /* 0x000fe20000000f00 */
[----:B------:R-:W-:Y:S01]  /*2c4b0*/  IMAD.MOV.U32 R3, RZ, RZ, R21 ;  /* 0x000000ffff037224 */ /* 0x000fe200078e0015 */
[----:B------:R-:W-:Y:S02]  /*2c4c0*/  MOV R4, R20 ;  /* 0x0000001400047202 */ /* 0x000fe40000000f00 */
[----:B------:R-:W-:-:S07]  /*2c4d0*/  MOV R0, 0x2c4f0 ;  /* 0x0002c4f000007802 */ /* 0x000fce0000000f00 */
[----:B------:R-:W-:Y:S05]  /*2c4e0*/  CALL.REL.NOINC `($__internal_24_$__cuda_sm20_div_s64) ;  /* 0x000000f000447944 */ /* 0x000fea0003c00000 */
[----:B------:R-:W-:Y:S02]  /*2c4f0*/  MOV R10, R4 ;  /* 0x00000004000a7202 */ /* 0x000fe40000000f00 */
[----:B------:R-:W-:-:S07]  /*2c500*/  MOV R11, R3 ;  /* 0x00000003000b7202 */ /* 0x000fce0000000f00 */
.L_x_10150:
[----:B------:R-:W-:Y:S05]  /*2c510*/  BSYNC.RECONVERGENT B0 ;  /* 0x0000000000007941 */ /* 0x000fea0003800200 */
.L_x_10148:
        /* <DEDUP_REMOVED lines=44> */
.L_x_10152:
        /* <DEDUP_REMOVED lines=8> */
.L_x_10153:
[----:B------:R-:W-:Y:S05]  /*2c860*/  BSYNC.RECONVERGENT B0 ;  /* 0x0000000000007941 */ /* 0x000fea0003800200 */
.L_x_10151:
        /* <DEDUP_REMOVED lines=18> */
.L_x_10147:
        /* <DEDUP_REMOVED lines=22> */
[----:B------:R-:W-:Y:S02]  /*2caf0*/  IMAD R3, R6, R5, R18 ;  /* 0x0000000506037224 */ /* 0x000fe400078e0212 */
[----:B------:R-:W-:-:S03]  /*2cb00*/  IMAD.MOV.U32 R5, RZ, RZ, RZ ;  /* 0x000000ffff057224 */ /* 0x000fc600078e00ff */
[----:B------:R-:W-:-:S13]  /*2cb10*/  ISETP.GE.U32.AND P0, PT, R3, R6, PT ;  /* 0x000000060300720c */ /* 0x000fda0003f06070 */
[----:B------:R-:W-:-:S05]  /*2cb20*/  @P0 IMAD.IADD R3, R3, 0x1, -R6 ;  /* 0x0000000103030824 */ /* 0x000fca00078e0a06 */
[----:B------:R-:W-:-:S13]  /*2cb30*/  ISETP.GE.U32.AND P0, PT, R3, R6, PT ;  /* 0x000000060300720c */ /* 0x000fda0003f06070 */
[----:B------:R-:W-:Y:S02]  /*2cb40*/  @P0 IADD3 R3, PT, PT, -R6, R3, RZ ;  /* 0x0000000306030210 */ /* 0x000fe40007ffe1ff */
[----:B------:R-:W-:-:S04]  /*2cb50*/  @!P1 LOP3.LUT R3, RZ, R6, RZ, 0x33, !PT ;  /* 0x00000006ff039212 */ /* 0x000fc800078e33ff */
[----:B------:R-:W-:Y:S01]  /*2cb60*/  MOV R4, R3 ;  /* 0x0000000300047202 */ /* 0x000fe20000000f00 */
[----:B------:R-:W-:Y:S06]  /*2cb70*/  BRA `(.L_x_10156) ;  /* 0x0000000000207947 */ /* 0x000fec0003800000 */
.L_x_10155:
[----:B------:R-:W-:Y:S01]  /*2cb80*/  MOV R3, R6 ;  /* 0x0000000600037202 */ /* 0x000fe20000000f00 */
[----:B------:R-:W-:Y:S01]  /*2cb90*/  IMAD.MOV.U32 R12, RZ, RZ, R18 ;  /* 0x000000ffff0c7224 */ /* 0x000fe200078e0012 */
[----:B------:R-:W-:Y:S02]  /*2cba0*/  MOV R0, R7 ;  /* 0x0000000700007202 */ /* 0x000fe40000000f00 */
[----:B------:R-:W-:Y:S02]  /*2cbb0*/  MOV R16, R5 ;  /* 0x0000000500107202 */ /* 0x000fe40000000f00 */
[----:B------:R-:W-:-:S07]  /*2cbc0*/  MOV R13, 0x2cbe0 ;  /* 0x0002cbe0000d7802 */ /* 0x000fce0000000f00 */
[----:B------:R-:W-:Y:S05]  /*2cbd0*/  CALL.REL.NOINC `($__internal_25_$__cuda_sm20_rem_s64) ;  /* 0x000000ec00d87944 */ /* 0x000fea0003c00000 */
[----:B------:R-:W-:Y:S01]  /*2cbe0*/  MOV R4, R3 ;  /* 0x0000000300047202 */ /* 0x000fe20000000f00 */
[----:B------:R-:W-:-:S07]  /*2cbf0*/  IMAD.MOV.U32 R5, RZ, RZ, R0 ;  /* 0x000000ffff057224 */ /* 0x000fce00078e0000 */
.L_x_10156:
[----:B------:R-:W-:Y:S05]  /*2cc00*/  BSYNC.RECONVERGENT B0 ;  /* 0x0000000000007941 */ /* 0x000fea0003800200 */
.L_x_10154:
[----:B------:R-:W0:Y:S02]  /*2cc10*/  LDC.64 R6, c[0x0][0x3b0] ;  /* 0x0000ec00ff067b82 */ /* 0x000e240000000a00 */
[----:B0-----:R-:W-:-:S06]  /*2cc20*/  IMAD.WIDE.U32 R6, R28, 0x8, R6 ;  /* 0x000000081c067825 */ /* 0x001fcc00078e0006 */
[----:B------:R-:W2:Y:S01]  /*2cc30*/  LDG.E.64 R6, desc[UR36][R6.64] ;  /* 0x0000002406067981 */ /* 0x000ea2000c1e1b00 */
[----:B------:R-:W-:Y:S02]  /*2cc40*/  MOV R8, R19 ;  /* 0x0000001300087202 */ /* 0x000fe40000000f00 */
[----:B------:R-:W-:Y:S01]  /*2cc50*/  MOV R9, R24 ;  /* 0x0000001800097202 */ /* 0x000fe20000000f00 */
[----:B--2---:R-:W-:Y:S02]  /*2cc60*/  IMAD R3, R5, R6, RZ ;  /* 0x0000000605037224 */ /* 0x004fe400078e02ff */
[----:B------:R-:W-:-:S04]  /*2cc70*/  IMAD.WIDE.U32 R8, R6, R4, R8 ;  /* 0x0000000406087225 */ /* 0x000fc800078e0008 */
[----:B------:R-:W-:Y:S02]  /*2cc80*/  IMAD R3, R7, R4, R3 ;  /* 0x0000000407037224 */ /* 0x000fe400078e0203 */
[----:B------:R-:W-:-:S03]  /*2cc90*/  IMAD.MOV.U32 R19, RZ, RZ, R8 ;  /* 0x000000ffff137224 */ /* 0x000fc600078e0008 */
[----:B------:R-:W-:-:S07]  /*2cca0*/  IADD3 R24, PT, PT, R9, R3, RZ ;  /* 0x0000000309187210 */ /* 0x000fce0007ffe0ff */
.L_x_10106:
        /* <DEDUP_REMOVED lines=12> */
.L_x_10161:
        /* <DEDUP_REMOVED lines=21> */
.L_x_10160:
[----:B------:R-:W-:Y:S05]  /*2cec0*/  BSYNC.RECONVERGENT B7 ;  /* 0x0000000000077941 */ /* 0x000fea0003800200 */
.L_x_10159:
[----:B------:R-:W-:-:S05]  /*2ced0*/  IADD3 R18, P0, PT, R18, 0x4, RZ ;  /* 0x0000000412127810 */ /* 0x000fca0007f1e0ff */
[----:B------:R-:W-:Y:S01]  /*2cee0*/  IMAD.X R19, RZ, RZ, R19, P0 ;  /* 0x000000ffff137224 */ /* 0x000fe200000e0613 */
[----:B------:R-:W-:-:S04]  /*2cef0*/  ISETP.GE.U32.AND P0, PT, R18, R16, PT ;  /* 0x000000101200720c */ /* 0x000fc80003f06070 */
[----:B------:R-:W-:-:S13]  /*2cf00*/  ISETP.GE.U32.AND.EX P0, PT, R19, R17, PT, P0 ;  /* 0x000000111300720c */ /* 0x000fda0003f06100 */
[----:B------:R-:W-:Y:S05]  /*2cf10*/  @!P0 BRA `(.L_x_10161) ;  /* 0xfffffffc00948947 */ /* 0x000fea000383ffff */
.L_x_10158:
[----:B------:R-:W-:Y:S05]  /*2cf20*/  BSYNC.RECONVERGENT B6 ;  /* 0x0000000000067941 */ /* 0x000fea0003800200 */
.L_x_10157:
[----:B------:R-:W0:Y:S01]  /*2cf30*/  LDCU UR4, c[0x0][0x388] ;  /* 0x00007100ff0477ac */ /* 0x000e220008000800 */
[----:B------:R-:W-:Y:S01]  /*2cf40*/  BSSY.RECONVERGENT B6, `(.L_x_10162) ;  /* 0x0000013000067945 */ /* 0x000fe20003800200 */
[----:B0-----:R-:W-:-:S13]  /*2cf50*/  ISETP.NE.AND P0, PT, R68, UR4, PT ;  /* 0x0000000444007c0c */ /* 0x001fda000bf05270 */
        /* <DEDUP_REMOVED lines=17> */
.L_x_10163:
[----:B------:R-:W-:Y:S05]  /*2d070*/  BSYNC.RECONVERGENT B6 ;  /* 0x0000000000067941 */ /* 0x000fea0003800200 */
.L_x_10162:
        /* <DEDUP_REMOVED lines=20> */
.L_x_10165:
[----:B------:R-:W-:Y:S05]  /*2d1c0*/  BSYNC.RECONVERGENT B6 ;  /* 0x0000000000067941 */ /* 0x000fea0003800200 */
.L_x_10164:
        /* <DEDUP_REMOVED lines=23> */
.L_x_10167:
[----:B------:R-:W-:Y:S05]  /*2d340*/  BSYNC.RECONVERGENT B6 ;  /* 0x0000000000067941 */ /* 0x000fea0003800200 */
.L_x_10166:
        /* <DEDUP_REMOVED lines=10> */
[----:B------:R-:W-:Y:S01]  /*2d3f0*/  IMAD.MOV.U32 R15, RZ, RZ, RZ ;  /* 0x000000ffff0f7224 */ /* 0x000fe200078e00ff */
[----:B------:R-:W-:Y:S02]  /*2d400*/  IADD3 R5, PT, PT, R5, R3, RZ ;  /* 0x0000000305057210 */ /* 0x000fe40007ffe0ff */
[----:B------:R-:W-:Y:S02]  /*2d410*/  MOV R14, R4 ;  /* 0x00000004000e7202 */ /* 0x000fe40000000f00 */
[----:B------:R-:W-:Y:S02]  /*2d420*/  MOV R24, RZ ;  /* 0x000000ff00187202 */ /* 0x000fe40000000f00 */
[----:B------:R-:W-:-:S05]  /*2d430*/  MOV R28, R2 ;  /* 0x00000002001c7202 */ /* 0x000fca0000000f00 */
        /* <DEDUP_REMOVED lines=8> */
[----:B------:R-:W-:Y:S02]  /*2d4c0*/  MOV R10, UR4 ;  /* 0x00000004000a7c02 */ /* 0x000fe40008000f00 */
[----:B------:R-:W-:-:S07]  /*2d4d0*/  IMAD.U32 R11, RZ, RZ, UR5 ;  /* 0x00000005ff0b7e24 */ /* 0x000fce000f8e00ff */
.L_x_10195:
        /* <DEDUP_REMOVED lines=28> */
.L_x_10172:
[----:B------:R-:W-:Y:S01]  /*2d6a0*/  MOV R16, R14 ;  /* 0x0000000e00107202 */ /* 0x000fe20000000f00 */
[----:B------:R-:W-:Y:S01]  /*2d6b0*/  IMAD.MOV.U32 R3, RZ, RZ, R19 ;  /* 0x000000ffff037224 */ /* 0x000fe200078e0013 */
[----:B------:R-:W-:Y:S02]  /*2d6c0*/  MOV R4, R18 ;  /* 0x0000001200047202 */ /* 0x000fe40000000f00 */
[----:B------:R-:W-:-:S07]  /*2d6d0*/  MOV R0, 0x2d6f0 ;  /* 0x0002d6f000007802 */ /* 0x000fce0000000f00 */
[----:B------:R-:W-:Y:S05]  /*2d6e0*/  CALL.REL.NOINC `($__internal_24_$__cuda_sm20_div_s64) ;  /* 0x000000dc00c47944 */ /* 0x000fea0003c00000 */
[----:B------:R-:W-:Y:S02]  /*2d6f0*/  MOV R20, R4 ;  /* 0x0000000400147202 */ /* 0x000fe40000000f00 */
[----:B------:R-:W-:-:S07]  /*2d700*/  MOV R21, R3 ;  /* 0x0000000300157202 */ /* 0x000fce0000000f00 */
.L_x_10173:
[----:B------:R-:W-:Y:S05]  /*2d710*/  BSYNC.RECONVERGENT B1 ;  /* 0x0000000000017941 */ /* 0x000fea0003800200 */
.L_x_10171:
        /* <DEDUP_REMOVED lines=10> */
[----:B------:R-:W-:-:S02]  /*2d7c0*/  IADD3.X R3, PT, PT, RZ, ~R21, RZ, P0, !PT ;  /* 0x80000015ff037210 */ /* 0x000fc400007fe4ff */
[----:B------:R-:W-:Y:S01]  /*2d7d0*/  MOV R25, R24 ;  /* 0x0000001800197202 */ /* 0x000fe20000000f00 */
[----:B------:R-:W-:Y:S01]  /*2d7e0*/  IMAD.WIDE.U32 R4, R18, R13, R4 ;  /* 0x0000000d12047225 */ /* 0x000fe200078e0004 */
[----:B------:R-:W-:-:S03]  /*2d7f0*/  MOV R24, R15 ;  /* 0x0000000f00187202 */ /* 0x000fc60000000f00 */
        /* <DEDUP_REMOVED lines=30> */
.L_x_10175:
        /* <DEDUP_REMOVED lines=8> */
.L_x_10176:
[----:B------:R-:W-:Y:S05]  /*2da60*/  BSYNC.RECONVERGENT B1 ;  /* 0x0000000000017941 */ /* 0x000fea0003800200 */
.L_x_10174:
        /* <DEDUP_REMOVED lines=44> */
.L_x_10178:
        /* <DEDUP_REMOVED lines=8> */
.L_x_10179:
[----:B------:R-:W-:Y:S05]  /*2ddb0*/  BSYNC.RECONVERGENT B1 ;  /* 0x0000000000017941 */ /* 0x000fea0003800200 */
.L_x_10177:
[----:B------:R-:W0:Y:S08]  /*2ddc0*/  LDC.64 R20, c[0x0][0x3a8] ;  /* 0x0000ea00ff147b82 */ /* 0x000e300000000a00 */
        /* <DEDUP_REMOVED lines=43> */
.L_x_10181:
        /* <DEDUP_REMOVED lines=8> */
.L_x_10182:
[----:B------:R-:W-:Y:S05]  /*2e100*/  BSYNC.RECONVERGENT B1 ;  /* 0x0000000000017941 */ /* 0x000fea0003800200 */
.L_x_10180:
        /* <DEDUP_REMOVED lines=44> */
.L_x_10184:
        /* <DEDUP_REMOVED lines=8> */
.L_x_10185:
[----:B------:R-:W-:Y:S05]  /*2e450*/  BSYNC.RECONVERGENT B1 ;  /* 0x0000000000017941 */ /* 0x000fea0003800200 */
.L_x_10183:
        /* <DEDUP_REMOVED lines=44> */
.L_x_10187:
        /* <DEDUP_REMOVED lines=8> */
.L_x_10188:
[----:B------:R-:W-:Y:S05]  /*2e7a0*/  BSYNC.RECONVERGENT B1 ;  /* 0x0000000000017941 */ /* 0x000fea0003800200 */
.L_x_10186:
        /* <DEDUP_REMOVED lines=45> */
.L_x_10190:
[----:B------:R-:W-:Y:S01]  /*2ea80*/  MOV R16, R18 ;  /* 0x0000001200107202 */ /* 0x000fe20000000f00 */
[----:B------:R-:W-:Y:S01]  /*2ea90*/  IMAD.MOV.U32 R4, RZ, RZ, R14 ;  /* 0x000000ffff047224 */ /* 0x000fe200078e000e */
[----:B------:R-:W-:Y:S02]  /*2eaa0*/  MOV R5, R19 ;  /* 0x0000001300057202 */ /* 0x000fe40000000f00 */
[----:B------:R-:W-:Y:S02]  /*2eab0*/  MOV R3, R15 ;  /* 0x0000000f00037202 */ /* 0x000fe40000000f00 */
[----:B------:R-:W-:-:S07]  /*2eac0*/  MOV R0, 0x2eae0 ;  /* 0x0002eae000007802 */ /* 0x000fce0000000f00 */
[----:B------:R-:W-:Y:S05]  /*2ead0*/  CALL.REL.NOINC `($__internal_24_$__cuda_sm20_div_s64) ;  /* 0x000000c800c87944 */ /* 0x000fea0003c00000 */
[----:B------:R-:W-:Y:S01]  /*2eae0*/  MOV R22, R4 ;  /* 0x0000000400167202 */ /* 0x000fe20000000f00 */
[----:B------:R-:W-:-:S07]  /*2eaf0*/  IMAD.MOV.U32 R23, RZ, RZ, R3 ;  /* 0x000000ffff177224 */ /* 0x000fce00078e0003 */
.L_x_10191:
[----:B------:R-:W-:Y:S05]  /*2eb00*/  BSYNC.RECONVERGENT B1 ;  /* 0x0000000000017941 */ /* 0x000fea0003800200 */
.L_x_10189:
        /* <DEDUP_REMOVED lines=44> */
.L_x_10193:
        /* <DEDUP_REMOVED lines=8> */
.L_x_10194:
[----:B------:R-:W-:Y:S05]  /*2ee50*/  BSYNC.RECONVERGENT B1 ;  /* 0x0000000000017941 */ /* 0x000fea0003800200 */
.L_x_10192:
        /* <DEDUP_REMOVED lines=13> */
[----:B------:R-:W-:Y:S01]  /*2ef30*/  IMAD R3, R25, R9, R3 ;  /* 0x0000000919037224 */ /* 0x000fe200078e0203 */
[----:B------:R-:W-:-:S04]  /*2ef40*/  MOV R9, R15 ;  /* 0x0000000f00097202 */ /* 0x000fc80000000f00 */
        /* <DEDUP_REMOVED lines=8> */
.L_x_10170:
[----:B------:R-:W-:-:S07]  /*2efd0*/  IADD3 R28, PT, PT, R10, 0x3, RZ ;  /* 0x000000030a1c7810 */ /* 0x000fce0007ffe0ff */
.L_x_10169:
        /* <DEDUP_REMOVED lines=31> */
.L_x_10198:
[----:B------:R-:W-:Y:S01]  /*2f1d0*/  MOV R16, R14 ;  /* 0x0000000e00107202 */ /* 0x000fe20000000f00 */
[----:B------:R-:W-:Y:S01]  /*2f1e0*/  IMAD.MOV.U32 R4, RZ, RZ, R20 ;  /* 0x000000ffff047224 */ /* 0x000fe200078e0014 */
[----:B------:R-:W-:Y:S02]  /*2f1f0*/  MOV R3, R21 ;  /* 0x0000001500037202 */ /* 0x000fe40000000f00 */
[----:B------:R-:W-:-:S07]  /*2f200*/  MOV R0, 0x2f220 ;  /* 0x0002f22000007802 */ /* 0x000fce0000000f00 */
[----:B------:R-:W-:Y:S05]  /*2f210*/  CALL.REL.NOINC `($__internal_24_$__cuda_sm20_div_s64) ;  /* 0x000000c000f87944 */ /* 0x000fea0003c00000 */
[----:B------:R-:W-:Y:S01]  /*2f220*/  MOV R18, R4 ;  /* 0x0000000400127202 */ /* 0x000fe20000000f00 */
[----:B------:R-:W-:-:S07]  /*2f230*/  IMAD.MOV.U32 R19, RZ, RZ, R3 ;  /* 0x000000ffff137224 */ /* 0x000fce00078e0003 */
.L_x_10199:
[----:B------:R-:W-:Y:S05]  /*2f240*/  BSYNC.RECONVERGENT B0 ;  /* 0x0000000000007941 */ /* 0x000fea0003800200 */
.L_x_10197:
        /* <DEDUP_REMOVED lines=44> */
.L_x_10201:
        /* <DEDUP_REMOVED lines=8> */
.L_x_10202:
[----:B------:R-:W-:Y:S05]  /*2f590*/  BSYNC.RECONVERGENT B0 ;  /* 0x0000000000007941 */ /* 0x000fea0003800200 */
.L_x_10200:
        /* <DEDUP_REMOVED lines=44> */
.L_x_10204:
        /* <DEDUP_REMOVED lines=8> */
.L_x_10205:
[----:B------:R-:W-:Y:S05]  /*2f8e0*/  BSYNC.RECONVERGENT B0 ;  /* 0x0000000000007941 */ /* 0x000fea0003800200 */
.L_x_10203:
        /* <DEDUP_REMOVED lines=44> */
.L_x_10207:
        /* <DEDUP_REMOVED lines=8> */
.L_x_10208:
[----:B------:R-:W-:Y:S05]  /*2fc30*/  BSYNC.RECONVERGENT B0 ;  /* 0x0000000000007941 */ /* 0x000fea0003800200 */
.L_x_10206:
        /* <DEDUP_REMOVED lines=18> */
.L_x_10196:
        /* <DEDUP_REMOVED lines=31> */
.L_x_10211:
[----:B------:R-:W-:Y:S01]  /*2ff50*/  MOV R16, R14 ;  /* 0x0000000e00107202 */ /* 0x000fe20000000f00 */
[----:B------:R-:W-:Y:S01]  /*2ff60*/  IMAD.MOV.U32 R4, RZ, RZ, R20 ;  /* 0x000000ffff047224 */ /* 0x000fe200078e0014 */
[----:B------:R-:W-:Y:S02]  /*2ff70*/  MOV R3, R21 ;  /* 0x0000001500037202 */ /* 0x000fe40000000f00 */
[----:B------:R-:W-:-:S07]  /*2ff80*/  MOV R0, 0x2ffa0 ;  /* 0x0002ffa000007802 */ /* 0x000fce0000000f00 */
[----:B------:R-:W-:Y:S05]  /*2ff90*/  CALL.REL.NOINC `($__internal_24_$__cuda_sm20_div_s64) ;  /* 0x000000b400987944 */ /* 0x000fea0003c00000 */
[----:B------:R-:W-:Y:S01]  /*2ffa0*/  MOV R10, R4 ;  /* 0x00000004000a7202 */ /* 0x000fe20000000f00 */
[----:B------:R-:W-:-:S07]  /*2ffb0*/  IMAD.MOV.U32 R11, RZ, RZ, R3 ;  /* 0x000000ffff0b7224 */ /* 0x000fce00078e0003 */
.L_x_10212:
[----:B------:R-:W-:Y:S05]  /*2ffc0*/  BSYNC.RECONVERGENT B0 ;  /* 0x0000000000007941 */ /* 0x000fea0003800200 */
.L_x_10210:
        /* <DEDUP_REMOVED lines=44> */
.L_x_10214:
        /* <DEDUP_REMOVED lines=8> */
.L_x_10215:
[----:B------:R-:W-:Y:S05]  /*30310*/  BSYNC.RECONVERGENT B0 ;  /* 0x0000000000007941 */ /* 0x000fea0003800200 */
.L_x_10213:
        /* <DEDUP_REMOVED lines=18> */
.L_x_10209:
        /* <DEDUP_REMOVED lines=31> */
.L_x_10217:
[----:B------:R-:W-:Y:S01]  /*30630*/  MOV R3, R6 ;  /* 0x0000000600037202 */ /* 0x000fe20000000f00 */
[----:B------:R-:W-:Y:S01]  /*30640*/  IMAD.MOV.U32 R0, RZ, RZ, R7 ;  /* 0x000000ffff007224 */ /* 0x000fe200078e0007 */
[----:B------:R-:W-:Y:S02]  /*30650*/  MOV R12, R14 ;  /* 0x0000000e000c7202 */ /* 0x000fe40000000f00 */
[----:B------:R-:W-:Y:S02]  /*30660*/  MOV R16, R5 ;  /* 0x0000000500107202 */ /* 0x000fe40000000f00 */
[----:B------:R-:W-:-:S07]  /*30670*/  MOV R13, 0x30690 ;  /* 0x00030690000d7802 */ /* 0x000fce0000000f00 */
[----:B------:R-:W-:Y:S05]  /*30680*/  CALL.REL.NOINC `($__internal_25_$__cuda_sm20_rem_s64) ;  /* 0x000000b4002c7944 */ /* 0x000fea0003c00000 */
[----:B------:R-:W-:Y:S01]  /*30690*/  IMAD.MOV.U32 R4, RZ, RZ, R3 ;  /* 0x000000ffff047224 */ /* 0x000fe200078e0003 */
[----:B------:R-:W-:-:S07]  /*306a0*/  MOV R5, R0 ;  /* 0x0000000000057202 */ /* 0x000fce0000000f00 */
.L_x_10218:
[----:B------:R-:W-:Y:S05]  /*306b0*/  BSYNC.RECONVERGENT B0 ;  /* 0x0000000000007941 */ /* 0x000fea0003800200 */
.L_x_10216:
        /* <DEDUP_REMOVED lines=10> */
.L_x_10168:
        /* <DEDUP_REMOVED lines=12> */
.L_x_10223:
        /* <DEDUP_REMOVED lines=21> */
.L_x_10222:
[----:B------:R-:W-:Y:S05]  /*30970*/  BSYNC.RECONVERGENT B7 ;  /* 0x0000000000077941 */ /* 0x000fea0003800200 */
.L_x_10221:
[----:B------:R-:W-:-:S04]  /*30980*/  IADD3 R16, P0, PT, R16, 0x4, RZ ;  /* 0x0000000410107810 */ /* 0x000fc80007f1e0ff */
[----:B------:R-:W-:Y:S02]  /*30990*/  IADD3.X R17, PT, PT, RZ, R17, RZ, P0, !PT ;  /* 0x00000011ff117210 */ /* 0x000fe400007fe4ff */
[----:B------:R-:W-:-:S04]  /*309a0*/  ISETP.GE.U32.AND P0, PT, R16, R18, PT ;  /* 0x000000121000720c */ /* 0x000fc80003f06070 */
[----:B------:R-:W-:-:S13]  /*309b0*/  ISETP.GE.U32.AND.EX P0, PT, R17, R19, PT, P0 ;  /* 0x000000131100720c */ /* 0x000fda0003f06100 */
[----:B------:R-:W-:Y:S05]  /*309c0*/  @!P0 BRA `(.L_x_10223) ;  /* 0xfffffffc00948947 */ /* 0x000fea000383ffff */
.L_x_10220:
[----:B------:R-:W-:Y:S05]  /*309d0*/  BSYNC.RECONVERGENT B6 ;  /* 0x0000000000067941 */ /* 0x000fea0003800200 */
.L_x_10219:
        /* <DEDUP_REMOVED lines=20> */
.L_x_10225:
[----:B------:R-:W-:Y:S05]  /*30b20*/  BSYNC.RECONVERGENT B6 ;  /* 0x0000000000067941 */ /* 0x000fea0003800200 */
.L_x_10224:
        /* <DEDUP_REMOVED lines=20> */
.L_x_10227:
[----:B------:R-:W-:Y:S05]  /*30c70*/  BSYNC.RECONVERGENT B6 ;  /* 0x0000000000067941 */ /* 0x000fea0003800200 */
.L_x_10226:
        /* <DEDUP_REMOVED lines=23> */
.L_x_10229:
[----:B------:R-:W-:Y:S05]  /*30df0*/  BSYNC.RECONVERGENT B6 ;  /* 0x0000000000067941 */ /* 0x000fea0003800200 */
.L_x_10228:
        /* <DEDUP_REMOVED lines=10> */
[----:B------:R-:W-:Y:S02]  /*30ea0*/  CS2R R10, SRZ ;  /* 0x00000000000a7805 */ /* 0x000fe4000001ff00 */
[----:B------:R-:W-:-:S09]  /*30eb0*/  MOV R14, R2 ;  /* 0x00000002000e7202 */ /* 0x000fd20000000f00 */
        /* <DEDUP_REMOVED lines=9> */
.L_x_10257:
        /* <DEDUP_REMOVED lines=28> */
.L_x_10234:
[----:B------:R-:W-:Y:S01]  /*31110*/  MOV R16, R24 ;  /* 0x0000001800107202 */ /* 0x000fe20000000f00 */
[----:B------:R-:W-:Y:S01]  /*31120*/  IMAD.MOV.U32 R3, RZ, RZ, R19 ;  /* 0x000000ffff037224 */ /* 0x000fe200078e0013 */
[----:B------:R-:W-:Y:S02]  /*31130*/  MOV R4, R18 ;  /* 0x0000001200047202 */ /* 0x000fe40000000f00 */
[----:B------:R-:W-:-:S07]  /*31140*/  MOV R0, 0x31160 ;  /* 0x0003116000007802 */ /* 0x000fce0000000f00 */
[----:B------:R-:W-:Y:S05]  /*31150*/  CALL.REL.NOINC `($__internal_24_$__cuda_sm20_div_s64) ;  /* 0x000000a400287944 */ /* 0x000fea0003c00000 */
[----:B------:R-:W-:Y:S02]  /*31160*/  MOV R20, R4 ;  /* 0x0000000400147202 */ /* 0x000fe40000000f00 */
[----:B------:R-:W-:-:S07]  /*31170*/  MOV R21, R3 ;  /* 0x0000000300157202 */ /* 0x000fce0000000f00 */
.L_x_10235:
[----:B------:R-:W-:Y:S05]  /*31180*/  BSYNC.RECONVERGENT B1 ;  /* 0x0000000000017941 */ /* 0x000fea0003800200 */
.L_x_10233:
        /* <DEDUP_REMOVED lines=10> */
[----:B------:R-:W-:-:S03]  /*31230*/  IADD3.X R3, PT, PT, RZ, ~R21, RZ, P0, !PT ;  /* 0x80000015ff037210 */ /* 0x000fc600007fe4ff */
        /* <DEDUP_REMOVED lines=31> */
.L_x_10237:
        /* <DEDUP_REMOVED lines=8> */
.L_x_10238:
[----:B------:R-:W-:Y:S05]  /*314b0*/  BSYNC.RECONVERGENT B1 ;  /* 0x0000000000017941 */ /* 0x000fea0003800200 */
.L_x_10236:
        /* <DEDUP_REMOVED lines=44> */
.L_x_10240:
        /* <DEDUP_REMOVED lines=8> */
.L_x_10241:
[----:B------:R-:W-:Y:S05]  /*31800*/  BSYNC.RECONVERGENT B1 ;  /* 0x0000000000017941 */ /* 0x000fea0003800200 */
.L_x_10239:
        /* <DEDUP_REMOVED lines=44> */
.L_x_10243:
        /* <DEDUP_REMOVED lines=8> */
.L_x_10244:
[----:B------:R-:W-:Y:S05]  /*31b50*/  BSYNC.RECONVERGENT B1 ;  /* 0x0000000000017941 */ /* 0x000fea0003800200 */
.L_x_10242:
        /* <DEDUP_REMOVED lines=44> */
.L_x_10246:
        /* <DEDUP_REMOVED lines=8> */
.L_x_10247:
[----:B------:R-:W-:Y:S05]  /*31ea0*/  BSYNC.RECONVERGENT B1 ;  /* 0x0000000000017941 */ /* 0x000fea0003800200 */
.L_x_10245:
        /* <DEDUP_REMOVED lines=44> */
.L_x_10249:
        /* <DEDUP_REMOVED lines=8> */
.L_x_10250:
[----:B------:R-:W-:Y:S05]  /*321f0*/  BSYNC.RECONVERGENT B1 ;  /* 0x0000000000017941 */ /* 0x000fea0003800200 */
.L_x_10248:
        /* <DEDUP_REMOVED lines=44> */
.L_x_10252:
        /* <DEDUP_REMOVED lines=8> */
.L_x_10253:
[----:B------:R-:W-:Y:S05]  /*32540*/  BSYNC.RECONVERGENT B1 ;  /* 0x0000000000017941 */ /* 0x000fea0003800200 */
.L_x_10251:
        /* <DEDUP_REMOVED lines=44> */
.L_x_10255:
        /* <DEDUP_REMOVED lines=8> */
.L_x_10256:
[----:B------:R-:W-:Y:S05]  /*32890*/  BSYNC.RECONVERGENT B1 ;  /* 0x0000000000017941 */ /* 0x000fea0003800200 */
.L_x_10254:
        /* <DEDUP_REMOVED lines=21> */
.L_x_10232:
[----:B------:R-:W-:-:S07]  /*329f0*/  VIADD R14, R15, 0x3 ;  /* 0x000000030f0e7836 */ /* 0x000fce0000000000 */
.L_x_10231:
        /* <DEDUP_REMOVED lines=31> */
.L_x_10260:
[----:B------:R-:W-:Y:S01]  /*32bf0*/  IMAD.MOV.U32 R16, RZ, RZ, R24 ;  /* 0x000000ffff107224 */ /* 0x000fe200078e0018 */
[----:B------:R-:W-:Y:S02]  /*32c00*/  MOV R4, R18 ;  /* 0x0000001200047202 */ /* 0x000fe40000000f00 */
[----:B------:R-:W-:Y:S02]  /*32c10*/  MOV R3, R19 ;  /* 0x0000001300037202 */ /* 0x000fe40000000f00 */
[----:B------:R-:W-:-:S07]  /*32c20*/  MOV R0, 0x32c40 ;  /* 0x00032c4000007802 */ /* 0x000fce0000000f00 */
[----:B------:R-:W-:Y:S05]  /*32c30*/  CALL.REL.NOINC `($__internal_24_$__cuda_sm20_div_s64) ;  /* 0x0000008800707944 */ /* 0x000fea0003c00000 */
[----:B------:R-:W-:Y:S01]  /*32c40*/  IMAD.MOV.U32 R20, RZ, RZ, R4 ;  /* 0x000000ffff147224 */ /* 0x000fe200078e0004 */
[----:B------:R-:W-:-:S07]  /*32c50*/  MOV R21, R3 ;  /* 0x0000000300157202 */ /* 0x000fce0000000f00 */
.L_x_10261:
[----:B------:R-:W-:Y:S05]  /*32c60*/  BSYNC.RECONVERGENT B0 ;  /* 0x0000000000007941 */ /* 0x000fea0003800200 */
.L_x_10259:
        /* <DEDUP_REMOVED lines=42> */
.L_x_10263:
        /* <DEDUP_REMOVED lines=8> */
.L_x_10264:
[----:B------:R-:W-:Y:S05]  /*32f90*/  BSYNC.RECONVERGENT B0 ;  /* 0x0000000000007941 */ /* 0x000fea0003800200 */
.L_x_10262:
        /* <DEDUP_REMOVED lines=44> */
.L_x_10266:
        /* <DEDUP_REMOVED lines=8> */
.L_x_10267:
[----:B------:R-:W-:Y:S05]  /*332e0*/  BSYNC.RECONVERGENT B0 ;  /* 0x0000000000007941 */ /* 0x000fea0003800200 */
.L_x_10265:
        /* <DEDUP_REMOVED lines=44> */
.L_x_10269:
        /* <DEDUP_REMOVED lines=8> */
.L_x_10270:
[----:B------:R-:W-:Y:S05]  /*33630*/  BSYNC.RECONVERGENT B0 ;  /* 0x0000000000007941 */ /* 0x000fea0003800200 */
.L_x_10268:
        /* <DEDUP_REMOVED lines=17> */
.L_x_10258:
        /* <DEDUP_REMOVED lines=31> */
.L_x_10273:
[----:B------:R-:W-:Y:S01]  /*33940*/  IMAD.MOV.U32 R16, RZ, RZ, R24 ;  /* 0x000000ffff107224 */ /* 0x000fe200078e0018 */
[----:B------:R-:W-:Y:S02]  /*33950*/  MOV R4, R18 ;  /* 0x0000001200047202 */ /* 0x000fe40000000f00 */
[----:B------:R-:W-:Y:S02]  /*33960*/  MOV R3, R19 ;  /* 0x0000001300037202 */ /* 0x000fe40000000f00 */
[----:B------:R-:W-:-:S07]  /*33970*/  MOV R0, 0x33990 ;  /* 0x0003399000007802 */ /* 0x000fce0000000f00 */
[----:B------:R-:W-:Y:S05]  /*33980*/  CALL.REL.NOINC `($__internal_24_$__cuda_sm20_div_s64) ;  /* 0x0000007c001c7944 */ /* 0x000fea0003c00000 */
[----:B------:R-:W-:Y:S01]  /*33990*/  IMAD.MOV.U32 R20, RZ, RZ, R4 ;  /* 0x000000ffff147224 */ /* 0x000fe200078e0004 */
[----:B------:R-:W-:-:S07]  /*339a0*/  MOV R21, R3 ;  /* 0x0000000300157202 */ /* 0x000fce0000000f00 */
.L_x_10274:
[----:B------:R-:W-:Y:S05]  /*339b0*/  BSYNC.RECONVERGENT B0 ;  /* 0x0000000000007941 */ /* 0x000fea0003800200 */
.L_x_10272:
        /* <DEDUP_REMOVED lines=42> */
.L_x_10276:
        /* <DEDUP_REMOVED lines=8> */
.L_x_10277:
[----:B------:R-:W-:Y:S05]  /*33ce0*/  BSYNC.RECONVERGENT B0 ;  /* 0x0000000000007941 */ /* 0x000fea0003800200 */
.L_x_10275:
        /* <DEDUP_REMOVED lines=17> */
.L_x_10271:
        /* <DEDUP_REMOVED lines=25> */
[----:B------:R-:W-:-:S04]  /*33f90*/  @P0 IADD3 R3, PT, PT, -R6, R3, RZ ;  /* 0x0000000306030210 */ /* 0x000fc80007ffe1ff */
[----:B------:R-:W-:-:S13]  /*33fa0*/  ISETP.GE.U32.AND P0, PT, R3, R6, PT ;  /* 0x000000060300720c */ /* 0x000fda0003f06070 */
[----:B------:R-:W-:Y:S01]  /*33fb0*/  @P0 IMAD.IADD R3, R3, 0x1, -R6 ;  /* 0x0000000103030824 */ /* 0x000fe200078e0a06 */
[----:B------:R-:W-:-:S04]  /*33fc0*/  @!P1 LOP3.LUT R3, RZ, R6, RZ, 0x33, !PT ;  /* 0x00000006ff039212 */ /* 0x000fc800078e33ff */
[----:B------:R-:W-:Y:S01]  /*33fd0*/  MOV R4, R3 ;  /* 0x0000000300047202 */ /* 0x000fe20000000f00 */
[----:B------:R-:W-:Y:S06]  /*33fe0*/  BRA `(.L_x_10280) ;  /* 0x0000000000207947 */ /* 0x000fec0003800000 */
.L_x_10279:
[----:B------:R-:W-:Y:S01]  /*33ff0*/  IMAD.MOV.U32 R3, RZ, RZ, R6 ;  /* 0x000000ffff037224 */ /* 0x000fe200078e0006 */
[----:B------:R-:W-:Y:S01]  /*34000*/  MOV R0, R7 ;  /* 0x0000000700007202 */ /* 0x000fe20000000f00 */
[----:B------:R-:W-:Y:S01]  /*34010*/  IMAD.MOV.U32 R16, RZ, RZ, R5 ;  /* 0x000000ffff107224 */ /* 0x000fe200078e0005 */
[----:B------:R-:W-:Y:S02]  /*34020*/  MOV R12, R24 ;  /* 0x00000018000c7202 */ /* 0x000fe40000000f00 */
[----:B------:R-:W-:-:S07]  /*34030*/  MOV R13, 0x34050 ;  /* 0x00034050000d7802 */ /* 0x000fce0000000f00 */
[----:B------:R-:W-:Y:S05]  /*34040*/  CALL.REL.NOINC `($__internal_25_$__cuda_sm20_rem_s64) ;  /* 0x0000007800bc7944 */ /* 0x000fea0003c00000 */
[----:B------:R-:W-:Y:S02]  /*34050*/  MOV R4, R3 ;  /* 0x0000000300047202 */ /* 0x000fe40000000f00 */
[----:B------:R-:W-:-:S07]  /*34060*/  MOV R5, R0 ;  /* 0x0000000000057202 */ /* 0x000fce0000000f00 */
.L_x_10280:
[----:B------:R-:W-:Y:S05]  /*34070*/  BSYNC.RECONVERGENT B0 ;  /* 0x0000000000007941 */ /* 0x000fea0003800200 */
.L_x_10278:
[----:B------:R-:W0:Y:S02]  /*34080*/  LDC.64 R6, c[0x0][0x3b0] ;  /* 0x0000ec00ff067b82 */ /* 0x000e240000000a00 */
[----:B0-----:R-:W-:-:S06]  /*34090*/  IMAD.WIDE.U32 R6, R14, 0x8, R6 ;  /* 0x000000080e067825 */ /* 0x001fcc00078e0006 */
[----:B------:R-:W2:Y:S02]  /*340a0*/  LDG.E.64 R6, desc[UR36][R6.64] ;  /* 0x0000002406067981 */ /* 0x000ea4000c1e1b00 */
[----:B--2---:R-:W-:Y:S02]  /*340b0*/  IMAD R3, R5, R6, RZ ;  /* 0x0000000605037224 */ /* 0x004fe400078e02ff */
[----:B------:R-:W-:-:S04]  /*340c0*/  IMAD.WIDE.U32 R10, R6, R4, R10 ;  /* 0x00000004060a7225 */ /* 0x000fc800078e000a */
[----:B------:R-:W-:-:S04]  /*340d0*/  IMAD R3, R7, R4, R3 ;  /* 0x0000000407037224 */ /* 0x000fc800078e0203 */
[----:B------:R-:W-:-:S07]  /*340e0*/  IMAD.IADD R11, R11, 0x1, R3 ;  /* 0x000000010b0b7824 */ /* 0x000fce00078e0203 */
.L_x_10230:
        /* <DEDUP_REMOVED lines=12> */
.L_x_10285:
        /* <DEDUP_REMOVED lines=21> */
.L_x_10284:
[----:B------:R-:W-:Y:S05]  /*34300*/  BSYNC.RECONVERGENT B7 ;  /* 0x0000000000077941 */ /* 0x000fea0003800200 */
.L_x_10283:
[----:B------:R-:W-:-:S04]  /*34310*/  IADD3 R16, P0, PT, R16, 0x4, RZ ;  /* 0x0000000410107810 */ /* 0x000fc80007f1e0ff */
[----:B------:R-:W-:Y:S02]  /*34320*/  IADD3.X R17, PT, PT, RZ, R17, RZ, P0, !PT ;  /* 0x00000011ff117210 */ /* 0x000fe400007fe4ff */
[----:B------:R-:W-:-:S04]  /*34330*/  ISETP.GE.U32.AND P0, PT, R16, R18, PT ;  /* 0x000000121000720c */ /* 0x000fc80003f06070 */
[----:B------:R-:W-:-:S13]  /*34340*/  ISETP.GE.U32.AND.EX P0, PT, R17, R19, PT, P0 ;  /* 0x000000131100720c */ /* 0x000fda0003f06100 */
[----:B------:R-:W-:Y:S05]  /*34350*/  @!P0 BRA `(.L_x_10285) ;  /* 0xfffffffc00948947 */ /* 0x000fea000383ffff */
.L_x_10282:
[----:B------:R-:W-:Y:S05]  /*34360*/  BSYNC.RECONVERGENT B6 ;  /* 0x0000000000067941 */ /* 0x000fea0003800200 */
.L_x_10281:
        /* <DEDUP_REMOVED lines=20> */
.L_x_10287:
[----:B------:R-:W-:Y:S05]  /*344b0*/  BSYNC.RECONVERGENT B6 ;  /* 0x0000000000067941 */ /* 0x000fea0003800200 */
.L_x_10286:
        /* <DEDUP_REMOVED lines=20> */
.L_x_10289:
[----:B------:R-:W-:Y:S05]  /*34600*/  BSYNC.RECONVERGENT B6 ;  /* 0x0000000000067941 */ /* 0x000fea0003800200 */
.L_x_10288:
        /* <DEDUP_REMOVED lines=23> */
.L_x_10291:
[----:B------:R-:W-:Y:S05]  /*34780*/  BSYNC.RECONVERGENT B6 ;  /* 0x0000000000067941 */ /* 0x000fea0003800200 */
.L_x_10290:
        /* <DEDUP_REMOVED lines=8> */
[----:B------:R-:W-:Y:S02]  /*34810*/  ISETP.GE.U32.AND P0, PT, R2, 0x7, PT ;  /* 0x000000070200780c */ /* 0x000fe40003f06070 */
[----:B------:R-:W-:Y:S02]  /*34820*/  CS2R R10, SRZ ;  /* 0x00000000000a7805 */ /* 0x000fe4000001ff00 */
[----:B------:R-:W-:Y:S02]  /*34830*/  IADD3 R5, PT, PT, R25, R3, RZ ;  /* 0x0000000319057210 */ /* 0x000fe40007ffe0ff */
        /* <DEDUP_REMOVED lines=10> */
.L_x_10319:
        /* <DEDUP_REMOVED lines=28> */
.L_x_10296:
[----:B------:R-:W-:Y:S01]  /*34aa0*/  MOV R16, R24 ;  /* 0x0000001800107202 */ /* 0x000fe20000000f00 */
[----:B------:R-:W-:Y:S01]  /*34ab0*/  IMAD.MOV.U32 R4, RZ, RZ, R18 ;  /* 0x000000ffff047224 */ /* 0x000fe200078e0012 */
[----:B------:R-:W-:Y:S02]  /*34ac0*/  MOV R3, R19 ;  /* 0x0000001300037202 */ /* 0x000fe40000000f00 */
[----:B------:R-:W-:-:S07]  /*34ad0*/  MOV R0, 0x34af0 ;  /* 0x00034af000007802 */ /* 0x000fce0000000f00 */
[----:B------:R-:W-:Y:S05]  /*34ae0*/  CALL.REL.NOINC `($__internal_24_$__cuda_sm20_div_s64) ;  /* 0x0000006800c47944 */ /* 0x000fea0003c00000 */
[----:B------:R-:W-:Y:S01]  /*34af0*/  MOV R20, R4 ;  /* 0x0000000400147202 */ /* 0x000fe20000000f00 */
[----:B------:R-:W-:-:S07]  /*34b00*/  IMAD.MOV.U32 R21, RZ, RZ, R3 ;  /* 0x000000ffff157224 */ /* 0x000fce00078e0003 */
.L_x_10297:
[----:B------:R-:W-:Y:S05]  /*34b10*/  BSYNC.RECONVERGENT B1 ;  /* 0x0000000000017941 */ /* 0x000fea0003800200 */
.L_x_10295:
        /* <DEDUP_REMOVED lines=42> */
.L_x_10299:
[----:B------:R-:W-:Y:S01]  /*34dc0*/  MOV R16, R20 ;  /* 0x0000001400107202 */ /* 0x000fe20000000f00 */
[----:B------:R-:W-:Y:S01]  /*34dd0*/  IMAD.MOV.U32 R5, RZ, RZ, R21 ;  /* 0x000000ffff057224 */ /* 0x000fe200078e0015 */
[----:B------:R-:W-:Y:S02]  /*34de0*/  MOV R4, R22 ;  /* 0x0000001600047202 */ /* 0x000fe40000000f00 */
[----:B------:R-:W-:Y:S02]  /*34df0*/  MOV R3, R23 ;  /* 0x0000001700037202 */ /* 0x000fe40000000f00 */
[----:B------:R-:W-:-:S07]  /*34e00*/  MOV R0, 0x34e20 ;  /* 0x00034e2000007802 */ /* 0x000fce0000000f00 */
[----:B------:R-:W-:Y:S05]  /*34e10*/  CALL.REL.NOINC `($__internal_24_$__cuda_sm20_div_s64) ;  /* 0x0000006400f87944 */ /* 0x000fea0003c00000 */
[----:B------:R-:W-:Y:S01]  /*34e20*/  IMAD.MOV.U32 R18, RZ, RZ, R4 ;  /* 0x000000ffff127224 */ /* 0x000fe200078e0004 */
[----:B------:R-:W-:-:S07]  /*34e30*/  MOV R19, R3 ;  /* 0x0000000300137202 */ /* 0x000fce0000000f00 */
.L_x_10300:
[----:B------:R-:W-:Y:S05]  /*34e40*/  BSYNC.RECONVERGENT B1 ;  /* 0x0000000000017941 */ /* 0x000fea0003800200 */
.L_x_10298:
[----:B------:R-:W0:Y:S01]  /*34e50*/  LDC.64 R10, c[0x0][0x3a8] ;  /* 0x0000ea00ff0a7b82 */ /* 0x000e220000000a00 */
[----:B------:R-:W-:-:S07]  /*34e60*/  IADD3 R29, PT, PT, R15, 0x1, RZ ;  /* 0x000000010f1d7810 */ /* 0x000fce0007ffe0ff */
        /* <DEDUP_REMOVED lines=42> */
.L_x_10302:
        /* <DEDUP_REMOVED lines=8> */
.L_x_10303:
[----:B------:R-:W-:Y:S05]  /*35190*/  BSYNC.RECONVERGENT B1 ;  /* 0x0000000000017941 */ /* 0x000fea0003800200 */
.L_x_10301:
        /* <DEDUP_REMOVED lines=44> */
.L_x_10305:
        /* <DEDUP_REMOVED lines=8> */
.L_x_10306:
[----:B------:R-:W-:Y:S05]  /*354e0*/  BSYNC.RECONVERGENT B1 ;  /* 0x0000000000017941 */ /* 0x000fea0003800200 */
.L_x_10304:
        /* <DEDUP_REMOVED lines=44> */
.L_x_10308:
        /* <DEDUP_REMOVED lines=8> */
.L_x_10309:
[----:B------:R-:W-:Y:S05]  /*35830*/  BSYNC.RECONVERGENT B1 ;  /* 0x0000000000017941 */ /* 0x000fea0003800200 */
.L_x_10307:
        /* <DEDUP_REMOVED lines=44> */
.L_x_10311:
        /* <DEDUP_REMOVED lines=8> */
.L_x_10312:
[----:B------:R-:W-:Y:S05]  /*35b80*/  BSYNC.RECONVERGENT B1 ;  /* 0x0000000000017941 */ /* 0x000fea0003800200 */
.L_x_10310:
        /* <DEDUP_REMOVED lines=44> */
.L_x_10314:
        /* <DEDUP_REMOVED lines=8> */
.L_x_10315:
[----:B------:R-:W-:Y:S05]  /*35ed0*/  BSYNC.RECONVERGENT B1 ;  /* 0x0000000000017941 */ /* 0x000fea0003800200 */
.L_x_10313:
        /* <DEDUP_REMOVED lines=44> */
.L_x_10317:
        /* <DEDUP_REMOVED lines=8> */
.L_x_10318:
[----:B------:R-:W-:Y:S05]  /*36220*/  BSYNC.RECONVERGENT B1 ;  /* 0x0000000000017941 */ /* 0x000fea0003800200 */
.L_x_10316:
[----:B------:R-:W0:Y:S02]  /*36230*/  LDC.64 R6, c[0x0][0x3b0] ;  /* 0x0000ec00ff067b82 */ /* 0x000e240000000a00 */
[----:B0-----:R-:W-:-:S06]  /*36240*/  IMAD.WIDE.U32 R28, R28, 0x8, R6 ;  /* 0x000000081c1c7825 */ /* 0x001fcc00078e0006 */
[----:B------:R-:W2:Y:S01]  /*36250*/  LDG.E.64 R28, desc[UR36][R28.64] ;  /* 0x000000241c1c7981 */ /* 0x000ea2000c1e1b00 */
[----:B------:R-:W-:Y:S01]  /*36260*/  IADD3 R9, P0, PT, RZ, -R24, RZ ;  /* 0x80000018ff097210 */ /* 0x000fe20007f1e0ff */
[----:B------:R-:W-:Y:S01]  /*36270*/  IMAD.MOV.U32 R6, RZ, RZ, R20 ;  /* 0x000000ffff067224 */ /* 0x000fe200078e0014 */
[----:B------:R-:W-:Y:S01]  /*36280*/  MOV R7, R21 ;  /* 0x0000001500077202 */ /* 0x000fe20000000f00 */
[----:B------:R-:W-:Y:S01]  /*36290*/  VIADD R14, R14, 0x8 ;  /* 0x000000080e0e7836 */ /* 0x000fe20000000000 */
[----:B------:R-:W-:Y:S01]  /*362a0*/  IADD3.X R3, PT, PT, RZ, ~R5, RZ, P0, !PT ;  /* 0x80000005ff037210 */ /* 0x000fe200007fe4ff */
[----:B------:R-:W-:Y:S01]  /*362b0*/  VIADD R15, R15, 0xfffffff8 ;  /* 0xfffffff80f0f7836 */ /* 0x000fe20000000000 */
[----:B------:R-:W-:Y:S01]  /*362c0*/  MOV R11, R18 ;  /* 0x00000012000b7202 */ /* 0x000fe20000000f00 */
[----:B------:R-:W-:Y:S01]  /*362d0*/  IMAD.WIDE.U32 R6, R22, R9, R6 ;  /* 0x0000000916067225 */ /* 0x000fe200078e0006 */
[----:B------:R-:W-:-:S03]  /*362e0*/  ISETP.NE.AND P0, PT, R14, RZ, PT ;  /* 0x000000ff0e00720c */ /* 0x000fc60003f05270 */
        /* <DEDUP_REMOVED lines=9> */
.L_x_10294:
[----:B------:R-:W-:-:S07]  /*36380*/  IADD3 R14, PT, PT, R15, 0x3, RZ ;  /* 0x000000030f0e7810 */ /* 0x000fce0007ffe0ff */
.L_x_10293:
        /* <DEDUP_REMOVED lines=31> */
.L_x_10322:
[----:B------:R-:W-:Y:S01]  /*36580*/  MOV R16, R24 ;  /* 0x0000001800107202 */ /* 0x000fe20000000f00 */
[----:B------:R-:W-:Y:S01]  /*36590*/  IMAD.MOV.U32 R3, RZ, RZ, R19 ;  /* 0x000000ffff037224 */ /* 0x000fe200078e0013 */
[----:B------:R-:W-:Y:S02]  /*365a0*/  MOV R4, R18 ;  /* 0x0000001200047202 */ /* 0x000fe40000000f00 */
[----:B------:R-:W-:-:S07]  /*365b0*/  MOV R0, 0x365d0 ;  /* 0x000365d000007802 */ /* 0x000fce0000000f00 */
[----:B------:R-:W-:Y:S05]  /*365c0*/  CALL.REL.NOINC `($__internal_24_$__cuda_sm20_div_s64) ;  /* 0x00000050000c7944 */ /* 0x000fea0003c00000 */
[----:B------:R-:W-:Y:S02]  /*365d0*/  MOV R20, R4 ;  /* 0x0000000400147202 */ /* 0x000fe40000000f00 */
[----:B------:R-:W-:-:S07]  /*365e0*/  MOV R21, R3 ;  /* 0x0000000300157202 */ /* 0x000fce0000000f00 */
.L_x_10323:
[----:B------:R-:W-:Y:S05]  /*365f0*/  BSYNC.RECONVERGENT B0 ;  /* 0x0000000000007941 */ /* 0x000fea0003800200 */
.L_x_10321:
        /* <DEDUP_REMOVED lines=42> */
.L_x_10325:
        /* <DEDUP_REMOVED lines=8> */
.L_x_10326:
[----:B------:R-:W-:Y:S05]  /*36920*/  BSYNC.RECONVERGENT B0 ;  /* 0x0000000000007941 */ /* 0x000fea0003800200 */
.L_x_10324:
        /* <DEDUP_REMOVED lines=44> */
.L_x_10328:
        /* <DEDUP_REMOVED lines=8> */
.L_x_10329:
[----:B------:R-:W-:Y:S05]  /*36c70*/  BSYNC.RECONVERGENT B0 ;  /* 0x0000000000007941 */ /* 0x000fea0003800200 */
.L_x_10327:
        /* <DEDUP_REMOVED lines=44> */
.L_x_10331:
        /* <DEDUP_REMOVED lines=8> */
.L_x_10332:
[----:B------:R-:W-:Y:S05]  /*36fc0*/  BSYNC.RECONVERGENT B0 ;  /* 0x0000000000007941 */ /* 0x000fea0003800200 */
.L_x_10330:
        /* <DEDUP_REMOVED lines=17> */
.L_x_10320:
        /* <DEDUP_REMOVED lines=31> */
.L_x_10335:
[----:B------:R-:W-:Y:S01]  /*372d0*/  MOV R16, R24 ;  /* 0x0000001800107202 */ /* 0x000fe20000000f00 */
[----:B------:R-:W-:Y:S01]  /*372e0*/  IMAD.MOV.U32 R3, RZ, RZ, R19 ;  /* 0x000000ffff037224 */ /* 0x000fe200078e0013 */
[----:B------:R-:W-:Y:S02]  /*372f0*/  MOV R4, R18 ;  /* 0x0000001200047202 */ /* 0x000fe40000000f00 */
[----:B------:R-:W-:-:S07]  /*37300*/  MOV R0, 0x37320 ;  /* 0x0003732000007802 */ /* 0x000fce0000000f00 */
[----:B------:R-:W-:Y:S05]  /*37310*/  CALL.REL.NOINC `($__internal_24_$__cuda_sm20_div_s64) ;  /* 0x0000004000b87944 */ /* 0x000fea0003c00000 */
[----:B------:R-:W-:Y:S02]  /*37320*/  MOV R20, R4 ;  /* 0x0000000400147202 */ /* 0x000fe40000000f00 */
[----:B------:R-:W-:-:S07]  /*37330*/  MOV R21, R3 ;  /* 0x0000000300157202 */ /* 0x000fce0000000f00 */
.L_x_10336:
[----:B------:R-:W-:Y:S05]  /*37340*/  BSYNC.RECONVERGENT B0 ;  /* 0x0000000000007941 */ /* 0x000fea0003800200 */
.L_x_10334:
        /* <DEDUP_REMOVED lines=42> */
.L_x_10338:
        /* <DEDUP_REMOVED lines=8> */
.L_x_10339:
[----:B------:R-:W-:Y:S05]  /*37670*/  BSYNC.RECONVERGENT B0 ;  /* 0x0000000000007941 */ /* 0x000fea0003800200 */
.L_x_10337:
        /* <DEDUP_REMOVED lines=17> */
.L_x_10333:
        /* <DEDUP_REMOVED lines=31> */
.L_x_10341:
        /* <DEDUP_REMOVED lines=8> */
.L_x_10342:
[----:B------:R-:W-:Y:S05]  /*37a00*/  BSYNC.RECONVERGENT B0 ;  /* 0x0000000000007941 */ /* 0x000fea0003800200 */
.L_x_10340:
[----:B------:R-:W0:Y:S02]  /*37a10*/  LDC.64 R6, c[0x0][0x3b0] ;  /* 0x0000ec00ff067b82 */ /* 0x000e240000000a00 */
[----:B0-----:R-:W-:-:S06]  /*37a20*/  IMAD.WIDE.U32 R6, R14, 0x8, R6 ;  /* 0x000000080e067825 */ /* 0x001fcc00078e0006 */
[----:B------:R-:W2:Y:S02]  /*37a30*/  LDG.E.64 R6, desc[UR36][R6.64] ;  /* 0x0000002406067981 */ /* 0x000ea4000c1e1b00 */
[----:B--2---:R-:W-:Y:S02]  /*37a40*/  IMAD R3, R5, R6, RZ ;  /* 0x0000000605037224 */ /* 0x004fe400078e02ff */
[----:B------:R-:W-:-:S04]  /*37a50*/  IMAD.WIDE.U32 R10, R6, R4, R10 ;  /* 0x00000004060a7225 */ /* 0x000fc800078e000a */
[----:B------:R-:W-:-:S05]  /*37a60*/  IMAD R3, R7, R4, R3 ;  /* 0x0000000407037224 */ /* 0x000fca00078e0203 */
[----:B------:R-:W-:-:S07]  /*37a70*/  IADD3 R11, PT, PT, R11, R3, RZ ;  /* 0x000000030b0b7210 */ /* 0x000fce0007ffe0ff */
.L_x_10292:
        /* <DEDUP_REMOVED lines=12> */
.L_x_10347:
        /* <DEDUP_REMOVED lines=21> */
.L_x_10346:
[----:B------:R-:W-:Y:S05]  /*37c90*/  BSYNC.RECONVERGENT B7 ;  /* 0x0000000000077941 */ /* 0x000fea0003800200 */
.L_x_10345:
[----:B------:R-:W-:-:S05]  /*37ca0*/  IADD3 R16, P0, PT, R16, 0x4, RZ ;  /* 0x0000000410107810 */ /* 0x000fca0007f1e0ff */
[----:B------:R-:W-:Y:S01]  /*37cb0*/  IMAD.X R17, RZ, RZ, R17, P0 ;  /* 0x000000ffff117224 */ /* 0x000fe200000e0611 */
[----:B------:R-:W-:-:S04]  /*37cc0*/  ISETP.GE.U32.AND P0, PT, R16, R18, PT ;  /* 0x000000121000720c */ /* 0x000fc80003f06070 */
[----:B------:R-:W-:-:S13]  /*37cd0*/  ISETP.GE.U32.AND.EX P0, PT, R17, R19, PT, P0 ;  /* 0x000000131100720c */ /* 0x000fda0003f06100 */
[----:B------:R-:W-:Y:S05]  /*37ce0*/  @!P0 BRA `(.L_x_10347) ;  /* 0xfffffffc00948947 */ /* 0x000fea000383ffff */
.L_x_10344:
[----:B------:R-:W-:Y:S05]  /*37cf0*/  BSYNC.RECONVERGENT B6 ;  /* 0x0000000000067941 */ /* 0x000fea0003800200 */
.L_x_10343:
        /* <DEDUP_REMOVED lines=20> */
.L_x_10349:
[----:B------:R-:W-:Y:S05]  /*37e40*/  BSYNC.RECONVERGENT B6 ;  /* 0x0000000000067941 */ /* 0x000fea0003800200 */
.L_x_10348:
        /* <DEDUP_REMOVED lines=20> */
.L_x_10351:
[----:B------:R-:W-:Y:S05]  /*37f90*/  BSYNC.RECONVERGENT B6 ;  /* 0x0000000000067941 */ /* 0x000fea0003800200 */
.L_x_10350:
        /* <DEDUP_REMOVED lines=23> */
.L_x_10353:
[----:B------:R-:W-:Y:S05]  /*38110*/  BSYNC.RECONVERGENT B6 ;  /* 0x0000000000067941 */ /* 0x000fea0003800200 */
.L_x_10352:
        /* <DEDUP_REMOVED lines=10> */
[----:B------:R-:W-:-:S09]  /*381c0*/  IADD3 R5, PT, PT, R33, R5, RZ ;  /* 0x0000000521057210 */ /* 0x000fd20007ffe0ff */
[----:B------:R-:W-:Y:S05]  /*381d0*/  @!P0 BRA `(.L_x_10355) ;  /* 0x0000001800948947 */ /* 0x000fea0003800000 */
[----:B------:R-:W0:Y:S01]  /*381e0*/  LDCU UR4, c[0x0][0x3a0] ;  /* 0x00007400ff0477ac */ /* 0x000e220008000800 */
[----:B------:R-:W1:Y:S01]  /*381f0*/  LDC.64 R24, c[0x0][0x3a8] ;  /* 0x0000ea00ff187b82 */ /* 0x000e620000000a00 */
[----:B------:R-:W-:Y:S01]  /*38200*/  BSSY.RECONVERGENT B0, `(.L_x_10356) ;  /* 0x00001a1000007945 */ /* 0x000fe20003800200 */
[----:B------:R-:W-:-:S06]  /*38210*/  CS2R R10, SRZ ;  /* 0x00000000000a7805 */ /* 0x000fcc000001ff00 */
[----:B------:R-:W2:Y:S01]  /*38220*/  LDC.64 R22, c[0x0][0x3b0] ;  /* 0x0000ec00ff167b82 */ /* 0x000ea20000000a00 */
[----:B0-----:R-:W-:Y:S02]  /*38230*/  ULOP3.LUT UR5, UR4, 0xfffffff8, URZ, 0xc0, !UPT ;  /* 0xfffffff804057892 */ /* 0x001fe4000f8ec0ff */
[----:B------:R-:W-:Y:S02]  /*38240*/  UIADD3 UR4, UPT, UPT, UR4, -0x4, URZ ;  /* 0xfffffffc04047890 */ /* 0x000fe4000fffe0ff */
[----:B------:R-:W-:-:S04]  /*38250*/  UIADD3 UR5, UPT, UPT, -UR5, URZ, URZ ;  /* 0x000000ff05057290 */ /* 0x000fc8000fffe1ff */
[----:B------:R-:W-:Y:S02]  /*38260*/  IMAD.U32 R14, RZ, RZ, UR4 ;  /* 0x00000004ff0e7e24 */ /* 0x000fe4000f8e00ff */
[----:B------:R-:W-:-:S07]  /*38270*/  MOV R2, UR5 ;  /* 0x0000000500027c02 */ /* 0x000fce0008000f00 */
.L_x_10381:
        /* <DEDUP_REMOVED lines=27> */
.L_x_10358:
[----:B------:R-:W-:Y:S01]  /*38430*/  MOV R16, R32 ;  /* 0x0000002000107202 */ /* 0x000fe20000000f00 */
[----:B------:R-:W-:Y:S01]  /*38440*/  IMAD.MOV.U32 R4, RZ, RZ, R28 ;  /* 0x000000ffff047224 */ /* 0x000fe200078e001c */
[----:B------:R-:W-:Y:S02]  /*38450*/  MOV R3, R29 ;  /* 0x0000001d00037202 */ /* 0x000fe40000000f00 */
[----:B------:R-:W-:-:S07]  /*38460*/  MOV R0, 0x38480 ;  /* 0x0003848000007802 */ /* 0x000fce0000000f00 */
[----:B--2---:R-:W-:Y:S05]  /*38470*/  CALL.REL.NOINC `($__internal_24_$__cuda_sm20_div_s64) ;  /* 0x0000003000607944 */ /* 0x004fea0003c00000 */
[----:B------:R-:W-:Y:S01]  /*38480*/  MOV R20, R4 ;  /* 0x0000000400147202 */ /* 0x000fe20000000f00 */
[----:B------:R-:W-:-:S07]  /*38490*/  IMAD.MOV.U32 R21, RZ, RZ, R3 ;  /* 0x000000ffff157224 */ /* 0x000fce00078e0003 */
.L_x_10359:
[----:B------:R-:W-:Y:S05]  /*384a0*/  BSYNC.RECONVERGENT B1 ;  /* 0x0000000000017941 */ /* 0x000fea0003800200 */
.L_x_10357:
        /* <DEDUP_REMOVED lines=40> */
.L_x_10361:
        /* <DEDUP_REMOVED lines=8> */
.L_x_10362:
[----:B------:R-:W-:Y:S05]  /*387b0*/  BSYNC.RECONVERGENT B1 ;  /* 0x0000000000017941 */ /* 0x000fea0003800200 */
.L_x_10360:
        /* <DEDUP_REMOVED lines=42> */
.L_x_10364:
        /* <DEDUP_REMOVED lines=8> */
.L_x_10365:
[----:B------:R-:W-:Y:S05]  /*38ae0*/  BSYNC.RECONVERGENT B1 ;  /* 0x0000000000017941 */ /* 0x000fea0003800200 */
.L_x_10363:
        /* <DEDUP_REMOVED lines=42> */
.L_x_10367:
        /* <DEDUP_REMOVED lines=8> */
.L_x_10368:
[----:B------:R-:W-:Y:S05]  /*38e10*/  BSYNC.RECONVERGENT B1 ;  /* 0x0000000000017941 */ /* 0x000fea0003800200 */
.L_x_10366:
        /* <DEDUP_REMOVED lines=42> */
.L_x_10370:
        /* <DEDUP_REMOVED lines=8> */
.L_x_10371:
[----:B------:R-:W-:Y:S05]  /*39140*/  BSYNC.RECONVERGENT B1 ;  /* 0x0000000000017941 */ /* 0x000fea0003800200 */
.L_x_10369:
        /* <DEDUP_REMOVED lines=42> */
.L_x_10373:
        /* <DEDUP_REMOVED lines=8> */
.L_x_10374:
[----:B------:R-:W-:Y:S05]  /*39470*/  BSYNC.RECONVERGENT B1 ;  /* 0x0000000000017941 */ /* 0x000fea0003800200 */
.L_x_10372:
        /* <DEDUP_REMOVED lines=42> */
.L_x_10376:
        /* <DEDUP_REMOVED lines=8> */
.L_x_10377:
[----:B------:R-:W-:Y:S05]  /*397a0*/  BSYNC.RECONVERGENT B1 ;  /* 0x0000000000017941 */ /* 0x000fea0003800200 */
.L_x_10375:
        /* <DEDUP_REMOVED lines=42> */
.L_x_10379:
        /* <DEDUP_REMOVED lines=8> */
.L_x_10380:
[----:B------:R-:W-:Y:S05]  /*39ad0*/  BSYNC.RECONVERGENT B1 ;  /* 0x0000000000017941 */ /* 0x000fea0003800200 */
.L_x_10378:
[----:B------:R-:W-:-:S06]  /*39ae0*/  IMAD.WIDE.U32 R6, R15, 0x8, R22 ;  /* 0x000000080f067825 */ /* 0x000fcc00078e0016 */
[----:B------:R-:W2:Y:S01]  /*39af0*/  LDG.E.64 R6, desc[UR36][R6.64] ;  /* 0x0000002406067981 */ /* 0x000ea2000c1e1b00 */
[----:B------:R-:W-:Y:S01]  /*39b00*/  IADD3 R11, P0, PT, RZ, -R32, RZ ;  /* 0x80000020ff0b7210 */ /* 0x000fe20007f1e0ff */
[----:B------:R-:W-:Y:S01]  /*39b10*/  IMAD.MOV.U32 R8, RZ, RZ, R20 ;  /* 0x000000ffff087224 */ /* 0x000fe200078e0014 */
[----:B------:R-:W-:Y:S01]  /*39b20*/  MOV R9, R21 ;  /* 0x0000001500097202 */ /* 0x000fe20000000f00 */
[----:B------:R-:W-:Y:S01]  /*39b30*/  VIADD R2, R2, 0x8 ;  /* 0x0000000802027836 */ /* 0x000fe20000000000 */
[----:B------:R-:W-:Y:S01]  /*39b40*/  IADD3.X R3, PT, PT, RZ, ~R5, RZ, P0, !PT ;  /* 0x80000005ff037210 */ /* 0x000fe200007fe4ff */
[----:B------:R-:W-:Y:S02]  /*39b50*/  VIADD R14, R14, 0xfffffff8 ;  /* 0xfffffff80e0e7836 */ /* 0x000fe40000000000 */
[----:B------:R-:W-:Y:S01]  /*39b60*/  IMAD.WIDE.U32 R8, R30, R11, R8 ;  /* 0x0000000b1e087225 */ /* 0x000fe200078e0008 */
[----:B------:R-:W-:-:S03]  /*39b70*/  ISETP.NE.AND P0, PT, R2, RZ, PT ;  /* 0x000000ff0200720c */ /* 0x000fc60003f05270 */
[----:B------:R-:W-:-:S04]  /*39b80*/  IMAD R3, R3, R30, RZ ;  /* 0x0000001e03037224 */ /* 0x000fc800078e02ff */
[----:B------:R-:W-:Y:S01]  /*39b90*/  IMAD R3, R31, R11, R3 ;  /* 0x0000000b1f037224 */ /* 0x000fe200078e0203 */
[----:B------:R-:W-:-:S04]  /*39ba0*/  MOV R11, R18 ;  /* 0x00000012000b7202 */ /* 0x000fc80000000f00 */
[----:B------:R-:W-:-:S05]  /*39bb0*/  IADD3 R3, PT, PT, R9, R3, RZ ;  /* 0x0000000309037210 */ /* 0x000fca0007ffe0ff */
[----:B--2---:R-:W-:Y:S02]  /*39bc0*/  IMAD R3, R3, R6, RZ ;  /* 0x0000000603037224 */ /* 0x004fe400078e02ff */
[----:B------:R-:W-:-:S04]  /*39bd0*/  IMAD.WIDE.U32 R10, R6, R8, R10 ;  /* 0x00000008060a7225 */ /* 0x000fc800078e000a */
[----:B------:R-:W-:-:S05]  /*39be0*/  IMAD R3, R7, R8, R3 ;  /* 0x0000000807037224 */ /* 0x000fca00078e0203 */
[----:B------:R-:W-:Y:S01]  /*39bf0*/  IADD3 R11, PT, PT, R11, R3, RZ ;  /* 0x000000030b0b7210 */ /* 0x000fe20007ffe0ff */
[----:B------:R-:W-:Y:S06]  /*39c00*/  @P0 BRA `(.L_x_10381) ;  /* 0xffffffe4009c0947 */ /* 0x000fec000383ffff */
[----:B------:R-:W-:Y:S05]  /*39c10*/  BSYNC.RECONVERGENT B0 ;  /* 0x0000000000007941 */ /* 0x000fea0003800200 */
.L_x_10356:
[----:B------:R-:W-:-:S07]  /*39c20*/  IADD3 R2, PT, PT, R14, 0x3, RZ ;  /* 0x000000030e027810 */ /* 0x000fce0007ffe0ff */
.L_x_10355:
        /* <DEDUP_REMOVED lines=31> */
.L_x_10384:
[----:B------:R-:W-:Y:S01]  /*39e20*/  MOV R16, R32 ;  /* 0x0000002000107202 */ /* 0x000fe20000000f00 */
[----:B------:R-:W-:Y:S01]  /*39e30*/  IMAD.MOV.U32 R3, RZ, RZ, R15 ;  /* 0x000000ffff037224 */ /* 0x000fe200078e000f */
[----:B------:R-:W-:Y:S02]  /*39e40*/  MOV R4, R14 ;  /* 0x0000000e00047202 */ /* 0x000fe40000000f00 */
[----:B------:R-:W-:-:S07]  /*39e50*/  MOV R0, 0x39e70 ;  /* 0x00039e7000007802 */ /* 0x000fce0000000f00 */
[----:B------:R-:W-:Y:S05]  /*39e60*/  CALL.REL.NOINC `($__internal_24_$__cuda_sm20_div_s64) ;  /* 0x0000001400e47944 */ /* 0x000fea0003c00000 */
[----:B------:R-:W-:Y:S02]  /*39e70*/  MOV R18, R4 ;  /* 0x0000000400127202 */ /* 0x000fe40000000f00 */
[----:B------:R-:W-:-:S07]  /*39e80*/  MOV R19, R3 ;  /* 0x0000000300137202 */ /* 0x000fce0000000f00 */
.L_x_10385:
[----:B------:R-:W-:Y:S05]  /*39e90*/  BSYNC.RECONVERGENT B0 ;  /* 0x0000000000007941 */ /* 0x000fea0003800200 */
.L_x_10383:
        /* <DEDUP_REMOVED lines=42> */
.L_x_10387:
        /* <DEDUP_REMOVED lines=8> */
.L_x_10388:
[----:B------:R-:W-:Y:S05]  /*3a1c0*/  BSYNC.RECONVERGENT B0 ;  /* 0x0000000000007941 */ /* 0x000fea0003800200 */
.L_x_10386:
        /* <DEDUP_REMOVED lines=44> */
.L_x_10390:
        /* <DEDUP_REMOVED lines=8> */
.L_x_10391:
[----:B------:R-:W-:Y:S05]  /*3a510*/  BSYNC.RECONVERGENT B0 ;  /* 0x0000000000007941 */ /* 0x000fea0003800200 */
.L_x_10389:
        /* <DEDUP_REMOVED lines=44> */
.L_x_10393:
        /* <DEDUP_REMOVED lines=8> */
.L_x_10394:
[----:B------:R-:W-:Y:S05]  /*3a860*/  BSYNC.RECONVERGENT B0 ;  /* 0x0000000000007941 */ /* 0x000fea0003800200 */
.L_x_10392:
        /* <DEDUP_REMOVED lines=17> */
.L_x_10382:
        /* <DEDUP_REMOVED lines=31> */
.L_x_10397:
[----:B------:R-:W-:Y:S01]  /*3ab70*/  MOV R16, R32 ;  /* 0x0000002000107202 */ /* 0x000fe20000000f00 */
[----:B------:R-:W-:Y:S01]  /*3ab80*/  IMAD.MOV.U32 R3, RZ, RZ, R15 ;  /* 0x000000ffff037224 */ /* 0x000fe200078e000f */
[----:B------:R-:W-:Y:S02]  /*3ab90*/  MOV R4, R14 ;  /* 0x0000000e00047202 */ /* 0x000fe40000000f00 */
[----:B------:R-:W-:-:S07]  /*3aba0*/  MOV R0, 0x3abc0 ;  /* 0x0003abc000007802 */ /* 0x000fce0000000f00 */
[----:B------:R-:W-:Y:S05]  /*3abb0*/  CALL.REL.NOINC `($__internal_24_$__cuda_sm20_div_s64) ;  /* 0x0000000800907944 */ /* 0x000fea0003c00000 */
[----:B------:R-:W-:Y:S02]  /*3abc0*/  MOV R18, R4 ;  /* 0x0000000400127202 */ /* 0x000fe40000000f00 */
[----:B------:R-:W-:-:S07]  /*3abd0*/  MOV R19, R3 ;  /* 0x0000000300137202 */ /* 0x000fce0000000f00 */
.L_x_10398:
[----:B------:R-:W-:Y:S05]  /*3abe0*/  BSYNC.RECONVERGENT B0 ;  /* 0x0000000000007941 */ /* 0x000fea0003800200 */
.L_x_10396:
        /* <DEDUP_REMOVED lines=42> */
.L_x_10400:
        /* <DEDUP_REMOVED lines=8> */
.L_x_10401:
[----:B------:R-:W-:Y:S05]  /*3af10*/  BSYNC.RECONVERGENT B0 ;  /* 0x0000000000007941 */ /* 0x000fea0003800200 */
.L_x_10399:
        /* <DEDUP_REMOVED lines=17> */
.L_x_10395:
        /* <DEDUP_REMOVED lines=31> */
.L_x_10403:
        /* <DEDUP_REMOVED lines=8> */
.L_x_10404:
[----:B------:R-:W-:Y:S05]  /*3b2a0*/  BSYNC.RECONVERGENT B0 ;  /* 0x0000000000007941 */ /* 0x000fea0003800200 */
.L_x_10402:
[----:B------:R-:W0:Y:S02]  /*3b2b0*/  LDC.64 R6, c[0x0][0x3b0] ;  /* 0x0000ec00ff067b82 */ /* 0x000e240000000a00 */
[----:B0-----:R-:W-:-:S06]  /*3b2c0*/  IMAD.WIDE.U32 R2, R2, 0x8, R6 ;  /* 0x0000000802027825 */ /* 0x001fcc00078e0006 */
[----:B------:R-:W2:Y:S02]  /*3b2d0*/  LDG.E.64 R2, desc[UR36][R2.64] ;  /* 0x0000002402027981 */ /* 0x000ea4000c1e1b00 */
[----:B--2---:R-:W-:Y:S02]  /*3b2e0*/  IMAD R5, R5, R2, RZ ;  /* 0x0000000205057224 */ /* 0x004fe400078e02ff */
[----:B------:R-:W-:-:S04]  /*3b2f0*/  IMAD.WIDE.U32 R10, R2, R4, R10 ;  /* 0x00000004020a7225 */ /* 0x000fc800078e000a */
[----:B------:R-:W-:-:S05]  /*3b300*/  IMAD R5, R3, R4, R5 ;  /* 0x0000000403057224 */ /* 0x000fca00078e0205 */
[----:B------:R-:W-:-:S07]  /*3b310*/  IADD3 R11, PT, PT, R11, R5, RZ ;  /* 0x000000050b0b7210 */ /* 0x000fce0007ffe0ff */
.L_x_10354:
        /* <DEDUP_REMOVED lines=12> */
.L_x_10409:
        /* <DEDUP_REMOVED lines=21> */
.L_x_10408:
[----:B------:R-:W-:Y:S05]  /*3b530*/  BSYNC.RECONVERGENT B7 ;  /* 0x0000000000077941 */ /* 0x000fea0003800200 */
.L_x_10407:
[----:B------:R-:W-:-:S05]  /*3b540*/  IADD3 R16, P0, PT, R16, 0x4, RZ ;  /* 0x0000000410107810 */ /* 0x000fca0007f1e0ff */
[----:B------:R-:W-:Y:S01]  /*3b550*/  IMAD.X R17, RZ, RZ, R17, P0 ;  /* 0x000000ffff117224 */ /* 0x000fe200000e0611 */
[----:B------:R-:W-:-:S04]  /*3b560*/  ISETP.GE.U32.AND P0, PT, R16, R18, PT ;  /* 0x000000121000720c */ /* 0x000fc80003f06070 */
[----:B------:R-:W-:-:S13]  /*3b570*/  ISETP.GE.U32.AND.EX P0, PT, R17, R19, PT, P0 ;  /* 0x000000131100720c */ /* 0x000fda0003f06100 */
[----:B------:R-:W-:Y:S05]  /*3b580*/  @!P0 BRA `(.L_x_10409) ;  /* 0xfffffffc00948947 */ /* 0x000fea000383ffff */
.L_x_10406:
[----:B------:R-:W-:Y:S05]  /*3b590*/  BSYNC.RECONVERGENT B6 ;  /* 0x0000000000067941 */ /* 0x000fea0003800200 */
.L_x_10405:
[----:B------:R-:W0:Y:S02]  /*3b5a0*/  LDC.64 R2, c[0x0][0x3c8] ;  /* 0x0000f200ff027b82 */ /* 0x000e240000000a00 */
[----:B0-----:R-:W-:-:S04]  /*3b5b0*/  IMAD.WIDE.U32 R2, R75, 0x4, R2 ;  /* 0x000000044b027825 */ /* 0x001fc800078e0002 */
[----:B------:R-:W-:-:S05]  /*3b5c0*/  IMAD.WIDE.U32 R2, R72, 0x10, R2 ;  /* 0x0000001048027825 */ /* 0x000fca00078e0002 */
[----:B------:R-:W-:Y:S04]  /*3b5d0*/  STG.E.128 desc[UR36][R2.64], RZ ;  /* 0x000000ff02007986 */ /* 0x000fe8000c101d24 */
[----:B------:R-:W-:Y:S01]  /*3b5e0*/  STG.E.128 desc[UR36][R2.64+0x800], RZ ;  /* 0x000800ff02007986 */ /* 0x000fe2000c101d24 */
[----:B------:R-:W-:Y:S05]  /*3b5f0*/  EXIT ;  /* 0x000000000000794d */ /* 0x000fea0003800000 */
        .weak           $__internal_24_$__cuda_sm20_div_s64
        .type           $__internal_24_$__cuda_sm20_div_s64,@function
        .size           $__internal_24_$__cuda_sm20_div_s64,($__internal_25_$__cuda_sm20_rem_s64 - $__internal_24_$__cuda_sm20_div_s64)
$__internal_24_$__cuda_sm20_div_s64:
        /* <DEDUP_REMOVED lines=31> */
[C---:B------:R-:W-:Y:S02]  /*3b7f0*/  IMAD R9, R6.reuse, R8, RZ ;  /* 0x0000000806097224 */ /* 0x040fe400078e02ff */
[----:B------:R-:W-:Y:S01]  /*3b800*/  IMAD.HI.U32 R17, P1, R6, R7, R26 ;  /* 0x0000000706117227 */ /* 0x000fe2000782001a */
[----:B------:R-:W-:-:S04]  /*3b810*/  IADD3 R7, P4, PT, RZ, -R16, RZ ;  /* 0x80000010ff077210 */ /* 0x000fc80007f9e0ff */
[----:B------:R-:W-:Y:S02]  /*3b820*/  SEL R7, R7, R16, !P3 ;  /* 0x0000001007077207 */ /* 0x000fe40005800000 */
[----:B------:R-:W-:Y:S01]  /*3b830*/  IADD3 R9, P2, PT, R9, R17, RZ ;  /* 0x0000001109097210 */ /* 0x000fe20007f5e0ff */
[----:B------:R-:W-:Y:S01]  /*3b840*/  IMAD.HI.U32 R17, R6, R8, RZ ;  /* 0x0000000806117227 */ /* 0x000fe200078e00ff */
[----:B------:R-:W-:-:S03]  /*3b850*/  IADD3.X R26, PT, PT, RZ, ~R5, RZ, P4, !PT ;  /* 0x80000005ff1a7210 */ /* 0x000fc600027fe4ff */
[----:B------:R-:W-:Y:S01]  /*3b860*/  IMAD.HI.U32 R16, R9, R7, RZ ;  /* 0x0000000709107227 */ /* 0x000fe200078e00ff */
[----:B------:R-:W-:Y:S02]  /*3b870*/  SEL R8, R26, R5, !P3 ;  /* 0x000000051a087207 */ /* 0x000fe40005800000 */
[----:B------:R-:W-:Y:S01]  /*3b880*/  IADD3.X R6, PT, PT, R17, R6, RZ, P0, !PT ;  /* 0x0000000611067210 */ /* 0x000fe200007fe4ff */
[----:B------:R-:W-:-:S03]  /*3b890*/  IMAD.MOV.U32 R17, RZ, RZ, RZ ;  /* 0x000000ffff117224 */ /* 0x000fc600078e00ff */
        /* <DEDUP_REMOVED lines=36> */
[----:B------:R-:W-:Y:S01]  /*3bae0*/  IMAD.MOV.U32 R7, RZ, RZ, 0x0 ;  /* 0x00000000ff077424 */ /* 0x000fe200078e00ff */
[----:B------:R-:W-:-:S02]  /*3baf0*/  SEL R3, R8, R6, !P1 ;  /* 0x0000000608037207 */ /* 0x000fc40004800000 */
[----:B------:R-:W-:Y:S02]  /*3bb00*/  MOV R6, R0 ;  /* 0x0000000000067202 */ /* 0x000fe40000000f00 */
[----:B------:R-:W-:Y:S02]  /*3bb10*/  SEL R4, R4, 0xffffffff, P0 ;  /* 0xffffffff04047807 */ /* 0x000fe40000000000 */
[----:B------:R-:W-:Y:S01]  /*3bb20*/  SEL R3, R3, 0xffffffff, P0 ;  /* 0xffffffff03037807 */ /* 0x000fe20000000000 */
[----:B------:R-:W-:Y:S06]  /*3bb30*/  RET.REL.NODEC R6 `(_ZN2at6native29vectorized_elementwise_kernelILi4EZZZNS0_67_GLOBAL__N__bb565c37_34_ValidateCompressedIndicesKernel_cu_33a4b88b42_validate_compressed_sparse_indices_kernelILNS2_8CDimNameE1ENS2_18CUDAKernelLauncherENS2_14EmptyVecKernelENS2_8DummyVecELm0EEEvRKNS_6TensorESA_lllENKUlvE1_clEvENKUlvE_clEvEUliiiiiE_St5arrayIPcLm6EEEEviT0_T1_) ;  /* 0xfffffc4406307950 */ /* 0x000fec0003c3ffff */
        .weak           $__internal_25_$__cuda_sm20_rem_s64
        .type           $__internal_25_$__cuda_sm20_rem_s64,@function
        .size           $__internal_25_$__cuda_sm20_rem_s64,(.L_x_40045 - $__internal_25_$__cuda_sm20_rem_s64)
$__internal_25_$__cuda_sm20_rem_s64:
        /* <DEDUP_REMOVED lines=28> */
[----:B------:R-:W-:-:S04]  /*3bd00*/  IMAD.HI.U32 R8, R9, R21, RZ ;  /* 0x0000001509087227 */ /* 0x000fc800078e00ff */
[----:B------:R-:W-:-:S04]  /*3bd10*/  IMAD.X R20, RZ, RZ, ~R7, P0 ;  /* 0x000000ffff147224 */ /* 0x000fc800000e0e07 */
[----:B------:R-:W-:Y:S01]  /*3bd20*/  IMAD.WIDE.U32 R6, P0, R9, R20, R8 ;  /* 0x0000001409067225 */ /* 0x000fe20007800008 */
[----:B------:R-:W-:-:S03]  /*3bd30*/  IADD3 R8, P4, PT, RZ, -R12, RZ ;  /* 0x8000000cff087210 */ /* 0x000fc60007f9e0ff */
[----:B------:R-:W-:Y:S01]  /*3bd40*/  IMAD.HI.U32 R9, R17, R20, RZ ;  /* 0x0000001411097227 */ /* 0x000fe200078e00ff */
[----:B------:R-:W-:-:S03]  /*3bd50*/  SEL R8, R8, R12, !P1 ;  /* 0x0000000c08087207 */ /* 0x000fc60004800000 */
[----:B------:R-:W-:-:S04]  /*3bd60*/  IMAD.HI.U32 R7, P2, R17, R21, R6 ;  /* 0x0000001511077227 */ /* 0x000fc80007840006 */
[----:B------:R-:W-:Y:S01]  /*3bd70*/  IMAD R6, R17, R20, RZ ;  /* 0x0000001411067224 */ /* 0x000fe200078e02ff */
[----:B------:R-:W-:-:S04]  /*3bd80*/  IADD3.X R17, PT, PT, R9, R17, RZ, P0, !PT ;  /* 0x0000001109117210 */ /* 0x000fc800007fe4ff */
[----:B------:R-:W-:Y:S02]  /*3bd90*/  IADD3 R12, P3, PT, R6, R7, RZ ;  /* 0x00000007060c7210 */ /* 0x000fe40007f7e0ff */
        /* <DEDUP_REMOVED lines=34> */
[----:B------:R-:W-:Y:S02]  /*3bfc0*/  SEL R5, R3, R5, !P1 ;  /* 0x0000000503057207 */ /* 0x000fe40004800000 */
[----:B------:R-:W-:Y:S02]  /*3bfd0*/  SEL R3, R0, 0xffffffff, P0 ;  /* 0xffffffff00037807 */ /* 0x000fe40000000000 */
[----:B------:R-:W-:Y:S01]  /*3bfe0*/  SEL R0, R5, 0xffffffff, P0 ;  /* 0xffffffff05007807 */ /* 0x000fe20000000000 */
[----:B------:R-:W-:Y:S01]  /*3bff0*/  HFMA2 R5, -RZ, RZ, 0, 0 ;  /* 0x00000000ff057431 */ /* 0x000fe200000001ff */
[----:B------:R-:W-:-:S04]  /*3c000*/  MOV R4, R13 ;  /* 0x0000000d00047202 */ /* 0x000fc80000000f00 */
[----:B------:R-:W-:Y:S05]  /*3c010*/  RET.REL.NODEC R4 `(_ZN2at6native29vectorized_elementwise_kernelILi4EZZZNS0_67_GLOBAL__N__bb565c37_34_ValidateCompressedIndicesKernel_cu_33a4b88b42_validate_compressed_sparse_indices_kernelILNS2_8CDimNameE1ENS2_18CUDAKernelLauncherENS2_14EmptyVecKernelENS2_8DummyVecELm0EEEvRKNS_6TensorESA_lllENKUlvE1_clEvENKUlvE_clEvEUliiiiiE_St5arrayIPcLm6EEEEviT0_T1_) ;  /* 0xfffffc3c04f87950 */ /* 0x000fea0003c3ffff */
.L_x_10410:
        /* <DEDUP_REMOVED lines=14> */
.L_x_40045:


//--------------------- .text._ZN2at6native29vectorized_elementwise_kernelILi8EZZZNS0_67_GLOBAL__N__bb565c37_34_ValidateCompressedIndicesKernel_cu_33a4b88b42_validate_compressed_sparse_indices_kernelILNS2_8CDimNameE1ENS2_18CUDAKernelLauncherENS2_14EmptyVecKernelENS2_8DummyVecELm0EEEvRKNS_6TensorESA_lllENKUlvE1_clEvENKUlvE_clEvEUliiiiiE_St5arrayIPcLm6EEEEviT0_T1_ --------------------------
	.section	.text._ZN2at6native29vectorized_elementwise_kernelILi8EZZZNS0_67_GLOBAL__N__bb565c37_34_ValidateCompressedIndicesKernel_cu_33a4b88b42_validate_compressed_sparse_indices_kernelILNS2_8CDimNameE1ENS2_18CUDAKernelLauncherENS2_14EmptyVecKernelENS2_8DummyVecELm0EEEvRKNS_6TensorESA_lllENKUlvE1_clEvENKUlvE_clEvEUliiiiiE_St5arrayIPcLm6EEEEviT0_T1_,"ax",@progbits
	.align	128
        .global         _ZN2at6native29vectorized_elementwise_kernelILi8EZZZNS0_67_GLOBAL__N__bb565c37_34_ValidateCompressedIndicesKernel_cu_33a4b88b42_validate_compressed_sparse_indices_kernelILNS2_8CDimNameE1ENS2_18CUDAKernelLauncherENS2_14EmptyVecKernelENS2_8DummyVecELm0EEEvRKNS_6TensorESA_lllENKUlvE1_clEvENKUlvE_clEvEUliiiiiE_St5arrayIPcLm6EEEEviT0_T1_
        .type           _ZN2at6native29vectorized_elementwise_kernelILi8EZZZNS0_67_GLOBAL__N__bb565c37_34_ValidateCompressedIndicesKernel_cu_33a4b88b42_validate_compressed_sparse_indices_kernelILNS2_8CDimNameE1ENS2_18CUDAKernelLauncherENS2_14EmptyVecKernelENS2_8DummyVecELm0EEEvRKNS_6TensorESA_lllENKUlvE1_clEvENKUlvE_clEvEUliiiiiE_St5arrayIPcLm6EEEEviT0_T1_,@function
        .size           _ZN2at6native29vectorized_elementwise_kernelILi8EZZZNS0_67_GLOBAL__N__bb565c37_34_ValidateCompressedIndicesKernel_cu_33a4b88b42_validate_compressed_sparse_indices_kernelILNS2_8CDimNameE1ENS2_18CUDAKernelLauncherENS2_14EmptyVecKernelENS2_8DummyVecELm0EEEvRKNS_6TensorESA_lllENKUlvE1_clEvENKUlvE_clEvEUliiiiiE_St5arrayIPcLm6EEEEviT0_T1_,(.L_x_40047 - _ZN2at6native29vectorized_elementwise_kernelILi8EZZZNS0_67_GLOBAL__N__bb565c37_34_ValidateCompressedIndicesKernel_cu_33a4b88b42_validate_compressed_sparse_indices_kernelILNS2_8CDimNameE1ENS2_18CUDAKernelLauncherENS2_14EmptyVecKernelENS2_8DummyVecELm0EEEvRKNS_6TensorESA_lllENKUlvE1_clEvENKUlvE_clEvEUliiiiiE_St5arrayIPcLm6EEEEviT0_T1_)
        .other          _ZN2at6native29vectorized_elementwise_kernelILi8EZZZNS0_67_GLOBAL__N__bb565c37_34_ValidateCompressedIndicesKernel_cu_33a4b88b42_validate_compressed_sparse_indices_kernelILNS2_8CDimNameE1ENS2_18CUDAKernelLauncherENS2_14EmptyVecKernelENS2_8DummyVecELm0EEEvRKNS_6TensorESA_lllENKUlvE1_clEvENKUlvE_clEvEUliiiiiE_St5arrayIPcLm6EEEEviT0_T1_,@"STO_CUDA_ENTRY STV_DEFAULT"
_ZN2at6native29vectorized_elementwise_kernelILi8EZZZNS0_67_GLOBAL__N__bb565c37_34_ValidateCompressedIndicesKernel_cu_33a4b88b42_validate_compressed_sparse_indices_kernelILNS2_8CDimNameE1ENS2_18CUDAKernelLauncherENS2_14EmptyVecKernelENS2_8DummyVecELm0EEEvRKNS_6TensorESA_lllENKUlvE1_clEvENKUlvE_clEvEUliiiiiE_St5arrayIPcLm6EEEEviT0_T1_:
.text._ZN2at6native29vectorized_elementwise_kernelILi8EZZZNS0_67_GLOBAL__N__bb565c37_34_ValidateCompressedIndicesKernel_cu_33a4b88b42_validate_compressed_sparse_indices_kernelILNS2_8CDimNameE1ENS2_18CUDAKernelLauncherENS2_14EmptyVecKernelENS2_8DummyVecELm0EEEvRKNS_6TensorESA_lllENKUlvE1_clEvENKUlvE_clEvEUliiiiiE_St5arrayIPcLm6EEEEviT0_T1_:
        /* <DEDUP_REMOVED lines=229> */
.L_x_10415:
[----:B------:R-:W-:Y:S05]  /*0e50*/  BSYNC.RECONVERGENT B7 ;  /* 0x0000000000077941 */ /* 0x000fea0003800200 */
.L_x_10414:
        /* <DEDUP_REMOVED lines=20> */
.L_x_10417:
[----:B------:R-:W-:Y:S05]  /*0fa0*/  BSYNC.RECONVERGENT B7 ;  /* 0x0000000000077941 */ /* 0x000fea0003800200 */
.L_x_10416:
        /* <DEDUP_REMOVED lines=23> */
.L_x_10419:
[----:B------:R-:W-:Y:S05]  /*1120*/  BSYNC.RECONVERGENT B7 ;  /* 0x0000000000077941 */ /* 0x000fea0003800200 */
.L_x_10418:
        /* <DEDUP_REMOVED lines=24> */
.L_x_10447:
        /* <DEDUP_REMOVED lines=28> */
.L_x_10424:
[----:B------:R-:W-:Y:S01]  /*1470*/  MOV R16, R14 ;  /* 0x0000000e00107202 */ /* 0x000fe20000000f00 */
[----:B------:R-:W-:Y:S01]  /*1480*/  IMAD.MOV.U32 R4, RZ, RZ, R20 ;  /* 0x000000ffff047224 */ /* 0x000fe200078e0014 */
[----:B------:R-:W-:Y:S02]  /*1490*/  MOV R3, R21 ;  /* 0x0000001500037202 */ /* 0x000fe40000000f00 */
[----:B------:R-:W-:-:S07]  /*14a0*/  MOV R0, 0x14c0 ;  /* 0x000014c000007802 */ /* 0x000fce0000000f00 */
[----:B------:R-:W-:Y:S05]  /*14b0*/  CALL.REL.NOINC `($__internal_26_$__cuda_sm20_div_s64) ;  /* 0x000003a000387944 */ /* 0x000fea0003c00000 */
[----:B------:R-:W-:Y:S01]  /*14c0*/  IMAD.MOV.U32 R22, RZ, RZ, R4 ;  /* 0x000000ffff167224 */ /* 0x000fe200078e0004 */
[----:B------:R-:W-:-:S07]  /*14d0*/  MOV R23, R3 ;  /* 0x0000000300177202 */ /* 0x000fce0000000f00 */
.L_x_10425:
[----:B------:R-:W-:Y:S05]  /*14e0*/  BSYNC.RECONVERGENT B1 ;  /* 0x0000000000017941 */ /* 0x000fea0003800200 */
.L_x_10423:
        /* <DEDUP_REMOVED lines=44> */
.L_x_10427:
[----:B------:R-:W-:Y:S01]  /*17b0*/  MOV R16, R22 ;  /* 0x0000001600107202 */ /* 0x000fe20000000f00 */
[----:B------:R-:W-:Y:S01]  /*17c0*/  IMAD.MOV.U32 R5, RZ, RZ, R23 ;  /* 0x000000ffff057224 */ /* 0x000fe200078e0017 */
[----:B------:R-:W-:Y:S01]  /*17d0*/  MOV R4, R24 ;  /* 0x0000001800047202 */ /* 0x000fe20000000f00 */
[----:B------:R-:W-:Y:S01]  /*17e0*/  IMAD.MOV.U32 R3, RZ, RZ, R25 ;  /* 0x000000ffff037224 */ /* 0x000fe200078e0019 */
[----:B------:R-:W-:-:S07]  /*17f0*/  MOV R0, 0x1810 ;  /* 0x0000181000007802 */ /* 0x000fce0000000f00 */
[----:B------:R-:W-:Y:S05]  /*1800*/  CALL.REL.NOINC `($__internal_26_$__cuda_sm20_div_s64) ;  /* 0x0000039c00647944 */ /* 0x000fea0003c00000 */
[----:B------:R-:W-:Y:S01]  /*1810*/  MOV R20, R4 ;  /* 0x0000000400147202 */ /* 0x000fe20000000f00 */
[----:B------:R-:W-:-:S07]  /*1820*/  IMAD.MOV.U32 R21, RZ, RZ, R3 ;  /* 0x000000ffff157224 */ /* 0x000fce00078e0003 */
.L_x_10428:
[----:B------:R-:W-:Y:S05]  /*1830*/  BSYNC.RECONVERGENT B1 ;  /* 0x0000000000017941 */ /* 0x000fea0003800200 */
.L_x_10426:
        /* <DEDUP_REMOVED lines=44> */
.L_x_10430:
[----:B------:R-:W-:Y:S01]  /*1b00*/  IMAD.MOV.U32 R16, RZ, RZ, R20 ;  /* 0x000000ffff107224 */ /* 0x000fe200078e0014 */
[----:B------:R-:W-:Y:S01]  /*1b10*/  MOV R5, R21 ;  /* 0x0000001500057202 */ /* 0x000fe20000000f00 */
[----:B------:R-:W-:Y:S01]  /*1b20*/  IMAD.MOV.U32 R4, RZ, RZ, R14 ;  /* 0x000000ffff047224 */ /* 0x000fe200078e000e */
[----:B------:R-:W-:Y:S02]  /*1b30*/  MOV R3, R15 ;  /* 0x0000000f00037202 */ /* 0x000fe40000000f00 */
[----:B------:R-:W-:-:S07]  /*1b40*/  MOV R0, 0x1b60 ;  /* 0x00001b6000007802 */ /* 0x000fce0000000f00 */
[----:B------:R-:W-:Y:S05]  /*1b50*/  CALL.REL.NOINC `($__internal_26_$__cuda_sm20_div_s64) ;  /* 0x0000039800907944 */ /* 0x000fea0003c00000 */
[----:B------:R-:W-:Y:S01]  /*1b60*/  IMAD.MOV.U32 R24, RZ, RZ, R4 ;  /* 0x000000ffff187224 */ /* 0x000fe200078e0004 */
[----:B------:R-:W-:-:S07]  /*1b70*/  MOV R25, R3 ;  /* 0x0000000300197202 */ /* 0x000fce0000000f00 */
.L_x_10431:
[----:B------:R-:W-:Y:S05]  /*1b80*/  BSYNC.RECONVERGENT B1 ;  /* 0x0000000000017941 */ /* 0x000fea0003800200 */
.L_x_10429:
        /* <DEDUP_REMOVED lines=43> */
.L_x_10433:
        /* <DEDUP_REMOVED lines=8> */
.L_x_10434:
[----:B------:R-:W-:Y:S05]  /*1ec0*/  BSYNC.RECONVERGENT B1 ;  /* 0x0000000000017941 */ /* 0x000fea0003800200 */
.L_x_10432:
        /* <DEDUP_REMOVED lines=44> */
.L_x_10436:
        /* <DEDUP_REMOVED lines=8> */
.L_x_10437:
[----:B------:R-:W-:Y:S05]  /*2210*/  BSYNC.RECONVERGENT B1 ;  /* 0x0000000000017941 */ /* 0x000fea0003800200 */
.L_x_10435:
        /* <DEDUP_REMOVED lines=44> */
.L_x_10439:
        /* <DEDUP_REMOVED lines=8> */
.L_x_10440:
[----:B------:R-:W-:Y:S05]  /*2560*/  BSYNC.RECONVERGENT B1 ;  /* 0x0000000000017941 */ /* 0x000fea0003800200 */
.L_x_10438:
        /* <DEDUP_REMOVED lines=45> */
.L_x_10442:
        /* <DEDUP_REMOVED lines=8> */
.L_x_10443:
[----:B------:R-:W-:Y:S05]  /*28c0*/  BSYNC.RECONVERGENT B1 ;  /* 0x0000000000017941 */ /* 0x000fea0003800200 */
.L_x_10441:
        /* <DEDUP_REMOVED lines=45> */
.L_x_10445:
        /* <DEDUP_REMOVED lines=8> */
.L_x_10446:
[----:B------:R-:W-:Y:S05]  /*2c20*/  BSYNC.RECONVERGENT B1 ;  /* 0x0000000000017941 */ /* 0x000fea0003800200 */
.L_x_10444:
        /* <DEDUP_REMOVED lines=22> */
.L_x_10422:
[----:B------:R-:W-:-:S07]  /*2d90*/  IADD3 R19, PT, PT, R11, 0x3, RZ ;  /* 0x000000030b137810 */ /* 0x000fce0007ffe0ff */
.L_x_10421:
        /* <DEDUP_REMOVED lines=31> */
.L_x_10450:
[----:B------:R-:W-:Y:S01]  /*2f90*/  IMAD.MOV.U32 R16, RZ, RZ, R14 ;  /* 0x000000ffff107224 */ /* 0x000fe200078e000e */
[----:B------:R-:W-:Y:S01]  /*2fa0*/  MOV R4, R22 ;  /* 0x0000001600047202 */ /* 0x000fe20000000f00 */
[----:B------:R-:W-:Y:S01]  /*2fb0*/  IMAD.MOV.U32 R3, RZ, RZ, R23 ;  /* 0x000000ffff037224 */ /* 0x000fe200078e0017 */
[----:B------:R-:W-:-:S07]  /*2fc0*/  MOV R0, 0x2fe0 ;  /* 0x00002fe000007802 */ /* 0x000fce0000000f00 */
[----:B------:R-:W-:Y:S05]  /*2fd0*/  CALL.REL.NOINC `($__internal_26_$__cuda_sm20_div_s64) ;  /* 0x0000038400707944 */ /* 0x000fea0003c00000 */
[----:B------:R-:W-:Y:S01]  /*2fe0*/  MOV R20, R4 ;  /* 0x0000000400147202 */ /* 0x000fe20000000f00 */
[----:B------:R-:W-:-:S07]  /*2ff0*/  IMAD.MOV.U32 R21, RZ, RZ, R3 ;  /* 0x000000ffff157224 */ /* 0x000fce00078e0003 */
.L_x_10451:
[----:B------:R-:W-:Y:S05]  /*3000*/  BSYNC.RECONVERGENT B0 ;  /* 0x0000000000007941 */ /* 0x000fea0003800200 */
.L_x_10449:
        /* <DEDUP_REMOVED lines=44> */
.L_x_10453:
        /* <DEDUP_REMOVED lines=8> */
.L_x_10454:
[----:B------:R-:W-:Y:S05]  /*3350*/  BSYNC.RECONVERGENT B0 ;  /* 0x0000000000007941 */ /* 0x000fea0003800200 */
.L_x_10452:
        /* <DEDUP_REMOVED lines=44> */
.L_x_10456:
        /* <DEDUP_REMOVED lines=8> */
.L_x_10457:
[----:B------:R-:W-:Y:S05]  /*36a0*/  BSYNC.RECONVERGENT B0 ;  /* 0x0000000000007941 */ /* 0x000fea0003800200 */
.L_x_10455:
        /* <DEDUP_REMOVED lines=44> */
.L_x_10459:
        /* <DEDUP_REMOVED lines=8> */
.L_x_10460:
[----:B------:R-:W-:Y:S05]  /*39f0*/  BSYNC.RECONVERGENT B0 ;  /* 0x0000000000007941 */ /* 0x000fea0003800200 */
.L_x_10458:
        /* <DEDUP_REMOVED lines=16> */
.L_x_10448:
        /* <DEDUP_REMOVED lines=31> */
.L_x_10463:
[----:B------:R-:W-:Y:S01]  /*3cf0*/  IMAD.MOV.U32 R16, RZ, RZ, R14 ;  /* 0x000000ffff107224 */ /* 0x000fe200078e000e */
[----:B------:R-:W-:Y:S01]  /*3d00*/  MOV R4, R22 ;  /* 0x0000001600047202 */ /* 0x000fe20000000f00 */
[----:B------:R-:W-:Y:S01]  /*3d10*/  IMAD.MOV.U32 R3, RZ, RZ, R23 ;  /* 0x000000ffff037224 */ /* 0x000fe200078e0017 */
[----:B------:R-:W-:-:S07]  /*3d20*/  MOV R0, 0x3d40 ;  /* 0x00003d4000007802 */ /* 0x000fce0000000f00 */
[----:B------:R-:W-:Y:S05]  /*3d30*/  CALL.REL.NOINC `($__internal_26_$__cuda_sm20_div_s64) ;  /* 0x0000037800187944 */ /* 0x000fea0003c00000 */
[----:B------:R-:W-:Y:S01]  /*3d40*/  MOV R10, R4 ;  /* 0x00000004000a7202 */ /* 0x000fe20000000f00 */
[----:B------:R-:W-:-:S07]  /*3d50*/  IMAD.MOV.U32 R11, RZ, RZ, R3 ;  /* 0x000000ffff0b7224 */ /* 0x000fce00078e0003 */
.L_x_10464:
[----:B------:R-:W-:Y:S05]  /*3d60*/  BSYNC.RECONVERGENT B0 ;  /* 0x0000000000007941 */ /* 0x000fea0003800200 */
.L_x_10462:
        /* <DEDUP_REMOVED lines=44> */
.L_x_10466:
        /* <DEDUP_REMOVED lines=8> */
.L_x_10467:
[----:B------:R-:W-:Y:S05]  /*40b0*/  BSYNC.RECONVERGENT B0 ;  /* 0x0000000000007941 */ /* 0x000fea0003800200 */
.L_x_10465:
        /* <DEDUP_REMOVED lines=16> */
.L_x_10461:
        /* <DEDUP_REMOVED lines=31> */
.L_x_10469:
[----:B------:R-:W-:Y:S01]  /*43b0*/  IMAD.MOV.U32 R3, RZ, RZ, R6 ;  /* 0x000000ffff037224 */ /* 0x000fe200078e0006 */
[----:B------:R-:W-:Y:S01]  /*43c0*/  MOV R0, R7 ;  /* 0x0000000700007202 */ /* 0x000fe20000000f00 */
[----:B------:R-:W-:Y:S01]  /*43d0*/  IMAD.MOV.U32 R12, RZ, RZ, R14 ;  /* 0x000000ffff0c7224 */ /* 0x000fe200078e000e */
[----:B------:R-:W-:Y:S02]  /*43e0*/  MOV R16, R5 ;  /* 0x0000000500107202 */ /* 0x000fe40000000f00 */
[----:B------:R-:W-:-:S07]  /*43f0*/  MOV R13, 0x4410 ;  /* 0x00004410000d7802 */ /* 0x000fce0000000f00 */
[----:B------:R-:W-:Y:S05]  /*4400*/  CALL.REL.NOINC `($__internal_27_$__cuda_sm20_rem_s64) ;  /* 0x0000037400b47944 */ /* 0x000fea0003c00000 */
[----:B------:R-:W-:Y:S01]  /*4410*/  IMAD.MOV.U32 R4, RZ, RZ, R3 ;  /* 0x000000ffff047224 */ /* 0x000fe200078e0003 */
[----:B------:R-:W-:-:S07]  /*4420*/  MOV R5, R0 ;  /* 0x0000000000057202 */ /* 0x000fce0000000f00 */
.L_x_10470:
[----:B------:R-:W-:Y:S05]  /*4430*/  BSYNC.RECONVERGENT B0 ;  /* 0x0000000000007941 */ /* 0x000fea0003800200 */
.L_x_10468:
        /* <DEDUP_REMOVED lines=10> */
.L_x_10420:
        /* <DEDUP_REMOVED lines=11> */
.L_x_10473:
        /* <DEDUP_REMOVED lines=21> */
.L_x_10472:
[----:B------:R-:W-:Y:S05]  /*46e0*/  BSYNC.RECONVERGENT B7 ;  /* 0x0000000000077941 */ /* 0x000fea0003800200 */
.L_x_10471:
[----:B------:R-:W-:-:S05]  /*46f0*/  IADD3 R22, P0, PT, R22, 0x4, RZ ;  /* 0x0000000416167810 */ /* 0x000fca0007f1e0ff */
[----:B------:R-:W-:Y:S01]  /*4700*/  IMAD.X R23, RZ, RZ, R23, P0 ;  /* 0x000000ffff177224 */ /* 0x000fe200000e0617 */
[----:B------:R-:W-:-:S04]  /*4710*/  ISETP.GE.U32.AND P0, PT, R22, R16, PT ;  /* 0x000000101600720c */ /* 0x000fc80003f06070 */
[----:B------:R-:W-:-:S13]  /*4720*/  ISETP.GE.U32.AND.EX P0, PT, R23, R17, PT, P0 ;  /* 0x000000111700720c */ /* 0x000fda0003f06100 */
[----:B------:R-:W-:Y:S05]  /*4730*/  @!P0 BRA `(.L_x_10473) ;  /* 0xfffffffc00948947 */ /* 0x000fea000383ffff */
.L_x_10413:
[----:B------:R-:W-:Y:S05]  /*4740*/  BSYNC.RECONVERGENT B6 ;  /* 0x0000000000067941 */ /* 0x000fea0003800200 */
.L_x_10412:
        /* <DEDUP_REMOVED lines=24> */
.L_x_10477:
[----:B------:R-:W-:Y:S05]  /*48d0*/  BSYNC.RECONVERGENT B7 ;  /* 0x0000000000077941 */ /* 0x000fea0003800200 */
.L_x_10476:
        /* <DEDUP_REMOVED lines=20> */
.L_x_10479:
[----:B------:R-:W-:Y:S05]  /*4a20*/  BSYNC.RECONVERGENT B7 ;  /* 0x0000000000077941 */ /* 0x000fea0003800200 */
.L_x_10478:
        /* <DEDUP_REMOVED lines=23> */
.L_x_10481:
[----:B------:R-:W-:Y:S05]  /*4ba0*/  BSYNC.RECONVERGENT B7 ;  /* 0x0000000000077941 */ /* 0x000fea0003800200 */
.L_x_10480:
        /* <DEDUP_REMOVED lines=24> */
.L_x_10509:
        /* <DEDUP_REMOVED lines=28> */
.L_x_10486:
[----:B------:R-:W-:Y:S01]  /*4ef0*/  IMAD.MOV.U32 R16, RZ, RZ, R14 ;  /* 0x000000ffff107224 */ /* 0x000fe200078e000e */
[----:B------:R-:W-:Y:S01]  /*4f00*/  MOV R4, R20 ;  /* 0x0000001400047202 */ /* 0x000fe20000000f00 */
[----:B------:R-:W-:Y:S01]  /*4f10*/  IMAD.MOV.U32 R3, RZ, RZ, R21 ;  /* 0x000000ffff037224 */ /* 0x000fe200078e0015 */
[----:B------:R-:W-:-:S07]  /*4f20*/  MOV R0, 0x4f40 ;  /* 0x00004f4000007802 */ /* 0x000fce0000000f00 */
[----:B------:R-:W-:Y:S05]  /*4f30*/  CALL.REL.NOINC `($__internal_26_$__cuda_sm20_div_s64) ;  /* 0x0000036400987944 */ /* 0x000fea0003c00000 */
[----:B------:R-:W-:Y:S01]  /*4f40*/  MOV R22, R4 ;  /* 0x0000000400167202 */ /* 0x000fe20000000f00 */
[----:B------:R-:W-:-:S07]  /*4f50*/  IMAD.MOV.U32 R23, RZ, RZ, R3 ;  /* 0x000000ffff177224 */ /* 0x000fce00078e0003 */
.L_x_10487:
[----:B------:R-:W-:Y:S05]  /*4f60*/  BSYNC.RECONVERGENT B1 ;  /* 0x0000000000017941 */ /* 0x000fea0003800200 */
.L_x_10485:
        /* <DEDUP_REMOVED lines=44> */
.L_x_10489:
        /* <DEDUP_REMOVED lines=8> */
.L_x_10490:
[----:B------:R-:W-:Y:S05]  /*52b0*/  BSYNC.RECONVERGENT B1 ;  /* 0x0000000000017941 */ /* 0x000fea0003800200 */
.L_x_10488:
        /* <DEDUP_REMOVED lines=44> */
.L_x_10492:
        /* <DEDUP_REMOVED lines=8> */
.L_x_10493:
[----:B------:R-:W-:Y:S05]  /*5600*/  BSYNC.RECONVERGENT B1 ;  /* 0x0000000000017941 */ /* 0x000fea0003800200 */
.L_x_10491:
        /* <DEDUP_REMOVED lines=43> */
.L_x_10495:
        /* <DEDUP_REMOVED lines=8> */
.L_x_10496:
[----:B------:R-:W-:Y:S05]  /*5940*/  BSYNC.RECONVERGENT B1 ;  /* 0x0000000000017941 */ /* 0x000fea0003800200 */
.L_x_10494:
        /* <DEDUP_REMOVED lines=44> */
.L_x_10498:
        /* <DEDUP_REMOVED lines=8> */
.L_x_10499:
[----:B------:R-:W-:Y:S05]  /*5c90*/  BSYNC.RECONVERGENT B1 ;  /* 0x0000000000017941 */ /* 0x000fea0003800200 */
.L_x_10497:
        /* <DEDUP_REMOVED lines=44> */
.L_x_10501:
        /* <DEDUP_REMOVED lines=8> */
.L_x_10502:
[----:B------:R-:W-:Y:S05]  /*5fe0*/  BSYNC.RECONVERGENT B1 ;  /* 0x0000000000017941 */ /* 0x000fea0003800200 */
.L_x_10500:
        /* <DEDUP_REMOVED lines=45> */
.L_x_10504:
        /* <DEDUP_REMOVED lines=8> */
.L_x_10505:
[----:B------:R-:W-:Y:S05]  /*6340*/  BSYNC.RECONVERGENT B1 ;  /* 0x0000000000017941 */ /* 0x000fea0003800200 */
.L_x_10503:
        /* <DEDUP_REMOVED lines=45> */
.L_x_10507:
        /* <DEDUP_REMOVED lines=8> */
.L_x_10508:
[----:B------:R-:W-:Y:S05]  /*66a0*/  BSYNC.RECONVERGENT B1 ;  /* 0x0000000000017941 */ /* 0x000fea0003800200 */
.L_x_10506:
        /* <DEDUP_REMOVED lines=24> */
.L_x_10484:
[----:B------:R-:W-:-:S07]  /*6830*/  VIADD R19, R11, 0x3 ;  /* 0x000000030b137836 */ /* 0x000fce0000000000 */
.L_x_10483:
        /* <DEDUP_REMOVED lines=31> */
.L_x_10512:
[----:B------:R-:W-:Y:S01]  /*6a30*/  MOV R16, R14 ;  /* 0x0000000e00107202 */ /* 0x000fe20000000f00 */
[----:B------:R-:W-:Y:S01]  /*6a40*/  IMAD.MOV.U32 R4, RZ, RZ, R22 ;  /* 0x000000ffff047224 */ /* 0x000fe200078e0016 */
[----:B------:R-:W-:Y:S02]  /*6a50*/  MOV R3, R23 ;  /* 0x0000001700037202 */ /* 0x000fe40000000f00 */
[----:B------:R-:W-:-:S07]  /*6a60*/  MOV R0, 0x6a80 ;  /* 0x00006a8000007802 */ /* 0x000fce0000000f00 */
[----:B------:R-:W-:Y:S05]  /*6a70*/  CALL.REL.NOINC `($__internal_26_$__cuda_sm20_div_s64) ;  /* 0x0000034800c87944 */ /* 0x000fea0003c00000 */
[----:B------:R-:W-:Y:S01]  /*6a80*/  IMAD.MOV.U32 R20, RZ, RZ, R4 ;  /* 0x000000ffff147224 */ /* 0x000fe200078e0004 */
[----:B------:R-:W-:-:S07]  /*6a90*/  MOV R21, R3 ;  /* 0x0000000300157202 */ /* 0x000fce0000000f00 */
.L_x_10513:
[----:B------:R-:W-:Y:S05]  /*6aa0*/  BSYNC.RECONVERGENT B0 ;  /* 0x0000000000007941 */ /* 0x000fea0003800200 */
.L_x_10511:
        /* <DEDUP_REMOVED lines=44> */
.L_x_10515:
        /* <DEDUP_REMOVED lines=8> */
.L_x_10516:
[----:B------:R-:W-:Y:S05]  /*6df0*/  BSYNC.RECONVERGENT B0 ;  /* 0x0000000000007941 */ /* 0x000fea0003800200 */
.L_x_10514:
        /* <DEDUP_REMOVED lines=44> */
.L_x_10518:
        /* <DEDUP_REMOVED lines=8> */
.L_x_10519:
[----:B------:R-:W-:Y:S05]  /*7140*/  BSYNC.RECONVERGENT B0 ;  /* 0x0000000000007941 */ /* 0x000fea0003800200 */
.L_x_10517:
        /* <DEDUP_REMOVED lines=44> */
.L_x_10521:
        /* <DEDUP_REMOVED lines=8> */
.L_x_10522:
[----:B------:R-:W-:Y:S05]  /*7490*/  BSYNC.RECONVERGENT B0 ;  /* 0x0000000000007941 */ /* 0x000fea0003800200 */
.L_x_10520:
        /* <DEDUP_REMOVED lines=18> */
.L_x_10510:
        /* <DEDUP_REMOVED lines=31> */
.L_x_10525:
[----:B------:R-:W-:Y:S01]  /*77b0*/  MOV R16, R14 ;  /* 0x0000000e00107202 */ /* 0x000fe20000000f00 */
[----:B------:R-:W-:Y:S01]  /*77c0*/  IMAD.MOV.U32 R4, RZ, RZ, R22 ;  /* 0x000000ffff047224 */ /* 0x000fe200078e0016 */
[----:B------:R-:W-:Y:S02]  /*77d0*/  MOV R3, R23 ;  /* 0x0000001700037202 */ /* 0x000fe40000000f00 */
[----:B------:R-:W-:-:S07]  /*77e0*/  MOV R0, 0x7800 ;  /* 0x0000780000007802 */ /* 0x000fce0000000f00 */
[----:B------:R-:W-:Y:S05]  /*77f0*/  CALL.REL.NOINC `($__internal_26_$__cuda_sm20_div_s64) ;  /* 0x0000033c00687944 */ /* 0x000fea0003c00000 */
[----:B------:R-:W-:Y:S01]  /*7800*/  IMAD.MOV.U32 R10, RZ, RZ, R4 ;  /* 0x000000ffff0a7224 */ /* 0x000fe200078e0004 */
[----:B------:R-:W-:-:S07]  /*7810*/  MOV R11, R3 ;  /* 0x00000003000b7202 */ /* 0x000fce0000000f00 */
.L_x_10526:
[----:B------:R-:W-:Y:S05]  /*7820*/  BSYNC.RECONVERGENT B0 ;  /* 0x0000000000007941 */ /* 0x000fea0003800200 */
.L_x_10524:
        /* <DEDUP_REMOVED lines=44> */
.L_x_10528:
        /* <DEDUP_REMOVED lines=8> */
.L_x_10529:
[----:B------:R-:W-:Y:S05]  /*7b70*/  BSYNC.RECONVERGENT B0 ;  /* 0x0000000000007941 */ /* 0x000fea0003800200 */
.L_x_10527:
        /* <DEDUP_REMOVED lines=18> */
.L_x_10523:
        /* <DEDUP_REMOVED lines=31> */
.L_x_10531:
[----:B------:R-:W-:Y:S01]  /*7e90*/  MOV R3, R6 ;  /* 0x0000000600037202 */ /* 0x000fe20000000f00 */
[----:B------:R-:W-:Y:S01]  /*7ea0*/  IMAD.MOV.U32 R0, RZ, RZ, R7 ;  /* 0x000000ffff007224 */ /* 0x000fe200078e0007 */
[----:B------:R-:W-:Y:S01]  /*7eb0*/  MOV R12, R14 ;  /* 0x0000000e000c7202 */ /* 0x000fe20000000f00 */
[----:B------:R-:W-:Y:S01]  /*7ec0*/  IMAD.MOV.U32 R16, RZ, RZ, R5 ;  /* 0x000000ffff107224 */ /* 0x000fe200078e0005 */
[----:B------:R-:W-:-:S07]  /*7ed0*/  MOV R13, 0x7ef0 ;  /* 0x00007ef0000d7802 */ /* 0x000fce0000000f00 */
[----:B------:R-:W-:Y:S05]  /*7ee0*/  CALL.REL.NOINC `($__internal_27_$__cuda_sm20_rem_s64) ;  /* 0x0000033800fc7944 */ /* 0x000fea0003c00000 */
[----:B------:R-:W-:Y:S01]  /*7ef0*/  MOV R4, R3 ;  /* 0x0000000300047202 */ /* 0x000fe20000000f00 */
[----:B------:R-:W-:-:S07]  /*7f00*/  IMAD.MOV.U32 R5, RZ, RZ, R0 ;  /* 0x000000ffff057224 */ /* 0x000fce00078e0000 */
.L_x_10532:
[----:B------:R-:W-:Y:S05]  /*7f10*/  BSYNC.RECONVERGENT B0 ;  /* 0x0000000000007941 */ /* 0x000fea0003800200 */
.L_x_10530:
        /* <DEDUP_REMOVED lines=10> */
.L_x_10482:
        /* <DEDUP_REMOVED lines=11> */
.L_x_10535:
        /* <DEDUP_REMOVED lines=21> */
.L_x_10534:
[----:B------:R-:W-:Y:S05]  /*81c0*/  BSYNC.RECONVERGENT B7 ;  /* 0x0000000000077941 */ /* 0x000fea0003800200 */
.L_x_10533:
[----:B------:R-:W-:-:S04]  /*81d0*/  IADD3 R22, P0, PT, R22, 0x4, RZ ;  /* 0x0000000416167810 */ /* 0x000fc80007f1e0ff */
[----:B------:R-:W-:Y:S02]  /*81e0*/  IADD3.X R23, PT, PT, RZ, R23, RZ, P0, !PT ;  /* 0x00000017ff177210 */ /* 0x000fe400007fe4ff */
[----:B------:R-:W-:-:S04]  /*81f0*/  ISETP.GE.U32.AND P0, PT, R22, R16, PT ;  /* 0x000000101600720c */ /* 0x000fc80003f06070 */
[----:B------:R-:W-:-:S13]  /*8200*/  ISETP.GE.U32.AND.EX P0, PT, R23, R17, PT, P0 ;  /* 0x000000111700720c */ /* 0x000fda0003f06100 */
[----:B------:R-:W-:Y:S05]  /*8210*/  @!P0 BRA `(.L_x_10535) ;  /* 0xfffffffc00948947 */ /* 0x000fea000383ffff */
.L_x_10475:
[----:B------:R-:W-:Y:S05]  /*8220*/  BSYNC.RECONVERGENT B6 ;  /* 0x0000000000067941 */ /* 0x000fea0003800200 */
.L_x_10474:
        /* <DEDUP_REMOVED lines=24> */
.L_x_10539:
[----:B------:R-:W-:Y:S05]  /*83b0*/  BSYNC.RECONVERGENT B7 ;  /* 0x0000000000077941 */ /* 0x000fea0003800200 */
.L_x_10538:
        /* <DEDUP_REMOVED lines=20> */
.L_x_10541:
[----:B------:R-:W-:Y:S05]  /*8500*/  BSYNC.RECONVERGENT B7 ;  /* 0x0000000000077941 */ /* 0x000fea0003800200 */
.L_x_10540:
        /* <DEDUP_REMOVED lines=23> */
.L_x_10543:
[----:B------:R-:W-:Y:S05]  /*8680*/  BSYNC.RECONVERGENT B7 ;  /* 0x0000000000077941 */ /* 0x000fea0003800200 */
.L_x_10542:
        /* <DEDUP_REMOVED lines=24> */
.L_x_10571:
        /* <DEDUP_REMOVED lines=28> */
.L_x_10548:
[----:B------:R-:W-:Y:S01]  /*89d0*/  MOV R16, R14 ;  /* 0x0000000e00107202 */ /* 0x000fe20000000f00 */
[----:B------:R-:W-:Y:S01]  /*89e0*/  IMAD.MOV.U32 R4, RZ, RZ, R20 ;  /* 0x000000ffff047224 */ /* 0x000fe200078e0014 */
[----:B------:R-:W-:Y:S02]  /*89f0*/  MOV R3, R21 ;  /* 0x0000001500037202 */ /* 0x000fe40000000f00 */
[----:B------:R-:W-:-:S07]  /*8a00*/  MOV R0, 0x8a20 ;  /* 0x00008a2000007802 */ /* 0x000fce0000000f00 */
[----:B------:R-:W-:Y:S05]  /*8a10*/  CALL.REL.NOINC `($__internal_26_$__cuda_sm20_div_s64) ;  /* 0x0000032800e07944 */ /* 0x000fea0003c00000 */
[----:B------:R-:W-:Y:S01]  /*8a20*/  IMAD.MOV.U32 R22, RZ, RZ, R4 ;  /* 0x000000ffff167224 */ /* 0x000fe200078e0004 */
[----:B------:R-:W-:-:S07]  /*8a30*/  MOV R23, R3 ;  /* 0x0000000300177202 */ /* 0x000fce0000000f00 */
.L_x_10549:
[----:B------:R-:W-:Y:S05]  /*8a40*/  BSYNC.RECONVERGENT B1 ;  /* 0x0000000000017941 */ /* 0x000fea0003800200 */
.L_x_10547:
        /* <DEDUP_REMOVED lines=44> */
.L_x_10551:
        /* <DEDUP_REMOVED lines=8> */
.L_x_10552:
[----:B------:R-:W-:Y:S05]  /*8d90*/  BSYNC.RECONVERGENT B1 ;  /* 0x0000000000017941 */ /* 0x000fea0003800200 */
.L_x_10550:
        /* <DEDUP_REMOVED lines=44> */
.L_x_10554:
        /* <DEDUP_REMOVED lines=8> */
.L_x_10555:
[----:B------:R-:W-:Y:S05]  /*90e0*/  BSYNC.RECONVERGENT B1 ;  /* 0x0000000000017941 */ /* 0x000fea0003800200 */
.L_x_10553:
        /* <DEDUP_REMOVED lines=44> */
.L_x_10557:
        /* <DEDUP_REMOVED lines=8> */
.L_x_10558:
[----:B------:R-:W-:Y:S05]  /*9430*/  BSYNC.RECONVERGENT B1 ;  /* 0x0000000000017941 */ /* 0x000fea0003800200 */
.L_x_10556:
        /* <DEDUP_REMOVED lines=44> */
.L_x_10560:
        /* <DEDUP_REMOVED lines=8> */
.L_x_10561:
[----:B------:R-:W-:Y:S05]  /*9780*/  BSYNC.RECONVERGENT B1 ;  /* 0x0000000000017941 */ /* 0x000fea0003800200 */
.L_x_10559:
        /* <DEDUP_REMOVED lines=44> */
.L_x_10563:
        /* <DEDUP_REMOVED lines=8> */
.L_x_10564:
[----:B------:R-:W-:Y:S05]  /*9ad0*/  BSYNC.RECONVERGENT B1 ;  /* 0x0000000000017941 */ /* 0x000fea0003800200 */
.L_x_10562:
        /* <DEDUP_REMOVED lines=44> */
.L_x_10566:
        /* <DEDUP_REMOVED lines=8> */
.L_x_10567:
[----:B------:R-:W-:Y:S05]  /*9e20*/  BSYNC.RECONVERGENT B1 ;  /* 0x0000000000017941 */ /* 0x000fea0003800200 */
.L_x_10565:
        /* <DEDUP_REMOVED lines=44> */
.L_x_10569:
        /* <DEDUP_REMOVED lines=8> */
.L_x_10570:
[----:B------:R-:W-:Y:S05]  /*a170*/  BSYNC.RECONVERGENT B1 ;  /* 0x0000000000017941 */ /* 0x000fea0003800200 */
.L_x_10568:
        /* <DEDUP_REMOVED lines=23> */
.L_x_10546:
[----:B------:R-:W-:-:S07]  /*a2f0*/  IADD3 R19, PT, PT, R11, 0x3, RZ ;  /* 0x000000030b137810 */ /* 0x000fce0007ffe0ff */
.L_x_10545:
        /* <DEDUP_REMOVED lines=31> */
.L_x_10574:
[----:B------:R-:W-:Y:S01]  /*a4f0*/  IMAD.MOV.U32 R16, RZ, RZ, R14 ;  /* 0x000000ffff107224 */ /* 0x000fe200078e000e */
[----:B------:R-:W-:Y:S01]  /*a500*/  MOV R4, R22 ;  /* 0x0000001600047202 */ /* 0x000fe20000000f00 */
[----:B------:R-:W-:Y:S01]  /*a510*/  IMAD.MOV.U32 R3, RZ, RZ, R23 ;  /* 0x000000ffff037224 */ /* 0x000fe200078e0017 */
[----:B------:R-:W-:-:S07]  /*a520*/  MOV R0, 0xa540 ;  /* 0x0000a54000007802 */ /* 0x000fce0000000f00 */
[----:B------:R-:W-:Y:S05]  /*a530*/  CALL.REL.NOINC `($__internal_26_$__cuda_sm20_div_s64) ;  /* 0x0000031000187944 */ /* 0x000fea0003c00000 */
[----:B------:R-:W-:Y:S01]  /*a540*/  MOV R20, R4 ;  /* 0x0000000400147202 */ /* 0x000fe20000000f00 */
[----:B------:R-:W-:-:S07]  /*a550*/  IMAD.MOV.U32 R21, RZ, RZ, R3 ;  /* 0x000000ffff157224 */ /* 0x000fce00078e0003 */
.L_x_10575:
[----:B------:R-:W-:Y:S05]  /*a560*/  BSYNC.RECONVERGENT B0 ;  /* 0x0000000000007941 */ /* 0x000fea0003800200 */
.L_x_10573:
        /* <DEDUP_REMOVED lines=44> */
.L_x_10577:
        /* <DEDUP_REMOVED lines=8> */
.L_x_10578:
[----:B------:R-:W-:Y:S05]  /*a8b0*/  BSYNC.RECONVERGENT B0 ;  /* 0x0000000000007941 */ /* 0x000fea0003800200 */
.L_x_10576:
        /* <DEDUP_REMOVED lines=44> */
.L_x_10580:
        /* <DEDUP_REMOVED lines=8> */
.L_x_10581:
[----:B------:R-:W-:Y:S05]  /*ac00*/  BSYNC.RECONVERGENT B0 ;  /* 0x0000000000007941 */ /* 0x000fea0003800200 */
.L_x_10579:
        /* <DEDUP_REMOVED lines=44> */
.L_x_10583:
        /* <DEDUP_REMOVED lines=8> */
.L_x_10584:
[----:B------:R-:W-:Y:S05]  /*af50*/  BSYNC.RECONVERGENT B0 ;  /* 0x0000000000007941 */ /* 0x000fea0003800200 */
.L_x_10582:
        /* <DEDUP_REMOVED lines=18> */
.L_x_10572:
        /* <DEDUP_REMOVED lines=31> */
.L_x_10587:
[----:B------:R-:W-:Y:S01]  /*b270*/  IMAD.MOV.U32 R16, RZ, RZ, R14 ;  /* 0x000000ffff107224 */ /* 0x000fe200078e000e */
[----:B------:R-:W-:Y:S01]  /*b280*/  MOV R4, R22 ;  /* 0x0000001600047202 */ /* 0x000fe20000000f00 */
[----:B------:R-:W-:Y:S01]  /*b290*/  IMAD.MOV.U32 R3, RZ, RZ, R23 ;  /* 0x000000ffff037224 */ /* 0x000fe200078e0017 */
[----:B------:R-:W-:-:S07]  /*b2a0*/  MOV R0, 0xb2c0 ;  /* 0x0000b2c000007802 */ /* 0x000fce0000000f00 */
[----:B------:R-:W-:Y:S05]  /*b2b0*/  CALL.REL.NOINC `($__internal_26_$__cuda_sm20_div_s64) ;  /* 0x0000030000b87944 */ /* 0x000fea0003c00000 */
[----:B------:R-:W-:Y:S01]  /*b2c0*/  MOV R10, R4 ;  /* 0x00000004000a7202 */ /* 0x000fe20000000f00 */
[----:B------:R-:W-:-:S07]  /*b2d0*/  IMAD.MOV.U32 R11, RZ, RZ, R3 ;  /* 0x000000ffff0b7224 */ /* 0x000fce00078e0003 */
.L_x_10588:
[----:B------:R-:W-:Y:S05]  /*b2e0*/  BSYNC.RECONVERGENT B0 ;  /* 0x0000000000007941 */ /* 0x000fea0003800200 */
.L_x_10586:
        /* <DEDUP_REMOVED lines=44> */
.L_x_10590:
        /* <DEDUP_REMOVED lines=8> */
.L_x_10591:
[----:B------:R-:W-:Y:S05]  /*b630*/  BSYNC.RECONVERGENT B0 ;  /* 0x0000000000007941 */ /* 0x000fea0003800200 */
.L_x_10589:
        /* <DEDUP_REMOVED lines=18> */
.L_x_10585:
        /* <DEDUP_REMOVED lines=31> */
.L_x_10593:
        /* <DEDUP_REMOVED lines=8> */
.L_x_10594:
[----:B------:R-:W-:Y:S05]  /*b9d0*/  BSYNC.RECONVERGENT B0 ;  /* 0x0000000000007941 */ /* 0x000fea0003800200 */
.L_x_10592:
        /* <DEDUP_REMOVED lines=10> */
.L_x_10544:
        /* <DEDUP_REMOVED lines=11> */
.L_x_10597:
        /* <DEDUP_REMOVED lines=21> */
.L_x_10596:
[----:B------:R-:W-:Y:S05]  /*bc80*/  BSYNC.RECONVERGENT B7 ;  /* 0x0000000000077941 */ /* 0x000fea0003800200 */
.L_x_10595:
[----:B------:R-:W-:-:S05]  /*bc90*/  IADD3 R22, P0, PT, R22, 0x4, RZ ;  /* 0x0000000416167810 */ /* 0x000fca0007f1e0ff */
[----:B------:R-:W-:Y:S01]  /*bca0*/  IMAD.X R23, RZ, RZ, R23, P0 ;  /* 0x000000ffff177224 */ /* 0x000fe200000e0617 */
[----:B------:R-:W-:-:S04]  /*bcb0*/  ISETP.GE.U32.AND P0, PT, R22, R16, PT ;  /* 0x000000101600720c */ /* 0x000fc80003f06070 */
[----:B------:R-:W-:-:S13]  /*bcc0*/  ISETP.GE.U32.AND.EX P0, PT, R23, R17, PT, P0 ;  /* 0x000000111700720c */ /* 0x000fda0003f06100 */
[----:B------:R-:W-:Y:S05]  /*bcd0*/  @!P0 BRA `(.L_x_10597) ;  /* 0xfffffffc00948947 */ /* 0x000fea000383ffff */
.L_x_10537:
[----:B------:R-:W-:Y:S05]  /*bce0*/  BSYNC.RECONVERGENT B6 ;  /* 0x0000000000067941 */ /* 0x000fea0003800200 */
.L_x_10536:
        /* <DEDUP_REMOVED lines=24> */
.L_x_10601:
[----:B------:R-:W-:Y:S05]  /*be70*/  BSYNC.RECONVERGENT B7 ;  /* 0x0000000000077941 */ /* 0x000fea0003800200 */
.L_x_10600:
        /* <DEDUP_REMOVED lines=20> */
.L_x_10603:
[----:B------:R-:W-:Y:S05]  /*bfc0*/  BSYNC.RECONVERGENT B7 ;  /* 0x0000000000077941 */ /* 0x000fea0003800200 */
.L_x_10602:
        /* <DEDUP_REMOVED lines=23> */
.L_x_10605:
[----:B------:R-:W-:Y:S05]  /*c140*/  BSYNC.RECONVERGENT B7 ;  /* 0x0000000000077941 */ /* 0x000fea0003800200 */
.L_x_10604:
        /* <DEDUP_REMOVED lines=24> */
.L_x_10633:
        /* <DEDUP_REMOVED lines=28> */
.L_x_10610:
[----:B------:R-:W-:Y:S01]  /*c490*/  IMAD.MOV.U32 R16, RZ, RZ, R15 ;  /* 0x000000ffff107224 */ /* 0x000fe200078e000f */
[----:B------:R-:W-:Y:S01]  /*c4a0*/  MOV R4, R20 ;  /* 0x0000001400047202 */ /* 0x000fe20000000f00 */
[----:B------:R-:W-:Y:S01]  /*c4b0*/  IMAD.MOV.U32 R3, RZ, RZ, R21 ;  /* 0x000000ffff037224 */ /* 0x000fe200078e0015 */
[----:B------:R-:W-:-:S07]  /*c4c0*/  MOV R0, 0xc4e0 ;  /* 0x0000c4e000007802 */ /* 0x000fce0000000f00 */
[----:B------:R-:W-:Y:S05]  /*c4d0*/  CALL.REL.NOINC `($__internal_26_$__cuda_sm20_div_s64) ;  /* 0x000002f000307944 */ /* 0x000fea0003c00000 */
[----:B------:R-:W-:Y:S01]  /*c4e0*/  MOV R22, R4 ;  /* 0x0000000400167202 */ /* 0x000fe20000000f00 */
[----:B------:R-:W-:-:S07]  /*c4f0*/  IMAD.MOV.U32 R23, RZ, RZ, R3 ;  /* 0x000000ffff177224 */ /* 0x000fce00078e0003 */
.L_x_10611:
[----:B------:R-:W-:Y:S05]  /*c500*/  BSYNC.RECONVERGENT B1 ;  /* 0x0000000000017941 */ /* 0x000fea0003800200 */
.L_x_10609:
        /* <DEDUP_REMOVED lines=44> */
.L_x_10613:
        /* <DEDUP_REMOVED lines=8> */
.L_x_10614:
[----:B------:R-:W-:Y:S05]  /*c850*/  BSYNC.RECONVERGENT B1 ;  /* 0x0000000000017941 */ /* 0x000fea0003800200 */
.L_x_10612:
        /* <DEDUP_REMOVED lines=44> */
.L_x_10616:
        /* <DEDUP_REMOVED lines=8> */
.L_x_10617:
[----:B------:R-:W-:Y:S05]  /*cba0*/  BSYNC.RECONVERGENT B1 ;  /* 0x0000000000017941 */ /* 0x000fea0003800200 */
.L_x_10615:
        /* <DEDUP_REMOVED lines=44> */
.L_x_10619:
        /* <DEDUP_REMOVED lines=8> */
.L_x_10620:
[----:B------:R-:W-:Y:S05]  /*cef0*/  BSYNC.RECONVERGENT B1 ;  /* 0x0000000000017941 */ /* 0x000fea0003800200 */
.L_x_10618:
        /* <DEDUP_REMOVED lines=44> */
.L_x_10622:
        /* <DEDUP_REMOVED lines=8> */
.L_x_10623:
[----:B------:R-:W-:Y:S05]  /*d240*/  BSYNC.RECONVERGENT B1 ;  /* 0x0000000000017941 */ /* 0x000fea0003800200 */
.L_x_10621:
        /* <DEDUP_REMOVED lines=44> */
.L_x_10625:
        /* <DEDUP_REMOVED lines=8> */
.L_x_10626:
[----:B------:R-:W-:Y:S05]  /*d590*/  BSYNC.RECONVERGENT B1 ;  /* 0x0000000000017941 */ /* 0x000fea0003800200 */
.L_x_10624:
        /* <DEDUP_REMOVED lines=44> */
.L_x_10628:
        /* <DEDUP_REMOVED lines=8> */
.L_x_10629:
[----:B------:R-:W-:Y:S05]  /*d8e0*/  BSYNC.RECONVERGENT B1 ;  /* 0x0000000000017941 */ /* 0x000fea0003800200 */
.L_x_10627:
        /* <DEDUP_REMOVED lines=44> */
.L_x_10631:
        /* <DEDUP_REMOVED lines=8> */
.L_x_10632:
[----:B------:R-:W-:Y:S05]  /*dc30*/  BSYNC.RECONVERGENT B1 ;  /* 0x0000000000017941 */ /* 0x000fea0003800200 */
.L_x_10630:
        /* <DEDUP_REMOVED lines=23> */
.L_x_10608:
[----:B------:R-:W-:-:S07]  /*ddb0*/  VIADD R11, R19, 0x3 ;  /* 0x00000003130b7836 */ /* 0x000fce0000000000 */
.L_x_10607:
        /* <DEDUP_REMOVED lines=31> */
.L_x_10636:
[----:B------:R-:W-:Y:S01]  /*dfb0*/  MOV R16, R15 ;  /* 0x0000000f00107202 */ /* 0x000fe20000000f00 */
[----:B------:R-:W-:Y:S01]  /*dfc0*/  IMAD.MOV.U32 R4, RZ, RZ, R20 ;  /* 0x000000ffff047224 */ /* 0x000fe200078e0014 */
[----:B------:R-:W-:Y:S02]  /*dfd0*/  MOV R3, R21 ;  /* 0x0000001500037202 */ /* 0x000fe40000000f00 */
[----:B------:R-:W-:-:S07]  /*dfe0*/  MOV R0, 0xe000 ;  /* 0x0000e00000007802 */ /* 0x000fce0000000f00 */
[----:B------:R-:W-:Y:S05]  /*dff0*/  CALL.REL.NOINC `($__internal_26_$__cuda_sm20_div_s64) ;  /* 0x000002d400687944 */ /* 0x000fea0003c00000 */
[----:B------:R-:W-:Y:S01]  /*e000*/  IMAD.MOV.U32 R22, RZ, RZ, R4 ;  /* 0x000000ffff167224 */ /* 0x000fe200078e0004 */
[----:B------:R-:W-:-:S07]  /*e010*/  MOV R23, R3 ;  /* 0x0000000300177202 */ /* 0x000fce0000000f00 */
.L_x_10637:
[----:B------:R-:W-:Y:S05]  /*e020*/  BSYNC.RECONVERGENT B0 ;  /* 0x0000000000007941 */ /* 0x000fea0003800200 */
.L_x_10635:
        /* <DEDUP_REMOVED lines=44> */
.L_x_10639:
        /* <DEDUP_REMOVED lines=8> */
.L_x_10640:
[----:B------:R-:W-:Y:S05]  /*e370*/  BSYNC.RECONVERGENT B0 ;  /* 0x0000000000007941 */ /* 0x000fea0003800200 */
.L_x_10638:
        /* <DEDUP_REMOVED lines=44> */
.L_x_10642:
        /* <DEDUP_REMOVED lines=8> */
.L_x_10643:
[----:B------:R-:W-:Y:S05]  /*e6c0*/  BSYNC.RECONVERGENT B0 ;  /* 0x0000000000007941 */ /* 0x000fea0003800200 */
.L_x_10641:
        /* <DEDUP_REMOVED lines=44> */
.L_x_10645:
        /* <DEDUP_REMOVED lines=8> */
.L_x_10646:
[----:B------:R-:W-:Y:S05]  /*ea10*/  BSYNC.RECONVERGENT B0 ;  /* 0x0000000000007941 */ /* 0x000fea0003800200 */
.L_x_10644:
        /* <DEDUP_REMOVED lines=18> */
.L_x_10634:
        /* <DEDUP_REMOVED lines=31> */
.L_x_10649:
[----:B------:R-:W-:Y:S01]  /*ed30*/  MOV R16, R15 ;  /* 0x0000000f00107202 */ /* 0x000fe20000000f00 */
[----:B------:R-:W-:Y:S01]  /*ed40*/  IMAD.MOV.U32 R4, RZ, RZ, R20 ;  /* 0x000000ffff047224 */ /* 0x000fe200078e0014 */
[----:B------:R-:W-:Y:S02]  /*ed50*/  MOV R3, R21 ;  /* 0x0000001500037202 */ /* 0x000fe40000000f00 */
[----:B------:R-:W-:-:S07]  /*ed60*/  MOV R0, 0xed80 ;  /* 0x0000ed8000007802 */ /* 0x000fce0000000f00 */
[----:B------:R-:W-:Y:S05]  /*ed70*/  CALL.REL.NOINC `($__internal_26_$__cuda_sm20_div_s64) ;  /* 0x000002c800087944 */ /* 0x000fea0003c00000 */
[----:B------:R-:W-:Y:S01]  /*ed80*/  IMAD.MOV.U32 R22, RZ, RZ, R4 ;  /* 0x000000ffff167224 */ /* 0x000fe200078e0004 */
[----:B------:R-:W-:-:S07]  /*ed90*/  MOV R23, R3 ;  /* 0x0000000300177202 */ /* 0x000fce0000000f00 */
.L_x_10650:
[----:B------:R-:W-:Y:S05]  /*eda0*/  BSYNC.RECONVERGENT B0 ;  /* 0x0000000000007941 */ /* 0x000fea0003800200 */
.L_x_10648:
        /* <DEDUP_REMOVED lines=44> */
.L_x_10652:
        /* <DEDUP_REMOVED lines=8> */
.L_x_10653:
[----:B------:R-:W-:Y:S05]  /*f0f0*/  BSYNC.RECONVERGENT B0 ;  /* 0x0000000000007941 */ /* 0x000fea0003800200 */
.L_x_10651:
        /* <DEDUP_REMOVED lines=18> */
.L_x_10647:
        /* <DEDUP_REMOVED lines=31> */
.L_x_10655:
        /* <DEDUP_REMOVED lines=8> */
.L_x_10656:
[----:B------:R-:W-:Y:S05]  /*f490*/  BSYNC.RECONVERGENT B0 ;  /* 0x0000000000007941 */ /* 0x000fea0003800200 */
.L_x_10654:
        /* <DEDUP_REMOVED lines=8> */
.L_x_10606:
        /* <DEDUP_REMOVED lines=11> */
.L_x_10659:
        /* <DEDUP_REMOVED lines=21> */
.L_x_10658:
[----:B------:R-:W-:Y:S05]  /*f720*/  BSYNC.RECONVERGENT B7 ;  /* 0x0000000000077941 */ /* 0x000fea0003800200 */
.L_x_10657:
[----:B------:R-:W-:-:S04]  /*f730*/  IADD3 R22, P0, PT, R22, 0x4, RZ ;  /* 0x0000000416167810 */ /* 0x000fc80007f1e0ff */
[----:B------:R-:W-:Y:S02]  /*f740*/  IADD3.X R23, PT, PT, RZ, R23, RZ, P0, !PT ;  /* 0x00000017ff177210 */ /* 0x000fe400007fe4ff */
[----:B------:R-:W-:-:S04]  /*f750*/  ISETP.GE.U32.AND P0, PT, R22, R16, PT ;  /* 0x000000101600720c */ /* 0x000fc80003f06070 */
[----:B------:R-:W-:-:S13]  /*f760*/  ISETP.GE.U32.AND.EX P0, PT, R23, R17, PT, P0 ;  /* 0x000000111700720c */ /* 0x000fda0003f06100 */
[----:B------:R-:W-:Y:S05]  /*f770*/  @!P0 BRA `(.L_x_10659) ;  /* 0xfffffffc00948947 */ /* 0x000fea000383ffff */
.L_x_10599:
[----:B------:R-:W-:Y:S05]  /*f780*/  BSYNC.RECONVERGENT B6 ;  /* 0x0000000000067941 */ /* 0x000fea0003800200 */
.L_x_10598:
        /* <DEDUP_REMOVED lines=24> */
.L_x_10663:
[----:B------:R-:W-:Y:S05]  /*f910*/  BSYNC.RECONVERGENT B7 ;  /* 0x0000000000077941 */ /* 0x000fea0003800200 */
.L_x_10662:
        /* <DEDUP_REMOVED lines=20> */
.L_x_10665:
[----:B------:R-:W-:Y:S05]  /*fa60*/  BSYNC.RECONVERGENT B7 ;  /* 0x0000000000077941 */ /* 0x000fea0003800200 */
.L_x_10664:
        /* <DEDUP_REMOVED lines=23> */
.L_x_10667:
[----:B------:R-:W-:Y:S05]  /*fbe0*/  BSYNC.RECONVERGENT B7 ;  /* 0x0000000000077941 */ /* 0x000fea0003800200 */
.L_x_10666:
        /* <DEDUP_REMOVED lines=21> */
.L_x_10695:
        /* <DEDUP_REMOVED lines=28> */
.L_x_10672:
[----:B------:R-:W-:Y:S01]  /*ff00*/  MOV R16, R15 ;  /* 0x0000000f00107202 */ /* 0x000fe20000000f00 */
[----:B------:R-:W-:Y:S01]  /*ff10*/  IMAD.MOV.U32 R4, RZ, RZ, R20 ;  /* 0x000000ffff047224 */ /* 0x000fe200078e0014 */
[----:B------:R-:W-:Y:S02]  /*ff20*/  MOV R3, R21 ;  /* 0x0000001500037202 */ /* 0x000fe40000000f00 */
[----:B------:R-:W-:-:S07]  /*ff30*/  MOV R0, 0xff50 ;  /* 0x0000ff5000007802 */ /* 0x000fce0000000f00 */
[----:B------:R-:W-:Y:S05]  /*ff40*/  CALL.REL.NOINC `($__internal_26_$__cuda_sm20_div_s64) ;  /* 0x000002b400947944 */ /* 0x000fea0003c00000 */
[----:B------:R-:W-:Y:S01]  /*ff50*/  IMAD.MOV.U32 R22, RZ, RZ, R4 ;  /* 0x000000ffff167224 */ /* 0x000fe200078e0004 */
[----:B------:R-:W-:-:S07]  /*ff60*/  MOV R23, R3 ;  /* 0x0000000300177202 */ /* 0x000fce0000000f00 */
.L_x_10673:
[----:B------:R-:W-:Y:S05]  /*ff70*/  BSYNC.RECONVERGENT B1 ;  /* 0x0000000000017941 */ /* 0x000fea0003800200 */
.L_x_10671:
        /* <DEDUP_REMOVED lines=42> */
.L_x_10675:
        /* <DEDUP_REMOVED lines=8> */
.L_x_10676:
[----:B------:R-:W-:Y:S05]  /*102a0*/  BSYNC.RECONVERGENT B1 ;  /* 0x0000000000017941 */ /* 0x000fea0003800200 */
.L_x_10674:
        /* <DEDUP_REMOVED lines=44> */
.L_x_10678:
        /* <DEDUP_REMOVED lines=8> */
.L_x_10679:
[----:B------:R-:W-:Y:S05]  /*105f0*/  BSYNC.RECONVERGENT B1 ;  /* 0x0000000000017941 */ /* 0x000fea0003800200 */
.L_x_10677:
        /* <DEDUP_REMOVED lines=44> */
.L_x_10681:
        /* <DEDUP_REMOVED lines=8> */
.L_x_10682:
[----:B------:R-:W-:Y:S05]  /*10940*/  BSYNC.RECONVERGENT B1 ;  /* 0x0000000000017941 */ /* 0x000fea0003800200 */
.L_x_10680:
        /* <DEDUP_REMOVED lines=44> */
.L_x_10684:
        /* <DEDUP_REMOVED lines=8> */
.L_x_10685:
[----:B------:R-:W-:Y:S05]  /*10c90*/  BSYNC.RECONVERGENT B1 ;  /* 0x0000000000017941 */ /* 0x000fea0003800200 */
.L_x_10683:
        /* <DEDUP_REMOVED lines=44> */
.L_x_10687:
        /* <DEDUP_REMOVED lines=8> */
.L_x_10688:
[----:B------:R-:W-:Y:S05]  /*10fe0*/  BSYNC.RECONVERGENT B1 ;  /* 0x0000000000017941 */ /* 0x000fea0003800200 */
.L_x_10686:
        /* <DEDUP_REMOVED lines=44> */
.L_x_10690:
        /* <DEDUP_REMOVED lines=8> */
.L_x_10691:
[----:B------:R-:W-:Y:S05]  /*11330*/  BSYNC.RECONVERGENT B1 ;  /* 0x0000000000017941 */ /* 0x000fea0003800200 */
.L_x_10689:
        /* <DEDUP_REMOVED lines=44> */
.L_x_10693:
        /* <DEDUP_REMOVED lines=8> */
.L_x_10694:
[----:B------:R-:W-:Y:S05]  /*11680*/  BSYNC.RECONVERGENT B1 ;  /* 0x0000000000017941 */ /* 0x000fea0003800200 */
.L_x_10692:
        /* <DEDUP_REMOVED lines=21> */
.L_x_10670:
[----:B------:R-:W-:-:S07]  /*117e0*/  IADD3 R14, PT, PT, R19, 0x3, RZ ;  /* 0x00000003130e7810 */ /* 0x000fce0007ffe0ff */
.L_x_10669:
        /* <DEDUP_REMOVED lines=31> */
.L_x_10698:
[----:B------:R-:W-:Y:S01]  /*119e0*/  IMAD.MOV.U32 R16, RZ, RZ, R15 ;  /* 0x000000ffff107224 */ /* 0x000fe200078e000f */
[----:B------:R-:W-:Y:S01]  /*119f0*/  MOV R4, R20 ;  /* 0x0000001400047202 */ /* 0x000fe20000000f00 */
[----:B------:R-:W-:Y:S01]  /*11a00*/  IMAD.MOV.U32 R3, RZ, RZ, R21 ;  /* 0x000000ffff037224 */ /* 0x000fe200078e0015 */
[----:B------:R-:W-:-:S07]  /*11a10*/  MOV R0, 0x11a30 ;  /* 0x00011a3000007802 */ /* 0x000fce0000000f00 */
[----:B------:R-:W-:Y:S05]  /*11a20*/  CALL.REL.NOINC `($__internal_26_$__cuda_sm20_div_s64) ;  /* 0x0000029800dc7944 */ /* 0x000fea0003c00000 */
[----:B------:R-:W-:Y:S01]  /*11a30*/  MOV R22, R4 ;  /* 0x0000000400167202 */ /* 0x000fe20000000f00 */
[----:B------:R-:W-:-:S07]  /*11a40*/  IMAD.MOV.U32 R23, RZ, RZ, R3 ;  /* 0x000000ffff177224 */ /* 0x000fce00078e0003 */
.L_x_10699:
[----:B------:R-:W-:Y:S05]  /*11a50*/  BSYNC.RECONVERGENT B0 ;  /* 0x0000000000007941 */ /* 0x000fea0003800200 */
.L_x_10697:
        /* <DEDUP_REMOVED lines=42> */
.L_x_10701:
        /* <DEDUP_REMOVED lines=8> */
.L_x_10702:
[----:B------:R-:W-:Y:S05]  /*11d80*/  BSYNC.RECONVERGENT B0 ;  /* 0x0000000000007941 */ /* 0x000fea0003800200 */
.L_x_10700:
        /* <DEDUP_REMOVED lines=44> */
.L_x_10704:
        /* <DEDUP_REMOVED lines=8> */
.L_x_10705:
[----:B------:R-:W-:Y:S05]  /*120d0*/  BSYNC.RECONVERGENT B0 ;  /* 0x0000000000007941 */ /* 0x000fea0003800200 */
.L_x_10703:
        /* <DEDUP_REMOVED lines=44> */
.L_x_10707:
        /* <DEDUP_REMOVED lines=8> */
.L_x_10708:
[----:B------:R-:W-:Y:S05]  /*12420*/  BSYNC.RECONVERGENT B0 ;  /* 0x0000000000007941 */ /* 0x000fea0003800200 */
.L_x_10706:
        /* <DEDUP_REMOVED lines=17> */
.L_x_10696:
        /* <DEDUP_REMOVED lines=31> */
.L_x_10711:
[----:B------:R-:W-:Y:S01]  /*12730*/  MOV R16, R15 ;  /* 0x0000000f00107202 */ /* 0x000fe20000000f00 */
[----:B------:R-:W-:Y:S01]  /*12740*/  IMAD.MOV.U32 R4, RZ, RZ, R20 ;  /* 0x000000ffff047224 */ /* 0x000fe200078e0014 */
[----:B------:R-:W-:Y:S02]  /*12750*/  MOV R3, R21 ;  /* 0x0000001500037202 */ /* 0x000fe40000000f00 */
[----:B------:R-:W-:-:S07]  /*12760*/  MOV R0, 0x12780 ;  /* 0x0001278000007802 */ /* 0x000fce0000000f00 */
[----:B------:R-:W-:Y:S05]  /*12770*/  CALL.REL.NOINC `($__internal_26_$__cuda_sm20_div_s64) ;  /* 0x0000028c00887944 */ /* 0x000fea0003c00000 */
[----:B------:R-:W-:Y:S01]  /*12780*/  IMAD.MOV.U32 R22, RZ, RZ, R4 ;  /* 0x000000ffff167224 */ /* 0x000fe200078e0004 */
[----:B------:R-:W-:-:S07]  /*12790*/  MOV R23, R3 ;  /* 0x0000000300177202 */ /* 0x000fce0000000f00 */
.L_x_10712:
[----:B------:R-:W-:Y:S05]  /*127a0*/  BSYNC.RECONVERGENT B0 ;  /* 0x0000000000007941 */ /* 0x000fea0003800200 */
.L_x_10710:
        /* <DEDUP_REMOVED lines=42> */
.L_x_10714:
        /* <DEDUP_REMOVED lines=8> */
.L_x_10715:
[----:B------:R-:W-:Y:S05]  /*12ad0*/  BSYNC.RECONVERGENT B0 ;  /* 0x0000000000007941 */ /* 0x000fea0003800200 */
.L_x_10713:
        /* <DEDUP_REMOVED lines=17> */
.L_x_10709:
        /* <DEDUP_REMOVED lines=31> */
.L_x_10717:
        /* <DEDUP_REMOVED lines=8> */
.L_x_10718:
[----:B------:R-:W-:Y:S05]  /*12e60*/  BSYNC.RECONVERGENT B0 ;  /* 0x0000000000007941 */ /* 0x000fea0003800200 */
.L_x_10716:
[----:B------:R-:W0:Y:S02]  /*12e70*/  LDC.64 R6, c[0x0][0x3b0] ;  /* 0x0000ec00ff067b82 */ /* 0x000e240000000a00 */
[----:B0-----:R-:W-:-:S06]  /*12e80*/  IMAD.WIDE.U32 R6, R14, 0x8, R6 ;  /* 0x000000080e067825 */ /* 0x001fcc00078e0006 */
[----:B------:R-:W2:Y:S02]  /*12e90*/  LDG.E.64 R6, desc[UR36][R6.64] ;  /* 0x0000002406067981 */ /* 0x000ea4000c1e1b00 */
[----:B--2---:R-:W-:Y:S02]  /*12ea0*/  IMAD R3, R5, R6, RZ ;  /* 0x0000000605037224 */ /* 0x004fe400078e02ff */
[----:B------:R-:W-:-:S04]  /*12eb0*/  IMAD.WIDE.U32 R10, R6, R4, R10 ;  /* 0x00000004060a7225 */ /* 0x000fc800078e000a */
[----:B------:R-:W-:-:S04]  /*12ec0*/  IMAD R3, R7, R4, R3 ;  /* 0x0000000407037224 */ /* 0x000fc800078e0203 */
[----:B------:R-:W-:-:S07]  /*12ed0*/  IMAD.IADD R11, R11, 0x1, R3 ;  /* 0x000000010b0b7824 */ /* 0x000fce00078e0203 */
.L_x_10668:
        /* <DEDUP_REMOVED lines=11> */
.L_x_10721:
        /* <DEDUP_REMOVED lines=21> */
.L_x_10720:
[----:B------:R-:W-:Y:S05]  /*130e0*/  BSYNC.RECONVERGENT B7 ;  /* 0x0000000000077941 */ /* 0x000fea0003800200 */
.L_x_10719:
[----:B------:R-:W-:-:S04]  /*130f0*/  IADD3 R22, P0, PT, R22, 0x4, RZ ;  /* 0x0000000416167810 */ /* 0x000fc80007f1e0ff */
[----:B------:R-:W-:Y:S02]  /*13100*/  IADD3.X R23, PT, PT, RZ, R23, RZ, P0, !PT ;  /* 0x00000017ff177210 */ /* 0x000fe400007fe4ff */
[----:B------:R-:W-:-:S04]  /*13110*/  ISETP.GE.U32.AND P0, PT, R22, R16, PT ;  /* 0x000000101600720c */ /* 0x000fc80003f06070 */
[----:B------:R-:W-:-:S13]  /*13120*/  ISETP.GE.U32.AND.EX P0, PT, R23, R17, PT, P0 ;  /* 0x000000111700720c */ /* 0x000fda0003f06100 */
[----:B------:R-:W-:Y:S05]  /*13130*/  @!P0 BRA `(.L_x_10721) ;  /* 0xfffffffc00948947 */ /* 0x000fea000383ffff */
.L_x_10661:
[----:B------:R-:W-:Y:S05]  /*13140*/  BSYNC.RECONVERGENT B6 ;  /* 0x0000000000067941 */ /* 0x000fea0003800200 */
.L_x_10660:
        /* <DEDUP_REMOVED lines=24> */
.L_x_10725:
[----:B------:R-:W-:Y:S05]  /*132d0*/  BSYNC.RECONVERGENT B7 ;  /* 0x0000000000077941 */ /* 0x000fea0003800200 */
.L_x_10724:
        /* <DEDUP_REMOVED lines=20> */
.L_x_10727:
[----:B------:R-:W-:Y:S05]  /*13420*/  BSYNC.RECONVERGENT B7 ;  /* 0x0000000000077941 */ /* 0x000fea0003800200 */
.L_x_10726:
        /* <DEDUP_REMOVED lines=23> */
.L_x_10729:
[----:B------:R-:W-:Y:S05]  /*135a0*/  BSYNC.RECONVERGENT B7 ;  /* 0x0000000000077941 */ /* 0x000fea0003800200 */
.L_x_10728:
        /* <DEDUP_REMOVED lines=21> */
.L_x_10757:
        /* <DEDUP_REMOVED lines=28> */
.L_x_10734:
[----:B------:R-:W-:Y:S01]  /*138c0*/  MOV R16, R19 ;  /* 0x0000001300107202 */ /* 0x000fe20000000f00 */
[----:B------:R-:W-:Y:S01]  /*138d0*/  IMAD.MOV.U32 R4, RZ, RZ, R20 ;  /* 0x000000ffff047224 */ /* 0x000fe200078e0014 */
[----:B------:R-:W-:Y:S02]  /*138e0*/  MOV R3, R21 ;  /* 0x0000001500037202 */ /* 0x000fe40000000f00 */
[----:B------:R-:W-:-:S07]  /*138f0*/  MOV R0, 0x13910 ;  /* 0x0001391000007802 */ /* 0x000fce0000000f00 */
[----:B------:R-:W-:Y:S05]  /*13900*/  CALL.REL.NOINC `($__internal_26_$__cuda_sm20_div_s64) ;  /* 0x0000027c00247944 */ /* 0x000fea0003c00000 */
[----:B------:R-:W-:Y:S01]  /*13910*/  IMAD.MOV.U32 R22, RZ, RZ, R4 ;  /* 0x000000ffff167224 */ /* 0x000fe200078e0004 */
[----:B------:R-:W-:-:S07]  /*13920*/  MOV R23, R3 ;  /* 0x0000000300177202 */ /* 0x000fce0000000f00 */
.L_x_10735:
[----:B------:R-:W-:Y:S05]  /*13930*/  BSYNC.RECONVERGENT B1 ;  /* 0x0000000000017941 */ /* 0x000fea0003800200 */
.L_x_10733:
        /* <DEDUP_REMOVED lines=42> */
.L_x_10737:
        /* <DEDUP_REMOVED lines=8> */
.L_x_10738:
[----:B------:R-:W-:Y:S05]  /*13c60*/  BSYNC.RECONVERGENT B1 ;  /* 0x0000000000017941 */ /* 0x000fea0003800200 */
.L_x_10736:
        /* <DEDUP_REMOVED lines=44> */
.L_x_10740:
        /* <DEDUP_REMOVED lines=8> */
.L_x_10741:
[----:B------:R-:W-:Y:S05]  /*13fb0*/  BSYNC.RECONVERGENT B1 ;  /* 0x0000000000017941 */ /* 0x000fea0003800200 */
.L_x_10739:
        /* <DEDUP_REMOVED lines=44> */
.L_x_10743:
        /* <DEDUP_REMOVED lines=8> */
.L_x_10744:
[----:B------:R-:W-:Y:S05]  /*14300*/  BSYNC.RECONVERGENT B1 ;  /* 0x0000000000017941 */ /* 0x000fea0003800200 */
.L_x_10742:
        /* <DEDUP_REMOVED lines=44> */
.L_x_10746:
        /* <DEDUP_REMOVED lines=8> */
.L_x_10747:
[----:B------:R-:W-:Y:S05]  /*14650*/  BSYNC.RECONVERGENT B1 ;  /* 0x0000000000017941 */ /* 0x000fea0003800200 */
.L_x_10745:
        /* <DEDUP_REMOVED lines=44> */
.L_x_10749:
        /* <DEDUP_REMOVED lines=8> */
.L_x_10750:
[----:B------:R-:W-:Y:S05]  /*149a0*/  BSYNC.RECONVERGENT B1 ;  /* 0x0000000000017941 */ /* 0x000fea0003800200 */
.L_x_10748:
        /* <DEDUP_REMOVED lines=44> */
.L_x_10752:
        /* <DEDUP_REMOVED lines=8> */
.L_x_10753:
[----:B------:R-:W-:Y:S05]  /*14cf0*/  BSYNC.RECONVERGENT B1 ;  /* 0x0000000000017941 */ /* 0x000fea0003800200 */
.L_x_10751:
        /* <DEDUP_REMOVED lines=44> */
.L_x_10755:
        /* <DEDUP_REMOVED lines=8> */
.L_x_10756:
[----:B------:R-:W-:Y:S05]  /*15040*/  BSYNC.RECONVERGENT B1 ;  /* 0x0000000000017941 */ /* 0x000fea0003800200 */
.L_x_10754:
        /* <DEDUP_REMOVED lines=21> */
.L_x_10732:
[----:B------:R-:W-:-:S07]  /*151a0*/  IADD3 R14, PT, PT, R15, 0x3, RZ ;  /* 0x000000030f0e7810 */ /* 0x000fce0007ffe0ff */
.L_x_10731:
        /* <DEDUP_REMOVED lines=31> */
.L_x_10760:
[----:B------:R-:W-:Y:S01]  /*153a0*/  IMAD.MOV.U32 R16, RZ, RZ, R19 ;  /* 0x000000ffff107224 */ /* 0x000fe200078e0013 */
[----:B------:R-:W-:Y:S01]  /*153b0*/  MOV R4, R20 ;  /* 0x0000001400047202 */ /* 0x000fe20000000f00 */
[----:B------:R-:W-:Y:S01]  /*153c0*/  IMAD.MOV.U32 R3, RZ, RZ, R21 ;  /* 0x000000ffff037224 */ /* 0x000fe200078e0015 */
[----:B------:R-:W-:-:S07]  /*153d0*/  MOV R0, 0x153f0 ;  /* 0x000153f000007802 */ /* 0x000fce0000000f00 */
[----:B------:R-:W-:Y:S05]  /*153e0*/  CALL.REL.NOINC `($__internal_26_$__cuda_sm20_div_s64) ;  /* 0x00000260006c7944 */ /* 0x000fea0003c00000 */
[----:B------:R-:W-:Y:S01]  /*153f0*/  MOV R22, R4 ;  /* 0x0000000400167202 */ /* 0x000fe20000000f00 */
[----:B------:R-:W-:-:S07]  /*15400*/  IMAD.MOV.U32 R23, RZ, RZ, R3 ;  /* 0x000000ffff177224 */ /* 0x000fce00078e0003 */
.L_x_10761:
[----:B------:R-:W-:Y:S05]  /*15410*/  BSYNC.RECONVERGENT B0 ;  /* 0x0000000000007941 */ /* 0x000fea0003800200 */
.L_x_10759:
        /* <DEDUP_REMOVED lines=42> */
.L_x_10763:
        /* <DEDUP_REMOVED lines=8> */
.L_x_10764:
[----:B------:R-:W-:Y:S05]  /*15740*/  BSYNC.RECONVERGENT B0 ;  /* 0x0000000000007941 */ /* 0x000fea0003800200 */
.L_x_10762:
        /* <DEDUP_REMOVED lines=44> */
.L_x_10766:
        /* <DEDUP_REMOVED lines=8> */
.L_x_10767:
[----:B------:R-:W-:Y:S05]  /*15a90*/  BSYNC.RECONVERGENT B0 ;  /* 0x0000000000007941 */ /* 0x000fea0003800200 */
.L_x_10765:
        /* <DEDUP_REMOVED lines=44> */
.L_x_10769:
        /* <DEDUP_REMOVED lines=8> */
.L_x_10770:
[----:B------:R-:W-:Y:S05]  /*15de0*/  BSYNC.RECONVERGENT B0 ;  /* 0x0000000000007941 */ /* 0x000fea0003800200 */
.L_x_10768:
        /* <DEDUP_REMOVED lines=17> */
.L_x_10758:
        /* <DEDUP_REMOVED lines=31> */
.L_x_10773:
[----:B------:R-:W-:Y:S01]  /*160f0*/  MOV R16, R19 ;  /* 0x0000001300107202 */ /* 0x000fe20000000f00 */
[----:B------:R-:W-:Y:S01]  /*16100*/  IMAD.MOV.U32 R4, RZ, RZ, R20 ;  /* 0x000000ffff047224 */ /* 0x000fe200078e0014 */
[----:B------:R-:W-:Y:S02]  /*16110*/  MOV R3, R21 ;  /* 0x0000001500037202 */ /* 0x000fe40000000f00 */
[----:B------:R-:W-:-:S07]  /*16120*/  MOV R0, 0x16140 ;  /* 0x0001614000007802 */ /* 0x000fce0000000f00 */
[----:B------:R-:W-:Y:S05]  /*16130*/  CALL.REL.NOINC `($__internal_26_$__cuda_sm20_div_s64) ;  /* 0x0000025400187944 */ /* 0x000fea0003c00000 */
[----:B------:R-:W-:Y:S01]  /*16140*/  IMAD.MOV.U32 R22, RZ, RZ, R4 ;  /* 0x000000ffff167224 */ /* 0x000fe200078e0004 */
[----:B------:R-:W-:-:S07]  /*16150*/  MOV R23, R3 ;  /* 0x0000000300177202 */ /* 0x000fce0000000f00 */
.L_x_10774:
[----:B------:R-:W-:Y:S05]  /*16160*/  BSYNC.RECONVERGENT B0 ;  /* 0x0000000000007941 */ /* 0x000fea0003800200 */
.L_x_10772:
        /* <DEDUP_REMOVED lines=42> */
.L_x_10776:
        /* <DEDUP_REMOVED lines=8> */
.L_x_10777:
[----:B------:R-:W-:Y:S05]  /*16490*/  BSYNC.RECONVERGENT B0 ;  /* 0x0000000000007941 */ /* 0x000fea0003800200 */
.L_x_10775:
        /* <DEDUP_REMOVED lines=17> */
.L_x_10771:
        /* <DEDUP_REMOVED lines=31> */
.L_x_10779:
        /* <DEDUP_REMOVED lines=8> */
.L_x_10780:
[----:B------:R-:W-:Y:S05]  /*16820*/  BSYNC.RECONVERGENT B0 ;  /* 0x0000000000007941 */ /* 0x000fea0003800200 */
.L_x_10778:
[----:B------:R-:W0:Y:S02]  /*16830*/  LDC.64 R6, c[0x0][0x3b0] ;  /* 0x0000ec00ff067b82 */ /* 0x000e240000000a00 */
[----:B0-----:R-:W-:-:S06]  /*16840*/  IMAD.WIDE.U32 R6, R14, 0x8, R6 ;  /* 0x000000080e067825 */ /* 0x001fcc00078e0006 */
[----:B------:R-:W2:Y:S02]  /*16850*/  LDG.E.64 R6, desc[UR36][R6.64] ;  /* 0x0000002406067981 */ /* 0x000ea4000c1e1b00 */
[----:B--2---:R-:W-:Y:S02]  /*16860*/  IMAD R3, R5, R6, RZ ;  /* 0x0000000605037224 */ /* 0x004fe400078e02ff */
[----:B------:R-:W-:-:S04]  /*16870*/  IMAD.WIDE.U32 R10, R6, R4, R10 ;  /* 0x00000004060a7225 */ /* 0x000fc800078e000a */
[----:B------:R-:W-:-:S04]  /*16880*/  IMAD R3, R7, R4, R3 ;  /* 0x0000000407037224 */ /* 0x000fc800078e0203 */
[----:B------:R-:W-:-:S07]  /*16890*/  IMAD.IADD R11, R11, 0x1, R3 ;  /* 0x000000010b0b7824 */ /* 0x000fce00078e0203 */
.L_x_10730:
        /* <DEDUP_REMOVED lines=11> */
.L_x_10783:
        /* <DEDUP_REMOVED lines=21> */
.L_x_10782:
[----:B------:R-:W-:Y:S05]  /*16aa0*/  BSYNC.RECONVERGENT B7 ;  /* 0x0000000000077941 */ /* 0x000fea0003800200 */
.L_x_10781:
[----:B------:R-:W-:-:S04]  /*16ab0*/  IADD3 R16, P0, PT, R16, 0x4, RZ ;  /* 0x0000000410107810 */ /* 0x000fc80007f1e0ff */
[----:B------:R-:W-:Y:S02]  /*16ac0*/  IADD3.X R17, PT, PT, RZ, R17, RZ, P0, !PT ;  /* 0x00000011ff117210 */ /* 0x000fe400007fe4ff */
[----:B------:R-:W-:-:S04]  /*16ad0*/  ISETP.GE.U32.AND P0, PT, R16, R22, PT ;  /* 0x000000161000720c */ /* 0x000fc80003f06070 */
[----:B------:R-:W-:-:S13]  /*16ae0*/  ISETP.GE.U32.AND.EX P0, PT, R17, R23, PT, P0 ;  /* 0x000000171100720c */ /* 0x000fda0003f06100 */
[----:B------:R-:W-:Y:S05]  /*16af0*/  @!P0 BRA `(.L_x_10783) ;  /* 0xfffffffc00948947 */ /* 0x000fea000383ffff */
.L_x_10723:
[----:B------:R-:W-:Y:S05]  /*16b00*/  BSYNC.RECONVERGENT B6 ;  /* 0x0000000000067941 */ /* 0x000fea0003800200 */
.L_x_10722:
        /* <DEDUP_REMOVED lines=24> */
.L_x_10787:
[----:B------:R-:W-:Y:S05]  /*16c90*/  BSYNC.RECONVERGENT B7 ;  /* 0x0000000000077941 */ /* 0x000fea0003800200 */
.L_x_10786:
        /* <DEDUP_REMOVED lines=20> */
.L_x_10789:
[----:B------:R-:W-:Y:S05]  /*16de0*/  BSYNC.RECONVERGENT B7 ;  /* 0x0000000000077941 */ /* 0x000fea0003800200 */
.L_x_10788:
        /* <DEDUP_REMOVED lines=23> */
.L_x_10791:
[----:B------:R-:W-:Y:S05]  /*16f60*/  BSYNC.RECONVERGENT B7 ;  /* 0x0000000000077941 */ /* 0x000fea0003800200 */
.L_x_10790:
        /* <DEDUP_REMOVED lines=21> */
.L_x_10819:
        /* <DEDUP_REMOVED lines=28> */
.L_x_10796:
[----:B------:R-:W-:Y:S01]  /*17280*/  MOV R16, R19 ;  /* 0x0000001300107202 */ /* 0x000fe20000000f00 */
[----:B------:R-:W-:Y:S01]  /*17290*/  IMAD.MOV.U32 R4, RZ, RZ, R20 ;  /* 0x000000ffff047224 */ /* 0x000fe200078e0014 */
[----:B------:R-:W-:Y:S02]  /*172a0*/  MOV R3, R21 ;  /* 0x0000001500037202 */ /* 0x000fe40000000f00 */
[----:B------:R-:W-:-:S07]  /*172b0*/  MOV R0, 0x172d0 ;  /* 0x000172d000007802 */ /* 0x000fce0000000f00 */
[----:B------:R-:W-:Y:S05]  /*172c0*/  CALL.REL.NOINC `($__internal_26_$__cuda_sm20_div_s64) ;  /* 0x0000024000b47944 */ /* 0x000fea0003c00000 */
[----:B------:R-:W-:Y:S01]  /*172d0*/  IMAD.MOV.U32 R22, RZ, RZ, R4 ;  /* 0x000000ffff167224 */ /* 0x000fe200078e0004 */
[----:B------:R-:W-:-:S07]  /*172e0*/  MOV R23, R3 ;  /* 0x0000000300177202 */ /* 0x000fce0000000f00 */
.L_x_10797:
[----:B------:R-:W-:Y:S05]  /*172f0*/  BSYNC.RECONVERGENT B1 ;  /* 0x0000000000017941 */ /* 0x000fea0003800200 */
.L_x_10795:
        /* <DEDUP_REMOVED lines=42> */
.L_x_10799:
        /* <DEDUP_REMOVED lines=8> */
.L_x_10800:
[----:B------:R-:W-:Y:S05]  /*17620*/  BSYNC.RECONVERGENT B1 ;  /* 0x0000000000017941 */ /* 0x000fea0003800200 */
.L_x_10798:
        /* <DEDUP_REMOVED lines=44> */
.L_x_10802:
        /* <DEDUP_REMOVED lines=8> */
.L_x_10803:
[----:B------:R-:W-:Y:S05]  /*17970*/  BSYNC.RECONVERGENT B1 ;  /* 0x0000000000017941 */ /* 0x000fea0003800200 */
.L_x_10801:
        /* <DEDUP_REMOVED lines=44> */
.L_x_10805:
        /* <DEDUP_REMOVED lines=8> */
.L_x_10806:
[----:B------:R-:W-:Y:S05]  /*17cc0*/  BSYNC.RECONVERGENT B1 ;  /* 0x0000000000017941 */ /* 0x000fea0003800200 */
.L_x_10804:
        /* <DEDUP_REMOVED lines=44> */
.L_x_10808:
        /* <DEDUP_REMOVED lines=8> */
.L_x_10809:
[----:B------:R-:W-:Y:S05]  /*18010*/  BSYNC.RECONVERGENT B1 ;  /* 0x0000000000017941 */ /* 0x000fea0003800200 */
.L_x_10807:
        /* <DEDUP_REMOVED lines=44> */
.L_x_10811:
        /* <DEDUP_REMOVED lines=8> */
.L_x_10812:
[----:B------:R-:W-:Y:S05]  /*18360*/  BSYNC.RECONVERGENT B1 ;  /* 0x0000000000017941 */ /* 0x000fea0003800200 */
.L_x_10810:
        /* <DEDUP_REMOVED lines=44> */
.L_x_10814:
        /* <DEDUP_REMOVED lines=8> */
.L_x_10815:
[----:B------:R-:W-:Y:S05]  /*186b0*/  BSYNC.RECONVERGENT B1 ;  /* 0x0000000000017941 */ /* 0x000fea0003800200 */
.L_x_10813:
        /* <DEDUP_REMOVED lines=44> */
.L_x_10817:
        /* <DEDUP_REMOVED lines=8> */
.L_x_10818:
[----:B------:R-:W-:Y:S05]  /*18a00*/  BSYNC.RECONVERGENT B1 ;  /* 0x0000000000017941 */ /* 0x000fea0003800200 */
.L_x_10816:
        /* <DEDUP_REMOVED lines=21> */
.L_x_10794:
[----:B------:R-:W-:-:S07]  /*18b60*/  IADD3 R14, PT, PT, R15, 0x3, RZ ;  /* 0x000000030f0e7810 */ /* 0x000fce0007ffe0ff */
.L_x_10793:
        /* <DEDUP_REMOVED lines=31> */
.L_x_10822:
[----:B------:R-:W-:Y:S01]  /*18d60*/  IMAD.MOV.U32 R16, RZ, RZ, R19 ;  /* 0x000000ffff107224 */ /* 0x000fe200078e0013 */
[----:B------:R-:W-:Y:S01]  /*18d70*/  MOV R4, R20 ;  /* 0x0000001400047202 */ /* 0x000fe20000000f00 */
[----:B------:R-:W-:Y:S01]  /*18d80*/  IMAD.MOV.U32 R3, RZ, RZ, R21 ;  /* 0x000000ffff037224 */ /* 0x000fe200078e0015 */
[----:B------:R-:W-:-:S07]  /*18d90*/  MOV R0, 0x18db0 ;  /* 0x00018db000007802 */ /* 0x000fce0000000f00 */
[----:B------:R-:W-:Y:S05]  /*18da0*/  CALL.REL.NOINC `($__internal_26_$__cuda_sm20_div_s64) ;  /* 0x0000022400fc7944 */ /* 0x000fea0003c00000 */
[----:B------:R-:W-:Y:S01]  /*18db0*/  MOV R22, R4 ;  /* 0x0000000400167202 */ /* 0x000fe20000000f00 */
[----:B------:R-:W-:-:S07]  /*18dc0*/  IMAD.MOV.U32 R23, RZ, RZ, R3 ;  /* 0x000000ffff177224 */ /* 0x000fce00078e0003 */
.L_x_10823:
[----:B------:R-:W-:Y:S05]  /*18dd0*/  BSYNC.RECONVERGENT B0 ;  /* 0x0000000000007941 */ /* 0x000fea0003800200 */
.L_x_10821:
        /* <DEDUP_REMOVED lines=42> */
.L_x_10825:
        /* <DEDUP_REMOVED lines=8> */
.L_x_10826:
[----:B------:R-:W-:Y:S05]  /*19100*/  BSYNC.RECONVERGENT B0 ;  /* 0x0000000000007941 */ /* 0x000fea0003800200 */
.L_x_10824:
        /* <DEDUP_REMOVED lines=44> */
.L_x_10828:
        /* <DEDUP_REMOVED lines=8> */
.L_x_10829:
[----:B------:R-:W-:Y:S05]  /*19450*/  BSYNC.RECONVERGENT B0 ;  /* 0x0000000000007941 */ /* 0x000fea0003800200 */
.L_x_10827:
        /* <DEDUP_REMOVED lines=44> */
.L_x_10831:
        /* <DEDUP_REMOVED lines=8> */
.L_x_10832:
[----:B------:R-:W-:Y:S05]  /*197a0*/  BSYNC.RECONVERGENT B0 ;  /* 0x0000000000007941 */ /* 0x000fea0003800200 */
.L_x_10830:
        /* <DEDUP_REMOVED lines=17> */
.L_x_10820:
        /* <DEDUP_REMOVED lines=31> */
.L_x_10835:
[----:B------:R-:W-:Y:S01]  /*19ab0*/  MOV R16, R19 ;  /* 0x0000001300107202 */ /* 0x000fe20000000f00 */
[----:B------:R-:W-:Y:S01]  /*19ac0*/  IMAD.MOV.U32 R4, RZ, RZ, R20 ;  /* 0x000000ffff047224 */ /* 0x000fe200078e0014 */
[----:B------:R-:W-:Y:S02]  /*19ad0*/  MOV R3, R21 ;  /* 0x0000001500037202 */ /* 0x000fe40000000f00 */
[----:B------:R-:W-:-:S07]  /*19ae0*/  MOV R0, 0x19b00 ;  /* 0x00019b0000007802 */ /* 0x000fce0000000f00 */
[----:B------:R-:W-:Y:S05]  /*19af0*/  CALL.REL.NOINC `($__internal_26_$__cuda_sm20_div_s64) ;  /* 0x0000021800a87944 */ /* 0x000fea0003c00000 */
[----:B------:R-:W-:Y:S01]  /*19b00*/  IMAD.MOV.U32 R22, RZ, RZ, R4 ;  /* 0x000000ffff167224 */ /* 0x000fe200078e0004 */
[----:B------:R-:W-:-:S07]  /*19b10*/  MOV R23, R3 ;  /* 0x0000000300177202 */ /* 0x000fce0000000f00 */
.L_x_10836:
[----:B------:R-:W-:Y:S05]  /*19b20*/  BSYNC.RECONVERGENT B0 ;  /* 0x0000000000007941 */ /* 0x000fea0003800200 */
.L_x_10834:
        /* <DEDUP_REMOVED lines=42> */
.L_x_10838:
        /* <DEDUP_REMOVED lines=8> */
.L_x_10839:
[----:B------:R-:W-:Y:S05]  /*19e50*/  BSYNC.RECONVERGENT B0 ;  /* 0x0000000000007941 */ /* 0x000fea0003800200 */
.L_x_10837:
        /* <DEDUP_REMOVED lines=17> */
.L_x_10833:
        /* <DEDUP_REMOVED lines=31> */
.L_x_10841:
        /* <DEDUP_REMOVED lines=8> */
.L_x_10842:
[----:B------:R-:W-:Y:S05]  /*1a1e0*/  BSYNC.RECONVERGENT B0 ;  /* 0x0000000000007941 */ /* 0x000fea0003800200 */
.L_x_10840:
[----:B------:R-:W0:Y:S02]  /*1a1f0*/  LDC.64 R6, c[0x0][0x3b0] ;  /* 0x0000ec00ff067b82 */ /* 0x000e240000000a00 */
[----:B0-----:R-:W-:-:S06]  /*1a200*/  IMAD.WIDE.U32 R6, R14, 0x8, R6 ;  /* 0x000000080e067825 */ /* 0x001fcc00078e0006 */
[----:B------:R-:W2:Y:S02]  /*1a210*/  LDG.E.64 R6, desc[UR36][R6.64] ;  /* 0x0000002406067981 */ /* 0x000ea4000c1e1b00 */
[----:B--2---:R-:W-:Y:S02]  /*1a220*/  IMAD R3, R5, R6, RZ ;  /* 0x0000000605037224 */ /* 0x004fe400078e02ff */
[----:B------:R-:W-:-:S04]  /*1a230*/  IMAD.WIDE.U32 R10, R6, R4, R10 ;  /* 0x00000004060a7225 */ /* 0x000fc800078e000a */
[----:B------:R-:W-:-:S04]  /*1a240*/  IMAD R3, R7, R4, R3 ;  /* 0x0000000407037224 */ /* 0x000fc800078e0203 */
[----:B------:R-:W-:-:S07]  /*1a250*/  IMAD.IADD R11, R11, 0x1, R3 ;  /* 0x000000010b0b7824 */ /* 0x000fce00078e0203 */
.L_x_10792:
        /* <DEDUP_REMOVED lines=11> */
.L_x_10845:
        /* <DEDUP_REMOVED lines=21> */
.L_x_10844:
[----:B------:R-:W-:Y:S05]  /*1a460*/  BSYNC.RECONVERGENT B7 ;  /* 0x0000000000077941 */ /* 0x000fea0003800200 */
.L_x_10843:
[----:B------:R-:W-:-:S04]  /*1a470*/  IADD3 R16, P0, PT, R16, 0x4, RZ ;  /* 0x0000000410107810 */ /* 0x000fc80007f1e0ff */
[----:B------:R-:W-:Y:S02]  /*1a480*/  IADD3.X R17, PT, PT, RZ, R17, RZ, P0, !PT ;  /* 0x00000011ff117210 */ /* 0x000fe400007fe4ff */
[----:B------:R-:W-:-:S04]  /*1a490*/  ISETP.GE.U32.AND P0, PT, R16, R22, PT ;  /* 0x000000161000720c */ /* 0x000fc80003f06070 */
[----:B------:R-:W-:-:S13]  /*1a4a0*/  ISETP.GE.U32.AND.EX P0, PT, R17, R23, PT, P0 ;  /* 0x000000171100720c */ /* 0x000fda0003f06100 */
[----:B------:R-:W-:Y:S05]  /*1a4b0*/  @!P0 BRA `(.L_x_10845) ;  /* 0xfffffffc00948947 */ /* 0x000fea000383ffff */
.L_x_10785:
[----:B------:R-:W-:Y:S05]  /*1a4c0*/  BSYNC.RECONVERGENT B6 ;  /* 0x0000000000067941 */ /* 0x000fea0003800200 */
.L_x_10784:
        /* <DEDUP_REMOVED lines=24> */
.L_x_10849:
[----:B------:R-:W-:Y:S05]  /*1a650*/  BSYNC.RECONVERGENT B7 ;  /* 0x0000000000077941 */ /* 0x000fea0003800200 */
.L_x_10848:
        /* <DEDUP_REMOVED lines=20> */
.L_x_10851:
[----:B------:R-:W-:Y:S05]  /*1a7a0*/  BSYNC.RECONVERGENT B7 ;  /* 0x0000000000077941 */ /* 0x000fea0003800200 */
.L_x_10850:
        /* <DEDUP_REMOVED lines=23> */
.L_x_10853:
[----:B------:R-:W-:Y:S05]  /*1a920*/  BSYNC.RECONVERGENT B7 ;  /* 0x0000000000077941 */ /* 0x000fea0003800200 */
.L_x_10852:
        /* <DEDUP_REMOVED lines=24> */
.L_x_10881:
        /* <DEDUP_REMOVED lines=27> */
.L_x_10858:
[----:B------:R-:W-:Y:S01]  /*1ac60*/  MOV R16, R34 ;  /* 0x0000002200107202 */ /* 0x000fe20000000f00 */
[----:B------:R-:W-:Y:S01]  /*1ac70*/  IMAD.MOV.U32 R4, RZ, RZ, R14 ;  /* 0x000000ffff047224 */ /* 0x000fe200078e000e */
[----:B------:R-:W-:Y:S02]  /*1ac80*/  MOV R3, R15 ;  /* 0x0000000f00037202 */ /* 0x000fe40000000f00 */
[----:B------:R-:W-:-:S07]  /*1ac90*/  MOV R0, 0x1acb0 ;  /* 0x0001acb000007802 */ /* 0x000fce0000000f00 */
[----:B--2---:R-:W-:Y:S05]  /*1aca0*/  CALL.REL.NOINC `($__internal_26_$__cuda_sm20_div_s64) ;  /* 0x00000208003c7944 */ /* 0x004fea0003c00000 */
[----:B------:R-:W-:Y:S01]  /*1acb0*/  IMAD.MOV.U32 R24, RZ, RZ, R4 ;  /* 0x000000ffff187224 */ /* 0x000fe200078e0004 */
[----:B------:R-:W-:-:S07]  /*1acc0*/  MOV R25, R3 ;  /* 0x0000000300197202 */ /* 0x000fce0000000f00 */
.L_x_10859:
[----:B------:R-:W-:Y:S05]  /*1acd0*/  BSYNC.RECONVERGENT B1 ;  /* 0x0000000000017941 */ /* 0x000fea0003800200 */
.L_x_10857:
        /* <DEDUP_REMOVED lines=42> */
.L_x_10861:
        /* <DEDUP_REMOVED lines=8> */
.L_x_10862:
[----:B------:R-:W-:Y:S05]  /*1b000*/  BSYNC.RECONVERGENT B1 ;  /* 0x0000000000017941 */ /* 0x000fea0003800200 */
.L_x_10860:
        /* <DEDUP_REMOVED lines=42> */
.L_x_10864:
        /* <DEDUP_REMOVED lines=8> */
.L_x_10865:
[----:B------:R-:W-:Y:S05]  /*1b330*/  BSYNC.RECONVERGENT B1 ;  /* 0x0000000000017941 */ /* 0x000fea0003800200 */
.L_x_10863:
        /* <DEDUP_REMOVED lines=42> */
.L_x_10867:
        /* <DEDUP_REMOVED lines=8> */
.L_x_10868:
[----:B------:R-:W-:Y:S05]  /*1b660*/  BSYNC.RECONVERGENT B1 ;  /* 0x0000000000017941 */ /* 0x000fea0003800200 */
.L_x_10866:
        /* <DEDUP_REMOVED lines=42> */
.L_x_10870:
        /* <DEDUP_REMOVED lines=8> */
.L_x_10871:
[----:B------:R-:W-:Y:S05]  /*1b990*/  BSYNC.RECONVERGENT B1 ;  /* 0x0000000000017941 */ /* 0x000fea0003800200 */
.L_x_10869:
        /* <DEDUP_REMOVED lines=42> */
.L_x_10873:
        /* <DEDUP_REMOVED lines=8> */
.L_x_10874:
[----:B------:R-:W-:Y:S05]  /*1bcc0*/  BSYNC.RECONVERGENT B1 ;  /* 0x0000000000017941 */ /* 0x000fea0003800200 */
.L_x_10872:
        /* <DEDUP_REMOVED lines=43> */
.L_x_10876:
        /* <DEDUP_REMOVED lines=8> */
.L_x_10877:
[----:B------:R-:W-:Y:S05]  /*1c000*/  BSYNC.RECONVERGENT B1 ;  /* 0x0000000000017941 */ /* 0x000fea0003800200 */
.L_x_10875:
        /* <DEDUP_REMOVED lines=42> */
.L_x_10879:
        /* <DEDUP_REMOVED lines=8> */
.L_x_10880:
[----:B------:R-:W-:Y:S05]  /*1c330*/  BSYNC.RECONVERGENT B1 ;  /* 0x0000000000017941 */ /* 0x000fea0003800200 */
.L_x_10878:
        /* <DEDUP_REMOVED lines=22> */
.L_x_10856:
[----:B------:R-:W-:-:S07]  /*1c4a0*/  VIADD R2, R10, 0x3 ;  /* 0x000000030a027836 */ /* 0x000fce0000000000 */
.L_x_10855:
        /* <DEDUP_REMOVED lines=31> */
.L_x_10884:
[----:B------:R-:W-:Y:S01]  /*1c6a0*/  MOV R16, R34 ;  /* 0x0000002200107202 */ /* 0x000fe20000000f00 */
[----:B------:R-:W-:Y:S01]  /*1c6b0*/  IMAD.MOV.U32 R4, RZ, RZ, R14 ;  /* 0x000000ffff047224 */ /* 0x000fe200078e000e */
[----:B------:R-:W-:Y:S02]  /*1c6c0*/  MOV R3, R15 ;  /* 0x0000000f00037202 */ /* 0x000fe40000000f00 */
[----:B------:R-:W-:-:S07]  /*1c6d0*/  MOV R0, 0x1c6f0 ;  /* 0x0001c6f000007802 */ /* 0x000fce0000000f00 */
[----:B------:R-:W-:Y:S05]  /*1c6e0*/  CALL.REL.NOINC `($__internal_26_$__cuda_sm20_div_s64) ;  /* 0x000001ec00ac7944 */ /* 0x000fea0003c00000 */
[----:B------:R-:W-:Y:S01]  /*1c6f0*/  IMAD.MOV.U32 R20, RZ, RZ, R4 ;  /* 0x000000ffff147224 */ /* 0x000fe200078e0004 */
[----:B------:R-:W-:-:S07]  /*1c700*/  MOV R21, R3 ;  /* 0x0000000300157202 */ /* 0x000fce0000000f00 */
.L_x_10885:
[----:B------:R-:W-:Y:S05]  /*1c710*/  BSYNC.RECONVERGENT B0 ;  /* 0x0000000000007941 */ /* 0x000fea0003800200 */
.L_x_10883:
        /* <DEDUP_REMOVED lines=44> */
.L_x_10887:
        /* <DEDUP_REMOVED lines=8> */
.L_x_10888:
[----:B------:R-:W-:Y:S05]  /*1ca60*/  BSYNC.RECONVERGENT B0 ;  /* 0x0000000000007941 */ /* 0x000fea0003800200 */
.L_x_10886:
        /* <DEDUP_REMOVED lines=44> */
.L_x_10890:
        /* <DEDUP_REMOVED lines=8> */
.L_x_10891:
[----:B------:R-:W-:Y:S05]  /*1cdb0*/  BSYNC.RECONVERGENT B0 ;  /* 0x0000000000007941 */ /* 0x000fea0003800200 */
.L_x_10889:
        /* <DEDUP_REMOVED lines=44> */
.L_x_10893:
        /* <DEDUP_REMOVED lines=8> */
.L_x_10894:
[----:B------:R-:W-:Y:S05]  /*1d100*/  BSYNC.RECONVERGENT B0 ;  /* 0x0000000000007941 */ /* 0x000fea0003800200 */
.L_x_10892:
        /* <DEDUP_REMOVED lines=18> */
.L_x_10882:
        /* <DEDUP_REMOVED lines=31> */
.L_x_10897:
[----:B------:R-:W-:Y:S01]  /*1d420*/  MOV R16, R34 ;  /* 0x0000002200107202 */ /* 0x000fe20000000f00 */
[----:B------:R-:W-:Y:S01]  /*1d430*/  IMAD.MOV.U32 R4, RZ, RZ, R14 ;  /* 0x000000ffff047224 */ /* 0x000fe200078e000e */
[----:B------:R-:W-:Y:S02]  /*1d440*/  MOV R3, R15 ;  /* 0x0000000f00037202 */ /* 0x000fe40000000f00 */
[----:B------:R-:W-:-:S07]  /*1d450*/  MOV R0, 0x1d470 ;  /* 0x0001d47000007802 */ /* 0x000fce0000000f00 */
[----:B------:R-:W-:Y:S05]  /*1d460*/  CALL.REL.NOINC `($__internal_26_$__cuda_sm20_div_s64) ;  /* 0x000001e0004c7944 */ /* 0x000fea0003c00000 */
[----:B------:R-:W-:Y:S01]  /*1d470*/  IMAD.MOV.U32 R20, RZ, RZ, R4 ;  /* 0x000000ffff147224 */ /* 0x000fe200078e0004 */
[----:B------:R-:W-:-:S07]  /*1d480*/  MOV R21, R3 ;  /* 0x0000000300157202 */ /* 0x000fce0000000f00 */
.L_x_10898:
[----:B------:R-:W-:Y:S05]  /*1d490*/  BSYNC.RECONVERGENT B0 ;  /* 0x0000000000007941 */ /* 0x000fea0003800200 */
.L_x_10896:
        /* <DEDUP_REMOVED lines=44> */
.L_x_10900:
        /* <DEDUP_REMOVED lines=8> */
.L_x_10901:
[----:B------:R-:W-:Y:S05]  /*1d7e0*/  BSYNC.RECONVERGENT B0 ;  /* 0x0000000000007941 */ /* 0x000fea0003800200 */
.L_x_10899:
        /* <DEDUP_REMOVED lines=18> */
.L_x_10895:
        /* <DEDUP_REMOVED lines=31> */
.L_x_10903:
        /* <DEDUP_REMOVED lines=8> */
.L_x_10904:
[----:B------:R-:W-:Y:S05]  /*1db80*/  BSYNC.RECONVERGENT B0 ;  /* 0x0000000000007941 */ /* 0x000fea0003800200 */
.L_x_10902:
        /* <DEDUP_REMOVED lines=10> */
.L_x_10854:
        /* <DEDUP_REMOVED lines=11> */
.L_x_10907:
        /* <DEDUP_REMOVED lines=21> */
.L_x_10906:
[----:B------:R-:W-:Y:S05]  /*1de30*/  BSYNC.RECONVERGENT B7 ;  /* 0x0000000000077941 */ /* 0x000fea0003800200 */
.L_x_10905:
[----:B------:R-:W-:-:S04]  /*1de40*/  IADD3 R16, P0, PT, R16, 0x4, RZ ;  /* 0x0000000410107810 */ /* 0x000fc80007f1e0ff */
[----:B------:R-:W-:Y:S02]  /*1de50*/  IADD3.X R17, PT, PT, RZ, R17, RZ, P0, !PT ;  /* 0x00000011ff117210 */ /* 0x000fe400007fe4ff */
[----:B------:R-:W-:-:S04]  /*1de60*/  ISETP.GE.U32.AND P0, PT, R16, R22, PT ;  /* 0x000000161000720c */ /* 0x000fc80003f06070 */
[----:B------:R-:W-:-:S13]  /*1de70*/  ISETP.GE.U32.AND.EX P0, PT, R17, R23, PT, P0 ;  /* 0x000000171100720c */ /* 0x000fda0003f06100 */
[----:B------:R-:W-:Y:S05]  /*1de80*/  @!P0 BRA `(.L_x_10907) ;  /* 0xfffffffc00948947 */ /* 0x000fea000383ffff */
.L_x_10847:
[----:B------:R-:W-:Y:S05]  /*1de90*/  BSYNC.RECONVERGENT B6 ;  /* 0x0000000000067941 */ /* 0x000fea0003800200 */
.L_x_10846:
        /* <DEDUP_REMOVED lines=16> */
.L_x_10910:
[----:B------:R-:W-:-:S13]  /*1dfa0*/  ISETP.GE.AND P0, PT, R18, R74, PT ;  /* 0x0000004a1200720c */ /* 0x000fda0003f06270 */
[----:B------:R-:W-:Y:S05]  /*1dfb0*/  @P0 BRA `(.L_x_10912) ;  /* 0x0000000000300947 */ /* 0x000fea0003800000 */
[----:B0-----:R-:W0:Y:S01]  /*1dfc0*/  LDC.64 R2, c[0x0][0x3c8] ;  /* 0x0000f200ff027b82 */ /* 0x001e220000000a00 */
[----:B------:R-:W-:Y:S01]  /*1dfd0*/  IMAD.IADD R5, R75, 0x1, R18 ;  /* 0x000000014b057824 */ /* 0x000fe200078e0212 */
[----:B------:R-:W-:-:S03]  /*1dfe0*/  IADD3 R18, PT, PT, R18, 0x80, RZ ;  /* 0x0000008012127810 */ /* 0x000fc60007ffe0ff */
[----:B0-----:R-:W-:-:S05]  /*1dff0*/  IMAD.WIDE.U32 R2, R5, 0x4, R2 ;  /* 0x0000000405027825 */ /* 0x001fca00078e0002 */
[----:B------:R1:W-:Y:S02]  /*1e000*/  STG.E desc[UR36][R2.64], RZ ;  /* 0x000000ff02007986 */ /* 0x0003e4000c101924 */
.L_x_10911:
[----:B------:R-:W-:-:S13]  /*1e010*/  ISETP.GE.AND P0, PT, R18, R74, PT ;  /* 0x0000004a1200720c */ /* 0x000fda0003f06270 */
[----:B------:R-:W-:Y:S05]  /*1e020*/  @P0 BRA `(.L_x_10913) ;  /* 0x0000000000300947 */ /* 0x000fea0003800000 */
[----:B01----:R-:W0:Y:S01]  /*1e030*/  LDC.64 R2, c[0x0][0x3c8] ;  /* 0x0000f200ff027b82 */ /* 0x003e220000000a00 */
[----:B------:R-:W-:Y:S01]  /*1e040*/  IMAD.IADD R5, R75, 0x1, R18 ;  /* 0x000000014b057824 */ /* 0x000fe200078e0212 */
[----:B------:R-:W-:-:S03]  /*1e050*/  IADD3 R18, PT, PT, R18, 0x80, RZ ;  /* 0x0000008012127810 */ /* 0x000fc60007ffe0ff */
[----:B0-----:R-:W-:-:S05]  /*1e060*/  IMAD.WIDE.U32 R2, R5, 0x4, R2 ;  /* 0x0000000405027825 */ /* 0x001fca00078e0002 */
[----:B------:R1:W-:Y:S02]  /*1e070*/  STG.E desc[UR36][R2.64], RZ ;  /* 0x000000ff02007986 */ /* 0x0003e4000c101924 */
.L_x_10912:
[----:B------:R-:W-:-:S13]  /*1e080*/  ISETP.GE.AND P0, PT, R18, R74, PT ;  /* 0x0000004a1200720c */ /* 0x000fda0003f06270 */
[----:B------:R-:W-:Y:S05]  /*1e090*/  @P0 BRA `(.L_x_10914) ;  /* 0x0000000000340947 */ /* 0x000fea0003800000 */
[----:B01----:R-:W0:Y:S01]  /*1e0a0*/  LDC.64 R2, c[0x0][0x3c8] ;  /* 0x0000f200ff027b82 */ /* 0x003e220000000a00 */
[----:B------:R-:W-:Y:S01]  /*1e0b0*/  IMAD.IADD R5, R75, 0x1, R18 ;  /* 0x000000014b057824 */ /* 0x000fe200078e0212 */
[----:B------:R-:W-:-:S03]  /*1e0c0*/  IADD3 R18, PT, PT, R18, 0x80, RZ ;  /* 0x0000008012127810 */ /* 0x000fc60007ffe0ff */
[----:B0-----:R-:W-:-:S05]  /*1e0d0*/  IMAD.WIDE.U32 R2, R5, 0x4, R2 ;  /* 0x0000000405027825 */ /* 0x001fca00078e0002 */
[----:B------:R2:W-:Y:S02]  /*1e0e0*/  STG.E desc[UR36][R2.64], RZ ;  /* 0x000000ff02007986 */ /* 0x0005e4000c101924 */
.L_x_10913:
        /* <DEDUP_REMOVED lines=8> */
.L_x_10914:
[----:B------:R-:W-:Y:S05]  /*1e170*/  BSYNC.RELIABLE B1 ;  /* 0x0000000000017941 */ /* 0x000fea0003800100 */
.L_x_10909:
[----:B------:R-:W-:-:S13]  /*1e180*/  ISETP.GE.AND P0, PT, R18, R74, PT ;  /* 0x0000004a1200720c */ /* 0x000fda0003f06270 */
[----:B012---:R-:W0:Y:S01]  /*1e190*/  @!P0 LDC.64 R2, c[0x0][0x3c8] ;  /* 0x0000f200ff028b82 */ /* 0x007e220000000a00 */
[----:B------:R-:W-:Y:S01]  /*1e1a0*/  @!P0 IMAD.IADD R5, R75, 0x1, R18 ;  /* 0x000000014b058824 */ /* 0x000fe200078e0212 */
[----:B------:R-:W-:-:S03]  /*1e1b0*/  @!P0 IADD3 R18, PT, PT, R18, 0x80, RZ ;  /* 0x0000008012128810 */ /* 0x000fc60007ffe0ff */
[----:B0-----:R-:W-:-:S05]  /*1e1c0*/  @!P0 IMAD.WIDE.U32 R2, R5, 0x4, R2 ;  /* 0x0000000405028825 */ /* 0x001fca00078e0002 */
[----:B------:R3:W-:Y:S02]  /*1e1d0*/  @!P0 STG.E desc[UR36][R2.64], RZ ;  /* 0x000000ff02008986 */ /* 0x0007e4000c101924 */
.L_x_10915:
[----:B------:R-:W-:Y:S05]  /*1e1e0*/  BSYNC.RECONVERGENT B0 ;  /* 0x0000000000007941 */ /* 0x000fea0003800200 */
.L_x_10908:
[----:B------:R-:W-:-:S13]  /*1e1f0*/  ISETP.GE.AND P0, PT, R18, R74, PT ;  /* 0x0000004a1200720c */ /* 0x000fda0003f06270 */
[----:B------:R-:W-:Y:S05]  /*1e200*/  @P0 EXIT ;  /* 0x000000000000094d */ /* 0x000fea0003800000 */
[----:B0123--:R-:W0:Y:S01]  /*1e210*/  LDC.64 R2, c[0x0][0x3c8] ;  /* 0x0000f200ff027b82 */ /* 0x00fe220000000a00 */
[----:B------:R-:W-:-:S04]  /*1e220*/  IMAD.IADD R75, R75, 0x1, R18 ;  /* 0x000000014b4b7824 */ /* 0x000fc800078e0212 */
[----:B0-----:R-:W-:-:S05]  /*1e230*/  IMAD.WIDE.U32 R2, R75, 0x4, R2 ;  /* 0x000000044b027825 */ /* 0x001fca00078e0002 */
[----:B------:R-:W-:Y:S01]  /*1e240*/  STG.E desc[UR36][R2.64], RZ ;  /* 0x000000ff02007986 */ /* 0x000fe2000c101924 */
[----:B------:R-:W-:Y:S05]  /*1e250*/  EXIT ;  /* 0x000000000000794d */ /* 0x000fea0003800000 */
.L_x_10411:
        /* <DEDUP_REMOVED lines=12> */
[----:B------:R1:W4:Y:S03]  /*1e320*/  LDG.E.ENL2.256 R68, R60, desc[UR36][R2.64] ;  /* 0xfe000024023c797e */ /* 0x0003260008121944 */
[----:B--2---:R-:W-:-:S04]  /*1e330*/  IMAD.WIDE.U32 R6, R75, 0x4, R6 ;  /* 0x000000044b067825 */ /* 0x004fc800078e0006 */
[----:B---3--:R-:W-:-:S04]  /*1e340*/  IMAD.WIDE.U32 R8, R75, 0x4, R8 ;  /* 0x000000044b087825 */ /* 0x008fc800078e0008 */
        /* <DEDUP_REMOVED lines=8> */
[----:B------:R0:W5:Y:S01]  /*1e3d0*/  LDG.E.ENL2.256 R40, R32, desc[UR36][R10.64] ;  /* 0xfe0000240a20797e */ /* 0x0001620008121928 */
[----:B------:R-:W-:-:S02]  /*1e3e0*/  UIADD3 UR4, UPT, UPT, UR4, -0x1, URZ ;  /* 0xffffffff04047890 */ /* 0x000fc4000fffe0ff */
[----:B------:R-:W-:Y:S02]  /*1e3f0*/  UISETP.GT.U32.AND UP1, UPT, UR6, URZ, UPT ;  /* 0x000000ff0600728c */ /* 0x000fe4000bf24070 */
        /* <DEDUP_REMOVED lines=23> */
.L_x_10917:
[----:B------:R-:W-:Y:S05]  /*1e570*/  BSYNC.RECONVERGENT B6 ;  /* 0x0000000000067941 */ /* 0x000fea0003800200 */
.L_x_10916:
        /* <DEDUP_REMOVED lines=20> */
.L_x_10919:
[----:B------:R-:W-:Y:S05]  /*1e6c0*/  BSYNC.RECONVERGENT B6 ;  /* 0x0000000000067941 */ /* 0x000fea0003800200 */
.L_x_10918:
        /* <DEDUP_REMOVED lines=23> */
.L_x_10921:
[----:B------:R-:W-:Y:S05]  /*1e840*/  BSYNC.RECONVERGENT B6 ;  /* 0x0000000000067941 */ /* 0x000fea0003800200 */
.L_x_10920:
        /* <DEDUP_REMOVED lines=26> */
.L_x_10949:
        /* <DEDUP_REMOVED lines=28> */
.L_x_10926:
[----:B------:R-:W-:Y:S01]  /*1ebb0*/  MOV R16, R14 ;  /* 0x0000000e00107202 */ /* 0x000fe20000000f00 */
[----:B------:R-:W-:Y:S01]  /*1ebc0*/  IMAD.MOV.U32 R4, RZ, RZ, R18 ;  /* 0x000000ffff047224 */ /* 0x000fe200078e0012 */
[----:B------:R-:W-:Y:S02]  /*1ebd0*/  MOV R3, R19 ;  /* 0x0000001300037202 */ /* 0x000fe40000000f00 */
[----:B------:R-:W-:-:S07]  /*1ebe0*/  MOV R0, 0x1ec00 ;  /* 0x0001ec0000007802 */ /* 0x000fce0000000f00 */
[----:B------:R-:W-:Y:S05]  /*1ebf0*/  CALL.REL.NOINC `($__internal_26_$__cuda_sm20_div_s64) ;  /* 0x000001c800687944 */ /* 0x000fea0003c00000 */
[----:B------:R-:W-:Y:S01]  /*1ec00*/  IMAD.MOV.U32 R20, RZ, RZ, R4 ;  /* 0x000000ffff147224 */ /* 0x000fe200078e0004 */
[----:B------:R-:W-:-:S07]  /*1ec10*/  MOV R21, R3 ;  /* 0x0000000300157202 */ /* 0x000fce0000000f00 */
.L_x_10927:
[----:B------:R-:W-:Y:S05]  /*1ec20*/  BSYNC.RECONVERGENT B1 ;  /* 0x0000000000017941 */ /* 0x000fea0003800200 */
.L_x_10925:
        /* <DEDUP_REMOVED lines=44> */
.L_x_10929:
        /* <DEDUP_REMOVED lines=8> */
.L_x_10930:
[----:B------:R-:W-:Y:S05]  /*1ef70*/  BSYNC.RECONVERGENT B1 ;  /* 0x0000000000017941 */ /* 0x000fea0003800200 */
.L_x_10928:
        /* <DEDUP_REMOVED lines=44> */
.L_x_10932:
        /* <DEDUP_REMOVED lines=8> */
.L_x_10933:
[----:B------:R-:W-:Y:S05]  /*1f2c0*/  BSYNC.RECONVERGENT B1 ;  /* 0x0000000000017941 */ /* 0x000fea0003800200 */
.L_x_10931:
        /* <DEDUP_REMOVED lines=44> */
.L_x_10935:
        /* <DEDUP_REMOVED lines=8> */
.L_x_10936:
[----:B------:R-:W-:Y:S05]  /*1f610*/  BSYNC.RECONVERGENT B1 ;  /* 0x0000000000017941 */ /* 0x000fea0003800200 */
.L_x_10934:
        /* <DEDUP_REMOVED lines=44> */
.L_x_10938:
        /* <DEDUP_REMOVED lines=8> */
.L_x_10939:
[----:B------:R-:W-:Y:S05]  /*1f960*/  BSYNC.RECONVERGENT B1 ;  /* 0x0000000000017941 */ /* 0x000fea0003800200 */
.L_x_10937:
        /* <DEDUP_REMOVED lines=44> */
.L_x_10941:
        /* <DEDUP_REMOVED lines=8> */
.L_x_10942:
[----:B------:R-:W-:Y:S05]  /*1fcb0*/  BSYNC.RECONVERGENT B1 ;  /* 0x0000000000017941 */ /* 0x000fea0003800200 */
.L_x_10940:
        /* <DEDUP_REMOVED lines=44> */
.L_x_10944:
        /* <DEDUP_REMOVED lines=8> */
.L_x_10945:
[----:B------:R-:W-:Y:S05]  /*20000*/  BSYNC.RECONVERGENT B1 ;  /* 0x0000000000017941 */ /* 0x000fea0003800200 */
.L_x_10943:
        /* <DEDUP_REMOVED lines=44> */
.L_x_10947:
        /* <DEDUP_REMOVED lines=8> */
.L_x_10948:
[----:B------:R-:W-:Y:S05]  /*20350*/  BSYNC.RECONVERGENT B1 ;  /* 0x0000000000017941 */ /* 0x000fea0003800200 */
.L_x_10946:
        /* <DEDUP_REMOVED lines=23> */
.L_x_10924:
[----:B------:R-:W-:-:S07]  /*204d0*/  IADD3 R32, PT, PT, R10, 0x3, RZ ;  /* 0x000000030a207810 */ /* 0x000fce0007ffe0ff */
.L_x_10923:
        /* <DEDUP_REMOVED lines=31> */
.L_x_10952:
[----:B------:R-:W-:Y:S01]  /*206d0*/  IMAD.MOV.U32 R16, RZ, RZ, R14 ;  /* 0x000000ffff107224 */ /* 0x000fe200078e000e */
[----:B------:R-:W-:Y:S01]  /*206e0*/  MOV R4, R20 ;  /* 0x0000001400047202 */ /* 0x000fe20000000f00 */
[----:B------:R-:W-:Y:S01]  /*206f0*/  IMAD.MOV.U32 R3, RZ, RZ, R21 ;  /* 0x000000ffff037224 */ /* 0x000fe200078e0015 */
[----:B------:R-:W-:-:S07]  /*20700*/  MOV R0, 0x20720 ;  /* 0x0002072000007802 */ /* 0x000fce0000000f00 */
[----:B------:R-:W-:Y:S05]  /*20710*/  CALL.REL.NOINC `($__internal_26_$__cuda_sm20_div_s64) ;  /* 0x000001ac00a07944 */ /* 0x000fea0003c00000 */
[----:B------:R-:W-:Y:S01]  /*20720*/  MOV R18, R4 ;  /* 0x0000000400127202 */ /* 0x000fe20000000f00 */
[----:B------:R-:W-:-:S07]  /*20730*/  IMAD.MOV.U32 R19, RZ, RZ, R3 ;  /* 0x000000ffff137224 */ /* 0x000fce00078e0003 */
.L_x_10953:
[----:B------:R-:W-:Y:S05]  /*20740*/  BSYNC.RECONVERGENT B0 ;  /* 0x0000000000007941 */ /* 0x000fea0003800200 */
.L_x_10951:
        /* <DEDUP_REMOVED lines=44> */
.L_x_10955:
        /* <DEDUP_REMOVED lines=8> */
.L_x_10956:
[----:B------:R-:W-:Y:S05]  /*20a90*/  BSYNC.RECONVERGENT B0 ;  /* 0x0000000000007941 */ /* 0x000fea0003800200 */
.L_x_10954:
        /* <DEDUP_REMOVED lines=44> */
.L_x_10958:
        /* <DEDUP_REMOVED lines=8> */
.L_x_10959:
[----:B------:R-:W-:Y:S05]  /*20de0*/  BSYNC.RECONVERGENT B0 ;  /* 0x0000000000007941 */ /* 0x000fea0003800200 */
.L_x_10957:
        /* <DEDUP_REMOVED lines=44> */
.L_x_10961:
        /* <DEDUP_REMOVED lines=8> */
.L_x_10962:
[----:B------:R-:W-:Y:S05]  /*21130*/  BSYNC.RECONVERGENT B0 ;  /* 0x0000000000007941 */ /* 0x000fea0003800200 */
.L_x_10960:
        /* <DEDUP_REMOVED lines=18> */
.L_x_10950:
        /* <DEDUP_REMOVED lines=31> */
.L_x_10965:
[----:B------:R-:W-:Y:S01]  /*21450*/  IMAD.MOV.U32 R16, RZ, RZ, R14 ;  /* 0x000000ffff107224 */ /* 0x000fe200078e000e */
[----:B------:R-:W-:Y:S01]  /*21460*/  MOV R4, R20 ;  /* 0x0000001400047202 */ /* 0x000fe20000000f00 */
[----:B------:R-:W-:Y:S01]  /*21470*/  IMAD.MOV.U32 R3, RZ, RZ, R21 ;  /* 0x000000ffff037224 */ /* 0x000fe200078e0015 */
[----:B------:R-:W-:-:S07]  /*21480*/  MOV R0, 0x214a0 ;  /* 0x000214a000007802 */ /* 0x000fce0000000f00 */
[----:B------:R-:W-:Y:S05]  /*21490*/  CALL.REL.NOINC `($__internal_26_$__cuda_sm20_div_s64) ;  /* 0x000001a000407944 */ /* 0x000fea0003c00000 */
[----:B------:R-:W-:Y:S01]  /*214a0*/  MOV R10, R4 ;  /* 0x00000004000a7202 */ /* 0x000fe20000000f00 */
[----:B------:R-:W-:-:S07]  /*214b0*/  IMAD.MOV.U32 R11, RZ, RZ, R3 ;  /* 0x000000ffff0b7224 */ /* 0x000fce00078e0003 */
.L_x_10966:
[----:B------:R-:W-:Y:S05]  /*214c0*/  BSYNC.RECONVERGENT B0 ;  /* 0x0000000000007941 */ /* 0x000fea0003800200 */
.L_x_10964:
        /* <DEDUP_REMOVED lines=44> */
.L_x_10968:
        /* <DEDUP_REMOVED lines=8> */
.L_x_10969:
[----:B------:R-:W-:Y:S05]  /*21810*/  BSYNC.RECONVERGENT B0 ;  /* 0x0000000000007941 */ /* 0x000fea0003800200 */
.L_x_10967:
        /* <DEDUP_REMOVED lines=18> */
.L_x_10963:
        /* <DEDUP_REMOVED lines=31> */
.L_x_10971:
        /* <DEDUP_REMOVED lines=8> */
.L_x_10972:
[----:B------:R-:W-:Y:S05]  /*21bb0*/  BSYNC.RECONVERGENT B0 ;  /* 0x0000000000007941 */ /* 0x000fea0003800200 */
.L_x_10970:
        /* <DEDUP_REMOVED lines=10> */
.L_x_10922:
        /* <DEDUP_REMOVED lines=12> */
.L_x_10977:
        /* <DEDUP_REMOVED lines=21> */
.L_x_10976:
[----:B------:R-:W-:Y:S05]  /*21e70*/  BSYNC.RECONVERGENT B7 ;  /* 0x0000000000077941 */ /* 0x000fea0003800200 */
.L_x_10975:
[----:B------:R-:W-:-:S05]  /*21e80*/  IADD3 R16, P0, PT, R16, 0x4, RZ ;  /* 0x0000000410107810 */ /* 0x000fca0007f1e0ff */
[----:B------:R-:W-:Y:S01]  /*21e90*/  IMAD.X R17, RZ, RZ, R17, P0 ;  /* 0x000000ffff117224 */ /* 0x000fe200000e0611 */
[----:B------:R-:W-:-:S04]  /*21ea0*/  ISETP.GE.U32.AND P0, PT, R16, R18, PT ;  /* 0x000000121000720c */ /* 0x000fc80003f06070 */
[----:B------:R-:W-:-:S13]  /*21eb0*/  ISETP.GE.U32.AND.EX P0, PT, R17, R19, PT, P0 ;  /* 0x000000131100720c */ /* 0x000fda0003f06100 */
[----:B------:R-:W-:Y:S05]  /*21ec0*/  @!P0 BRA `(.L_x_10977) ;  /* 0xfffffffc00948947 */ /* 0x000fea000383ffff */
.L_x_10974:
[----:B------:R-:W-:Y:S05]  /*21ed0*/  BSYNC.RECONVERGENT B6 ;  /* 0x0000000000067941 */ /* 0x000fea0003800200 */
.L_x_10973:
        /* <DEDUP_REMOVED lines=20> */
.L_x_10979:
[----:B------:R-:W-:Y:S05]  /*22020*/  BSYNC.RECONVERGENT B6 ;  /* 0x0000000000067941 */ /* 0x000fea0003800200 */
.L_x_10978:
        /* <DEDUP_REMOVED lines=20> */
.L_x_10981:
[----:B------:R-:W-:Y:S05]  /*22170*/  BSYNC.RECONVERGENT B6 ;  /* 0x0000000000067941 */ /* 0x000fea0003800200 */
.L_x_10980:
        /* <DEDUP_REMOVED lines=23> */
.L_x_10983:
[----:B------:R-:W-:Y:S05]  /*222f0*/  BSYNC.RECONVERGENT B6 ;  /* 0x0000000000067941 */ /* 0x000fea0003800200 */
.L_x_10982:
        /* <DEDUP_REMOVED lines=25> */
.L_x_11011:
        /* <DEDUP_REMOVED lines=28> */
.L_x_10988:
[----:B------:R-:W-:Y:S01]  /*22650*/  MOV R16, R14 ;  /* 0x0000000e00107202 */ /* 0x000fe20000000f00 */
[----:B------:R-:W-:Y:S01]  /*22660*/  IMAD.MOV.U32 R4, RZ, RZ, R18 ;  /* 0x000000ffff047224 */ /* 0x000fe200078e0012 */
[----:B------:R-:W-:Y:S02]  /*22670*/  MOV R3, R19 ;  /* 0x0000001300037202 */ /* 0x000fe40000000f00 */
[----:B------:R-:W-:-:S07]  /*22680*/  MOV R0, 0x226a0 ;  /* 0x000226a000007802 */ /* 0x000fce0000000f00 */
[----:B------:R-:W-:Y:S05]  /*22690*/  CALL.REL.NOINC `($__internal_26_$__cuda_sm20_div_s64) ;  /* 0x0000018c00c07944 */ /* 0x000fea0003c00000 */
[----:B------:R-:W-:Y:S01]  /*226a0*/  IMAD.MOV.U32 R20, RZ, RZ, R4 ;  /* 0x000000ffff147224 */ /* 0x000fe200078e0004 */
[----:B------:R-:W-:-:S07]  /*226b0*/  MOV R21, R3 ;  /* 0x0000000300157202 */ /* 0x000fce0000000f00 */
.L_x_10989:
[----:B------:R-:W-:Y:S05]  /*226c0*/  BSYNC.RECONVERGENT B1 ;  /* 0x0000000000017941 */ /* 0x000fea0003800200 */
.L_x_10987:
        /* <DEDUP_REMOVED lines=44> */
.L_x_10991:
        /* <DEDUP_REMOVED lines=8> */
.L_x_10992:
[----:B------:R-:W-:Y:S05]  /*22a10*/  BSYNC.RECONVERGENT B1 ;  /* 0x0000000000017941 */ /* 0x000fea0003800200 */
.L_x_10990:
        /* <DEDUP_REMOVED lines=44> */
.L_x_10994:
        /* <DEDUP_REMOVED lines=8> */
.L_x_10995:
[----:B------:R-:W-:Y:S05]  /*22d60*/  BSYNC.RECONVERGENT B1 ;  /* 0x0000000000017941 */ /* 0x000fea0003800200 */
.L_x_10993:
        /* <DEDUP_REMOVED lines=44> */
.L_x_10997:
        /* <DEDUP_REMOVED lines=8> */
.L_x_10998:
[----:B------:R-:W-:Y:S05]  /*230b0*/  BSYNC.RECONVERGENT B1 ;  /* 0x0000000000017941 */ /* 0x000fea0003800200 */
.L_x_10996:
        /* <DEDUP_REMOVED lines=44> */
.L_x_11000:
        /* <DEDUP_REMOVED lines=8> */
.L_x_11001:
[----:B------:R-:W-:Y:S05]  /*23400*/  BSYNC.RECONVERGENT B1 ;  /* 0x0000000000017941 */ /* 0x000fea0003800200 */
.L_x_10999:
        /* <DEDUP_REMOVED lines=44> */
.L_x_11003:
        /* <DEDUP_REMOVED lines=8> */
.L_x_11004:
[----:B------:R-:W-:Y:S05]  /*23750*/  BSYNC.RECONVERGENT B1 ;  /* 0x0000000000017941 */ /* 0x000fea0003800200 */
.L_x_11002:
        /* <DEDUP_REMOVED lines=44> */
.L_x_11006:
        /* <DEDUP_REMOVED lines=8> */
.L_x_11007:
[----:B------:R-:W-:Y:S05]  /*23aa0*/  BSYNC.RECONVERGENT B1 ;  /* 0x0000000000017941 */ /* 0x000fea0003800200 */
.L_x_11005:
        /* <DEDUP_REMOVED lines=44> */
.L_x_11009:
        /* <DEDUP_REMOVED lines=8> */
.L_x_11010:
[----:B------:R-:W-:Y:S05]  /*23df0*/  BSYNC.RECONVERGENT B1 ;  /* 0x0000000000017941 */ /* 0x000fea0003800200 */
.L_x_11008:
        /* <DEDUP_REMOVED lines=23> */
.L_x_10986:
[----:B------:R-:W-:-:S07]  /*23f70*/  IADD3 R28, PT, PT, R10, 0x3, RZ ;  /* 0x000000030a1c7810 */ /* 0x000fce0007ffe0ff */
.L_x_10985:
        /* <DEDUP_REMOVED lines=31> */
.L_x_11014:
[----:B------:R-:W-:Y:S01]  /*24170*/  IMAD.MOV.U32 R16, RZ, RZ, R14 ;  /* 0x000000ffff107224 */ /* 0x000fe200078e000e */
[----:B------:R-:W-:Y:S01]  /*24180*/  MOV R4, R20 ;  /* 0x0000001400047202 */ /* 0x000fe20000000f00 */
[----:B------:R-:W-:Y:S01]  /*24190*/  IMAD.MOV.U32 R3, RZ, RZ, R21 ;  /* 0x000000ffff037224 */ /* 0x000fe200078e0015 */
[----:B------:R-:W-:-:S07]  /*241a0*/  MOV R0, 0x241c0 ;  /* 0x000241c000007802 */ /* 0x000fce0000000f00 */
[----:B------:R-:W-:Y:S05]  /*241b0*/  CALL.REL.NOINC `($__internal_26_$__cuda_sm20_div_s64) ;  /* 0x0000017000f87944 */ /* 0x000fea0003c00000 */
[----:B------:R-:W-:Y:S01]  /*241c0*/  MOV R18, R4 ;  /* 0x0000000400127202 */ /* 0x000fe20000000f00 */
[----:B------:R-:W-:-:S07]  /*241d0*/  IMAD.MOV.U32 R19, RZ, RZ, R3 ;  /* 0x000000ffff137224 */ /* 0x000fce00078e0003 */
.L_x_11015:
[----:B------:R-:W-:Y:S05]  /*241e0*/  BSYNC.RECONVERGENT B0 ;  /* 0x0000000000007941 */ /* 0x000fea0003800200 */
.L_x_11013:
        /* <DEDUP_REMOVED lines=44> */
.L_x_11017:
        /* <DEDUP_REMOVED lines=8> */
.L_x_11018:
[----:B------:R-:W-:Y:S05]  /*24530*/  BSYNC.RECONVERGENT B0 ;  /* 0x0000000000007941 */ /* 0x000fea0003800200 */
.L_x_11016:
        /* <DEDUP_REMOVED lines=44> */
.L_x_11020:
        /* <DEDUP_REMOVED lines=8> */
.L_x_11021:
[----:B------:R-:W-:Y:S05]  /*24880*/  BSYNC.RECONVERGENT B0 ;  /* 0x0000000000007941 */ /* 0x000fea0003800200 */
.L_x_11019:
        /* <DEDUP_REMOVED lines=44> */
.L_x_11023:
        /* <DEDUP_REMOVED lines=8> */
.L_x_11024:
[----:B------:R-:W-:Y:S05]  /*24bd0*/  BSYNC.RECONVERGENT B0 ;  /* 0x0000000000007941 */ /* 0x000fea0003800200 */
.L_x_11022:
        /* <DEDUP_REMOVED lines=18> */
.L_x_11012:
        /* <DEDUP_REMOVED lines=31> */
.L_x_11027:
[----:B------:R-:W-:Y:S01]  /*24ef0*/  IMAD.MOV.U32 R16, RZ, RZ, R14 ;  /* 0x000000ffff107224 */ /* 0x000fe200078e000e */
[----:B------:R-:W-:Y:S01]  /*24f00*/  MOV R4, R20 ;  /* 0x0000001400047202 */ /* 0x000fe20000000f00 */
[----:B------:R-:W-:Y:S01]  /*24f10*/  IMAD.MOV.U32 R3, RZ, RZ, R21 ;  /* 0x000000ffff037224 */ /* 0x000fe200078e0015 */
[----:B------:R-:W-:-:S07]  /*24f20*/  MOV R0, 0x24f40 ;  /* 0x00024f4000007802 */ /* 0x000fce0000000f00 */
[----:B------:R-:W-:Y:S05]  /*24f30*/  CALL.REL.NOINC `($__internal_26_$__cuda_sm20_div_s64) ;  /* 0x0000016400987944 */ /* 0x000fea0003c00000 */
[----:B------:R-:W-:Y:S01]  /*24f40*/  MOV R10, R4 ;  /* 0x00000004000a7202 */ /* 0x000fe20000000f00 */
[----:B------:R-:W-:-:S07]  /*24f50*/  IMAD.MOV.U32 R11, RZ, RZ, R3 ;  /* 0x000000ffff0b7224 */ /* 0x000fce00078e0003 */
.L_x_11028:
[----:B------:R-:W-:Y:S05]  /*24f60*/  BSYNC.RECONVERGENT B0 ;  /* 0x0000000000007941 */ /* 0x000fea0003800200 */
.L_x_11026:
        /* <DEDUP_REMOVED lines=44> */
.L_x_11030:
        /* <DEDUP_REMOVED lines=8> */
.L_x_11031:
[----:B------:R-:W-:Y:S05]  /*252b0*/  BSYNC.RECONVERGENT B0 ;  /* 0x0000000000007941 */ /* 0x000fea0003800200 */
.L_x_11029:
        /* <DEDUP_REMOVED lines=18> */
.L_x_11025:
        /* <DEDUP_REMOVED lines=31> */
.L_x_11033:
        /* <DEDUP_REMOVED lines=8> */
.L_x_11034:
[----:B------:R-:W-:Y:S05]  /*25650*/  BSYNC.RECONVERGENT B0 ;  /* 0x0000000000007941 */ /* 0x000fea0003800200 */
.L_x_11032:
        /* <DEDUP_REMOVED lines=10> */
.L_x_10984:
        /* <DEDUP_REMOVED lines=12> */
.L_x_11039:
        /* <DEDUP_REMOVED lines=21> */
.L_x_11038:
[----:B------:R-:W-:Y:S05]  /*25910*/  BSYNC.RECONVERGENT B7 ;  /* 0x0000000000077941 */ /* 0x000fea0003800200 */
.L_x_11037:
[----:B------:R-:W-:-:S05]  /*25920*/  IADD3 R18, P0, PT, R18, 0x4, RZ ;  /* 0x0000000412127810 */ /* 0x000fca0007f1e0ff */
[----:B------:R-:W-:Y:S01]  /*25930*/  IMAD.X R19, RZ, RZ, R19, P0 ;  /* 0x000000ffff137224 */ /* 0x000fe200000e0613 */
[----:B------:R-:W-:-:S04]  /*25940*/  ISETP.GE.U32.AND P0, PT, R18, R16, PT ;  /* 0x000000101200720c */ /* 0x000fc80003f06070 */
[----:B------:R-:W-:-:S13]  /*25950*/  ISETP.GE.U32.AND.EX P0, PT, R19, R17, PT, P0 ;  /* 0x000000111300720c */ /* 0x000fda0003f06100 */
[----:B------:R-:W-:Y:S05]  /*25960*/  @!P0 BRA `(.L_x_11039) ;  /* 0xfffffffc00948947 */ /* 0x000fea000383ffff */
.L_x_11036:
[----:B------:R-:W-:Y:S05]  /*25970*/  BSYNC.RECONVERGENT B6 ;  /* 0x0000000000067941 */ /* 0x000fea0003800200 */
.L_x_11035:
        /* <DEDUP_REMOVED lines=20> */
.L_x_11041:
[----:B------:R-:W-:Y:S05]  /*25ac0*/  BSYNC.RECONVERGENT B6 ;  /* 0x0000000000067941 */ /* 0x000fea0003800200 */
.L_x_11040:
        /* <DEDUP_REMOVED lines=20> */
.L_x_11043:
[----:B------:R-:W-:Y:S05]  /*25c10*/  BSYNC.RECONVERGENT B6 ;  /* 0x0000000000067941 */ /* 0x000fea0003800200 */
.L_x_11042:
        /* <DEDUP_REMOVED lines=23> */
.L_x_11045:
[----:B------:R-:W-:Y:S05]  /*25d90*/  BSYNC.RECONVERGENT B6 ;  /* 0x0000000000067941 */ /* 0x000fea0003800200 */
.L_x_11044:
        /* <DEDUP_REMOVED lines=25> */
.L_x_11073:
        /* <DEDUP_REMOVED lines=28> */
.L_x_11050:
[----:B------:R-:W-:Y:S01]  /*260f0*/  MOV R16, R14 ;  /* 0x0000000e00107202 */ /* 0x000fe20000000f00 */
[----:B------:R-:W-:Y:S01]  /*26100*/  IMAD.MOV.U32 R4, RZ, RZ, R18 ;  /* 0x000000ffff047224 */ /* 0x000fe200078e0012 */
[----:B------:R-:W-:Y:S02]  /*26110*/  MOV R3, R19 ;  /* 0x0000001300037202 */ /* 0x000fe40000000f00 */
[----:B------:R-:W-:-:S07]  /*26120*/  MOV R0, 0x26140 ;  /* 0x0002614000007802 */ /* 0x000fce0000000f00 */
[----:B------:R-:W-:Y:S05]  /*26130*/  CALL.REL.NOINC `($__internal_26_$__cuda_sm20_div_s64) ;  /* 0x0000015400187944 */ /* 0x000fea0003c00000 */
[----:B------:R-:W-:Y:S01]  /*26140*/  IMAD.MOV.U32 R20, RZ, RZ, R4 ;  /* 0x000000ffff147224 */ /* 0x000fe200078e0004 */
[----:B------:R-:W-:-:S07]  /*26150*/  MOV R21, R3 ;  /* 0x0000000300157202 */ /* 0x000fce0000000f00 */
.L_x_11051:
[----:B------:R-:W-:Y:S05]  /*26160*/  BSYNC.RECONVERGENT B1 ;  /* 0x0000000000017941 */ /* 0x000fea0003800200 */
.L_x_11049:
        /* <DEDUP_REMOVED lines=44> */
.L_x_11053:
        /* <DEDUP_REMOVED lines=8> */
.L_x_11054:
[----:B------:R-:W-:Y:S05]  /*264b0*/  BSYNC.RECONVERGENT B1 ;  /* 0x0000000000017941 */ /* 0x000fea0003800200 */
.L_x_11052:
        /* <DEDUP_REMOVED lines=44> */
.L_x_11056:
        /* <DEDUP_REMOVED lines=8> */
.L_x_11057:
[----:B------:R-:W-:Y:S05]  /*26800*/  BSYNC.RECONVERGENT B1 ;  /* 0x0000000000017941 */ /* 0x000fea0003800200 */
.L_x_11055:
        /* <DEDUP_REMOVED lines=44> */
.L_x_11059:
        /* <DEDUP_REMOVED lines=8> */
.L_x_11060:
[----:B------:R-:W-:Y:S05]  /*26b50*/  BSYNC.RECONVERGENT B1 ;  /* 0x0000000000017941 */ /* 0x000fea0003800200 */
.L_x_11058:
        /* <DEDUP_REMOVED lines=44> */
.L_x_11062:
        /* <DEDUP_REMOVED lines=8> */
.L_x_11063:
[----:B------:R-:W-:Y:S05]  /*26ea0*/  BSYNC.RECONVERGENT B1 ;  /* 0x0000000000017941 */ /* 0x000fea0003800200 */
.L_x_11061:
        /* <DEDUP_REMOVED lines=44> */
.L_x_11065:
        /* <DEDUP_REMOVED lines=8> */
.L_x_11066:
[----:B------:R-:W-:Y:S05]  /*271f0*/  BSYNC.RECONVERGENT B1 ;  /* 0x0000000000017941 */ /* 0x000fea0003800200 */
.L_x_11064:
        /* <DEDUP_REMOVED lines=45> */
.L_x_11068:
        /* <DEDUP_REMOVED lines=8> */
.L_x_11069:
[----:B------:R-:W-:Y:S05]  /*27550*/  BSYNC.RECONVERGENT B1 ;  /* 0x0000000000017941 */ /* 0x000fea0003800200 */
.L_x_11067:
        /* <DEDUP_REMOVED lines=44> */
.L_x_11071:
        /* <DEDUP_REMOVED lines=8> */
.L_x_11072:
[----:B------:R-:W-:Y:S05]  /*278a0*/  BSYNC.RECONVERGENT B1 ;  /* 0x0000000000017941 */ /* 0x000fea0003800200 */
.L_x_11070:
        /* <DEDUP_REMOVED lines=23> */
.L_x_11048:
[----:B------:R-:W-:-:S07]  /*27a20*/  VIADD R28, R11, 0x3 ;  /* 0x000000030b1c7836 */ /* 0x000fce0000000000 */
.L_x_11047:
        /* <DEDUP_REMOVED lines=31> */
.L_x_11076:
[----:B------:R-:W-:Y:S01]  /*27c20*/  MOV R16, R14 ;  /* 0x0000000e00107202 */ /* 0x000fe20000000f00 */
[----:B------:R-:W-:Y:S01]  /*27c30*/  IMAD.MOV.U32 R4, RZ, RZ, R20 ;  /* 0x000000ffff047224 */ /* 0x000fe200078e0014 */
[----:B------:R-:W-:Y:S02]  /*27c40*/  MOV R3, R21 ;  /* 0x0000001500037202 */ /* 0x000fe40000000f00 */
[----:B------:R-:W-:-:S07]  /*27c50*/  MOV R0, 0x27c70 ;  /* 0x00027c7000007802 */ /* 0x000fce0000000f00 */
[----:B------:R-:W-:Y:S05]  /*27c60*/  CALL.REL.NOINC `($__internal_26_$__cuda_sm20_div_s64) ;  /* 0x00000138004c7944 */ /* 0x000fea0003c00000 */
[----:B------:R-:W-:Y:S01]  /*27c70*/  IMAD.MOV.U32 R18, RZ, RZ, R4 ;  /* 0x000000ffff127224 */ /* 0x000fe200078e0004 */
[----:B------:R-:W-:-:S07]  /*27c80*/  MOV R19, R3 ;  /* 0x0000000300137202 */ /* 0x000fce0000000f00 */
.L_x_11077:
[----:B------:R-:W-:Y:S05]  /*27c90*/  BSYNC.RECONVERGENT B0 ;  /* 0x0000000000007941 */ /* 0x000fea0003800200 */
.L_x_11075:
        /* <DEDUP_REMOVED lines=44> */
.L_x_11079:
        /* <DEDUP_REMOVED lines=8> */
.L_x_11080:
[----:B------:R-:W-:Y:S05]  /*27fe0*/  BSYNC.RECONVERGENT B0 ;  /* 0x0000000000007941 */ /* 0x000fea0003800200 */
.L_x_11078:
        /* <DEDUP_REMOVED lines=44> */
.L_x_11082:
        /* <DEDUP_REMOVED lines=8> */
.L_x_11083:
[----:B------:R-:W-:Y:S05]  /*28330*/  BSYNC.RECONVERGENT B0 ;  /* 0x0000000000007941 */ /* 0x000fea0003800200 */
.L_x_11081:
        /* <DEDUP_REMOVED lines=44> */
.L_x_11085:
        /* <DEDUP_REMOVED lines=8> */
.L_x_11086:
[----:B------:R-:W-:Y:S05]  /*28680*/  BSYNC.RECONVERGENT B0 ;  /* 0x0000000000007941 */ /* 0x000fea0003800200 */
.L_x_11084:
        /* <DEDUP_REMOVED lines=18> */
.L_x_11074:
        /* <DEDUP_REMOVED lines=31> */
.L_x_11089:
[----:B------:R-:W-:Y:S01]  /*289a0*/  MOV R16, R14 ;  /* 0x0000000e00107202 */ /* 0x000fe20000000f00 */
[----:B------:R-:W-:Y:S01]  /*289b0*/  IMAD.MOV.U32 R4, RZ, RZ, R20 ;  /* 0x000000ffff047224 */ /* 0x000fe200078e0014 */
[----:B------:R-:W-:Y:S02]  /*289c0*/  MOV R3, R21 ;  /* 0x0000001500037202 */ /* 0x000fe40000000f00 */
[----:B------:R-:W-:-:S07]  /*289d0*/  MOV R0, 0x289f0 ;  /* 0x000289f000007802 */ /* 0x000fce0000000f00 */
[----:B------:R-:W-:Y:S05]  /*289e0*/  CALL.REL.NOINC `($__internal_26_$__cuda_sm20_div_s64) ;  /* 0x0000012800ec7944 */ /* 0x000fea0003c00000 */
[----:B------:R-:W-:Y:S01]  /*289f0*/  IMAD.MOV.U32 R10, RZ, RZ, R4 ;  /* 0x000000ffff0a7224 */ /* 0x000fe200078e0004 */
[----:B------:R-:W-:-:S07]  /*28a00*/  MOV R11, R3 ;  /* 0x00000003000b7202 */ /* 0x000fce0000000f00 */
.L_x_11090:
[----:B------:R-:W-:Y:S05]  /*28a10*/  BSYNC.RECONVERGENT B0 ;  /* 0x0000000000007941 */ /* 0x000fea0003800200 */
.L_x_11088:
        /* <DEDUP_REMOVED lines=44> */
.L_x_11092:
        /* <DEDUP_REMOVED lines=8> */
.L_x_11093:
[----:B------:R-:W-:Y:S05]  /*28d60*/  BSYNC.RECONVERGENT B0 ;  /* 0x0000000000007941 */ /* 0x000fea0003800200 */
.L_x_11091:
        /* <DEDUP_REMOVED lines=18> */
.L_x_11087:
        /* <DEDUP_REMOVED lines=31> */
.L_x_11095:
        /* <DEDUP_REMOVED lines=8> */
.L_x_11096:
[----:B------:R-:W-:Y:S05]  /*29100*/  BSYNC.RECONVERGENT B0 ;  /* 0x0000000000007941 */ /* 0x000fea0003800200 */
.L_x_11094:
        /* <DEDUP_REMOVED lines=10> */
.L_x_11046:
        /* <DEDUP_REMOVED lines=12> */
.L_x_11101:
        /* <DEDUP_REMOVED lines=21> */
.L_x_11100:
[----:B------:R-:W-:Y:S05]  /*293c0*/  BSYNC.RECONVERGENT B7 ;  /* 0x0000000000077941 */ /* 0x000fea0003800200 */
.L_x_11099:
[----:B------:R-:W-:-:S04]  /*293d0*/  IADD3 R18, P0, PT, R18, 0x4, RZ ;  /* 0x0000000412127810 */ /* 0x000fc80007f1e0ff */
[----:B------:R-:W-:Y:S02]  /*293e0*/  IADD3.X R19, PT, PT, RZ, R19, RZ, P0, !PT ;  /* 0x00000013ff137210 */ /* 0x000fe400007fe4ff */
[----:B------:R-:W-:-:S04]  /*293f0*/  ISETP.GE.U32.AND P0, PT, R18, R16, PT ;  /* 0x000000101200720c */ /* 0x000fc80003f06070 */
[----:B------:R-:W-:-:S13]  /*29400*/  ISETP.GE.U32.AND.EX P0, PT, R19, R17, PT, P0 ;  /* 0x000000111300720c */ /* 0x000fda0003f06100 */
[----:B------:R-:W-:Y:S05]  /*29410*/  @!P0 BRA `(.L_x_11101) ;  /* 0xfffffffc00948947 */ /* 0x000fea000383ffff */
.L_x_11098:
[----:B------:R-:W-:Y:S05]  /*29420*/  BSYNC.RECONVERGENT B6 ;  /* 0x0000000000067941 */ /* 0x000fea0003800200 */
.L_x_11097:
        /* <DEDUP_REMOVED lines=20> */
.L_x_11103:
[----:B------:R-:W-:Y:S05]  /*29570*/  BSYNC.RECONVERGENT B6 ;  /* 0x0000000000067941 */ /* 0x000fea0003800200 */
.L_x_11102:
        /* <DEDUP_REMOVED lines=20> */
.L_x_11105:
[----:B------:R-:W-:Y:S05]  /*296c0*/  BSYNC.RECONVERGENT B6 ;  /* 0x0000000000067941 */ /* 0x000fea0003800200 */
.L_x_11104:
        /* <DEDUP_REMOVED lines=23> */
.L_x_11107:
[----:B------:R-:W-:Y:S05]  /*29840*/  BSYNC.RECONVERGENT B6 ;  /* 0x0000000000067941 */ /* 0x000fea0003800200 */
.L_x_11106:
        /* <DEDUP_REMOVED lines=25> */
.L_x_11135:
        /* <DEDUP_REMOVED lines=28> */
.L_x_11112:
[----:B------:R-:W-:Y:S01]  /*29ba0*/  IMAD.MOV.U32 R16, RZ, RZ, R18 ;  /* 0x000000ffff107224 */ /* 0x000fe200078e0012 */
[----:B------:R-:W-:Y:S01]  /*29bb0*/  MOV R4, R14 ;  /* 0x0000000e00047202 */ /* 0x000fe20000000f00 */
[----:B------:R-:W-:Y:S01]  /*29bc0*/  IMAD.MOV.U32 R3, RZ, RZ, R15 ;  /* 0x000000ffff037224 */ /* 0x000fe200078e000f */
[----:B------:R-:W-:-:S07]  /*29bd0*/  MOV R0, 0x29bf0 ;  /* 0x00029bf000007802 */ /* 0x000fce0000000f00 */
[----:B------:R-:W-:Y:S05]  /*29be0*/  CALL.REL.NOINC `($__internal_26_$__cuda_sm20_div_s64) ;  /* 0x00000118006c7944 */ /* 0x000fea0003c00000 */
[----:B------:R-:W-:Y:S01]  /*29bf0*/  MOV R20, R4 ;  /* 0x0000000400147202 */ /* 0x000fe20000000f00 */
[----:B------:R-:W-:-:S07]  /*29c00*/  IMAD.MOV.U32 R21, RZ, RZ, R3 ;  /* 0x000000ffff157224 */ /* 0x000fce00078e0003 */
.L_x_11113:
[----:B------:R-:W-:Y:S05]  /*29c10*/  BSYNC.RECONVERGENT B1 ;  /* 0x0000000000017941 */ /* 0x000fea0003800200 */
.L_x_11111:
        /* <DEDUP_REMOVED lines=44> */
.L_x_11115:
        /* <DEDUP_REMOVED lines=8> */
.L_x_11116:
[----:B------:R-:W-:Y:S05]  /*29f60*/  BSYNC.RECONVERGENT B1 ;  /* 0x0000000000017941 */ /* 0x000fea0003800200 */
.L_x_11114:
        /* <DEDUP_REMOVED lines=44> */
.L_x_11118:
        /* <DEDUP_REMOVED lines=8> */
.L_x_11119:
[----:B------:R-:W-:Y:S05]  /*2a2b0*/  BSYNC.RECONVERGENT B1 ;  /* 0x0000000000017941 */ /* 0x000fea0003800200 */
.L_x_11117:
        /* <DEDUP_REMOVED lines=44> */
.L_x_11121:
        /* <DEDUP_REMOVED lines=8> */
.L_x_11122:
[----:B------:R-:W-:Y:S05]  /*2a600*/  BSYNC.RECONVERGENT B1 ;  /* 0x0000000000017941 */ /* 0x000fea0003800200 */
.L_x_11120:
        /* <DEDUP_REMOVED lines=44> */
.L_x_11124:
        /* <DEDUP_REMOVED lines=8> */
.L_x_11125:
[----:B------:R-:W-:Y:S05]  /*2a950*/  BSYNC.RECONVERGENT B1 ;  /* 0x0000000000017941 */ /* 0x000fea0003800200 */
.L_x_11123:
        /* <DEDUP_REMOVED lines=44> */
.L_x_11127:
        /* <DEDUP_REMOVED lines=8> */
.L_x_11128:
[----:B------:R-:W-:Y:S05]  /*2aca0*/  BSYNC.RECONVERGENT B1 ;  /* 0x0000000000017941 */ /* 0x000fea0003800200 */
.L_x_11126:
        /* <DEDUP_REMOVED lines=45> */
.L_x_11130:
[----:B------:R-:W-:Y:S01]  /*2af80*/  IMAD.MOV.U32 R16, RZ, RZ, R18 ;  /* 0x000000ffff107224 */ /* 0x000fe200078e0012 */
[----:B------:R-:W-:Y:S01]  /*2af90*/  MOV R5, R19 ;  /* 0x0000001300057202 */ /* 0x000fe20000000f00 */
[----:B------:R-:W-:Y:S01]  /*2afa0*/  IMAD.MOV.U32 R3, RZ, RZ, R15 ;  /* 0x000000ffff037224 */ /* 0x000fe200078e000f */
[----:B------:R-:W-:Y:S02]  /*2afb0*/  MOV R4, R14 ;  /* 0x0000000e00047202 */ /* 0x000fe40000000f00 */
[----:B------:R-:W-:-:S07]  /*2afc0*/  MOV R0, 0x2afe0 ;  /* 0x0002afe000007802 */ /* 0x000fce0000000f00 */
[----:B------:R-:W-:Y:S05]  /*2afd0*/  CALL.REL.NOINC `($__internal_26_$__cuda_sm20_div_s64) ;  /* 0x0000010400707944 */ /* 0x000fea0003c00000 */
[----:B------:R-:W-:Y:S02]  /*2afe0*/  MOV R22, R4 ;  /* 0x0000000400167202 */ /* 0x000fe40000000f00 */
[----:B------:R-:W-:-:S07]  /*2aff0*/  MOV R23, R3 ;  /* 0x0000000300177202 */ /* 0x000fce0000000f00 */
.L_x_11131:
[----:B------:R-:W-:Y:S05]  /*2b000*/  BSYNC.RECONVERGENT B1 ;  /* 0x0000000000017941 */ /* 0x000fea0003800200 */
.L_x_11129:
        /* <DEDUP_REMOVED lines=44> */
.L_x_11133:
        /* <DEDUP_REMOVED lines=8> */
.L_x_11134:
[----:B------:R-:W-:Y:S05]  /*2b350*/  BSYNC.RECONVERGENT B1 ;  /* 0x0000000000017941 */ /* 0x000fea0003800200 */
.L_x_11132:
        /* <DEDUP_REMOVED lines=23> */
.L_x_11110:
[----:B------:R-:W-:-:S07]  /*2b4d0*/  IADD3 R28, PT, PT, R11, 0x3, RZ ;  /* 0x000000030b1c7810 */ /* 0x000fce0007ffe0ff */
.L_x_11109:
        /* <DEDUP_REMOVED lines=31> */
.L_x_11138:
[----:B------:R-:W-:Y:S01]  /*2b6d0*/  MOV R16, R18 ;  /* 0x0000001200107202 */ /* 0x000fe20000000f00 */
[----:B------:R-:W-:Y:S01]  /*2b6e0*/  IMAD.MOV.U32 R3, RZ, RZ, R21 ;  /* 0x000000ffff037224 */ /* 0x000fe200078e0015 */
[----:B------:R-:W-:Y:S02]  /*2b6f0*/  MOV R4, R20 ;  /* 0x0000001400047202 */ /* 0x000fe40000000f00 */
[----:B------:R-:W-:-:S07]  /*2b700*/  MOV R0, 0x2b720 ;  /* 0x0002b72000007802 */ /* 0x000fce0000000f00 */
[----:B------:R-:W-:Y:S05]  /*2b710*/  CALL.REL.NOINC `($__internal_26_$__cuda_sm20_div_s64) ;  /* 0x000000fc00a07944 */ /* 0x000fea0003c00000 */
[----:B------:R-:W-:Y:S02]  /*2b720*/  MOV R14, R4 ;  /* 0x00000004000e7202 */ /* 0x000fe40000000f00 */
[----:B------:R-:W-:-:S07]  /*2b730*/  MOV R15, R3 ;  /* 0x00000003000f7202 */ /* 0x000fce0000000f00 */
.L_x_11139:
[----:B------:R-:W-:Y:S05]  /*2b740*/  BSYNC.RECONVERGENT B0 ;  /* 0x0000000000007941 */ /* 0x000fea0003800200 */
.L_x_11137:
        /* <DEDUP_REMOVED lines=44> */
.L_x_11141:
        /* <DEDUP_REMOVED lines=8> */
.L_x_11142:
[----:B------:R-:W-:Y:S05]  /*2ba90*/  BSYNC.RECONVERGENT B0 ;  /* 0x0000000000007941 */ /* 0x000fea0003800200 */
.L_x_11140:
        /* <DEDUP_REMOVED lines=44> */
.L_x_11144:
        /* <DEDUP_REMOVED lines=8> */
.L_x_11145:
[----:B------:R-:W-:Y:S05]  /*2bde0*/  BSYNC.RECONVERGENT B0 ;  /* 0x0000000000007941 */ /* 0x000fea0003800200 */
.L_x_11143:
        /* <DEDUP_REMOVED lines=44> */
.L_x_11147:
        /* <DEDUP_REMOVED lines=8> */
.L_x_11148:
[----:B------:R-:W-:Y:S05]  /*2c130*/  BSYNC.RECONVERGENT B0 ;  /* 0x0000000000007941 */ /* 0x000fea0003800200 */
.L_x_11146:
        /* <DEDUP_REMOVED lines=18> */
.L_x_11136:
        /* <DEDUP_REMOVED lines=31> */
.L_x_11151:
[----:B------:R-:W-:Y:S01]  /*2c450*/  MOV R16, R18 ;  /* 0x0000001200107202 */ /* 0x000fe20000000f00 */
[----:B------:R-:W-:Y:S01]  /*2c460*/  IMAD.MOV.U32 R3, RZ, RZ, R21 ;  /* 0x000000ffff037224 */ /* 0x000fe200078e0015 */
[----:B------:R-:W-:Y:S02]  /*2c470*/  MOV R4, R20 ;  /* 0x0000001400047202 */ /* 0x000fe40000000f00 */
[----:B------:R-:W-:-:S07]  /*2c480*/  MOV R0, 0x2c4a0 ;  /* 0x0002c4a000007802 */ /* 0x000fce0000000f00 */
[----:B------:R-:W-:Y:S05]  /*2c490*/  CALL.REL.NOINC `($__internal_26_$__cuda_sm20_div_s64) ;  /* 0x000000f000407944 */ /* 0x000fea0003c00000 */
[----:B------:R-:W-:Y:S02]  /*2c4a0*/  MOV R10, R4 ;  /* 0x00000004000a7202 */ /* 0x000fe40000000f00 */
[----:B------:R-:W-:-:S07]  /*2c4b0*/  MOV R11, R3 ;  /* 0x00000003000b7202 */ /* 0x000fce0000000f00 */
.L_x_11152:
[----:B------:R-:W-:Y:S05]  /*2c4c0*/  BSYNC.RECONVERGENT B0 ;  /* 0x0000000000007941 */ /* 0x000fea0003800200 */
.L_x_11150:
        /* <DEDUP_REMOVED lines=44> */
.L_x_11154:
        /* <DEDUP_REMOVED lines=8> */
.L_x_11155:
[----:B------:R-:W-:Y:S05]  /*2c810*/  BSYNC.RECONVERGENT B0 ;  /* 0x0000000000007941 */ /* 0x000fea0003800200 */
.L_x_11153:
        /* <DEDUP_REMOVED lines=18> */
.L_x_11149:
        /* <DEDUP_REMOVED lines=31> */
.L_x_11157:
[----:B------:R-:W-:Y:S01]  /*2cb30*/  MOV R3, R6 ;  /* 0x0000000600037202 */ /* 0x000fe20000000f00 */
[----:B------:R-:W-:Y:S01]  /*2cb40*/  IMAD.MOV.U32 R12, RZ, RZ, R18 ;  /* 0x000000ffff0c7224 */ /* 0x000fe200078e0012 */
[----:B------:R-:W-:Y:S02]  /*2cb50*/  MOV R0, R7 ;  /* 0x0000000700007202 */ /* 0x000fe40000000f00 */
[----:B------:R-:W-:Y:S02]  /*2cb60*/  MOV R16, R5 ;  /* 0x0000000500107202 */ /* 0x000fe40000000f00 */
[----:B------:R-:W-:-:S07]  /*2cb70*/  MOV R13, 0x2cb90 ;  /* 0x0002cb90000d7802 */ /* 0x000fce0000000f00 */
[----:B------:R-:W-:Y:S05]  /*2cb80*/  CALL.REL.NOINC `($__internal_27_$__cuda_sm20_rem_s64) ;  /* 0x000000ec00d47944 */ /* 0x000fea0003c00000 */
[----:B------:R-:W-:Y:S01]  /*2cb90*/  MOV R4, R3 ;  /* 0x0000000300047202 */ /* 0x000fe20000000f00 */
[----:B------:R-:W-:-:S07]  /*2cba0*/  IMAD.MOV.U32 R5, RZ, RZ, R0 ;  /* 0x000000ffff057224 */ /* 0x000fce00078e0000 */
.L_x_11158:
[----:B------:R-:W-:Y:S05]  /*2cbb0*/  BSYNC.RECONVERGENT B0 ;  /* 0x0000000000007941 */ /* 0x000fea0003800200 */
.L_x_11156:
        /* <DEDUP_REMOVED lines=10> */
.L_x_11108:
        /* <DEDUP_REMOVED lines=12> */
.L_x_11163:
        /* <DEDUP_REMOVED lines=21> */
.L_x_11162:
[----:B------:R-:W-:Y:S05]  /*2ce70*/  BSYNC.RECONVERGENT B7 ;  /* 0x0000000000077941 */ /* 0x000fea0003800200 */
.L_x_11161:
[----:B------:R-:W-:-:S05]  /*2ce80*/  IADD3 R18, P0, PT, R18, 0x4, RZ ;  /* 0x0000000412127810 */ /* 0x000fca0007f1e0ff */
[----:B------:R-:W-:Y:S01]  /*2ce90*/  IMAD.X R19, RZ, RZ, R19, P0 ;  /* 0x000000ffff137224 */ /* 0x000fe200000e0613 */
[----:B------:R-:W-:-:S04]  /*2cea0*/  ISETP.GE.U32.AND P0, PT, R18, R16, PT ;  /* 0x000000101200720c */ /* 0x000fc80003f06070 */
[----:B------:R-:W-:-:S13]  /*2ceb0*/  ISETP.GE.U32.AND.EX P0, PT, R19, R17, PT, P0 ;  /* 0x000000111300720c */ /* 0x000fda0003f06100 */
[----:B------:R-:W-:Y:S05]  /*2cec0*/  @!P0 BRA `(.L_x_11163) ;  /* 0xfffffffc00948947 */ /* 0x000fea000383ffff */
.L_x_11160:
[----:B------:R-:W-:Y:S05]  /*2ced0*/  BSYNC.RECONVERGENT B6 ;  /* 0x0000000000067941 */ /* 0x000fea0003800200 */
.L_x_11159:
        /* <DEDUP_REMOVED lines=20> */
.L_x_11165:
[----:B------:R-:W-:Y:S05]  /*2d020*/  BSYNC.RECONVERGENT B6 ;  /* 0x0000000000067941 */ /* 0x000fea0003800200 */
.L_x_11164:
        /* <DEDUP_REMOVED lines=20> */
.L_x_11167:
[----:B------:R-:W-:Y:S05]  /*2d170*/  BSYNC.RECONVERGENT B6 ;  /* 0x0000000000067941 */ /* 0x000fea0003800200 */
.L_x_11166:
        /* <DEDUP_REMOVED lines=23> */
.L_x_11169:
[----:B------:R-:W-:Y:S05]  /*2d2f0*/  BSYNC.RECONVERGENT B6 ;  /* 0x0000000000067941 */ /* 0x000fea0003800200 */
.L_x_11168:
        /* <DEDUP_REMOVED lines=25> */
.L_x_11197:
        /* <DEDUP_REMOVED lines=28> */
.L_x_11174:
[----:B------:R-:W-:Y:S01]  /*2d650*/  MOV R16, R14 ;  /* 0x0000000e00107202 */ /* 0x000fe20000000f00 */
[----:B------:R-:W-:Y:S01]  /*2d660*/  IMAD.MOV.U32 R3, RZ, RZ, R19 ;  /* 0x000000ffff037224 */ /* 0x000fe200078e0013 */
[----:B------:R-:W-:Y:S02]  /*2d670*/  MOV R4, R18 ;  /* 0x0000001200047202 */ /* 0x000fe40000000f00 */
[----:B------:R-:W-:-:S07]  /*2d680*/  MOV R0, 0x2d6a0 ;  /* 0x0002d6a000007802 */ /* 0x000fce0000000f00 */
[----:B------:R-:W-:Y:S05]  /*2d690*/  CALL.REL.NOINC `($__internal_26_$__cuda_sm20_div_s64) ;  /* 0x000000dc00c07944 */ /* 0x000fea0003c00000 */
[----:B------:R-:W-:Y:S02]  /*2d6a0*/  MOV R20, R4 ;  /* 0x0000000400147202 */ /* 0x000fe40000000f00 */
[----:B------:R-:W-:-:S07]  /*2d6b0*/  MOV R21, R3 ;  /* 0x0000000300157202 */ /* 0x000fce0000000f00 */
.L_x_11175:
[----:B------:R-:W-:Y:S05]  /*2d6c0*/  BSYNC.RECONVERGENT B1 ;  /* 0x0000000000017941 */ /* 0x000fea0003800200 */
.L_x_11173:
        /* <DEDUP_REMOVED lines=44> */
.L_x_11177:
        /* <DEDUP_REMOVED lines=8> */
.L_x_11178:
[----:B------:R-:W-:Y:S05]  /*2da10*/  BSYNC.RECONVERGENT B1 ;  /* 0x0000000000017941 */ /* 0x000fea0003800200 */
.L_x_11176:
        /* <DEDUP_REMOVED lines=44> */
.L_x_11180:
        /* <DEDUP_REMOVED lines=8> */
.L_x_11181:
[----:B------:R-:W-:Y:S05]  /*2dd60*/  BSYNC.RECONVERGENT B1 ;  /* 0x0000000000017941 */ /* 0x000fea0003800200 */
.L_x_11179:
        /* <DEDUP_REMOVED lines=44> */
.L_x_11183:
        /* <DEDUP_REMOVED lines=8> */
.L_x_11184:
[----:B------:R-:W-:Y:S05]  /*2e0b0*/  BSYNC.RECONVERGENT B1 ;  /* 0x0000000000017941 */ /* 0x000fea0003800200 */
.L_x_11182:
        /* <DEDUP_REMOVED lines=44> */
.L_x_11186:
        /* <DEDUP_REMOVED lines=8> */
.L_x_11187:
[----:B------:R-:W-:Y:S05]  /*2e400*/  BSYNC.RECONVERGENT B1 ;  /* 0x0000000000017941 */ /* 0x000fea0003800200 */
.L_x_11185:
        /* <DEDUP_REMOVED lines=44> */
.L_x_11189:
        /* <DEDUP_REMOVED lines=8> */
.L_x_11190:
[----:B------:R-:W-:Y:S05]  /*2e750*/  BSYNC.RECONVERGENT B1 ;  /* 0x0000000000017941 */ /* 0x000fea0003800200 */
.L_x_11188:
        /* <DEDUP_REMOVED lines=45> */
.L_x_11192:
[----:B------:R-:W-:Y:S01]  /*2ea30*/  MOV R16, R18 ;  /* 0x0000001200107202 */ /* 0x000fe20000000f00 */
[----:B------:R-:W-:Y:S01]  /*2ea40*/  IMAD.MOV.U32 R4, RZ, RZ, R14 ;  /* 0x000000ffff047224 */ /* 0x000fe200078e000e */
[----:B------:R-:W-:Y:S02]  /*2ea50*/  MOV R5, R19 ;  /* 0x0000001300057202 */ /* 0x000fe40000000f00 */
[----:B------:R-:W-:Y:S02]  /*2ea60*/  MOV R3, R15 ;  /* 0x0000000f00037202 */ /* 0x000fe40000000f00 */
[----:B------:R-:W-:-:S07]  /*2ea70*/  MOV R0, 0x2ea90 ;  /* 0x0002ea9000007802 */ /* 0x000fce0000000f00 */
[----:B------:R-:W-:Y:S05]  /*2ea80*/  CALL.REL.NOINC `($__internal_26_$__cuda_sm20_div_s64) ;  /* 0x000000c800c47944 */ /* 0x000fea0003c00000 */
[----:B------:R-:W-:Y:S01]  /*2ea90*/  MOV R22, R4 ;  /* 0x0000000400167202 */ /* 0x000fe20000000f00 */
[----:B------:R-:W-:-:S07]  /*2eaa0*/  IMAD.MOV.U32 R23, RZ, RZ, R3 ;  /* 0x000000ffff177224 */ /* 0x000fce00078e0003 */
.L_x_11193:
[----:B------:R-:W-:Y:S05]  /*2eab0*/  BSYNC.RECONVERGENT B1 ;  /* 0x0000000000017941 */ /* 0x000fea0003800200 */
.L_x_11191:
        /* <DEDUP_REMOVED lines=44> */
.L_x_11195:
        /* <DEDUP_REMOVED lines=8> */
.L_x_11196:
[----:B------:R-:W-:Y:S05]  /*2ee00*/  BSYNC.RECONVERGENT B1 ;  /* 0x0000000000017941 */ /* 0x000fea0003800200 */
.L_x_11194:
        /* <DEDUP_REMOVED lines=23> */
.L_x_11172:
[----:B------:R-:W-:-:S07]  /*2ef80*/  IADD3 R28, PT, PT, R10, 0x3, RZ ;  /* 0x000000030a1c7810 */ /* 0x000fce0007ffe0ff */
.L_x_11171:
        /* <DEDUP_REMOVED lines=31> */
.L_x_11200:
[----:B------:R-:W-:Y:S01]  /*2f180*/  MOV R16, R14 ;  /* 0x0000000e00107202 */ /* 0x000fe20000000f00 */
[----:B------:R-:W-:Y:S01]  /*2f190*/  IMAD.MOV.U32 R4, RZ, RZ, R20 ;  /* 0x000000ffff047224 */ /* 0x000fe200078e0014 */
[----:B------:R-:W-:Y:S02]  /*2f1a0*/  MOV R3, R21 ;  /* 0x0000001500037202 */ /* 0x000fe40000000f00 */
[----:B------:R-:W-:-:S07]  /*2f1b0*/  MOV R0, 0x2f1d0 ;  /* 0x0002f1d000007802 */ /* 0x000fce0000000f00 */
[----:B------:R-:W-:Y:S05]  /*2f1c0*/  CALL.REL.NOINC `($__internal_26_$__cuda_sm20_div_s64) ;  /* 0x000000c000f47944 */ /* 0x000fea0003c00000 */
[----:B------:R-:W-:Y:S01]  /*2f1d0*/  MOV R18, R4 ;  /* 0x0000000400127202 */ /* 0x000fe20000000f00 */
[----:B------:R-:W-:-:S07]  /*2f1e0*/  IMAD.MOV.U32 R19, RZ, RZ, R3 ;  /* 0x000000ffff137224 */ /* 0x000fce00078e0003 */
.L_x_11201:
[----:B------:R-:W-:Y:S05]  /*2f1f0*/  BSYNC.RECONVERGENT B0 ;  /* 0x0000000000007941 */ /* 0x000fea0003800200 */
.L_x_11199:
        /* <DEDUP_REMOVED lines=44> */
.L_x_11203:
        /* <DEDUP_REMOVED lines=8> */
.L_x_11204:
[----:B------:R-:W-:Y:S05]  /*2f540*/  BSYNC.RECONVERGENT B0 ;  /* 0x0000000000007941 */ /* 0x000fea0003800200 */
.L_x_11202:
        /* <DEDUP_REMOVED lines=44> */
.L_x_11206:
        /* <DEDUP_REMOVED lines=8> */
.L_x_11207:
[----:B------:R-:W-:Y:S05]  /*2f890*/  BSYNC.RECONVERGENT B0 ;  /* 0x0000000000007941 */ /* 0x000fea0003800200 */
.L_x_11205:
        /* <DEDUP_REMOVED lines=44> */
.L_x_11209:
        /* <DEDUP_REMOVED lines=8> */
.L_x_11210:
[----:B------:R-:W-:Y:S05]  /*2fbe0*/  BSYNC.RECONVERGENT B0 ;  /* 0x0000000000007941 */ /* 0x000fea0003800200 */
.L_x_11208:
        /* <DEDUP_REMOVED lines=18> */
.L_x_11198:
        /* <DEDUP_REMOVED lines=31> */
.L_x_11213:
[----:B------:R-:W-:Y:S01]  /*2ff00*/  MOV R16, R14 ;  /* 0x0000000e00107202 */ /* 0x000fe20000000f00 */
[----:B------:R-:W-:Y:S01]  /*2ff10*/  IMAD.MOV.U32 R4, RZ, RZ, R20 ;  /* 0x000000ffff047224 */ /* 0x000fe200078e0014 */
[----:B------:R-:W-:Y:S02]  /*2ff20*/  MOV R3, R21 ;  /* 0x0000001500037202 */ /* 0x000fe40000000f00 */
[----:B------:R-:W-:-:S07]  /*2ff30*/  MOV R0, 0x2ff50 ;  /* 0x0002ff5000007802 */ /* 0x000fce0000000f00 */
[----:B------:R-:W-:Y:S05]  /*2ff40*/  CALL.REL.NOINC `($__internal_26_$__cuda_sm20_div_s64) ;  /* 0x000000b400947944 */ /* 0x000fea0003c00000 */
[----:B------:R-:W-:Y:S01]  /*2ff50*/  MOV R10, R4 ;  /* 0x00000004000a7202 */ /* 0x000fe20000000f00 */
[----:B------:R-:W-:-:S07]  /*2ff60*/  IMAD.MOV.U32 R11, RZ, RZ, R3 ;  /* 0x000000ffff0b7224 */ /* 0x000fce00078e0003 */
.L_x_11214:
[----:B------:R-:W-:Y:S05]  /*2ff70*/  BSYNC.RECONVERGENT B0 ;  /* 0x0000000000007941 */ /* 0x000fea0003800200 */
.L_x_11212:
        /* <DEDUP_REMOVED lines=44> */
.L_x_11216:
        /* <DEDUP_REMOVED lines=8> */
.L_x_11217:
[----:B------:R-:W-:Y:S05]  /*302c0*/  BSYNC.RECONVERGENT B0 ;  /* 0x0000000000007941 */ /* 0x000fea0003800200 */
.L_x_11215:
        /* <DEDUP_REMOVED lines=18> */
.L_x_11211:
        /* <DEDUP_REMOVED lines=31> */
.L_x_11219:
[----:B------:R-:W-:Y:S01]  /*305e0*/  MOV R3, R6 ;  /* 0x0000000600037202 */ /* 0x000fe20000000f00 */
[----:B------:R-:W-:Y:S01]  /*305f0*/  IMAD.MOV.U32 R0, RZ, RZ, R7 ;  /* 0x000000ffff007224 */ /* 0x000fe200078e0007 */
[----:B------:R-:W-:Y:S02]  /*30600*/  MOV R12, R14 ;  /* 0x0000000e000c7202 */ /* 0x000fe40000000f00 */
[----:B------:R-:W-:Y:S02]  /*30610*/  MOV R16, R5 ;  /* 0x0000000500107202 */ /* 0x000fe40000000f00 */
[----:B------:R-:W-:-:S07]  /*30620*/  MOV R13, 0x30640 ;  /* 0x00030640000d7802 */ /* 0x000fce0000000f00 */
[----:B------:R-:W-:Y:S05]  /*30630*/  CALL.REL.NOINC `($__internal_27_$__cuda_sm20_rem_s64) ;  /* 0x000000b400287944 */ /* 0x000fea0003c00000 */
[----:B------:R-:W-:Y:S01]  /*30640*/  IMAD.MOV.U32 R4, RZ, RZ, R3 ;  /* 0x000000ffff047224 */ /* 0x000fe200078e0003 */
[----:B------:R-:W-:-:S07]  /*30650*/  MOV R5, R0 ;  /* 0x0000000000057202 */ /* 0x000fce0000000f00 */
.L_x_11220:
[----:B------:R-:W-:Y:S05]  /*30660*/  BSYNC.RECONVERGENT B0 ;  /* 0x0000000000007941 */ /* 0x000fea0003800200 */
.L_x_11218:
        /* <DEDUP_REMOVED lines=10> */
.L_x_11170:
        /* <DEDUP_REMOVED lines=12> */
.L_x_11225:
        /* <DEDUP_REMOVED lines=21> */
.L_x_11224:
[----:B------:R-:W-:Y:S05]  /*30920*/  BSYNC.RECONVERGENT B7 ;  /* 0x0000000000077941 */ /* 0x000fea0003800200 */
.L_x_11223:
[----:B------:R-:W-:-:S04]  /*30930*/  IADD3 R16, P0, PT, R16, 0x4, RZ ;  /* 0x0000000410107810 */ /* 0x000fc80007f1e0ff */
[----:B------:R-:W-:Y:S02]  /*30940*/  IADD3.X R17, PT, PT, RZ, R17, RZ, P0, !PT ;  /* 0x00000011ff117210 */ /* 0x000fe400007fe4ff */
[----:B------:R-:W-:-:S04]  /*30950*/  ISETP.GE.U32.AND P0, PT, R16, R18, PT ;  /* 0x000000121000720c */ /* 0x000fc80003f06070 */
[----:B------:R-:W-:-:S13]  /*30960*/  ISETP.GE.U32.AND.EX P0, PT, R17, R19, PT, P0 ;  /* 0x000000131100720c */ /* 0x000fda0003f06100 */
[----:B------:R-:W-:Y:S05]  /*30970*/  @!P0 BRA `(.L_x_11225) ;  /* 0xfffffffc00948947 */ /* 0x000fea000383ffff */
.L_x_11222:
[----:B------:R-:W-:Y:S05]  /*30980*/  BSYNC.RECONVERGENT B6 ;  /* 0x0000000000067941 */ /* 0x000fea0003800200 */
.L_x_11221:
        /* <DEDUP_REMOVED lines=20> */
.L_x_11227:
[----:B------:R-:W-:Y:S05]  /*30ad0*/  BSYNC.RECONVERGENT B6 ;  /* 0x0000000000067941 */ /* 0x000fea0003800200 */
.L_x_11226:
        /* <DEDUP_REMOVED lines=20> */
.L_x_11229:
[----:B------:R-:W-:Y:S05]  /*30c20*/  BSYNC.RECONVERGENT B6 ;  /* 0x0000000000067941 */ /* 0x000fea0003800200 */
.L_x_11228:
        /* <DEDUP_REMOVED lines=23> */
.L_x_11231:
[----:B------:R-:W-:Y:S05]  /*30da0*/  BSYNC.RECONVERGENT B6 ;  /* 0x0000000000067941 */ /* 0x000fea0003800200 */
.L_x_11230:
        /* <DEDUP_REMOVED lines=21> */
.L_x_11259:
        /* <DEDUP_REMOVED lines=28> */
.L_x_11236:
[----:B------:R-:W-:Y:S01]  /*310c0*/  MOV R16, R24 ;  /* 0x0000001800107202 */ /* 0x000fe20000000f00 */
[----:B------:R-:W-:Y:S01]  /*310d0*/  IMAD.MOV.U32 R3, RZ, RZ, R19 ;  /* 0x000000ffff037224 */ /* 0x000fe200078e0013 */
[----:B------:R-:W-:Y:S02]  /*310e0*/  MOV R4, R18 ;  /* 0x0000001200047202 */ /* 0x000fe40000000f00 */
[----:B------:R-:W-:-:S07]  /*310f0*/  MOV R0, 0x31110 ;  /* 0x0003111000007802 */ /* 0x000fce0000000f00 */
[----:B------:R-:W-:Y:S05]  /*31100*/  CALL.REL.NOINC `($__internal_26_$__cuda_sm20_div_s64) ;  /* 0x000000a400247944 */ /* 0x000fea0003c00000 */
[----:B------:R-:W-:Y:S02]  /*31110*/  MOV R20, R4 ;  /* 0x0000000400147202 */ /* 0x000fe40000000f00 */
[----:B------:R-:W-:-:S07]  /*31120*/  MOV R21, R3 ;  /* 0x0000000300157202 */ /* 0x000fce0000000f00 */
.L_x_11237:
[----:B------:R-:W-:Y:S05]  /*31130*/  BSYNC.RECONVERGENT B1 ;  /* 0x0000000000017941 */ /* 0x000fea0003800200 */
.L_x_11235:
        /* <DEDUP_REMOVED lines=42> */
.L_x_11239:
        /* <DEDUP_REMOVED lines=8> */
.L_x_11240:
[----:B------:R-:W-:Y:S05]  /*31460*/  BSYNC.RECONVERGENT B1 ;  /* 0x0000000000017941 */ /* 0x000fea0003800200 */
.L_x_11238:
        /* <DEDUP_REMOVED lines=44> */
.L_x_11242:
        /* <DEDUP_REMOVED lines=8> */
.L_x_11243:
[----:B------:R-:W-:Y:S05]  /*317b0*/  BSYNC.RECONVERGENT B1 ;  /* 0x0000000000017941 */ /* 0x000fea0003800200 */
.L_x_11241:
        /* <DEDUP_REMOVED lines=44> */
.L_x_11245:
        /* <DEDUP_REMOVED lines=8> */
.L_x_11246:
[----:B------:R-:W-:Y:S05]  /*31b00*/  BSYNC.RECONVERGENT B1 ;  /* 0x0000000000017941 */ /* 0x000fea0003800200 */
.L_x_11244:
        /* <DEDUP_REMOVED lines=44> */
.L_x_11248:
        /* <DEDUP_REMOVED lines=8> */
.L_x_11249:
[----:B------:R-:W-:Y:S05]  /*31e50*/  BSYNC.RECONVERGENT B1 ;  /* 0x0000000000017941 */ /* 0x000fea0003800200 */
.L_x_11247:
        /* <DEDUP_REMOVED lines=44> */
.L_x_11251:
        /* <DEDUP_REMOVED lines=8> */
.L_x_11252:
[----:B------:R-:W-:Y:S05]  /*321a0*/  BSYNC.RECONVERGENT B1 ;  /* 0x0000000000017941 */ /* 0x000fea0003800200 */
.L_x_11250:
        /* <DEDUP_REMOVED lines=44> */
.L_x_11254:
        /* <DEDUP_REMOVED lines=8> */
.L_x_11255:
[----:B------:R-:W-:Y:S05]  /*324f0*/  BSYNC.RECONVERGENT B1 ;  /* 0x0000000000017941 */ /* 0x000fea0003800200 */
.L_x_11253:
        /* <DEDUP_REMOVED lines=44> */
.L_x_11257:
        /* <DEDUP_REMOVED lines=8> */
.L_x_11258:
[----:B------:R-:W-:Y:S05]  /*32840*/  BSYNC.RECONVERGENT B1 ;  /* 0x0000000000017941 */ /* 0x000fea0003800200 */
.L_x_11256:
        /* <DEDUP_REMOVED lines=21> */
.L_x_11234:
[----:B------:R-:W-:-:S07]  /*329a0*/  VIADD R14, R15, 0x3 ;  /* 0x000000030f0e7836 */ /* 0x000fce0000000000 */
.L_x_11233:
        /* <DEDUP_REMOVED lines=31> */
.L_x_11262:
[----:B------:R-:W-:Y:S01]  /*32ba0*/  IMAD.MOV.U32 R16, RZ, RZ, R24 ;  /* 0x000000ffff107224 */ /* 0x000fe200078e0018 */
[----:B------:R-:W-:Y:S02]  /*32bb0*/  MOV R4, R18 ;  /* 0x0000001200047202 */ /* 0x000fe40000000f00 */
[----:B------:R-:W-:Y:S02]  /*32bc0*/  MOV R3, R19 ;  /* 0x0000001300037202 */ /* 0x000fe40000000f00 */
[----:B------:R-:W-:-:S07]  /*32bd0*/  MOV R0, 0x32bf0 ;  /* 0x00032bf000007802 */ /* 0x000fce0000000f00 */
[----:B------:R-:W-:Y:S05]  /*32be0*/  CALL.REL.NOINC `($__internal_26_$__cuda_sm20_div_s64) ;  /* 0x00000088006c7944 */ /* 0x000fea0003c00000 */
[----:B------:R-:W-:Y:S01]  /*32bf0*/  IMAD.MOV.U32 R20, RZ, RZ, R4 ;  /* 0x000000ffff147224 */ /* 0x000fe200078e0004 */
[----:B------:R-:W-:-:S07]  /*32c00*/  MOV R21, R3 ;  /* 0x0000000300157202 */ /* 0x000fce0000000f00 */
.L_x_11263:
[----:B------:R-:W-:Y:S05]  /*32c10*/  BSYNC.RECONVERGENT B0 ;  /* 0x0000000000007941 */ /* 0x000fea0003800200 */
.L_x_11261:
        /* <DEDUP_REMOVED lines=42> */
.L_x_11265:
        /* <DEDUP_REMOVED lines=8> */
.L_x_11266:
[----:B------:R-:W-:Y:S05]  /*32f40*/  BSYNC.RECONVERGENT B0 ;  /* 0x0000000000007941 */ /* 0x000fea0003800200 */
.L_x_11264:
        /* <DEDUP_REMOVED lines=44> */
.L_x_11268:
        /* <DEDUP_REMOVED lines=8> */
.L_x_11269:
[----:B------:R-:W-:Y:S05]  /*33290*/  BSYNC.RECONVERGENT B0 ;  /* 0x0000000000007941 */ /* 0x000fea0003800200 */
.L_x_11267:
        /* <DEDUP_REMOVED lines=44> */
.L_x_11271:
        /* <DEDUP_REMOVED lines=8> */
.L_x_11272:
[----:B------:R-:W-:Y:S05]  /*335e0*/  BSYNC.RECONVERGENT B0 ;  /* 0x0000000000007941 */ /* 0x000fea0003800200 */
.L_x_11270:
        /* <DEDUP_REMOVED lines=17> */
.L_x_11260:
        /* <DEDUP_REMOVED lines=31> */
.L_x_11275:
[----:B------:R-:W-:Y:S01]  /*338f0*/  IMAD.MOV.U32 R16, RZ, RZ, R24 ;  /* 0x000000ffff107224 */ /* 0x000fe200078e0018 */
[----:B------:R-:W-:Y:S02]  /*33900*/  MOV R4, R18 ;  /* 0x0000001200047202 */ /* 0x000fe40000000f00 */
[----:B------:R-:W-:Y:S02]  /*33910*/  MOV R3, R19 ;  /* 0x0000001300037202 */ /* 0x000fe40000000f00 */
[----:B------:R-:W-:-:S07]  /*33920*/  MOV R0, 0x33940 ;  /* 0x0003394000007802 */ /* 0x000fce0000000f00 */
[----:B------:R-:W-:Y:S05]  /*33930*/  CALL.REL.NOINC `($__internal_26_$__cuda_sm20_div_s64) ;  /* 0x0000007c00187944 */ /* 0x000fea0003c00000 */
[----:B------:R-:W-:Y:S01]  /*33940*/  IMAD.MOV.U32 R20, RZ, RZ, R4 ;  /* 0x000000ffff147224 */ /* 0x000fe200078e0004 */
[----:B------:R-:W-:-:S07]  /*33950*/  MOV R21, R3 ;  /* 0x0000000300157202 */ /* 0x000fce0000000f00 */
.L_x_11276:
[----:B------:R-:W-:Y:S05]  /*33960*/  BSYNC.RECONVERGENT B0 ;  /* 0x0000000000007941 */ /* 0x000fea0003800200 */
.L_x_11274:
        /* <DEDUP_REMOVED lines=42> */
.L_x_11278:
        /* <DEDUP_REMOVED lines=8> */
.L_x_11279:
[----:B------:R-:W-:Y:S05]  /*33c90*/  BSYNC.RECONVERGENT B0 ;  /* 0x0000000000007941 */ /* 0x000fea0003800200 */
.L_x_11277:
        /* <DEDUP_REMOVED lines=17> */
.L_x_11273:
        /* <DEDUP_REMOVED lines=31> */
.L_x_11281:
[----:B------:R-:W-:Y:S01]  /*33fa0*/  IMAD.MOV.U32 R3, RZ, RZ, R6 ;  /* 0x000000ffff037224 */ /* 0x000fe200078e0006 */
[----:B------:R-:W-:Y:S01]  /*33fb0*/  MOV R0, R7 ;  /* 0x0000000700007202 */ /* 0x000fe20000000f00 */
[----:B------:R-:W-:Y:S01]  /*33fc0*/  IMAD.MOV.U32 R16, RZ, RZ, R5 ;  /* 0x000000ffff107224 */ /* 0x000fe200078e0005 */
[----:B------:R-:W-:Y:S02]  /*33fd0*/  MOV R12, R24 ;  /* 0x00000018000c7202 */ /* 0x000fe40000000f00 */
[----:B------:R-:W-:-:S07]  /*33fe0*/  MOV R13, 0x34000 ;  /* 0x00034000000d7802 */ /* 0x000fce0000000f00 */
[----:B------:R-:W-:Y:S05]  /*33ff0*/  CALL.REL.NOINC `($__internal_27_$__cuda_sm20_rem_s64) ;  /* 0x0000007800b87944 */ /* 0x000fea0003c00000 */
[----:B------:R-:W-:Y:S02]  /*34000*/  MOV R4, R3 ;  /* 0x0000000300047202 */ /* 0x000fe40000000f00 */
[----:B------:R-:W-:-:S07]  /*34010*/  MOV R5, R0 ;  /* 0x0000000000057202 */ /* 0x000fce0000000f00 */
.L_x_11282:
[----:B------:R-:W-:Y:S05]  /*34020*/  BSYNC.RECONVERGENT B0 ;  /* 0x0000000000007941 */ /* 0x000fea0003800200 */
.L_x_11280:
[----:B------:R-:W0:Y:S02]  /*34030*/  LDC.64 R6, c[0x0][0x3b0] ;  /* 0x0000ec00ff067b82 */ /* 0x000e240000000a00 */
[----:B0-----:R-:W-:-:S06]  /*34040*/  IMAD.WIDE.U32 R6, R14, 0x8, R6 ;  /* 0x000000080e067825 */ /* 0x001fcc00078e0006 */
[----:B------:R-:W2:Y:S02]  /*34050*/  LDG.E.64 R6, desc[UR36][R6.64] ;  /* 0x0000002406067981 */ /* 0x000ea4000c1e1b00 */
[----:B--2---:R-:W-:Y:S02]  /*34060*/  IMAD R3, R5, R6, RZ ;  /* 0x0000000605037224 */ /* 0x004fe400078e02ff */
[----:B------:R-:W-:-:S04]  /*34070*/  IMAD.WIDE.U32 R10, R6, R4, R10 ;  /* 0x00000004060a7225 */ /* 0x000fc800078e000a */
[----:B------:R-:W-:-:S04]  /*34080*/  IMAD R3, R7, R4, R3 ;  /* 0x0000000407037224 */ /* 0x000fc800078e0203 */
[----:B------:R-:W-:-:S07]  /*34090*/  IMAD.IADD R11, R11, 0x1, R3 ;  /* 0x000000010b0b7824 */ /* 0x000fce00078e0203 */
.L_x_11232:
        /* <DEDUP_REMOVED lines=12> */
.L_x_11287:
        /* <DEDUP_REMOVED lines=21> */
.L_x_11286:
[----:B------:R-:W-:Y:S05]  /*342b0*/  BSYNC.RECONVERGENT B7 ;  /* 0x0000000000077941 */ /* 0x000fea0003800200 */
.L_x_11285:
[----:B------:R-:W-:-:S04]  /*342c0*/  IADD3 R16, P0, PT, R16, 0x4, RZ ;  /* 0x0000000410107810 */ /* 0x000fc80007f1e0ff */
[----:B------:R-:W-:Y:S02]  /*342d0*/  IADD3.X R17, PT, PT, RZ, R17, RZ, P0, !PT ;  /* 0x00000011ff117210 */ /* 0x000fe400007fe4ff */
[----:B------:R-:W-:-:S04]  /*342e0*/  ISETP.GE.U32.AND P0, PT, R16, R18, PT ;  /* 0x000000121000720c */ /* 0x000fc80003f06070 */
[----:B------:R-:W-:-:S13]  /*342f0*/  ISETP.GE.U32.AND.EX P0, PT, R17, R19, PT, P0 ;  /* 0x000000131100720c */ /* 0x000fda0003f06100 */
[----:B------:R-:W-:Y:S05]  /*34300*/  @!P0 BRA `(.L_x_11287) ;  /* 0xfffffffc00948947 */ /* 0x000fea000383ffff */
.L_x_11284:
[----:B------:R-:W-:Y:S05]  /*34310*/  BSYNC.RECONVERGENT B6 ;  /* 0x0000000000067941 */ /* 0x000fea0003800200 */
.L_x_11283:
        /* <DEDUP_REMOVED lines=20> */
.L_x_11289:
[----:B------:R-:W-:Y:S05]  /*34460*/  BSYNC.RECONVERGENT B6 ;  /* 0x0000000000067941 */ /* 0x000fea0003800200 */
.L_x_11288:
        /* <DEDUP_REMOVED lines=20> */
.L_x_11291:
[----:B------:R-:W-:Y:S05]  /*345b0*/  BSYNC.RECONVERGENT B6 ;  /* 0x0000000000067941 */ /* 0x000fea0003800200 */
.L_x_11290:
        /* <DEDUP_REMOVED lines=23> */
.L_x_11293:
[----:B------:R-:W-:Y:S05]  /*34730*/  BSYNC.RECONVERGENT B6 ;  /* 0x0000000000067941 */ /* 0x000fea0003800200 */
.L_x_11292:
        /* <DEDUP_REMOVED lines=21> */
.L_x_11321:
        /* <DEDUP_REMOVED lines=28> */
.L_x_11298:
[----:B------:R-:W-:Y:S01]  /*34a50*/  MOV R16, R24 ;  /* 0x0000001800107202 */ /* 0x000fe20000000f00 */
[----:B------:R-:W-:Y:S01]  /*34a60*/  IMAD.MOV.U32 R4, RZ, RZ, R18 ;  /* 0x000000ffff047224 */ /* 0x000fe200078e0012 */
[----:B------:R-:W-:Y:S02]  /*34a70*/  MOV R3, R19 ;  /* 0x0000001300037202 */ /* 0x000fe40000000f00 */
[----:B------:R-:W-:-:S07]  /*34a80*/  MOV R0, 0x34aa0 ;  /* 0x00034aa000007802 */ /* 0x000fce0000000f00 */
[----:B------:R-:W-:Y:S05]  /*34a90*/  CALL.REL.NOINC `($__internal_26_$__cuda_sm20_div_s64) ;  /* 0x0000006800c07944 */ /* 0x000fea0003c00000 */
[----:B------:R-:W-:Y:S01]  /*34aa0*/  MOV R20, R4 ;  /* 0x0000000400147202 */ /* 0x000fe20000000f00 */
[----:B------:R-:W-:-:S07]  /*34ab0*/  IMAD.MOV.U32 R21, RZ, RZ, R3 ;  /* 0x000000ffff157224 */ /* 0x000fce00078e0003 */
.L_x_11299:
[----:B------:R-:W-:Y:S05]  /*34ac0*/  BSYNC.RECONVERGENT B1 ;  /* 0x0000000000017941 */ /* 0x000fea0003800200 */
.L_x_11297:
        /* <DEDUP_REMOVED lines=42> */
.L_x_11301:
[----:B------:R-:W-:Y:S01]  /*34d70*/  MOV R16, R20 ;  /* 0x0000001400107202 */ /* 0x000fe20000000f00 */
[----:B------:R-:W-:Y:S01]  /*34d80*/  IMAD.MOV.U32 R5, RZ, RZ, R21 ;  /* 0x000000ffff057224 */ /* 0x000fe200078e0015 */
[----:B------:R-:W-:Y:S02]  /*34d90*/  MOV R4, R22 ;  /* 0x0000001600047202 */ /* 0x000fe40000000f00 */
[----:B------:R-:W-:Y:S02]  /*34da0*/  MOV R3, R23 ;  /* 0x0000001700037202 */ /* 0x000fe40000000f00 */
[----:B------:R-:W-:-:S07]  /*34db0*/  MOV R0, 0x34dd0 ;  /* 0x00034dd000007802 */ /* 0x000fce0000000f00 */
[----:B------:R-:W-:Y:S05]  /*34dc0*/  CALL.REL.NOINC `($__internal_26_$__cuda_sm20_div_s64) ;  /* 0x0000006400f47944 */ /* 0x000fea0003c00000 */
[----:B------:R-:W-:Y:S01]  /*34dd0*/  IMAD.MOV.U32 R18, RZ, RZ, R4 ;  /* 0x000000ffff127224 */ /* 0x000fe200078e0004 */
[----:B------:R-:W-:-:S07]  /*34de0*/  MOV R19, R3 ;  /* 0x0000000300137202 */ /* 0x000fce0000000f00 */
.L_x_11302:
[----:B------:R-:W-:Y:S05]  /*34df0*/  BSYNC.RECONVERGENT B1 ;  /* 0x0000000000017941 */ /* 0x000fea0003800200 */
.L_x_11300:
        /* <DEDUP_REMOVED lines=44> */
.L_x_11304:
        /* <DEDUP_REMOVED lines=8> */
.L_x_11305:
[----:B------:R-:W-:Y:S05]  /*35140*/  BSYNC.RECONVERGENT B1 ;  /* 0x0000000000017941 */ /* 0x000fea0003800200 */
.L_x_11303:
        /* <DEDUP_REMOVED lines=44> */
.L_x_11307:
        /* <DEDUP_REMOVED lines=8> */
.L_x_11308:
[----:B------:R-:W-:Y:S05]  /*35490*/  BSYNC.RECONVERGENT B1 ;  /* 0x0000000000017941 */ /* 0x000fea0003800200 */
.L_x_11306:
        /* <DEDUP_REMOVED lines=44> */
.L_x_11310:
        /* <DEDUP_REMOVED lines=8> */
.L_x_11311:
[----:B------:R-:W-:Y:S05]  /*357e0*/  BSYNC.RECONVERGENT B1 ;  /* 0x0000000000017941 */ /* 0x000fea0003800200 */
.L_x_11309:
        /* <DEDUP_REMOVED lines=44> */
.L_x_11313:
        /* <DEDUP_REMOVED lines=8> */
.L_x_11314:
[----:B------:R-:W-:Y:S05]  /*35b30*/  BSYNC.RECONVERGENT B1 ;  /* 0x0000000000017941 */ /* 0x000fea0003800200 */
.L_x_11312:
        /* <DEDUP_REMOVED lines=44> */
.L_x_11316:
        /* <DEDUP_REMOVED lines=8> */
.L_x_11317:
[----:B------:R-:W-:Y:S05]  /*35e80*/  BSYNC.RECONVERGENT B1 ;  /* 0x0000000000017941 */ /* 0x000fea0003800200 */
.L_x_11315:
        /* <DEDUP_REMOVED lines=44> */
.L_x_11319:
        /* <DEDUP_REMOVED lines=8> */
.L_x_11320:
[----:B------:R-:W-:Y:S05]  /*361d0*/  BSYNC.RECONVERGENT B1 ;  /* 0x0000000000017941 */ /* 0x000fea0003800200 */
.L_x_11318:
        /* <DEDUP_REMOVED lines=21> */
.L_x_11296:
[----:B------:R-:W-:-:S07]  /*36330*/  IADD3 R14, PT, PT, R15, 0x3, RZ ;  /* 0x000000030f0e7810 */ /* 0x000fce0007ffe0ff */
.L_x_11295:
        /* <DEDUP_REMOVED lines=31> */
.L_x_11324:
[----:B------:R-:W-:Y:S01]  /*36530*/  MOV R16, R24 ;  /* 0x0000001800107202 */ /* 0x000fe20000000f00 */
[----:B------:R-:W-:Y:S01]  /*36540*/  IMAD.MOV.U32 R3, RZ, RZ, R19 ;  /* 0x000000ffff037224 */ /* 0x000fe200078e0013 */
[----:B------:R-:W-:Y:S02]  /*36550*/  MOV R4, R18 ;  /* 0x0000001200047202 */ /* 0x000fe40000000f00 */
[----:B------:R-:W-:-:S07]  /*36560*/  MOV R0, 0x36580 ;  /* 0x0003658000007802 */ /* 0x000fce0000000f00 */
[----:B------:R-:W-:Y:S05]  /*36570*/  CALL.REL.NOINC `($__internal_26_$__cuda_sm20_div_s64) ;  /* 0x0000005000087944 */ /* 0x000fea0003c00000 */
[----:B------:R-:W-:Y:S02]  /*36580*/  MOV R20, R4 ;  /* 0x0000000400147202 */ /* 0x000fe40000000f00 */
[----:B------:R-:W-:-:S07]  /*36590*/  MOV R21, R3 ;  /* 0x0000000300157202 */ /* 0x000fce0000000f00 */
.L_x_11325:
[----:B------:R-:W-:Y:S05]  /*365a0*/  BSYNC.RECONVERGENT B0 ;  /* 0x0000000000007941 */ /* 0x000fea0003800200 */
.L_x_11323:
        /* <DEDUP_REMOVED lines=42> */
.L_x_11327:
        /* <DEDUP_REMOVED lines=8> */
.L_x_11328:
[----:B------:R-:W-:Y:S05]  /*368d0*/  BSYNC.RECONVERGENT B0 ;  /* 0x0000000000007941 */ /* 0x000fea0003800200 */
.L_x_11326:
        /* <DEDUP_REMOVED lines=44> */
.L_x_11330:
        /* <DEDUP_REMOVED lines=8> */
.L_x_11331:
[----:B------:R-:W-:Y:S05]  /*36c20*/  BSYNC.RECONVERGENT B0 ;  /* 0x0000000000007941 */ /* 0x000fea0003800200 */
.L_x_11329:
        /* <DEDUP_REMOVED lines=44> */
.L_x_11333:
        /* <DEDUP_REMOVED lines=8> */
.L_x_11334:
[----:B------:R-:W-:Y:S05]  /*36f70*/  BSYNC.RECONVERGENT B0 ;  /* 0x0000000000007941 */ /* 0x000fea0003800200 */
.L_x_11332:
        /* <DEDUP_REMOVED lines=17> */
.L_x_11322:
        /* <DEDUP_REMOVED lines=31> */
.L_x_11337:
[----:B------:R-:W-:Y:S01]  /*37280*/  MOV R16, R24 ;  /* 0x0000001800107202 */ /* 0x000fe20000000f00 */
[----:B------:R-:W-:Y:S01]  /*37290*/  IMAD.MOV.U32 R3, RZ, RZ, R19 ;  /* 0x000000ffff037224 */ /* 0x000fe200078e0013 */
[----:B------:R-:W-:Y:S02]  /*372a0*/  MOV R4, R18 ;  /* 0x0000001200047202 */ /* 0x000fe40000000f00 */
[----:B------:R-:W-:-:S07]  /*372b0*/  MOV R0, 0x372d0 ;  /* 0x000372d000007802 */ /* 0x000fce0000000f00 */
[----:B------:R-:W-:Y:S05]  /*372c0*/  CALL.REL.NOINC `($__internal_26_$__cuda_sm20_div_s64) ;  /* 0x0000004000b47944 */ /* 0x000fea0003c00000 */
[----:B------:R-:W-:Y:S02]  /*372d0*/  MOV R20, R4 ;  /* 0x0000000400147202 */ /* 0x000fe40000000f00 */
[----:B------:R-:W-:-:S07]  /*372e0*/  MOV R21, R3 ;  /* 0x0000000300157202 */ /* 0x000fce0000000f00 */
.L_x_11338:
[----:B------:R-:W-:Y:S05]  /*372f0*/  BSYNC.RECONVERGENT B0 ;  /* 0x0000000000007941 */ /* 0x000fea0003800200 */
.L_x_11336:
        /* <DEDUP_REMOVED lines=42> */
.L_x_11340:
        /* <DEDUP_REMOVED lines=8> */
.L_x_11341:
[----:B------:R-:W-:Y:S05]  /*37620*/  BSYNC.RECONVERGENT B0 ;  /* 0x0000000000007941 */ /* 0x000fea0003800200 */
.L_x_11339:
        /* <DEDUP_REMOVED lines=17> */
.L_x_11335:
        /* <DEDUP_REMOVED lines=31> */
.L_x_11343:
        /* <DEDUP_REMOVED lines=8> */
.L_x_11344:
[----:B------:R-:W-:Y:S05]  /*379b0*/  BSYNC.RECONVERGENT B0 ;  /* 0x0000000000007941 */ /* 0x000fea0003800200 */
.L_x_11342:
[----:B------:R-:W0:Y:S02]  /*379c0*/  LDC.64 R6, c[0x0][0x3b0] ;  /* 0x0000ec00ff067b82 */ /* 0x000e240000000a00 */
[----:B0-----:R-:W-:-:S06]  /*379d0*/  IMAD.WIDE.U32 R6, R14, 0x8, R6 ;  /* 0x000000080e067825 */ /* 0x001fcc00078e0006 */
[----:B------:R-:W2:Y:S02]  /*379e0*/  LDG.E.64 R6, desc[UR36][R6.64] ;  /* 0x0000002406067981 */ /* 0x000ea4000c1e1b00 */
[----:B--2---:R-:W-:Y:S02]  /*379f0*/  IMAD R3, R5, R6, RZ ;  /* 0x0000000605037224 */ /* 0x004fe400078e02ff */
[----:B------:R-:W-:-:S04]  /*37a00*/  IMAD.WIDE.U32 R10, R6, R4, R10 ;  /* 0x00000004060a7225 */ /* 0x000fc800078e000a */
[----:B------:R-:W-:-:S05]  /*37a10*/  IMAD R3, R7, R4, R3 ;  /* 0x0000000407037224 */ /* 0x000fca00078e0203 */
[----:B------:R-:W-:-:S07]  /*37a20*/  IADD3 R11, PT, PT, R11, R3, RZ ;  /* 0x000000030b0b7210 */ /* 0x000fce0007ffe0ff */
.L_x_11294:
        /* <DEDUP_REMOVED lines=12> */
.L_x_11349:
        /* <DEDUP_REMOVED lines=21> */
.L_x_11348:
[----:B------:R-:W-:Y:S05]  /*37c40*/  BSYNC.RECONVERGENT B7 ;  /* 0x0000000000077941 */ /* 0x000fea0003800200 */
.L_x_11347:
[----:B------:R-:W-:-:S05]  /*37c50*/  IADD3 R16, P0, PT, R16, 0x4, RZ ;  /* 0x0000000410107810 */ /* 0x000fca0007f1e0ff */
[----:B------:R-:W-:Y:S01]  /*37c60*/  IMAD.X R17, RZ, RZ, R17, P0 ;  /* 0x000000ffff117224 */ /* 0x000fe200000e0611 */
[----:B------:R-:W-:-:S04]  /*37c70*/  ISETP.GE.U32.AND P0, PT, R16, R18, PT ;  /* 0x000000121000720c */ /* 0x000fc80003f06070 */
[----:B------:R-:W-:-:S13]  /*37c80*/  ISETP.GE.U32.AND.EX P0, PT, R17, R19, PT, P0 ;  /* 0x000000131100720c */ /* 0x000fda0003f06100 */
[----:B------:R-:W-:Y:S05]  /*37c90*/  @!P0 BRA `(.L_x_11349) ;  /* 0xfffffffc00948947 */ /* 0x000fea000383ffff */
.L_x_11346:
[----:B------:R-:W-:Y:S05]  /*37ca0*/  BSYNC.RECONVERGENT B6 ;  /* 0x0000000000067941 */ /* 0x000fea0003800200 */
.L_x_11345:
        /* <DEDUP_REMOVED lines=20> */
.L_x_11351:
[----:B------:R-:W-:Y:S05]  /*37df0*/  BSYNC.RECONVERGENT B6 ;  /* 0x0000000000067941 */ /* 0x000fea0003800200 */
.L_x_11350:
        /* <DEDUP_REMOVED lines=20> */
.L_x_11353:
[----:B------:R-:W-:Y:S05]  /*37f40*/  BSYNC.RECONVERGENT B6 ;  /* 0x0000000000067941 */ /* 0x000fea0003800200 */
.L_x_11352:
        /* <DEDUP_REMOVED lines=23> */
.L_x_11355:
[----:B------:R-:W-:Y:S05]  /*380c0*/  BSYNC.RECONVERGENT B6 ;  /* 0x0000000000067941 */ /* 0x000fea0003800200 */
.L_x_11354:
        /* <DEDUP_REMOVED lines=22> */
.L_x_11383:
        /* <DEDUP_REMOVED lines=27> */
.L_x_11360:
[----:B------:R-:W-:Y:S01]  /*383e0*/  MOV R16, R32 ;  /* 0x0000002000107202 */ /* 0x000fe20000000f00 */
[----:B------:R-:W-:Y:S01]  /*383f0*/  IMAD.MOV.U32 R4, RZ, RZ, R28 ;  /* 0x000000ffff047224 */ /* 0x000fe200078e001c */
[----:B------:R-:W-:Y:S02]  /*38400*/  MOV R3, R29 ;  /* 0x0000001d00037202 */ /* 0x000fe40000000f00 */
[----:B------:R-:W-:-:S07]  /*38410*/  MOV R0, 0x38430 ;  /* 0x0003843000007802 */ /* 0x000fce0000000f00 */
[----:B--2---:R-:W-:Y:S05]  /*38420*/  CALL.REL.NOINC `($__internal_26_$__cuda_sm20_div_s64) ;  /* 0x00000030005c7944 */ /* 0x004fea0003c00000 */
[----:B------:R-:W-:Y:S01]  /*38430*/  MOV R20, R4 ;  /* 0x0000000400147202 */ /* 0x000fe20000000f00 */
[----:B------:R-:W-:-:S07]  /*38440*/  IMAD.MOV.U32 R21, RZ, RZ, R3 ;  /* 0x000000ffff157224 */ /* 0x000fce00078e0003 */
.L_x_11361:
[----:B------:R-:W-:Y:S05]  /*38450*/  BSYNC.RECONVERGENT B1 ;  /* 0x0000000000017941 */ /* 0x000fea0003800200 */
.L_x_11359:
        /* <DEDUP_REMOVED lines=40> */
.L_x_11363:
        /* <DEDUP_REMOVED lines=8> */
.L_x_11364:
[----:B------:R-:W-:Y:S05]  /*38760*/  BSYNC.RECONVERGENT B1 ;  /* 0x0000000000017941 */ /* 0x000fea0003800200 */
.L_x_11362:
        /* <DEDUP_REMOVED lines=42> */
.L_x_11366:
        /* <DEDUP_REMOVED lines=8> */
.L_x_11367:
[----:B------:R-:W-:Y:S05]  /*38a90*/  BSYNC.RECONVERGENT B1 ;  /* 0x0000000000017941 */ /* 0x000fea0003800200 */
.L_x_11365:
        /* <DEDUP_REMOVED lines=42> */
.L_x_11369:
        /* <DEDUP_REMOVED lines=8> */
.L_x_11370:
[----:B------:R-:W-:Y:S05]  /*38dc0*/  BSYNC.RECONVERGENT B1 ;  /* 0x0000000000017941 */ /* 0x000fea0003800200 */
.L_x_11368:
        /* <DEDUP_REMOVED lines=42> */
.L_x_11372:
        /* <DEDUP_REMOVED lines=8> */
.L_x_11373:
[----:B------:R-:W-:Y:S05]  /*390f0*/  BSYNC.RECONVERGENT B1 ;  /* 0x0000000000017941 */ /* 0x000fea0003800200 */
.L_x_11371:
        /* <DEDUP_REMOVED lines=42> */
.L_x_11375:
        /* <DEDUP_REMOVED lines=8> */
.L_x_11376:
[----:B------:R-:W-:Y:S05]  /*39420*/  BSYNC.RECONVERGENT B1 ;  /* 0x0000000000017941 */ /* 0x000fea0003800200 */
.L_x_11374:
        /* <DEDUP_REMOVED lines=42> */
.L_x_11378:
        /* <DEDUP_REMOVED lines=8> */
.L_x_11379:
[----:B------:R-:W-:Y:S05]  /*39750*/  BSYNC.RECONVERGENT B1 ;  /* 0x0000000000017941 */ /* 0x000fea0003800200 */
.L_x_11377:
        /* <DEDUP_REMOVED lines=42> */
.L_x_11381:
        /* <DEDUP_REMOVED lines=8> */
.L_x_11382:
[----:B------:R-:W-:Y:S05]  /*39a80*/  BSYNC.RECONVERGENT B1 ;  /* 0x0000000000017941 */ /* 0x000fea0003800200 */
.L_x_11380:
        /* <DEDUP_REMOVED lines=20> */
.L_x_11358:
[----:B------:R-:W-:-:S07]  /*39bd0*/  IADD3 R2, PT, PT, R14, 0x3, RZ ;  /* 0x000000030e027810 */ /* 0x000fce0007ffe0ff */
.L_x_11357:
        /* <DEDUP_REMOVED lines=31> */
.L_x_11386:
[----:B------:R-:W-:Y:S01]  /*39dd0*/  MOV R16, R32 ;  /* 0x0000002000107202 */ /* 0x000fe20000000f00 */
[----:B------:R-:W-:Y:S01]  /*39de0*/  IMAD.MOV.U32 R3, RZ, RZ, R15 ;  /* 0x000000ffff037224 */ /* 0x000fe200078e000f */
[----:B------:R-:W-:Y:S02]  /*39df0*/  MOV R4, R14 ;  /* 0x0000000e00047202 */ /* 0x000fe40000000f00 */
[----:B------:R-:W-:-:S07]  /*39e00*/  MOV R0, 0x39e20 ;  /* 0x00039e2000007802 */ /* 0x000fce0000000f00 */
[----:B------:R-:W-:Y:S05]  /*39e10*/  CALL.REL.NOINC `($__internal_26_$__cuda_sm20_div_s64) ;  /* 0x0000001400e07944 */ /* 0x000fea0003c00000 */
[----:B------:R-:W-:Y:S02]  /*39e20*/  MOV R18, R4 ;  /* 0x0000000400127202 */ /* 0x000fe40000000f00 */
[----:B------:R-:W-:-:S07]  /*39e30*/  MOV R19, R3 ;  /* 0x0000000300137202 */ /* 0x000fce0000000f00 */
.L_x_11387:
[----:B------:R-:W-:Y:S05]  /*39e40*/  BSYNC.RECONVERGENT B0 ;  /* 0x0000000000007941 */ /* 0x000fea0003800200 */
.L_x_11385:
        /* <DEDUP_REMOVED lines=42> */
.L_x_11389:
        /* <DEDUP_REMOVED lines=8> */
.L_x_11390:
[----:B------:R-:W-:Y:S05]  /*3a170*/  BSYNC.RECONVERGENT B0 ;  /* 0x0000000000007941 */ /* 0x000fea0003800200 */
.L_x_11388:
        /* <DEDUP_REMOVED lines=44> */
.L_x_11392:
        /* <DEDUP_REMOVED lines=8> */
.L_x_11393:
[----:B------:R-:W-:Y:S05]  /*3a4c0*/  BSYNC.RECONVERGENT B0 ;  /* 0x0000000000007941 */ /* 0x000fea0003800200 */
.L_x_11391:
        /* <DEDUP_REMOVED lines=44> */
.L_x_11395:
        /* <DEDUP_REMOVED lines=8> */
.L_x_11396:
[----:B------:R-:W-:Y:S05]  /*3a810*/  BSYNC.RECONVERGENT B0 ;  /* 0x0000000000007941 */ /* 0x000fea0003800200 */
.L_x_11394:
        /* <DEDUP_REMOVED lines=17> */
.L_x_11384:
        /* <DEDUP_REMOVED lines=31> */
.L_x_11399:
[----:B------:R-:W-:Y:S01]  /*3ab20*/  MOV R16, R32 ;  /* 0x0000002000107202 */ /* 0x000fe20000000f00 */
[----:B------:R-:W-:Y:S01]  /*3ab30*/  IMAD.MOV.U32 R3, RZ, RZ, R15 ;  /* 0x000000ffff037224 */ /* 0x000fe200078e000f */
[----:B------:R-:W-:Y:S02]  /*3ab40*/  MOV R4, R14 ;  /* 0x0000000e00047202 */ /* 0x000fe40000000f00 */
[----:B------:R-:W-:-:S07]  /*3ab50*/  MOV R0, 0x3ab70 ;  /* 0x0003ab7000007802 */ /* 0x000fce0000000f00 */
[----:B------:R-:W-:Y:S05]  /*3ab60*/  CALL.REL.NOINC `($__internal_26_$__cuda_sm20_div_s64) ;  /* 0x00000008008c7944 */ /* 0x000fea0003c00000 */
[----:B------:R-:W-:Y:S02]  /*3ab70*/  MOV R18, R4 ;  /* 0x0000000400127202 */ /* 0x000fe40000000f00 */
[----:B------:R-:W-:-:S07]  /*3ab80*/  MOV R19, R3 ;  /* 0x0000000300137202 */ /* 0x000fce0000000f00 */
.L_x_11400:
[----:B------:R-:W-:Y:S05]  /*3ab90*/  BSYNC.RECONVERGENT B0 ;  /* 0x0000000000007941 */ /* 0x000fea0003800200 */
.L_x_11398:
        /* <DEDUP_REMOVED lines=42> */
.L_x_11402:
        /* <DEDUP_REMOVED lines=8> */
.L_x_11403:
[----:B------:R-:W-:Y:S05]  /*3aec0*/  BSYNC.RECONVERGENT B0 ;  /* 0x0000000000007941 */ /* 0x000fea0003800200 */
.L_x_11401:
        /* <DEDUP_REMOVED lines=17> */
.L_x_11397:
        /* <DEDUP_REMOVED lines=31> */
.L_x_11405:
        /* <DEDUP_REMOVED lines=8> */
.L_x_11406:
[----:B------:R-:W-:Y:S05]  /*3b250*/  BSYNC.RECONVERGENT B0 ;  /* 0x0000000000007941 */ /* 0x000fea0003800200 */
.L_x_11404:
[----:B------:R-:W0:Y:S02]  /*3b260*/  LDC.64 R6, c[0x0][0x3b0] ;  /* 0x0000ec00ff067b82 */ /* 0x000e240000000a00 */
[----:B0-----:R-:W-:-:S06]  /*3b270*/  IMAD.WIDE.U32 R2, R2, 0x8, R6 ;  /* 0x0000000802027825 */ /* 0x001fcc00078e0006 */
[----:B------:R-:W2:Y:S02]  /*3b280*/  LDG.E.64 R2, desc[UR36][R2.64] ;  /* 0x0000002402027981 */ /* 0x000ea4000c1e1b00 */
[----:B--2---:R-:W-:Y:S02]  /*3b290*/  IMAD R5, R5, R2, RZ ;  /* 0x0000000205057224 */ /* 0x004fe400078e02ff */
[----:B------:R-:W-:-:S04]  /*3b2a0*/  IMAD.WIDE.U32 R10, R2, R4, R10 ;  /* 0x00000004020a7225 */ /* 0x000fc800078e000a */
[----:B------:R-:W-:-:S05]  /*3b2b0*/  IMAD R5, R3, R4, R5 ;  /* 0x0000000403057224 */ /* 0x000fca00078e0205 */
[----:B------:R-:W-:-:S07]  /*3b2c0*/  IADD3 R11, PT, PT, R11, R5, RZ ;  /* 0x000000050b0b7210 */ /* 0x000fce0007ffe0ff */
.L_x_11356:
        /* <DEDUP_REMOVED lines=12> */
.L_x_11411:
        /* <DEDUP_REMOVED lines=21> */
.L_x_11410:
[----:B------:R-:W-:Y:S05]  /*3b4e0*/  BSYNC.RECONVERGENT B7 ;  /* 0x0000000000077941 */ /* 0x000fea0003800200 */
.L_x_11409:
[----:B------:R-:W-:-:S05]  /*3b4f0*/  IADD3 R16, P0, PT, R16, 0x4, RZ ;  /* 0x0000000410107810 */ /* 0x000fca0007f1e0ff */
[----:B------:R-:W-:Y:S01]  /*3b500*/  IMAD.X R17, RZ, RZ, R17, P0 ;  /* 0x000000ffff117224 */ /* 0x000fe200000e0611 */
[----:B------:R-:W-:-:S04]  /*3b510*/  ISETP.GE.U32.AND P0, PT, R16, R18, PT ;  /* 0x000000121000720c */ /* 0x000fc80003f06070 */
[----:B------:R-:W-:-:S13]  /*3b520*/  ISETP.GE.U32.AND.EX P0, PT, R17, R19, PT, P0 ;  /* 0x000000131100720c */ /* 0x000fda0003f06100 */
[----:B------:R-:W-:Y:S05]  /*3b530*/  @!P0 BRA `(.L_x_11411) ;  /* 0xfffffffc00948947 */ /* 0x000fea000383ffff */
.L_x_11408:
[----:B------:R-:W-:Y:S05]  /*3b540*/  BSYNC.RECONVERGENT B6 ;  /* 0x0000000000067941 */ /* 0x000fea0003800200 */
.L_x_11407:
[----:B------:R-:W0:Y:S02]  /*3b550*/  LDC.64 R2, c[0x0][0x3c8] ;  /* 0x0000f200ff027b82 */ /* 0x000e240000000a00 */
[----:B0-----:R-:W-:-:S04]  /*3b560*/  IMAD.WIDE.U32 R2, R75, 0x4, R2 ;  /* 0x000000044b027825 */ /* 0x001fc800078e0002 */
[----:B------:R-:W-:-:S05]  /*3b570*/  IMAD.WIDE.U32 R2, R72, 0x20, R2 ;  /* 0x0000002048027825 */ /* 0x000fca00078e0002 */
[----:B------:R-:W-:Y:S01]  /*3b580*/  STG.E.ENL2.256 desc[UR36][R2.64], RZ, RZ ;  /* 0xf80000ff02ff797f */ /* 0x000fe2000f121824 */
[----:B------:R-:W-:Y:S05]  /*3b590*/  EXIT ;  /* 0x000000000000794d */ /* 0x000fea0003800000 */
        .weak           $__internal_26_$__cuda_sm20_div_s64
        .type           $__internal_26_$__cuda_sm20_div_s64,@function
        .size           $__internal_26_$__cuda_sm20_div_s64,($__internal_27_$__cuda_sm20_rem_s64 - $__internal_26_$__cuda_sm20_div_s64)
$__internal_26_$__cuda_sm20_div_s64:
        /* <DEDUP_REMOVED lines=83> */
[----:B------:R-:W-:Y:S06]  /*3bad0*/  RET.REL.NODEC R6 `(_ZN2at6native29vectorized_elementwise_kernelILi8EZZZNS0_67_GLOBAL__N__bb565c37_34_ValidateCompressedIndicesKernel_cu_33a4b88b42_validate_compressed_sparse_indices_kernelILNS2_8CDimNameE1ENS2_18CUDAKernelLauncherENS2_14EmptyVecKernelENS2_8DummyVecELm0EEEvRKNS_6TensorESA_lllENKUlvE1_clEvENKUlvE_clEvEUliiiiiE_St5arrayIPcLm6EEEEviT0_T1_) ;  /* 0xfffffc4406487950 */ /* 0x000fec0003c3ffff */
        .weak           $__internal_27_$__cuda_sm20_rem_s64
        .type           $__internal_27_$__cuda_sm20_rem_s64,@function
        .size           $__internal_27_$__cuda_sm20_rem_s64,(.L_x_40047 - $__internal_27_$__cuda_sm20_rem_s64)
$__internal_27_$__cuda_sm20_rem_s64:
        /* <DEDUP_REMOVED lines=77> */
[----:B------:R-:W-:Y:S05]  /*3bfb0*/  RET.REL.NODEC R4 `(_ZN2at6native29vectorized_elementwise_kernelILi8EZZZNS0_67_GLOBAL__N__bb565c37_34_ValidateCompressedIndicesKernel_cu_33a4b88b42_validate_compressed_sparse_indices_kernelILNS2_8CDimNameE1ENS2_18CUDAKernelLauncherENS2_14EmptyVecKernelENS2_8DummyVecELm0EEEvRKNS_6TensorESA_lllENKUlvE1_clEvENKUlvE_clEvEUliiiiiE_St5arrayIPcLm6EEEEviT0_T1_) ;  /* 0xfffffc4004107950 */ /* 0x000fea0003c3ffff */
.L_x_11412:
        /* <DEDUP_REMOVED lines=12> */
.L_x_40047:


//--------------------- .text._ZN2at6native18elementwise_kernelILi128ELi4EZNS0_15gpu_kernel_implIZZZNS0_67_GLOBAL__N__bb565c37_34_ValidateCompressedIndicesKernel_cu_33a4b88b42_validate_compressed_sparse_indices_kernelILNS3_8CDimNameE1ENS3_18CUDAKernelLauncherENS3_14EmptyVecKernelENS3_8DummyVecELm0EEEvRKNS_6TensorESB_lllENKUlvE0_clEvENKUlvE0_clEvEUllE_EEvRNS_18TensorIteratorBaseERKT_EUliE_EEviT1_ --------------------------
	.section	.text._ZN2at6native18elementwise_kernelILi128ELi4EZNS0_15gpu_kernel_implIZZZNS0_67_GLOBAL__N__bb565c37_34_ValidateCompressedIndicesKernel_cu_33a4b88b42_validate_compressed_sparse_indices_kernelILNS3_8CDimNameE1ENS3_18CUDAKernelLauncherENS3_14EmptyVecKernelENS3_8DummyVecELm0EEEvRKNS_6TensorESB_lllENKUlvE0_clEvENKUlvE0_clEvEUllE_EEvRNS_18TensorIteratorBaseERKT_EUliE_EEviT1_,"ax",@progbits
	.align	128
        .global         _ZN2at6native18elementwise_kernelILi128ELi4EZNS0_15gpu_kernel_implIZZZNS0_67_GLOBAL__N__bb565c37_34_ValidateCompressedIndicesKernel_cu_33a4b88b42_validate_compressed_sparse_indices_kernelILNS3_8CDimNameE1ENS3_18CUDAKernelLauncherENS3_14EmptyVecKernelENS3_8DummyVecELm0EEEvRKNS_6TensorESB_lllENKUlvE0_clEvENKUlvE0_clEvEUllE_EEvRNS_18TensorIteratorBaseERKT_EUliE_EEviT1_
        .type           _ZN2at6native18elementwise_kernelILi128ELi4EZNS0_15gpu_kernel_implIZZZNS0_67_GLOBAL__N__bb565c37_34_ValidateCompressedIndicesKernel_cu_33a4b88b42_validate_compressed_sparse_indices_kernelILNS3_8CDimNameE1ENS3_18CUDAKernelLauncherENS3_14EmptyVecKernelENS3_8DummyVecELm0EEEvRKNS_6TensorESB_lllENKUlvE0_clEvENKUlvE0_clEvEUllE_EEvRNS_18TensorIteratorBaseERKT_EUliE_EEviT1_,@function
        .size           _ZN2at6native18elementwise_kernelILi128ELi4EZNS0_15gpu_kernel_implIZZZNS0_67_GLOBAL__N__bb565c37_34_ValidateCompressedIndicesKernel_cu_33a4b88b42_validate_compressed_sparse_indices_kernelILNS3_8CDimNameE1ENS3_18CUDAKernelLauncherENS3_14EmptyVecKernelENS3_8DummyVecELm0EEEvRKNS_6TensorESB_lllENKUlvE0_clEvENKUlvE0_clEvEUllE_EEvRNS_18TensorIteratorBaseERKT_EUliE_EEviT1_,(.L_x_40126 - _ZN2at6native18elementwise_kernelILi128ELi4EZNS0_15gpu_kernel_implIZZZNS0_67_GLOBAL__N__bb565c37_34_ValidateCompressedIndicesKernel_cu_33a4b88b42_validate_compressed_sparse_indices_kernelILNS3_8CDimNameE1ENS3_18CUDAKernelLauncherENS3_14EmptyVecKernelENS3_8DummyVecELm0EEEvRKNS_6TensorESB_lllENKUlvE0_clEvENKUlvE0_clEvEUllE_EEvRNS_18TensorIteratorBaseERKT_EUliE_EEviT1_)
        .other          _ZN2at6native18elementwise_kernelILi128ELi4EZNS0_15gpu_kernel_implIZZZNS0_67_GLOBAL__N__bb565c37_34_ValidateCompressedIndicesKernel_cu_33a4b88b42_validate_compressed_sparse_indices_kernelILNS3_8CDimNameE1ENS3_18CUDAKernelLauncherENS3_14EmptyVecKernelENS3_8DummyVecELm0EEEvRKNS_6TensorESB_lllENKUlvE0_clEvENKUlvE0_clEvEUllE_EEvRNS_18TensorIteratorBaseERKT_EUliE_EEviT1_,@"STO_CUDA_ENTRY STV_DEFAULT"
_ZN2at6native18elementwise_kernelILi128ELi4EZNS0_15gpu_kernel_implIZZZNS0_67_GLOBAL__N__bb565c37_34_ValidateCompressedIndicesKernel_cu_33a4b88b42_validate_compressed_sparse_indices_kernelILNS3_8CDimNameE1ENS3_18CUDAKernelLauncherENS3_14EmptyVecKernelENS3_8DummyVecELm0EEEvRKNS_6TensorESB_lllENKUlvE0_clEvENKUlvE0_clEvEUllE_EEvRNS_18TensorIteratorBaseERKT_EUliE_EEviT1_:
.text._ZN2at6native18elementwise_kernelILi128ELi4EZNS0_15gpu_kernel_implIZZZNS0_67_GLOBAL__N__bb565c37_34_ValidateCompressedIndicesKernel_cu_33a4b88b42_validate_compressed_sparse_indices_kernelILNS3_8CDimNameE1ENS3_18CUDAKernelLauncherENS3_14EmptyVecKernelENS3_8DummyVecELm0EEEvRKNS_6TensorESB_lllENKUlvE0_clEvENKUlvE0_clEvEUllE_EEvRNS_18TensorIteratorBaseERKT_EUliE_EEviT1_:
[----:B------:R-:W0:Y:S01]  /*0000*/  LDC R1, c[0x0][0x37c] ;  /* 0x0000df00ff017b82 */ /* 0x000e220000000800 */
[----:B------:R-:W1:Y:S07]  /*0010*/  S2R R17, SR_TID.X ;  /* 0x0000000000117919 */ /* 0x000e6e0000002100 */
[----:B------:R-:W2:Y:S01]  /*0020*/  S2UR UR4, SR_CTAID.X ;  /* 0x00000000000479c3 */ /* 0x000ea20000002500 */
[----:B------:R-:W3:Y:S01]  /*0030*/  LDCU UR39, c[0x0][0x388] ;  /* 0x00007100ff2777ac */ /* 0x000ee20008000800 */
[----:B------:R-:W-:Y:S01]  /*0040*/  BSSY.RECONVERGENT B7, `(.L_x_11413) ;  /* 0x00002ae000077945 */ /* 0x000fe20003800200 */
[----:B------:R-:W4:Y:S05]  /*0050*/  LDCU UR5, c[0x0][0x380] ;  /* 0x00007000ff0577ac */ /* 0x000f2a0008000800 */
[----:B------:R-:W0:Y:S01]  /*0060*/  LDC.U8 R18, c[0x0][0x5a8] ;  /* 0x00016a00ff127b82 */ /* 0x000e220000000000 */
[----:B------:R-:W0:Y:S01]  /*0070*/  LDCU.64 UR36, c[0x0][0x358] ;  /* 0x00006b00ff2477ac */ /* 0x000e220008000a00 */
[----:B------:R-:W0:Y:S01]  /*0080*/  LDCU.U8 UR41, c[0x0][0x5a9] ;  /* 0x0000b520ff2977ac */ /* 0x000e220008000000 */
[----:B---3--:R-:W-:-:S04]  /*0090*/  UIADD3 UR40, UPT, UPT, UR39, -0x1, URZ ;  /* 0xffffffff27287890 */ /* 0x008fc8000fffe0ff */
[----:B------:R-:W-:Y:S02]  /*00a0*/  UISETP.LT.U32.AND UP0, UPT, UR40, 0x18, UPT ;  /* 0x000000182800788c */ /* 0x000fe4000bf01070 */
[----:B--2---:R-:W-:Y:S02]  /*00b0*/  USHF.L.U32 UR4, UR4, 0x9, URZ ;  /* 0x0000000904047899 */ /* 0x004fe400080006ff */
[----:B------:R-:W-:-:S04]  /*00c0*/  USEL UR38, UR40, 0x18, UP0 ;  /* 0x0000001828267887 */ /* 0x000fc80008000000 */
[----:B-1----:R-:W-:Y:S01]  /*00d0*/  LOP3.LUT R17, R17, UR4, RZ, 0xfc, !PT ;  /* 0x0000000411117c12 */ /* 0x002fe2000f8efcff */
[----:B------:R-:W-:-:S03]  /*00e0*/  UIADD3 UR38, UPT, UPT, UR38, 0x1, URZ ;  /* 0x0000000126267890 */ /* 0x000fc6000fffe0ff */
[----:B----4-:R-:W-:-:S13]  /*00f0*/  ISETP.GE.AND P0, PT, R17, UR5, PT ;  /* 0x0000000511007c0c */ /* 0x010fda000bf06270 */
[----:B------:R-:W-:Y:S05]  /*0100*/  @P0 BRA `(.L_x_11414) ;  /* 0x0000002800840947 */ /* 0x000fea0003800000 */
[----:B------:R-:W-:Y:S01]  /*0110*/  UISETP.NE.AND UP0, UPT, UR39, URZ, UPT ;  /* 0x000000ff2700728c */ /* 0x000fe2000bf05270 */
[----:B------:R-:W-:Y:S02]  /*0120*/  IMAD.MOV.U32 R0, RZ, RZ, RZ ;  /* 0x000000ffff007224 */ /* 0x000fe400078e00ff */
[----:B------:R-:W-:-:S06]  /*0130*/  IMAD.MOV.U32 R16, RZ, RZ, RZ ;  /* 0x000000ffff107224 */ /* 0x000fcc00078e00ff */
[----:B------:R-:W-:Y:S05]  /*0140*/  BRA.U !UP0, `(.L_x_11415) ;  /* 0x0000001108a87547 */ /* 0x000fea000b800000 */
[----:B------:R-:W1:Y:S01]  /*0150*/  LDCU.64 UR4, c[0x0][0x390] ;  /* 0x00007200ff0477ac */ /* 0x000e620008000a00 */
[----:B------:R-:W-:Y:S01]  /*0160*/  HFMA2 R16, -RZ, RZ, 0, 0 ;  /* 0x00000000ff107431 */ /* 0x000fe200000001ff */
[----:B------:R-:W2:Y:S01]  /*0170*/  LDCU UR6, c[0x0][0x38c] ;  /* 0x00007180ff0677ac */ /* 0x000ea20008000800 */
[----:B------:R-:W3:Y:S01]  /*0180*/  LDCU.64 UR8, c[0x0][0x4b8] ;  /* 0x00009700ff0877ac */ /* 0x000ee20008000a00 */
[----:B------:R-:W-:Y:S02]  /*0190*/  UISETP.NE.AND UP0, UPT, UR40, URZ, UPT ;  /* 0x000000ff2800728c */ /* 0x000fe4000bf05270 */
[----:B-1----:R-:W-:-:S05]  /*01a0*/  IMAD.HI.U32 R2, R17, UR4, R16 ;  /* 0x0000000411027c27 */ /* 0x002fca000f8e0010 */
[----:B------:R-:W-:-:S05]  /*01b0*/  SHF.R.U32.HI R3, RZ, UR5, R2 ;  /* 0x00000005ff037c19 */ /* 0x000fca0008011602 */
[----:B------:R-:W-:-:S04]  /*01c0*/  IMAD.MOV R0, RZ, RZ, -R3 ;  /* 0x000000ffff007224 */ /* 0x000fc800078e0a03 */
[----:B--2---:R-:W-:-:S04]  /*01d0*/  IMAD R0, R0, UR6, R17 ;  /* 0x0000000600007c24 */ /* 0x004fc8000f8e0211 */
[C---:B---3--:R-:W-:Y:S02]  /*01e0*/  IMAD R16, R0.reuse, UR8, RZ ;  /* 0x0000000800107c24 */ /* 0x048fe4000f8e02ff */
[----:B------:R-:W-:Y:S01]  /*01f0*/  IMAD R0, R0, UR9, RZ ;  /* 0x0000000900007c24 */ /* 0x000fe2000f8e02ff */
[----:B------:R-:W-:Y:S06]  /*0200*/  BRA.U !UP0, `(.L_x_11415) ;  /* 0x0000001108787547 */ /* 0x000fec000b800000 */
[----:B------:R-:W1:Y:S01]  /*0210*/  LDCU.64 UR6, c[0x0][0x398] ;  /* 0x00007300ff0677ac */ /* 0x000e620008000a00 */
[----:B------:R-:W-:Y:S01]  /*0220*/  IMAD.MOV.U32 R2, RZ, RZ, RZ ;  /* 0x000000ffff027224 */ /* 0x000fe200078e00ff */
[----:B------:R-:W2:Y:S01]  /*0230*/  LDCU UR4, c[0x0][0x3a0] ;  /* 0x00007400ff0477ac */ /* 0x000ea20008000800 */
[----:B------:R-:W3:Y:S01]  /*0240*/  LDCU.64 UR8, c[0x0][0x4c0] ;  /* 0x00009800ff0877ac */ /* 0x000ee20008000a00 */
[----:B------:R-:W-:Y:S01]  /*0250*/  UISETP.NE.AND UP0, UPT, UR38, 0x2, UPT ;  /* 0x000000022600788c */ /* 0x000fe2000bf05270 */
[----:B-1----:R-:W-:-:S05]  /*0260*/  IMAD.HI.U32 R4, R3, UR7, R2 ;  /* 0x0000000703047c27 */ /* 0x002fca000f8e0002 */
[----:B--2---:R-:W-:-:S04]  /*0270*/  SHF.R.U32.HI R5, RZ, UR4, R4 ;  /* 0x00000004ff057c19 */ /* 0x004fc80008011604 */
[----:B------:R-:W-:-:S05]  /*0280*/  IADD3 R2, PT, PT, -R5, RZ, RZ ;  /* 0x000000ff05027210 */ /* 0x000fca0007ffe1ff */
[----:B------:R-:W-:-:S04]  /*0290*/  IMAD R3, R2, UR6, R3 ;  /* 0x0000000602037c24 */ /* 0x000fc8000f8e0203 */
[C---:B---3--:R-:W-:Y:S02]  /*02a0*/  IMAD R16, R3.reuse, UR8, R16 ;  /* 0x0000000803107c24 */ /* 0x048fe4000f8e0210 */
[----:B------:R-:W-:Y:S01]  /*02b0*/  IMAD R0, R3, UR9, R0 ;  /* 0x0000000903007c24 */ /* 0x000fe2000f8e0200 */
[----:B------:R-:W-:Y:S06]  /*02c0*/  BRA.U !UP0, `(.L_x_11415) ;  /* 0x0000001108487547 */ /* 0x000fec000b800000 */
[----:B------:R-:W1:Y:S01]  /*02d0*/  LDCU.64 UR4, c[0x0][0x3a8] ;  /* 0x00007500ff0477ac */ /* 0x000e620008000a00 */
[----:B------:R-:W-:Y:S01]  /*02e0*/  IMAD.MOV.U32 R4, RZ, RZ, RZ ;  /* 0x000000ffff047224 */ /* 0x000fe200078e00ff */
[----:B------:R-:W2:Y:S01]  /*02f0*/  LDCU UR6, c[0x0][0x3a4] ;  /* 0x00007480ff0677ac */ /* 0x000ea20008000800 */
[----:B------:R-:W3:Y:S01]  /*0300*/  LDCU.64 UR8, c[0x0][0x4c8] ;  /* 0x00009900ff0877ac */ /* 0x000ee20008000a00 */
[----:B------:R-:W-:Y:S01]  /*0310*/  UISETP.NE.AND UP0, UPT, UR38, 0x3, UPT ;  /* 0x000000032600788c */ /* 0x000fe2000bf05270 */
[----:B-1----:R-:W-:-:S05]  /*0320*/  IMAD.HI.U32 R2, R5, UR4, R4 ;  /* 0x0000000405027c27 */ /* 0x002fca000f8e0004 */
[----:B------:R-:W-:-:S05]  /*0330*/  SHF.R.U32.HI R3, RZ, UR5, R2 ;  /* 0x00000005ff037c19 */ /* 0x000fca0008011602 */
[----:B------:R-:W-:-:S04]  /*0340*/  IMAD.MOV R4, RZ, RZ, -R3 ;  /* 0x000000ffff047224 */ /* 0x000fc800078e0a03 */
[----:B--2---:R-:W-:-:S04]  /*0350*/  IMAD R5, R4, UR6, R5 ;  /* 0x0000000604057c24 */ /* 0x004fc8000f8e0205 */
[C---:B---3--:R-:W-:Y:S02]  /*0360*/  IMAD R16, R5.reuse, UR8, R16 ;  /* 0x0000000805107c24 */ /* 0x048fe4000f8e0210 */
[----:B------:R-:W-:Y:S01]  /*0370*/  IMAD R0, R5, UR9, R0 ;  /* 0x0000000905007c24 */ /* 0x000fe2000f8e0200 */
[----:B------:R-:W-:Y:S06]  /*0380*/  BRA.U !UP0, `(.L_x_11415) ;  /* 0x0000001108187547 */ /* 0x000fec000b800000 */
[----:B------:R-:W1:Y:S01]  /*0390*/  LDCU.64 UR6, c[0x0][0x3b0] ;  /* 0x00007600ff0677ac */ /* 0x000e620008000a00 */
[----:B------:R-:W-:Y:S01]  /*03a0*/  MOV R2, RZ ;  /* 0x000000ff00027202 */ /* 0x000fe20000000f00 */
[----:B------:R-:W2:Y:S01]  /*03b0*/  LDCU UR4, c[0x0][0x3b8] ;  /* 0x00007700ff0477ac */ /* 0x000ea20008000800 */
[----:B------:R-:W3:Y:S01]  /*03c0*/  LDCU.64 UR8, c[0x0][0x4d0] ;  /* 0x00009a00ff0877ac */ /* 0x000ee20008000a00 */
[----:B------:R-:W-:Y:S02]  /*03d0*/  UISETP.NE.AND UP0, UPT, UR38, 0x4, UPT ;  /* 0x000000042600788c */ /* 0x000fe4000bf05270 */
[----:B-1----:R-:W-:-:S05]  /*03e0*/  IMAD.HI.U32 R4, R3, UR7, R2 ;  /* 0x0000000703047c27 */ /* 0x002fca000f8e0002 */
[----:B--2---:R-:W-:-:S05]  /*03f0*/  SHF.R.U32.HI R5, RZ, UR4, R4 ;  /* 0x00000004ff057c19 */ /* 0x004fca0008011604 */
[----:B------:R-:W-:-:S04]  /*0400*/  IMAD.MOV R2, RZ, RZ, -R5 ;  /* 0x000000ffff027224 */ /* 0x000fc800078e0a05 */
        /* <DEDUP_REMOVED lines=10> */
[----:B------:R-:W-:-:S04]  /*04b0*/  SHF.R.U32.HI R3, RZ, UR5, R2 ;  /* 0x00000005ff037c19 */ /* 0x000fc80008011602 */
[----:B------:R-:W-:-:S05]  /*04c0*/  IADD3 R4, PT, PT, -R3, RZ, RZ ;  /* 0x000000ff03047210 */ /* 0x000fca0007ffe1ff */
[----:B--2---:R-:W-:-:S04]  /*04d0*/  IMAD R5, R4, UR6, R5 ;  /* 0x0000000604057c24 */ /* 0x004fc8000f8e0205 */
        /* <DEDUP_REMOVED lines=16> */
[----:B------:R-:W-:Y:S01]  /*05e0*/  HFMA2 R4, -RZ, RZ, 0, 0 ;  /* 0x00000000ff047431 */ /* 0x000fe200000001ff */
[----:B------:R-:W2:Y:S01]  /*05f0*/  LDCU UR6, c[0x0][0x3d4] ;  /* 0x00007a80ff0677ac */ /* 0x000ea20008000800 */
[----:B------:R-:W3:Y:S01]  /*0600*/  LDCU.64 UR8, c[0x0][0x4e8] ;  /* 0x00009d00ff0877ac */ /* 0x000ee20008000a00 */
[----:B------:R-:W-:Y:S02]  /*0610*/  UISETP.NE.AND UP0, UPT, UR38, 0x7, UPT ;  /* 0x000000072600788c */ /* 0x000fe4000bf05270 */
        /* <DEDUP_REMOVED lines=214> */
[----:B------:R-:W3:Y:S03]  /*1380*/  LDCU.64 UR8, c[0x0][0x578] ;  /* 0x0000af00ff0877ac */ /* 0x000ee60008000a00 */
[----:B-1----:R-:W-:-:S05]  /*1390*/  IMAD.HI.U32 R2, R5, UR4, R4 ;  /* 0x0000000405027c27 */ /* 0x002fca000f8e0004 */
[----:B------:R-:W-:-:S05]  /*13a0*/  SHF.R.U32.HI R2, RZ, UR5, R2 ;  /* 0x00000005ff027c19 */ /* 0x000fca0008011602 */
[----:B------:R-:W-:-:S04]  /*13b0*/  IMAD.MOV R3, RZ, RZ, -R2 ;  /* 0x000000ffff037224 */ /* 0x000fc800078e0a02 */
[----:B--2---:R-:W-:-:S04]  /*13c0*/  IMAD R5, R3, UR6, R5 ;  /* 0x0000000603057c24 */ /* 0x004fc8000f8e0205 */
[C---:B---3--:R-:W-:Y:S02]  /*13d0*/  IMAD R16, R5.reuse, UR8, R16 ;  /* 0x0000000805107c24 */ /* 0x048fe4000f8e0210 */
[----:B------:R-:W-:-:S07]  /*13e0*/  IMAD R0, R5, UR9, R0 ;  /* 0x0000000905007c24 */ /* 0x000fce000f8e0200 */
.L_x_11415:
[----:B------:R-:W1:Y:S01]  /*13f0*/  LDCU.64 UR6, c[0x0][0x588] ;  /* 0x0000b100ff0677ac */ /* 0x000e620008000a00 */
[----:B0-----:R-:W-:-:S04]  /*1400*/  UPRMT UR4, UR41, 0x9910, URZ ;  /* 0x0000991029047896 */ /* 0x001fc800080000ff */
[----:B------:R-:W-:Y:S01]  /*1410*/  UISETP.GT.AND UP0, UPT, UR4, 0x9, UPT ;  /* 0x000000090400788c */ /* 0x000fe2000bf04270 */
[----:B-1----:R-:W-:-:S05]  /*1420*/  IADD3 R4, P0, PT, R0, UR6, RZ ;  /* 0x0000000600047c10 */ /* 0x002fca000ff1e0ff */
        /* <DEDUP_REMOVED lines=13> */
.L_x_11419:
[----:B------:R0:W5:Y:S01]  /*1500*/  LDG.E.U8 R2, desc[UR36][R4.64] ;  /* 0x0000002404027981 */ /* 0x000162000c1e1100 */
[----:B------:R-:W-:Y:S01]  /*1510*/  MOV R3, RZ ;  /* 0x000000ff00037202 */ /* 0x000fe20000000f00 */
[----:B------:R-:W-:Y:S06]  /*1520*/  BRA `(.L_x_11421) ;  /* 0x0000000c00407947 */ /* 0x000fec0003800000 */
.L_x_11418:
        /* <DEDUP_REMOVED lines=8> */
.L_x_11423:
[----:B------:R-:W2:Y:S02]  /*15b0*/  LDG.E R2, desc[UR36][R4.64] ;  /* 0x0000002404027981 */ /* 0x000ea4000c1e1900 */
[----:B--2---:R-:W-:Y:S01]  /*15c0*/  SHF.R.S32.HI R3, RZ, 0x1f, R2 ;  /* 0x0000001fff037819 */ /* 0x004fe20000011402 */
[----:B------:R-:W-:Y:S06]  /*15d0*/  BRA `(.L_x_11421) ;  /* 0x0000000c00147947 */ /* 0x000fec0003800000 */
.L_x_11422:
[----:B------:R-:W2:Y:S02]  /*15e0*/  LDG.E.S16 R2, desc[UR36][R4.64] ;  /* 0x0000002404027981 */ /* 0x000ea4000c1e1700 */
[----:B--2---:R-:W-:Y:S01]  /*15f0*/  SHF.R.S32.HI R3, RZ, 0x1f, R2 ;  /* 0x0000001fff037819 */ /* 0x004fe20000011402 */
[----:B------:R-:W-:Y:S06]  /*1600*/  BRA `(.L_x_11421) ;  /* 0x0000000c00087947 */ /* 0x000fec0003800000 */
.L_x_11417:
[----:B------:R-:W-:-:S09]  /*1610*/  UISETP.GT.AND UP0, UPT, UR4, 0x6, UPT ;  /* 0x000000060400788c */ /* 0x000fd2000bf04270 */
[----:B------:R-:W-:Y:S05]  /*1620*/  BRA.U UP0, `(.L_x_11424) ;  /* 0x00000001002c7547 */ /* 0x000fea000b800000 */
[----:B------:R-:W-:-:S09]  /*1630*/  UISETP.NE.AND UP0, UPT, UR4, 0x5, UPT ;  /* 0x000000050400788c */ /* 0x000fd2000bf05270 */
[----:B------:R-:W-:Y:S05]  /*1640*/  BRA.U !UP0, `(.L_x_11425) ;  /* 0x0000000108147547 */ /* 0x000fea000b800000 */
[----:B------:R-:W-:-:S09]  /*1650*/  UISETP.NE.AND UP0, UPT, UR4, 0x6, UPT ;  /* 0x000000060400788c */ /* 0x000fd2000bf05270 */
[----:B------:R-:W-:Y:S05]  /*1660*/  BRA.U UP0, `(.L_x_11420) ;  /* 0x00000009006c7547 */ /* 0x000fea000b800000 */
[----:B------:R-:W2:Y:S02]  /*1670*/  LDG.E R2, desc[UR36][R4.64] ;  /* 0x0000002404027981 */ /* 0x000ea4000c1e1900 */
[----:B--2---:R-:W0:Y:S01]  /*1680*/  F2I.S64.TRUNC R2, R2 ;  /* 0x0000000200027311 */ /* 0x004e22000020d900 */
[----:B------:R-:W-:Y:S05]  /*1690*/  BRA `(.L_x_11421) ;  /* 0x0000000800e47947 */ /* 0x000fea0003800000 */
.L_x_11425:
[----:B------:R-:W2:Y:S02]  /*16a0*/  LDG.E.U16 R4, desc[UR36][R4.64] ;  /* 0x0000002404047981 */ /* 0x000ea4000c1e1500 */
[----:B--2---:R-:W-:-:S06]  /*16b0*/  HADD2.F32 R2, -RZ, R4.H0_H0 ;  /* 0x20000004ff027230 */ /* 0x004fcc0000004100 */
[----:B------:R-:W0:Y:S01]  /*16c0*/  F2I.S64.TRUNC R2, R2 ;  /* 0x0000000200027311 */ /* 0x000e22000020d900 */
[----:B------:R-:W-:Y:S05]  /*16d0*/  BRA `(.L_x_11421) ;  /* 0x0000000800d47947 */ /* 0x000fea0003800000 */
.L_x_11424:
[----:B------:R-:W-:-:S09]  /*16e0*/  UISETP.NE.AND UP0, UPT, UR4, 0x7, UPT ;  /* 0x000000070400788c */ /* 0x000fd2000bf05270 */
[----:B------:R-:W-:Y:S05]  /*16f0*/  BRA.U !UP0, `(.L_x_11426) ;  /* 0x00000001082c7547 */ /* 0x000fea000b800000 */
[----:B------:R-:W-:-:S09]  /*1700*/  UISETP.NE.AND UP0, UPT, UR4, 0x8, UPT ;  /* 0x000000080400788c */ /* 0x000fd2000bf05270 */
[----:B------:R-:W-:Y:S05]  /*1710*/  BRA.U !UP0, `(.L_x_11427) ;  /* 0x0000000108147547 */ /* 0x000fea000b800000 */
[----:B------:R-:W-:-:S09]  /*1720*/  UISETP.NE.AND UP0, UPT, UR4, 0x9, UPT ;  /* 0x000000090400788c */ /* 0x000fd2000bf05270 */
[----:B------:R-:W-:Y:S05]  /*1730*/  BRA.U UP0, `(.L_x_11420) ;  /* 0x0000000900387547 */ /* 0x000fea000b800000 */
[----:B------:R-:W2:Y:S02]  /*1740*/  LDG.E R2, desc[UR36][R4.64] ;  /* 0x0000002404027981 */ /* 0x000ea4000c1e1900 */
[----:B--2---:R-:W0:Y:S01]  /*1750*/  F2I.S64.TRUNC R2, R2 ;  /* 0x0000000200027311 */ /* 0x004e22000020d900 */
[----:B------:R-:W-:Y:S05]  /*1760*/  BRA `(.L_x_11421) ;  /* 0x0000000800b07947 */ /* 0x000fea0003800000 */
.L_x_11427:
[----:B------:R-:W2:Y:S02]  /*1770*/  LDG.E.U16 R4, desc[UR36][R4.64] ;  /* 0x0000002404047981 */ /* 0x000ea4000c1e1500 */
[----:B--2---:R-:W-:-:S06]  /*1780*/  HADD2.F32 R2, -RZ, R4.H0_H0 ;  /* 0x20000004ff027230 */ /* 0x004fcc0000004100 */
[----:B------:R-:W0:Y:S01]  /*1790*/  F2I.S64.TRUNC R2, R2 ;  /* 0x0000000200027311 */ /* 0x000e22000020d900 */
[----:B------:R-:W-:Y:S05]  /*17a0*/  BRA `(.L_x_11421) ;  /* 0x0000000800a07947 */ /* 0x000fea0003800000 */
.L_x_11426:
[----:B------:R-:W2:Y:S02]  /*17b0*/  LDG.E.64 R2, desc[UR36][R4.64] ;  /* 0x0000002404027981 */ /* 0x000ea4000c1e1b00 */
[----:B--2---:R-:W0:Y:S01]  /*17c0*/  F2I.S64.F64.TRUNC R2, R2 ;  /* 0x0000000200027311 */ /* 0x004e22000030d900 */
[----:B------:R-:W-:Y:S05]  /*17d0*/  BRA `(.L_x_11421) ;  /* 0x0000000800947947 */ /* 0x000fea0003800000 */
.L_x_11416:
        /* <DEDUP_REMOVED lines=13> */
.L_x_11430:
[----:B------:R-:W2:Y:S02]  /*18b0*/  LDG.E.64 R2, desc[UR36][R4.64] ;  /* 0x0000002404027981 */ /* 0x000ea4000c1e1b00 */
[----:B--2---:R-:W0:Y:S01]  /*18c0*/  F2I.S64.F64.TRUNC R2, R2 ;  /* 0x0000000200027311 */ /* 0x004e22000030d900 */
[----:B------:R-:W-:Y:S05]  /*18d0*/  BRA `(.L_x_11421) ;  /* 0x0000000800547947 */ /* 0x000fea0003800000 */
.L_x_11429:
        /* <DEDUP_REMOVED lines=23> */
[----:B------:R-:W-:-:S06]  /*1a50*/  LOP3.LUT R3, R3, 0x80000000, R0, 0xf8, !PT ;  /* 0x8000000003037812 */ /* 0x000fcc00078ef800 */
[----:B------:R-:W0:Y:S01]  /*1a60*/  F2I.S64.TRUNC R2, R3 ;  /* 0x0000000300027311 */ /* 0x000e22000020d900 */
[----:B------:R-:W-:Y:S05]  /*1a70*/  BRA `(.L_x_11421) ;  /* 0x0000000400ec7947 */ /* 0x000fea0003800000 */
.L_x_11432:
        /* <DEDUP_REMOVED lines=10> */
[----:B------:R-:W-:-:S06]  /*1b20*/  LOP3.LUT R3, R0, 0x80000000, R3, 0xf8, !PT ;  /* 0x8000000000037812 */ /* 0x000fcc00078ef803 */
[----:B------:R-:W0:Y:S01]  /*1b30*/  F2I.S64.TRUNC R2, R3 ;  /* 0x0000000300027311 */ /* 0x000e22000020d900 */
[----:B------:R-:W-:Y:S05]  /*1b40*/  BRA `(.L_x_11421) ;  /* 0x0000000400b87947 */ /* 0x000fea0003800000 */
.L_x_11431:
[----:B------:R-:W2:Y:S02]  /*1b50*/  LDG.E.U16 R2, desc[UR36][R4.64] ;  /* 0x0000002404027981 */ /* 0x000ea4000c1e1500 */
[----:B--2---:R-:W-:-:S06]  /*1b60*/  IMAD.U32 R2, R2, 0x10000, RZ ;  /* 0x0001000002027824 */ /* 0x004fcc00078e00ff */
[----:B------:R-:W0:Y:S01]  /*1b70*/  F2I.S64.TRUNC R2, R2 ;  /* 0x0000000200027311 */ /* 0x000e22000020d900 */
[----:B------:R-:W-:Y:S05]  /*1b80*/  BRA `(.L_x_11421) ;  /* 0x0000000400a87947 */ /* 0x000fea0003800000 */
.L_x_11428:
        /* <DEDUP_REMOVED lines=11> */
.L_x_11435:
        /* <DEDUP_REMOVED lines=21> */
.L_x_11439:
[----:B------:R-:W-:Y:S05]  /*1d90*/  BSYNC.RECONVERGENT B1 ;  /* 0x0000000000017941 */ /* 0x000fea0003800200 */
.L_x_11438:
[----:B------:R-:W-:Y:S01]  /*1da0*/  IMAD.SHL.U32 R0, R0, 0x100000, RZ ;  /* 0x0010000000007824 */ /* 0x000fe200078e00ff */
[----:B------:R-:W-:-:S04]  /*1db0*/  LEA R2, R2, 0x3b800000, 0x17 ;  /* 0x3b80000002027811 */ /* 0x000fc800078eb8ff */
[----:B------:R-:W-:-:S07]  /*1dc0*/  LOP3.LUT R2, R2, R0, R7, 0xfe, !PT ;  /* 0x0000000002027212 */ /* 0x000fce00078efe07 */
.L_x_11437:
[----:B------:R-:W-:Y:S05]  /*1dd0*/  BSYNC.RECONVERGENT B0 ;  /* 0x0000000000007941 */ /* 0x000fea0003800200 */
.L_x_11436:
[----:B------:R-:W1:Y:S01]  /*1de0*/  F2I.S64.TRUNC R2, R2 ;  /* 0x0000000200027311 */ /* 0x000e62000020d900 */
[----:B------:R-:W-:Y:S05]  /*1df0*/  BRA `(.L_x_11421) ;  /* 0x00000004000c7947 */ /* 0x000fea0003800000 */
.L_x_11434:
        /* <DEDUP_REMOVED lines=21> */
.L_x_11443:
[----:B------:R-:W-:Y:S05]  /*1f50*/  BSYNC.RECONVERGENT B1 ;  /* 0x0000000000017941 */ /* 0x000fea0003800200 */
.L_x_11442:
[----:B------:R-:W-:Y:S01]  /*1f60*/  IMAD.SHL.U32 R0, R0, 0x200000, RZ ;  /* 0x0020000000007824 */ /* 0x000fe200078e00ff */
[----:B------:R-:W-:-:S04]  /*1f70*/  LEA R2, R2, 0x37800000, 0x17 ;  /* 0x3780000002027811 */ /* 0x000fc800078eb8ff */
[----:B------:R-:W-:-:S07]  /*1f80*/  LOP3.LUT R2, R2, R0, R7, 0xfe, !PT ;  /* 0x0000000002027212 */ /* 0x000fce00078efe07 */
.L_x_11441:
[----:B------:R-:W-:Y:S05]  /*1f90*/  BSYNC.RECONVERGENT B0 ;  /* 0x0000000000007941 */ /* 0x000fea0003800200 */
.L_x_11440:
[----:B------:R-:W2:Y:S01]  /*1fa0*/  F2I.S64.TRUNC R2, R2 ;  /* 0x0000000200027311 */ /* 0x000ea2000020d900 */
[----:B------:R-:W-:Y:S05]  /*1fb0*/  BRA `(.L_x_11421) ;  /* 0x00000000009c7947 */ /* 0x000fea0003800000 */
.L_x_11433:
[----:B------:R-:W-:-:S09]  /*1fc0*/  UISETP.NE.AND UP0, UPT, UR4, 0x1c, UPT ;  /* 0x0000001c0400788c */ /* 0x000fd2000bf05270 */
[----:B------:R-:W-:Y:S05]  /*1fd0*/  BRA.U !UP0, `(.L_x_11444) ;  /* 0x00000001088c7547 */ /* 0x000fea000b800000 */
[----:B------:R-:W-:-:S09]  /*1fe0*/  UISETP.NE.AND UP0, UPT, UR4, 0x1d, UPT ;  /* 0x0000001d0400788c */ /* 0x000fd2000bf05270 */
[----:B------:R-:W-:Y:S05]  /*1ff0*/  BRA.U !UP0, `(.L_x_11445) ;  /* 0x00000001087c7547 */ /* 0x000fea000b800000 */
[----:B------:R-:W-:-:S09]  /*2000*/  UISETP.NE.AND UP0, UPT, UR4, 0x2c, UPT ;  /* 0x0000002c0400788c */ /* 0x000fd2000bf05270 */
[----:B------:R-:W-:Y:S05]  /*2010*/  BRA.U !UP0, `(.L_x_11446) ;  /* 0x0000000108487547 */ /* 0x000fea000b800000 */
.L_x_11420:
        /* <DEDUP_REMOVED lines=16> */
.L_x_11447:
[----:B------:R-:W-:Y:S01]  /*2120*/  CS2R R2, SRZ ;  /* 0x0000000000027805 */ /* 0x000fe2000001ff00 */
[----:B------:R-:W-:Y:S06]  /*2130*/  BRA `(.L_x_11421) ;  /* 0x00000000003c7947 */ /* 0x000fec0003800000 */
.L_x_11446:
        /* <DEDUP_REMOVED lines=8> */
.L_x_11449:
[----:B------:R-:W-:Y:S05]  /*21c0*/  BSYNC.RECONVERGENT B0 ;  /* 0x0000000000007941 */ /* 0x000fea0003800200 */
.L_x_11448:
[----:B------:R-:W4:Y:S01]  /*21d0*/  F2I.S64.TRUNC R2, R2 ;  /* 0x0000000200027311 */ /* 0x000f22000020d900 */
[----:B------:R-:W-:Y:S05]  /*21e0*/  BRA `(.L_x_11421) ;  /* 0x0000000000107947 */ /* 0x000fea0003800000 */
.L_x_11445:
[----:B------:R0:W5:Y:S01]  /*21f0*/  LDG.E.64 R2, desc[UR36][R4.64] ;  /* 0x0000002404027981 */ /* 0x000162000c1e1b00 */
[----:B------:R-:W-:Y:S05]  /*2200*/  BRA `(.L_x_11421) ;  /* 0x0000000000087947 */ /* 0x000fea0003800000 */
.L_x_11444:
[----:B------:R3:W5:Y:S01]  /*2210*/  LDG.E R2, desc[UR36][R4.64] ;  /* 0x0000002404027981 */ /* 0x000762000c1e1900 */
[----:B------:R-:W-:-:S07]  /*2220*/  IMAD.MOV.U32 R3, RZ, RZ, RZ ;  /* 0x000000ffff037224 */ /* 0x000fce00078e00ff */
.L_x_11421:
[----:B------:R-:W0:Y:S01]  /*2230*/  LDCU.128 UR4, c[0x0][0x590] ;  /* 0x0000b200ff0477ac */ /* 0x000e220008000c00 */
[----:B------:R-:W-:Y:S01]  /*2240*/  BSSY.RECONVERGENT B6, `(.L_x_11450) ;  /* 0x0000016000067945 */ /* 0x000fe20003800200 */
[C---:B012-45:R-:W-:Y:S02]  /*2250*/  ISETP.GE.U32.AND P1, PT, R2.reuse, UR6, PT ;  /* 0x0000000602007c0c */ /* 0x077fe4000bf26070 */
[----:B------:R-:W-:Y:S02]  /*2260*/  ISETP.GE.U32.AND P0, PT, R2, UR4, PT ;  /* 0x0000000402007c0c */ /* 0x000fe4000bf06070 */
[C---:B------:R-:W-:Y:S02]  /*2270*/  ISETP.GE.AND.EX P1, PT, R3.reuse, UR7, PT, P1 ;  /* 0x0000000703007c0c */ /* 0x040fe4000bf26310 */
[----:B------:R-:W-:-:S13]  /*2280*/  ISETP.GE.AND.EX P0, PT, R3, UR5, PT, P0 ;  /* 0x0000000503007c0c */ /* 0x000fda000bf06300 */
[----:B------:R-:W-:Y:S05]  /*2290*/  @!P1 BRA P0, `(.L_x_11451) ;  /* 0x0000000000409947 */ /* 0x000fea0000000000 */
[----:B------:R-:W-:Y:S01]  /*22a0*/  MOV R2, 0x0 ;  /* 0x0000000000027802 */ /* 0x000fe20000000f00 */
[----:B------:R-:W3:Y:S01]  /*22b0*/  LDCU.64 UR4, c[0x4][0x128] ;  /* 0x01002500ff0477ac */ /* 0x000ee20008000a00 */
[----:B------:R-:W-:Y:S02]  /*22c0*/  HFMA2 R8, -RZ, RZ, 0, 2.6226043701171875e-06 ;  /* 0x0000002cff087431 */ /* 0x000fe400000001ff */
[----:B------:R-:W-:Y:S01]  /*22d0*/  IMAD.MOV.U32 R12, RZ, RZ, 0x1 ;  /* 0x00000001ff0c7424 */ /* 0x000fe200078e00ff */
[----:B------:R-:W0:Y:S01]  /*22e0*/  LDCU.64 UR6, c[0x4][0x110] ;  /* 0x01002200ff0677ac */ /* 0x000e220008000a00 */
[----:B------:R-:W1:Y:S01]  /*22f0*/  LDC.64 R2, c[0x4][R2] ;  /* 0x0100000002027b82 */ /* 0x000e620000000a00 */
[----:B------:R-:W-:Y:S01]  /*2300*/  IMAD.MOV.U32 R13, RZ, RZ, RZ ;  /* 0x000000ffff0d7224 */ /* 0x000fe200078e00ff */
[----:B------:R-:W2:Y:S01]  /*2310*/  LDCU.64 UR8, c[0x4][0x8] ;  /* 0x01000100ff0877ac */ /* 0x000ea20008000a00 */
[----:B---3--:R-:W-:Y:S01]  /*2320*/  MOV R4, UR4 ;  /* 0x0000000400047c02 */ /* 0x008fe20008000f00 */
[----:B------:R-:W-:-:S02]  /*2330*/  IMAD.U32 R5, RZ, RZ, UR5 ;  /* 0x00000005ff057e24 */ /* 0x000fc4000f8e00ff */
[----:B0-----:R-:W-:Y:S01]  /*2340*/  IMAD.U32 R6, RZ, RZ, UR6 ;  /* 0x00000006ff067e24 */ /* 0x001fe2000f8e00ff */
[----:B------:R-:W-:Y:S01]  /*2350*/  MOV R7, UR7 ;  /* 0x0000000700077c02 */ /* 0x000fe20008000f00 */
[----:B--2---:R-:W-:Y:S02]  /*2360*/  IMAD.U32 R10, RZ, RZ, UR8 ;  /* 0x00000008ff0a7e24 */ /* 0x004fe4000f8e00ff */
[----:B------:R-:W-:-:S07]  /*2370*/  IMAD.U32 R11, RZ, RZ, UR9 ;  /* 0x00000009ff0b7e24 */ /* 0x000fce000f8e00ff */
[----:B------:R-:W-:-:S07]  /*2380*/  LEPC R20, `(.L_x_11451) ;  /* 0x000000001014794e */ /* 0x000fce0000000000 */
[----:B-1----:R-:W-:Y:S05]  /*2390*/  CALL.ABS.NOINC R2 ;  /* 0x0000000002007343 */ /* 0x002fea0003c00000 */
.L_x_11451:
[----:B------:R-:W-:Y:S05]  /*23a0*/  BSYNC.RECONVERGENT B6 ;  /* 0x0000000000067941 */ /* 0x000fea0003800200 */
.L_x_11450:
        /* <DEDUP_REMOVED lines=16> */
.L_x_11455:
[----:B------:R0:W-:Y:S01]  /*24b0*/  STG.E.U8 desc[UR36][R2.64], RZ ;  /* 0x000000ff02007986 */ /* 0x0001e2000c101124 */
[----:B------:R-:W-:Y:S05]  /*24c0*/  BRA `(.L_x_11457) ;  /* 0x0000000400907947 */ /* 0x000fea0003800000 */
.L_x_11454:
        /* <DEDUP_REMOVED lines=8> */
.L_x_11459:
[----:B------:R0:W-:Y:S01]  /*2550*/  STG.E desc[UR36][R2.64], RZ ;  /* 0x000000ff02007986 */ /* 0x0001e2000c101924 */
[----:B------:R-:W-:Y:S05]  /*2560*/  BRA `(.L_x_11457) ;  /* 0x0000000400687947 */ /* 0x000fea0003800000 */
.L_x_11458:
[----:B------:R0:W-:Y:S01]  /*2570*/  STG.E.U16 desc[UR36][R2.64], RZ ;  /* 0x000000ff02007986 */ /* 0x0001e2000c101524 */
[----:B------:R-:W-:Y:S05]  /*2580*/  BRA `(.L_x_11457) ;  /* 0x0000000400607947 */ /* 0x000fea0003800000 */
.L_x_11453:
        /* <DEDUP_REMOVED lines=8> */
.L_x_11461:
[----:B------:R0:W-:Y:S01]  /*2610*/  STG.E.U16 desc[UR36][R2.64], RZ ;  /* 0x000000ff02007986 */ /* 0x0001e2000c101524 */
[----:B------:R-:W-:Y:S05]  /*2620*/  BRA `(.L_x_11457) ;  /* 0x0000000400387947 */ /* 0x000fea0003800000 */
.L_x_11460:
        /* <DEDUP_REMOVED lines=8> */
.L_x_11463:
[----:B------:R0:W-:Y:S01]  /*26b0*/  STG.E desc[UR36][R2.64], RZ ;  /* 0x000000ff02007986 */ /* 0x0001e2000c101924 */
[----:B------:R-:W-:Y:S05]  /*26c0*/  BRA `(.L_x_11457) ;  /* 0x0000000400107947 */ /* 0x000fea0003800000 */
.L_x_11462:
[----:B------:R0:W-:Y:S01]  /*26d0*/  STG.E.64 desc[UR36][R2.64], RZ ;  /* 0x000000ff02007986 */ /* 0x0001e2000c101b24 */
[----:B------:R-:W-:Y:S05]  /*26e0*/  BRA `(.L_x_11457) ;  /* 0x0000000400087947 */ /* 0x000fea0003800000 */
.L_x_11452:
        /* <DEDUP_REMOVED lines=10> */
.L_x_11466:
[----:B------:R0:W-:Y:S01]  /*2790*/  STG.E.128 desc[UR36][R2.64], RZ ;  /* 0x000000ff02007986 */ /* 0x0001e2000c101d24 */
[----:B------:R-:W-:Y:S05]  /*27a0*/  BRA `(.L_x_11457) ;  /* 0x0000000000d87947 */ /* 0x000fea0003800000 */
.L_x_11465:
        /* <DEDUP_REMOVED lines=8> */
.L_x_11468:
[----:B------:R0:W-:Y:S01]  /*2830*/  STG.E.U8 desc[UR36][R2.64], RZ ;  /* 0x000000ff02007986 */ /* 0x0001e2000c101124 */
[----:B------:R-:W-:Y:S05]  /*2840*/  BRA `(.L_x_11457) ;  /* 0x0000000000b07947 */ /* 0x000fea0003800000 */
.L_x_11467:
[----:B------:R0:W-:Y:S01]  /*2850*/  STG.E.U16 desc[UR36][R2.64], RZ ;  /* 0x000000ff02007986 */ /* 0x0001e2000c101524 */
[----:B------:R-:W-:Y:S05]  /*2860*/  BRA `(.L_x_11457) ;  /* 0x0000000000a87947 */ /* 0x000fea0003800000 */
.L_x_11464:
        /* <DEDUP_REMOVED lines=10> */
.L_x_11471:
[----:B------:R1:W-:Y:S01]  /*2910*/  STG.E.U8 desc[UR36][R2.64], RZ ;  /* 0x000000ff02007986 */ /* 0x0003e2000c101124 */
[----:B------:R-:W-:Y:S05]  /*2920*/  BRA `(.L_x_11457) ;  /* 0x0000000000787947 */ /* 0x000fea0003800000 */
.L_x_11470:
[----:B------:R0:W-:Y:S01]  /*2930*/  STG.E.U8 desc[UR36][R2.64], RZ ;  /* 0x000000ff02007986 */ /* 0x0001e2000c101124 */
[----:B------:R-:W-:Y:S05]  /*2940*/  BRA `(.L_x_11457) ;  /* 0x0000000000707947 */ /* 0x000fea0003800000 */
.L_x_11469:
[----:B------:R-:W-:-:S13]  /*2950*/  ISETP.NE.AND P0, PT, R0, 0x1c, PT ;  /* 0x0000001c0000780c */ /* 0x000fda0003f05270 */
[----:B------:R-:W-:Y:S05]  /*2960*/  @!P0 BRA `(.L_x_11472) ;  /* 0x0000000000648947 */ /* 0x000fea0003800000 */
[----:B------:R-:W-:-:S13]  /*2970*/  ISETP.NE.AND P0, PT, R0, 0x1d, PT ;  /* 0x0000001d0000780c */ /* 0x000fda0003f05270 */
[----:B------:R-:W-:Y:S05]  /*2980*/  @!P0 BRA `(.L_x_11473) ;  /* 0x0000000000548947 */ /* 0x000fea0003800000 */
[----:B------:R-:W-:-:S13]  /*2990*/  ISETP.NE.AND P0, PT, R0, 0x2c, PT ;  /* 0x0000002c0000780c */ /* 0x000fda0003f05270 */
[----:B------:R-:W-:Y:S05]  /*29a0*/  @!P0 BRA `(.L_x_11474) ;  /* 0x0000000000448947 */ /* 0x000fea0003800000 */
.L_x_11456:
[----:B------:R-:W-:Y:S01]  /*29b0*/  MOV R2, 0x0 ;  /* 0x0000000000027802 */ /* 0x000fe20000000f00 */
[----:B------:R-:W3:Y:S01]  /*29c0*/  LDCU.64 UR6, c[0x4][0x118] ;  /* 0x01002300ff0677ac */ /* 0x000ee20008000a00 */
[----:B------:R-:W-:Y:S02]  /*29d0*/  HFMA2 R13, -RZ, RZ, 0, 0 ;  /* 0x00000000ff0d7431 */ /* 0x000fe400000001ff */
[----:B------:R-:W-:Y:S01]  /*29e0*/  IMAD.MOV.U32 R8, RZ, RZ, 0x65 ;  /* 0x00000065ff087424 */ /* 0x000fe200078e00ff */
[----:B------:R-:W0:Y:S01]  /*29f0*/  LDCU.64 UR8, c[0x4][0x120] ;  /* 0x01002400ff0877ac */ /* 0x000e220008000a00 */
[----:B------:R-:W1:Y:S01]  /*2a00*/  LDC.64 R2, c[0x4][R2] ;  /* 0x0100000002027b82 */ /* 0x000e620000000a00 */
[----:B------:R-:W-:Y:S01]  /*2a10*/  IMAD.MOV.U32 R12, RZ, RZ, 0x1 ;  /* 0x00000001ff0c7424 */ /* 0x000fe200078e00ff */
[----:B------:R-:W2:Y:S01]  /*2a20*/  LDCU.64 UR4, c[0x4][0x28] ;  /* 0x01000500ff0477ac */ /* 0x000ea20008000a00 */
[----:B---3--:R-:W-:Y:S02]  /*2a30*/  IMAD.U32 R4, RZ, RZ, UR6 ;  /* 0x00000006ff047e24 */ /* 0x008fe4000f8e00ff */
[----:B------:R-:W-:Y:S01]  /*2a40*/  IMAD.U32 R5, RZ, RZ, UR7 ;  /* 0x00000007ff057e24 */ /* 0x000fe2000f8e00ff */
[----:B0-----:R-:W-:Y:S01]  /*2a50*/  MOV R6, UR8 ;  /* 0x0000000800067c02 */ /* 0x001fe20008000f00 */
[----:B------:R-:W-:-:S02]  /*2a60*/  IMAD.U32 R7, RZ, RZ, UR9 ;  /* 0x00000009ff077e24 */ /* 0x000fc4000f8e00ff */
[----:B--2---:R-:W-:Y:S01]  /*2a70*/  IMAD.U32 R10, RZ, RZ, UR4 ;  /* 0x00000004ff0a7e24 */ /* 0x004fe2000f8e00ff */
[----:B------:R-:W-:-:S07]  /*2a80*/  MOV R11, UR5 ;  /* 0x00000005000b7c02 */ /* 0x000fce0008000f00 */
[----:B------:R-:W-:-:S07]  /*2a90*/  LEPC R20, `(.L_x_11475) ;  /* 0x000000001014794e */ /* 0x000fce0000000000 */
[----:B-1----:R-:W-:Y:S05]  /*2aa0*/  CALL.ABS.NOINC R2 ;  /* 0x0000000002007343 */ /* 0x002fea0003c00000 */
.L_x_11475:
[----:B------:R-:W-:Y:S05]  /*2ab0*/  BRA `(.L_x_11457) ;  /* 0x0000000000147947 */ /* 0x000fea0003800000 */
.L_x_11474:
[----:B------:R0:W-:Y:S01]  /*2ac0*/  STG.E.U8 desc[UR36][R2.64], RZ ;  /* 0x000000ff02007986 */ /* 0x0001e2000c101124 */
[----:B------:R-:W-:Y:S05]  /*2ad0*/  BRA `(.L_x_11457) ;  /* 0x00000000000c7947 */ /* 0x000fea0003800000 */
.L_x_11473:
[----:B------:R0:W-:Y:S01]  /*2ae0*/  STG.E.64 desc[UR36][R2.64], RZ ;  /* 0x000000ff02007986 */ /* 0x0001e2000c101b24 */
[----:B------:R-:W-:Y:S05]  /*2af0*/  BRA `(.L_x_11457) ;  /* 0x0000000000047947 */ /* 0x000fea0003800000 */
.L_x_11472:
[----:B------:R4:W-:Y:S02]  /*2b00*/  STG.E desc[UR36][R2.64], RZ ;  /* 0x000000ff02007986 */ /* 0x0009e4000c101924 */
.L_x_11457:
[----:B------:R-:W-:-:S07]  /*2b10*/  VIADD R17, R17, 0x80 ;  /* 0x0000008011117836 */ /* 0x000fce0000000000 */
.L_x_11414:
[----:B0-----:R-:W-:Y:S05]  /*2b20*/  BSYNC.RECONVERGENT B7 ;  /* 0x0000000000077941 */ /* 0x001fea0003800200 */
.L_x_11413:
[----:B------:R-:W0:Y:S01]  /*2b30*/  LDCU UR4, c[0x0][0x380] ;  /* 0x00007000ff0477ac */ /* 0x000e220008000800 */
[----:B------:R-:W-:Y:S01]  /*2b40*/  BSSY.RECONVERGENT B7, `(.L_x_11476) ;  /* 0x00002a4000077945 */ /* 0x000fe20003800200 */
[----:B0-----:R-:W-:-:S13]  /*2b50*/  ISETP.GE.AND P0, PT, R17, UR4, PT ;  /* 0x0000000411007c0c */ /* 0x001fda000bf06270 */
[----:B------:R-:W-:Y:S05]  /*2b60*/  @P0 BRA `(.L_x_11477) ;  /* 0x0000002800840947 */ /* 0x000fea0003800000 */
[----:B------:R-:W0:Y:S01]  /*2b70*/  LDCU UR4, c[0x0][0x388] ;  /* 0x00007100ff0477ac */ /* 0x000e220008000800 */
[----:B------:R-:W-:Y:S01]  /*2b80*/  IMAD.MOV.U32 R0, RZ, RZ, RZ ;  /* 0x000000ffff007224 */ /* 0x000fe200078e00ff */
[----:B------:R-:W-:Y:S01]  /*2b90*/  MOV R16, RZ ;  /* 0x000000ff00107202 */ /* 0x000fe20000000f00 */
[----:B0-----:R-:W-:-:S09]  /*2ba0*/  UISETP.NE.AND UP0, UPT, UR4, URZ, UPT ;  /* 0x000000ff0400728c */ /* 0x001fd2000bf05270 */
[----:B------:R-:W-:Y:S05]  /*2bb0*/  BRA.U !UP0, `(.L_x_11478) ;  /* 0x0000001108a87547 */ /* 0x000fea000b800000 */
[----:B------:R-:W1:Y:S01]  /*2bc0*/  LDCU.64 UR4, c[0x0][0x390] ;  /* 0x00007200ff0477ac */ /* 0x000e620008000a00 */
[----:B------:R-:W-:Y:S01]  /*2bd0*/  IMAD.MOV.U32 R16, RZ, RZ, RZ ;  /* 0x000000ffff107224 */ /* 0x000fe200078e00ff */
[----:B------:R-:W0:Y:S01]  /*2be0*/  LDCU UR6, c[0x0][0x38c] ;  /* 0x00007180ff0677ac */ /* 0x000e220008000800 */
[----:B------:R-:W5:Y:S01]  /*2bf0*/  LDCU.64 UR8, c[0x0][0x4b8] ;  /* 0x00009700ff0877ac */ /* 0x000f620008000a00 */
[----:B------:R-:W-:Y:S01]  /*2c00*/  UISETP.NE.AND UP0, UPT, UR40, URZ, UPT ;  /* 0x000000ff2800728c */ /* 0x000fe2000bf05270 */
[----:B-12-4-:R-:W-:-:S05]  /*2c10*/  IMAD.HI.U32 R2, R17, UR4, R16 ;  /* 0x0000000411027c27 */ /* 0x016fca000f8e0010 */
[----:B------:R-:W-:-:S05]  /*2c20*/  SHF.R.U32.HI R3, RZ, UR5, R2 ;  /* 0x00000005ff037c19 */ /* 0x000fca0008011602 */
[----:B------:R-:W-:-:S04]  /*2c30*/  IMAD.MOV R0, RZ, RZ, -R3 ;  /* 0x000000ffff007224 */ /* 0x000fc800078e0a03 */
[----:B0-----:R-:W-:-:S04]  /*2c40*/  IMAD R0, R0, UR6, R17 ;  /* 0x0000000600007c24 */ /* 0x001fc8000f8e0211 */
[C---:B-----5:R-:W-:Y:S02]  /*2c50*/  IMAD R16, R0.reuse, UR8, RZ ;  /* 0x0000000800107c24 */ /* 0x060fe4000f8e02ff */
[----:B------:R-:W-:Y:S01]  /*2c60*/  IMAD R0, R0, UR9, RZ ;  /* 0x0000000900007c24 */ /* 0x000fe2000f8e02ff */
[----:B------:R-:W-:Y:S06]  /*2c70*/  BRA.U !UP0, `(.L_x_11478) ;  /* 0x0000001108787547 */ /* 0x000fec000b800000 */
[----:B------:R-:W3:Y:S01]  /*2c80*/  LDCU.64 UR6, c[0x0][0x398] ;  /* 0x00007300ff0677ac */ /* 0x000ee20008000a00 */
[----:B------:R-:W-:Y:S01]  /*2c90*/  HFMA2 R2, -RZ, RZ, 0, 0 ;  /* 0x00000000ff027431 */ /* 0x000fe200000001ff */
[----:B------:R-:W0:Y:S01]  /*2ca0*/  LDCU UR4, c[0x0][0x3a0] ;  /* 0x00007400ff0477ac */ /* 0x000e220008000800 */
[----:B------:R-:W1:Y:S01]  /*2cb0*/  LDCU.64 UR8, c[0x0][0x4c0] ;  /* 0x00009800ff0877ac */ /* 0x000e620008000a00 */
[----:B------:R-:W-:Y:S02]  /*2cc0*/  UISETP.NE.AND UP0, UPT, UR38, 0x2, UPT ;  /* 0x000000022600788c */ /* 0x000fe4000bf05270 */
[----:B---3--:R-:W-:-:S05]  /*2cd0*/  IMAD.HI.U32 R4, R3, UR7, R2 ;  /* 0x0000000703047c27 */ /* 0x008fca000f8e0002 */
[----:B0-----:R-:W-:-:S05]  /*2ce0*/  SHF.R.U32.HI R5, RZ, UR4, R4 ;  /* 0x00000004ff057c19 */ /* 0x001fca0008011604 */
[----:B------:R-:W-:-:S04]  /*2cf0*/  IMAD.MOV R2, RZ, RZ, -R5 ;  /* 0x000000ffff027224 */ /* 0x000fc800078e0a05 */
[----:B------:R-:W-:-:S04]  /*2d00*/  IMAD R3, R2, UR6, R3 ;  /* 0x0000000602037c24 */ /* 0x000fc8000f8e0203 */
[C---:B-1----:R-:W-:Y:S02]  /*2d10*/  IMAD R16, R3.reuse, UR8, R16 ;  /* 0x0000000803107c24 */ /* 0x042fe4000f8e0210 */
[----:B------:R-:W-:Y:S01]  /*2d20*/  IMAD R0, R3, UR9, R0 ;  /* 0x0000000903007c24 */ /* 0x000fe2000f8e0200 */
[----:B------:R-:W-:Y:S06]  /*2d30*/  BRA.U !UP0, `(.L_x_11478) ;  /* 0x0000001108487547 */ /* 0x000fec000b800000 */
[----:B------:R-:W0:Y:S01]  /*2d40*/  LDCU.64 UR4, c[0x0][0x3a8] ;  /* 0x00007500ff0477ac */ /* 0x000e220008000a00 */
[----:B------:R-:W-:Y:S01]  /*2d50*/  IMAD.MOV.U32 R4, RZ, RZ, RZ ;  /* 0x000000ffff047224 */ /* 0x000fe200078e00ff */
[----:B------:R-:W1:Y:S01]  /*2d60*/  LDCU UR6, c[0x0][0x3a4] ;  /* 0x00007480ff0677ac */ /* 0x000e620008000800 */
[----:B------:R-:W2:Y:S01]  /*2d70*/  LDCU.64 UR8, c[0x0][0x4c8] ;  /* 0x00009900ff0877ac */ /* 0x000ea20008000a00 */
[----:B------:R-:W-:Y:S01]  /*2d80*/  UISETP.NE.AND UP0, UPT, UR38, 0x3, UPT ;  /* 0x000000032600788c */ /* 0x000fe2000bf05270 */
[----:B0-----:R-:W-:-:S05]  /*2d90*/  IMAD.HI.U32 R2, R5, UR4, R4 ;  /* 0x0000000405027c27 */ /* 0x001fca000f8e0004 */
[----:B------:R-:W-:-:S04]  /*2da0*/  SHF.R.U32.HI R3, RZ, UR5, R2 ;  /* 0x00000005ff037c19 */ /* 0x000fc80008011602 */
[----:B------:R-:W-:-:S05]  /*2db0*/  IADD3 R4, PT, PT, -R3, RZ, RZ ;  /* 0x000000ff03047210 */ /* 0x000fca0007ffe1ff */
[----:B-1----:R-:W-:-:S04]  /*2dc0*/  IMAD R5, R4, UR6, R5 ;  /* 0x0000000604057c24 */ /* 0x002fc8000f8e0205 */
[C---:B--2---:R-:W-:Y:S02]  /*2dd0*/  IMAD R16, R5.reuse, UR8, R16 ;  /* 0x0000000805107c24 */ /* 0x044fe4000f8e0210 */
        /* <DEDUP_REMOVED lines=8> */
[----:B-1----:R-:W-:-:S04]  /*2e60*/  SHF.R.U32.HI R5, RZ, UR4, R4 ;  /* 0x00000004ff057c19 */ /* 0x002fc80008011604 */
[----:B------:R-:W-:-:S05]  /*2e70*/  IADD3 R2, PT, PT, -R5, RZ, RZ ;  /* 0x000000ff05027210 */ /* 0x000fca0007ffe1ff */
[----:B------:R-:W-:-:S04]  /*2e80*/  IMAD R3, R2, UR6, R3 ;  /* 0x0000000602037c24 */ /* 0x000fc8000f8e0203 */
        /* <DEDUP_REMOVED lines=246> */
[----:B------:R-:W2:Y:S02]  /*3df0*/  LDCU.64 UR8, c[0x0][0x578] ;  /* 0x0000af00ff0877ac */ /* 0x000ea40008000a00 */
[----:B0-----:R-:W-:-:S05]  /*3e00*/  IMAD.HI.U32 R2, R5, UR4, R4 ;  /* 0x0000000405027c27 */ /* 0x001fca000f8e0004 */
[----:B------:R-:W-:-:S04]  /*3e10*/  SHF.R.U32.HI R2, RZ, UR5, R2 ;  /* 0x00000005ff027c19 */ /* 0x000fc80008011602 */
[----:B------:R-:W-:-:S05]  /*3e20*/  IADD3 R3, PT, PT, -R2, RZ, RZ ;  /* 0x000000ff02037210 */ /* 0x000fca0007ffe1ff */
[----:B-1----:R-:W-:-:S04]  /*3e30*/  IMAD R5, R3, UR6, R5 ;  /* 0x0000000603057c24 */ /* 0x002fc8000f8e0205 */
[C---:B--2---:R-:W-:Y:S02]  /*3e40*/  IMAD R16, R5.reuse, UR8, R16 ;  /* 0x0000000805107c24 */ /* 0x044fe4000f8e0210 */
[----:B------:R-:W-:-:S07]  /*3e50*/  IMAD R0, R5, UR9, R0 ;  /* 0x0000000905007c24 */ /* 0x000fce000f8e0200 */
.L_x_11478:
[----:B------:R-:W3:Y:S01]  /*3e60*/  LDCU.64 UR6, c[0x0][0x588] ;  /* 0x0000b100ff0677ac */ /* 0x000ee20008000a00 */
[----:B------:R-:W-:-:S04]  /*3e70*/  UPRMT UR4, UR41, 0x9910, URZ ;  /* 0x0000991029047896 */ /* 0x000fc800080000ff */
[----:B------:R-:W-:Y:S01]  /*3e80*/  UISETP.GT.AND UP0, UPT, UR4, 0x9, UPT ;  /* 0x000000090400788c */ /* 0x000fe2000bf04270 */
[----:B---3--:R-:W-:-:S05]  /*3e90*/  IADD3 R4, P0, PT, R0, UR6, RZ ;  /* 0x0000000600047c10 */ /* 0x008fca000ff1e0ff */
        /* <DEDUP_REMOVED lines=10> */
[----:B-12-4-:R-:W2:Y:S02]  /*3f40*/  LDG.E.S8 R2, desc[UR36][R4.64] ;  /* 0x0000002404027981 */ /* 0x016ea4000c1e1300 */
[----:B--2---:R-:W-:Y:S01]  /*3f50*/  SHF.R.S32.HI R3, RZ, 0x1f, R2 ;  /* 0x0000001fff037819 */ /* 0x004fe20000011402 */
[----:B------:R-:W-:Y:S06]  /*3f60*/  BRA `(.L_x_11484) ;  /* 0x0000000c004c7947 */ /* 0x000fec0003800000 */
.L_x_11482:
[----:B-12-4-:R0:W5:Y:S01]  /*3f70*/  LDG.E.U8 R2, desc[UR36][R4.64] ;  /* 0x0000002404027981 */ /* 0x016162000c1e1100 */
[----:B------:R-:W-:Y:S01]  /*3f80*/  MOV R3, RZ ;  /* 0x000000ff00037202 */ /* 0x000fe20000000f00 */
[----:B------:R-:W-:Y:S06]  /*3f90*/  BRA `(.L_x_11484) ;  /* 0x0000000c00407947 */ /* 0x000fec0003800000 */
.L_x_11481:
[----:B------:R-:W-:-:S09]  /*3fa0*/  UISETP.NE.AND UP0, UPT, UR4, 0x2, UPT ;  /* 0x000000020400788c */ /* 0x000fd2000bf05270 */
[----:B------:R-:W-:Y:S05]  /*3fb0*/  BRA.U !UP0, `(.L_x_11485) ;  /* 0x0000000108247547 */ /* 0x000fea000b800000 */
[----:B------:R-:W-:-:S09]  /*3fc0*/  UISETP.NE.AND UP0, UPT, UR4, 0x3, UPT ;  /* 0x000000030400788c */ /* 0x000fd2000bf05270 */
[----:B------:R-:W-:Y:S05]  /*3fd0*/  BRA.U !UP0, `(.L_x_11486) ;  /* 0x0000000108107547 */ /* 0x000fea000b800000 */
[----:B------:R-:W-:-:S09]  /*3fe0*/  UISETP.NE.AND UP0, UPT, UR4, 0x4, UPT ;  /* 0x000000040400788c */ /* 0x000fd2000bf05270 */
[----:B------:R-:W-:Y:S05]  /*3ff0*/  BRA.U UP0, `(.L_x_11483) ;  /* 0x0000000900d07547 */ /* 0x000fea000b800000 */
[----:B-12-4-:R0:W5:Y:S01]  /*4000*/  LDG.E.64 R2, desc[UR36][R4.64] ;  /* 0x0000002404027981 */ /* 0x016162000c1e1b00 */
[----:B------:R-:W-:Y:S05]  /*4010*/  BRA `(.L_x_11484) ;  /* 0x0000000c00207947 */ /* 0x000fea0003800000 */
.L_x_11486:
[----:B-12-4-:R-:W2:Y:S02]  /*4020*/  LDG.E R2, desc[UR36][R4.64] ;  /* 0x0000002404027981 */ /* 0x016ea4000c1e1900 */
[----:B--2---:R-:W-:Y:S01]  /*4030*/  SHF.R.S32.HI R3, RZ, 0x1f, R2 ;  /* 0x0000001fff037819 */ /* 0x004fe20000011402 */
[----:B------:R-:W-:Y:S06]  /*4040*/  BRA `(.L_x_11484) ;  /* 0x0000000c00147947 */ /* 0x000fec0003800000 */
.L_x_11485:
[----:B-12-4-:R-:W2:Y:S02]  /*4050*/  LDG.E.S16 R2, desc[UR36][R4.64] ;  /* 0x0000002404027981 */ /* 0x016ea4000c1e1700 */
[----:B--2---:R-:W-:Y:S01]  /*4060*/  SHF.R.S32.HI R3, RZ, 0x1f, R2 ;  /* 0x0000001fff037819 */ /* 0x004fe20000011402 */
[----:B------:R-:W-:Y:S06]  /*4070*/  BRA `(.L_x_11484) ;  /* 0x0000000c00087947 */ /* 0x000fec0003800000 */
.L_x_11480:
[----:B------:R-:W-:-:S09]  /*4080*/  UISETP.GT.AND UP0, UPT, UR4, 0x6, UPT ;  /* 0x000000060400788c */ /* 0x000fd2000bf04270 */
[----:B------:R-:W-:Y:S05]  /*4090*/  BRA.U UP0, `(.L_x_11487) ;  /* 0x00000001002c7547 */ /* 0x000fea000b800000 */
[----:B------:R-:W-:-:S09]  /*40a0*/  UISETP.NE.AND UP0, UPT, UR4, 0x5, UPT ;  /* 0x000000050400788c */ /* 0x000fd2000bf05270 */
[----:B------:R-:W-:Y:S05]  /*40b0*/  BRA.U !UP0, `(.L_x_11488) ;  /* 0x0000000108147547 */ /* 0x000fea000b800000 */
[----:B------:R-:W-:-:S09]  /*40c0*/  UISETP.NE.AND UP0, UPT, UR4, 0x6, UPT ;  /* 0x000000060400788c */ /* 0x000fd2000bf05270 */
[----:B------:R-:W-:Y:S05]  /*40d0*/  BRA.U UP0, `(.L_x_11483) ;  /* 0x0000000900987547 */ /* 0x000fea000b800000 */
[----:B-12-4-:R-:W2:Y:S02]  /*40e0*/  LDG.E R2, desc[UR36][R4.64] ;  /* 0x0000002404027981 */ /* 0x016ea4000c1e1900 */
[----:B--2---:R-:W0:Y:S01]  /*40f0*/  F2I.S64.TRUNC R2, R2 ;  /* 0x0000000200027311 */ /* 0x004e22000020d900 */
[----:B------:R-:W-:Y:S05]  /*4100*/  BRA `(.L_x_11484) ;  /* 0x0000000800e47947 */ /* 0x000fea0003800000 */
.L_x_11488:
[----:B------:R-:W1:Y:S02]  /*4110*/  LDG.E.U16 R4, desc[UR36][R4.64] ;  /* 0x0000002404047981 */ /* 0x000e64000c1e1500 */
[----:B-12-4-:R-:W-:-:S06]  /*4120*/  HADD2.F32 R2, -RZ, R4.H0_H0 ;  /* 0x20000004ff027230 */ /* 0x016fcc0000004100 */
[----:B------:R-:W0:Y:S01]  /*4130*/  F2I.S64.TRUNC R2, R2 ;  /* 0x0000000200027311 */ /* 0x000e22000020d900 */
[----:B------:R-:W-:Y:S05]  /*4140*/  BRA `(.L_x_11484) ;  /* 0x0000000800d47947 */ /* 0x000fea0003800000 */
.L_x_11487:
[----:B------:R-:W-:-:S09]  /*4150*/  UISETP.NE.AND UP0, UPT, UR4, 0x7, UPT ;  /* 0x000000070400788c */ /* 0x000fd2000bf05270 */
[----:B------:R-:W-:Y:S05]  /*4160*/  BRA.U !UP0, `(.L_x_11489) ;  /* 0x00000001082c7547 */ /* 0x000fea000b800000 */
[----:B------:R-:W-:-:S09]  /*4170*/  UISETP.NE.AND UP0, UPT, UR4, 0x8, UPT ;  /* 0x000000080400788c */ /* 0x000fd2000bf05270 */
[----:B------:R-:W-:Y:S05]  /*4180*/  BRA.U !UP0, `(.L_x_11490) ;  /* 0x0000000108147547 */ /* 0x000fea000b800000 */
[----:B------:R-:W-:-:S09]  /*4190*/  UISETP.NE.AND UP0, UPT, UR4, 0x9, UPT ;  /* 0x000000090400788c */ /* 0x000fd2000bf05270 */
[----:B------:R-:W-:Y:S05]  /*41a0*/  BRA.U UP0, `(.L_x_11483) ;  /* 0x0000000900647547 */ /* 0x000fea000b800000 */
[----:B-12-4-:R-:W2:Y:S02]  /*41b0*/  LDG.E R2, desc[UR36][R4.64] ;  /* 0x0000002404027981 */ /* 0x016ea4000c1e1900 */
[----:B--2---:R-:W0:Y:S01]  /*41c0*/  F2I.S64.TRUNC R2, R2 ;  /* 0x0000000200027311 */ /* 0x004e22000020d900 */
[----:B------:R-:W-:Y:S05]  /*41d0*/  BRA `(.L_x_11484) ;  /* 0x0000000800b07947 */ /* 0x000fea0003800000 */
.L_x_11490:
[----:B------:R-:W1:Y:S02]  /*41e0*/  LDG.E.U16 R4, desc[UR36][R4.64] ;  /* 0x0000002404047981 */ /* 0x000e64000c1e1500 */
[----:B-12-4-:R-:W-:-:S06]  /*41f0*/  HADD2.F32 R2, -RZ, R4.H0_H0 ;  /* 0x20000004ff027230 */ /* 0x016fcc0000004100 */
[----:B------:R-:W0:Y:S01]  /*4200*/  F2I.S64.TRUNC R2, R2 ;  /* 0x0000000200027311 */ /* 0x000e22000020d900 */
[----:B------:R-:W-:Y:S05]  /*4210*/  BRA `(.L_x_11484) ;  /* 0x0000000800a07947 */ /* 0x000fea0003800000 */
.L_x_11489:
[----:B-12-4-:R-:W2:Y:S02]  /*4220*/  LDG.E.64 R2, desc[UR36][R4.64] ;  /* 0x0000002404027981 */ /* 0x016ea4000c1e1b00 */
[----:B--2---:R-:W0:Y:S01]  /*4230*/  F2I.S64.F64.TRUNC R2, R2 ;  /* 0x0000000200027311 */ /* 0x004e22000030d900 */
[----:B------:R-:W-:Y:S05]  /*4240*/  BRA `(.L_x_11484) ;  /* 0x0000000800947947 */ /* 0x000fea0003800000 */
.L_x_11479:
        /* <DEDUP_REMOVED lines=9> */
[----:B-12-4-:R-:W-:Y:S01]  /*42e0*/  IMAD.MOV.U32 R3, RZ, RZ, RZ ;  /* 0x000000ffff037224 */ /* 0x016fe200078e00ff */
[----:B---3--:R-:W-:-:S04]  /*42f0*/  ISETP.NE.AND P0, PT, R4, RZ, PT ;  /* 0x000000ff0400720c */ /* 0x008fc80003f05270 */
[----:B------:R-:W-:Y:S01]  /*4300*/  SEL R2, RZ, 0x1, !P0 ;  /* 0x00000001ff027807 */ /* 0x000fe20004000000 */
[----:B------:R-:W-:Y:S08]  /*4310*/  BRA `(.L_x_11484) ;  /* 0x0000000800607947 */ /* 0x000ff00003800000 */
.L_x_11493:
[----:B-12-4-:R-:W2:Y:S02]  /*4320*/  LDG.E.64 R2, desc[UR36][R4.64] ;  /* 0x0000002404027981 */ /* 0x016ea4000c1e1b00 */
[----:B--2---:R-:W0:Y:S01]  /*4330*/  F2I.S64.F64.TRUNC R2, R2 ;  /* 0x0000000200027311 */ /* 0x004e22000030d900 */
[----:B------:R-:W-:Y:S05]  /*4340*/  BRA `(.L_x_11484) ;  /* 0x0000000800547947 */ /* 0x000fea0003800000 */
.L_x_11492:
        /* <DEDUP_REMOVED lines=9> */
[C---:B-12-4-:R-:W-:Y:S02]  /*43e0*/  LOP3.LUT R2, R0.reuse, 0x7f000000, RZ, 0xc0, !PT ;  /* 0x7f00000000027812 */ /* 0x056fe400078ec0ff */
        /* <DEDUP_REMOVED lines=13> */
[----:B------:R-:W-:-:S06]  /*44c0*/  LOP3.LUT R3, R3, 0x80000000, R0, 0xf8, !PT ;  /* 0x8000000003037812 */ /* 0x000fcc00078ef800 */
[----:B------:R-:W3:Y:S01]  /*44d0*/  F2I.S64.TRUNC R2, R3 ;  /* 0x0000000300027311 */ /* 0x000ee2000020d900 */
[----:B------:R-:W-:Y:S05]  /*44e0*/  BRA `(.L_x_11484) ;  /* 0x0000000400ec7947 */ /* 0x000fea0003800000 */
.L_x_11495:
[----:B-12-4-:R-:W2:Y:S02]  /*44f0*/  LDG.E.U8 R3, desc[UR36][R4.64] ;  /* 0x0000002404037981 */ /* 0x016ea4000c1e1100 */
        /* <DEDUP_REMOVED lines=9> */
[----:B------:R-:W-:-:S06]  /*4590*/  LOP3.LUT R3, R0, 0x80000000, R3, 0xf8, !PT ;  /* 0x8000000000037812 */ /* 0x000fcc00078ef803 */
[----:B------:R-:W2:Y:S01]  /*45a0*/  F2I.S64.TRUNC R2, R3 ;  /* 0x0000000300027311 */ /* 0x000ea2000020d900 */
[----:B------:R-:W-:Y:S05]  /*45b0*/  BRA `(.L_x_11484) ;  /* 0x0000000400b87947 */ /* 0x000fea0003800000 */
.L_x_11494:
[----:B-12-4-:R-:W2:Y:S02]  /*45c0*/  LDG.E.U16 R2, desc[UR36][R4.64] ;  /* 0x0000002404027981 */ /* 0x016ea4000c1e1500 */
[----:B--2---:R-:W-:-:S06]  /*45d0*/  IMAD.U32 R2, R2, 0x10000, RZ ;  /* 0x0001000002027824 */ /* 0x004fcc00078e00ff */
[----:B------:R-:W1:Y:S01]  /*45e0*/  F2I.S64.TRUNC R2, R2 ;  /* 0x0000000200027311 */ /* 0x000e62000020d900 */
[----:B------:R-:W-:Y:S05]  /*45f0*/  BRA `(.L_x_11484) ;  /* 0x0000000400a87947 */ /* 0x000fea0003800000 */
.L_x_11491:
        /* <DEDUP_REMOVED lines=8> */
[----:B-12-4-:R0:W5:Y:S01]  /*4680*/  LDG.E.U16 R2, desc[UR36][R4.64] ;  /* 0x0000002404027981 */ /* 0x016162000c1e1500 */
[----:B------:R-:W-:Y:S01]  /*4690*/  HFMA2 R3, -RZ, RZ, 0, 0 ;  /* 0x00000000ff037431 */ /* 0x000fe200000001ff */
[----:B------:R-:W-:Y:S06]  /*46a0*/  BRA `(.L_x_11484) ;  /* 0x00000004007c7947 */ /* 0x000fec0003800000 */
.L_x_11498:
[----:B------:R-:W3:Y:S01]  /*46b0*/  LDG.E.U8 R4, desc[UR36][R4.64] ;  /* 0x0000002404047981 */ /* 0x000ee2000c1e1100 */
[----:B------:R-:W-:Y:S01]  /*46c0*/  BSSY.RECONVERGENT B0, `(.L_x_11499) ;  /* 0x0000018000007945 */ /* 0x000fe20003800200 */
[----:B-12-4-:R-:W-:Y:S01]  /*46d0*/  IMAD.MOV.U32 R2, RZ, RZ, RZ ;  /* 0x000000ffff027224 */ /* 0x016fe200078e00ff */
        /* <DEDUP_REMOVED lines=18> */
.L_x_11502:
[----:B------:R-:W-:Y:S05]  /*4800*/  BSYNC.RECONVERGENT B1 ;  /* 0x0000000000017941 */ /* 0x000fea0003800200 */
.L_x_11501:
[----:B------:R-:W-:Y:S01]  /*4810*/  IMAD.SHL.U32 R0, R0, 0x100000, RZ ;  /* 0x0010000000007824 */ /* 0x000fe200078e00ff */
[----:B------:R-:W-:-:S04]  /*4820*/  LEA R2, R2, 0x3b800000, 0x17 ;  /* 0x3b80000002027811 */ /* 0x000fc800078eb8ff */
[----:B------:R-:W-:-:S07]  /*4830*/  LOP3.LUT R2, R2, R0, R7, 0xfe, !PT ;  /* 0x0000000002027212 */ /* 0x000fce00078efe07 */
.L_x_11500:
[----:B------:R-:W-:Y:S05]  /*4840*/  BSYNC.RECONVERGENT B0 ;  /* 0x0000000000007941 */ /* 0x000fea0003800200 */
.L_x_11499:
[----:B------:R-:W0:Y:S01]  /*4850*/  F2I.S64.TRUNC R2, R2 ;  /* 0x0000000200027311 */ /* 0x000e22000020d900 */
[----:B------:R-:W-:Y:S05]  /*4860*/  BRA `(.L_x_11484) ;  /* 0x00000004000c7947 */ /* 0x000fea0003800000 */
.L_x_11497:
[----:B------:R-:W3:Y:S01]  /*4870*/  LDG.E.U8 R4, desc[UR36][R4.64] ;  /* 0x0000002404047981 */ /* 0x000ee2000c1e1100 */
[----:B------:R-:W-:Y:S01]  /*4880*/  BSSY.RECONVERGENT B0, `(.L_x_11503) ;  /* 0x0000018000007945 */ /* 0x000fe20003800200 */
[----:B-12-4-:R-:W-:Y:S01]  /*4890*/  HFMA2 R2, -RZ, RZ, 0, 0 ;  /* 0x00000000ff027431 */ /* 0x016fe200000001ff */
        /* <DEDUP_REMOVED lines=18> */
.L_x_11506:
[----:B------:R-:W-:Y:S05]  /*49c0*/  BSYNC.RECONVERGENT B1 ;  /* 0x0000000000017941 */ /* 0x000fea0003800200 */
.L_x_11505:
[----:B------:R-:W-:Y:S02]  /*49d0*/  SHF.L.U32 R0, R0, 0x15, RZ ;  /* 0x0000001500007819 */ /* 0x000fe400000006ff */
[----:B------:R-:W-:-:S04]  /*49e0*/  LEA R2, R2, 0x37800000, 0x17 ;  /* 0x3780000002027811 */ /* 0x000fc800078eb8ff */
[----:B------:R-:W-:-:S07]  /*49f0*/  LOP3.LUT R2, R2, R0, R7, 0xfe, !PT ;  /* 0x0000000002027212 */ /* 0x000fce00078efe07 */
.L_x_11504:
[----:B------:R-:W-:Y:S05]  /*4a00*/  BSYNC.RECONVERGENT B0 ;  /* 0x0000000000007941 */ /* 0x000fea0003800200 */
.L_x_11503:
[----:B------:R-:W0:Y:S01]  /*4a10*/  F2I.S64.TRUNC R2, R2 ;  /* 0x0000000200027311 */ /* 0x000e22000020d900 */
[----:B------:R-:W-:Y:S05]  /*4a20*/  BRA `(.L_x_11484) ;  /* 0x00000000009c7947 */ /* 0x000fea0003800000 */
.L_x_11496:
        /* <DEDUP_REMOVED lines=8> */
[----:B-12-4-:R-:W-:Y:S01]  /*4ab0*/  IMAD.MOV.U32 R2, RZ, RZ, 0x400000 ;  /* 0x00400000ff027424 */ /* 0x016fe200078e00ff */
[----:B---3--:R-:W-:-:S13]  /*4ac0*/  ISETP.NE.AND P0, PT, R4, RZ, PT ;  /* 0x000000ff0400720c */ /* 0x008fda0003f05270 */
[----:B------:R-:W-:Y:S05]  /*4ad0*/  @!P0 BRA `(.L_x_11510) ;  /* 0x00000000000c8947 */ /* 0x000fea0003800000 */
[----:B------:R-:W-:-:S13]  /*4ae0*/  ISETP.NE.AND P0, PT, R4, 0xff, PT ;  /* 0x000000ff0400780c */ /* 0x000fda0003f05270 */
[----:B------:R-:W-:Y:S01]  /*4af0*/  @!P0 MOV R2, 0x7f800001 ;  /* 0x7f80000100028802 */ /* 0x000fe20000000f00 */
[----:B------:R-:W-:-:S07]  /*4b00*/  @P0 IMAD.SHL.U32 R2, R4, 0x800000, RZ ;  /* 0x0080000004020824 */ /* 0x000fce00078e00ff */
.L_x_11510:
[----:B------:R-:W-:Y:S05]  /*4b10*/  BSYNC.RECONVERGENT B0 ;  /* 0x0000000000007941 */ /* 0x000fea0003800200 */
.L_x_11509:
[----:B------:R-:W4:Y:S01]  /*4b20*/  F2I.S64.TRUNC R2, R2 ;  /* 0x0000000200027311 */ /* 0x000f22000020d900 */
[----:B------:R-:W-:Y:S05]  /*4b30*/  BRA `(.L_x_11484) ;  /* 0x0000000000587947 */ /* 0x000fea0003800000 */
.L_x_11483:
[----:B-12-4-:R-:W-:Y:S01]  /*4b40*/  MOV R2, 0x0 ;  /* 0x0000000000027802 */ /* 0x016fe20000000f00 */
[----:B------:R-:W0:Y:S01]  /*4b50*/  LDCU.64 UR4, c[0x4][0x118] ;  /* 0x01002300ff0477ac */ /* 0x000e220008000a00 */
[----:B------:R-:W-:Y:S02]  /*4b60*/  HFMA2 R8, -RZ, RZ, 0, 4.64916229248046875e-06 ;  /* 0x0000004eff087431 */ /* 0x000fe400000001ff */
        /* <DEDUP_REMOVED lines=13> */
.L_x_11511:
[----:B------:R-:W-:Y:S01]  /*4c40*/  CS2R R2, SRZ ;  /* 0x0000000000027805 */ /* 0x000fe2000001ff00 */
[----:B------:R-:W-:Y:S06]  /*4c50*/  BRA `(.L_x_11484) ;  /* 0x0000000000107947 */ /* 0x000fec0003800000 */
.L_x_11508:
[----:B-12-4-:R0:W5:Y:S01]  /*4c60*/  LDG.E.64 R2, desc[UR36][R4.64] ;  /* 0x0000002404027981 */ /* 0x016162000c1e1b00 */
[----:B------:R-:W-:Y:S05]  /*4c70*/  BRA `(.L_x_11484) ;  /* 0x0000000000087947 */ /* 0x000fea0003800000 */
.L_x_11507:
[----:B-12-4-:R0:W5:Y:S01]  /*4c80*/  LDG.E R2, desc[UR36][R4.64] ;  /* 0x0000002404027981 */ /* 0x016162000c1e1900 */
[----:B------:R-:W-:-:S07]  /*4c90*/  IMAD.MOV.U32 R3, RZ, RZ, RZ ;  /* 0x000000ffff037224 */ /* 0x000fce00078e00ff */
.L_x_11484:
[----:B------:R-:W0:Y:S01]  /*4ca0*/  LDCU.128 UR4, c[0x0][0x590] ;  /* 0x0000b200ff0477ac */ /* 0x000e220008000c00 */
[----:B------:R-:W-:Y:S01]  /*4cb0*/  BSSY.RECONVERGENT B6, `(.L_x_11512) ;  /* 0x0000016000067945 */ /* 0x000fe20003800200 */
[C---:B012345:R-:W-:Y:S02]  /*4cc0*/  ISETP.GE.U32.AND P1, PT, R2.reuse, UR6, PT ;  /* 0x0000000602007c0c */ /* 0x07ffe4000bf26070 */
[----:B------:R-:W-:Y:S02]  /*4cd0*/  ISETP.GE.U32.AND P0, PT, R2, UR4, PT ;  /* 0x0000000402007c0c */ /* 0x000fe4000bf06070 */
[C---:B------:R-:W-:Y:S02]  /*4ce0*/  ISETP.GE.AND.EX P1, PT, R3.reuse, UR7, PT, P1 ;  /* 0x0000000703007c0c */ /* 0x040fe4000bf26310 */
[----:B------:R-:W-:-:S13]  /*4cf0*/  ISETP.GE.AND.EX P0, PT, R3, UR5, PT, P0 ;  /* 0x0000000503007c0c */ /* 0x000fda000bf06300 */
        /* <DEDUP_REMOVED lines=17> */
.L_x_11513:
[----:B------:R-:W-:Y:S05]  /*4e10*/  BSYNC.RECONVERGENT B6 ;  /* 0x0000000000067941 */ /* 0x000fea0003800200 */
.L_x_11512:
        /* <DEDUP_REMOVED lines=16> */
.L_x_11517:
[----:B------:R3:W-:Y:S01]  /*4f20*/  STG.E.U8 desc[UR36][R2.64], RZ ;  /* 0x000000ff02007986 */ /* 0x0007e2000c101124 */
[----:B------:R-:W-:Y:S05]  /*4f30*/  BRA `(.L_x_11519) ;  /* 0x00000004008c7947 */ /* 0x000fea0003800000 */
.L_x_11516:
        /* <DEDUP_REMOVED lines=8> */
.L_x_11521:
[----:B------:R2:W-:Y:S01]  /*4fc0*/  STG.E desc[UR36][R2.64], RZ ;  /* 0x000000ff02007986 */ /* 0x0005e2000c101924 */
[----:B------:R-:W-:Y:S05]  /*4fd0*/  BRA `(.L_x_11519) ;  /* 0x0000000400647947 */ /* 0x000fea0003800000 */
.L_x_11520:
[----:B------:R0:W-:Y:S01]  /*4fe0*/  STG.E.U16 desc[UR36][R2.64], RZ ;  /* 0x000000ff02007986 */ /* 0x0001e2000c101524 */
[----:B------:R-:W-:Y:S05]  /*4ff0*/  BRA `(.L_x_11519) ;  /* 0x00000004005c7947 */ /* 0x000fea0003800000 */
.L_x_11515:
        /* <DEDUP_REMOVED lines=8> */
.L_x_11523:
[----:B------:R0:W-:Y:S01]  /*5080*/  STG.E.U16 desc[UR36][R2.64], RZ ;  /* 0x000000ff02007986 */ /* 0x0001e2000c101524 */
[----:B------:R-:W-:Y:S05]  /*5090*/  BRA `(.L_x_11519) ;  /* 0x0000000400347947 */ /* 0x000fea0003800000 */
.L_x_11522:
        /* <DEDUP_REMOVED lines=8> */
.L_x_11525:
[----:B------:R0:W-:Y:S01]  /*5120*/  STG.E desc[UR36][R2.64], RZ ;  /* 0x000000ff02007986 */ /* 0x0001e2000c101924 */
[----:B------:R-:W-:Y:S05]  /*5130*/  BRA `(.L_x_11519) ;  /* 0x00000004000c7947 */ /* 0x000fea0003800000 */
.L_x_11524:
[----:B------:R0:W-:Y:S01]  /*5140*/  STG.E.64 desc[UR36][R2.64], RZ ;  /* 0x000000ff02007986 */ /* 0x0001e2000c101b24 */
[----:B------:R-:W-:Y:S05]  /*5150*/  BRA `(.L_x_11519) ;  /* 0x0000000400047947 */ /* 0x000fea0003800000 */
.L_x_11514:
        /* <DEDUP_REMOVED lines=10> */
.L_x_11528:
[----:B------:R0:W-:Y:S01]  /*5200*/  STG.E.128 desc[UR36][R2.64], RZ ;  /* 0x000000ff02007986 */ /* 0x0001e2000c101d24 */
[----:B------:R-:W-:Y:S05]  /*5210*/  BRA `(.L_x_11519) ;  /* 0x0000000000d47947 */ /* 0x000fea0003800000 */
.L_x_11527:
        /* <DEDUP_REMOVED lines=8> */
.L_x_11530:
[----:B------:R0:W-:Y:S01]  /*52a0*/  STG.E.U8 desc[UR36][R2.64], RZ ;  /* 0x000000ff02007986 */ /* 0x0001e2000c101124 */
[----:B------:R-:W-:Y:S05]  /*52b0*/  BRA `(.L_x_11519) ;  /* 0x0000000000ac7947 */ /* 0x000fea0003800000 */
.L_x_11529:
[----:B------:R0:W-:Y:S01]  /*52c0*/  STG.E.U16 desc[UR36][R2.64], RZ ;  /* 0x000000ff02007986 */ /* 0x0001e2000c101524 */
[----:B------:R-:W-:Y:S05]  /*52d0*/  BRA `(.L_x_11519) ;  /* 0x0000000000a47947 */ /* 0x000fea0003800000 */
.L_x_11526:
        /* <DEDUP_REMOVED lines=10> */
.L_x_11533:
[----:B------:R0:W-:Y:S01]  /*5380*/  STG.E.U8 desc[UR36][R2.64], RZ ;  /* 0x000000ff02007986 */ /* 0x0001e2000c101124 */
[----:B------:R-:W-:Y:S05]  /*5390*/  BRA `(.L_x_11519) ;  /* 0x0000000000747947 */ /* 0x000fea0003800000 */
.L_x_11532:
[----:B------:R0:W-:Y:S01]  /*53a0*/  STG.E.U8 desc[UR36][R2.64], RZ ;  /* 0x000000ff02007986 */ /* 0x0001e2000c101124 */
[----:B------:R-:W-:Y:S05]  /*53b0*/  BRA `(.L_x_11519) ;  /* 0x00000000006c7947 */ /* 0x000fea0003800000 */
.L_x_11531:
[----:B------:R-:W-:-:S13]  /*53c0*/  ISETP.NE.AND P0, PT, R0, 0x1c, PT ;  /* 0x0000001c0000780c */ /* 0x000fda0003f05270 */
[----:B------:R-:W-:Y:S05]  /*53d0*/  @!P0 BRA `(.L_x_11534) ;  /* 0x0000000000608947 */ /* 0x000fea0003800000 */
[----:B------:R-:W-:-:S13]  /*53e0*/  ISETP.NE.AND P0, PT, R0, 0x1d, PT ;  /* 0x0000001d0000780c */ /* 0x000fda0003f05270 */
[----:B------:R-:W-:Y:S05]  /*53f0*/  @!P0 BRA `(.L_x_11535) ;  /* 0x0000000000508947 */ /* 0x000fea0003800000 */
[----:B------:R-:W-:-:S13]  /*5400*/  ISETP.NE.AND P0, PT, R0, 0x2c, PT ;  /* 0x0000002c0000780c */ /* 0x000fda0003f05270 */
[----:B------:R0:W-:Y:S01]  /*5410*/  @!P0 STG.E.U8 desc[UR36][R2.64], RZ ;  /* 0x000000ff02008986 */ /* 0x0001e2000c101124 */
[----:B------:R-:W-:Y:S05]  /*5420*/  @!P0 BRA `(.L_x_11519) ;  /* 0x0000000000508947 */ /* 0x000fea0003800000 */
.L_x_11518:
[----:B0-----:R-:W-:Y:S01]  /*5430*/  MOV R2, 0x0 ;  /* 0x0000000000027802 */ /* 0x001fe20000000f00 */
[----:B------:R-:W0:Y:S01]  /*5440*/  LDCU.64 UR4, c[0x4][0x118] ;  /* 0x01002300ff0477ac */ /* 0x000e220008000a00 */
[----:B------:R-:W-:Y:S02]  /*5450*/  HFMA2 R8, -RZ, RZ, 0, 6.020069122314453125e-06 ;  /* 0x00000065ff087431 */ /* 0x000fe400000001ff */
        /* <DEDUP_REMOVED lines=13> */
.L_x_11536:
[----:B------:R-:W-:Y:S05]  /*5530*/  BRA `(.L_x_11519) ;  /* 0x00000000000c7947 */ /* 0x000fea0003800000 */
.L_x_11535:
[----:B------:R0:W-:Y:S01]  /*5540*/  STG.E.64 desc[UR36][R2.64], RZ ;  /* 0x000000ff02007986 */ /* 0x0001e2000c101b24 */
[----:B------:R-:W-:Y:S05]  /*5550*/  BRA `(.L_x_11519) ;  /* 0x0000000000047947 */ /* 0x000fea0003800000 */
.L_x_11534:
[----:B------:R0:W-:Y:S02]  /*5560*/  STG.E desc[UR36][R2.64], RZ ;  /* 0x000000ff02007986 */ /* 0x0001e4000c101924 */
.L_x_11519:
[----:B------:R-:W-:-:S07]  /*5570*/  VIADD R17, R17, 0x80 ;  /* 0x0000008011117836 */ /* 0x000fce0000000000 */
.L_x_11477:
[----:B------:R-:W-:Y:S05]  /*5580*/  BSYNC.RECONVERGENT B7 ;  /* 0x0000000000077941 */ /* 0x000fea0003800200 */
.L_x_11476:
[----:B------:R-:W5:Y:S01]  /*5590*/  LDCU UR4, c[0x0][0x380] ;  /* 0x00007000ff0477ac */ /* 0x000f620008000800 */
[----:B------:R-:W-:Y:S01]  /*55a0*/  BSSY.RECONVERGENT B7, `(.L_x_11537) ;  /* 0x00002a4000077945 */ /* 0x000fe20003800200 */
[----:B-----5:R-:W-:-:S13]  /*55b0*/  ISETP.GE.AND P0, PT, R17, UR4, PT ;  /* 0x0000000411007c0c */ /* 0x020fda000bf06270 */
[----:B------:R-:W-:Y:S05]  /*55c0*/  @P0 BRA `(.L_x_11538) ;  /* 0x0000002800840947 */ /* 0x000fea0003800000 */
[----:B------:R-:W5:Y:S01]  /*55d0*/  LDCU UR4, c[0x0][0x388] ;  /* 0x00007100ff0477ac */ /* 0x000f620008000800 */
[----:B------:R-:W-:Y:S02]  /*55e0*/  HFMA2 R0, -RZ, RZ, 0, 0 ;  /* 0x00000000ff007431 */ /* 0x000fe400000001ff */
[----:B------:R-:W-:Y:S01]  /*55f0*/  IMAD.MOV.U32 R16, RZ, RZ, RZ ;  /* 0x000000ffff107224 */ /* 0x000fe200078e00ff */
[----:B-----5:R-:W-:-:S09]  /*5600*/  UISETP.NE.AND UP0, UPT, UR4, URZ, UPT ;  /* 0x000000ff0400728c */ /* 0x020fd2000bf05270 */
[----:B------:R-:W-:Y:S05]  /*5610*/  BRA.U !UP0, `(.L_x_11539) ;  /* 0x0000001108a87547 */ /* 0x000fea000b800000 */
[----:B------:R-:W0:Y:S01]  /*5620*/  LDCU.64 UR4, c[0x0][0x390] ;  /* 0x00007200ff0477ac */ /* 0x000e220008000a00 */
[----:B------:R-:W-:Y:S01]  /*5630*/  MOV R16, RZ ;  /* 0x000000ff00107202 */ /* 0x000fe20000000f00 */
[----:B------:R-:W5:Y:S01]  /*5640*/  LDCU UR6, c[0x0][0x38c] ;  /* 0x00007180ff0677ac */ /* 0x000f620008000800 */
[----:B------:R-:W5:Y:S01]  /*5650*/  LDCU.64 UR8, c[0x0][0x4b8] ;  /* 0x00009700ff0877ac */ /* 0x000f620008000a00 */
[----:B------:R-:W-:Y:S02]  /*5660*/  UISETP.NE.AND UP0, UPT, UR40, URZ, UPT ;  /* 0x000000ff2800728c */ /* 0x000fe4000bf05270 */
[----:B01234-:R-:W-:-:S05]  /*5670*/  IMAD.HI.U32 R2, R17, UR4, R16 ;  /* 0x0000000411027c27 */ /* 0x01ffca000f8e0010 */
[----:B------:R-:W-:-:S05]  /*5680*/  SHF.R.U32.HI R3, RZ, UR5, R2 ;  /* 0x00000005ff037c19 */ /* 0x000fca0008011602 */
[----:B------:R-:W-:-:S04]  /*5690*/  IMAD.MOV R0, RZ, RZ, -R3 ;  /* 0x000000ffff007224 */ /* 0x000fc800078e0a03 */
[----:B-----5:R-:W-:-:S04]  /*56a0*/  IMAD R0, R0, UR6, R17 ;  /* 0x0000000600007c24 */ /* 0x020fc8000f8e0211 */
[C---:B------:R-:W-:Y:S02]  /*56b0*/  IMAD R16, R0.reuse, UR8, RZ ;  /* 0x0000000800107c24 */ /* 0x040fe4000f8e02ff */
[----:B------:R-:W-:Y:S01]  /*56c0*/  IMAD R0, R0, UR9, RZ ;  /* 0x0000000900007c24 */ /* 0x000fe2000f8e02ff */
[----:B------:R-:W-:Y:S06]  /*56d0*/  BRA.U !UP0, `(.L_x_11539) ;  /* 0x0000001108787547 */ /* 0x000fec000b800000 */
[----:B------:R-:W0:Y:S01]  /*56e0*/  LDCU.64 UR6, c[0x0][0x398] ;  /* 0x00007300ff0677ac */ /* 0x000e220008000a00 */
[----:B------:R-:W-:Y:S01]  /*56f0*/  MOV R2, RZ ;  /* 0x000000ff00027202 */ /* 0x000fe20000000f00 */
[----:B------:R-:W1:Y:S01]  /*5700*/  LDCU UR4, c[0x0][0x3a0] ;  /* 0x00007400ff0477ac */ /* 0x000e620008000800 */
[----:B------:R-:W2:Y:S01]  /*5710*/  LDCU.64 UR8, c[0x0][0x4c0] ;  /* 0x00009800ff0877ac */ /* 0x000ea20008000a00 */
[----:B------:R-:W-:Y:S02]  /*5720*/  UISETP.NE.AND UP0, UPT, UR38, 0x2, UPT ;  /* 0x000000022600788c */ /* 0x000fe4000bf05270 */
[----:B0-----:R-:W-:-:S05]  /*5730*/  IMAD.HI.U32 R4, R3, UR7, R2 ;  /* 0x0000000703047c27 */ /* 0x001fca000f8e0002 */
[----:B-1----:R-:W-:-:S05]  /*5740*/  SHF.R.U32.HI R5, RZ, UR4, R4 ;  /* 0x00000004ff057c19 */ /* 0x002fca0008011604 */
[----:B------:R-:W-:-:S04]  /*5750*/  IMAD.MOV R2, RZ, RZ, -R5 ;  /* 0x000000ffff027224 */ /* 0x000fc800078e0a05 */
[----:B------:R-:W-:-:S04]  /*5760*/  IMAD R3, R2, UR6, R3 ;  /* 0x0000000602037c24 */ /* 0x000fc8000f8e0203 */
[C---:B--2---:R-:W-:Y:S02]  /*5770*/  IMAD R16, R3.reuse, UR8, R16 ;  /* 0x0000000803107c24 */ /* 0x044fe4000f8e0210 */
[----:B------:R-:W-:Y:S01]  /*5780*/  IMAD R0, R3, UR9, R0 ;  /* 0x0000000903007c24 */ /* 0x000fe2000f8e0200 */
[----:B------:R-:W-:Y:S06]  /*5790*/  BRA.U !UP0, `(.L_x_11539) ;  /* 0x0000001108487547 */ /* 0x000fec000b800000 */
[----:B------:R-:W0:Y:S01]  /*57a0*/  LDCU.64 UR4, c[0x0][0x3a8] ;  /* 0x00007500ff0477ac */ /* 0x000e220008000a00 */
[----:B------:R-:W-:Y:S01]  /*57b0*/  HFMA2 R4, -RZ, RZ, 0, 0 ;  /* 0x00000000ff047431 */ /* 0x000fe200000001ff */
[----:B------:R-:W1:Y:S01]  /*57c0*/  LDCU UR6, c[0x0][0x3a4] ;  /* 0x00007480ff0677ac */ /* 0x000e620008000800 */
[----:B------:R-:W2:Y:S01]  /*57d0*/  LDCU.64 UR8, c[0x0][0x4c8] ;  /* 0x00009900ff0877ac */ /* 0x000ea20008000a00 */
[----:B------:R-:W-:Y:S02]  /*57e0*/  UISETP.NE.AND UP0, UPT, UR38, 0x3, UPT ;  /* 0x000000032600788c */ /* 0x000fe4000bf05270 */
[----:B0-----:R-:W-:-:S05]  /*57f0*/  IMAD.HI.U32 R2, R5, UR4, R4 ;  /* 0x0000000405027c27 */ /* 0x001fca000f8e0004 */
[----:B------:R-:W-:-:S05]  /*5800*/  SHF.R.U32.HI R3, RZ, UR5, R2 ;  /* 0x00000005ff037c19 */ /* 0x000fca0008011602 */
[----:B------:R-:W-:-:S04]  /*5810*/  IMAD.MOV R4, RZ, RZ, -R3 ;  /* 0x000000ffff047224 */ /* 0x000fc800078e0a03 */
[----:B-1----:R-:W-:-:S04]  /*5820*/  IMAD R5, R4, UR6, R5 ;  /* 0x0000000604057c24 */ /* 0x002fc8000f8e0205 */
[C---:B--2---:R-:W-:Y:S02]  /*5830*/  IMAD R16, R5.reuse, UR8, R16 ;  /* 0x0000000805107c24 */ /* 0x044fe4000f8e0210 */
[----:B------:R-:W-:Y:S01]  /*5840*/  IMAD R0, R5, UR9, R0 ;  /* 0x0000000905007c24 */ /* 0x000fe2000f8e0200 */
        /* <DEDUP_REMOVED lines=256> */
[----:B------:R-:W2:Y:S03]  /*6850*/  LDCU.64 UR8, c[0x0][0x578] ;  /* 0x0000af00ff0877ac */ /* 0x000ea60008000a00 */
[----:B0-----:R-:W-:-:S05]  /*6860*/  IMAD.HI.U32 R2, R5, UR4, R4 ;  /* 0x0000000405027c27 */ /* 0x001fca000f8e0004 */
[----:B------:R-:W-:-:S05]  /*6870*/  SHF.R.U32.HI R2, RZ, UR5, R2 ;  /* 0x00000005ff027c19 */ /* 0x000fca0008011602 */
[----:B------:R-:W-:-:S04]  /*6880*/  IMAD.MOV R3, RZ, RZ, -R2 ;  /* 0x000000ffff037224 */ /* 0x000fc800078e0a02 */
[----:B-1----:R-:W-:-:S04]  /*6890*/  IMAD R5, R3, UR6, R5 ;  /* 0x0000000603057c24 */ /* 0x002fc8000f8e0205 */
[C---:B--2---:R-:W-:Y:S02]  /*68a0*/  IMAD R16, R5.reuse, UR8, R16 ;  /* 0x0000000805107c24 */ /* 0x044fe4000f8e0210 */
[----:B------:R-:W-:-:S07]  /*68b0*/  IMAD R0, R5, UR9, R0 ;  /* 0x0000000905007c24 */ /* 0x000fce000f8e0200 */
.L_x_11539:
[----:B------:R-:W3:Y:S01]  /*68c0*/  LDCU.64 UR6, c[0x0][0x588] ;  /* 0x0000b100ff0677ac */ /* 0x000ee20008000a00 */
[----:B------:R-:W-:-:S04]  /*68d0*/  UPRMT UR4, UR41, 0x9910, URZ ;  /* 0x0000991029047896 */ /* 0x000fc800080000ff */
[----:B------:R-:W-:Y:S01]  /*68e0*/  UISETP.GT.AND UP0, UPT, UR4, 0x9, UPT ;  /* 0x000000090400788c */ /* 0x000fe2000bf04270 */
[----:B---3--:R-:W-:-:S04]  /*68f0*/  IADD3 R4, P0, PT, R0, UR6, RZ ;  /* 0x0000000600047c10 */ /* 0x008fc8000ff1e0ff */
        /* <DEDUP_REMOVED lines=10> */
[----:B012-4-:R-:W2:Y:S02]  /*69a0*/  LDG.E.S8 R2, desc[UR36][R4.64] ;  /* 0x0000002404027981 */ /* 0x017ea4000c1e1300 */
[----:B--2---:R-:W-:Y:S01]  /*69b0*/  SHF.R.S32.HI R3, RZ, 0x1f, R2 ;  /* 0x0000001fff037819 */ /* 0x004fe20000011402 */
[----:B------:R-:W-:Y:S06]  /*69c0*/  BRA `(.L_x_11545) ;  /* 0x0000000c004c7947 */ /* 0x000fec0003800000 */
.L_x_11543:
[----:B012-4-:R0:W5:Y:S01]  /*69d0*/  LDG.E.U8 R2, desc[UR36][R4.64] ;  /* 0x0000002404027981 */ /* 0x017162000c1e1100 */
[----:B------:R-:W-:Y:S01]  /*69e0*/  IMAD.MOV.U32 R3, RZ, RZ, RZ ;  /* 0x000000ffff037224 */ /* 0x000fe200078e00ff */
[----:B------:R-:W-:Y:S06]  /*69f0*/  BRA `(.L_x_11545) ;  /* 0x0000000c00407947 */ /* 0x000fec0003800000 */
.L_x_11542:
[----:B------:R-:W-:-:S09]  /*6a00*/  UISETP.NE.AND UP0, UPT, UR4, 0x2, UPT ;  /* 0x000000020400788c */ /* 0x000fd2000bf05270 */
[----:B------:R-:W-:Y:S05]  /*6a10*/  BRA.U !UP0, `(.L_x_11546) ;  /* 0x0000000108247547 */ /* 0x000fea000b800000 */
[----:B------:R-:W-:-:S09]  /*6a20*/  UISETP.NE.AND UP0, UPT, UR4, 0x3, UPT ;  /* 0x000000030400788c */ /* 0x000fd2000bf05270 */
[----:B------:R-:W-:Y:S05]  /*6a30*/  BRA.U !UP0, `(.L_x_11547) ;  /* 0x0000000108107547 */ /* 0x000fea000b800000 */
[----:B------:R-:W-:-:S09]  /*6a40*/  UISETP.NE.AND UP0, UPT, UR4, 0x4, UPT ;  /* 0x000000040400788c */ /* 0x000fd2000bf05270 */
[----:B------:R-:W-:Y:S05]  /*6a50*/  BRA.U UP0, `(.L_x_11544) ;  /* 0x0000000900d07547 */ /* 0x000fea000b800000 */
[----:B012-4-:R0:W5:Y:S01]  /*6a60*/  LDG.E.64 R2, desc[UR36][R4.64] ;  /* 0x0000002404027981 */ /* 0x017162000c1e1b00 */
[----:B------:R-:W-:Y:S05]  /*6a70*/  BRA `(.L_x_11545) ;  /* 0x0000000c00207947 */ /* 0x000fea0003800000 */
.L_x_11547:
[----:B012-4-:R-:W2:Y:S02]  /*6a80*/  LDG.E R2, desc[UR36][R4.64] ;  /* 0x0000002404027981 */ /* 0x017ea4000c1e1900 */
[----:B--2---:R-:W-:Y:S01]  /*6a90*/  SHF.R.S32.HI R3, RZ, 0x1f, R2 ;  /* 0x0000001fff037819 */ /* 0x004fe20000011402 */
[----:B------:R-:W-:Y:S06]  /*6aa0*/  BRA `(.L_x_11545) ;  /* 0x0000000c00147947 */ /* 0x000fec0003800000 */
.L_x_11546:
[----:B012-4-:R-:W2:Y:S02]  /*6ab0*/  LDG.E.S16 R2, desc[UR36][R4.64] ;  /* 0x0000002404027981 */ /* 0x017ea4000c1e1700 */
[----:B--2---:R-:W-:Y:S01]  /*6ac0*/  SHF.R.S32.HI R3, RZ, 0x1f, R2 ;  /* 0x0000001fff037819 */ /* 0x004fe20000011402 */
[----:B------:R-:W-:Y:S06]  /*6ad0*/  BRA `(.L_x_11545) ;  /* 0x0000000c00087947 */ /* 0x000fec0003800000 */
.L_x_11541:
[----:B------:R-:W-:-:S09]  /*6ae0*/  UISETP.GT.AND UP0, UPT, UR4, 0x6, UPT ;  /* 0x000000060400788c */ /* 0x000fd2000bf04270 */
[----:B------:R-:W-:Y:S05]  /*6af0*/  BRA.U UP0, `(.L_x_11548) ;  /* 0x00000001002c7547 */ /* 0x000fea000b800000 */
[----:B------:R-:W-:-:S09]  /*6b00*/  UISETP.NE.AND UP0, UPT, UR4, 0x5, UPT ;  /* 0x000000050400788c */ /* 0x000fd2000bf05270 */
[----:B------:R-:W-:Y:S05]  /*6b10*/  BRA.U !UP0, `(.L_x_11549) ;  /* 0x0000000108147547 */ /* 0x000fea000b800000 */
[----:B------:R-:W-:-:S09]  /*6b20*/  UISETP.NE.AND UP0, UPT, UR4, 0x6, UPT ;  /* 0x000000060400788c */ /* 0x000fd2000bf05270 */
[----:B------:R-:W-:Y:S05]  /*6b30*/  BRA.U UP0, `(.L_x_11544) ;  /* 0x0000000900987547 */ /* 0x000fea000b800000 */
[----:B012-4-:R-:W2:Y:S02]  /*6b40*/  LDG.E R2, desc[UR36][R4.64] ;  /* 0x0000002404027981 */ /* 0x017ea4000c1e1900 */
[----:B--2---:R-:W0:Y:S01]  /*6b50*/  F2I.S64.TRUNC R2, R2 ;  /* 0x0000000200027311 */ /* 0x004e22000020d900 */
[----:B------:R-:W-:Y:S05]  /*6b60*/  BRA `(.L_x_11545) ;  /* 0x0000000800e47947 */ /* 0x000fea0003800000 */
.L_x_11549:
[----:B------:R-:W0:Y:S02]  /*6b70*/  LDG.E.U16 R4, desc[UR36][R4.64] ;  /* 0x0000002404047981 */ /* 0x000e24000c1e1500 */
[----:B012-4-:R-:W-:-:S06]  /*6b80*/  HADD2.F32 R2, -RZ, R4.H0_H0 ;  /* 0x20000004ff027230 */ /* 0x017fcc0000004100 */
[----:B------:R-:W0:Y:S01]  /*6b90*/  F2I.S64.TRUNC R2, R2 ;  /* 0x0000000200027311 */ /* 0x000e22000020d900 */
[----:B------:R-:W-:Y:S05]  /*6ba0*/  BRA `(.L_x_11545) ;  /* 0x0000000800d47947 */ /* 0x000fea0003800000 */
.L_x_11548:
[----:B------:R-:W-:-:S09]  /*6bb0*/  UISETP.NE.AND UP0, UPT, UR4, 0x7, UPT ;  /* 0x000000070400788c */ /* 0x000fd2000bf05270 */
[----:B------:R-:W-:Y:S05]  /*6bc0*/  BRA.U !UP0, `(.L_x_11550) ;  /* 0x00000001082c7547 */ /* 0x000fea000b800000 */
[----:B------:R-:W-:-:S09]  /*6bd0*/  UISETP.NE.AND UP0, UPT, UR4, 0x8, UPT ;  /* 0x000000080400788c */ /* 0x000fd2000bf05270 */
[----:B------:R-:W-:Y:S05]  /*6be0*/  BRA.U !UP0, `(.L_x_11551) ;  /* 0x0000000108147547 */ /* 0x000fea000b800000 */
[----:B------:R-:W-:-:S09]  /*6bf0*/  UISETP.NE.AND UP0, UPT, UR4, 0x9, UPT ;  /* 0x000000090400788c */ /* 0x000fd2000bf05270 */
[----:B------:R-:W-:Y:S05]  /*6c00*/  BRA.U UP0, `(.L_x_11544) ;  /* 0x0000000900647547 */ /* 0x000fea000b800000 */
[----:B012-4-:R-:W2:Y:S02]  /*6c10*/  LDG.E R2, desc[UR36][R4.64] ;  /* 0x0000002404027981 */ /* 0x017ea4000c1e1900 */
[----:B--2---:R-:W0:Y:S01]  /*6c20*/  F2I.S64.TRUNC R2, R2 ;  /* 0x0000000200027311 */ /* 0x004e22000020d900 */
[----:B------:R-:W-:Y:S05]  /*6c30*/  BRA `(.L_x_11545) ;  /* 0x0000000800b07947 */ /* 0x000fea0003800000 */
.L_x_11551:
[----:B------:R-:W0:Y:S02]  /*6c40*/  LDG.E.U16 R4, desc[UR36][R4.64] ;  /* 0x0000002404047981 */ /* 0x000e24000c1e1500 */
[----:B012-4-:R-:W-:-:S06]  /*6c50*/  HADD2.F32 R2, -RZ, R4.H0_H0 ;  /* 0x20000004ff027230 */ /* 0x017fcc0000004100 */
[----:B------:R-:W0:Y:S01]  /*6c60*/  F2I.S64.TRUNC R2, R2 ;  /* 0x0000000200027311 */ /* 0x000e22000020d900 */
[----:B------:R-:W-:Y:S05]  /*6c70*/  BRA `(.L_x_11545) ;  /* 0x0000000800a07947 */ /* 0x000fea0003800000 */
.L_x_11550:
[----:B012-4-:R-:W2:Y:S02]  /*6c80*/  LDG.E.64 R2, desc[UR36][R4.64] ;  /* 0x0000002404027981 */ /* 0x017ea4000c1e1b00 */
[----:B--2---:R-:W0:Y:S01]  /*6c90*/  F2I.S64.F64.TRUNC R2, R2 ;  /* 0x0000000200027311 */ /* 0x004e22000030d900 */
[----:B------:R-:W-:Y:S05]  /*6ca0*/  BRA `(.L_x_11545) ;  /* 0x0000000800947947 */ /* 0x000fea0003800000 */
.L_x_11540:
        /* <DEDUP_REMOVED lines=9> */
[----:B012-4-:R-:W-:Y:S02]  /*6d40*/  MOV R3, RZ ;  /* 0x000000ff00037202 */ /* 0x017fe40000000f00 */
[----:B---3--:R-:W-:-:S04]  /*6d50*/  ISETP.NE.AND P0, PT, R4, RZ, PT ;  /* 0x000000ff0400720c */ /* 0x008fc80003f05270 */
[----:B------:R-:W-:Y:S01]  /*6d60*/  SEL R2, RZ, 0x1, !P0 ;  /* 0x00000001ff027807 */ /* 0x000fe20004000000 */
[----:B------:R-:W-:Y:S08]  /*6d70*/  BRA `(.L_x_11545) ;  /* 0x0000000800607947 */ /* 0x000ff00003800000 */
.L_x_11554:
[----:B012-4-:R-:W2:Y:S02]  /*6d80*/  LDG.E.64 R2, desc[UR36][R4.64] ;  /* 0x0000002404027981 */ /* 0x017ea4000c1e1b00 */
[----:B--2---:R-:W3:Y:S01]  /*6d90*/  F2I.S64.F64.TRUNC R2, R2 ;  /* 0x0000000200027311 */ /* 0x004ee2000030d900 */
[----:B------:R-:W-:Y:S05]  /*6da0*/  BRA `(.L_x_11545) ;  /* 0x0000000800547947 */ /* 0x000fea0003800000 */
.L_x_11553:
[----:B------:R-:W-:-:S09]  /*6db0*/  UISETP.NE.AND UP0, UPT, UR4, 0xf, UPT ;  /* 0x0000000f0400788c */ /* 0x000fd2000bf05270 */
[----:B------:R-:W-:Y:S05]  /*6dc0*/  BRA.U !UP0, `(.L_x_11555) ;  /* 0x0000000108947547 */ /* 0x000fea000b800000 */
[----:B------:R-:W-:-:S09]  /*6dd0*/  UISETP.NE.AND UP0, UPT, UR4, 0x17, UPT ;  /* 0x000000170400788c */ /* 0x000fd2000bf05270 */
[----:B------:R-:W-:Y:S05]  /*6de0*/  BRA.U !UP0, `(.L_x_11556) ;  /* 0x0000000108587547 */ /* 0x000fea000b800000 */
[----:B------:R-:W-:-:S09]  /*6df0*/  UISETP.NE.AND UP0, UPT, UR4, 0x18, UPT ;  /* 0x000000180400788c */ /* 0x000fd2000bf05270 */
[----:B------:R-:W-:Y:S05]  /*6e00*/  BRA.U UP0, `(.L_x_11544) ;  /* 0x0000000500e47547 */ /* 0x000fea000b800000 */
[----:B------:R-:W3:Y:S01]  /*6e10*/  LDG.E.U8 R0, desc[UR36][R4.64] ;  /* 0x0000002404007981 */ /* 0x000ee2000c1e1100 */
[----:B------:R-:W-:Y:S02]  /*6e20*/  HFMA2 R6, -RZ, RZ, 0, 1.847743988037109375e-06 ;  /* 0x0000001fff067431 */ /* 0x000fe400000001ff */
[----:B---3--:R-:W-:-:S05]  /*6e30*/  IMAD.SHL.U32 R0, R0, 0x1000000, RZ ;  /* 0x0100000000007824 */ /* 0x008fca00078e00ff */
[C---:B012-4-:R-:W-:Y:S02]  /*6e40*/  LOP3.LUT R2, R0.reuse, 0x7f000000, RZ, 0xc0, !PT ;  /* 0x7f00000000027812 */ /* 0x057fe400078ec0ff */
        /* <DEDUP_REMOVED lines=13> */
[----:B------:R-:W-:-:S06]  /*6f20*/  LOP3.LUT R3, R3, 0x80000000, R0, 0xf8, !PT ;  /* 0x8000000003037812 */ /* 0x000fcc00078ef800 */
[----:B------:R-:W1:Y:S01]  /*6f30*/  F2I.S64.TRUNC R2, R3 ;  /* 0x0000000300027311 */ /* 0x000e62000020d900 */
[----:B------:R-:W-:Y:S05]  /*6f40*/  BRA `(.L_x_11545) ;  /* 0x0000000400ec7947 */ /* 0x000fea0003800000 */
.L_x_11556:
[----:B012-4-:R-:W2:Y:S02]  /*6f50*/  LDG.E.U8 R3, desc[UR36][R4.64] ;  /* 0x0000002404037981 */ /* 0x017ea4000c1e1100 */
        /* <DEDUP_REMOVED lines=12> */
.L_x_11555:
[----:B012-4-:R-:W2:Y:S02]  /*7020*/  LDG.E.U16 R2, desc[UR36][R4.64] ;  /* 0x0000002404027981 */ /* 0x017ea4000c1e1500 */
[----:B--2---:R-:W-:-:S06]  /*7030*/  SHF.L.U32 R2, R2, 0x10, RZ ;  /* 0x0000001002027819 */ /* 0x004fcc00000006ff */
[----:B------:R-:W0:Y:S01]  /*7040*/  F2I.S64.TRUNC R2, R2 ;  /* 0x0000000200027311 */ /* 0x000e22000020d900 */
[----:B------:R-:W-:Y:S05]  /*7050*/  BRA `(.L_x_11545) ;  /* 0x0000000400a87947 */ /* 0x000fea0003800000 */
.L_x_11552:
        /* <DEDUP_REMOVED lines=8> */
[----:B012-4-:R0:W5:Y:S01]  /*70e0*/  LDG.E.U16 R2, desc[UR36][R4.64] ;  /* 0x0000002404027981 */ /* 0x017162000c1e1500 */
[----:B------:R-:W-:Y:S01]  /*70f0*/  IMAD.MOV.U32 R3, RZ, RZ, RZ ;  /* 0x000000ffff037224 */ /* 0x000fe200078e00ff */
[----:B------:R-:W-:Y:S06]  /*7100*/  BRA `(.L_x_11545) ;  /* 0x00000004007c7947 */ /* 0x000fec0003800000 */
.L_x_11559:
[----:B------:R-:W3:Y:S01]  /*7110*/  LDG.E.U8 R4, desc[UR36][R4.64] ;  /* 0x0000002404047981 */ /* 0x000ee2000c1e1100 */
[----:B------:R-:W-:Y:S01]  /*7120*/  BSSY.RECONVERGENT B0, `(.L_x_11560) ;  /* 0x0000018000007945 */ /* 0x000fe20003800200 */
[----:B012-4-:R-:W-:Y:S02]  /*7130*/  MOV R2, RZ ;  /* 0x000000ff00027202 */ /* 0x017fe40000000f00 */
        /* <DEDUP_REMOVED lines=18> */
.L_x_11563:
[----:B------:R-:W-:Y:S05]  /*7260*/  BSYNC.RECONVERGENT B1 ;  /* 0x0000000000017941 */ /* 0x000fea0003800200 */
.L_x_11562:
[----:B------:R-:W-:Y:S02]  /*7270*/  SHF.L.U32 R0, R0, 0x14, RZ ;  /* 0x0000001400007819 */ /* 0x000fe400000006ff */
[----:B------:R-:W-:-:S04]  /*7280*/  LEA R2, R2, 0x3b800000, 0x17 ;  /* 0x3b80000002027811 */ /* 0x000fc800078eb8ff */
[----:B------:R-:W-:-:S07]  /*7290*/  LOP3.LUT R2, R2, R0, R7, 0xfe, !PT ;  /* 0x0000000002027212 */ /* 0x000fce00078efe07 */
.L_x_11561:
[----:B------:R-:W-:Y:S05]  /*72a0*/  BSYNC.RECONVERGENT B0 ;  /* 0x0000000000007941 */ /* 0x000fea0003800200 */
.L_x_11560:
[----:B------:R-:W4:Y:S01]  /*72b0*/  F2I.S64.TRUNC R2, R2 ;  /* 0x0000000200027311 */ /* 0x000f22000020d900 */
[----:B------:R-:W-:Y:S05]  /*72c0*/  BRA `(.L_x_11545) ;  /* 0x00000004000c7947 */ /* 0x000fea0003800000 */
.L_x_11558:
[----:B------:R-:W3:Y:S01]  /*72d0*/  LDG.E.U8 R4, desc[UR36][R4.64] ;  /* 0x0000002404047981 */ /* 0x000ee2000c1e1100 */
[----:B------:R-:W-:Y:S01]  /*72e0*/  BSSY.RECONVERGENT B0, `(.L_x_11564) ;  /* 0x0000018000007945 */ /* 0x000fe20003800200 */
[----:B012-4-:R-:W-:Y:S01]  /*72f0*/  IMAD.MOV.U32 R2, RZ, RZ, RZ ;  /* 0x000000ffff027224 */ /* 0x017fe200078e00ff */
        /* <DEDUP_REMOVED lines=18> */
.L_x_11567:
[----:B------:R-:W-:Y:S05]  /*7420*/  BSYNC.RECONVERGENT B1 ;  /* 0x0000000000017941 */ /* 0x000fea0003800200 */
.L_x_11566:
[----:B------:R-:W-:Y:S01]  /*7430*/  IMAD.SHL.U32 R0, R0, 0x200000, RZ ;  /* 0x0020000000007824 */ /* 0x000fe200078e00ff */
[----:B------:R-:W-:-:S04]  /*7440*/  LEA R2, R2, 0x37800000, 0x17 ;  /* 0x3780000002027811 */ /* 0x000fc800078eb8ff */
[----:B------:R-:W-:-:S07]  /*7450*/  LOP3.LUT R2, R2, R0, R7, 0xfe, !PT ;  /* 0x0000000002027212 */ /* 0x000fce00078efe07 */
.L_x_11565:
[----:B------:R-:W-:Y:S05]  /*7460*/  BSYNC.RECONVERGENT B0 ;  /* 0x0000000000007941 */ /* 0x000fea0003800200 */
.L_x_11564:
[----:B------:R-:W0:Y:S01]  /*7470*/  F2I.S64.TRUNC R2, R2 ;  /* 0x0000000200027311 */ /* 0x000e22000020d900 */
[----:B------:R-:W-:Y:S05]  /*7480*/  BRA `(.L_x_11545) ;  /* 0x00000000009c7947 */ /* 0x000fea0003800000 */
.L_x_11557:
        /* <DEDUP_REMOVED lines=8> */
[----:B012-4-:R-:W-:Y:S01]  /*7510*/  HFMA2 R2, -RZ, RZ, 3.814697265625e-06, 0 ;  /* 0x00400000ff027431 */ /* 0x017fe200000001ff */
[----:B---3--:R-:W-:-:S13]  /*7520*/  ISETP.NE.AND P0, PT, R4, RZ, PT ;  /* 0x000000ff0400720c */ /* 0x008fda0003f05270 */
[----:B------:R-:W-:Y:S05]  /*7530*/  @!P0 BRA `(.L_x_11571) ;  /* 0x00000000000c8947 */ /* 0x000fea0003800000 */
[----:B------:R-:W-:-:S13]  /*7540*/  ISETP.NE.AND P0, PT, R4, 0xff, PT ;  /* 0x000000ff0400780c */ /* 0x000fda0003f05270 */
[----:B------:R-:W-:Y:S01]  /*7550*/  @!P0 IMAD.MOV.U32 R2, RZ, RZ, 0x7f800001 ;  /* 0x7f800001ff028424 */ /* 0x000fe200078e00ff */
[----:B------:R-:W-:-:S07]  /*7560*/  @P0 SHF.L.U32 R2, R4, 0x17, RZ ;  /* 0x0000001704020819 */ /* 0x000fce00000006ff */
.L_x_11571:
[----:B------:R-:W-:Y:S05]  /*7570*/  BSYNC.RECONVERGENT B0 ;  /* 0x0000000000007941 */ /* 0x000fea0003800200 */
.L_x_11570:
[----:B------:R-:W0:Y:S01]  /*7580*/  F2I.S64.TRUNC R2, R2 ;  /* 0x0000000200027311 */ /* 0x000e22000020d900 */
[----:B------:R-:W-:Y:S05]  /*7590*/  BRA `(.L_x_11545) ;  /* 0x0000000000587947 */ /* 0x000fea0003800000 */
.L_x_11544:
[----:B012-4-:R-:W-:Y:S01]  /*75a0*/  MOV R2, 0x0 ;  /* 0x0000000000027802 */ /* 0x017fe20000000f00 */
        /* <DEDUP_REMOVED lines=15> */
.L_x_11572:
[----:B------:R-:W-:Y:S01]  /*76a0*/  CS2R R2, SRZ ;  /* 0x0000000000027805 */ /* 0x000fe2000001ff00 */
[----:B------:R-:W-:Y:S06]  /*76b0*/  BRA `(.L_x_11545) ;  /* 0x0000000000107947 */ /* 0x000fec0003800000 */
.L_x_11569:
[----:B012-4-:R0:W5:Y:S01]  /*76c0*/  LDG.E.64 R2, desc[UR36][R4.64] ;  /* 0x0000002404027981 */ /* 0x017162000c1e1b00 */
[----:B------:R-:W-:Y:S05]  /*76d0*/  BRA `(.L_x_11545) ;  /* 0x0000000000087947 */ /* 0x000fea0003800000 */
.L_x_11568:
[----:B012-4-:R0:W5:Y:S01]  /*76e0*/  LDG.E R2, desc[UR36][R4.64] ;  /* 0x0000002404027981 */ /* 0x017162000c1e1900 */
[----:B------:R-:W-:-:S07]  /*76f0*/  MOV R3, RZ ;  /* 0x000000ff00037202 */ /* 0x000fce0000000f00 */
.L_x_11545:
        /* <DEDUP_REMOVED lines=23> */
.L_x_11574:
[----:B------:R-:W-:Y:S05]  /*7870*/  BSYNC.RECONVERGENT B6 ;  /* 0x0000000000067941 */ /* 0x000fea0003800200 */
.L_x_11573:
        /* <DEDUP_REMOVED lines=16> */
.L_x_11578:
[----:B------:R0:W-:Y:S01]  /*7980*/  STG.E.U8 desc[UR36][R2.64], RZ ;  /* 0x000000ff02007986 */ /* 0x0001e2000c101124 */
[----:B------:R-:W-:Y:S05]  /*7990*/  BRA `(.L_x_11580) ;  /* 0x00000004008c7947 */ /* 0x000fea0003800000 */
.L_x_11577:
        /* <DEDUP_REMOVED lines=8> */
.L_x_11582:
[----:B------:R0:W-:Y:S01]  /*7a20*/  STG.E desc[UR36][R2.64], RZ ;  /* 0x000000ff02007986 */ /* 0x0001e2000c101924 */
[----:B------:R-:W-:Y:S05]  /*7a30*/  BRA `(.L_x_11580) ;  /* 0x0000000400647947 */ /* 0x000fea0003800000 */
.L_x_11581:
[----:B------:R0:W-:Y:S01]  /*7a40*/  STG.E.U16 desc[UR36][R2.64], RZ ;  /* 0x000000ff02007986 */ /* 0x0001e2000c101524 */
[----:B------:R-:W-:Y:S05]  /*7a50*/  BRA `(.L_x_11580) ;  /* 0x00000004005c7947 */ /* 0x000fea0003800000 */
.L_x_11576:
        /* <DEDUP_REMOVED lines=8> */
.L_x_11584:
[----:B------:R0:W-:Y:S01]  /*7ae0*/  STG.E.U16 desc[UR36][R2.64], RZ ;  /* 0x000000ff02007986 */ /* 0x0001e2000c101524 */
[----:B------:R-:W-:Y:S05]  /*7af0*/  BRA `(.L_x_11580) ;  /* 0x0000000400347947 */ /* 0x000fea0003800000 */
.L_x_11583:
        /* <DEDUP_REMOVED lines=8> */
.L_x_11586:
[----:B------:R0:W-:Y:S01]  /*7b80*/  STG.E desc[UR36][R2.64], RZ ;  /* 0x000000ff02007986 */ /* 0x0001e2000c101924 */
[----:B------:R-:W-:Y:S05]  /*7b90*/  BRA `(.L_x_11580) ;  /* 0x00000004000c7947 */ /* 0x000fea0003800000 */
.L_x_11585:
[----:B------:R0:W-:Y:S01]  /*7ba0*/  STG.E.64 desc[UR36][R2.64], RZ ;  /* 0x000000ff02007986 */ /* 0x0001e2000c101b24 */
[----:B------:R-:W-:Y:S05]  /*7bb0*/  BRA `(.L_x_11580) ;  /* 0x0000000400047947 */ /* 0x000fea0003800000 */
.L_x_11575:
        /* <DEDUP_REMOVED lines=10> */
.L_x_11589:
[----:B------:R0:W-:Y:S01]  /*7c60*/  STG.E.128 desc[UR36][R2.64], RZ ;  /* 0x000000ff02007986 */ /* 0x0001e2000c101d24 */
[----:B------:R-:W-:Y:S05]  /*7c70*/  BRA `(.L_x_11580) ;  /* 0x0000000000d47947 */ /* 0x000fea0003800000 */
.L_x_11588:
        /* <DEDUP_REMOVED lines=8> */
.L_x_11591:
[----:B------:R3:W-:Y:S01]  /*7d00*/  STG.E.U8 desc[UR36][R2.64], RZ ;  /* 0x000000ff02007986 */ /* 0x0007e2000c101124 */
[----:B------:R-:W-:Y:S05]  /*7d10*/  BRA `(.L_x_11580) ;  /* 0x0000000000ac7947 */ /* 0x000fea0003800000 */
.L_x_11590:
[----:B------:R2:W-:Y:S01]  /*7d20*/  STG.E.U16 desc[UR36][R2.64], RZ ;  /* 0x000000ff02007986 */ /* 0x0005e2000c101524 */
[----:B------:R-:W-:Y:S05]  /*7d30*/  BRA `(.L_x_11580) ;  /* 0x0000000000a47947 */ /* 0x000fea0003800000 */
.L_x_11587:
        /* <DEDUP_REMOVED lines=10> */
.L_x_11594:
[----:B------:R0:W-:Y:S01]  /*7de0*/  STG.E.U8 desc[UR36][R2.64], RZ ;  /* 0x000000ff02007986 */ /* 0x0001e2000c101124 */
[----:B------:R-:W-:Y:S05]  /*7df0*/  BRA `(.L_x_11580) ;  /* 0x0000000000747947 */ /* 0x000fea0003800000 */
.L_x_11593:
[----:B------:R0:W-:Y:S01]  /*7e00*/  STG.E.U8 desc[UR36][R2.64], RZ ;  /* 0x000000ff02007986 */ /* 0x0001e2000c101124 */
[----:B------:R-:W-:Y:S05]  /*7e10*/  BRA `(.L_x_11580) ;  /* 0x00000000006c7947 */ /* 0x000fea0003800000 */
.L_x_11592:
[----:B------:R-:W-:-:S13]  /*7e20*/  ISETP.NE.AND P0, PT, R0, 0x1c, PT ;  /* 0x0000001c0000780c */ /* 0x000fda0003f05270 */
[----:B------:R-:W-:Y:S05]  /*7e30*/  @!P0 BRA `(.L_x_11595) ;  /* 0x0000000000608947 */ /* 0x000fea0003800000 */
[----:B------:R-:W-:-:S13]  /*7e40*/  ISETP.NE.AND P0, PT, R0, 0x1d, PT ;  /* 0x0000001d0000780c */ /* 0x000fda0003f05270 */
[----:B------:R-:W-:Y:S05]  /*7e50*/  @!P0 BRA `(.L_x_11596) ;  /* 0x0000000000508947 */ /* 0x000fea0003800000 */
[----:B------:R-:W-:-:S13]  /*7e60*/  ISETP.NE.AND P0, PT, R0, 0x2c, PT ;  /* 0x0000002c0000780c */ /* 0x000fda0003f05270 */
[----:B------:R0:W-:Y:S01]  /*7e70*/  @!P0 STG.E.U8 desc[UR36][R2.64], RZ ;  /* 0x000000ff02008986 */ /* 0x0001e2000c101124 */
[----:B------:R-:W-:Y:S05]  /*7e80*/  @!P0 BRA `(.L_x_11580) ;  /* 0x0000000000508947 */ /* 0x000fea0003800000 */
.L_x_11579:
[----:B0-----:R-:W-:Y:S01]  /*7e90*/  MOV R2, 0x0 ;  /* 0x0000000000027802 */ /* 0x001fe20000000f00 */
        /* <DEDUP_REMOVED lines=15> */
.L_x_11597:
[----:B------:R-:W-:Y:S05]  /*7f90*/  BRA `(.L_x_11580) ;  /* 0x00000000000c7947 */ /* 0x000fea0003800000 */
.L_x_11596:
[----:B------:R0:W-:Y:S01]  /*7fa0*/  STG.E.64 desc[UR36][R2.64], RZ ;  /* 0x000000ff02007986 */ /* 0x0001e2000c101b24 */
[----:B------:R-:W-:Y:S05]  /*7fb0*/  BRA `(.L_x_11580) ;  /* 0x0000000000047947 */ /* 0x000fea0003800000 */
.L_x_11595:
[----:B------:R0:W-:Y:S02]  /*7fc0*/  STG.E desc[UR36][R2.64], RZ ;  /* 0x000000ff02007986 */ /* 0x0001e4000c101924 */
.L_x_11580:
[----:B------:R-:W-:-:S07]  /*7fd0*/  IADD3 R17, PT, PT, R17, 0x80, RZ ;  /* 0x0000008011117810 */ /* 0x000fce0007ffe0ff */
.L_x_11538:
[----:B------:R-:W-:Y:S05]  /*7fe0*/  BSYNC.RECONVERGENT B7 ;  /* 0x0000000000077941 */ /* 0x000fea0003800200 */
.L_x_11537:
[----:B------:R-:W5:Y:S02]  /*7ff0*/  LDCU UR4, c[0x0][0x380] ;  /* 0x00007000ff0477ac */ /* 0x000f640008000800 */
[----:B-----5:R-:W-:-:S13]  /*8000*/  ISETP.GE.AND P0, PT, R17, UR4, PT ;  /* 0x0000000411007c0c */ /* 0x020fda000bf06270 */
[----:B------:R-:W-:Y:S05]  /*8010*/  @P0 EXIT ;  /* 0x000000000000094d */ /* 0x000fea0003800000 */
[----:B------:R-:W5:Y:S01]  /*8020*/  LDCU UR4, c[0x0][0x388] ;  /* 0x00007100ff0477ac */ /* 0x000f620008000800 */
[----:B------:R-:W-:Y:S01]  /*8030*/  IMAD.MOV.U32 R0, RZ, RZ, RZ ;  /* 0x000000ffff007224 */ /* 0x000fe200078e00ff */
[----:B------:R-:W-:Y:S01]  /*8040*/  MOV R16, RZ ;  /* 0x000000ff00107202 */ /* 0x000fe20000000f00 */
[----:B-----5:R-:W-:-:S09]  /*8050*/  UISETP.NE.AND UP0, UPT, UR4, URZ, UPT ;  /* 0x000000ff0400728c */ /* 0x020fd2000bf05270 */
[----:B------:R-:W-:Y:S05]  /*8060*/  BRA.U !UP0, `(.L_x_11598) ;  /* 0x0000001108a87547 */ /* 0x000fea000b800000 */
[----:B------:R-:W0:Y:S01]  /*8070*/  LDCU.64 UR4, c[0x0][0x390] ;  /* 0x00007200ff0477ac */ /* 0x000e220008000a00 */
[----:B------:R-:W-:Y:S01]  /*8080*/  IMAD.MOV.U32 R16, RZ, RZ, RZ ;  /* 0x000000ffff107224 */ /* 0x000fe200078e00ff */
[----:B------:R-:W5:Y:S01]  /*8090*/  LDCU UR6, c[0x0][0x38c] ;  /* 0x00007180ff0677ac */ /* 0x000f620008000800 */
[----:B------:R-:W5:Y:S01]  /*80a0*/  LDCU.64 UR8, c[0x0][0x4b8] ;  /* 0x00009700ff0877ac */ /* 0x000f620008000a00 */
[----:B------:R-:W-:Y:S01]  /*80b0*/  UISETP.NE.AND UP0, UPT, UR40, URZ, UPT ;  /* 0x000000ff2800728c */ /* 0x000fe2000bf05270 */
[----:B01234-:R-:W-:-:S05]  /*80c0*/  IMAD.HI.U32 R2, R17, UR4, R16 ;  /* 0x0000000411027c27 */ /* 0x01ffca000f8e0010 */
[----:B------:R-:W-:-:S04]  /*80d0*/  SHF.R.U32.HI R3, RZ, UR5, R2 ;  /* 0x00000005ff037c19 */ /* 0x000fc80008011602 */
[----:B------:R-:W-:-:S05]  /*80e0*/  IADD3 R0, PT, PT, -R3, RZ, RZ ;  /* 0x000000ff03007210 */ /* 0x000fca0007ffe1ff */
[----:B-----5:R-:W-:-:S04]  /*80f0*/  IMAD R0, R0, UR6, R17 ;  /* 0x0000000600007c24 */ /* 0x020fc8000f8e0211 */
[C---:B------:R-:W-:Y:S02]  /*8100*/  IMAD R16, R0.reuse, UR8, RZ ;  /* 0x0000000800107c24 */ /* 0x040fe4000f8e02ff */
[----:B------:R-:W-:Y:S01]  /*8110*/  IMAD R0, R0, UR9, RZ ;  /* 0x0000000900007c24 */ /* 0x000fe2000f8e02ff */
        /* <DEDUP_REMOVED lines=287> */
.L_x_11598:
[----:B------:R-:W5:Y:S01]  /*9310*/  LDCU.128 UR8, c[0x0][0x580] ;  /* 0x0000b000ff0877ac */ /* 0x000f620008000c00 */
[----:B------:R-:W-:-:S04]  /*9320*/  UPRMT UR4, UR41, 0x9910, URZ ;  /* 0x0000991029047896 */ /* 0x000fc800080000ff */
[----:B------:R-:W-:Y:S01]  /*9330*/  UISETP.GT.AND UP0, UPT, UR4, 0x9, UPT ;  /* 0x000000090400788c */ /* 0x000fe2000bf04270 */
[----:B-----5:R-:W-:Y:S02]  /*9340*/  IADD3 R16, P0, PT, R16, UR8, RZ ;  /* 0x0000000810107c10 */ /* 0x020fe4000ff1e0ff */
[----:B---3--:R-:W-:-:S03]  /*9350*/  IADD3 R4, P1, PT, R0, UR10, RZ ;  /* 0x0000000a00047c10 */ /* 0x008fc6000ff3e0ff */
[----:B------:R-:W-:Y:S01]  /*9360*/  IMAD.X R17, RZ, RZ, UR9, P0 ;  /* 0x00000009ff117e24 */ /* 0x000fe200080e06ff */
[----:B------:R-:W-:Y:S02]  /*9370*/  IADD3.X R5, PT, PT, RZ, UR11, RZ, P1, !PT ;  /* 0x0000000bff057c10 */ /* 0x000fe40008ffe4ff */
        /* <DEDUP_REMOVED lines=12> */
.L_x_11602:
[----:B012-4-:R0:W5:Y:S01]  /*9440*/  LDG.E.U8 R2, desc[UR36][R4.64] ;  /* 0x0000002404027981 */ /* 0x017162000c1e1100 */
[----:B------:R-:W-:Y:S01]  /*9450*/  IMAD.MOV.U32 R3, RZ, RZ, RZ ;  /* 0x000000ffff037224 */ /* 0x000fe200078e00ff */
[----:B------:R-:W-:Y:S06]  /*9460*/  BRA `(.L_x_11604) ;  /* 0x0000000c00407947 */ /* 0x000fec0003800000 */
.L_x_11601:
        /* <DEDUP_REMOVED lines=8> */
.L_x_11606:
[----:B012-4-:R-:W2:Y:S02]  /*94f0*/  LDG.E R2, desc[UR36][R4.64] ;  /* 0x0000002404027981 */ /* 0x017ea4000c1e1900 */
[----:B--2---:R-:W-:Y:S01]  /*9500*/  SHF.R.S32.HI R3, RZ, 0x1f, R2 ;  /* 0x0000001fff037819 */ /* 0x004fe20000011402 */
[----:B------:R-:W-:Y:S06]  /*9510*/  BRA `(.L_x_11604) ;  /* 0x0000000c00147947 */ /* 0x000fec0003800000 */
.L_x_11605:
[----:B012-4-:R-:W2:Y:S02]  /*9520*/  LDG.E.S16 R2, desc[UR36][R4.64] ;  /* 0x0000002404027981 */ /* 0x017ea4000c1e1700 */
[----:B--2---:R-:W-:Y:S01]  /*9530*/  SHF.R.S32.HI R3, RZ, 0x1f, R2 ;  /* 0x0000001fff037819 */ /* 0x004fe20000011402 */
[----:B------:R-:W-:Y:S06]  /*9540*/  BRA `(.L_x_11604) ;  /* 0x0000000c00087947 */ /* 0x000fec0003800000 */
.L_x_11600:
        /* <DEDUP_REMOVED lines=9> */
.L_x_11608:
[----:B------:R-:W0:Y:S02]  /*95e0*/  LDG.E.U16 R4, desc[UR36][R4.64] ;  /* 0x0000002404047981 */ /* 0x000e24000c1e1500 */
[----:B012-4-:R-:W-:-:S06]  /*95f0*/  HADD2.F32 R2, -RZ, R4.H0_H0 ;  /* 0x20000004ff027230 */ /* 0x017fcc0000004100 */
[----:B------:R-:W0:Y:S01]  /*9600*/  F2I.S64.TRUNC R2, R2 ;  /* 0x0000000200027311 */ /* 0x000e22000020d900 */
[----:B------:R-:W-:Y:S05]  /*9610*/  BRA `(.L_x_11604) ;  /* 0x0000000800d47947 */ /* 0x000fea0003800000 */
.L_x_11607:
        /* <DEDUP_REMOVED lines=9> */
.L_x_11610:
[----:B------:R-:W0:Y:S02]  /*96b0*/  LDG.E.U16 R4, desc[UR36][R4.64] ;  /* 0x0000002404047981 */ /* 0x000e24000c1e1500 */
[----:B012-4-:R-:W-:-:S06]  /*96c0*/  HADD2.F32 R2, -RZ, R4.H0_H0 ;  /* 0x20000004ff027230 */ /* 0x017fcc0000004100 */
[----:B------:R-:W0:Y:S01]  /*96d0*/  F2I.S64.TRUNC R2, R2 ;  /* 0x0000000200027311 */ /* 0x000e22000020d900 */
[----:B------:R-:W-:Y:S05]  /*96e0*/  BRA `(.L_x_11604) ;  /* 0x0000000800a07947 */ /* 0x000fea0003800000 */
.L_x_11609:
[----:B012-4-:R-:W2:Y:S02]  /*96f0*/  LDG.E.64 R2, desc[UR36][R4.64] ;  /* 0x0000002404027981 */ /* 0x017ea4000c1e1b00 */
[----:B--2---:R-:W0:Y:S01]  /*9700*/  F2I.S64.F64.TRUNC R2, R2 ;  /* 0x0000000200027311 */ /* 0x004e22000030d900 */
[----:B------:R-:W-:Y:S05]  /*9710*/  BRA `(.L_x_11604) ;  /* 0x0000000800947947 */ /* 0x000fea0003800000 */
.L_x_11599:
        /* <DEDUP_REMOVED lines=9> */
[----:B012-4-:R-:W-:Y:S01]  /*97b0*/  HFMA2 R3, -RZ, RZ, 0, 0 ;  /* 0x00000000ff037431 */ /* 0x017fe200000001ff */
[----:B---3--:R-:W-:-:S04]  /*97c0*/  ISETP.NE.AND P0, PT, R4, RZ, PT ;  /* 0x000000ff0400720c */ /* 0x008fc80003f05270 */
[----:B------:R-:W-:Y:S01]  /*97d0*/  SEL R2, RZ, 0x1, !P0 ;  /* 0x00000001ff027807 */ /* 0x000fe20004000000 */
[----:B------:R-:W-:Y:S08]  /*97e0*/  BRA `(.L_x_11604) ;  /* 0x0000000800607947 */ /* 0x000ff00003800000 */
.L_x_11613:
[----:B012-4-:R-:W2:Y:S02]  /*97f0*/  LDG.E.64 R2, desc[UR36][R4.64] ;  /* 0x0000002404027981 */ /* 0x017ea4000c1e1b00 */
[----:B--2---:R-:W0:Y:S01]  /*9800*/  F2I.S64.F64.TRUNC R2, R2 ;  /* 0x0000000200027311 */ /* 0x004e22000030d900 */
[----:B------:R-:W-:Y:S05]  /*9810*/  BRA `(.L_x_11604) ;  /* 0x0000000800547947 */ /* 0x000fea0003800000 */
.L_x_11612:
[----:B------:R-:W-:-:S09]  /*9820*/  UISETP.NE.AND UP0, UPT, UR4, 0xf, UPT ;  /* 0x0000000f0400788c */ /* 0x000fd2000bf05270 */
[----:B------:R-:W-:Y:S05]  /*9830*/  BRA.U !UP0, `(.L_x_11614) ;  /* 0x0000000108947547 */ /* 0x000fea000b800000 */
[----:B------:R-:W-:-:S09]  /*9840*/  UISETP.NE.AND UP0, UPT, UR4, 0x17, UPT ;  /* 0x000000170400788c */ /* 0x000fd2000bf05270 */
[----:B------:R-:W-:Y:S05]  /*9850*/  BRA.U !UP0, `(.L_x_11615) ;  /* 0x0000000108587547 */ /* 0x000fea000b800000 */
[----:B------:R-:W-:-:S09]  /*9860*/  UISETP.NE.AND UP0, UPT, UR4, 0x18, UPT ;  /* 0x000000180400788c */ /* 0x000fd2000bf05270 */
[----:B------:R-:W-:Y:S05]  /*9870*/  BRA.U UP0, `(.L_x_11603) ;  /* 0x0000000500e47547 */ /* 0x000fea000b800000 */
[----:B------:R-:W3:Y:S01]  /*9880*/  LDG.E.U8 R0, desc[UR36][R4.64] ;  /* 0x0000002404007981 */ /* 0x000ee2000c1e1100 */
[----:B------:R-:W-:Y:S01]  /*9890*/  MOV R6, 0x1f ;  /* 0x0000001f00067802 */ /* 0x000fe20000000f00 */
        /* <DEDUP_REMOVED lines=18> */
.L_x_11615:
        /* <DEDUP_REMOVED lines=11> */
[----:B------:R-:W0:Y:S01]  /*9a70*/  F2I.S64.TRUNC R2, R3 ;  /* 0x0000000300027311 */ /* 0x000e22000020d900 */
[----:B------:R-:W-:Y:S05]  /*9a80*/  BRA `(.L_x_11604) ;  /* 0x0000000400b87947 */ /* 0x000fea0003800000 */
.L_x_11614:
[----:B012-4-:R-:W2:Y:S02]  /*9a90*/  LDG.E.U16 R2, desc[UR36][R4.64] ;  /* 0x0000002404027981 */ /* 0x017ea4000c1e1500 */
[----:B--2---:R-:W-:-:S06]  /*9aa0*/  SHF.L.U32 R2, R2, 0x10, RZ ;  /* 0x0000001002027819 */ /* 0x004fcc00000006ff */
[----:B------:R-:W0:Y:S01]  /*9ab0*/  F2I.S64.TRUNC R2, R2 ;  /* 0x0000000200027311 */ /* 0x000e22000020d900 */
[----:B------:R-:W-:Y:S05]  /*9ac0*/  BRA `(.L_x_11604) ;  /* 0x0000000400a87947 */ /* 0x000fea0003800000 */
.L_x_11611:
        /* <DEDUP_REMOVED lines=11> */
.L_x_11618:
[----:B------:R-:W3:Y:S01]  /*9b80*/  LDG.E.U8 R4, desc[UR36][R4.64] ;  /* 0x0000002404047981 */ /* 0x000ee2000c1e1100 */
[----:B------:R-:W-:Y:S01]  /*9b90*/  BSSY.RECONVERGENT B0, `(.L_x_11619) ;  /* 0x0000018000007945 */ /* 0x000fe20003800200 */
[----:B012-4-:R-:W-:Y:S01]  /*9ba0*/  HFMA2 R2, -RZ, RZ, 0, 0 ;  /* 0x00000000ff027431 */ /* 0x017fe200000001ff */
        /* <DEDUP_REMOVED lines=18> */
.L_x_11622:
[----:B------:R-:W-:Y:S05]  /*9cd0*/  BSYNC.RECONVERGENT B1 ;  /* 0x0000000000017941 */ /* 0x000fea0003800200 */
.L_x_11621:
[----:B------:R-:W-:Y:S02]  /*9ce0*/  SHF.L.U32 R0, R0, 0x14, RZ ;  /* 0x0000001400007819 */ /* 0x000fe400000006ff */
[----:B------:R-:W-:-:S04]  /*9cf0*/  LEA R2, R2, 0x3b800000, 0x17 ;  /* 0x3b80000002027811 */ /* 0x000fc800078eb8ff */
[----:B------:R-:W-:-:S07]  /*9d00*/  LOP3.LUT R2, R2, R0, R7, 0xfe, !PT ;  /* 0x0000000002027212 */ /* 0x000fce00078efe07 */
.L_x_11620:
[----:B------:R-:W-:Y:S05]  /*9d10*/  BSYNC.RECONVERGENT B0 ;  /* 0x0000000000007941 */ /* 0x000fea0003800200 */
.L_x_11619:
[----:B------:R-:W2:Y:S01]  /*9d20*/  F2I.S64.TRUNC R2, R2 ;  /* 0x0000000200027311 */ /* 0x000ea2000020d900 */
[----:B------:R-:W-:Y:S05]  /*9d30*/  BRA `(.L_x_11604) ;  /* 0x00000004000c7947 */ /* 0x000fea0003800000 */
.L_x_11617:
        /* <DEDUP_REMOVED lines=21> */
.L_x_11626:
[----:B------:R-:W-:Y:S05]  /*9e90*/  BSYNC.RECONVERGENT B1 ;  /* 0x0000000000017941 */ /* 0x000fea0003800200 */
.L_x_11625:
[----:B------:R-:W-:Y:S01]  /*9ea0*/  IMAD.SHL.U32 R0, R0, 0x200000, RZ ;  /* 0x0020000000007824 */ /* 0x000fe200078e00ff */
[----:B------:R-:W-:-:S04]  /*9eb0*/  LEA R2, R2, 0x37800000, 0x17 ;  /* 0x3780000002027811 */ /* 0x000fc800078eb8ff */
[----:B------:R-:W-:-:S07]  /*9ec0*/  LOP3.LUT R2, R2, R0, R7, 0xfe, !PT ;  /* 0x0000000002027212 */ /* 0x000fce00078efe07 */
.L_x_11624:
[----:B------:R-:W-:Y:S05]  /*9ed0*/  BSYNC.RECONVERGENT B0 ;  /* 0x0000000000007941 */ /* 0x000fea0003800200 */
.L_x_11623:
[----:B------:R-:W0:Y:S01]  /*9ee0*/  F2I.S64.TRUNC R2, R2 ;  /* 0x0000000200027311 */ /* 0x000e22000020d900 */
[----:B------:R-:W-:Y:S05]  /*9ef0*/  BRA `(.L_x_11604) ;  /* 0x00000000009c7947 */ /* 0x000fea0003800000 */
.L_x_11616:
        /* <DEDUP_REMOVED lines=14> */
.L_x_11630:
[----:B------:R-:W-:Y:S05]  /*9fe0*/  BSYNC.RECONVERGENT B0 ;  /* 0x0000000000007941 */ /* 0x000fea0003800200 */
.L_x_11629:
[----:B------:R-:W0:Y:S01]  /*9ff0*/  F2I.S64.TRUNC R2, R2 ;  /* 0x0000000200027311 */ /* 0x000e22000020d900 */
[----:B------:R-:W-:Y:S05]  /*a000*/  BRA `(.L_x_11604) ;  /* 0x0000000000587947 */ /* 0x000fea0003800000 */
.L_x_11603:
        /* <DEDUP_REMOVED lines=16> */
.L_x_11631:
[----:B------:R-:W-:Y:S01]  /*a110*/  CS2R R2, SRZ ;  /* 0x0000000000027805 */ /* 0x000fe2000001ff00 */
[----:B------:R-:W-:Y:S06]  /*a120*/  BRA `(.L_x_11604) ;  /* 0x0000000000107947 */ /* 0x000fec0003800000 */
.L_x_11628:
[----:B012-4-:R4:W5:Y:S01]  /*a130*/  LDG.E.64 R2, desc[UR36][R4.64] ;  /* 0x0000002404027981 */ /* 0x017962000c1e1b00 */
[----:B------:R-:W-:Y:S05]  /*a140*/  BRA `(.L_x_11604) ;  /* 0x0000000000087947 */ /* 0x000fea0003800000 */
.L_x_11627:
[----:B012-4-:R3:W5:Y:S01]  /*a150*/  LDG.E R2, desc[UR36][R4.64] ;  /* 0x0000002404027981 */ /* 0x017762000c1e1900 */
[----:B------:R-:W-:-:S07]  /*a160*/  MOV R3, RZ ;  /* 0x000000ff00037202 */ /* 0x000fce0000000f00 */
.L_x_11604:
[----:B------:R-:W0:Y:S01]  /*a170*/  LDCU.128 UR4, c[0x0][0x590] ;  /* 0x0000b200ff0477ac */ /* 0x000e220008000c00 */
[----:B------:R-:W-:Y:S01]  /*a180*/  BSSY.RECONVERGENT B6, `(.L_x_11632) ;  /* 0x0000016000067945 */ /* 0x000fe20003800200 */
[C---:B0-2--5:R-:W-:Y:S02]  /*a190*/  ISETP.GE.U32.AND P1, PT, R2.reuse, UR6, PT ;  /* 0x0000000602007c0c */ /* 0x065fe4000bf26070 */
[----:B------:R-:W-:Y:S02]  /*a1a0*/  ISETP.GE.U32.AND P0, PT, R2, UR4, PT ;  /* 0x0000000402007c0c */ /* 0x000fe4000bf06070 */
[C---:B------:R-:W-:Y:S02]  /*a1b0*/  ISETP.GE.AND.EX P1, PT, R3.reuse, UR7, PT, P1 ;  /* 0x0000000703007c0c */ /* 0x040fe4000bf26310 */
[----:B------:R-:W-:-:S13]  /*a1c0*/  ISETP.GE.AND.EX P0, PT, R3, UR5, PT, P0 ;  /* 0x0000000503007c0c */ /* 0x000fda000bf06300 */
[----:B------:R-:W-:Y:S05]  /*a1d0*/  @!P1 BRA P0, `(.L_x_11633) ;  /* 0x0000000000409947 */ /* 0x000fea0000000000 */
[----:B------:R-:W-:Y:S01]  /*a1e0*/  MOV R2, 0x0 ;  /* 0x0000000000027802 */ /* 0x000fe20000000f00 */
[----:B------:R-:W1:Y:S01]  /*a1f0*/  LDCU.64 UR4, c[0x4][0x128] ;  /* 0x01002500ff0477ac */ /* 0x000e620008000a00 */
[----:B------:R-:W-:Y:S02]  /*a200*/  HFMA2 R12, -RZ, RZ, 0, 5.9604644775390625e-08 ;  /* 0x00000001ff0c7431 */ /* 0x000fe400000001ff */
[----:B------:R-:W-:Y:S01]  /*a210*/  IMAD.MOV.U32 R8, RZ, RZ, 0x2c ;  /* 0x0000002cff087424 */ /* 0x000fe200078e00ff */
[----:B------:R-:W0:Y:S01]  /*a220*/  LDCU.64 UR6, c[0x4][0x110] ;  /* 0x01002200ff0677ac */ /* 0x000e220008000a00 */
[----:B------:R-:W2:Y:S01]  /*a230*/  LDC.64 R2, c[0x4][R2] ;  /* 0x0100000002027b82 */ /* 0x000ea20000000a00 */
[----:B------:R-:W-:Y:S01]  /*a240*/  IMAD.MOV.U32 R13, RZ, RZ, RZ ;  /* 0x000000ffff0d7224 */ /* 0x000fe200078e00ff */
[----:B------:R-:W5:Y:S01]  /*a250*/  LDCU.64 UR8, c[0x4][0x8] ;  /* 0x01000100ff0877ac */ /* 0x000f620008000a00 */
[----:B-1-34-:R-:W-:Y:S01]  /*a260*/  IMAD.U32 R4, RZ, RZ, UR4 ;  /* 0x00000004ff047e24 */ /* 0x01afe2000f8e00ff */
[----:B------:R-:W-:Y:S01]  /*a270*/  MOV R5, UR5 ;  /* 0x0000000500057c02 */ /* 0x000fe20008000f00 */
[----:B0-----:R-:W-:Y:S01]  /*a280*/  IMAD.U32 R6, RZ, RZ, UR6 ;  /* 0x00000006ff067e24 */ /* 0x001fe2000f8e00ff */
[----:B------:R-:W-:Y:S01]  /*a290*/  MOV R7, UR7 ;  /* 0x0000000700077c02 */ /* 0x000fe20008000f00 */
[----:B-----5:R-:W-:Y:S01]  /*a2a0*/  IMAD.U32 R10, RZ, RZ, UR8 ;  /* 0x00000008ff0a7e24 */ /* 0x020fe2000f8e00ff */
[----:B------:R-:W-:-:S07]  /*a2b0*/  MOV R11, UR9 ;  /* 0x00000009000b7c02 */ /* 0x000fce0008000f00 */
[----:B------:R-:W-:-:S07]  /*a2c0*/  LEPC R20, `(.L_x_11633) ;  /* 0x000000001014794e */ /* 0x000fce0000000000 */
[----:B--2---:R-:W-:Y:S05]  /*a2d0*/  CALL.ABS.NOINC R2 ;  /* 0x0000000002007343 */ /* 0x004fea0003c00000 */
.L_x_11633:
[----:B------:R-:W-:Y:S05]  /*a2e0*/  BSYNC.RECONVERGENT B6 ;  /* 0x0000000000067941 */ /* 0x000fea0003800200 */
.L_x_11632:
[----:B------:R-:W-:-:S04]  /*a2f0*/  PRMT R0, R18, 0x9910, RZ ;  /* 0x0000991012007816 */ /* 0x000fc800000000ff */
        /* <DEDUP_REMOVED lines=12> */
.L_x_11637:
[----:B------:R-:W-:Y:S01]  /*a3c0*/  STG.E.U8 desc[UR36][R16.64], RZ ;  /* 0x000000ff10007986 */ /* 0x000fe2000c101124 */
[----:B------:R-:W-:Y:S05]  /*a3d0*/  EXIT ;  /* 0x000000000000794d */ /* 0x000fea0003800000 */
.L_x_11636:
        /* <DEDUP_REMOVED lines=8> */
.L_x_11640:
[----:B------:R-:W-:Y:S01]  /*a460*/  STG.E desc[UR36][R16.64], RZ ;  /* 0x000000ff10007986 */ /* 0x000fe2000c101924 */
[----:B------:R-:W-:Y:S05]  /*a470*/  EXIT ;  /* 0x000000000000794d */ /* 0x000fea0003800000 */
.L_x_11639:
[----:B------:R-:W-:Y:S01]  /*a480*/  STG.E.U16 desc[UR36][R16.64], RZ ;  /* 0x000000ff10007986 */ /* 0x000fe2000c101524 */
[----:B------:R-:W-:Y:S05]  /*a490*/  EXIT ;  /* 0x000000000000794d */ /* 0x000fea0003800000 */
.L_x_11635:
        /* <DEDUP_REMOVED lines=8> */
.L_x_11642:
[----:B------:R-:W-:Y:S01]  /*a520*/  STG.E.U16 desc[UR36][R16.64], RZ ;  /* 0x000000ff10007986 */ /* 0x000fe2000c101524 */
[----:B------:R-:W-:Y:S05]  /*a530*/  EXIT ;  /* 0x000000000000794d */ /* 0x000fea0003800000 */
.L_x_11641:
        /* <DEDUP_REMOVED lines=8> */
.L_x_11644:
[----:B------:R-:W-:Y:S01]  /*a5c0*/  STG.E desc[UR36][R16.64], RZ ;  /* 0x000000ff10007986 */ /* 0x000fe2000c101924 */
[----:B------:R-:W-:Y:S05]  /*a5d0*/  EXIT ;  /* 0x000000000000794d */ /* 0x000fea0003800000 */
.L_x_11643:
[----:B------:R-:W-:Y:S01]  /*a5e0*/  STG.E.64 desc[UR36][R16.64], RZ ;  /* 0x000000ff10007986 */ /* 0x000fe2000c101b24 */
[----:B------:R-:W-:Y:S05]  /*a5f0*/  EXIT ;  /* 0x000000000000794d */ /* 0x000fea0003800000 */
.L_x_11634:
        /* <DEDUP_REMOVED lines=10> */
.L_x_11647:
[----:B------:R-:W-:Y:S01]  /*a6a0*/  STG.E.128 desc[UR36][R16.64], RZ ;  /* 0x000000ff10007986 */ /* 0x000fe2000c101d24 */
[----:B------:R-:W-:Y:S05]  /*a6b0*/  EXIT ;  /* 0x000000000000794d */ /* 0x000fea0003800000 */
.L_x_11646:
        /* <DEDUP_REMOVED lines=8> */
.L_x_11649:
[----:B------:R-:W-:Y:S01]  /*a740*/  STG.E.U8 desc[UR36][R16.64], RZ ;  /* 0x000000ff10007986 */ /* 0x000fe2000c101124 */
[----:B------:R-:W-:Y:S05]  /*a750*/  EXIT ;  /* 0x000000000000794d */ /* 0x000fea0003800000 */
.L_x_11648:
[----:B------:R-:W-:Y:S01]  /*a760*/  STG.E.U16 desc[UR36][R16.64], RZ ;  /* 0x000000ff10007986 */ /* 0x000fe2000c101524 */
[----:B------:R-:W-:Y:S05]  /*a770*/  EXIT ;  /* 0x000000000000794d */ /* 0x000fea0003800000 */
.L_x_11645:
        /* <DEDUP_REMOVED lines=10> */
.L_x_11652:
[----:B------:R-:W-:Y:S01]  /*a820*/  STG.E.U8 desc[UR36][R16.64], RZ ;  /* 0x000000ff10007986 */ /* 0x000fe2000c101124 */
[----:B------:R-:W-:Y:S05]  /*a830*/  EXIT ;  /* 0x000000000000794d */ /* 0x000fea0003800000 */
.L_x_11651:
[----:B------:R-:W-:Y:S01]  /*a840*/  STG.E.U8 desc[UR36][R16.64], RZ ;  /* 0x000000ff10007986 */ /* 0x000fe2000c101124 */
[----:B------:R-:W-:Y:S05]  /*a850*/  EXIT ;  /* 0x000000000000794d */ /* 0x000fea0003800000 */
.L_x_11650:
[----:B------:R-:W-:-:S13]  /*a860*/  ISETP.NE.AND P0, PT, R0, 0x1c, PT ;  /* 0x0000001c0000780c */ /* 0x000fda0003f05270 */
[----:B------:R-:W-:Y:S05]  /*a870*/  @!P0 BRA `(.L_x_11653) ;  /* 0x0000000000608947 */ /* 0x000fea0003800000 */
[----:B------:R-:W-:-:S13]  /*a880*/  ISETP.NE.AND P0, PT, R0, 0x1d, PT ;  /* 0x0000001d0000780c */ /* 0x000fda0003f05270 */
[----:B------:R-:W-:Y:S05]  /*a890*/  @!P0 BRA `(.L_x_11654) ;  /* 0x0000000000508947 */ /* 0x000fea0003800000 */
[----:B------:R-:W-:-:S13]  /*a8a0*/  ISETP.NE.AND P0, PT, R0, 0x2c, PT ;  /* 0x0000002c0000780c */ /* 0x000fda0003f05270 */
[----:B------:R0:W-:Y:S01]  /*a8b0*/  @!P0 STG.E.U8 desc[UR36][R16.64], RZ ;  /* 0x000000ff10008986 */ /* 0x0001e2000c101124 */
[----:B------:R-:W-:Y:S05]  /*a8c0*/  @!P0 EXIT ;  /* 0x000000000000894d */ /* 0x000fea0003800000 */
.L_x_11638:
[----:B------:R-:W-:Y:S01]  /*a8d0*/  MOV R0, 0x0 ;  /* 0x0000000000007802 */ /* 0x000fe20000000f00 */
[----:B------:R-:W1:Y:S01]  /*a8e0*/  LDCU.64 UR4, c[0x4][0x118] ;  /* 0x01002300ff0477ac */ /* 0x000e620008000a00 */
[----:B------:R-:W-:Y:S02]  /*a8f0*/  HFMA2 R8, -RZ, RZ, 0, 6.020069122314453125e-06 ;  /* 0x00000065ff087431 */ /* 0x000fe400000001ff */
[----:B------:R-:W-:Y:S01]  /*a900*/  IMAD.MOV.U32 R12, RZ, RZ, 0x1 ;  /* 0x00000001ff0c7424 */ /* 0x000fe200078e00ff */
[----:B------:R2:W0:Y:S01]  /*a910*/  LDC.64 R2, c[0x4][R0] ;  /* 0x0100000000027b82 */ /* 0x0004220000000a00 */
[----:B------:R-:W5:Y:S01]  /*a920*/  LDCU.64 UR6, c[0x4][0x120] ;  /* 0x01002400ff0677ac */ /* 0x000f620008000a00 */
[----:B------:R-:W-:Y:S01]  /*a930*/  MOV R13, RZ ;  /* 0x000000ff000d7202 */ /* 0x000fe20000000f00 */
[----:B------:R-:W2:Y:S01]  /*a940*/  LDCU.64 UR8, c[0x4][0x28] ;  /* 0x01000500ff0877ac */ /* 0x000ea20008000a00 */
[----:B-1-34-:R-:W-:Y:S01]  /*a950*/  MOV R4, UR4 ;  /* 0x0000000400047c02 */ /* 0x01afe20008000f00 */
[----:B------:R-:W-:Y:S01]  /*a960*/  IMAD.U32 R5, RZ, RZ, UR5 ;  /* 0x00000005ff057e24 */ /* 0x000fe2000f8e00ff */
[----:B-----5:R-:W-:Y:S01]  /*a970*/  MOV R6, UR6 ;  /* 0x0000000600067c02 */ /* 0x020fe20008000f00 */
[----:B------:R-:W-:Y:S01]  /*a980*/  IMAD.U32 R7, RZ, RZ, UR7 ;  /* 0x00000007ff077e24 */ /* 0x000fe2000f8e00ff */
[----:B--2---:R-:W-:Y:S01]  /*a990*/  MOV R10, UR8 ;  /* 0x00000008000a7c02 */ /* 0x004fe20008000f00 */
[----:B------:R-:W-:-:S07]  /*a9a0*/  IMAD.U32 R11, RZ, RZ, UR9 ;  /* 0x00000009ff0b7e24 */ /* 0x000fce000f8e00ff */
[----:B------:R-:W-:-:S07]  /*a9b0*/  LEPC R20, `(.L_x_11655) ;  /* 0x000000001014794e */ /* 0x000fce0000000000 */
[----:B0-----:R-:W-:Y:S05]  /*a9c0*/  CALL.ABS.NOINC R2 ;  /* 0x0000000002007343 */ /* 0x001fea0003c00000 */
.L_x_11655:
[----:B------:R-:W-:Y:S05]  /*a9d0*/  EXIT ;  /* 0x000000000000794d */ /* 0x000fea0003800000 */
.L_x_11654:
[----:B------:R-:W-:Y:S01]  /*a9e0*/  STG.E.64 desc[UR36][R16.64], RZ ;  /* 0x000000ff10007986 */ /* 0x000fe2000c101b24 */
[----:B------:R-:W-:Y:S05]  /*a9f0*/  EXIT ;  /* 0x000000000000794d */ /* 0x000fea0003800000 */
.L_x_11653:
[----:B------:R-:W-:Y:S01]  /*aa00*/  STG.E desc[UR36][R16.64], RZ ;  /* 0x000000ff10007986 */ /* 0x000fe2000c101924 */
[----:B------:R-:W-:Y:S05]  /*aa10*/  EXIT ;  /* 0x000000000000794d */ /* 0x000fea0003800000 */
.L_x_11656:
        /* <DEDUP_REMOVED lines=14> */
.L_x_40126:


//--------------------- .text._ZN2at6native27unrolled_elementwise_kernelIZZZNS0_67_GLOBAL__N__bb565c37_34_ValidateCompressedIndicesKernel_cu_33a4b88b42_validate_compressed_sparse_indices_kernelILNS2_8CDimNameE1ENS2_18CUDAKernelLauncherENS2_14EmptyVecKernelENS2_8DummyVecELm0EEEvRKNS_6TensorESA_lllENKUlvE0_clEvENKUlvE0_clEvEUllE_St5arrayIPcLm2EELi4E23TrivialOffsetCalculatorILi1EjESI_NS0_6memory12LoadWithCastILi1EEENSJ_13StoreWithCastILi1EEEEEviT_T0_T2_T3_T4_T5_ --------------------------
	.section	.text._ZN2at6native27unrolled_elementwise_kernelIZZZNS0_67_GLOBAL__N__bb565c37_34_ValidateCompressedIndicesKernel_cu_33a4b88b42_validate_compressed_sparse_indices_kernelILNS2_8CDimNameE1ENS2_18CUDAKernelLauncherENS2_14EmptyVecKernelENS2_8DummyVecELm0EEEvRKNS_6TensorESA_lllENKUlvE0_clEvENKUlvE0_clEvEUllE_St5arrayIPcLm2EELi4E23TrivialOffsetCalculatorILi1EjESI_NS0_6memory12LoadWithCastILi1EEENSJ_13StoreWithCastILi1EEEEEviT_T0_T2_T3_T4_T5_,"ax",@progbits
	.align	128
        .global         _ZN2at6native27unrolled_elementwise_kernelIZZZNS0_67_GLOBAL__N__bb565c37_34_ValidateCompressedIndicesKernel_cu_33a4b88b42_validate_compressed_sparse_indices_kernelILNS2_8CDimNameE1ENS2_18CUDAKernelLauncherENS2_14EmptyVecKernelENS2_8DummyVecELm0EEEvRKNS_6TensorESA_lllENKUlvE0_clEvENKUlvE0_clEvEUllE_St5arrayIPcLm2EELi4E23TrivialOffsetCalculatorILi1EjESI_NS0_6memory12LoadWithCastILi1EEENSJ_13StoreWithCastILi1EEEEEviT_T0_T2_T3_T4_T5_
        .type           _ZN2at6native27unrolled_elementwise_kernelIZZZNS0_67_GLOBAL__N__bb565c37_34_ValidateCompressedIndicesKernel_cu_33a4b88b42_validate_compressed_sparse_indices_kernelILNS2_8CDimNameE1ENS2_18CUDAKernelLauncherENS2_14EmptyVecKernelENS2_8DummyVecELm0EEEvRKNS_6TensorESA_lllENKUlvE0_clEvENKUlvE0_clEvEUllE_St5arrayIPcLm2EELi4E23TrivialOffsetCalculatorILi1EjESI_NS0_6memory12LoadWithCastILi1EEENSJ_13StoreWithCastILi1EEEEEviT_T0_T2_T3_T4_T5_,@function
        .size           _ZN2at6native27unrolled_elementwise_kernelIZZZNS0_67_GLOBAL__N__bb565c37_34_ValidateCompressedIndicesKernel_cu_33a4b88b42_validate_compressed_sparse_indices_kernelILNS2_8CDimNameE1ENS2_18CUDAKernelLauncherENS2_14EmptyVecKernelENS2_8DummyVecELm0EEEvRKNS_6TensorESA_lllENKUlvE0_clEvENKUlvE0_clEvEUllE_St5arrayIPcLm2EELi4E23TrivialOffsetCalculatorILi1EjESI_NS0_6memory12LoadWithCastILi1EEENSJ_13StoreWithCastILi1EEEEEviT_T0_T2_T3_T4_T5_,(.L_x_40127 - _ZN2at6native27unrolled_elementwise_kernelIZZZNS0_67_GLOBAL__N__bb565c37_34_ValidateCompressedIndicesKernel_cu_33a4b88b42_validate_compressed_sparse_indices_kernelILNS2_8CDimNameE1ENS2_18CUDAKernelLauncherENS2_14EmptyVecKernelENS2_8DummyVecELm0EEEvRKNS_6TensorESA_lllENKUlvE0_clEvENKUlvE0_clEvEUllE_St5arrayIPcLm2EELi4E23TrivialOffsetCalculatorILi1EjESI_NS0_6memory12LoadWithCastILi1EEENSJ_13StoreWithCastILi1EEEEEviT_T0_T2_T3_T4_T5_)
        .other          _ZN2at6native27unrolled_elementwise_kernelIZZZNS0_67_GLOBAL__N__bb565c37_34_ValidateCompressedIndicesKernel_cu_33a4b88b42_validate_compressed_sparse_indices_kernelILNS2_8CDimNameE1ENS2_18CUDAKernelLauncherENS2_14EmptyVecKernelENS2_8DummyVecELm0EEEvRKNS_6TensorESA_lllENKUlvE0_clEvENKUlvE0_clEvEUllE_St5arrayIPcLm2EELi4E23TrivialOffsetCalculatorILi1EjESI_NS0_6memory12LoadWithCastILi1EEENSJ_13StoreWithCastILi1EEEEEviT_T0_T2_T3_T4_T5_,@"STO_CUDA_ENTRY STV_DEFAULT"
_ZN2at6native27unrolled_elementwise_kernelIZZZNS0_67_GLOBAL__N__bb565c37_34_ValidateCompressedIndicesKernel_cu_33a4b88b42_validate_compressed_sparse_indices_kernelILNS2_8CDimNameE1ENS2_18CUDAKernelLauncherENS2_14EmptyVecKernelENS2_8DummyVecELm0EEEvRKNS_6TensorESA_lllENKUlvE0_clEvENKUlvE0_clEvEUllE_St5arrayIPcLm2EELi4E23TrivialOffsetCalculatorILi1EjESI_NS0_6memory12LoadWithCastILi1EEENSJ_13StoreWithCastILi1EEEEEviT_T0_T2_T3_T4_T5_:
.text._ZN2at6native27unrolled_elementwise_kernelIZZZNS0_67_GLOBAL__N__bb565c37_34_ValidateCompressedIndicesKernel_cu_33a4b88b42_validate_compressed_sparse_indices_kernelILNS2_8CDimNameE1ENS2_18CUDAKernelLauncherENS2_14EmptyVecKernelENS2_8DummyVecELm0EEEvRKNS_6TensorESA_lllENKUlvE0_clEvENKUlvE0_clEvEUllE_St5arrayIPcLm2EELi4E23TrivialOffsetCalculatorILi1EjESI_NS0_6memory12LoadWithCastILi1EEENSJ_13StoreWithCastILi1EEEEEviT_T0_T2_T3_T4_T5_:
[----:B------:R-:W0:Y:S01]  /*0000*/  LDC R1, c[0x0][0x37c] ;  /* 0x0000df00ff017b82 */ /* 0x000e220000000800 */
[----:B------:R-:W1:Y:S07]  /*0010*/  S2R R24, SR_CTAID.X ;  /* 0x0000000000187919 */ /* 0x000e6e0000002500 */
[----:B------:R-:W1:Y:S01]  /*0020*/  LDC R3, c[0x0][0x380] ;  /* 0x0000e000ff037b82 */ /* 0x000e620000000800 */
[----:B------:R-:W2:Y:S01]  /*0030*/  LDCU.64 UR36, c[0x0][0x358] ;  /* 0x00006b00ff2477ac */ /* 0x000ea20008000a00 */
[----:B------:R-:W-:Y:S01]  /*0040*/  BSSY.RECONVERGENT B6, `(.L_x_11657) ;  /* 0x00000f1000067945 */ /* 0x000fe20003800200 */
[----:B------:R-:W3:Y:S01]  /*0050*/  S2R R25, SR_TID.X ;  /* 0x0000000000197919 */ /* 0x000ee20000002100 */
[----:B------:R-:W-:Y:S01]  /*0060*/  CS2R R28, SRZ ;  /* 0x00000000001c7805 */ /* 0x000fe2000001ff00 */
[----:B------:R-:W4:Y:S01]  /*0070*/  LDCU.U8 UR38, c[0x0][0x3b4] ;  /* 0x00007680ff2677ac */ /* 0x000f220008000000 */
[----:B-1----:R-:W-:-:S02]  /*0080*/  IMAD R2, R24, -0x200, R3 ;  /* 0xfffffe0018027824 */ /* 0x002fc400078e0203 */
[----:B---3--:R-:W-:-:S03]  /*0090*/  IMAD.MOV.U32 R27, RZ, RZ, R25 ;  /* 0x000000ffff1b7224 */ /* 0x008fc600078e0019 */
[----:B------:R-:W-:-:S13]  /*00a0*/  ISETP.GE.AND P0, PT, R25, R2, PT ;  /* 0x000000021900720c */ /* 0x000fda0003f06270 */
[----:B0-2-4-:R-:W-:Y:S05]  /*00b0*/  @P0 BRA `(.L_x_11658) ;  /* 0x0000000c00a40947 */ /* 0x015fea0003800000 */
[----:B------:R-:W0:Y:S01]  /*00c0*/  LDC.64 R4, c[0x0][0x3a8] ;  /* 0x0000ea00ff047b82 */ /* 0x000e220000000a00 */
[----:B------:R-:W1:Y:S01]  /*00d0*/  LDCU UR5, c[0x0][0x3b8] ;  /* 0x00007700ff0577ac */ /* 0x000e620008000800 */
[----:B------:R-:W-:Y:S01]  /*00e0*/  IMAD R0, R24, 0x200, R27 ;  /* 0x0000020018007824 */ /* 0x000fe200078e021b */
        /* <DEDUP_REMOVED lines=17> */
.L_x_11662:
[----:B------:R1:W5:Y:S01]  /*0200*/  LDG.E.U8 R28, desc[UR36][R4.64] ;  /* 0x00000024041c7981 */ /* 0x000362000c1e1100 */
[----:B------:R-:W-:Y:S01]  /*0210*/  IMAD.MOV.U32 R29, RZ, RZ, RZ ;  /* 0x000000ffff1d7224 */ /* 0x000fe200078e00ff */
[----:B------:R-:W-:Y:S06]  /*0220*/  BRA `(.L_x_11664) ;  /* 0x0000000c00447947 */ /* 0x000fec0003800000 */
.L_x_11661:
        /* <DEDUP_REMOVED lines=8> */
.L_x_11666:
[----:B------:R-:W2:Y:S02]  /*02b0*/  LDG.E R28, desc[UR36][R4.64] ;  /* 0x00000024041c7981 */ /* 0x000ea4000c1e1900 */
[----:B--2---:R-:W-:Y:S01]  /*02c0*/  SHF.R.S32.HI R29, RZ, 0x1f, R28 ;  /* 0x0000001fff1d7819 */ /* 0x004fe2000001141c */
[----:B------:R-:W-:Y:S06]  /*02d0*/  BRA `(.L_x_11664) ;  /* 0x0000000c00187947 */ /* 0x000fec0003800000 */
.L_x_11665:
[----:B------:R-:W2:Y:S02]  /*02e0*/  LDG.E.S16 R28, desc[UR36][R4.64] ;  /* 0x00000024041c7981 */ /* 0x000ea4000c1e1700 */
[----:B--2---:R-:W-:Y:S01]  /*02f0*/  SHF.R.S32.HI R29, RZ, 0x1f, R28 ;  /* 0x0000001fff1d7819 */ /* 0x004fe2000001141c */
[----:B------:R-:W-:Y:S06]  /*0300*/  BRA `(.L_x_11664) ;  /* 0x0000000c000c7947 */ /* 0x000fec0003800000 */
.L_x_11660:
        /* <DEDUP_REMOVED lines=9> */
.L_x_11668:
[----:B------:R-:W2:Y:S02]  /*03a0*/  LDG.E.U16 R4, desc[UR36][R4.64] ;  /* 0x0000002404047981 */ /* 0x000ea4000c1e1500 */
[----:B--2---:R-:W-:-:S06]  /*03b0*/  HADD2.F32 R28, -RZ, R4.H0_H0 ;  /* 0x20000004ff1c7230 */ /* 0x004fcc0000004100 */
[----:B------:R-:W0:Y:S01]  /*03c0*/  F2I.S64.TRUNC R28, R28 ;  /* 0x0000001c001c7311 */ /* 0x000e22000020d900 */
[----:B------:R-:W-:Y:S05]  /*03d0*/  BRA `(.L_x_11664) ;  /* 0x0000000800d87947 */ /* 0x000fea0003800000 */
.L_x_11667:
        /* <DEDUP_REMOVED lines=9> */
.L_x_11670:
[----:B------:R-:W2:Y:S02]  /*0470*/  LDG.E.U16 R4, desc[UR36][R4.64] ;  /* 0x0000002404047981 */ /* 0x000ea4000c1e1500 */
[----:B--2---:R-:W-:-:S06]  /*0480*/  HADD2.F32 R28, -RZ, R4.H0_H0 ;  /* 0x20000004ff1c7230 */ /* 0x004fcc0000004100 */
[----:B------:R-:W4:Y:S01]  /*0490*/  F2I.S64.TRUNC R28, R28 ;  /* 0x0000001c001c7311 */ /* 0x000f22000020d900 */
[----:B------:R-:W-:Y:S05]  /*04a0*/  BRA `(.L_x_11664) ;  /* 0x0000000800a47947 */ /* 0x000fea0003800000 */
.L_x_11669:
[----:B------:R-:W2:Y:S02]  /*04b0*/  LDG.E.64 R4, desc[UR36][R4.64] ;  /* 0x0000002404047981 */ /* 0x000ea4000c1e1b00 */
[----:B--2---:R2:W3:Y:S01]  /*04c0*/  F2I.S64.F64.TRUNC R28, R4 ;  /* 0x00000004001c7311 */ /* 0x0044e2000030d900 */
[----:B------:R-:W-:Y:S05]  /*04d0*/  BRA `(.L_x_11664) ;  /* 0x0000000800987947 */ /* 0x000fea0003800000 */
.L_x_11659:
        /* <DEDUP_REMOVED lines=13> */
.L_x_11673:
[----:B------:R-:W2:Y:S02]  /*05b0*/  LDG.E.64 R4, desc[UR36][R4.64] ;  /* 0x0000002404047981 */ /* 0x000ea4000c1e1b00 */
[----:B--2---:R0:W1:Y:S01]  /*05c0*/  F2I.S64.F64.TRUNC R28, R4 ;  /* 0x00000004001c7311 */ /* 0x004062000030d900 */
[----:B------:R-:W-:Y:S05]  /*05d0*/  BRA `(.L_x_11664) ;  /* 0x0000000800587947 */ /* 0x000fea0003800000 */
.L_x_11672:
        /* <DEDUP_REMOVED lines=16> */
[C---:B------:R-:W-:Y:S01]  /*06e0*/  SHF.L.U32 R7, R3.reuse, R6, RZ ;  /* 0x0000000603077219 */ /* 0x040fe200000006ff */
        /* <DEDUP_REMOVED lines=9> */
.L_x_11675:
        /* <DEDUP_REMOVED lines=12> */
[----:B------:R0:W1:Y:S01]  /*0840*/  F2I.S64.TRUNC R28, R0 ;  /* 0x00000000001c7311 */ /* 0x000062000020d900 */
[----:B------:R-:W-:Y:S05]  /*0850*/  BRA `(.L_x_11664) ;  /* 0x0000000400b87947 */ /* 0x000fea0003800000 */
.L_x_11674:
[----:B------:R-:W2:Y:S02]  /*0860*/  LDG.E.U16 R28, desc[UR36][R4.64] ;  /* 0x00000024041c7981 */ /* 0x000ea4000c1e1500 */
[----:B--2---:R-:W-:-:S06]  /*0870*/  IMAD.U32 R28, R28, 0x10000, RZ ;  /* 0x000100001c1c7824 */ /* 0x004fcc00078e00ff */
[----:B------:R-:W0:Y:S01]  /*0880*/  F2I.S64.TRUNC R28, R28 ;  /* 0x0000001c001c7311 */ /* 0x000e22000020d900 */
[----:B------:R-:W-:Y:S05]  /*0890*/  BRA `(.L_x_11664) ;  /* 0x0000000400a87947 */ /* 0x000fea0003800000 */
.L_x_11671:
        /* <DEDUP_REMOVED lines=11> */
.L_x_11678:
        /* <DEDUP_REMOVED lines=21> */
.L_x_11682:
[----:B------:R-:W-:Y:S05]  /*0aa0*/  BSYNC.RECONVERGENT B1 ;  /* 0x0000000000017941 */ /* 0x000fea0003800200 */
.L_x_11681:
[----:B------:R-:W-:Y:S01]  /*0ab0*/  IMAD.SHL.U32 R0, R0, 0x100000, RZ ;  /* 0x0010000000007824 */ /* 0x000fe200078e00ff */
[----:B------:R-:W-:-:S04]  /*0ac0*/  LEA R3, R3, 0x3b800000, 0x17 ;  /* 0x3b80000003037811 */ /* 0x000fc800078eb8ff */
[----:B------:R-:W-:-:S07]  /*0ad0*/  LOP3.LUT R28, R3, R0, R7, 0xfe, !PT ;  /* 0x00000000031c7212 */ /* 0x000fce00078efe07 */
.L_x_11680:
[----:B------:R-:W-:Y:S05]  /*0ae0*/  BSYNC.RECONVERGENT B0 ;  /* 0x0000000000007941 */ /* 0x000fea0003800200 */
.L_x_11679:
[----:B------:R-:W0:Y:S01]  /*0af0*/  F2I.S64.TRUNC R28, R28 ;  /* 0x0000001c001c7311 */ /* 0x000e22000020d900 */
[----:B------:R-:W-:Y:S05]  /*0b00*/  BRA `(.L_x_11664) ;  /* 0x00000004000c7947 */ /* 0x000fea0003800000 */
.L_x_11677:
        /* <DEDUP_REMOVED lines=21> */
.L_x_11686:
[----:B------:R-:W-:Y:S05]  /*0c60*/  BSYNC.RECONVERGENT B1 ;  /* 0x0000000000017941 */ /* 0x000fea0003800200 */
.L_x_11685:
[----:B------:R-:W-:Y:S01]  /*0c70*/  IMAD.SHL.U32 R0, R0, 0x200000, RZ ;  /* 0x0020000000007824 */ /* 0x000fe200078e00ff */
[----:B------:R-:W-:-:S04]  /*0c80*/  LEA R3, R3, 0x37800000, 0x17 ;  /* 0x3780000003037811 */ /* 0x000fc800078eb8ff */
[----:B------:R-:W-:-:S07]  /*0c90*/  LOP3.LUT R28, R3, R0, R7, 0xfe, !PT ;  /* 0x00000000031c7212 */ /* 0x000fce00078efe07 */
.L_x_11684:
[----:B------:R-:W-:Y:S05]  /*0ca0*/  BSYNC.RECONVERGENT B0 ;  /* 0x0000000000007941 */ /* 0x000fea0003800200 */
.L_x_11683:
[----:B------:R-:W0:Y:S01]  /*0cb0*/  F2I.S64.TRUNC R28, R28 ;  /* 0x0000001c001c7311 */ /* 0x000e22000020d900 */
[----:B------:R-:W-:Y:S05]  /*0cc0*/  BRA `(.L_x_11664) ;  /* 0x00000000009c7947 */ /* 0x000fea0003800000 */
.L_x_11676:
[----:B------:R-:W-:-:S09]  /*0cd0*/  UISETP.NE.AND UP0, UPT, UR4, 0x1c, UPT ;  /* 0x0000001c0400788c */ /* 0x000fd2000bf05270 */
[----:B------:R-:W-:Y:S05]  /*0ce0*/  BRA.U !UP0, `(.L_x_11687) ;  /* 0x00000001088c7547 */ /* 0x000fea000b800000 */
[----:B------:R-:W-:-:S09]  /*0cf0*/  UISETP.NE.AND UP0, UPT, UR4, 0x1d, UPT ;  /* 0x0000001d0400788c */ /* 0x000fd2000bf05270 */
[----:B------:R-:W-:Y:S05]  /*0d00*/  BRA.U !UP0, `(.L_x_11688) ;  /* 0x00000001087c7547 */ /* 0x000fea000b800000 */
[----:B------:R-:W-:-:S09]  /*0d10*/  UISETP.NE.AND UP0, UPT, UR4, 0x2c, UPT ;  /* 0x0000002c0400788c */ /* 0x000fd2000bf05270 */
[----:B------:R-:W-:Y:S05]  /*0d20*/  BRA.U !UP0, `(.L_x_11689) ;  /* 0x0000000108487547 */ /* 0x000fea000b800000 */
.L_x_11663:
        /* <DEDUP_REMOVED lines=8> */
[----:B0-----:R-:W-:Y:S02]  /*0db0*/  IMAD.U32 R4, RZ, RZ, UR4 ;  /* 0x00000004ff047e24 */ /* 0x001fe4000f8e00ff */
[----:B------:R-:W-:-:S02]  /*0dc0*/  IMAD.U32 R5, RZ, RZ, UR5 ;  /* 0x00000005ff057e24 */ /* 0x000fc4000f8e00ff */
[----:B-1----:R-:W-:Y:S02]  /*0dd0*/  IMAD.U32 R6, RZ, RZ, UR6 ;  /* 0x00000006ff067e24 */ /* 0x002fe4000f8e00ff */
[----:B------:R-:W-:Y:S02]  /*0de0*/  IMAD.U32 R7, RZ, RZ, UR7 ;  /* 0x00000007ff077e24 */ /* 0x000fe4000f8e00ff */
[----:B---3--:R-:W-:Y:S02]  /*0df0*/  IMAD.U32 R10, RZ, RZ, UR8 ;  /* 0x00000008ff0a7e24 */ /* 0x008fe4000f8e00ff */
[----:B------:R-:W-:-:S07]  /*0e00*/  IMAD.U32 R11, RZ, RZ, UR9 ;  /* 0x00000009ff0b7e24 */ /* 0x000fce000f8e00ff */
[----:B------:R-:W-:-:S07]  /*0e10*/  LEPC R20, `(.L_x_11690) ;  /* 0x000000001014794e */ /* 0x000fce0000000000 */
[----:B--2---:R-:W-:Y:S05]  /*0e20*/  CALL.ABS.NOINC R14 ;  /* 0x000000000e007343 */ /* 0x004fea0003c00000 */
.L_x_11690:
[----:B------:R-:W-:Y:S01]  /*0e30*/  CS2R R28, SRZ ;  /* 0x00000000001c7805 */ /* 0x000fe2000001ff00 */
[----:B------:R-:W-:Y:S06]  /*0e40*/  BRA `(.L_x_11664) ;  /* 0x00000000003c7947 */ /* 0x000fec0003800000 */
.L_x_11689:
        /* <DEDUP_REMOVED lines=8> */
.L_x_11692:
[----:B------:R-:W-:Y:S05]  /*0ed0*/  BSYNC.RECONVERGENT B0 ;  /* 0x0000000000007941 */ /* 0x000fea0003800200 */
.L_x_11691:
[----:B------:R-:W0:Y:S01]  /*0ee0*/  F2I.S64.TRUNC R28, R28 ;  /* 0x0000001c001c7311 */ /* 0x000e22000020d900 */
[----:B------:R-:W-:Y:S05]  /*0ef0*/  BRA `(.L_x_11664) ;  /* 0x0000000000107947 */ /* 0x000fea0003800000 */
.L_x_11688:
[----:B------:R0:W5:Y:S01]  /*0f00*/  LDG.E.64 R28, desc[UR36][R4.64] ;  /* 0x00000024041c7981 */ /* 0x000162000c1e1b00 */
[----:B------:R-:W-:Y:S05]  /*0f10*/  BRA `(.L_x_11664) ;  /* 0x0000000000087947 */ /* 0x000fea0003800000 */
.L_x_11687:
[----:B------:R0:W5:Y:S01]  /*0f20*/  LDG.E R28, desc[UR36][R4.64] ;  /* 0x00000024041c7981 */ /* 0x000162000c1e1900 */
[----:B------:R-:W-:-:S07]  /*0f30*/  IMAD.MOV.U32 R29, RZ, RZ, RZ ;  /* 0x000000ffff1d7224 */ /* 0x000fce00078e00ff */
.L_x_11664:
[----:B------:R-:W-:-:S07]  /*0f40*/  VIADD R25, R27, 0x80 ;  /* 0x000000801b197836 */ /* 0x000fce0000000000 */
.L_x_11658:
[----:B------:R-:W-:Y:S05]  /*0f50*/  BSYNC.RECONVERGENT B6 ;  /* 0x0000000000067941 */ /* 0x000fea0003800200 */
.L_x_11657:
[----:B------:R-:W-:Y:S01]  /*0f60*/  ISETP.GE.AND P0, PT, R25, R2, PT ;  /* 0x000000021900720c */ /* 0x000fe20003f06270 */
[----:B------:R-:W-:Y:S01]  /*0f70*/  BSSY.RECONVERGENT B6, `(.L_x_11693) ;  /* 0x00000ec000067945 */ /* 0x000fe20003800200 */
[----:B------:R-:W-:-:S11]  /*0f80*/  CS2R R22, SRZ ;  /* 0x0000000000167805 */ /* 0x000fd6000001ff00 */
[----:B------:R-:W-:Y:S05]  /*0f90*/  @P0 BRA `(.L_x_11694) ;  /* 0x0000000c00a40947 */ /* 0x000fea0003800000 */
[----:B012---:R-:W0:Y:S01]  /*0fa0*/  LDC.64 R4, c[0x0][0x3a8] ;  /* 0x0000ea00ff047b82 */ /* 0x007e220000000a00 */
        /* <DEDUP_REMOVED lines=19> */
.L_x_11698:
[----:B------:R0:W5:Y:S01]  /*10e0*/  LDG.E.U8 R22, desc[UR36][R4.64] ;  /* 0x0000002404167981 */ /* 0x000162000c1e1100 */
[----:B------:R-:W-:Y:S01]  /*10f0*/  IMAD.MOV.U32 R23, RZ, RZ, RZ ;  /* 0x000000ffff177224 */ /* 0x000fe200078e00ff */
[----:B------:R-:W-:Y:S06]  /*1100*/  BRA `(.L_x_11700) ;  /* 0x0000000c00447947 */ /* 0x000fec0003800000 */
.L_x_11697:
        /* <DEDUP_REMOVED lines=8> */
.L_x_11702:
[----:B------:R-:W2:Y:S02]  /*1190*/  LDG.E R22, desc[UR36][R4.64] ;  /* 0x0000002404167981 */ /* 0x000ea4000c1e1900 */
[----:B--2---:R-:W-:Y:S01]  /*11a0*/  SHF.R.S32.HI R23, RZ, 0x1f, R22 ;  /* 0x0000001fff177819 */ /* 0x004fe20000011416 */
[----:B------:R-:W-:Y:S06]  /*11b0*/  BRA `(.L_x_11700) ;  /* 0x0000000c00187947 */ /* 0x000fec0003800000 */
.L_x_11701:
[----:B------:R-:W2:Y:S02]  /*11c0*/  LDG.E.S16 R22, desc[UR36][R4.64] ;  /* 0x0000002404167981 */ /* 0x000ea4000c1e1700 */
[----:B--2---:R-:W-:Y:S01]  /*11d0*/  SHF.R.S32.HI R23, RZ, 0x1f, R22 ;  /* 0x0000001fff177819 */ /* 0x004fe20000011416 */
[----:B------:R-:W-:Y:S06]  /*11e0*/  BRA `(.L_x_11700) ;  /* 0x0000000c000c7947 */ /* 0x000fec0003800000 */
.L_x_11696:
        /* <DEDUP_REMOVED lines=9> */
.L_x_11704:
[----:B------:R-:W2:Y:S02]  /*1280*/  LDG.E.U16 R4, desc[UR36][R4.64] ;  /* 0x0000002404047981 */ /* 0x000ea4000c1e1500 */
[----:B--2---:R-:W-:-:S06]  /*1290*/  HADD2.F32 R22, -RZ, R4.H0_H0 ;  /* 0x20000004ff167230 */ /* 0x004fcc0000004100 */
[----:B------:R-:W0:Y:S01]  /*12a0*/  F2I.S64.TRUNC R22, R22 ;  /* 0x0000001600167311 */ /* 0x000e22000020d900 */
[----:B------:R-:W-:Y:S05]  /*12b0*/  BRA `(.L_x_11700) ;  /* 0x0000000800d87947 */ /* 0x000fea0003800000 */
.L_x_11703:
        /* <DEDUP_REMOVED lines=9> */
.L_x_11706:
[----:B------:R-:W2:Y:S02]  /*1350*/  LDG.E.U16 R4, desc[UR36][R4.64] ;  /* 0x0000002404047981 */ /* 0x000ea4000c1e1500 */
[----:B--2---:R-:W-:-:S06]  /*1360*/  HADD2.F32 R22, -RZ, R4.H0_H0 ;  /* 0x20000004ff167230 */ /* 0x004fcc0000004100 */
[----:B------:R-:W0:Y:S01]  /*1370*/  F2I.S64.TRUNC R22, R22 ;  /* 0x0000001600167311 */ /* 0x000e22000020d900 */
[----:B------:R-:W-:Y:S05]  /*1380*/  BRA `(.L_x_11700) ;  /* 0x0000000800a47947 */ /* 0x000fea0003800000 */
.L_x_11705:
[----:B------:R-:W2:Y:S02]  /*1390*/  LDG.E.64 R4, desc[UR36][R4.64] ;  /* 0x0000002404047981 */ /* 0x000ea4000c1e1b00 */
[----:B--2---:R0:W1:Y:S01]  /*13a0*/  F2I.S64.F64.TRUNC R22, R4 ;  /* 0x0000000400167311 */ /* 0x004062000030d900 */
[----:B------:R-:W-:Y:S05]  /*13b0*/  BRA `(.L_x_11700) ;  /* 0x0000000800987947 */ /* 0x000fea0003800000 */
.L_x_11695:
        /* <DEDUP_REMOVED lines=13> */
.L_x_11709:
[----:B------:R-:W2:Y:S02]  /*1490*/  LDG.E.64 R4, desc[UR36][R4.64] ;  /* 0x0000002404047981 */ /* 0x000ea4000c1e1b00 */
[----:B--2---:R0:W1:Y:S01]  /*14a0*/  F2I.S64.F64.TRUNC R22, R4 ;  /* 0x0000000400167311 */ /* 0x004062000030d900 */
[----:B------:R-:W-:Y:S05]  /*14b0*/  BRA `(.L_x_11700) ;  /* 0x0000000800587947 */ /* 0x000fea0003800000 */
.L_x_11708:
        /* <DEDUP_REMOVED lines=26> */
.L_x_11711:
        /* <DEDUP_REMOVED lines=12> */
[----:B------:R2:W0:Y:S01]  /*1720*/  F2I.S64.TRUNC R22, R0 ;  /* 0x0000000000167311 */ /* 0x000422000020d900 */
[----:B------:R-:W-:Y:S05]  /*1730*/  BRA `(.L_x_11700) ;  /* 0x0000000400b87947 */ /* 0x000fea0003800000 */
.L_x_11710:
[----:B------:R-:W2:Y:S02]  /*1740*/  LDG.E.U16 R22, desc[UR36][R4.64] ;  /* 0x0000002404167981 */ /* 0x000ea4000c1e1500 */
[----:B--2---:R-:W-:-:S06]  /*1750*/  IMAD.U32 R22, R22, 0x10000, RZ ;  /* 0x0001000016167824 */ /* 0x004fcc00078e00ff */
[----:B------:R-:W0:Y:S01]  /*1760*/  F2I.S64.TRUNC R22, R22 ;  /* 0x0000001600167311 */ /* 0x000e22000020d900 */
[----:B------:R-:W-:Y:S05]  /*1770*/  BRA `(.L_x_11700) ;  /* 0x0000000400a87947 */ /* 0x000fea0003800000 */
.L_x_11707:
        /* <DEDUP_REMOVED lines=11> */
.L_x_11714:
        /* <DEDUP_REMOVED lines=21> */
.L_x_11718:
[----:B------:R-:W-:Y:S05]  /*1980*/  BSYNC.RECONVERGENT B1 ;  /* 0x0000000000017941 */ /* 0x000fea0003800200 */
.L_x_11717:
[----:B------:R-:W-:Y:S01]  /*1990*/  IMAD.SHL.U32 R0, R0, 0x100000, RZ ;  /* 0x0010000000007824 */ /* 0x000fe200078e00ff */
[----:B------:R-:W-:-:S04]  /*19a0*/  LEA R3, R3, 0x3b800000, 0x17 ;  /* 0x3b80000003037811 */ /* 0x000fc800078eb8ff */
[----:B------:R-:W-:-:S07]  /*19b0*/  LOP3.LUT R22, R3, R0, R7, 0xfe, !PT ;  /* 0x0000000003167212 */ /* 0x000fce00078efe07 */
.L_x_11716:
[----:B------:R-:W-:Y:S05]  /*19c0*/  BSYNC.RECONVERGENT B0 ;  /* 0x0000000000007941 */ /* 0x000fea0003800200 */
.L_x_11715:
[----:B------:R-:W0:Y:S01]  /*19d0*/  F2I.S64.TRUNC R22, R22 ;  /* 0x0000001600167311 */ /* 0x000e22000020d900 */
[----:B------:R-:W-:Y:S05]  /*19e0*/  BRA `(.L_x_11700) ;  /* 0x00000004000c7947 */ /* 0x000fea0003800000 */
.L_x_11713:
        /* <DEDUP_REMOVED lines=21> */
.L_x_11722:
[----:B------:R-:W-:Y:S05]  /*1b40*/  BSYNC.RECONVERGENT B1 ;  /* 0x0000000000017941 */ /* 0x000fea0003800200 */
.L_x_11721:
[----:B------:R-:W-:Y:S01]  /*1b50*/  IMAD.SHL.U32 R0, R0, 0x200000, RZ ;  /* 0x0020000000007824 */ /* 0x000fe200078e00ff */
[----:B------:R-:W-:-:S04]  /*1b60*/  LEA R3, R3, 0x37800000, 0x17 ;  /* 0x3780000003037811 */ /* 0x000fc800078eb8ff */
[----:B------:R-:W-:-:S07]  /*1b70*/  LOP3.LUT R22, R3, R0, R7, 0xfe, !PT ;  /* 0x0000000003167212 */ /* 0x000fce00078efe07 */
.L_x_11720:
[----:B------:R-:W-:Y:S05]  /*1b80*/  BSYNC.RECONVERGENT B0 ;  /* 0x0000000000007941 */ /* 0x000fea0003800200 */
.L_x_11719:
[----:B------:R-:W0:Y:S01]  /*1b90*/  F2I.S64.TRUNC R22, R22 ;  /* 0x0000001600167311 */ /* 0x000e22000020d900 */
[----:B------:R-:W-:Y:S05]  /*1ba0*/  BRA `(.L_x_11700) ;  /* 0x00000000009c7947 */ /* 0x000fea0003800000 */
.L_x_11712:
        /* <DEDUP_REMOVED lines=14> */
.L_x_11726:
[----:B------:R-:W-:Y:S05]  /*1c90*/  BSYNC.RECONVERGENT B0 ;  /* 0x0000000000007941 */ /* 0x000fea0003800200 */
.L_x_11725:
[----:B------:R-:W0:Y:S01]  /*1ca0*/  F2I.S64.TRUNC R22, R22 ;  /* 0x0000001600167311 */ /* 0x000e22000020d900 */
[----:B------:R-:W-:Y:S05]  /*1cb0*/  BRA `(.L_x_11700) ;  /* 0x0000000000587947 */ /* 0x000fea0003800000 */
.L_x_11699:
        /* <DEDUP_REMOVED lines=15> */
[----:B--2-45:R-:W-:Y:S05]  /*1db0*/  CALL.ABS.NOINC R14 ;  /* 0x000000000e007343 */ /* 0x034fea0003c00000 */
.L_x_11727:
[----:B------:R-:W-:Y:S01]  /*1dc0*/  CS2R R22, SRZ ;  /* 0x0000000000167805 */ /* 0x000fe2000001ff00 */
[----:B------:R-:W-:Y:S06]  /*1dd0*/  BRA `(.L_x_11700) ;  /* 0x0000000000107947 */ /* 0x000fec0003800000 */
.L_x_11724:
[----:B------:R0:W5:Y:S01]  /*1de0*/  LDG.E.64 R22, desc[UR36][R4.64] ;  /* 0x0000002404167981 */ /* 0x000162000c1e1b00 */
[----:B------:R-:W-:Y:S05]  /*1df0*/  BRA `(.L_x_11700) ;  /* 0x0000000000087947 */ /* 0x000fea0003800000 */
.L_x_11723:
[----:B------:R0:W5:Y:S01]  /*1e00*/  LDG.E R22, desc[UR36][R4.64] ;  /* 0x0000002404167981 */ /* 0x000162000c1e1900 */
[----:B------:R-:W-:-:S07]  /*1e10*/  IMAD.MOV.U32 R23, RZ, RZ, RZ ;  /* 0x000000ffff177224 */ /* 0x000fce00078e00ff */
.L_x_11700:
[----:B------:R-:W-:-:S07]  /*1e20*/  VIADD R25, R25, 0x80 ;  /* 0x0000008019197836 */ /* 0x000fce0000000000 */
.L_x_11694:
[----:B------:R-:W-:Y:S05]  /*1e30*/  BSYNC.RECONVERGENT B6 ;  /* 0x0000000000067941 */ /* 0x000fea0003800200 */
.L_x_11693:
        /* <DEDUP_REMOVED lines=24> */
.L_x_11733:
[----:B------:R0:W5:Y:S01]  /*1fc0*/  LDG.E.U8 R18, desc[UR36][R4.64] ;  /* 0x0000002404127981 */ /* 0x000162000c1e1100 */
[----:B------:R-:W-:Y:S01]  /*1fd0*/  IMAD.MOV.U32 R19, RZ, RZ, RZ ;  /* 0x000000ffff137224 */ /* 0x000fe200078e00ff */
[----:B------:R-:W-:Y:S06]  /*1fe0*/  BRA `(.L_x_11735) ;  /* 0x0000000c00447947 */ /* 0x000fec0003800000 */
.L_x_11732:
        /* <DEDUP_REMOVED lines=8> */
.L_x_11737:
[----:B------:R-:W2:Y:S02]  /*2070*/  LDG.E R18, desc[UR36][R4.64] ;  /* 0x0000002404127981 */ /* 0x000ea4000c1e1900 */
[----:B--2---:R-:W-:Y:S01]  /*2080*/  SHF.R.S32.HI R19, RZ, 0x1f, R18 ;  /* 0x0000001fff137819 */ /* 0x004fe20000011412 */
[----:B------:R-:W-:Y:S06]  /*2090*/  BRA `(.L_x_11735) ;  /* 0x0000000c00187947 */ /* 0x000fec0003800000 */
.L_x_11736:
[----:B------:R-:W2:Y:S02]  /*20a0*/  LDG.E.S16 R18, desc[UR36][R4.64] ;  /* 0x0000002404127981 */ /* 0x000ea4000c1e1700 */
[----:B--2---:R-:W-:Y:S01]  /*20b0*/  SHF.R.S32.HI R19, RZ, 0x1f, R18 ;  /* 0x0000001fff137819 */ /* 0x004fe20000011412 */
[----:B------:R-:W-:Y:S06]  /*20c0*/  BRA `(.L_x_11735) ;  /* 0x0000000c000c7947 */ /* 0x000fec0003800000 */
.L_x_11731:
        /* <DEDUP_REMOVED lines=9> */
.L_x_11739:
[----:B------:R-:W2:Y:S02]  /*2160*/  LDG.E.U16 R4, desc[UR36][R4.64] ;  /* 0x0000002404047981 */ /* 0x000ea4000c1e1500 */
[----:B--2---:R-:W-:-:S06]  /*2170*/  HADD2.F32 R18, -RZ, R4.H0_H0 ;  /* 0x20000004ff127230 */ /* 0x004fcc0000004100 */
[----:B------:R-:W0:Y:S01]  /*2180*/  F2I.S64.TRUNC R18, R18 ;  /* 0x0000001200127311 */ /* 0x000e22000020d900 */
[----:B------:R-:W-:Y:S05]  /*2190*/  BRA `(.L_x_11735) ;  /* 0x0000000800d87947 */ /* 0x000fea0003800000 */
.L_x_11738:
        /* <DEDUP_REMOVED lines=9> */
.L_x_11741:
[----:B------:R-:W2:Y:S02]  /*2230*/  LDG.E.U16 R4, desc[UR36][R4.64] ;  /* 0x0000002404047981 */ /* 0x000ea4000c1e1500 */
[----:B--2---:R-:W-:-:S06]  /*2240*/  HADD2.F32 R18, -RZ, R4.H0_H0 ;  /* 0x20000004ff127230 */ /* 0x004fcc0000004100 */
[----:B------:R-:W0:Y:S01]  /*2250*/  F2I.S64.TRUNC R18, R18 ;  /* 0x0000001200127311 */ /* 0x000e22000020d900 */
[----:B------:R-:W-:Y:S05]  /*2260*/  BRA `(.L_x_11735) ;  /* 0x0000000800a47947 */ /* 0x000fea0003800000 */
.L_x_11740:
[----:B------:R-:W2:Y:S02]  /*2270*/  LDG.E.64 R4, desc[UR36][R4.64] ;  /* 0x0000002404047981 */ /* 0x000ea4000c1e1b00 */
[----:B--2---:R0:W1:Y:S01]  /*2280*/  F2I.S64.F64.TRUNC R18, R4 ;  /* 0x0000000400127311 */ /* 0x004062000030d900 */
[----:B------:R-:W-:Y:S05]  /*2290*/  BRA `(.L_x_11735) ;  /* 0x0000000800987947 */ /* 0x000fea0003800000 */
.L_x_11730:
        /* <DEDUP_REMOVED lines=13> */
.L_x_11744:
[----:B------:R-:W2:Y:S02]  /*2370*/  LDG.E.64 R4, desc[UR36][R4.64] ;  /* 0x0000002404047981 */ /* 0x000ea4000c1e1b00 */
[----:B--2---:R0:W1:Y:S01]  /*2380*/  F2I.S64.F64.TRUNC R18, R4 ;  /* 0x0000000400127311 */ /* 0x004062000030d900 */
[----:B------:R-:W-:Y:S05]  /*2390*/  BRA `(.L_x_11735) ;  /* 0x0000000800587947 */ /* 0x000fea0003800000 */
.L_x_11743:
        /* <DEDUP_REMOVED lines=26> */
.L_x_11746:
        /* <DEDUP_REMOVED lines=14> */
.L_x_11745:
[----:B------:R-:W2:Y:S02]  /*2620*/  LDG.E.U16 R18, desc[UR36][R4.64] ;  /* 0x0000002404127981 */ /* 0x000ea4000c1e1500 */
[----:B--2---:R-:W-:-:S06]  /*2630*/  IMAD.U32 R18, R18, 0x10000, RZ ;  /* 0x0001000012127824 */ /* 0x004fcc00078e00ff */
[----:B------:R-:W0:Y:S01]  /*2640*/  F2I.S64.TRUNC R18, R18 ;  /* 0x0000001200127311 */ /* 0x000e22000020d900 */
[----:B------:R-:W-:Y:S05]  /*2650*/  BRA `(.L_x_11735) ;  /* 0x0000000400a87947 */ /* 0x000fea0003800000 */
.L_x_11742:
        /* <DEDUP_REMOVED lines=11> */
.L_x_11749:
        /* <DEDUP_REMOVED lines=21> */
.L_x_11753:
[----:B------:R-:W-:Y:S05]  /*2860*/  BSYNC.RECONVERGENT B1 ;  /* 0x0000000000017941 */ /* 0x000fea0003800200 */
.L_x_11752:
[----:B------:R-:W-:Y:S01]  /*2870*/  IMAD.SHL.U32 R0, R0, 0x100000, RZ ;  /* 0x0010000000007824 */ /* 0x000fe200078e00ff */
[----:B------:R-:W-:-:S04]  /*2880*/  LEA R3, R3, 0x3b800000, 0x17 ;  /* 0x3b80000003037811 */ /* 0x000fc800078eb8ff */
[----:B------:R-:W-:-:S07]  /*2890*/  LOP3.LUT R18, R3, R0, R7, 0xfe, !PT ;  /* 0x0000000003127212 */ /* 0x000fce00078efe07 */
.L_x_11751:
[----:B------:R-:W-:Y:S05]  /*28a0*/  BSYNC.RECONVERGENT B0 ;  /* 0x0000000000007941 */ /* 0x000fea0003800200 */
.L_x_11750:
[----:B------:R-:W1:Y:S01]  /*28b0*/  F2I.S64.TRUNC R18, R18 ;  /* 0x0000001200127311 */ /* 0x000e62000020d900 */
[----:B------:R-:W-:Y:S05]  /*28c0*/  BRA `(.L_x_11735) ;  /* 0x00000004000c7947 */ /* 0x000fea0003800000 */
.L_x_11748:
        /* <DEDUP_REMOVED lines=21> */
.L_x_11757:
[----:B------:R-:W-:Y:S05]  /*2a20*/  BSYNC.RECONVERGENT B1 ;  /* 0x0000000000017941 */ /* 0x000fea0003800200 */
.L_x_11756:
[----:B------:R-:W-:Y:S01]  /*2a30*/  IMAD.SHL.U32 R0, R0, 0x200000, RZ ;  /* 0x0020000000007824 */ /* 0x000fe200078e00ff */
[----:B------:R-:W-:-:S04]  /*2a40*/  LEA R3, R3, 0x37800000, 0x17 ;  /* 0x3780000003037811 */ /* 0x000fc800078eb8ff */
[----:B------:R-:W-:-:S07]  /*2a50*/  LOP3.LUT R18, R3, R0, R7, 0xfe, !PT ;  /* 0x0000000003127212 */ /* 0x000fce00078efe07 */
.L_x_11755:
[----:B------:R-:W-:Y:S05]  /*2a60*/  BSYNC.RECONVERGENT B0 ;  /* 0x0000000000007941 */ /* 0x000fea0003800200 */
.L_x_11754:
[----:B------:R-:W2:Y:S01]  /*2a70*/  F2I.S64.TRUNC R18, R18 ;  /* 0x0000001200127311 */ /* 0x000ea2000020d900 */
[----:B------:R-:W-:Y:S05]  /*2a80*/  BRA `(.L_x_11735) ;  /* 0x00000000009c7947 */ /* 0x000fea0003800000 */
.L_x_11747:
        /* <DEDUP_REMOVED lines=14> */
.L_x_11761:
[----:B------:R-:W-:Y:S05]  /*2b70*/  BSYNC.RECONVERGENT B0 ;  /* 0x0000000000007941 */ /* 0x000fea0003800200 */
.L_x_11760:
[----:B------:R-:W0:Y:S01]  /*2b80*/  F2I.S64.TRUNC R18, R18 ;  /* 0x0000001200127311 */ /* 0x000e22000020d900 */
[----:B------:R-:W-:Y:S05]  /*2b90*/  BRA `(.L_x_11735) ;  /* 0x0000000000587947 */ /* 0x000fea0003800000 */
.L_x_11734:
        /* <DEDUP_REMOVED lines=16> */
.L_x_11762:
[----:B------:R-:W-:Y:S01]  /*2ca0*/  CS2R R18, SRZ ;  /* 0x0000000000127805 */ /* 0x000fe2000001ff00 */
[----:B------:R-:W-:Y:S06]  /*2cb0*/  BRA `(.L_x_11735) ;  /* 0x0000000000107947 */ /* 0x000fec0003800000 */
.L_x_11759:
[----:B------:R0:W5:Y:S01]  /*2cc0*/  LDG.E.64 R18, desc[UR36][R4.64] ;  /* 0x0000002404127981 */ /* 0x000162000c1e1b00 */
[----:B------:R-:W-:Y:S05]  /*2cd0*/  BRA `(.L_x_11735) ;  /* 0x0000000000087947 */ /* 0x000fea0003800000 */
.L_x_11758:
[----:B------:R0:W5:Y:S01]  /*2ce0*/  LDG.E R18, desc[UR36][R4.64] ;  /* 0x0000002404127981 */ /* 0x000162000c1e1900 */
[----:B------:R-:W-:-:S07]  /*2cf0*/  IMAD.MOV.U32 R19, RZ, RZ, RZ ;  /* 0x000000ffff137224 */ /* 0x000fce00078e00ff */
.L_x_11735:
[----:B------:R-:W-:-:S07]  /*2d00*/  VIADD R25, R25, 0x80 ;  /* 0x0000008019197836 */ /* 0x000fce0000000000 */
.L_x_11729:
[----:B------:R-:W-:Y:S05]  /*2d10*/  BSYNC.RECONVERGENT B6 ;  /* 0x0000000000067941 */ /* 0x000fea0003800200 */
.L_x_11728:
        /* <DEDUP_REMOVED lines=24> */
.L_x_11768:
[----:B------:R0:W5:Y:S01]  /*2ea0*/  LDG.E.U8 R16, desc[UR36][R4.64] ;  /* 0x0000002404107981 */ /* 0x000162000c1e1100 */
[----:B------:R-:W-:Y:S01]  /*2eb0*/  IMAD.MOV.U32 R17, RZ, RZ, RZ ;  /* 0x000000ffff117224 */ /* 0x000fe200078e00ff */
[----:B------:R-:W-:Y:S06]  /*2ec0*/  BRA `(.L_x_11764) ;  /* 0x0000000c00407947 */ /* 0x000fec0003800000 */
.L_x_11767:
        /* <DEDUP_REMOVED lines=8> */
.L_x_11771:
[----:B------:R-:W2:Y:S02]  /*2f50*/  LDG.E R16, desc[UR36][R4.64] ;  /* 0x0000002404107981 */ /* 0x000ea4000c1e1900 */
[----:B--2---:R-:W-:Y:S01]  /*2f60*/  SHF.R.S32.HI R17, RZ, 0x1f, R16 ;  /* 0x0000001fff117819 */ /* 0x004fe20000011410 */
[----:B------:R-:W-:Y:S06]  /*2f70*/  BRA `(.L_x_11764) ;  /* 0x0000000c00147947 */ /* 0x000fec0003800000 */
.L_x_11770:
[----:B------:R-:W2:Y:S02]  /*2f80*/  LDG.E.S16 R16, desc[UR36][R4.64] ;  /* 0x0000002404107981 */ /* 0x000ea4000c1e1700 */
[----:B--2---:R-:W-:Y:S01]  /*2f90*/  SHF.R.S32.HI R17, RZ, 0x1f, R16 ;  /* 0x0000001fff117819 */ /* 0x004fe20000011410 */
[----:B------:R-:W-:Y:S06]  /*2fa0*/  BRA `(.L_x_11764) ;  /* 0x0000000c00087947 */ /* 0x000fec0003800000 */
.L_x_11766:
        /* <DEDUP_REMOVED lines=9> */
.L_x_11773:
[----:B------:R-:W2:Y:S02]  /*3040*/  LDG.E.U16 R4, desc[UR36][R4.64] ;  /* 0x0000002404047981 */ /* 0x000ea4000c1e1500 */
[----:B--2---:R-:W-:-:S06]  /*3050*/  HADD2.F32 R16, -RZ, R4.H0_H0 ;  /* 0x20000004ff107230 */ /* 0x004fcc0000004100 */
[----:B------:R-:W0:Y:S01]  /*3060*/  F2I.S64.TRUNC R16, R16 ;  /* 0x0000001000107311 */ /* 0x000e22000020d900 */
[----:B------:R-:W-:Y:S05]  /*3070*/  BRA `(.L_x_11764) ;  /* 0x0000000800d47947 */ /* 0x000fea0003800000 */
.L_x_11772:
        /* <DEDUP_REMOVED lines=9> */
.L_x_11775:
[----:B------:R-:W2:Y:S02]  /*3110*/  LDG.E.U16 R4, desc[UR36][R4.64] ;  /* 0x0000002404047981 */ /* 0x000ea4000c1e1500 */
[----:B--2---:R-:W-:-:S06]  /*3120*/  HADD2.F32 R16, -RZ, R4.H0_H0 ;  /* 0x20000004ff107230 */ /* 0x004fcc0000004100 */
[----:B------:R-:W0:Y:S01]  /*3130*/  F2I.S64.TRUNC R16, R16 ;  /* 0x0000001000107311 */ /* 0x000e22000020d900 */
[----:B------:R-:W-:Y:S05]  /*3140*/  BRA `(.L_x_11764) ;  /* 0x0000000800a07947 */ /* 0x000fea0003800000 */
.L_x_11774:
[----:B------:R-:W2:Y:S02]  /*3150*/  LDG.E.64 R4, desc[UR36][R4.64] ;  /* 0x0000002404047981 */ /* 0x000ea4000c1e1b00 */
[----:B--2---:R0:W1:Y:S01]  /*3160*/  F2I.S64.F64.TRUNC R16, R4 ;  /* 0x0000000400107311 */ /* 0x004062000030d900 */
[----:B------:R-:W-:Y:S05]  /*3170*/  BRA `(.L_x_11764) ;  /* 0x0000000800947947 */ /* 0x000fea0003800000 */
.L_x_11765:
        /* <DEDUP_REMOVED lines=13> */
.L_x_11778:
[----:B------:R-:W2:Y:S02]  /*3250*/  LDG.E.64 R4, desc[UR36][R4.64] ;  /* 0x0000002404047981 */ /* 0x000ea4000c1e1b00 */
[----:B--2---:R0:W1:Y:S01]  /*3260*/  F2I.S64.F64.TRUNC R16, R4 ;  /* 0x0000000400107311 */ /* 0x004062000030d900 */
[----:B------:R-:W-:Y:S05]  /*3270*/  BRA `(.L_x_11764) ;  /* 0x0000000800547947 */ /* 0x000fea0003800000 */
.L_x_11777:
        /* <DEDUP_REMOVED lines=26> */
.L_x_11780:
        /* <DEDUP_REMOVED lines=14> */
.L_x_11779:
[----:B------:R-:W2:Y:S02]  /*3500*/  LDG.E.U16 R16, desc[UR36][R4.64] ;  /* 0x0000002404107981 */ /* 0x000ea4000c1e1500 */
[----:B--2---:R-:W-:-:S06]  /*3510*/  IMAD.U32 R16, R16, 0x10000, RZ ;  /* 0x0001000010107824 */ /* 0x004fcc00078e00ff */
[----:B------:R-:W0:Y:S01]  /*3520*/  F2I.S64.TRUNC R16, R16 ;  /* 0x0000001000107311 */ /* 0x000e22000020d900 */
[----:B------:R-:W-:Y:S05]  /*3530*/  BRA `(.L_x_11764) ;  /* 0x0000000400a47947 */ /* 0x000fea0003800000 */
.L_x_11776:
        /* <DEDUP_REMOVED lines=11> */
.L_x_11783:
        /* <DEDUP_REMOVED lines=21> */
.L_x_11787:
[----:B------:R-:W-:Y:S05]  /*3740*/  BSYNC.RECONVERGENT B1 ;  /* 0x0000000000017941 */ /* 0x000fea0003800200 */
.L_x_11786:
[----:B------:R-:W-:Y:S01]  /*3750*/  IMAD.SHL.U32 R0, R0, 0x100000, RZ ;  /* 0x0010000000007824 */ /* 0x000fe200078e00ff */
[----:B------:R-:W-:-:S04]  /*3760*/  LEA R3, R3, 0x3b800000, 0x17 ;  /* 0x3b80000003037811 */ /* 0x000fc800078eb8ff */
[----:B------:R-:W-:-:S07]  /*3770*/  LOP3.LUT R16, R3, R0, R7, 0xfe, !PT ;  /* 0x0000000003107212 */ /* 0x000fce00078efe07 */
.L_x_11785:
[----:B------:R-:W-:Y:S05]  /*3780*/  BSYNC.RECONVERGENT B0 ;  /* 0x0000000000007941 */ /* 0x000fea0003800200 */
.L_x_11784:
[----:B------:R-:W0:Y:S01]  /*3790*/  F2I.S64.TRUNC R16, R16 ;  /* 0x0000001000107311 */ /* 0x000e22000020d900 */
[----:B------:R-:W-:Y:S05]  /*37a0*/  BRA `(.L_x_11764) ;  /* 0x0000000400087947 */ /* 0x000fea0003800000 */
.L_x_11782:
        /* <DEDUP_REMOVED lines=21> */
.L_x_11791:
[----:B------:R-:W-:Y:S05]  /*3900*/  BSYNC.RECONVERGENT B1 ;  /* 0x0000000000017941 */ /* 0x000fea0003800200 */
.L_x_11790:
[----:B------:R-:W-:Y:S01]  /*3910*/  IMAD.SHL.U32 R0, R0, 0x200000, RZ ;  /* 0x0020000000007824 */ /* 0x000fe200078e00ff */
[----:B------:R-:W-:-:S04]  /*3920*/  LEA R3, R3, 0x37800000, 0x17 ;  /* 0x3780000003037811 */ /* 0x000fc800078eb8ff */
[----:B------:R-:W-:-:S07]  /*3930*/  LOP3.LUT R16, R3, R0, R7, 0xfe, !PT ;  /* 0x0000000003107212 */ /* 0x000fce00078efe07 */
.L_x_11789:
[----:B------:R-:W-:Y:S05]  /*3940*/  BSYNC.RECONVERGENT B0 ;  /* 0x0000000000007941 */ /* 0x000fea0003800200 */
.L_x_11788:
[----:B------:R-:W0:Y:S01]  /*3950*/  F2I.S64.TRUNC R16, R16 ;  /* 0x0000001000107311 */ /* 0x000e22000020d900 */
[----:B------:R-:W-:Y:S05]  /*3960*/  BRA `(.L_x_11764) ;  /* 0x0000000000987947 */ /* 0x000fea0003800000 */
.L_x_11781:
        /* <DEDUP_REMOVED lines=14> */
.L_x_11795:
[----:B------:R-:W-:Y:S05]  /*3a50*/  BSYNC.RECONVERGENT B0 ;  /* 0x0000000000007941 */ /* 0x000fea0003800200 */
.L_x_11794:
[----:B------:R-:W0:Y:S01]  /*3a60*/  F2I.S64.TRUNC R16, R16 ;  /* 0x0000001000107311 */ /* 0x000e22000020d900 */
[----:B------:R-:W-:Y:S05]  /*3a70*/  BRA `(.L_x_11764) ;  /* 0x0000000000547947 */ /* 0x000fea0003800000 */
.L_x_11769:
        /* <DEDUP_REMOVED lines=16> */
.L_x_11796:
[----:B------:R-:W-:Y:S05]  /*3b80*/  BRA `(.L_x_11764) ;  /* 0x0000000000107947 */ /* 0x000fea0003800000 */
.L_x_11793:
[----:B------:R0:W5:Y:S01]  /*3b90*/  LDG.E.64 R16, desc[UR36][R4.64] ;  /* 0x0000002404107981 */ /* 0x000162000c1e1b00 */
[----:B------:R-:W-:Y:S05]  /*3ba0*/  BRA `(.L_x_11764) ;  /* 0x0000000000087947 */ /* 0x000fea0003800000 */
.L_x_11792:
[----:B------:R0:W5:Y:S01]  /*3bb0*/  LDG.E R16, desc[UR36][R4.64] ;  /* 0x0000002404107981 */ /* 0x000162000c1e1900 */
[----:B------:R-:W-:-:S07]  /*3bc0*/  IMAD.MOV.U32 R17, RZ, RZ, RZ ;  /* 0x000000ffff117224 */ /* 0x000fce00078e00ff */
.L_x_11764:
[----:B------:R-:W-:Y:S05]  /*3bd0*/  BSYNC.RECONVERGENT B6 ;  /* 0x0000000000067941 */ /* 0x000fea0003800200 */
.L_x_11763:
[----:B------:R-:W0:Y:S01]  /*3be0*/  LDCU.64 UR4, c[0x0][0x390] ;  /* 0x00007200ff0477ac */ /* 0x000e220008000a00 */
[----:B------:R-:W-:Y:S01]  /*3bf0*/  BSSY.RECONVERGENT B6, `(.L_x_11797) ;  /* 0x0000018000067945 */ /* 0x000fe20003800200 */
[----:B------:R-:W2:Y:S01]  /*3c00*/  LDCU.64 UR6, c[0x0][0x388] ;  /* 0x00007100ff0677ac */ /* 0x000ea20008000a00 */
[C---:B01-345:R-:W-:Y:S02]  /*3c10*/  ISETP.GE.U32.AND P1, PT, R28.reuse, UR4, PT ;  /* 0x000000041c007c0c */ /* 0x07bfe4000bf26070 */
[----:B--2---:R-:W-:Y:S02]  /*3c20*/  ISETP.GE.U32.AND P0, PT, R28, UR6, PT ;  /* 0x000000061c007c0c */ /* 0x004fe4000bf06070 */
[----:B------:R-:W-:-:S04]  /*3c30*/  ISETP.GE.AND.EX P1, PT, R29, UR5, PT, P1 ;  /* 0x000000051d007c0c */ /* 0x000fc8000bf26310 */
[----:B------:R-:W-:-:S04]  /*3c40*/  ISETP.GE.AND.EX P0, PT, R29, UR7, !P1, P0 ;  /* 0x000000071d007c0c */ /* 0x000fc8000cf06300 */
[----:B------:R-:W-:-:S13]  /*3c50*/  ISETP.GE.OR P0, PT, R27, R2, P0 ;  /* 0x000000021b00720c */ /* 0x000fda0000706670 */
[----:B------:R-:W-:Y:S05]  /*3c60*/  @P0 BRA `(.L_x_11798) ;  /* 0x0000000000400947 */ /* 0x000fea0003800000 */
        /* <DEDUP_REMOVED lines=16> */
.L_x_11798:
[----:B------:R-:W-:Y:S05]  /*3d70*/  BSYNC.RECONVERGENT B6 ;  /* 0x0000000000067941 */ /* 0x000fea0003800200 */
.L_x_11797:
[----:B------:R-:W0:Y:S01]  /*3d80*/  LDCU.64 UR4, c[0x0][0x390] ;  /* 0x00007200ff0477ac */ /* 0x000e220008000a00 */
[----:B------:R-:W-:Y:S01]  /*3d90*/  VIADD R25, R27, 0x80 ;  /* 0x000000801b197836 */ /* 0x000fe20000000000 */
[----:B------:R-:W-:Y:S01]  /*3da0*/  BSSY.RECONVERGENT B6, `(.L_x_11799) ;  /* 0x0000018000067945 */ /* 0x000fe20003800200 */
[----:B------:R-:W1:Y:S01]  /*3db0*/  LDCU.64 UR6, c[0x0][0x388] ;  /* 0x00007100ff0677ac */ /* 0x000e620008000a00 */
[C---:B0-----:R-:W-:Y:S02]  /*3dc0*/  ISETP.GE.U32.AND P1, PT, R22.reuse, UR4, PT ;  /* 0x0000000416007c0c */ /* 0x041fe4000bf26070 */
[----:B-1----:R-:W-:Y:S02]  /*3dd0*/  ISETP.GE.U32.AND P0, PT, R22, UR6, PT ;  /* 0x0000000616007c0c */ /* 0x002fe4000bf06070 */
        /* <DEDUP_REMOVED lines=20> */
.L_x_11800:
[----:B------:R-:W-:Y:S05]  /*3f20*/  BSYNC.RECONVERGENT B6 ;  /* 0x0000000000067941 */ /* 0x000fea0003800200 */
.L_x_11799:
        /* <DEDUP_REMOVED lines=26> */
.L_x_11802:
[----:B------:R-:W-:Y:S05]  /*40d0*/  BSYNC.RECONVERGENT B6 ;  /* 0x0000000000067941 */ /* 0x000fea0003800200 */
.L_x_11801:
        /* <DEDUP_REMOVED lines=26> */
.L_x_11804:
[----:B------:R-:W-:Y:S05]  /*4280*/  BSYNC.RECONVERGENT B6 ;  /* 0x0000000000067941 */ /* 0x000fea0003800200 */
.L_x_11803:
[----:B------:R-:W0:Y:S01]  /*4290*/  LDC.U8 R16, c[0x0][0x3bc] ;  /* 0x0000ef00ff107b82 */ /* 0x000e220000000000 */
        /* <DEDUP_REMOVED lines=11> */
[----:B--2---:R-:W-:-:S05]  /*4350*/  IADD3 R4, P1, PT, R3, R4, RZ ;  /* 0x0000000403047210 */ /* 0x004fca0007f3e0ff */
        /* <DEDUP_REMOVED lines=11> */
[----:B------:R-:W-:Y:S01]  /*4410*/  IMAD.MOV.U32 R27, RZ, RZ, R25 ;  /* 0x000000ffff1b7224 */ /* 0x000fe200078e0019 */
[----:B------:R-:W-:Y:S06]  /*4420*/  BRA `(.L_x_11813) ;  /* 0x0000000400ec7947 */ /* 0x000fec0003800000 */
.L_x_11811:
[----:B------:R4:W-:Y:S01]  /*4430*/  STG.E.U8 desc[UR36][R4.64], RZ ;  /* 0x000000ff04007986 */ /* 0x0009e2000c101124 */
[----:B------:R-:W-:Y:S01]  /*4440*/  IMAD.MOV.U32 R27, RZ, RZ, R25 ;  /* 0x000000ffff1b7224 */ /* 0x000fe200078e0019 */
[----:B------:R-:W-:Y:S06]  /*4450*/  BRA `(.L_x_11813) ;  /* 0x0000000400e07947 */ /* 0x000fec0003800000 */
.L_x_11810:
[----:B------:R-:W-:-:S13]  /*4460*/  ISETP.NE.AND P0, PT, R0, 0x2, PT ;  /* 0x000000020000780c */ /* 0x000fda0003f05270 */
[----:B------:R-:W-:Y:S05]  /*4470*/  @!P0 BRA `(.L_x_11814) ;  /* 0x0000000000288947 */ /* 0x000fea0003800000 */
[----:B------:R-:W-:-:S13]  /*4480*/  ISETP.NE.AND P0, PT, R0, 0x3, PT ;  /* 0x000000030000780c */ /* 0x000fda0003f05270 */
[----:B------:R-:W-:Y:S05]  /*4490*/  @!P0 BRA `(.L_x_11815) ;  /* 0x0000000000148947 */ /* 0x000fea0003800000 */
[----:B------:R-:W-:-:S13]  /*44a0*/  ISETP.NE.AND P0, PT, R0, 0x4, PT ;  /* 0x000000040000780c */ /* 0x000fda0003f05270 */
[----:B------:R-:W-:Y:S05]  /*44b0*/  @P0 BRA `(.L_x_11812) ;  /* 0x0000000400600947 */ /* 0x000fea0003800000 */
[----:B------:R1:W-:Y:S01]  /*44c0*/  STG.E.64 desc[UR36][R4.64], RZ ;  /* 0x000000ff04007986 */ /* 0x0003e2000c101b24 */
[----:B------:R-:W-:Y:S01]  /*44d0*/  IMAD.MOV.U32 R27, RZ, RZ, R25 ;  /* 0x000000ffff1b7224 */ /* 0x000fe200078e0019 */
[----:B------:R-:W-:Y:S06]  /*44e0*/  BRA `(.L_x_11813) ;  /* 0x0000000400bc7947 */ /* 0x000fec0003800000 */
.L_x_11815:
[----:B------:R2:W-:Y:S01]  /*44f0*/  STG.E desc[UR36][R4.64], RZ ;  /* 0x000000ff04007986 */ /* 0x0005e2000c101924 */
[----:B------:R-:W-:Y:S01]  /*4500*/  IMAD.MOV.U32 R27, RZ, RZ, R25 ;  /* 0x000000ffff1b7224 */ /* 0x000fe200078e0019 */
[----:B------:R-:W-:Y:S06]  /*4510*/  BRA `(.L_x_11813) ;  /* 0x0000000400b07947 */ /* 0x000fec0003800000 */
.L_x_11814:
[----:B------:R0:W-:Y:S01]  /*4520*/  STG.E.U16 desc[UR36][R4.64], RZ ;  /* 0x000000ff04007986 */ /* 0x0001e2000c101524 */
[----:B------:R-:W-:Y:S01]  /*4530*/  IMAD.MOV.U32 R27, RZ, RZ, R25 ;  /* 0x000000ffff1b7224 */ /* 0x000fe200078e0019 */
[----:B------:R-:W-:Y:S06]  /*4540*/  BRA `(.L_x_11813) ;  /* 0x0000000400a47947 */ /* 0x000fec0003800000 */
.L_x_11809:
[----:B------:R-:W-:-:S13]  /*4550*/  ISETP.GT.AND P0, PT, R0, 0x6, PT ;  /* 0x000000060000780c */ /* 0x000fda0003f04270 */
[----:B------:R-:W-:Y:S05]  /*4560*/  @P0 BRA `(.L_x_11816) ;  /* 0x0000000000280947 */ /* 0x000fea0003800000 */
[----:B------:R-:W-:-:S13]  /*4570*/  ISETP.NE.AND P0, PT, R0, 0x5, PT ;  /* 0x000000050000780c */ /* 0x000fda0003f05270 */
[----:B------:R-:W-:Y:S05]  /*4580*/  @!P0 BRA `(.L_x_11817) ;  /* 0x0000000000148947 */ /* 0x000fea0003800000 */
[----:B------:R-:W-:-:S13]  /*4590*/  ISETP.NE.AND P0, PT, R0, 0x6, PT ;  /* 0x000000060000780c */ /* 0x000fda0003f05270 */
[----:B------:R-:W-:Y:S05]  /*45a0*/  @P0 BRA `(.L_x_11812) ;  /* 0x0000000400240947 */ /* 0x000fea0003800000 */
[----:B------:R0:W-:Y:S01]  /*45b0*/  STG.E desc[UR36][R4.64], RZ ;  /* 0x000000ff04007986 */ /* 0x0001e2000c101924 */
[----:B------:R-:W-:Y:S01]  /*45c0*/  IMAD.MOV.U32 R27, RZ, RZ, R25 ;  /* 0x000000ffff1b7224 */ /* 0x000fe200078e0019 */
[----:B------:R-:W-:Y:S06]  /*45d0*/  BRA `(.L_x_11813) ;  /* 0x0000000400807947 */ /* 0x000fec0003800000 */
.L_x_11817:
[----:B------:R0:W-:Y:S01]  /*45e0*/  STG.E.U16 desc[UR36][R4.64], RZ ;  /* 0x000000ff04007986 */ /* 0x0001e2000c101524 */
[----:B------:R-:W-:Y:S01]  /*45f0*/  IMAD.MOV.U32 R27, RZ, RZ, R25 ;  /* 0x000000ffff1b7224 */ /* 0x000fe200078e0019 */
[----:B------:R-:W-:Y:S06]  /*4600*/  BRA `(.L_x_11813) ;  /* 0x0000000400747947 */ /* 0x000fec0003800000 */
.L_x_11816:
        /* <DEDUP_REMOVED lines=9> */
.L_x_11819:
[----:B------:R0:W-:Y:S01]  /*46a0*/  STG.E desc[UR36][R4.64], RZ ;  /* 0x000000ff04007986 */ /* 0x0001e2000c101924 */
[----:B------:R-:W-:Y:S01]  /*46b0*/  IMAD.MOV.U32 R27, RZ, RZ, R25 ;  /* 0x000000ffff1b7224 */ /* 0x000fe200078e0019 */
[----:B------:R-:W-:Y:S06]  /*46c0*/  BRA `(.L_x_11813) ;  /* 0x0000000400447947 */ /* 0x000fec0003800000 */
.L_x_11818:
[----:B------:R0:W-:Y:S01]  /*46d0*/  STG.E.64 desc[UR36][R4.64], RZ ;  /* 0x000000ff04007986 */ /* 0x0001e2000c101b24 */
[----:B------:R-:W-:Y:S01]  /*46e0*/  IMAD.MOV.U32 R27, RZ, RZ, R25 ;  /* 0x000000ffff1b7224 */ /* 0x000fe200078e0019 */
[----:B------:R-:W-:Y:S06]  /*46f0*/  BRA `(.L_x_11813) ;  /* 0x0000000400387947 */ /* 0x000fec0003800000 */
.L_x_11808:
        /* <DEDUP_REMOVED lines=9> */
[----:B------:R-:W-:Y:S01]  /*4790*/  IMAD.MOV.U32 R27, RZ, RZ, R25 ;  /* 0x000000ffff1b7224 */ /* 0x000fe200078e0019 */
[----:B------:R-:W-:Y:S06]  /*47a0*/  BRA `(.L_x_11813) ;  /* 0x00000004000c7947 */ /* 0x000fec0003800000 */
.L_x_11822:
[----:B------:R0:W-:Y:S01]  /*47b0*/  STG.E.128 desc[UR36][R4.64], RZ ;  /* 0x000000ff04007986 */ /* 0x0001e2000c101d24 */
[----:B------:R-:W-:Y:S01]  /*47c0*/  IMAD.MOV.U32 R27, RZ, RZ, R25 ;  /* 0x000000ffff1b7224 */ /* 0x000fe200078e0019 */
[----:B------:R-:W-:Y:S06]  /*47d0*/  BRA `(.L_x_11813) ;  /* 0x0000000400007947 */ /* 0x000fec0003800000 */
.L_x_11821:
[----:B------:R-:W-:-:S13]  /*47e0*/  ISETP.NE.AND P0, PT, R0, 0xf, PT ;  /* 0x0000000f0000780c */ /* 0x000fda0003f05270 */
[----:B------:R-:W-:Y:S05]  /*47f0*/  @!P0 BRA `(.L_x_11823) ;  /* 0x0000000000288947 */ /* 0x000fea0003800000 */
[----:B------:R-:W-:-:S13]  /*4800*/  ISETP.NE.AND P0, PT, R0, 0x17, PT ;  /* 0x000000170000780c */ /* 0x000fda0003f05270 */
[----:B------:R-:W-:Y:S05]  /*4810*/  @!P0 BRA `(.L_x_11824) ;  /* 0x0000000000148947 */ /* 0x000fea0003800000 */
[----:B------:R-:W-:-:S13]  /*4820*/  ISETP.NE.AND P0, PT, R0, 0x18, PT ;  /* 0x000000180000780c */ /* 0x000fda0003f05270 */
[----:B------:R-:W-:Y:S05]  /*4830*/  @P0 BRA `(.L_x_11812) ;  /* 0x0000000000800947 */ /* 0x000fea0003800000 */
[----:B------:R0:W-:Y:S01]  /*4840*/  STG.E.U8 desc[UR36][R4.64], RZ ;  /* 0x000000ff04007986 */ /* 0x0001e2000c101124 */
[----:B------:R-:W-:Y:S01]  /*4850*/  IMAD.MOV.U32 R27, RZ, RZ, R25 ;  /* 0x000000ffff1b7224 */ /* 0x000fe200078e0019 */
[----:B------:R-:W-:Y:S06]  /*4860*/  BRA `(.L_x_11813) ;  /* 0x0000000000dc7947 */ /* 0x000fec0003800000 */
.L_x_11824:
[----:B------:R0:W-:Y:S01]  /*4870*/  STG.E.U8 desc[UR36][R4.64], RZ ;  /* 0x000000ff04007986 */ /* 0x0001e2000c101124 */
[----:B------:R-:W-:Y:S01]  /*4880*/  IMAD.MOV.U32 R27, RZ, RZ, R25 ;  /* 0x000000ffff1b7224 */ /* 0x000fe200078e0019 */
[----:B------:R-:W-:Y:S06]  /*4890*/  BRA `(.L_x_11813) ;  /* 0x0000000000d07947 */ /* 0x000fec0003800000 */
.L_x_11823:
[----:B------:R0:W-:Y:S01]  /*48a0*/  STG.E.U16 desc[UR36][R4.64], RZ ;  /* 0x000000ff04007986 */ /* 0x0001e2000c101524 */
[----:B------:R-:W-:Y:S01]  /*48b0*/  IMAD.MOV.U32 R27, RZ, RZ, R25 ;  /* 0x000000ffff1b7224 */ /* 0x000fe200078e0019 */
[----:B------:R-:W-:Y:S06]  /*48c0*/  BRA `(.L_x_11813) ;  /* 0x0000000000c47947 */ /* 0x000fec0003800000 */
.L_x_11820:
        /* <DEDUP_REMOVED lines=9> */
[----:B------:R-:W-:Y:S01]  /*4960*/  IMAD.MOV.U32 R27, RZ, RZ, R25 ;  /* 0x000000ffff1b7224 */ /* 0x000fe200078e0019 */
[----:B------:R-:W-:Y:S06]  /*4970*/  BRA `(.L_x_11813) ;  /* 0x0000000000987947 */ /* 0x000fec0003800000 */
.L_x_11827:
[----:B------:R0:W-:Y:S01]  /*4980*/  STG.E.U8 desc[UR36][R4.64], RZ ;  /* 0x000000ff04007986 */ /* 0x0001e2000c101124 */
[----:B------:R-:W-:Y:S01]  /*4990*/  IMAD.MOV.U32 R27, RZ, RZ, R25 ;  /* 0x000000ffff1b7224 */ /* 0x000fe200078e0019 */
[----:B------:R-:W-:Y:S06]  /*49a0*/  BRA `(.L_x_11813) ;  /* 0x00000000008c7947 */ /* 0x000fec0003800000 */
.L_x_11826:
[----:B------:R0:W-:Y:S01]  /*49b0*/  STG.E.U8 desc[UR36][R4.64], RZ ;  /* 0x000000ff04007986 */ /* 0x0001e2000c101124 */
[----:B------:R-:W-:Y:S01]  /*49c0*/  IMAD.MOV.U32 R27, RZ, RZ, R25 ;  /* 0x000000ffff1b7224 */ /* 0x000fe200078e0019 */
[----:B------:R-:W-:Y:S06]  /*49d0*/  BRA `(.L_x_11813) ;  /* 0x0000000000807947 */ /* 0x000fec0003800000 */
.L_x_11825:
[----:B------:R-:W-:-:S13]  /*49e0*/  ISETP.NE.AND P0, PT, R0, 0x1c, PT ;  /* 0x0000001c0000780c */ /* 0x000fda0003f05270 */
[----:B------:R-:W-:Y:S05]  /*49f0*/  @!P0 BRA `(.L_x_11828) ;  /* 0x0000000000708947 */ /* 0x000fea0003800000 */
[----:B------:R-:W-:-:S13]  /*4a00*/  ISETP.NE.AND P0, PT, R0, 0x1d, PT ;  /* 0x0000001d0000780c */ /* 0x000fda0003f05270 */
[----:B------:R-:W-:Y:S05]  /*4a10*/  @!P0 BRA `(.L_x_11829) ;  /* 0x00000000005c8947 */ /* 0x000fea0003800000 */
[----:B------:R-:W-:-:S13]  /*4a20*/  ISETP.NE.AND P0, PT, R0, 0x2c, PT ;  /* 0x0000002c0000780c */ /* 0x000fda0003f05270 */
[----:B------:R-:W-:Y:S05]  /*4a30*/  @!P0 BRA `(.L_x_11830) ;  /* 0x0000000000488947 */ /* 0x000fea0003800000 */
.L_x_11812:
        /* <DEDUP_REMOVED lines=16> */
.L_x_11831:
[----:B------:R-:W-:Y:S01]  /*4b40*/  IMAD.MOV.U32 R27, RZ, RZ, R25 ;  /* 0x000000ffff1b7224 */ /* 0x000fe200078e0019 */
[----:B------:R-:W-:Y:S06]  /*4b50*/  BRA `(.L_x_11813) ;  /* 0x0000000000207947 */ /* 0x000fec0003800000 */
.L_x_11830:
[----:B------:R0:W-:Y:S01]  /*4b60*/  STG.E.U8 desc[UR36][R4.64], RZ ;  /* 0x000000ff04007986 */ /* 0x0001e2000c101124 */
[----:B------:R-:W-:Y:S01]  /*4b70*/  IMAD.MOV.U32 R27, RZ, RZ, R25 ;  /* 0x000000ffff1b7224 */ /* 0x000fe200078e0019 */
[----:B------:R-:W-:Y:S06]  /*4b80*/  BRA `(.L_x_11813) ;  /* 0x0000000000147947 */ /* 0x000fec0003800000 */
.L_x_11829:
[----:B------:R0:W-:Y:S01]  /*4b90*/  STG.E.64 desc[UR36][R4.64], RZ ;  /* 0x000000ff04007986 */ /* 0x0001e2000c101b24 */
[----:B------:R-:W-:Y:S01]  /*4ba0*/  IMAD.MOV.U32 R27, RZ, RZ, R25 ;  /* 0x000000ffff1b7224 */ /* 0x000fe200078e0019 */
[----:B------:R-:W-:Y:S06]  /*4bb0*/  BRA `(.L_x_11813) ;  /* 0x0000000000087947 */ /* 0x000fec0003800000 */
.L_x_11828:
[----:B------:R0:W-:Y:S01]  /*4bc0*/  STG.E desc[UR36][R4.64], RZ ;  /* 0x000000ff04007986 */ /* 0x0001e2000c101924 */
[----:B------:R-:W-:-:S07]  /*4bd0*/  IMAD.MOV.U32 R27, RZ, RZ, R25 ;  /* 0x000000ffff1b7224 */ /* 0x000fce00078e0019 */
.L_x_11813:
[----:B------:R-:W-:-:S13]  /*4be0*/  ISETP.GE.AND P0, PT, R27, R2, PT ;  /* 0x000000021b00720c */ /* 0x000fda0003f06270 */
[----:B------:R-:W-:Y:S05]  /*4bf0*/  @P0 BREAK.RELIABLE B6 ;  /* 0x0000000000060942 */ /* 0x000fea0003800100 */
[----:B------:R-:W-:Y:S05]  /*4c00*/  @P0 BRA `(.L_x_11832) ;  /* 0x0000000c00e00947 */ /* 0x000fea0003800000 */
[----:B------:R-:W5:Y:S01]  /*4c10*/  LDCU UR4, c[0x0][0x3c0] ;  /* 0x00007800ff0477ac */ /* 0x000f620008000800 */
[----:B01234-:R-:W0:Y:S01]  /*4c20*/  LDC.64 R4, c[0x0][0x3a0] ;  /* 0x0000e800ff047b82 */ /* 0x01fe220000000a00 */
[----:B------:R-:W-:Y:S01]  /*4c30*/  IMAD R0, R24, 0x200, R27 ;  /* 0x0000020018007824 */ /* 0x000fe200078e021b */
        /* <DEDUP_REMOVED lines=17> */
.L_x_11836:
[----:B------:R0:W-:Y:S01]  /*4d50*/  STG.E.U8 desc[UR36][R4.64], RZ ;  /* 0x000000ff04007986 */ /* 0x0001e2000c101124 */
[----:B------:R-:W-:Y:S05]  /*4d60*/  BRA `(.L_x_11838) ;  /* 0x00000004008c7947 */ /* 0x000fea0003800000 */
.L_x_11835:
        /* <DEDUP_REMOVED lines=8> */
.L_x_11840:
[----:B------:R3:W-:Y:S01]  /*4df0*/  STG.E desc[UR36][R4.64], RZ ;  /* 0x000000ff04007986 */ /* 0x0007e2000c101924 */
[----:B------:R-:W-:Y:S05]  /*4e00*/  BRA `(.L_x_11838) ;  /* 0x0000000400647947 */ /* 0x000fea0003800000 */
.L_x_11839:
[----:B------:R2:W-:Y:S01]  /*4e10*/  STG.E.U16 desc[UR36][R4.64], RZ ;  /* 0x000000ff04007986 */ /* 0x0005e2000c101524 */
[----:B------:R-:W-:Y:S05]  /*4e20*/  BRA `(.L_x_11838) ;  /* 0x00000004005c7947 */ /* 0x000fea0003800000 */
.L_x_11834:
        /* <DEDUP_REMOVED lines=8> */
.L_x_11842:
[----:B------:R0:W-:Y:S01]  /*4eb0*/  STG.E.U16 desc[UR36][R4.64], RZ ;  /* 0x000000ff04007986 */ /* 0x0001e2000c101524 */
[----:B------:R-:W-:Y:S05]  /*4ec0*/  BRA `(.L_x_11838) ;  /* 0x0000000400347947 */ /* 0x000fea0003800000 */
.L_x_11841:
        /* <DEDUP_REMOVED lines=8> */
.L_x_11844:
[----:B------:R0:W-:Y:S01]  /*4f50*/  STG.E desc[UR36][R4.64], RZ ;  /* 0x000000ff04007986 */ /* 0x0001e2000c101924 */
[----:B------:R-:W-:Y:S05]  /*4f60*/  BRA `(.L_x_11838) ;  /* 0x00000004000c7947 */ /* 0x000fea0003800000 */
.L_x_11843:
[----:B------:R0:W-:Y:S01]  /*4f70*/  STG.E.64 desc[UR36][R4.64], RZ ;  /* 0x000000ff04007986 */ /* 0x0001e2000c101b24 */
[----:B------:R-:W-:Y:S05]  /*4f80*/  BRA `(.L_x_11838) ;  /* 0x0000000400047947 */ /* 0x000fea0003800000 */
.L_x_11833:
        /* <DEDUP_REMOVED lines=10> */
.L_x_11847:
[----:B------:R0:W-:Y:S01]  /*5030*/  STG.E.128 desc[UR36][R4.64], RZ ;  /* 0x000000ff04007986 */ /* 0x0001e2000c101d24 */
[----:B------:R-:W-:Y:S05]  /*5040*/  BRA `(.L_x_11838) ;  /* 0x0000000000d47947 */ /* 0x000fea0003800000 */
.L_x_11846:
        /* <DEDUP_REMOVED lines=8> */
.L_x_11849:
[----:B------:R0:W-:Y:S01]  /*50d0*/  STG.E.U8 desc[UR36][R4.64], RZ ;  /* 0x000000ff04007986 */ /* 0x0001e2000c101124 */
[----:B------:R-:W-:Y:S05]  /*50e0*/  BRA `(.L_x_11838) ;  /* 0x0000000000ac7947 */ /* 0x000fea0003800000 */
.L_x_11848:
[----:B------:R0:W-:Y:S01]  /*50f0*/  STG.E.U16 desc[UR36][R4.64], RZ ;  /* 0x000000ff04007986 */ /* 0x0001e2000c101524 */
[----:B------:R-:W-:Y:S05]  /*5100*/  BRA `(.L_x_11838) ;  /* 0x0000000000a47947 */ /* 0x000fea0003800000 */
.L_x_11845:
        /* <DEDUP_REMOVED lines=10> */
.L_x_11852:
[----:B------:R0:W-:Y:S01]  /*51b0*/  STG.E.U8 desc[UR36][R4.64], RZ ;  /* 0x000000ff04007986 */ /* 0x0001e2000c101124 */
[----:B------:R-:W-:Y:S05]  /*51c0*/  BRA `(.L_x_11838) ;  /* 0x0000000000747947 */ /* 0x000fea0003800000 */
.L_x_11851:
[----:B------:R0:W-:Y:S01]  /*51d0*/  STG.E.U8 desc[UR36][R4.64], RZ ;  /* 0x000000ff04007986 */ /* 0x0001e2000c101124 */
[----:B------:R-:W-:Y:S05]  /*51e0*/  BRA `(.L_x_11838) ;  /* 0x00000000006c7947 */ /* 0x000fea0003800000 */
.L_x_11850:
[----:B------:R-:W-:-:S13]  /*51f0*/  ISETP.NE.AND P0, PT, R0, 0x1c, PT ;  /* 0x0000001c0000780c */ /* 0x000fda0003f05270 */
[----:B------:R-:W-:Y:S05]  /*5200*/  @!P0 BRA `(.L_x_11853) ;  /* 0x0000000000608947 */ /* 0x000fea0003800000 */
[----:B------:R-:W-:-:S13]  /*5210*/  ISETP.NE.AND P0, PT, R0, 0x1d, PT ;  /* 0x0000001d0000780c */ /* 0x000fda0003f05270 */
[----:B------:R-:W-:Y:S05]  /*5220*/  @!P0 BRA `(.L_x_11854) ;  /* 0x0000000000508947 */ /* 0x000fea0003800000 */
[----:B------:R-:W-:-:S13]  /*5230*/  ISETP.NE.AND P0, PT, R0, 0x2c, PT ;  /* 0x0000002c0000780c */ /* 0x000fda0003f05270 */
[----:B------:R0:W-:Y:S01]  /*5240*/  @!P0 STG.E.U8 desc[UR36][R4.64], RZ ;  /* 0x000000ff04008986 */ /* 0x0001e2000c101124 */
[----:B------:R-:W-:Y:S05]  /*5250*/  @!P0 BRA `(.L_x_11838) ;  /* 0x0000000000508947 */ /* 0x000fea0003800000 */
.L_x_11837:
        /* <DEDUP_REMOVED lines=16> */
.L_x_11855:
[----:B------:R-:W-:Y:S05]  /*5360*/  BRA `(.L_x_11838) ;  /* 0x00000000000c7947 */ /* 0x000fea0003800000 */
.L_x_11854:
[----:B------:R0:W-:Y:S01]  /*5370*/  STG.E.64 desc[UR36][R4.64], RZ ;  /* 0x000000ff04007986 */ /* 0x0001e2000c101b24 */
[----:B------:R-:W-:Y:S05]  /*5380*/  BRA `(.L_x_11838) ;  /* 0x0000000000047947 */ /* 0x000fea0003800000 */
.L_x_11853:
[----:B------:R0:W-:Y:S02]  /*5390*/  STG.E desc[UR36][R4.64], RZ ;  /* 0x000000ff04007986 */ /* 0x0001e4000c101924 */
.L_x_11838:
[----:B------:R-:W-:-:S07]  /*53a0*/  VIADD R27, R27, 0x80 ;  /* 0x000000801b1b7836 */ /* 0x000fce0000000000 */
.L_x_11807:
[----:B------:R-:W-:-:S13]  /*53b0*/  ISETP.GE.AND P0, PT, R27, R2, PT ;  /* 0x000000021b00720c */ /* 0x000fda0003f06270 */
[----:B------:R-:W-:Y:S05]  /*53c0*/  @P0 BREAK.RELIABLE B6 ;  /* 0x0000000000060942 */ /* 0x000fea0003800100 */
[----:B------:R-:W-:Y:S05]  /*53d0*/  @P0 BRA `(.L_x_11832) ;  /* 0x0000000400ec0947 */ /* 0x000fea0003800000 */
[----:B------:R-:W-:Y:S05]  /*53e0*/  BSYNC.RELIABLE B6 ;  /* 0x0000000000067941 */ /* 0x000fea0003800100 */
.L_x_11806:
        /* <DEDUP_REMOVED lines=20> */
.L_x_11859:
[----:B------:R0:W-:Y:S01]  /*5530*/  STG.E.U8 desc[UR36][R4.64], RZ ;  /* 0x000000ff04007986 */ /* 0x0001e2000c101124 */
[----:B------:R-:W-:Y:S05]  /*5540*/  BRA `(.L_x_11861) ;  /* 0x00000004008c7947 */ /* 0x000fea0003800000 */
.L_x_11858:
        /* <DEDUP_REMOVED lines=8> */
.L_x_11863:
[----:B------:R0:W-:Y:S01]  /*55d0*/  STG.E desc[UR36][R4.64], RZ ;  /* 0x000000ff04007986 */ /* 0x0001e2000c101924 */
[----:B------:R-:W-:Y:S05]  /*55e0*/  BRA `(.L_x_11861) ;  /* 0x0000000400647947 */ /* 0x000fea0003800000 */
.L_x_11862:
[----:B------:R0:W-:Y:S01]  /*55f0*/  STG.E.U16 desc[UR36][R4.64], RZ ;  /* 0x000000ff04007986 */ /* 0x0001e2000c101524 */
[----:B------:R-:W-:Y:S05]  /*5600*/  BRA `(.L_x_11861) ;  /* 0x00000004005c7947 */ /* 0x000fea0003800000 */
.L_x_11857:
        /* <DEDUP_REMOVED lines=8> */
.L_x_11865:
[----:B------:R0:W-:Y:S01]  /*5690*/  STG.E.U16 desc[UR36][R4.64], RZ ;  /* 0x000000ff04007986 */ /* 0x0001e2000c101524 */
[----:B------:R-:W-:Y:S05]  /*56a0*/  BRA `(.L_x_11861) ;  /* 0x0000000400347947 */ /* 0x000fea0003800000 */
.L_x_11864:
        /* <DEDUP_REMOVED lines=8> */
.L_x_11867:
[----:B------:R0:W-:Y:S01]  /*5730*/  STG.E desc[UR36][R4.64], RZ ;  /* 0x000000ff04007986 */ /* 0x0001e2000c101924 */
[----:B------:R-:W-:Y:S05]  /*5740*/  BRA `(.L_x_11861) ;  /* 0x00000004000c7947 */ /* 0x000fea0003800000 */
.L_x_11866:
[----:B------:R0:W-:Y:S01]  /*5750*/  STG.E.64 desc[UR36][R4.64], RZ ;  /* 0x000000ff04007986 */ /* 0x0001e2000c101b24 */
[----:B------:R-:W-:Y:S05]  /*5760*/  BRA `(.L_x_11861) ;  /* 0x0000000400047947 */ /* 0x000fea0003800000 */
.L_x_11856:
        /* <DEDUP_REMOVED lines=10> */
.L_x_11870:
[----:B------:R0:W-:Y:S01]  /*5810*/  STG.E.128 desc[UR36][R4.64], RZ ;  /* 0x000000ff04007986 */ /* 0x0001e2000c101d24 */
[----:B------:R-:W-:Y:S05]  /*5820*/  BRA `(.L_x_11861) ;  /* 0x0000000000d47947 */ /* 0x000fea0003800000 */
.L_x_11869:
        /* <DEDUP_REMOVED lines=8> */
.L_x_11872:
[----:B------:R0:W-:Y:S01]  /*58b0*/  STG.E.U8 desc[UR36][R4.64], RZ ;  /* 0x000000ff04007986 */ /* 0x0001e2000c101124 */
[----:B------:R-:W-:Y:S05]  /*58c0*/  BRA `(.L_x_11861) ;  /* 0x0000000000ac7947 */ /* 0x000fea0003800000 */
.L_x_11871:
[----:B------:R0:W-:Y:S01]  /*58d0*/  STG.E.U16 desc[UR36][R4.64], RZ ;  /* 0x000000ff04007986 */ /* 0x0001e2000c101524 */
[----:B------:R-:W-:Y:S05]  /*58e0*/  BRA `(.L_x_11861) ;  /* 0x0000000000a47947 */ /* 0x000fea0003800000 */
.L_x_11868:
        /* <DEDUP_REMOVED lines=10> */
.L_x_11875:
[----:B------:R2:W-:Y:S01]  /*5990*/  STG.E.U8 desc[UR36][R4.64], RZ ;  /* 0x000000ff04007986 */ /* 0x0005e2000c101124 */
[----:B------:R-:W-:Y:S05]  /*59a0*/  BRA `(.L_x_11861) ;  /* 0x0000000000747947 */ /* 0x000fea0003800000 */
.L_x_11874:
[----:B------:R0:W-:Y:S01]  /*59b0*/  STG.E.U8 desc[UR36][R4.64], RZ ;  /* 0x000000ff04007986 */ /* 0x0001e2000c101124 */
[----:B------:R-:W-:Y:S05]  /*59c0*/  BRA `(.L_x_11861) ;  /* 0x00000000006c7947 */ /* 0x000fea0003800000 */
.L_x_11873:
[----:B------:R-:W-:-:S13]  /*59d0*/  ISETP.NE.AND P0, PT, R0, 0x1c, PT ;  /* 0x0000001c0000780c */ /* 0x000fda0003f05270 */
[----:B------:R-:W-:Y:S05]  /*59e0*/  @!P0 BRA `(.L_x_11876) ;  /* 0x0000000000608947 */ /* 0x000fea0003800000 */
[----:B------:R-:W-:-:S13]  /*59f0*/  ISETP.NE.AND P0, PT, R0, 0x1d, PT ;  /* 0x0000001d0000780c */ /* 0x000fda0003f05270 */
[----:B------:R-:W-:Y:S05]  /*5a00*/  @!P0 BRA `(.L_x_11877) ;  /* 0x0000000000508947 */ /* 0x000fea0003800000 */
[----:B------:R-:W-:-:S13]  /*5a10*/  ISETP.NE.AND P0, PT, R0, 0x2c, PT ;  /* 0x0000002c0000780c */ /* 0x000fda0003f05270 */
[----:B------:R4:W-:Y:S01]  /*5a20*/  @!P0 STG.E.U8 desc[UR36][R4.64], RZ ;  /* 0x000000ff04008986 */ /* 0x0009e2000c101124 */
[----:B------:R-:W-:Y:S05]  /*5a30*/  @!P0 BRA `(.L_x_11861) ;  /* 0x0000000000508947 */ /* 0x000fea0003800000 */
.L_x_11860:
[----:B------:R-:W-:Y:S01]  /*5a40*/  MOV R14, 0x0 ;  /* 0x00000000000e7802 */ /* 0x000fe20000000f00 */
[----:B------:R-:W4:Y:S01]  /*5a50*/  LDCU.64 UR4, c[0x4][0x118] ;  /* 0x01002300ff0477ac */ /* 0x000f220008000a00 */
[----:B------:R-:W-:Y:S02]  /*5a60*/  IMAD.MOV.U32 R8, RZ, RZ, 0x65 ;  /* 0x00000065ff087424 */ /* 0x000fe400078e00ff */
[----:B------:R-:W-:Y:S01]  /*5a70*/  IMAD.MOV.U32 R12, RZ, RZ, 0x1 ;  /* 0x00000001ff0c7424 */ /* 0x000fe200078e00ff */
[----:B------:R-:W0:Y:S01]  /*5a80*/  LDCU.64 UR6, c[0x4][0x120] ;  /* 0x01002400ff0677ac */ /* 0x000e220008000a00 */
[----:B------:R-:W1:Y:S01]  /*5a90*/  LDC.64 R14, c[0x4][R14] ;  /* 0x010000000e0e7b82 */ /* 0x000e620000000a00 */
[----:B------:R-:W-:Y:S01]  /*5aa0*/  IMAD.MOV.U32 R13, RZ, RZ, RZ ;  /* 0x000000ffff0d7224 */ /* 0x000fe200078e00ff */
[----:B------:R-:W2:Y:S01]  /*5ab0*/  LDCU.64 UR8, c[0x4][0x28] ;  /* 0x01000500ff0877ac */ /* 0x000ea20008000a00 */
[----:B----4-:R-:W-:Y:S02]  /*5ac0*/  IMAD.U32 R4, RZ, RZ, UR4 ;  /* 0x00000004ff047e24 */ /* 0x010fe4000f8e00ff */
[----:B------:R-:W-:-:S02]  /*5ad0*/  IMAD.U32 R5, RZ, RZ, UR5 ;  /* 0x00000005ff057e24 */ /* 0x000fc4000f8e00ff */
[----:B0-----:R-:W-:Y:S02]  /*5ae0*/  IMAD.U32 R6, RZ, RZ, UR6 ;  /* 0x00000006ff067e24 */ /* 0x001fe4000f8e00ff */
[----:B------:R-:W-:Y:S02]  /*5af0*/  IMAD.U32 R7, RZ, RZ, UR7 ;  /* 0x00000007ff077e24 */ /* 0x000fe4000f8e00ff */
[----:B--2---:R-:W-:Y:S02]  /*5b00*/  IMAD.U32 R10, RZ, RZ, UR8 ;  /* 0x00000008ff0a7e24 */ /* 0x004fe4000f8e00ff */
[----:B------:R-:W-:-:S07]  /*5b10*/  IMAD.U32 R11, RZ, RZ, UR9 ;  /* 0x00000009ff0b7e24 */ /* 0x000fce000f8e00ff */
[----:B------:R-:W-:-:S07]  /*5b20*/  LEPC R20, `(.L_x_11878) ;  /* 0x000000001014794e */ /* 0x000fce0000000000 */
[----:B-1----:R-:W-:Y:S05]  /*5b30*/  CALL.ABS.NOINC R14 ;  /* 0x000000000e007343 */ /* 0x002fea0003c00000 */
.L_x_11878:
[----:B------:R-:W-:Y:S05]  /*5b40*/  BRA `(.L_x_11861) ;  /* 0x00000000000c7947 */ /* 0x000fea0003800000 */
.L_x_11877:
[----:B------:R3:W-:Y:S01]  /*5b50*/  STG.E.64 desc[UR36][R4.64], RZ ;  /* 0x000000ff04007986 */ /* 0x0007e2000c101b24 */
[----:B------:R-:W-:Y:S05]  /*5b60*/  BRA `(.L_x_11861) ;  /* 0x0000000000047947 */ /* 0x000fea0003800000 */
.L_x_11876:
[----:B------:R0:W-:Y:S02]  /*5b70*/  STG.E desc[UR36][R4.64], RZ ;  /* 0x000000ff04007986 */ /* 0x0001e4000c101924 */
.L_x_11861:
[----:B------:R-:W-:-:S07]  /*5b80*/  VIADD R27, R27, 0x80 ;  /* 0x000000801b1b7836 */ /* 0x000fce0000000000 */
.L_x_11832:
[----:B------:R-:W-:Y:S05]  /*5b90*/  BSYNC.RECONVERGENT B7 ;  /* 0x0000000000077941 */ /* 0x000fea0003800200 */
.L_x_11805:
[----:B------:R-:W-:-:S13]  /*5ba0*/  ISETP.GE.AND P0, PT, R27, R2, PT ;  /* 0x000000021b00720c */ /* 0x000fda0003f06270 */
[----:B------:R-:W-:Y:S05]  /*5bb0*/  @P0 EXIT ;  /* 0x000000000000094d */ /* 0x000fea0003800000 */
[----:B------:R-:W5:Y:S01]  /*5bc0*/  LDC.64 R2, c[0x0][0x3a0] ;  /* 0x0000e800ff027b82 */ /* 0x000f620000000a00 */
[----:B------:R-:W1:Y:S01]  /*5bd0*/  LDCU UR4, c[0x0][0x3c0] ;  /* 0x00007800ff0477ac */ /* 0x000e620008000800 */
[----:B0-----:R-:W-:Y:S01]  /*5be0*/  PRMT R0, R16, 0x9910, RZ ;  /* 0x0000991010007816 */ /* 0x001fe200000000ff */
[----:B------:R-:W-:-:S03]  /*5bf0*/  IMAD R24, R24, 0x200, R27 ;  /* 0x0000020018187824 */ /* 0x000fc600078e021b */
[----:B------:R-:W-:Y:S01]  /*5c00*/  ISETP.GT.AND P1, PT, R0, 0x9, PT ;  /* 0x000000090000780c */ /* 0x000fe20003f24270 */
[----:B-1234-:R-:W-:-:S05]  /*5c10*/  IMAD R5, R24, UR4, RZ ;  /* 0x0000000418057c24 */ /* 0x01efca000f8e02ff */
[----:B-----5:R-:W-:-:S05]  /*5c20*/  IADD3 R2, P0, PT, R5, R2, RZ ;  /* 0x0000000205027210 */ /* 0x020fca0007f1e0ff */
        /* <DEDUP_REMOVED lines=12> */
.L_x_11882:
[----:B------:R-:W-:Y:S01]  /*5cf0*/  STG.E.U8 desc[UR36][R2.64], RZ ;  /* 0x000000ff02007986 */ /* 0x000fe2000c101124 */
[----:B------:R-:W-:Y:S05]  /*5d00*/  EXIT ;  /* 0x000000000000794d */ /* 0x000fea0003800000 */
.L_x_11881:
        /* <DEDUP_REMOVED lines=8> */
.L_x_11885:
[----:B------:R-:W-:Y:S01]  /*5d90*/  STG.E desc[UR36][R2.64], RZ ;  /* 0x000000ff02007986 */ /* 0x000fe2000c101924 */
[----:B------:R-:W-:Y:S05]  /*5da0*/  EXIT ;  /* 0x000000000000794d */ /* 0x000fea0003800000 */
.L_x_11884:
[----:B------:R-:W-:Y:S01]  /*5db0*/  STG.E.U16 desc[UR36][R2.64], RZ ;  /* 0x000000ff02007986 */ /* 0x000fe2000c101524 */
[----:B------:R-:W-:Y:S05]  /*5dc0*/  EXIT ;  /* 0x000000000000794d */ /* 0x000fea0003800000 */
.L_x_11880:
        /* <DEDUP_REMOVED lines=8> */
.L_x_11887:
[----:B------:R-:W-:Y:S01]  /*5e50*/  STG.E.U16 desc[UR36][R2.64], RZ ;  /* 0x000000ff02007986 */ /* 0x000fe2000c101524 */
[----:B------:R-:W-:Y:S05]  /*5e60*/  EXIT ;  /* 0x000000000000794d */ /* 0x000fea0003800000 */
.L_x_11886:
        /* <DEDUP_REMOVED lines=8> */
.L_x_11889:
[----:B------:R-:W-:Y:S01]  /*5ef0*/  STG.E desc[UR36][R2.64], RZ ;  /* 0x000000ff02007986 */ /* 0x000fe2000c101924 */
[----:B------:R-:W-:Y:S05]  /*5f00*/  EXIT ;  /* 0x000000000000794d */ /* 0x000fea0003800000 */
.L_x_11888:
[----:B------:R-:W-:Y:S01]  /*5f10*/  STG.E.64 desc[UR36][R2.64], RZ ;  /* 0x000000ff02007986 */ /* 0x000fe2000c101b24 */
[----:B------:R-:W-:Y:S05]  /*5f20*/  EXIT ;  /* 0x000000000000794d */ /* 0x000fea0003800000 */
.L_x_11879:
        /* <DEDUP_REMOVED lines=10> */
.L_x_11892:
[----:B------:R-:W-:Y:S01]  /*5fd0*/  STG.E.128 desc[UR36][R2.64], RZ ;  /* 0x000000ff02007986 */ /* 0x000fe2000c101d24 */
[----:B------:R-:W-:Y:S05]  /*5fe0*/  EXIT ;  /* 0x000000000000794d */ /* 0x000fea0003800000 */
.L_x_11891:
        /* <DEDUP_REMOVED lines=8> */
.L_x_11894:
[----:B------:R-:W-:Y:S01]  /*6070*/  STG.E.U8 desc[UR36][R2.64], RZ ;  /* 0x000000ff02007986 */ /* 0x000fe2000c101124 */
[----:B------:R-:W-:Y:S05]  /*6080*/  EXIT ;  /* 0x000000000000794d */ /* 0x000fea0003800000 */
.L_x_11893:
[----:B------:R-:W-:Y:S01]  /*6090*/  STG.E.U16 desc[UR36][R2.64], RZ ;  /* 0x000000ff02007986 */ /* 0x000fe2000c101524 */
[----:B------:R-:W-:Y:S05]  /*60a0*/  EXIT ;  /* 0x000000000000794d */ /* 0x000fea0003800000 */
.L_x_11890:
        /* <DEDUP_REMOVED lines=10> */
.L_x_11897:
[----:B------:R-:W-:Y:S01]  /*6150*/  STG.E.U8 desc[UR36][R2.64], RZ ;  /* 0x000000ff02007986 */ /* 0x000fe2000c101124 */
[----:B------:R-:W-:Y:S05]  /*6160*/  EXIT ;  /* 0x000000000000794d */ /* 0x000fea0003800000 */
.L_x_11896:
[----:B------:R-:W-:Y:S01]  /*6170*/  STG.E.U8 desc[UR36][R2.64], RZ ;  /* 0x000000ff02007986 */ /* 0x000fe2000c101124 */
[----:B------:R-:W-:Y:S05]  /*6180*/  EXIT ;  /* 0x000000000000794d */ /* 0x000fea0003800000 */
.L_x_11895:
[----:B------:R-:W-:-:S13]  /*6190*/  ISETP.NE.AND P0, PT, R0, 0x1c, PT ;  /* 0x0000001c0000780c */ /* 0x000fda0003f05270 */
[----:B------:R-:W-:Y:S05]  /*61a0*/  @!P0 BRA `(.L_x_11898) ;  /* 0x0000000000608947 */ /* 0x000fea0003800000 */
[----:B------:R-:W-:-:S13]  /*61b0*/  ISETP.NE.AND P0, PT, R0, 0x1d, PT ;  /* 0x0000001d0000780c */ /* 0x000fda0003f05270 */
[----:B------:R-:W-:Y:S05]  /*61c0*/  @!P0 BRA `(.L_x_11899) ;  /* 0x0000000000508947 */ /* 0x000fea0003800000 */
[----:B------:R-:W-:-:S13]  /*61d0*/  ISETP.NE.AND P0, PT, R0, 0x2c, PT ;  /* 0x0000002c0000780c */ /* 0x000fda0003f05270 */
[----:B------:R0:W-:Y:S01]  /*61e0*/  @!P0 STG.E.U8 desc[UR36][R2.64], RZ ;  /* 0x000000ff02008986 */ /* 0x0001e2000c101124 */
[----:B------:R-:W-:Y:S05]  /*61f0*/  @!P0 EXIT ;  /* 0x000000000000894d */ /* 0x000fea0003800000 */
.L_x_11883:
[----:B------:R-:W-:Y:S01]  /*6200*/  MOV R0, 0x0 ;  /* 0x0000000000007802 */ /* 0x000fe20000000f00 */
[----:B------:R-:W1:Y:S01]  /*6210*/  LDCU.64 UR4, c[0x4][0x118] ;  /* 0x01002300ff0477ac */ /* 0x000e620008000a00 */
[----:B------:R-:W-:Y:S02]  /*6220*/  IMAD.MOV.U32 R8, RZ, RZ, 0x65 ;  /* 0x00000065ff087424 */ /* 0x000fe400078e00ff */
[----:B0-----:R0:W2:Y:S01]  /*6230*/  LDC.64 R2, c[0x4][R0] ;  /* 0x0100000000027b82 */ /* 0x0010a20000000a00 */
[----:B------:R-:W3:Y:S01]  /*6240*/  LDCU.64 UR6, c[0x4][0x120] ;  /* 0x01002400ff0677ac */ /* 0x000ee20008000a00 */
[----:B------:R-:W-:Y:S02]  /*6250*/  IMAD.MOV.U32 R12, RZ, RZ, 0x1 ;  /* 0x00000001ff0c7424 */ /* 0x000fe400078e00ff */
[----:B------:R-:W-:Y:S01]  /*6260*/  IMAD.MOV.U32 R13, RZ, RZ, RZ ;  /* 0x000000ffff0d7224 */ /* 0x000fe200078e00ff */
[----:B------:R-:W4:Y:S01]  /*6270*/  LDCU.64 UR8, c[0x4][0x28] ;  /* 0x01000500ff0877ac */ /* 0x000f220008000a00 */
[----:B-1----:R-:W-:-:S02]  /*6280*/  IMAD.U32 R4, RZ, RZ, UR4 ;  /* 0x00000004ff047e24 */ /* 0x002fc4000f8e00ff */
[----:B------:R-:W-:Y:S02]  /*6290*/  IMAD.U32 R5, RZ, RZ, UR5 ;  /* 0x00000005ff057e24 */ /* 0x000fe4000f8e00ff */
[----:B---3--:R-:W-:Y:S02]  /*62a0*/  IMAD.U32 R6, RZ, RZ, UR6 ;  /* 0x00000006ff067e24 */ /* 0x008fe4000f8e00ff */
[----:B------:R-:W-:Y:S02]  /*62b0*/  IMAD.U32 R7, RZ, RZ, UR7 ;  /* 0x00000007ff077e24 */ /* 0x000fe4000f8e00ff */
[----:B----4-:R-:W-:Y:S02]  /*62c0*/  IMAD.U32 R10, RZ, RZ, UR8 ;  /* 0x00000008ff0a7e24 */ /* 0x010fe4000f8e00ff */
[----:B0-----:R-:W-:-:S07]  /*62d0*/  IMAD.U32 R11, RZ, RZ, UR9 ;  /* 0x00000009ff0b7e24 */ /* 0x001fce000f8e00ff */
[----:B------:R-:W-:-:S07]  /*62e0*/  LEPC R20, `(.L_x_11900) ;  /* 0x000000001014794e */ /* 0x000fce0000000000 */
[----:B--2---:R-:W-:Y:S05]  /*62f0*/  CALL.ABS.NOINC R2 ;  /* 0x0000000002007343 */ /* 0x004fea0003c00000 */
.L_x_11900:
[----:B------:R-:W-:Y:S05]  /*6300*/  EXIT ;  /* 0x000000000000794d */ /* 0x000fea0003800000 */
.L_x_11899:
[----:B------:R-:W-:Y:S01]  /*6310*/  STG.E.64 desc[UR36][R2.64], RZ ;  /* 0x000000ff02007986 */ /* 0x000fe2000c101b24 */
[----:B------:R-:W-:Y:S05]  /*6320*/  EXIT ;  /* 0x000000000000794d */ /* 0x000fea0003800000 */
.L_x_11898:
[----:B------:R-:W-:Y:S01]  /*6330*/  STG.E desc[UR36][R2.64], RZ ;  /* 0x000000ff02007986 */ /* 0x000fe2000c101924 */
[----:B------:R-:W-:Y:S05]  /*6340*/  EXIT ;  /* 0x000000000000794d */ /* 0x000fea0003800000 */
.L_x_11901:
        /* <DEDUP_REMOVED lines=11> */
.L_x_40127:


//--------------------- .text._ZN2at6native18elementwise_kernelILi128ELi2EZNS0_22gpu_kernel_impl_nocastIZZZNS0_67_GLOBAL__N__bb565c37_34_ValidateCompressedIndicesKernel_cu_33a4b88b42_validate_compressed_sparse_indices_kernelILNS3_8CDimNameE1ENS3_18CUDAKernelLauncherENS3_14EmptyVecKernelENS3_8DummyVecELm0EEEvRKNS_6TensorESB_lllENKUlvE0_clEvENKUlvE0_clEvEUllE_EEvRNS_18TensorIteratorBaseERKT_EUliE_EEviT1_ --------------------------
	.section	.text._ZN2at6native18elementwise_kernelILi128ELi2EZNS0_22gpu_kernel_impl_nocastIZZZNS0_67_GLOBAL__N__bb565c37_34_ValidateCompressedIndicesKernel_cu_33a4b88b42_validate_compressed_sparse_indices_kernelILNS3_8CDimNameE1ENS3_18CUDAKernelLauncherENS3_14EmptyVecKernelENS3_8DummyVecELm0EEEvRKNS_6TensorESB_lllENKUlvE0_clEvENKUlvE0_clEvEUllE_EEvRNS_18TensorIteratorBaseERKT_EUliE_EEviT1_,"ax",@progbits
	.align	128
        .global         _ZN2at6native18elementwise_kernelILi128ELi2EZNS0_22gpu_kernel_impl_nocastIZZZNS0_67_GLOBAL__N__bb565c37_34_ValidateCompressedIndicesKernel_cu_33a4b88b42_validate_compressed_sparse_indices_kernelILNS3_8CDimNameE1ENS3_18CUDAKernelLauncherENS3_14EmptyVecKernelENS3_8DummyVecELm0EEEvRKNS_6TensorESB_lllENKUlvE0_clEvENKUlvE0_clEvEUllE_EEvRNS_18TensorIteratorBaseERKT_EUliE_EEviT1_
        .type           _ZN2at6native18elementwise_kernelILi128ELi2EZNS0_22gpu_kernel_impl_nocastIZZZNS0_67_GLOBAL__N__bb565c37_34_ValidateCompressedIndicesKernel_cu_33a4b88b42_validate_compressed_sparse_indices_kernelILNS3_8CDimNameE1ENS3_18CUDAKernelLauncherENS3_14EmptyVecKernelENS3_8DummyVecELm0EEEvRKNS_6TensorESB_lllENKUlvE0_clEvENKUlvE0_clEvEUllE_EEvRNS_18TensorIteratorBaseERKT_EUliE_EEviT1_,@function
        .size           _ZN2at6native18elementwise_kernelILi128ELi2EZNS0_22gpu_kernel_impl_nocastIZZZNS0_67_GLOBAL__N__bb565c37_34_ValidateCompressedIndicesKernel_cu_33a4b88b42_validate_compressed_sparse_indices_kernelILNS3_8CDimNameE1ENS3_18CUDAKernelLauncherENS3_14EmptyVecKernelENS3_8DummyVecELm0EEEvRKNS_6TensorESB_lllENKUlvE0_clEvENKUlvE0_clEvEUllE_EEvRNS_18TensorIteratorBaseERKT_EUliE_EEviT1_,(.L_x_40128 - _ZN2at6native18elementwise_kernelILi128ELi2EZNS0_22gpu_kernel_impl_nocastIZZZNS0_67_GLOBAL__N__bb565c37_34_ValidateCompressedIndicesKernel_cu_33a4b88b42_validate_compressed_sparse_indices_kernelILNS3_8CDimNameE1ENS3_18CUDAKernelLauncherENS3_14EmptyVecKernelENS3_8DummyVecELm0EEEvRKNS_6TensorESB_lllENKUlvE0_clEvENKUlvE0_clEvEUllE_EEvRNS_18TensorIteratorBaseERKT_EUliE_EEviT1_)
        .other          _ZN2at6native18elementwise_kernelILi128ELi2EZNS0_22gpu_kernel_impl_nocastIZZZNS0_67_GLOBAL__N__bb565c37_34_ValidateCompressedIndicesKernel_cu_33a4b88b42_validate_compressed_sparse_indices_kernelILNS3_8CDimNameE1ENS3_18CUDAKernelLauncherENS3_14EmptyVecKernelENS3_8DummyVecELm0EEEvRKNS_6TensorESB_lllENKUlvE0_clEvENKUlvE0_clEvEUllE_EEvRNS_18TensorIteratorBaseERKT_EUliE_EEviT1_,@"STO_CUDA_ENTRY STV_DEFAULT"
_ZN2at6native18elementwise_kernelILi128ELi2EZNS0_22gpu_kernel_impl_nocastIZZZNS0_67_GLOBAL__N__bb565c37_34_ValidateCompressedIndicesKernel_cu_33a4b88b42_validate_compressed_sparse_indices_kernelILNS3_8CDimNameE1ENS3_18CUDAKernelLauncherENS3_14EmptyVecKernelENS3_8DummyVecELm0EEEvRKNS_6TensorESB_lllENKUlvE0_clEvENKUlvE0_clEvEUllE_EEvRNS_18TensorIteratorBaseERKT_EUliE_EEviT1_:
.text._ZN2at6native18elementwise_kernelILi128ELi2EZNS0_22gpu_kernel_impl_nocastIZZZNS0_67_GLOBAL__N__bb565c37_34_ValidateCompressedIndicesKernel_cu_33a4b88b42_validate_compressed_sparse_indices_kernelILNS3_8CDimNameE1ENS3_18CUDAKernelLauncherENS3_14EmptyVecKernelENS3_8DummyVecELm0EEEvRKNS_6TensorESB_lllENKUlvE0_clEvENKUlvE0_clEvEUllE_EEvRNS_18TensorIteratorBaseERKT_EUliE_EEviT1_:
[----:B------:R-:W0:Y:S08]  /*0000*/  LDC R1, c[0x0][0x37c] ;  /* 0x0000df00ff017b82 */ /* 0x000e300000000800 */
[----:B------:R-:W1:Y:S01]  /*0010*/  LDC R18, c[0x0][0x388] ;  /* 0x0000e200ff127b82 */ /* 0x000e620000000800 */
[----:B------:R-:W2:Y:S01]  /*0020*/  S2R R17, SR_TID.X ;  /* 0x0000000000117919 */ /* 0x000ea20000002100 */
[----:B------:R-:W3:Y:S06]  /*0030*/  LDCU.64 UR36, c[0x0][0x358] ;  /* 0x00006b00ff2477ac */ /* 0x000eec0008000a00 */
[----:B------:R-:W4:Y:S01]  /*0040*/  S2UR UR4, SR_CTAID.X ;  /* 0x00000000000479c3 */ /* 0x000f220000002500 */
[----:B-1----:R-:W-:Y:S01]  /*0050*/  ISETP.NE.AND P0, PT, R18, RZ, PT ;  /* 0x000000ff1200720c */ /* 0x002fe20003f05270 */
[----:B----4-:R-:W-:-:S06]  /*0060*/  USHF.L.U32 UR4, UR4, 0x8, URZ ;  /* 0x0000000804047899 */ /* 0x010fcc00080006ff */
[----:B--2---:R-:W-:-:S06]  /*0070*/  LOP3.LUT R17, R17, UR4, RZ, 0xfc, !PT ;  /* 0x0000000411117c12 */ /* 0x004fcc000f8efcff */
[----:B0--3--:R-:W-:Y:S05]  /*0080*/  @P0 BRA `(.L_x_11902) ;  /* 0x0000000000f80947 */ /* 0x009fea0003800000 */
[----:B------:R-:W0:Y:S01]  /*0090*/  LDCU UR4, c[0x0][0x380] ;  /* 0x00007000ff0477ac */ /* 0x000e220008000800 */
[----:B------:R-:W-:Y:S01]  /*00a0*/  BSSY.RECONVERGENT B6, `(.L_x_11903) ;  /* 0x000001e000067945 */ /* 0x000fe20003800200 */
[----:B0-----:R-:W-:-:S13]  /*00b0*/  ISETP.GE.AND P0, PT, R17, UR4, PT ;  /* 0x0000000411007c0c */ /* 0x001fda000bf06270 */
[----:B------:R-:W-:Y:S05]  /*00c0*/  @P0 BRA `(.L_x_11904) ;  /* 0x00000000006c0947 */ /* 0x000fea0003800000 */
[----:B------:R-:W0:Y:S01]  /*00d0*/  LDC.64 R2, c[0x0][0x588] ;  /* 0x00016200ff027b82 */ /* 0x000e220000000a00 */
[----:B------:R-:W1:Y:S01]  /*00e0*/  LDCU.128 UR4, c[0x0][0x590] ;  /* 0x0000b200ff0477ac */ /* 0x000e620008000c00 */
[----:B0-----:R-:W1:Y:S02]  /*00f0*/  LDG.E.64 R2, desc[UR36][R2.64] ;  /* 0x0000002402027981 */ /* 0x001e64000c1e1b00 */
[C---:B-1----:R-:W-:Y:S02]  /*0100*/  ISETP.GE.U32.AND P0, PT, R2.reuse, UR6, PT ;  /* 0x0000000602007c0c */ /* 0x042fe4000bf06070 */
[----:B------:R-:W-:Y:S02]  /*0110*/  ISETP.GE.U32.AND P1, PT, R2, UR4, PT ;  /* 0x0000000402007c0c */ /* 0x000fe4000bf26070 */
[C---:B------:R-:W-:Y:S02]  /*0120*/  ISETP.GE.AND.EX P0, PT, R3.reuse, UR7, PT, P0 ;  /* 0x0000000703007c0c */ /* 0x040fe4000bf06300 */
        /* <DEDUP_REMOVED lines=18> */
.L_x_11905:
[----:B------:R-:W0:Y:S01]  /*0250*/  LDC.64 R2, c[0x0][0x580] ;  /* 0x00016000ff027b82 */ /* 0x000e220000000a00 */
[----:B------:R-:W-:Y:S01]  /*0260*/  IADD3 R17, PT, PT, R17, 0x80, RZ ;  /* 0x0000008011117810 */ /* 0x000fe20007ffe0ff */
[----:B0-----:R0:W-:Y:S06]  /*0270*/  STG.E.64 desc[UR36][R2.64], RZ ;  /* 0x000000ff02007986 */ /* 0x0011ec000c101b24 */
.L_x_11904:
[----:B------:R-:W-:Y:S05]  /*0280*/  BSYNC.RECONVERGENT B6 ;  /* 0x0000000000067941 */ /* 0x000fea0003800200 */
.L_x_11903:
[----:B------:R-:W1:Y:S02]  /*0290*/  LDCU UR4, c[0x0][0x380] ;  /* 0x00007000ff0477ac */ /* 0x000e640008000800 */
[----:B-1----:R-:W-:-:S13]  /*02a0*/  ISETP.GE.AND P0, PT, R17, UR4, PT ;  /* 0x0000000411007c0c */ /* 0x002fda000bf06270 */
[----:B------:R-:W-:Y:S05]  /*02b0*/  @P0 EXIT ;  /* 0x000000000000094d */ /* 0x000fea0003800000 */
[----:B0-----:R-:W0:Y:S01]  /*02c0*/  LDC.64 R2, c[0x0][0x588] ;  /* 0x00016200ff027b82 */ /* 0x001e220000000a00 */
        /* <DEDUP_REMOVED lines=23> */
.L_x_11906:
[----:B------:R-:W0:Y:S02]  /*0440*/  LDC.64 R2, c[0x0][0x580] ;  /* 0x00016000ff027b82 */ /* 0x000e240000000a00 */
[----:B0-----:R-:W-:Y:S01]  /*0450*/  STG.E.64 desc[UR36][R2.64], RZ ;  /* 0x000000ff02007986 */ /* 0x001fe2000c101b24 */
[----:B------:R-:W-:Y:S05]  /*0460*/  EXIT ;  /* 0x000000000000794d */ /* 0x000fea0003800000 */
.L_x_11902:
[----:B------:R-:W0:Y:S01]  /*0470*/  LDCU UR4, c[0x0][0x380] ;  /* 0x00007000ff0477ac */ /* 0x000e220008000800 */
[----:B------:R-:W-:Y:S01]  /*0480*/  IADD3 R18, PT, PT, R18, -0x1, RZ ;  /* 0xffffffff12127810 */ /* 0x000fe20007ffe0ff */
[----:B------:R-:W-:Y:S03]  /*0490*/  BSSY.RECONVERGENT B7, `(.L_x_11907) ;  /* 0x0000150000077945 */ /* 0x000fe60003800200 */
[----:B------:R-:W-:-:S05]  /*04a0*/  VIMNMX.U32 R16, PT, PT, R18, 0x18, PT ;  /* 0x0000001812107848 */ /* 0x000fca0003fe0000 */
[----:B------:R-:W-:Y:S01]  /*04b0*/  VIADD R16, R16, 0x1 ;  /* 0x0000000110107836 */ /* 0x000fe20000000000 */
[----:B0-----:R-:W-:-:S13]  /*04c0*/  ISETP.GE.AND P0, PT, R17, UR4, PT ;  /* 0x0000000411007c0c */ /* 0x001fda000bf06270 */
[----:B------:R-:W-:Y:S05]  /*04d0*/  @P0 BRA `(.L_x_11908) ;  /* 0x00000014002c0947 */ /* 0x000fea0003800000 */
[----:B------:R-:W0:Y:S01]  /*04e0*/  LDCU.64 UR4, c[0x0][0x390] ;  /* 0x00007200ff0477ac */ /* 0x000e220008000a00 */
[----:B------:R-:W-:Y:S01]  /*04f0*/  HFMA2 R2, -RZ, RZ, 0, 0 ;  /* 0x00000000ff027431 */ /* 0x000fe200000001ff */
[----:B------:R-:W-:Y:S01]  /*0500*/  MOV R3, R17 ;  /* 0x0000001100037202 */ /* 0x000fe20000000f00 */
[----:B------:R-:W1:Y:S01]  /*0510*/  LDCU UR6, c[0x0][0x38c] ;  /* 0x00007180ff0677ac */ /* 0x000e620008000800 */
[----:B------:R-:W-:Y:S01]  /*0520*/  ISETP.NE.AND P0, PT, R18, RZ, PT ;  /* 0x000000ff1200720c */ /* 0x000fe20003f05270 */
[----:B------:R-:W2:Y:S01]  /*0530*/  LDCU.64 UR8, c[0x0][0x4b8] ;  /* 0x00009700ff0877ac */ /* 0x000ea20008000a00 */
[----:B0-----:R-:W-:-:S05]  /*0540*/  IMAD.HI.U32 R2, R17, UR4, R2 ;  /* 0x0000000411027c27 */ /* 0x001fca000f8e0002 */
[----:B------:R-:W-:-:S05]  /*0550*/  SHF.R.U32.HI R3, RZ, UR5, R2 ;  /* 0x00000005ff037c19 */ /* 0x000fca0008011602 */
[----:B------:R-:W-:-:S04]  /*0560*/  IMAD.MOV R0, RZ, RZ, -R3 ;  /* 0x000000ffff007224 */ /* 0x000fc800078e0a03 */
[----:B-1----:R-:W-:-:S04]  /*0570*/  IMAD R0, R0, UR6, R17 ;  /* 0x0000000600007c24 */ /* 0x002fc8000f8e0211 */
[C---:B--2---:R-:W-:Y:S02]  /*0580*/  IMAD R19, R0.reuse, UR8, RZ ;  /* 0x0000000800137c24 */ /* 0x044fe4000f8e02ff */
[----:B------:R-:W-:Y:S01]  /*0590*/  IMAD R0, R0, UR9, RZ ;  /* 0x0000000900007c24 */ /* 0x000fe2000f8e02ff */
[----:B------:R-:W-:Y:S06]  /*05a0*/  @!P0 BRA `(.L_x_11909) ;  /* 0x0000001000748947 */ /* 0x000fec0003800000 */
[----:B------:R-:W0:Y:S01]  /*05b0*/  LDCU.64 UR6, c[0x0][0x398] ;  /* 0x00007300ff0677ac */ /* 0x000e220008000a00 */
[----:B------:R-:W-:Y:S02]  /*05c0*/  MOV R2, RZ ;  /* 0x000000ff00027202 */ /* 0x000fe40000000f00 */
[----:B------:R-:W-:Y:S01]  /*05d0*/  ISETP.NE.AND P0, PT, R16, 0x2, PT ;  /* 0x000000021000780c */ /* 0x000fe20003f05270 */
[----:B------:R-:W1:Y:S01]  /*05e0*/  LDCU UR4, c[0x0][0x3a0] ;  /* 0x00007400ff0477ac */ /* 0x000e620008000800 */
[----:B------:R-:W2:Y:S01]  /*05f0*/  LDCU.64 UR8, c[0x0][0x4c0] ;  /* 0x00009800ff0877ac */ /* 0x000ea20008000a00 */
[----:B0-----:R-:W-:-:S05]  /*0600*/  IMAD.HI.U32 R4, R3, UR7, R2 ;  /* 0x0000000703047c27 */ /* 0x001fca000f8e0002 */
[----:B-1----:R-:W-:-:S04]  /*0610*/  SHF.R.U32.HI R5, RZ, UR4, R4 ;  /* 0x00000004ff057c19 */ /* 0x002fc80008011604 */
[----:B------:R-:W-:-:S05]  /*0620*/  IADD3 R2, PT, PT, -R5, RZ, RZ ;  /* 0x000000ff05027210 */ /* 0x000fca0007ffe1ff */
[----:B------:R-:W-:-:S04]  /*0630*/  IMAD R2, R2, UR6, R3 ;  /* 0x0000000602027c24 */ /* 0x000fc8000f8e0203 */
[C---:B--2---:R-:W-:Y:S02]  /*0640*/  IMAD R19, R2.reuse, UR8, R19 ;  /* 0x0000000802137c24 */ /* 0x044fe4000f8e0213 */
[----:B------:R-:W-:Y:S01]  /*0650*/  IMAD R0, R2, UR9, R0 ;  /* 0x0000000902007c24 */ /* 0x000fe2000f8e0200 */
[----:B------:R-:W-:Y:S06]  /*0660*/  @!P0 BRA `(.L_x_11909) ;  /* 0x0000001000448947 */ /* 0x000fec0003800000 */
[----:B------:R-:W0:Y:S01]  /*0670*/  LDCU.64 UR4, c[0x0][0x3a8] ;  /* 0x00007500ff0477ac */ /* 0x000e220008000a00 */
[----:B------:R-:W-:Y:S01]  /*0680*/  IMAD.MOV.U32 R4, RZ, RZ, RZ ;  /* 0x000000ffff047224 */ /* 0x000fe200078e00ff */
[----:B------:R-:W-:Y:S01]  /*0690*/  ISETP.NE.AND P0, PT, R16, 0x3, PT ;  /* 0x000000031000780c */ /* 0x000fe20003f05270 */
[----:B------:R-:W1:Y:S01]  /*06a0*/  LDCU UR6, c[0x0][0x3a4] ;  /* 0x00007480ff0677ac */ /* 0x000e620008000800 */
[----:B------:R-:W2:Y:S01]  /*06b0*/  LDCU.64 UR8, c[0x0][0x4c8] ;  /* 0x00009900ff0877ac */ /* 0x000ea20008000a00 */
[----:B0-----:R-:W-:-:S05]  /*06c0*/  IMAD.HI.U32 R2, R5, UR4, R4 ;  /* 0x0000000405027c27 */ /* 0x001fca000f8e0004 */
[----:B------:R-:W-:-:S04]  /*06d0*/  SHF.R.U32.HI R3, RZ, UR5, R2 ;  /* 0x00000005ff037c19 */ /* 0x000fc80008011602 */
[----:B------:R-:W-:-:S05]  /*06e0*/  IADD3 R4, PT, PT, -R3, RZ, RZ ;  /* 0x000000ff03047210 */ /* 0x000fca0007ffe1ff */
[----:B-1----:R-:W-:-:S04]  /*06f0*/  IMAD R4, R4, UR6, R5 ;  /* 0x0000000604047c24 */ /* 0x002fc8000f8e0205 */
[C---:B--2---:R-:W-:Y:S02]  /*0700*/  IMAD R19, R4.reuse, UR8, R19 ;  /* 0x0000000804137c24 */ /* 0x044fe4000f8e0213 */
[----:B------:R-:W-:Y:S01]  /*0710*/  IMAD R0, R4, UR9, R0 ;  /* 0x0000000904007c24 */ /* 0x000fe2000f8e0200 */
[----:B------:R-:W-:Y:S06]  /*0720*/  @!P0 BRA `(.L_x_11909) ;  /* 0x0000001000148947 */ /* 0x000fec0003800000 */
[----:B------:R-:W0:Y:S01]  /*0730*/  LDCU.64 UR6, c[0x0][0x3b0] ;  /* 0x00007600ff0677ac */ /* 0x000e220008000a00 */
[----:B------:R-:W-:Y:S01]  /*0740*/  HFMA2 R2, -RZ, RZ, 0, 0 ;  /* 0x00000000ff027431 */ /* 0x000fe200000001ff */
[----:B------:R-:W-:Y:S01]  /*0750*/  ISETP.NE.AND P0, PT, R16, 0x4, PT ;  /* 0x000000041000780c */ /* 0x000fe20003f05270 */
[----:B------:R-:W1:Y:S01]  /*0760*/  LDCU UR4, c[0x0][0x3b8] ;  /* 0x00007700ff0477ac */ /* 0x000e620008000800 */
[----:B------:R-:W2:Y:S02]  /*0770*/  LDCU.64 UR8, c[0x0][0x4d0] ;  /* 0x00009a00ff0877ac */ /* 0x000ea40008000a00 */
[----:B0-----:R-:W-:-:S05]  /*0780*/  IMAD.HI.U32 R4, R3, UR7, R2 ;  /* 0x0000000703047c27 */ /* 0x001fca000f8e0002 */
[----:B-1----:R-:W-:-:S05]  /*0790*/  SHF.R.U32.HI R5, RZ, UR4, R4 ;  /* 0x00000004ff057c19 */ /* 0x002fca0008011604 */
[----:B------:R-:W-:-:S04]  /*07a0*/  IMAD.MOV R2, RZ, RZ, -R5 ;  /* 0x000000ffff027224 */ /* 0x000fc800078e0a05 */
[----:B------:R-:W-:-:S04]  /*07b0*/  IMAD R2, R2, UR6, R3 ;  /* 0x0000000602027c24 */ /* 0x000fc8000f8e0203 */
[C---:B--2---:R-:W-:Y:S02]  /*07c0*/  IMAD R19, R2.reuse, UR8, R19 ;  /* 0x0000000802137c24 */ /* 0x044fe4000f8e0213 */
[----:B------:R-:W-:Y:S01]  /*07d0*/  IMAD R0, R2, UR9, R0 ;  /* 0x0000000902007c24 */ /* 0x000fe2000f8e0200 */
[----:B------:R-:W-:Y:S06]  /*07e0*/  @!P0 BRA `(.L_x_11909) ;  /* 0x0000000c00e48947 */ /* 0x000fec0003800000 */
[----:B------:R-:W0:Y:S01]  /*07f0*/  LDCU.64 UR4, c[0x0][0x3c0] ;  /* 0x00007800ff0477ac */ /* 0x000e220008000a00 */
[----:B------:R-:W-:Y:S02]  /*0800*/  MOV R4, RZ ;  /* 0x000000ff00047202 */ /* 0x000fe40000000f00 */
        /* <DEDUP_REMOVED lines=28> */
[----:B------:R-:W-:-:S05]  /*09d0*/  SHF.R.U32.HI R3, RZ, UR5, R2 ;  /* 0x00000005ff037c19 */ /* 0x000fca0008011602 */
[----:B------:R-:W-:-:S04]  /*09e0*/  IMAD.MOV R4, RZ, RZ, -R3 ;  /* 0x000000ffff047224 */ /* 0x000fc800078e0a03 */
        /* <DEDUP_REMOVED lines=196> */
[----:B------:R-:W-:Y:S01]  /*1630*/  ISETP.NE.AND P0, PT, R16, 0x18, PT ;  /* 0x000000181000780c */ /* 0x000fe20003f05270 */
[----:B------:R-:W0:Y:S01]  /*1640*/  LDCU.64 UR6, c[0x0][0x4a0] ;  /* 0x00009400ff0677ac */ /* 0x000e220008000a00 */
[----:B------:R-:W-:Y:S01]  /*1650*/  HFMA2 R2, -RZ, RZ, 0, 0 ;  /* 0x00000000ff027431 */ /* 0x000fe200000001ff */
[----:B------:R-:W1:Y:S10]  /*1660*/  LDCU UR4, c[0x0][0x4a8] ;  /* 0x00009500ff0477ac */ /* 0x000e740008000800 */
[----:B------:R-:W2:Y:S01]  /*1670*/  @P0 LDC.64 R10, c[0x0][0x4b0] ;  /* 0x00012c00ff0a0b82 */ /* 0x000ea20000000a00 */
[----:B0-----:R-:W-:-:S07]  /*1680*/  IMAD.HI.U32 R6, R3, UR7, R2 ;  /* 0x0000000703067c27 */ /* 0x001fce000f8e0002 */
[----:B------:R-:W0:Y:S01]  /*1690*/  @P0 LDC R13, c[0x0][0x4ac] ;  /* 0x00012b00ff0d0b82 */ /* 0x000e220000000800 */
[----:B-1----:R-:W-:Y:S01]  /*16a0*/  SHF.R.U32.HI R7, RZ, UR4, R6 ;  /* 0x00000004ff077c19 */ /* 0x002fe20008011606 */
[----:B------:R-:W1:Y:S01]  /*16b0*/  LDCU.64 UR4, c[0x0][0x570] ;  /* 0x0000ae00ff0477ac */ /* 0x000e620008000a00 */
[----:B------:R-:W-:-:S05]  /*16c0*/  @P0 MOV R6, RZ ;  /* 0x000000ff00060202 */ /* 0x000fca0000000f00 */
[----:B------:R-:W3:Y:S01]  /*16d0*/  @P0 LDC.64 R4, c[0x0][0x578] ;  /* 0x00015e00ff040b82 */ /* 0x000ee20000000a00 */
[--C-:B------:R-:W-:Y:S02]  /*16e0*/  IMAD.MOV R9, RZ, RZ, -R7.reuse ;  /* 0x000000ffff097224 */ /* 0x100fe400078e0a07 */
[----:B--2---:R-:W-:-:S05]  /*16f0*/  @P0 IMAD.HI.U32 R2, R7, R10, R6 ;  /* 0x0000000a07020227 */ /* 0x004fca00078e0006 */
[----:B------:R-:W-:Y:S01]  /*1700*/  @P0 SHF.R.U32.HI R6, RZ, R11, R2 ;  /* 0x0000000bff060219 */ /* 0x000fe20000011602 */
[----:B------:R-:W-:-:S03]  /*1710*/  IMAD R2, R9, UR6, R3 ;  /* 0x0000000609027c24 */ /* 0x000fc6000f8e0203 */
[----:B------:R-:W-:Y:S01]  /*1720*/  @P0 IADD3 R6, PT, PT, -R6, RZ, RZ ;  /* 0x000000ff06060210 */ /* 0x000fe20007ffe1ff */
[C---:B-1----:R-:W-:Y:S02]  /*1730*/  IMAD R19, R2.reuse, UR4, R19 ;  /* 0x0000000402137c24 */ /* 0x042fe4000f8e0213 */
[----:B------:R-:W-:Y:S02]  /*1740*/  IMAD R0, R2, UR5, R0 ;  /* 0x0000000502007c24 */ /* 0x000fe4000f8e0200 */
[----:B0-----:R-:W-:-:S04]  /*1750*/  @P0 IMAD R6, R6, R13, R7 ;  /* 0x0000000d06060224 */ /* 0x001fc800078e0207 */
[C---:B---3--:R-:W-:Y:S02]  /*1760*/  @P0 IMAD R19, R6.reuse, R4, R19 ;  /* 0x0000000406130224 */ /* 0x048fe400078e0213 */
[----:B------:R-:W-:-:S07]  /*1770*/  @P0 IMAD R0, R6, R5, R0 ;  /* 0x0000000506000224 */ /* 0x000fce00078e0200 */
.L_x_11909:
[----:B------:R-:W0:Y:S02]  /*1780*/  LDCU.64 UR4, c[0x0][0x588] ;  /* 0x0000b100ff0477ac */ /* 0x000e240008000a00 */
[----:B0-----:R-:W-:-:S04]  /*1790*/  IADD3 R2, P0, PT, R0, UR4, RZ ;  /* 0x0000000400027c10 */ /* 0x001fc8000ff1e0ff */
[----:B------:R-:W-:Y:S01]  /*17a0*/  IADD3.X R3, PT, PT, RZ, UR5, RZ, P0, !PT ;  /* 0x00000005ff037c10 */ /* 0x000fe200087fe4ff */
[----:B------:R-:W0:Y:S05]  /*17b0*/  LDCU.128 UR4, c[0x0][0x590] ;  /* 0x0000b200ff0477ac */ /* 0x000e2a0008000c00 */
[----:B------:R-:W0:Y:S01]  /*17c0*/  LDG.E.64 R2, desc[UR36][R2.64] ;  /* 0x0000002402027981 */ /* 0x000e22000c1e1b00 */
[----:B------:R-:W-:Y:S01]  /*17d0*/  BSSY.RECONVERGENT B6, `(.L_x_11910) ;  /* 0x0000016000067945 */ /* 0x000fe20003800200 */
[C---:B0-----:R-:W-:Y:S02]  /*17e0*/  ISETP.GE.U32.AND P0, PT, R2.reuse, UR6, PT ;  /* 0x0000000602007c0c */ /* 0x041fe4000bf06070 */
[----:B------:R-:W-:-:S02]  /*17f0*/  ISETP.GE.U32.AND P1, PT, R2, UR4, PT ;  /* 0x0000000402007c0c */ /* 0x000fc4000bf26070 */
[C---:B------:R-:W-:Y:S02]  /*1800*/  ISETP.GE.AND.EX P0, PT, R3.reuse, UR7, PT, P0 ;  /* 0x0000000703007c0c */ /* 0x040fe4000bf06300 */
[----:B------:R-:W-:-:S13]  /*1810*/  ISETP.GE.AND.EX P1, PT, R3, UR5, PT, P1 ;  /* 0x0000000503007c0c */ /* 0x000fda000bf26310 */
[----:B------:R-:W-:Y:S05]  /*1820*/  @!P0 BRA P1, `(.L_x_11911) ;  /* 0x0000000000408947 */ /* 0x000fea0000800000 */
[----:B------:R-:W-:Y:S01]  /*1830*/  MOV R2, 0x0 ;  /* 0x0000000000027802 */ /* 0x000fe20000000f00 */
[----:B------:R-:W0:Y:S01]  /*1840*/  LDCU.64 UR4, c[0x4][0x128] ;  /* 0x01002500ff0477ac */ /* 0x000e220008000a00 */
[----:B------:R-:W-:Y:S01]  /*1850*/  HFMA2 R8, -RZ, RZ, 0, 2.6226043701171875e-06 ;  /* 0x0000002cff087431 */ /* 0x000fe200000001ff */
[----:B------:R-:W-:Y:S01]  /*1860*/  MOV R12, 0x1 ;  /* 0x00000001000c7802 */ /* 0x000fe20000000f00 */
[----:B------:R-:W-:Y:S01]  /*1870*/  HFMA2 R13, -RZ, RZ, 0, 0 ;  /* 0x00000000ff0d7431 */ /* 0x000fe200000001ff */
[----:B------:R-:W1:Y:S01]  /*1880*/  LDCU.64 UR6, c[0x4][0x110] ;  /* 0x01002200ff0677ac */ /* 0x000e620008000a00 */
[----:B------:R-:W2:Y:S01]  /*1890*/  LDC.64 R2, c[0x4][R2] ;  /* 0x0100000002027b82 */ /* 0x000ea20000000a00 */
[----:B------:R-:W3:Y:S01]  /*18a0*/  LDCU.64 UR8, c[0x4][0x8] ;  /* 0x01000100ff0877ac */ /* 0x000ee20008000a00 */
[----:B0-----:R-:W-:Y:S01]  /*18b0*/  MOV R4, UR4 ;  /* 0x0000000400047c02 */ /* 0x001fe20008000f00 */
[----:B------:R-:W-:Y:S01]  /*18c0*/  IMAD.U32 R5, RZ, RZ, UR5 ;  /* 0x00000005ff057e24 */ /* 0x000fe2000f8e00ff */
[----:B-1----:R-:W-:-:S02]  /*18d0*/  MOV R6, UR6 ;  /* 0x0000000600067c02 */ /* 0x002fc40008000f00 */
[----:B------:R-:W-:Y:S02]  /*18e0*/  MOV R7, UR7 ;  /* 0x0000000700077c02 */ /* 0x000fe40008000f00 */
[----:B---3--:R-:W-:Y:S01]  /*18f0*/  MOV R10, UR8 ;  /* 0x00000008000a7c02 */ /* 0x008fe20008000f00 */
[----:B------:R-:W-:-:S07]  /*1900*/  IMAD.U32 R11, RZ, RZ, UR9 ;  /* 0x00000009ff0b7e24 */ /* 0x000fce000f8e00ff */
[----:B------:R-:W-:-:S07]  /*1910*/  LEPC R20, `(.L_x_11911) ;  /* 0x000000001014794e */ /* 0x000fce0000000000 */
[----:B--2---:R-:W-:Y:S05]  /*1920*/  CALL.ABS.NOINC R2 ;  /* 0x0000000002007343 */ /* 0x004fea0003c00000 */
.L_x_11911:
[----:B------:R-:W-:Y:S05]  /*1930*/  BSYNC.RECONVERGENT B6 ;  /* 0x0000000000067941 */ /* 0x000fea0003800200 */
.L_x_11910:
[----:B------:R-:W0:Y:S01]  /*1940*/  LDCU.64 UR4, c[0x0][0x580] ;  /* 0x0000b000ff0477ac */ /* 0x000e220008000a00 */
[----:B------:R-:W-:Y:S02]  /*1950*/  IADD3 R17, PT, PT, R17, 0x80, RZ ;  /* 0x0000008011117810 */ /* 0x000fe40007ffe0ff */
[----:B0-----:R-:W-:-:S05]  /*1960*/  IADD3 R2, P0, PT, R19, UR4, RZ ;  /* 0x0000000413027c10 */ /* 0x001fca000ff1e0ff */
[----:B------:R-:W-:-:S05]  /*1970*/  IMAD.X R3, RZ, RZ, UR5, P0 ;  /* 0x00000005ff037e24 */ /* 0x000fca00080e06ff */
[----:B------:R0:W-:Y:S03]  /*1980*/  STG.E.64 desc[UR36][R2.64], RZ ;  /* 0x000000ff02007986 */ /* 0x0001e6000c101b24 */
.L_x_11908:
[----:B------:R-:W-:Y:S05]  /*1990*/  BSYNC.RECONVERGENT B7 ;  /* 0x0000000000077941 */ /* 0x000fea0003800200 */
.L_x_11907:
[----:B------:R-:W1:Y:S02]  /*19a0*/  LDCU UR4, c[0x0][0x380] ;  /* 0x00007000ff0477ac */ /* 0x000e640008000800 */
[----:B-1----:R-:W-:-:S13]  /*19b0*/  ISETP.GE.AND P0, PT, R17, UR4, PT ;  /* 0x0000000411007c0c */ /* 0x002fda000bf06270 */
[----:B------:R-:W-:Y:S05]  /*19c0*/  @P0 EXIT ;  /* 0x000000000000094d */ /* 0x000fea0003800000 */
[----:B------:R-:W1:Y:S01]  /*19d0*/  LDCU.64 UR4, c[0x0][0x390] ;  /* 0x00007200ff0477ac */ /* 0x000e620008000a00 */
[----:B0-----:R-:W-:Y:S02]  /*19e0*/  MOV R2, RZ ;  /* 0x000000ff00027202 */ /* 0x001fe40000000f00 */
[----:B------:R-:W-:Y:S01]  /*19f0*/  MOV R3, R17 ;  /* 0x0000001100037202 */ /* 0x000fe20000000f00 */
[----:B------:R-:W0:Y:S01]  /*1a00*/  LDCU UR6, c[0x0][0x38c] ;  /* 0x00007180ff0677ac */ /* 0x000e220008000800 */
[----:B------:R-:W-:Y:S01]  /*1a10*/  ISETP.NE.AND P0, PT, R18, RZ, PT ;  /* 0x000000ff1200720c */ /* 0x000fe20003f05270 */
[----:B------:R-:W2:Y:S01]  /*1a20*/  LDCU.64 UR8, c[0x0][0x4b8] ;  /* 0x00009700ff0877ac */ /* 0x000ea20008000a00 */
[----:B-1----:R-:W-:-:S05]  /*1a30*/  IMAD.HI.U32 R2, R17, UR4, R2 ;  /* 0x0000000411027c27 */ /* 0x002fca000f8e0002 */
[----:B------:R-:W-:-:S05]  /*1a40*/  SHF.R.U32.HI R3, RZ, UR5, R2 ;  /* 0x00000005ff037c19 */ /* 0x000fca0008011602 */
[----:B------:R-:W-:-:S04]  /*1a50*/  IMAD.MOV R0, RZ, RZ, -R3 ;  /* 0x000000ffff007224 */ /* 0x000fc800078e0a03 */
[----:B0-----:R-:W-:-:S04]  /*1a60*/  IMAD R0, R0, UR6, R17 ;  /* 0x0000000600007c24 */ /* 0x001fc8000f8e0211 */
[C---:B--2---:R-:W-:Y:S02]  /*1a70*/  IMAD R17, R0.reuse, UR8, RZ ;  /* 0x0000000800117c24 */ /* 0x044fe4000f8e02ff */
[----:B------:R-:W-:Y:S01]  /*1a80*/  IMAD R0, R0, UR9, RZ ;  /* 0x0000000900007c24 */ /* 0x000fe2000f8e02ff */
        /* <DEDUP_REMOVED lines=265> */
[----:B------:R-:W-:Y:S01]  /*2b20*/  ISETP.NE.AND P0, PT, R16, 0x18, PT ;  /* 0x000000181000780c */ /* 0x000fe20003f05270 */
[----:B------:R-:W0:Y:S01]  /*2b30*/  LDCU.64 UR6, c[0x0][0x4a0] ;  /* 0x00009400ff0677ac */ /* 0x000e220008000a00 */
[----:B------:R-:W-:Y:S01]  /*2b40*/  MOV R2, RZ ;  /* 0x000000ff00027202 */ /* 0x000fe20000000f00 */
[----:B------:R-:W1:Y:S10]  /*2b50*/  LDCU UR4, c[0x0][0x4a8] ;  /* 0x00009500ff0477ac */ /* 0x000e740008000800 */
[----:B------:R-:W2:Y:S01]  /*2b60*/  @P0 LDC.64 R8, c[0x0][0x4b0] ;  /* 0x00012c00ff080b82 */ /* 0x000ea20000000a00 */
[----:B0-----:R-:W-:-:S07]  /*2b70*/  IMAD.HI.U32 R4, R3, UR7, R2 ;  /* 0x0000000703047c27 */ /* 0x001fce000f8e0002 */
[----:B------:R-:W0:Y:S01]  /*2b80*/  @P0 LDC R11, c[0x0][0x4ac] ;  /* 0x00012b00ff0b0b82 */ /* 0x000e220000000800 */
[----:B-1----:R-:W-:Y:S01]  /*2b90*/  SHF.R.U32.HI R5, RZ, UR4, R4 ;  /* 0x00000004ff057c19 */ /* 0x002fe20008011604 */
[----:B------:R-:W1:Y:S01]  /*2ba0*/  LDCU.64 UR4, c[0x0][0x570] ;  /* 0x0000ae00ff0477ac */ /* 0x000e620008000a00 */
[----:B------:R-:W-:Y:S02]  /*2bb0*/  @P0 MOV R4, RZ ;  /* 0x000000ff00040202 */ /* 0x000fe40000000f00 */
[----:B------:R-:W-:-:S03]  /*2bc0*/  IADD3 R7, PT, PT, -R5, RZ, RZ ;  /* 0x000000ff05077210 */ /* 0x000fc60007ffe1ff */
[----:B------:R-:W3:Y:S01]  /*2bd0*/  @P0 LDC.64 R12, c[0x0][0x578] ;  /* 0x00015e00ff0c0b82 */ /* 0x000ee20000000a00 */
[----:B--2---:R-:W-:-:S05]  /*2be0*/  @P0 IMAD.HI.U32 R2, R5, R8, R4 ;  /* 0x0000000805020227 */ /* 0x004fca00078e0004 */
[----:B------:R-:W-:Y:S01]  /*2bf0*/  @P0 SHF.R.U32.HI R4, RZ, R9, R2 ;  /* 0x00000009ff040219 */ /* 0x000fe20000011602 */
[----:B------:R-:W-:-:S04]  /*2c00*/  IMAD R2, R7, UR6, R3 ;  /* 0x0000000607027c24 */ /* 0x000fc8000f8e0203 */
[----:B------:R-:W-:Y:S02]  /*2c10*/  @P0 IMAD.MOV R4, RZ, RZ, -R4 ;  /* 0x000000ffff040224 */ /* 0x000fe400078e0a04 */
[C---:B-1----:R-:W-:Y:S02]  /*2c20*/  IMAD R17, R2.reuse, UR4, R17 ;  /* 0x0000000402117c24 */ /* 0x042fe4000f8e0211 */
[----:B0-----:R-:W-:Y:S02]  /*2c30*/  @P0 IMAD R4, R11, R4, R5 ;  /* 0x000000040b040224 */ /* 0x001fe400078e0205 */
[----:B------:R-:W-:Y:S02]  /*2c40*/  IMAD R0, R2, UR5, R0 ;  /* 0x0000000502007c24 */ /* 0x000fe4000f8e0200 */
[C---:B---3--:R-:W-:Y:S02]  /*2c50*/  @P0 IMAD R17, R4.reuse, R12, R17 ;  /* 0x0000000c04110224 */ /* 0x048fe400078e0211 */
[----:B------:R-:W-:-:S07]  /*2c60*/  @P0 IMAD R0, R4, R13, R0 ;  /* 0x0000000d04000224 */ /* 0x000fce00078e0200 */
.L_x_11912:
[----:B------:R-:W0:Y:S01]  /*2c70*/  LDCU.128 UR4, c[0x0][0x580] ;  /* 0x0000b000ff0477ac */ /* 0x000e220008000c00 */
[----:B------:R-:W1:Y:S01]  /*2c80*/  LDCU.128 UR8, c[0x0][0x590] ;  /* 0x0000b200ff0877ac */ /* 0x000e620008000c00 */
[----:B0-----:R-:W-:-:S04]  /*2c90*/  IADD3 R2, P0, PT, R0, UR6, RZ ;  /* 0x0000000600027c10 */ /* 0x001fc8000ff1e0ff */
[----:B------:R-:W-:-:S06]  /*2ca0*/  IADD3.X R3, PT, PT, RZ, UR7, RZ, P0, !PT ;  /* 0x00000007ff037c10 */ /* 0x000fcc00087fe4ff */
[----:B------:R-:W1:Y:S01]  /*2cb0*/  LDG.E.64 R2, desc[UR36][R2.64] ;  /* 0x0000002402027981 */ /* 0x000e62000c1e1b00 */
[----:B------:R-:W-:Y:S01]  /*2cc0*/  IADD3 R16, P2, PT, R17, UR4, RZ ;  /* 0x0000000411107c10 */ /* 0x000fe2000ff5e0ff */
[----:B------:R-:W-:Y:S03]  /*2cd0*/  BSSY.RECONVERGENT B6, `(.L_x_11913) ;  /* 0x0000017000067945 */ /* 0x000fe60003800200 */
[----:B------:R-:W-:Y:S02]  /*2ce0*/  IADD3.X R17, PT, PT, RZ, UR5, RZ, P2, !PT ;  /* 0x00000005ff117c10 */ /* 0x000fe400097fe4ff */
[C---:B-1----:R-:W-:Y:S02]  /*2cf0*/  ISETP.GE.U32.AND P1, PT, R2.reuse, UR10, PT ;  /* 0x0000000a02007c0c */ /* 0x042fe4000bf26070 */
[----:B------:R-:W-:Y:S02]  /*2d00*/  ISETP.GE.U32.AND P0, PT, R2, UR8, PT ;  /* 0x0000000802007c0c */ /* 0x000fe4000bf06070 */
[----:B------:R-:W-:-:S02]  /*2d10*/  ISETP.GE.AND.EX P1, PT, R3, UR11, PT, P1 ;  /* 0x0000000b03007c0c */ /* 0x000fc4000bf26310 */
        /* <DEDUP_REMOVED lines=8> */
[----:B------:R-:W-:Y:S01]  /*2da0*/  HFMA2 R13, -RZ, RZ, 0, 0 ;  /* 0x00000000ff0d7431 */ /* 0x000fe200000001ff */
[----:B------:R-:W4:Y:S01]  /*2db0*/  LDCU.64 UR8, c[0x4][0x8] ;  /* 0x01000100ff0877ac */ /* 0x000f220008000a00 */
[----:B0-----:R-:W-:Y:S01]  /*2dc0*/  MOV R4, UR4 ;  /* 0x0000000400047c02 */ /* 0x001fe20008000f00 */
[----:B------:R-:W-:Y:S01]  /*2dd0*/  IMAD.U32 R5, RZ, RZ, UR5 ;  /* 0x00000005ff057e24 */ /* 0x000fe2000f8e00ff */
[----:B---3--:R-:W-:-:S02]  /*2de0*/  MOV R6, UR6 ;  /* 0x0000000600067c02 */ /* 0x008fc40008000f00 */
[----:B------:R-:W-:Y:S02]  /*2df0*/  MOV R7, UR7 ;  /* 0x0000000700077c02 */ /* 0x000fe40008000f00 */
[----:B----4-:R-:W-:Y:S01]  /*2e00*/  MOV R10, UR8 ;  /* 0x00000008000a7c02 */ /* 0x010fe20008000f00 */
[----:B-1----:R-:W-:-:S07]  /*2e10*/  IMAD.U32 R11, RZ, RZ, UR9 ;  /* 0x00000009ff0b7e24 */ /* 0x002fce000f8e00ff */
[----:B------:R-:W-:-:S07]  /*2e20*/  LEPC R20, `(.L_x_11914) ;  /* 0x000000001014794e */ /* 0x000fce0000000000 */
[----:B--2---:R-:W-:Y:S05]  /*2e30*/  CALL.ABS.NOINC R2 ;  /* 0x0000000002007343 */ /* 0x004fea0003c00000 */
.L_x_11914:
[----:B------:R-:W-:Y:S05]  /*2e40*/  BSYNC.RECONVERGENT B6 ;  /* 0x0000000000067941 */ /* 0x000fea0003800200 */
.L_x_11913:
[----:B------:R-:W-:Y:S01]  /*2e50*/  STG.E.64 desc[UR36][R16.64], RZ ;  /* 0x000000ff10007986 */ /* 0x000fe2000c101b24 */
[----:B------:R-:W-:Y:S05]  /*2e60*/  EXIT ;  /* 0x000000000000794d */ /* 0x000fea0003800000 */
.L_x_11915:
        /* <DEDUP_REMOVED lines=9> */
.L_x_40128:


//--------------------- .text._ZN2at6native27unrolled_elementwise_kernelIZZZNS0_67_GLOBAL__N__bb565c37_34_ValidateCompressedIndicesKernel_cu_33a4b88b42_validate_compressed_sparse_indices_kernelILNS2_8CDimNameE1ENS2_18CUDAKernelLauncherENS2_14EmptyVecKernelENS2_8DummyVecELm0EEEvRKNS_6TensorESA_lllENKUlvE0_clEvENKUlvE0_clEvEUllE_St5arrayIPcLm2EELi4E23TrivialOffsetCalculatorILi1EjESI_NS0_6memory15LoadWithoutCastENSJ_16StoreWithoutCastEEEviT_T0_T2_T3_T4_T5_ --------------------------
	.section	.text._ZN2at6native27unrolled_elementwise_kernelIZZZNS0_67_GLOBAL__N__bb565c37_34_ValidateCompressedIndicesKernel_cu_33a4b88b42_validate_compressed_sparse_indices_kernelILNS2_8CDimNameE1ENS2_18CUDAKernelLauncherENS2_14EmptyVecKernelENS2_8DummyVecELm0EEEvRKNS_6TensorESA_lllENKUlvE0_clEvENKUlvE0_clEvEUllE_St5arrayIPcLm2EELi4E23TrivialOffsetCalculatorILi1EjESI_NS0_6memory15LoadWithoutCastENSJ_16StoreWithoutCastEEEviT_T0_T2_T3_T4_T5_,"ax",@progbits
	.align	128
        .global         _ZN2at6native27unrolled_elementwise_kernelIZZZNS0_67_GLOBAL__N__bb565c37_34_ValidateCompressedIndicesKernel_cu_33a4b88b42_validate_compressed_sparse_indices_kernelILNS2_8CDimNameE1ENS2_18CUDAKernelLauncherENS2_14EmptyVecKernelENS2_8DummyVecELm0EEEvRKNS_6TensorESA_lllENKUlvE0_clEvENKUlvE0_clEvEUllE_St5arrayIPcLm2EELi4E23TrivialOffsetCalculatorILi1EjESI_NS0_6memory15LoadWithoutCastENSJ_16StoreWithoutCastEEEviT_T0_T2_T3_T4_T5_
        .type           _ZN2at6native27unrolled_elementwise_kernelIZZZNS0_67_GLOBAL__N__bb565c37_34_ValidateCompressedIndicesKernel_cu_33a4b88b42_validate_compressed_sparse_indices_kernelILNS2_8CDimNameE1ENS2_18CUDAKernelLauncherENS2_14EmptyVecKernelENS2_8DummyVecELm0EEEvRKNS_6TensorESA_lllENKUlvE0_clEvENKUlvE0_clEvEUllE_St5arrayIPcLm2EELi4E23TrivialOffsetCalculatorILi1EjESI_NS0_6memory15LoadWithoutCastENSJ_16StoreWithoutCastEEEviT_T0_T2_T3_T4_T5_,@function
        .size           _ZN2at6native27unrolled_elementwise_kernelIZZZNS0_67_GLOBAL__N__bb565c37_34_ValidateCompressedIndicesKernel_cu_33a4b88b42_validate_compressed_sparse_indices_kernelILNS2_8CDimNameE1ENS2_18CUDAKernelLauncherENS2_14EmptyVecKernelENS2_8DummyVecELm0EEEvRKNS_6TensorESA_lllENKUlvE0_clEvENKUlvE0_clEvEUllE_St5arrayIPcLm2EELi4E23TrivialOffsetCalculatorILi1EjESI_NS0_6memory15LoadWithoutCastENSJ_16StoreWithoutCastEEEviT_T0_T2_T3_T4_T5_,(.L_x_40129 - _ZN2at6native27unrolled_elementwise_kernelIZZZNS0_67_GLOBAL__N__bb565c37_34_ValidateCompressedIndicesKernel_cu_33a4b88b42_validate_compressed_sparse_indices_kernelILNS2_8CDimNameE1ENS2_18CUDAKernelLauncherENS2_14EmptyVecKernelENS2_8DummyVecELm0EEEvRKNS_6TensorESA_lllENKUlvE0_clEvENKUlvE0_clEvEUllE_St5arrayIPcLm2EELi4E23TrivialOffsetCalculatorILi1EjESI_NS0_6memory15LoadWithoutCastENSJ_16StoreWithoutCastEEEviT_T0_T2_T3_T4_T5_)
        .other          _ZN2at6native27unrolled_elementwise_kernelIZZZNS0_67_GLOBAL__N__bb565c37_34_ValidateCompressedIndicesKernel_cu_33a4b88b42_validate_compressed_sparse_indices_kernelILNS2_8CDimNameE1ENS2_18CUDAKernelLauncherENS2_14EmptyVecKernelENS2_8DummyVecELm0EEEvRKNS_6TensorESA_lllENKUlvE0_clEvENKUlvE0_clEvEUllE_St5arrayIPcLm2EELi4E23TrivialOffsetCalculatorILi1EjESI_NS0_6memory15LoadWithoutCastENSJ_16StoreWithoutCastEEEviT_T0_T2_T3_T4_T5_,@"STO_CUDA_ENTRY STV_DEFAULT"
_ZN2at6native27unrolled_elementwise_kernelIZZZNS0_67_GLOBAL__N__bb565c37_34_ValidateCompressedIndicesKernel_cu_33a4b88b42_validate_compressed_sparse_indices_kernelILNS2_8CDimNameE1ENS2_18CUDAKernelLauncherENS2_14EmptyVecKernelENS2_8DummyVecELm0EEEvRKNS_6TensorESA_lllENKUlvE0_clEvENKUlvE0_clEvEUllE_St5arrayIPcLm2EELi4E23TrivialOffsetCalculatorILi1EjESI_NS0_6memory15LoadWithoutCastENSJ_16StoreWithoutCastEEEviT_T0_T2_T3_T4_T5_:
.text._ZN2at6native27unrolled_elementwise_kernelIZZZNS0_67_GLOBAL__N__bb565c37_34_ValidateCompressedIndicesKernel_cu_33a4b88b42_validate_compressed_sparse_indices_kernelILNS2_8CDimNameE1ENS2_18CUDAKernelLauncherENS2_14EmptyVecKernelENS2_8DummyVecELm0EEEvRKNS_6TensorESA_lllENKUlvE0_clEvENKUlvE0_clEvEUllE_St5arrayIPcLm2EELi4E23TrivialOffsetCalculatorILi1EjESI_NS0_6memory15LoadWithoutCastENSJ_16StoreWithoutCastEEEviT_T0_T2_T3_T4_T5_:
[----:B------:R-:W0:Y:S01]  /*0000*/  LDC R1, c[0x0][0x37c] ;  /* 0x0000df00ff017b82 */ /* 0x000e220000000800 */
[----:B------:R-:W1:Y:S07]  /*0010*/  S2R R27, SR_CTAID.X ;  /* 0x00000000001b7919 */ /* 0x000e6e0000002500 */
[----:B------:R-:W1:Y:S01]  /*0020*/  LDC R2, c[0x0][0x380] ;  /* 0x0000e000ff027b82 */ /* 0x000e620000000800 */
[----:B------:R-:W2:Y:S01]  /*0030*/  LDCU.64 UR36, c[0x0][0x358] ;  /* 0x00006b00ff2477ac */ /* 0x000ea20008000a00 */
[----:B------:R-:W-:Y:S01]  /*0040*/  CS2R R12, SRZ ;  /* 0x00000000000c7805 */ /* 0x000fe2000001ff00 */
[----:B------:R-:W3:Y:S01]  /*0050*/  S2R R0, SR_TID.X ;  /* 0x0000000000007919 */ /* 0x000ee20000002100 */
[----:B------:R-:W-:Y:S01]  /*0060*/  CS2R R18, SRZ ;  /* 0x0000000000127805 */ /* 0x000fe2000001ff00 */
[----:B------:R-:W4:Y:S01]  /*0070*/  LDCU.64 UR4, c[0x0][0x390] ;  /* 0x00007200ff0477ac */ /* 0x000f220008000a00 */
[----:B------:R-:W4:Y:S01]  /*0080*/  LDCU.64 UR6, c[0x0][0x388] ;  /* 0x00007100ff0677ac */ /* 0x000f220008000a00 */
[----:B-1----:R-:W-:-:S02]  /*0090*/  IMAD R25, R27, -0x200, R2 ;  /* 0xfffffe001b197824 */ /* 0x002fc400078e0202 */
[----:B---3--:R-:W-:-:S03]  /*00a0*/  IMAD.MOV.U32 R24, RZ, RZ, R0 ;  /* 0x000000ffff187224 */ /* 0x008fc600078e0000 */
[----:B------:R-:W-:-:S13]  /*00b0*/  ISETP.GE.AND P0, PT, R0, R25, PT ;  /* 0x000000190000720c */ /* 0x000fda0003f06270 */
[----:B------:R-:W-:Y:S01]  /*00c0*/  @!P0 VIADD R0, R24, 0x80 ;  /* 0x0000008018008836 */ /* 0x000fe20000000000 */
[----:B------:R-:W1:Y:S01]  /*00d0*/  @!P0 LDC.64 R2, c[0x0][0x3a8] ;  /* 0x0000ea00ff028b82 */ /* 0x000e620000000a00 */
[----:B------:R-:W-:-:S03]  /*00e0*/  @!P0 IMAD R5, R27, 0x200, R24 ;  /* 0x000002001b058824 */ /* 0x000fc600078e0218 */
[----:B------:R-:W-:-:S13]  /*00f0*/  ISETP.GE.AND P1, PT, R0, R25, PT ;  /* 0x000000190000720c */ /* 0x000fda0003f26270 */
[----:B------:R-:W-:Y:S02]  /*0100*/  @!P1 IMAD R9, R27, 0x200, R0 ;  /* 0x000002001b099824 */ /* 0x000fe400078e0200 */
[----:B------:R-:W-:-:S05]  /*0110*/  @!P1 VIADD R0, R0, 0x80 ;  /* 0x0000008000009836 */ /* 0x000fca0000000000 */
[CC--:B------:R-:W-:Y:S01]  /*0120*/  ISETP.GE.AND P3, PT, R0.reuse, R25.reuse, PT ;  /* 0x000000190000720c */ /* 0x0c0fe20003f66270 */
[----:B-1----:R-:W-:Y:S02]  /*0130*/  @!P0 IMAD.WIDE.U32 R2, R5, 0x8, R2 ;  /* 0x0000000805028825 */ /* 0x002fe400078e0002 */
[----:B------:R-:W1:Y:S03]  /*0140*/  @!P1 LDC.64 R4, c[0x0][0x3a8] ;  /* 0x0000ea00ff049b82 */ /* 0x000e660000000a00 */
[----:B--2---:R-:W4:Y:S07]  /*0150*/  @!P0 LDG.E.64 R12, desc[UR36][R2.64] ;  /* 0x00000024020c8981 */ /* 0x004f2e000c1e1b00 */
[----:B------:R-:W-:Y:S01]  /*0160*/  @!P3 LEA R17, R27, R0, 0x9 ;  /* 0x000000001b11b211 */ /* 0x000fe200078e48ff */
[----:B------:R-:W-:Y:S01]  /*0170*/  @!P3 VIADD R0, R0, 0x80 ;  /* 0x000000800000b836 */ /* 0x000fe20000000000 */
[----:B------:R-:W2:Y:S04]  /*0180*/  @!P3 LDC.64 R6, c[0x0][0x3a8] ;  /* 0x0000ea00ff06bb82 */ /* 0x000ea80000000a00 */
[----:B------:R-:W-:-:S13]  /*0190*/  ISETP.GE.AND P2, PT, R0, R25, PT ;  /* 0x000000190000720c */ /* 0x000fda0003f46270 */
[----:B------:R-:W3:Y:S01]  /*01a0*/  @!P2 LDC.64 R10, c[0x0][0x3a8] ;  /* 0x0000ea00ff0aab82 */ /* 0x000ee20000000a00 */
[----:B------:R-:W-:Y:S02]  /*01b0*/  @!P2 IMAD R15, R27, 0x200, R0 ;  /* 0x000002001b0fa824 */ /* 0x000fe400078e0200 */
[----:B-1----:R-:W-:-:S04]  /*01c0*/  @!P1 IMAD.WIDE.U32 R4, R9, 0x8, R4 ;  /* 0x0000000809049825 */ /* 0x002fc800078e0004 */
[----:B--2---:R-:W-:Y:S01]  /*01d0*/  @!P3 IMAD.WIDE.U32 R8, R17, 0x8, R6 ;  /* 0x000000081108b825 */ /* 0x004fe200078e0006 */
[----:B------:R-:W-:-:S04]  /*01e0*/  CS2R R16, SRZ ;  /* 0x0000000000107805 */ /* 0x000fc8000001ff00 */
[----:B------:R1:W5:Y:S01]  /*01f0*/  @!P3 LDG.E.64 R18, desc[UR36][R8.64] ;  /* 0x000000240812b981 */ /* 0x000362000c1e1b00 */
[----:B---3--:R-:W-:-:S05]  /*0200*/  @!P2 IMAD.WIDE.U32 R6, R15, 0x8, R10 ;  /* 0x000000080f06a825 */ /* 0x008fca00078e000a */
[----:B------:R1:W5:Y:S01]  /*0210*/  @!P2 LDG.E.64 R16, desc[UR36][R6.64] ;  /* 0x000000240610a981 */ /* 0x000362000c1e1b00 */
[----:B------:R-:W-:-:S06]  /*0220*/  CS2R R22, SRZ ;  /* 0x0000000000167805 */ /* 0x000fcc000001ff00 */
[----:B------:R1:W5:Y:S01]  /*0230*/  @!P1 LDG.E.64 R22, desc[UR36][R4.64] ;  /* 0x0000002404169981 */ /* 0x000362000c1e1b00 */
[----:B------:R-:W-:Y:S01]  /*0240*/  BSSY.RECONVERGENT B6, `(.L_x_11916) ;  /* 0x0000017000067945 */ /* 0x000fe20003800200 */
[C---:B----4-:R-:W-:Y:S02]  /*0250*/  ISETP.GE.U32.AND P0, PT, R12.reuse, UR4, PT ;  /* 0x000000040c007c0c */ /* 0x050fe4000bf06070 */
[----:B------:R-:W-:Y:S02]  /*0260*/  ISETP.GE.U32.AND P1, PT, R12, UR6, PT ;  /* 0x000000060c007c0c */ /* 0x000fe4000bf26070 */
[----:B------:R-:W-:-:S04]  /*0270*/  ISETP.GE.AND.EX P0, PT, R13, UR5, PT, P0 ;  /* 0x000000050d007c0c */ /* 0x000fc8000bf06300 */
[----:B------:R-:W-:-:S04]  /*0280*/  ISETP.GE.AND.EX P0, PT, R13, UR7, !P0, P1 ;  /* 0x000000070d007c0c */ /* 0x000fc8000c706310 */
[----:B------:R-:W-:-:S13]  /*0290*/  ISETP.GE.OR P0, PT, R24, R25, P0 ;  /* 0x000000191800720c */ /* 0x000fda0000706670 */
[----:B01----:R-:W-:Y:S05]  /*02a0*/  @P0 BRA `(.L_x_11917) ;  /* 0x0000000000400947 */ /* 0x003fea0003800000 */
        /* <DEDUP_REMOVED lines=8> */
[----:B0-----:R-:W-:Y:S01]  /*0330*/  MOV R4, UR4 ;  /* 0x0000000400047c02 */ /* 0x001fe20008000f00 */
[----:B------:R-:W-:-:S02]  /*0340*/  IMAD.U32 R5, RZ, RZ, UR5 ;  /* 0x00000005ff057e24 */ /* 0x000fc4000f8e00ff */
[----:B-1----:R-:W-:Y:S02]  /*0350*/  IMAD.U32 R6, RZ, RZ, UR6 ;  /* 0x00000006ff067e24 */ /* 0x002fe4000f8e00ff */
[----:B------:R-:W-:Y:S01]  /*0360*/  IMAD.U32 R7, RZ, RZ, UR7 ;  /* 0x00000007ff077e24 */ /* 0x000fe2000f8e00ff */
[----:B---3--:R-:W-:Y:S01]  /*0370*/  MOV R10, UR8 ;  /* 0x00000008000a7c02 */ /* 0x008fe20008000f00 */
[----:B------:R-:W-:-:S07]  /*0380*/  IMAD.U32 R11, RZ, RZ, UR9 ;  /* 0x00000009ff0b7e24 */ /* 0x000fce000f8e00ff */
[----:B------:R-:W-:-:S07]  /*0390*/  LEPC R20, `(.L_x_11917) ;  /* 0x000000001014794e */ /* 0x000fce0000000000 */
[----:B--2--5:R-:W-:Y:S05]  /*03a0*/  CALL.ABS.NOINC R2 ;  /* 0x0000000002007343 */ /* 0x024fea0003c00000 */
.L_x_11917:
[----:B------:R-:W-:Y:S05]  /*03b0*/  BSYNC.RECONVERGENT B6 ;  /* 0x0000000000067941 */ /* 0x000fea0003800200 */
.L_x_11916:
[----:B------:R-:W0:Y:S01]  /*03c0*/  LDCU.64 UR4, c[0x0][0x390] ;  /* 0x00007200ff0477ac */ /* 0x000e220008000a00 */
[----:B------:R-:W-:Y:S01]  /*03d0*/  VIADD R2, R24, 0x80 ;  /* 0x0000008018027836 */ /* 0x000fe20000000000 */
[----:B------:R-:W-:Y:S01]  /*03e0*/  BSSY.RECONVERGENT B6, `(.L_x_11918) ;  /* 0x0000018000067945 */ /* 0x000fe20003800200 */
[----:B------:R-:W1:Y:S01]  /*03f0*/  LDCU.64 UR6, c[0x0][0x388] ;  /* 0x00007100ff0677ac */ /* 0x000e620008000a00 */
[C---:B0----5:R-:W-:Y:S02]  /*0400*/  ISETP.GE.U32.AND P0, PT, R22.reuse, UR4, PT ;  /* 0x0000000416007c0c */ /* 0x061fe4000bf06070 */
[----:B-1----:R-:W-:Y:S02]  /*0410*/  ISETP.GE.U32.AND P1, PT, R22, UR6, PT ;  /* 0x0000000616007c0c */ /* 0x002fe4000bf26070 */
[----:B------:R-:W-:-:S04]  /*0420*/  ISETP.GE.AND.EX P0, PT, R23, UR5, PT, P0 ;  /* 0x0000000517007c0c */ /* 0x000fc8000bf06300 */
[----:B------:R-:W-:-:S04]  /*0430*/  ISETP.GE.AND.EX P0, PT, R23, UR7, !P0, P1 ;  /* 0x0000000717007c0c */ /* 0x000fc8000c706310 */
[----:B------:R-:W-:-:S13]  /*0440*/  ISETP.GE.OR P0, PT, R2, R25, P0 ;  /* 0x000000190200720c */ /* 0x000fda0000706670 */
[----:B------:R-:W-:Y:S05]  /*0450*/  @P0 BRA `(.L_x_11919) ;  /* 0x0000000000400947 */ /* 0x000fea0003800000 */
        /* <DEDUP_REMOVED lines=15> */
[----:B--2---:R-:W-:Y:S05]  /*0550*/  CALL.ABS.NOINC R14 ;  /* 0x000000000e007343 */ /* 0x004fea0003c00000 */
.L_x_11919:
[----:B------:R-:W-:Y:S05]  /*0560*/  BSYNC.RECONVERGENT B6 ;  /* 0x0000000000067941 */ /* 0x000fea0003800200 */
.L_x_11918:
        /* <DEDUP_REMOVED lines=25> */
[----:B--2---:R-:W-:Y:S05]  /*0700*/  CALL.ABS.NOINC R14 ;  /* 0x000000000e007343 */ /* 0x004fea0003c00000 */
.L_x_11921:
[----:B------:R-:W-:Y:S05]  /*0710*/  BSYNC.RECONVERGENT B6 ;  /* 0x0000000000067941 */ /* 0x000fea0003800200 */
.L_x_11920:
        /* <DEDUP_REMOVED lines=26> */
.L_x_11923:
[----:B------:R-:W-:Y:S05]  /*08c0*/  BSYNC.RECONVERGENT B6 ;  /* 0x0000000000067941 */ /* 0x000fea0003800200 */
.L_x_11922:
[----:B------:R-:W-:Y:S01]  /*08d0*/  ISETP.GE.AND P0, PT, R24, R25, PT ;  /* 0x000000191800720c */ /* 0x000fe20003f06270 */
[----:B------:R-:W-:Y:S04]  /*08e0*/  BSSY.RECONVERGENT B0, `(.L_x_11924) ;  /* 0x0000017000007945 */ /* 0x000fe80003800200 */
[----:B------:R-:W-:Y:S08]  /*08f0*/  BSSY.RELIABLE B1, `(.L_x_11925) ;  /* 0x000000f000017945 */ /* 0x000ff00003800100 */
[----:B------:R-:W-:Y:S05]  /*0900*/  @P0 BRA `(.L_x_11926) ;  /* 0x0000000000340947 */ /* 0x000fea0003800000 */
[----:B------:R-:W0:Y:S01]  /*0910*/  LDC.64 R4, c[0x0][0x3a0] ;  /* 0x0000e800ff047b82 */ /* 0x000e220000000a00 */
[----:B------:R-:W-:Y:S01]  /*0920*/  IMAD R3, R27, 0x200, R24 ;  /* 0x000002001b037824 */ /* 0x000fe200078e0218 */
[----:B------:R-:W-:-:S04]  /*0930*/  MOV R24, R2 ;  /* 0x0000000200187202 */ /* 0x000fc80000000f00 */
[----:B------:R-:W-:-:S13]  /*0940*/  ISETP.GE.AND P0, PT, R24, R25, PT ;  /* 0x000000191800720c */ /* 0x000fda0003f06270 */
[----:B------:R-:W-:Y:S05]  /*0950*/  @P0 BREAK.RELIABLE B1 ;  /* 0x0000000000010942 */ /* 0x000fea0003800100 */
[----:B0-----:R-:W-:-:S05]  /*0960*/  IMAD.WIDE.U32 R4, R3, 0x8, R4 ;  /* 0x0000000803047825 */ /* 0x001fca00078e0004 */
[----:B------:R0:W-:Y:S01]  /*0970*/  STG.E.64 desc[UR36][R4.64], RZ ;  /* 0x000000ff04007986 */ /* 0x0001e2000c101b24 */
[----:B------:R-:W-:Y:S05]  /*0980*/  @P0 BRA `(.L_x_11927) ;  /* 0x0000000000300947 */ /* 0x000fea0003800000 */
[----:B------:R-:W1:Y:S01]  /*0990*/  LDC.64 R2, c[0x0][0x3a0] ;  /* 0x0000e800ff027b82 */ /* 0x000e620000000a00 */
[----:B0-----:R-:W-:Y:S02]  /*09a0*/  IMAD R5, R27, 0x200, R24 ;  /* 0x000002001b057824 */ /* 0x001fe400078e0218 */
[----:B------:R-:W-:Y:S02]  /*09b0*/  VIADD R24, R24, 0x80 ;  /* 0x0000008018187836 */ /* 0x000fe40000000000 */
[----:B-1----:R-:W-:-:S05]  /*09c0*/  IMAD.WIDE.U32 R2, R5, 0x8, R2 ;  /* 0x0000000805027825 */ /* 0x002fca00078e0002 */
[----:B------:R0:W-:Y:S02]  /*09d0*/  STG.E.64 desc[UR36][R2.64], RZ ;  /* 0x000000ff02007986 */ /* 0x0001e4000c101b24 */
.L_x_11926:
[----:B------:R-:W-:Y:S05]  /*09e0*/  BSYNC.RELIABLE B1 ;  /* 0x0000000000017941 */ /* 0x000fea0003800100 */
.L_x_11925:
[----:B------:R-:W-:-:S13]  /*09f0*/  ISETP.GE.AND P0, PT, R24, R25, PT ;  /* 0x000000191800720c */ /* 0x000fda0003f06270 */
[----:B0-----:R-:W0:Y:S01]  /*0a00*/  @!P0 LDC.64 R2, c[0x0][0x3a0] ;  /* 0x0000e800ff028b82 */ /* 0x001e220000000a00 */
[----:B------:R-:W-:Y:S01]  /*0a10*/  @!P0 IMAD R5, R27, 0x200, R24 ;  /* 0x000002001b058824 */ /* 0x000fe200078e0218 */
[----:B------:R-:W-:-:S03]  /*0a20*/  @!P0 IADD3 R24, PT, PT, R24, 0x80, RZ ;  /* 0x0000008018188810 */ /* 0x000fc60007ffe0ff */
[----:B0-----:R-:W-:-:S05]  /*0a30*/  @!P0 IMAD.WIDE.U32 R2, R5, 0x8, R2 ;  /* 0x0000000805028825 */ /* 0x001fca00078e0002 */
[----:B------:R1:W-:Y:S02]  /*0a40*/  @!P0 STG.E.64 desc[UR36][R2.64], RZ ;  /* 0x000000ff02008986 */ /* 0x0003e4000c101b24 */
.L_x_11927:
[----:B------:R-:W-:Y:S05]  /*0a50*/  BSYNC.RECONVERGENT B0 ;  /* 0x0000000000007941 */ /* 0x000fea0003800200 */
.L_x_11924:
[----:B------:R-:W-:-:S13]  /*0a60*/  ISETP.GE.AND P0, PT, R24, R25, PT ;  /* 0x000000191800720c */ /* 0x000fda0003f06270 */
[----:B------:R-:W-:Y:S05]  /*0a70*/  @P0 EXIT ;  /* 0x000000000000094d */ /* 0x000fea0003800000 */
[----:B-1----:R-:W1:Y:S01]  /*0a80*/  LDC.64 R2, c[0x0][0x3a0] ;  /* 0x0000e800ff027b82 */ /* 0x002e620000000a00 */
[----:B------:R-:W-:-:S04]  /*0a90*/  IMAD R27, R27, 0x200, R24 ;  /* 0x000002001b1b7824 */ /* 0x000fc800078e0218 */
[----:B-1----:R-:W-:-:S05]  /*0aa0*/  IMAD.WIDE.U32 R2, R27, 0x8, R2 ;  /* 0x000000081b027825 */ /* 0x002fca00078e0002 */
[----:B------:R-:W-:Y:S01]  /*0ab0*/  STG.E.64 desc[UR36][R2.64], RZ ;  /* 0x000000ff02007986 */ /* 0x000fe2000c101b24 */
[----:B------:R-:W-:Y:S05]  /*0ac0*/  EXIT ;  /* 0x000000000000794d */ /* 0x000fea0003800000 */
.L_x_11928:
        /* <DEDUP_REMOVED lines=11> */
.L_x_40129:


//--------------------- .text._ZN2at6native29vectorized_elementwise_kernelILi2EZZZNS0_67_GLOBAL__N__bb565c37_34_ValidateCompressedIndicesKernel_cu_33a4b88b42_validate_compressed_sparse_indices_kernelILNS2_8CDimNameE1ENS2_18CUDAKernelLauncherENS2_14EmptyVecKernelENS2_8DummyVecELm0EEEvRKNS_6TensorESA_lllENKUlvE0_clEvENKUlvE0_clEvEUllE_St5arrayIPcLm2EEEEviT0_T1_ --------------------------
	.section	.text._ZN2at6native29vectorized_elementwise_kernelILi2EZZZNS0_67_GLOBAL__N__bb565c37_34_ValidateCompressedIndicesKernel_cu_33a4b88b42_validate_compressed_sparse_indices_kernelILNS2_8CDimNameE1ENS2_18CUDAKernelLauncherENS2_14EmptyVecKernelENS2_8DummyVecELm0EEEvRKNS_6TensorESA_lllENKUlvE0_clEvENKUlvE0_clEvEUllE_St5arrayIPcLm2EEEEviT0_T1_,"ax",@progbits
	.align	128
        .global         _ZN2at6native29vectorized_elementwise_kernelILi2EZZZNS0_67_GLOBAL__N__bb565c37_34_ValidateCompressedIndicesKernel_cu_33a4b88b42_validate_compressed_sparse_indices_kernelILNS2_8CDimNameE1ENS2_18CUDAKernelLauncherENS2_14EmptyVecKernelENS2_8DummyVecELm0EEEvRKNS_6TensorESA_lllENKUlvE0_clEvENKUlvE0_clEvEUllE_St5arrayIPcLm2EEEEviT0_T1_
        .type           _ZN2at6native29vectorized_elementwise_kernelILi2EZZZNS0_67_GLOBAL__N__bb565c37_34_ValidateCompressedIndicesKernel_cu_33a4b88b42_validate_compressed_sparse_indices_kernelILNS2_8CDimNameE1ENS2_18CUDAKernelLauncherENS2_14EmptyVecKernelENS2_8DummyVecELm0EEEvRKNS_6TensorESA_lllENKUlvE0_clEvENKUlvE0_clEvEUllE_St5arrayIPcLm2EEEEviT0_T1_,@function
        .size           _ZN2at6native29vectorized_elementwise_kernelILi2EZZZNS0_67_GLOBAL__N__bb565c37_34_ValidateCompressedIndicesKernel_cu_33a4b88b42_validate_compressed_sparse_indices_kernelILNS2_8CDimNameE1ENS2_18CUDAKernelLauncherENS2_14EmptyVecKernelENS2_8DummyVecELm0EEEvRKNS_6TensorESA_lllENKUlvE0_clEvENKUlvE0_clEvEUllE_St5arrayIPcLm2EEEEviT0_T1_,(.L_x_40130 - _ZN2at6native29vectorized_elementwise_kernelILi2EZZZNS0_67_GLOBAL__N__bb565c37_34_ValidateCompressedIndicesKernel_cu_33a4b88b42_validate_compressed_sparse_indices_kernelILNS2_8CDimNameE1ENS2_18CUDAKernelLauncherENS2_14EmptyVecKernelENS2_8DummyVecELm0EEEvRKNS_6TensorESA_lllENKUlvE0_clEvENKUlvE0_clEvEUllE_St5arrayIPcLm2EEEEviT0_T1_)
        .other          _ZN2at6native29vectorized_elementwise_kernelILi2EZZZNS0_67_GLOBAL__N__bb565c37_34_ValidateCompressedIndicesKernel_cu_33a4b88b42_validate_compressed_sparse_indices_kernelILNS2_8CDimNameE1ENS2_18CUDAKernelLauncherENS2_14EmptyVecKernelENS2_8DummyVecELm0EEEvRKNS_6TensorESA_lllENKUlvE0_clEvENKUlvE0_clEvEUllE_St5arrayIPcLm2EEEEviT0_T1_,@"STO_CUDA_ENTRY STV_DEFAULT"
_ZN2at6native29vectorized_elementwise_kernelILi2EZZZNS0_67_GLOBAL__N__bb565c37_34_ValidateCompressedIndicesKernel_cu_33a4b88b42_validate_compressed_sparse_indices_kernelILNS2_8CDimNameE1ENS2_18CUDAKernelLauncherENS2_14EmptyVecKernelENS2_8DummyVecELm0EEEvRKNS_6TensorESA_lllENKUlvE0_clEvENKUlvE0_clEvEUllE_St5arrayIPcLm2EEEEviT0_T1_:
.text._ZN2at6native29vectorized_elementwise_kernelILi2EZZZNS0_67_GLOBAL__N__bb565c37_34_ValidateCompressedIndicesKernel_cu_33a4b88b42_validate_compressed_sparse_indices_kernelILNS2_8CDimNameE1ENS2_18CUDAKernelLauncherENS2_14EmptyVecKernelENS2_8DummyVecELm0EEEvRKNS_6TensorESA_lllENKUlvE0_clEvENKUlvE0_clEvEUllE_St5arrayIPcLm2EEEEviT0_T1_:
[----:B------:R-:W0:Y:S01]  /*0000*/  LDC R1, c[0x0][0x37c] ;  /* 0x0000df00ff017b82 */ /* 0x000e220000000800 */
[----:B------:R-:W1:Y:S01]  /*0010*/  S2R R2, SR_CTAID.X ;  /* 0x0000000000027919 */ /* 0x000e620000002500 */
[----:B------:R-:W2:Y:S01]  /*0020*/  LDCU UR4, c[0x0][0x380] ;  /* 0x00007000ff0477ac */ /* 0x000ea20008000800 */
[----:B------:R-:W3:Y:S01]  /*0030*/  LDCU.64 UR36, c[0x0][0x358] ;  /* 0x00006b00ff2477ac */ /* 0x000ee20008000a00 */
[----:B-1----:R-:W-:-:S05]  /*0040*/  IMAD.SHL.U32 R2, R2, 0x400, RZ ;  /* 0x0000040002027824 */ /* 0x002fca00078e00ff */
[----:B--2---:R-:W-:-:S04]  /*0050*/  IADD3 R32, PT, PT, -R2, UR4, RZ ;  /* 0x0000000402207c10 */ /* 0x004fc8000fffe1ff */
[----:B------:R-:W-:-:S13]  /*0060*/  ISETP.GT.U32.AND P0, PT, R32, 0x3ff, PT ;  /* 0x000003ff2000780c */ /* 0x000fda0003f04070 */
[----:B0--3--:R-:W-:Y:S05]  /*0070*/  @P0 BRA `(.L_x_11929) ;  /* 0x0000001400300947 */ /* 0x009fea0003800000 */
[----:B------:R-:W0:Y:S01]  /*0080*/  S2R R3, SR_TID.X ;  /* 0x0000000000037919 */ /* 0x000e220000002100 */
[----:B------:R-:W-:Y:S02]  /*0090*/  CS2R R20, SRZ ;  /* 0x0000000000147805 */ /* 0x000fe4000001ff00 */
[----:B------:R-:W-:Y:S01]  /*00a0*/  CS2R R30, SRZ ;  /* 0x00000000001e7805 */ /* 0x000fe2000001ff00 */
[----:B------:R-:W1:Y:S01]  /*00b0*/  LDCU.64 UR4, c[0x0][0x390] ;  /* 0x00007200ff0477ac */ /* 0x000e620008000a00 */
[----:B------:R-:W2:Y:S01]  /*00c0*/  LDCU.64 UR6, c[0x0][0x388] ;  /* 0x00007100ff0677ac */ /* 0x000ea20008000a00 */
[----:B0-----:R-:W-:Y:S01]  /*00d0*/  ISETP.GE.U32.AND P6, PT, R3, R32, PT ;  /* 0x000000200300720c */ /* 0x001fe20003fc6070 */
[----:B------:R-:W-:-:S12]  /*00e0*/  IMAD.MOV.U32 R33, RZ, RZ, R3 ;  /* 0x000000ffff217224 */ /* 0x000fd800078e0003 */
[----:B------:R-:W-:Y:S01]  /*00f0*/  @!P6 VIADD R3, R33, 0x80 ;  /* 0x000000802103e836 */ /* 0x000fe20000000000 */
[----:B------:R-:W0:Y:S01]  /*0100*/  @!P6 LDC.64 R26, c[0x0][0x3a8] ;  /* 0x0000ea00ff1aeb82 */ /* 0x000e220000000a00 */
[----:B------:R-:W-:-:S03]  /*0110*/  @!P6 IMAD.IADD R5, R2, 0x1, R33 ;  /* 0x000000010205e824 */ /* 0x000fc600078e0221 */
[----:B------:R-:W-:-:S13]  /*0120*/  ISETP.GE.U32.AND P5, PT, R3, R32, PT ;  /* 0x000000200300720c */ /* 0x000fda0003fa6070 */
[----:B------:R-:W-:Y:S01]  /*0130*/  @!P5 IMAD.IADD R7, R2, 0x1, R3 ;  /* 0x000000010207d824 */ /* 0x000fe200078e0203 */
[----:B------:R-:W-:Y:S01]  /*0140*/  @!P5 IADD3 R3, PT, PT, R3, 0x80, RZ ;  /* 0x000000800303d810 */ /* 0x000fe20007ffe0ff */
[----:B------:R-:W3:Y:S03]  /*0150*/  @!P5 LDC.64 R34, c[0x0][0x3a8] ;  /* 0x0000ea00ff22db82 */ /* 0x000ee60000000a00 */
[----:B------:R-:W-:Y:S01]  /*0160*/  ISETP.GE.U32.AND P4, PT, R3, R32, PT ;  /* 0x000000200300720c */ /* 0x000fe20003f86070 */
[----:B0-----:R-:W-:-:S05]  /*0170*/  @!P6 IMAD.WIDE.U32 R26, R5, 0x8, R26 ;  /* 0x00000008051ae825 */ /* 0x001fca00078e001a */
[----:B------:R0:W1:Y:S07]  /*0180*/  @!P6 LDG.E.64 R20, desc[UR36][R26.64] ;  /* 0x000000241a14e981 */ /* 0x00006e000c1e1b00 */
[----:B------:R-:W-:Y:S01]  /*0190*/  @!P4 IMAD.IADD R29, R2, 0x1, R3 ;  /* 0x00000001021dc824 */ /* 0x000fe200078e0203 */
[----:B------:R-:W4:Y:S01]  /*01a0*/  @!P4 LDC.64 R14, c[0x0][0x3a8] ;  /* 0x0000ea00ff0ecb82 */ /* 0x000f220000000a00 */
[----:B------:R-:W-:-:S05]  /*01b0*/  @!P4 VIADD R3, R3, 0x80 ;  /* 0x000000800303c836 */ /* 0x000fca0000000000 */
[----:B------:R-:W-:-:S13]  /*01c0*/  ISETP.GE.U32.AND P3, PT, R3, R32, PT ;  /* 0x000000200300720c */ /* 0x000fda0003f66070 */
[----:B------:R-:W-:Y:S01]  /*01d0*/  @!P3 IMAD.IADD R25, R2, 0x1, R3 ;  /* 0x000000010219b824 */ /* 0x000fe200078e0203 */
[----:B------:R-:W2:Y:S01]  /*01e0*/  @!P3 LDC.64 R10, c[0x0][0x3a8] ;  /* 0x0000ea00ff0abb82 */ /* 0x000ea20000000a00 */
[----:B------:R-:W-:-:S05]  /*01f0*/  @!P3 VIADD R3, R3, 0x80 ;  /* 0x000000800303b836 */ /* 0x000fca0000000000 */
[----:B------:R-:W-:-:S13]  /*0200*/  ISETP.GE.U32.AND P2, PT, R3, R32, PT ;  /* 0x000000200300720c */ /* 0x000fda0003f46070 */
[----:B------:R-:W-:Y:S01]  /*0210*/  @!P2 IADD3 R23, PT, PT, R2, R3, RZ ;  /* 0x000000030217a210 */ /* 0x000fe20007ffe0ff */
[----:B------:R-:W-:Y:S01]  /*0220*/  @!P2 VIADD R3, R3, 0x80 ;  /* 0x000000800303a836 */ /* 0x000fe20000000000 */
[----:B------:R-:W3:Y:S04]  /*0230*/  @!P2 LDC.64 R12, c[0x0][0x3a8] ;  /* 0x0000ea00ff0cab82 */ /* 0x000ee80000000a00 */
[----:B------:R-:W-:-:S13]  /*0240*/  ISETP.GE.U32.AND P1, PT, R3, R32, PT ;  /* 0x000000200300720c */ /* 0x000fda0003f26070 */
[----:B------:R-:W-:Y:S01]  /*0250*/  @!P1 IMAD.IADD R17, R2, 0x1, R3 ;  /* 0x0000000102119824 */ /* 0x000fe200078e0203 */
[----:B------:R-:W3:Y:S01]  /*0260*/  @!P1 LDC.64 R4, c[0x0][0x3a8] ;  /* 0x0000ea00ff049b82 */ /* 0x000ee20000000a00 */
[----:B------:R-:W-:-:S05]  /*0270*/  @!P1 VIADD R3, R3, 0x80 ;  /* 0x0000008003039836 */ /* 0x000fca0000000000 */
[----:B------:R-:W-:-:S13]  /*0280*/  ISETP.GE.U32.AND P0, PT, R3, R32, PT ;  /* 0x000000200300720c */ /* 0x000fda0003f06070 */
[----:B------:R-:W-:Y:S01]  /*0290*/  @!P0 IADD3 R19, PT, PT, R2, R3, RZ ;  /* 0x0000000302138210 */ /* 0x000fe20007ffe0ff */
[----:B------:R-:W-:-:S05]  /*02a0*/  @!P0 VIADD R3, R3, 0x80 ;  /* 0x0000008003038836 */ /* 0x000fca0000000000 */
[----:B------:R-:W-:-:S13]  /*02b0*/  ISETP.GE.U32.AND P6, PT, R3, R32, PT ;  /* 0x000000200300720c */ /* 0x000fda0003fc6070 */
[----:B------:R-:W3:Y:S01]  /*02c0*/  @!P6 LDC.64 R8, c[0x0][0x3a8] ;  /* 0x0000ea00ff08eb82 */ /* 0x000ee20000000a00 */
[----:B------:R-:W-:Y:S01]  /*02d0*/  @!P6 IMAD.IADD R3, R2, 0x1, R3 ;  /* 0x000000010203e824 */ /* 0x000fe200078e0203 */
[----:B0-----:R-:W-:Y:S01]  /*02e0*/  CS2R R26, SRZ ;  /* 0x00000000001a7805 */ /* 0x001fe2000001ff00 */
[----:B----4-:R-:W-:Y:S01]  /*02f0*/  @!P4 IMAD.WIDE.U32 R14, R29, 0x8, R14 ;  /* 0x000000081d0ec825 */ /* 0x010fe200078e000e */
[----:B------:R-:W-:-:S03]  /*0300*/  CS2R R28, SRZ ;  /* 0x00000000001c7805 */ /* 0x000fc6000001ff00 */
[----:B--2---:R-:W-:Y:S01]  /*0310*/  @!P3 IMAD.WIDE.U32 R10, R25, 0x8, R10 ;  /* 0x00000008190ab825 */ /* 0x004fe200078e000a */
[----:B------:R-:W-:Y:S02]  /*0320*/  CS2R R24, SRZ ;  /* 0x0000000000187805 */ /* 0x000fe4000001ff00 */
[----:B------:R0:W5:Y:S01]  /*0330*/  @!P4 LDG.E.64 R28, desc[UR36][R14.64] ;  /* 0x000000240e1cc981 */ /* 0x000162000c1e1b00 */
[----:B---3--:R-:W-:Y:S01]  /*0340*/  @!P1 IMAD.WIDE.U32 R4, R17, 0x8, R4 ;  /* 0x0000000811049825 */ /* 0x008fe200078e0004 */
[----:B------:R-:W-:Y:S02]  /*0350*/  CS2R R16, SRZ ;  /* 0x0000000000107805 */ /* 0x000fe4000001ff00 */
[----:B------:R0:W5:Y:S01]  /*0360*/  @!P3 LDG.E.64 R26, desc[UR36][R10.64] ;  /* 0x000000240a1ab981 */ /* 0x000162000c1e1b00 */
[----:B------:R-:W-:Y:S02]  /*0370*/  @!P5 IMAD.WIDE.U32 R34, R7, 0x8, R34 ;  /* 0x000000080722d825 */ /* 0x000fe400078e0022 */
[----:B------:R-:W2:Y:S02]  /*0380*/  @!P0 LDC.64 R6, c[0x0][0x3a8] ;  /* 0x0000ea00ff068b82 */ /* 0x000ea40000000a00 */
[----:B------:R-:W-:Y:S01]  /*0390*/  @!P2 IMAD.WIDE.U32 R12, R23, 0x8, R12 ;  /* 0x00000008170ca825 */ /* 0x000fe200078e000c */
[----:B------:R0:W5:Y:S03]  /*03a0*/  @!P5 LDG.E.64 R30, desc[UR36][R34.64] ;  /* 0x00000024221ed981 */ /* 0x000166000c1e1b00 */
[----:B------:R-:W-:Y:S01]  /*03b0*/  @!P6 IMAD.WIDE.U32 R8, R3, 0x8, R8 ;  /* 0x000000080308e825 */ /* 0x000fe200078e0008 */
[----:B------:R0:W5:Y:S04]  /*03c0*/  @!P2 LDG.E.64 R24, desc[UR36][R12.64] ;  /* 0x000000240c18a981 */ /* 0x000168000c1e1b00 */
[----:B------:R0:W5:Y:S01]  /*03d0*/  @!P6 LDG.E.64 R16, desc[UR36][R8.64] ;  /* 0x000000240810e981 */ /* 0x000162000c1e1b00 */
[----:B------:R-:W-:-:S06]  /*03e0*/  CS2R R22, SRZ ;  /* 0x0000000000167805 */ /* 0x000fcc000001ff00 */
[----:B------:R0:W5:Y:S01]  /*03f0*/  @!P1 LDG.E.64 R22, desc[UR36][R4.64] ;  /* 0x0000002404169981 */ /* 0x000162000c1e1b00 */
[----:B--2---:R-:W-:Y:S01]  /*0400*/  @!P0 IMAD.WIDE.U32 R6, R19, 0x8, R6 ;  /* 0x0000000813068825 */ /* 0x004fe200078e0006 */
[----:B------:R-:W-:-:S06]  /*0410*/  CS2R R18, SRZ ;  /* 0x0000000000127805 */ /* 0x000fcc000001ff00 */
[----:B------:R0:W5:Y:S01]  /*0420*/  @!P0 LDG.E.64 R18, desc[UR36][R6.64] ;  /* 0x0000002406128981 */ /* 0x000162000c1e1b00 */
[----:B------:R-:W-:Y:S01]  /*0430*/  BSSY.RECONVERGENT B6, `(.L_x_11930) ;  /* 0x0000017000067945 */ /* 0x000fe20003800200 */
[C---:B-1----:R-:W-:Y:S02]  /*0440*/  ISETP.GE.U32.AND P0, PT, R20.reuse, UR4, PT ;  /* 0x0000000414007c0c */ /* 0x042fe4000bf06070 */
[----:B------:R-:W-:Y:S02]  /*0450*/  ISETP.GE.U32.AND P1, PT, R20, UR6, PT ;  /* 0x0000000614007c0c */ /* 0x000fe4000bf26070 */
[----:B------:R-:W-:-:S04]  /*0460*/  ISETP.GE.AND.EX P0, PT, R21, UR5, PT, P0 ;  /* 0x0000000515007c0c */ /* 0x000fc8000bf06300 */
[----:B------:R-:W-:-:S04]  /*0470*/  ISETP.GE.AND.EX P0, PT, R21, UR7, !P0, P1 ;  /* 0x0000000715007c0c */ /* 0x000fc8000c706310 */
[----:B------:R-:W-:-:S13]  /*0480*/  ISETP.GE.U32.OR P0, PT, R33, R32, P0 ;  /* 0x000000202100720c */ /* 0x000fda0000706470 */
[----:B0-----:R-:W-:Y:S05]  /*0490*/  @P0 BRA `(.L_x_11931) ;  /* 0x0000000000400947 */ /* 0x001fea0003800000 */
        /* <DEDUP_REMOVED lines=15> */
[----:B--2--5:R-:W-:Y:S05]  /*0590*/  CALL.ABS.NOINC R14 ;  /* 0x000000000e007343 */ /* 0x024fea0003c00000 */
.L_x_11931:
[----:B------:R-:W-:Y:S05]  /*05a0*/  BSYNC.RECONVERGENT B6 ;  /* 0x0000000000067941 */ /* 0x000fea0003800200 */
.L_x_11930:
[----:B------:R-:W0:Y:S01]  /*05b0*/  LDCU.64 UR4, c[0x0][0x390] ;  /* 0x00007200ff0477ac */ /* 0x000e220008000a00 */
[----:B------:R-:W-:Y:S01]  /*05c0*/  BSSY.RECONVERGENT B6, `(.L_x_11932) ;  /* 0x0000019000067945 */ /* 0x000fe20003800200 */
[----:B------:R-:W1:Y:S01]  /*05d0*/  LDCU.64 UR6, c[0x0][0x388] ;  /* 0x00007100ff0677ac */ /* 0x000e620008000a00 */
[C---:B0----5:R-:W-:Y:S02]  /*05e0*/  ISETP.GE.U32.AND P0, PT, R30.reuse, UR4, PT ;  /* 0x000000041e007c0c */ /* 0x061fe4000bf06070 */
[----:B-1----:R-:W-:Y:S01]  /*05f0*/  ISETP.GE.U32.AND P1, PT, R30, UR6, PT ;  /* 0x000000061e007c0c */ /* 0x002fe2000bf26070 */
[----:B------:R-:W-:Y:S01]  /*0600*/  VIADD R30, R33, 0x80 ;  /* 0x00000080211e7836 */ /* 0x000fe20000000000 */
[----:B------:R-:W-:-:S04]  /*0610*/  ISETP.GE.AND.EX P0, PT, R31, UR5, PT, P0 ;  /* 0x000000051f007c0c */ /* 0x000fc8000bf06300 */
[----:B------:R-:W-:-:S04]  /*0620*/  ISETP.GE.AND.EX P0, PT, R31, UR7, !P0, P1 ;  /* 0x000000071f007c0c */ /* 0x000fc8000c706310 */
[----:B------:R-:W-:-:S13]  /*0630*/  ISETP.GE.U32.OR P0, PT, R30, R32, P0 ;  /* 0x000000201e00720c */ /* 0x000fda0000706470 */
[----:B------:R-:W-:Y:S05]  /*0640*/  @P0 BRA `(.L_x_11933) ;  /* 0x0000000000400947 */ /* 0x000fea0003800000 */
        /* <DEDUP_REMOVED lines=16> */
.L_x_11933:
[----:B------:R-:W-:Y:S05]  /*0750*/  BSYNC.RECONVERGENT B6 ;  /* 0x0000000000067941 */ /* 0x000fea0003800200 */
.L_x_11932:
        /* <DEDUP_REMOVED lines=26> */
.L_x_11935:
[----:B------:R-:W-:Y:S05]  /*0900*/  BSYNC.RECONVERGENT B6 ;  /* 0x0000000000067941 */ /* 0x000fea0003800200 */
.L_x_11934:
        /* <DEDUP_REMOVED lines=26> */
.L_x_11937:
[----:B------:R-:W-:Y:S05]  /*0ab0*/  BSYNC.RECONVERGENT B6 ;  /* 0x0000000000067941 */ /* 0x000fea0003800200 */
.L_x_11936:
        /* <DEDUP_REMOVED lines=26> */
.L_x_11939:
[----:B------:R-:W-:Y:S05]  /*0c60*/  BSYNC.RECONVERGENT B6 ;  /* 0x0000000000067941 */ /* 0x000fea0003800200 */
.L_x_11938:
        /* <DEDUP_REMOVED lines=26> */
.L_x_11941:
[----:B------:R-:W-:Y:S05]  /*0e10*/  BSYNC.RECONVERGENT B6 ;  /* 0x0000000000067941 */ /* 0x000fea0003800200 */
.L_x_11940:
        /* <DEDUP_REMOVED lines=26> */
.L_x_11943:
[----:B------:R-:W-:Y:S05]  /*0fc0*/  BSYNC.RECONVERGENT B6 ;  /* 0x0000000000067941 */ /* 0x000fea0003800200 */
.L_x_11942:
        /* <DEDUP_REMOVED lines=26> */
.L_x_11945:
[----:B------:R-:W-:Y:S05]  /*1170*/  BSYNC.RECONVERGENT B6 ;  /* 0x0000000000067941 */ /* 0x000fea0003800200 */
.L_x_11944:
[----:B------:R-:W-:Y:S01]  /*1180*/  ISETP.GE.U32.AND P0, PT, R33, R32, PT ;  /* 0x000000202100720c */ /* 0x000fe20003f06070 */
[----:B------:R-:W-:Y:S04]  /*1190*/  BSSY.RECONVERGENT B0, `(.L_x_11946) ;  /* 0x0000033000007945 */ /* 0x000fe80003800200 */
[----:B------:R-:W-:Y:S08]  /*11a0*/  BSSY.RELIABLE B1, `(.L_x_11947) ;  /* 0x000002b000017945 */ /* 0x000ff00003800100 */
[----:B------:R-:W-:Y:S05]  /*11b0*/  @P0 BRA `(.L_x_11948) ;  /* 0x0000000000300947 */ /* 0x000fea0003800000 */
[----:B------:R-:W0:Y:S01]  /*11c0*/  LDC.64 R4, c[0x0][0x3a0] ;  /* 0x0000e800ff047b82 */ /* 0x000e220000000a00 */
[----:B------:R-:W-:Y:S02]  /*11d0*/  IMAD.IADD R3, R2, 0x1, R33 ;  /* 0x0000000102037824 */ /* 0x000fe400078e0221 */
[----:B------:R-:W-:-:S05]  /*11e0*/  IMAD.MOV.U32 R33, RZ, RZ, R30 ;  /* 0x000000ffff217224 */ /* 0x000fca00078e001e */
[----:B------:R-:W-:Y:S01]  /*11f0*/  ISETP.GE.U32.AND P0, PT, R33, R32, PT ;  /* 0x000000202100720c */ /* 0x000fe20003f06070 */
[----:B0-----:R-:W-:-:S05]  /*1200*/  IMAD.WIDE.U32 R4, R3, 0x8, R4 ;  /* 0x0000000803047825 */ /* 0x001fca00078e0004 */
[----:B------:R0:W-:Y:S07]  /*1210*/  STG.E.64 desc[UR36][R4.64], RZ ;  /* 0x000000ff04007986 */ /* 0x0001ee000c101b24 */
[----:B------:R-:W-:Y:S05]  /*1220*/  @P0 BRA `(.L_x_11949) ;  /* 0x0000000000300947 */ /* 0x000fea0003800000 */
[----:B0-----:R-:W0:Y:S01]  /*1230*/  LDC.64 R4, c[0x0][0x3a0] ;  /* 0x0000e800ff047b82 */ /* 0x001e220000000a00 */
[----:B------:R-:W-:Y:S01]  /*1240*/  IMAD.IADD R3, R2, 0x1, R33 ;  /* 0x0000000102037824 */ /* 0x000fe200078e0221 */
[----:B------:R-:W-:-:S03]  /*1250*/  IADD3 R33, PT, PT, R33, 0x80, RZ ;  /* 0x0000008021217810 */ /* 0x000fc60007ffe0ff */
[----:B0-----:R-:W-:-:S05]  /*1260*/  IMAD.WIDE.U32 R4, R3, 0x8, R4 ;  /* 0x0000000803047825 */ /* 0x001fca00078e0004 */
[----:B------:R0:W-:Y:S02]  /*1270*/  STG.E.64 desc[UR36][R4.64], RZ ;  /* 0x000000ff04007986 */ /* 0x0001e4000c101b24 */
.L_x_11948:
[----:B------:R-:W-:-:S13]  /*1280*/  ISETP.GE.U32.AND P0, PT, R33, R32, PT ;  /* 0x000000202100720c */ /* 0x000fda0003f06070 */
[----:B------:R-:W-:Y:S05]  /*1290*/  @P0 BRA `(.L_x_11950) ;  /* 0x0000000000300947 */ /* 0x000fea0003800000 */
[----:B0-----:R-:W0:Y:S01]  /*12a0*/  LDC.64 R4, c[0x0][0x3a0] ;  /* 0x0000e800ff047b82 */ /* 0x001e220000000a00 */
[----:B------:R-:W-:Y:S02]  /*12b0*/  IMAD.IADD R3, R2, 0x1, R33 ;  /* 0x0000000102037824 */ /* 0x000fe400078e0221 */
[----:B------:R-:W-:Y:S02]  /*12c0*/  VIADD R33, R33, 0x80 ;  /* 0x0000008021217836 */ /* 0x000fe40000000000 */
[----:B0-----:R-:W-:-:S05]  /*12d0*/  IMAD.WIDE.U32 R4, R3, 0x8, R4 ;  /* 0x0000000803047825 */ /* 0x001fca00078e0004 */
[----:B------:R1:W-:Y:S02]  /*12e0*/  STG.E.64 desc[UR36][R4.64], RZ ;  /* 0x000000ff04007986 */ /* 0x0003e4000c101b24 */
.L_x_11949:
[----:B------:R-:W-:-:S13]  /*12f0*/  ISETP.GE.U32.AND P0, PT, R33, R32, PT ;  /* 0x000000202100720c */ /* 0x000fda0003f06070 */
[----:B------:R-:W-:Y:S05]  /*1300*/  @P0 BRA `(.L_x_11951) ;  /* 0x0000000000300947 */ /* 0x000fea0003800000 */
[----:B01----:R-:W0:Y:S01]  /*1310*/  LDC.64 R4, c[0x0][0x3a0] ;  /* 0x0000e800ff047b82 */ /* 0x003e220000000a00 */
[----:B------:R-:W-:Y:S02]  /*1320*/  IMAD.IADD R3, R2, 0x1, R33 ;  /* 0x0000000102037824 */ /* 0x000fe400078e0221 */
[----:B------:R-:W-:Y:S02]  /*1330*/  VIADD R33, R33, 0x80 ;  /* 0x0000008021217836 */ /* 0x000fe40000000000 */
[----:B0-----:R-:W-:-:S05]  /*1340*/  IMAD.WIDE.U32 R4, R3, 0x8, R4 ;  /* 0x0000000803047825 */ /* 0x001fca00078e0004 */
[----:B------:R1:W-:Y:S02]  /*1350*/  STG.E.64 desc[UR36][R4.64], RZ ;  /* 0x000000ff04007986 */ /* 0x0003e4000c101b24 */
.L_x_11950:
[----:B------:R-:W-:-:S13]  /*1360*/  ISETP.GE.U32.AND P0, PT, R33, R32, PT ;  /* 0x000000202100720c */ /* 0x000fda0003f06070 */
[----:B------:R-:W-:Y:S05]  /*1370*/  @P0 BRA `(.L_x_11952) ;  /* 0x0000000000340947 */ /* 0x000fea0003800000 */
[----:B01----:R-:W0:Y:S01]  /*1380*/  LDC.64 R4, c[0x0][0x3a0] ;  /* 0x0000e800ff047b82 */ /* 0x003e220000000a00 */
[----:B------:R-:W-:Y:S01]  /*1390*/  IADD3 R3, PT, PT, R2, R33, RZ ;  /* 0x0000002102037210 */ /* 0x000fe20007ffe0ff */
[----:B------:R-:W-:-:S04]  /*13a0*/  VIADD R33, R33, 0x80 ;  /* 0x0000008021217836 */ /* 0x000fc80000000000 */
[----:B0-----:R-:W-:-:S05]  /*13b0*/  IMAD.WIDE.U32 R4, R3, 0x8, R4 ;  /* 0x0000000803047825 */ /* 0x001fca00078e0004 */
[----:B------:R2:W-:Y:S02]  /*13c0*/  STG.E.64 desc[UR36][R4.64], RZ ;  /* 0x000000ff04007986 */ /* 0x0005e4000c101b24 */
.L_x_11951:
[----:B------:R-:W-:-:S13]  /*13d0*/  ISETP.GE.U32.AND P0, PT, R33, R32, PT ;  /* 0x000000202100720c */ /* 0x000fda0003f06070 */
[----:B------:R-:W-:Y:S05]  /*13e0*/  @P0 BREAK.RELIABLE B1 ;  /* 0x0000000000010942 */ /* 0x000fea0003800100 */
[----:B------:R-:W-:Y:S05]  /*13f0*/  @P0 BRA `(.L_x_11953) ;  /* 0x0000000000300947 */ /* 0x000fea0003800000 */
[----:B012---:R-:W0:Y:S01]  /*1400*/  LDC.64 R4, c[0x0][0x3a0] ;  /* 0x0000e800ff047b82 */ /* 0x007e220000000a00 */
[----:B------:R-:W-:Y:S02]  /*1410*/  IMAD.IADD R3, R2, 0x1, R33 ;  /* 0x0000000102037824 */ /* 0x000fe400078e0221 */
[----:B------:R-:W-:Y:S02]  /*1420*/  VIADD R33, R33, 0x80 ;  /* 0x0000008021217836 */ /* 0x000fe40000000000 */
[----:B0-----:R-:W-:-:S05]  /*1430*/  IMAD.WIDE.U32 R4, R3, 0x8, R4 ;  /* 0x0000000803047825 */ /* 0x001fca00078e0004 */
[----:B------:R2:W-:Y:S02]  /*1440*/  STG.E.64 desc[UR36][R4.64], RZ ;  /* 0x000000ff04007986 */ /* 0x0005e4000c101b24 */
.L_x_11952:
[----:B------:R-:W-:Y:S05]  /*1450*/  BSYNC.RELIABLE B1 ;  /* 0x0000000000017941 */ /* 0x000fea0003800100 */
.L_x_11947:
[----:B------:R-:W-:-:S13]  /*1460*/  ISETP.GE.U32.AND P0, PT, R33, R32, PT ;  /* 0x000000202100720c */ /* 0x000fda0003f06070 */
[----:B012---:R-:W0:Y:S01]  /*1470*/  @!P0 LDC.64 R4, c[0x0][0x3a0] ;  /* 0x0000e800ff048b82 */ /* 0x007e220000000a00 */
[----:B------:R-:W-:Y:S01]  /*1480*/  @!P0 IMAD.IADD R3, R2, 0x1, R33 ;  /* 0x0000000102038824 */ /* 0x000fe200078e0221 */
[----:B------:R-:W-:-:S03]  /*1490*/  @!P0 IADD3 R33, PT, PT, R33, 0x80, RZ ;  /* 0x0000008021218810 */ /* 0x000fc60007ffe0ff */
[----:B0-----:R-:W-:-:S05]  /*14a0*/  @!P0 IMAD.WIDE.U32 R4, R3, 0x8, R4 ;  /* 0x0000000803048825 */ /* 0x001fca00078e0004 */
[----:B------:R3:W-:Y:S02]  /*14b0*/  @!P0 STG.E.64 desc[UR36][R4.64], RZ ;  /* 0x000000ff04008986 */ /* 0x0007e4000c101b24 */
.L_x_11953:
[----:B------:R-:W-:Y:S05]  /*14c0*/  BSYNC.RECONVERGENT B0 ;  /* 0x0000000000007941 */ /* 0x000fea0003800200 */
.L_x_11946:
[----:B------:R-:W-:-:S13]  /*14d0*/  ISETP.GE.U32.AND P0, PT, R33, R32, PT ;  /* 0x000000202100720c */ /* 0x000fda0003f06070 */
[----:B------:R-:W-:Y:S05]  /*14e0*/  @P0 EXIT ;  /* 0x000000000000094d */ /* 0x000fea0003800000 */
[----:B0123--:R-:W0:Y:S01]  /*14f0*/  LDC.64 R4, c[0x0][0x3a0] ;  /* 0x0000e800ff047b82 */ /* 0x00fe220000000a00 */
[----:B------:R-:W-:-:S04]  /*1500*/  IMAD.IADD R3, R2, 0x1, R33 ;  /* 0x0000000102037824 */ /* 0x000fc800078e0221 */
[----:B0-----:R-:W-:-:S05]  /*1510*/  IMAD.WIDE.U32 R2, R3, 0x8, R4 ;  /* 0x0000000803027825 */ /* 0x001fca00078e0004 */
[----:B------:R-:W-:Y:S01]  /*1520*/  STG.E.64 desc[UR36][R2.64], RZ ;  /* 0x000000ff02007986 */ /* 0x000fe2000c101b24 */
[----:B------:R-:W-:Y:S05]  /*1530*/  EXIT ;  /* 0x000000000000794d */ /* 0x000fea0003800000 */
.L_x_11929:
[----:B------:R-:W0:Y:S01]  /*1540*/  S2R R32, SR_TID.X ;  /* 0x0000000000207919 */ /* 0x000e220000002100 */
[----:B------:R-:W1:Y:S01]  /*1550*/  LDC.64 R4, c[0x0][0x3a8] ;  /* 0x0000ea00ff047b82 */ /* 0x000e620000000a00 */
[----:B------:R-:W2:Y:S01]  /*1560*/  LDCU.64 UR4, c[0x0][0x390] ;  /* 0x00007200ff0477ac */ /* 0x000ea20008000a00 */
[----:B------:R-:W3:Y:S01]  /*1570*/  LDCU.64 UR6, c[0x0][0x388] ;  /* 0x00007100ff0677ac */ /* 0x000ee20008000a00 */
[----:B-1----:R-:W-:-:S04]  /*1580*/  IMAD.WIDE.U32 R4, R2, 0x8, R4 ;  /* 0x0000000802047825 */ /* 0x002fc800078e0004 */
[----:B0-----:R-:W-:-:S05]  /*1590*/  IMAD.WIDE.U32 R4, R32, 0x10, R4 ;  /* 0x0000001020047825 */ /* 0x001fca00078e0004 */
[----:B------:R-:W2:Y:S04]  /*15a0*/  LDG.E.128 R20, desc[UR36][R4.64] ;  /* 0x0000002404147981 */ /* 0x000ea8000c1e1d00 */
[----:B------:R0:W5:Y:S04]  /*15b0*/  LDG.E.128 R28, desc[UR36][R4.64+0x800] ;  /* 0x00080024041c7981 */ /* 0x000168000c1e1d00 */
[----:B------:R0:W5:Y:S04]  /*15c0*/  LDG.E.128 R24, desc[UR36][R4.64+0x1000] ;  /* 0x0010002404187981 */ /* 0x000168000c1e1d00 */
[----:B------:R0:W5:Y:S01]  /*15d0*/  LDG.E.128 R16, desc[UR36][R4.64+0x1800] ;  /* 0x0018002404107981 */ /* 0x000162000c1e1d00 */
[----:B------:R-:W-:Y:S01]  /*15e0*/  BSSY.RECONVERGENT B6, `(.L_x_11954) ;  /* 0x0000016000067945 */ /* 0x000fe20003800200 */
[----:B--2---:R-:W-:-:S02]  /*15f0*/  ISETP.GE.U32.AND P0, PT, R20, UR4, PT ;  /* 0x0000000414007c0c */ /* 0x004fc4000bf06070 */
[----:B---3--:R-:W-:Y:S02]  /*1600*/  ISETP.GE.U32.AND P1, PT, R20, UR6, PT ;  /* 0x0000000614007c0c */ /* 0x008fe4000bf26070 */
[C---:B------:R-:W-:Y:S02]  /*1610*/  ISETP.GE.AND.EX P0, PT, R21.reuse, UR5, PT, P0 ;  /* 0x0000000515007c0c */ /* 0x040fe4000bf06300 */
[----:B------:R-:W-:-:S13]  /*1620*/  ISETP.GE.AND.EX P1, PT, R21, UR7, PT, P1 ;  /* 0x0000000715007c0c */ /* 0x000fda000bf26310 */
[----:B0-----:R-:W-:Y:S05]  /*1630*/  @!P0 BRA P1, `(.L_x_11955) ;  /* 0x0000000000408947 */ /* 0x001fea0000800000 */
        /* <DEDUP_REMOVED lines=15> */
[----:B--2--5:R-:W-:Y:S05]  /*1730*/  CALL.ABS.NOINC R14 ;  /* 0x000000000e007343 */ /* 0x024fea0003c00000 */
.L_x_11955:
[----:B------:R-:W-:Y:S05]  /*1740*/  BSYNC.RECONVERGENT B6 ;  /* 0x0000000000067941 */ /* 0x000fea0003800200 */
.L_x_11954:
[----:B------:R-:W0:Y:S01]  /*1750*/  LDCU.64 UR4, c[0x0][0x390] ;  /* 0x00007200ff0477ac */ /* 0x000e220008000a00 */
[----:B------:R-:W-:Y:S01]  /*1760*/  BSSY.RECONVERGENT B6, `(.L_x_11956) ;  /* 0x0000017000067945 */ /* 0x000fe20003800200 */
[----:B------:R-:W1:Y:S01]  /*1770*/  LDCU.64 UR6, c[0x0][0x388] ;  /* 0x00007100ff0677ac */ /* 0x000e620008000a00 */
[C---:B0-----:R-:W-:Y:S02]  /*1780*/  ISETP.GE.U32.AND P0, PT, R22.reuse, UR4, PT ;  /* 0x0000000416007c0c */ /* 0x041fe4000bf06070 */
[----:B-1----:R-:W-:Y:S02]  /*1790*/  ISETP.GE.U32.AND P1, PT, R22, UR6, PT ;  /* 0x0000000616007c0c */ /* 0x002fe4000bf26070 */
[C---:B------:R-:W-:Y:S02]  /*17a0*/  ISETP.GE.AND.EX P0, PT, R23.reuse, UR5, PT, P0 ;  /* 0x0000000517007c0c */ /* 0x040fe4000bf06300 */
[----:B------:R-:W-:-:S13]  /*17b0*/  ISETP.GE.AND.EX P1, PT, R23, UR7, PT, P1 ;  /* 0x0000000717007c0c */ /* 0x000fda000bf26310 */
[----:B------:R-:W-:Y:S05]  /*17c0*/  @!P0 BRA P1, `(.L_x_11957) ;  /* 0x0000000000408947 */ /* 0x000fea0000800000 */
        /* <DEDUP_REMOVED lines=11> */
[----:B------:R-:W-:Y:S01]  /*1880*/  IMAD.U32 R7, RZ, RZ, UR7 ;  /* 0x00000007ff077e24 */ /* 0x000fe2000f8e00ff */
[----:B---3--:R-:W-:Y:S01]  /*1890*/  MOV R10, UR8 ;  /* 0x00000008000a7c02 */ /* 0x008fe20008000f00 */
[----:B------:R-:W-:-:S07]  /*18a0*/  IMAD.U32 R11, RZ, RZ, UR9 ;  /* 0x00000009ff0b7e24 */ /* 0x000fce000f8e00ff */
[----:B------:R-:W-:-:S07]  /*18b0*/  LEPC R20, `(.L_x_11957) ;  /* 0x000000001014794e */ /* 0x000fce0000000000 */
[----:B--2--5:R-:W-:Y:S05]  /*18c0*/  CALL.ABS.NOINC R14 ;  /* 0x000000000e007343 */ /* 0x024fea0003c00000 */
.L_x_11957:
[----:B------:R-:W-:Y:S05]  /*18d0*/  BSYNC.RECONVERGENT B6 ;  /* 0x0000000000067941 */ /* 0x000fea0003800200 */
.L_x_11956:
[----:B------:R-:W0:Y:S01]  /*18e0*/  LDCU.64 UR4, c[0x0][0x390] ;  /* 0x00007200ff0477ac */ /* 0x000e220008000a00 */
[----:B------:R-:W-:Y:S01]  /*18f0*/  BSSY.RECONVERGENT B6, `(.L_x_11958) ;  /* 0x0000017000067945 */ /* 0x000fe20003800200 */
[----:B------:R-:W1:Y:S01]  /*1900*/  LDCU.64 UR6, c[0x0][0x388] ;  /* 0x00007100ff0677ac */ /* 0x000e620008000a00 */
[C---:B0----5:R-:W-:Y:S02]  /*1910*/  ISETP.GE.U32.AND P0, PT, R28.reuse, UR4, PT ;  /* 0x000000041c007c0c */ /* 0x061fe4000bf06070 */
        /* <DEDUP_REMOVED lines=12> */
[----:B0-----:R-:W-:Y:S01]  /*19e0*/  MOV R4, UR4 ;  /* 0x0000000400047c02 */ /* 0x001fe20008000f00 */
[----:B------:R-:W-:-:S02]  /*19f0*/  IMAD.U32 R5, RZ, RZ, UR5 ;  /* 0x00000005ff057e24 */ /* 0x000fc4000f8e00ff */
[----:B-1----:R-:W-:Y:S02]  /*1a00*/  IMAD.U32 R6, RZ, RZ, UR6 ;  /* 0x00000006ff067e24 */ /* 0x002fe4000f8e00ff */
[----:B------:R-:W-:Y:S02]  /*1a10*/  IMAD.U32 R7, RZ, RZ, UR7 ;  /* 0x00000007ff077e24 */ /* 0x000fe4000f8e00ff */
[----:B---3--:R-:W-:Y:S01]  /*1a20*/  IMAD.U32 R10, RZ, RZ, UR8 ;  /* 0x00000008ff0a7e24 */ /* 0x008fe2000f8e00ff */
[----:B------:R-:W-:-:S07]  /*1a30*/  MOV R11, UR9 ;  /* 0x00000009000b7c02 */ /* 0x000fce0008000f00 */
[----:B------:R-:W-:-:S07]  /*1a40*/  LEPC R20, `(.L_x_11959) ;  /* 0x000000001014794e */ /* 0x000fce0000000000 */
[----:B--2---:R-:W-:Y:S05]  /*1a50*/  CALL.ABS.NOINC R14 ;  /* 0x000000000e007343 */ /* 0x004fea0003c00000 */
.L_x_11959:
[----:B------:R-:W-:Y:S05]  /*1a60*/  BSYNC.RECONVERGENT B6 ;  /* 0x0000000000067941 */ /* 0x000fea0003800200 */
.L_x_11958:
        /* <DEDUP_REMOVED lines=20> */
[----:B---3--:R-:W-:Y:S02]  /*1bb0*/  IMAD.U32 R10, RZ, RZ, UR8 ;  /* 0x00000008ff0a7e24 */ /* 0x008fe4000f8e00ff */
[----:B------:R-:W-:-:S07]  /*1bc0*/  IMAD.U32 R11, RZ, RZ, UR9 ;  /* 0x00000009ff0b7e24 */ /* 0x000fce000f8e00ff */
[----:B------:R-:W-:-:S07]  /*1bd0*/  LEPC R20, `(.L_x_11961) ;  /* 0x000000001014794e */ /* 0x000fce0000000000 */
[----:B--2---:R-:W-:Y:S05]  /*1be0*/  CALL.ABS.NOINC R14 ;  /* 0x000000000e007343 */ /* 0x004fea0003c00000 */
.L_x_11961:
[----:B------:R-:W-:Y:S05]  /*1bf0*/  BSYNC.RECONVERGENT B6 ;  /* 0x0000000000067941 */ /* 0x000fea0003800200 */
.L_x_11960:
        /* <DEDUP_REMOVED lines=24> */
.L_x_11963:
[----:B------:R-:W-:Y:S05]  /*1d80*/  BSYNC.RECONVERGENT B6 ;  /* 0x0000000000067941 */ /* 0x000fea0003800200 */
.L_x_11962:
        /* <DEDUP_REMOVED lines=24> */
.L_x_11965:
[----:B------:R-:W-:Y:S05]  /*1f10*/  BSYNC.RECONVERGENT B6 ;  /* 0x0000000000067941 */ /* 0x000fea0003800200 */
.L_x_11964:
        /* <DEDUP_REMOVED lines=23> */
[----:B--2---:R-:W-:Y:S05]  /*2090*/  CALL.ABS.NOINC R14 ;  /* 0x000000000e007343 */ /* 0x004fea0003c00000 */
.L_x_11967:
[----:B------:R-:W-:Y:S05]  /*20a0*/  BSYNC.RECONVERGENT B6 ;  /* 0x0000000000067941 */ /* 0x000fea0003800200 */
.L_x_11966:
        /* <DEDUP_REMOVED lines=24> */
.L_x_11969:
[----:B------:R-:W-:Y:S05]  /*2230*/  BSYNC.RECONVERGENT B6 ;  /* 0x0000000000067941 */ /* 0x000fea0003800200 */
.L_x_11968:
[----:B------:R-:W0:Y:S02]  /*2240*/  LDC.64 R4, c[0x0][0x3a0] ;  /* 0x0000e800ff047b82 */ /* 0x000e240000000a00 */
[----:B0-----:R-:W-:-:S04]  /*2250*/  IMAD.WIDE.U32 R2, R2, 0x8, R4 ;  /* 0x0000000802027825 */ /* 0x001fc800078e0004 */
[----:B------:R-:W-:-:S05]  /*2260*/  IMAD.WIDE.U32 R2, R32, 0x10, R2 ;  /* 0x0000001020027825 */ /* 0x000fca00078e0002 */
[----:B------:R-:W-:Y:S04]  /*2270*/  STG.E.128 desc[UR36][R2.64], RZ ;  /* 0x000000ff02007986 */ /* 0x000fe8000c101d24 */
[----:B------:R-:W-:Y:S04]  /*2280*/  STG.E.128 desc[UR36][R2.64+0x800], RZ ;  /* 0x000800ff02007986 */ /* 0x000fe8000c101d24 */
[----:B------:R-:W-:Y:S04]  /*2290*/  STG.E.128 desc[UR36][R2.64+0x1000], RZ ;  /* 0x001000ff02007986 */ /* 0x000fe8000c101d24 */
[----:B------:R-:W-:Y:S01]  /*22a0*/  STG.E.128 desc[UR36][R2.64+0x1800], RZ ;  /* 0x001800ff02007986 */ /* 0x000fe2000c101d24 */
[----:B------:R-:W-:Y:S05]  /*22b0*/  EXIT ;  /* 0x000000000000794d */ /* 0x000fea0003800000 */
.L_x_11970:
        /* <DEDUP_REMOVED lines=12> */
.L_x_40130:


//--------------------- .text._ZN2at6native29vectorized_elementwise_kernelILi4EZZZNS0_67_GLOBAL__N__bb565c37_34_ValidateCompressedIndicesKernel_cu_33a4b88b42_validate_compressed_sparse_indices_kernelILNS2_8CDimNameE1ENS2_18CUDAKernelLauncherENS2_14EmptyVecKernelENS2_8DummyVecELm0EEEvRKNS_6TensorESA_lllENKUlvE0_clEvENKUlvE0_clEvEUllE_St5arrayIPcLm2EEEEviT0_T1_ --------------------------
	.section	.text._ZN2at6native29vectorized_elementwise_kernelILi4EZZZNS0_67_GLOBAL__N__bb565c37_34_ValidateCompressedIndicesKernel_cu_33a4b88b42_validate_compressed_sparse_indices_kernelILNS2_8CDimNameE1ENS2_18CUDAKernelLauncherENS2_14EmptyVecKernelENS2_8DummyVecELm0EEEvRKNS_6TensorESA_lllENKUlvE0_clEvENKUlvE0_clEvEUllE_St5arrayIPcLm2EEEEviT0_T1_,"ax",@progbits
	.align	128
        .global         _ZN2at6native29vectorized_elementwise_kernelILi4EZZZNS0_67_GLOBAL__N__bb565c37_34_ValidateCompressedIndicesKernel_cu_33a4b88b42_validate_compressed_sparse_indices_kernelILNS2_8CDimNameE1ENS2_18CUDAKernelLauncherENS2_14EmptyVecKernelENS2_8DummyVecELm0EEEvRKNS_6TensorESA_lllENKUlvE0_clEvENKUlvE0_clEvEUllE_St5arrayIPcLm2EEEEviT0_T1_
        .type           _ZN2at6native29vectorized_elementwise_kernelILi4EZZZNS0_67_GLOBAL__N__bb565c37_34_ValidateCompressedIndicesKernel_cu_33a4b88b42_validate_compressed_sparse_indices_kernelILNS2_8CDimNameE1ENS2_18CUDAKernelLauncherENS2_14EmptyVecKernelENS2_8DummyVecELm0EEEvRKNS_6TensorESA_lllENKUlvE0_clEvENKUlvE0_clEvEUllE_St5arrayIPcLm2EEEEviT0_T1_,@function
        .size           _ZN2at6native29vectorized_elementwise_kernelILi4EZZZNS0_67_GLOBAL__N__bb565c37_34_ValidateCompressedIndicesKernel_cu_33a4b88b42_validate_compressed_sparse_indices_kernelILNS2_8CDimNameE1ENS2_18CUDAKernelLauncherENS2_14EmptyVecKernelENS2_8DummyVecELm0EEEvRKNS_6TensorESA_lllENKUlvE0_clEvENKUlvE0_clEvEUllE_St5arrayIPcLm2EEEEviT0_T1_,(.L_x_40131 - _ZN2at6native29vectorized_elementwise_kernelILi4EZZZNS0_67_GLOBAL__N__bb565c37_34_ValidateCompressedIndicesKernel_cu_33a4b88b42_validate_compressed_sparse_indices_kernelILNS2_8CDimNameE1ENS2_18CUDAKernelLauncherENS2_14EmptyVecKernelENS2_8DummyVecELm0EEEvRKNS_6TensorESA_lllENKUlvE0_clEvENKUlvE0_clEvEUllE_St5arrayIPcLm2EEEEviT0_T1_)
        .other          _ZN2at6native29vectorized_elementwise_kernelILi4EZZZNS0_67_GLOBAL__N__bb565c37_34_ValidateCompressedIndicesKernel_cu_33a4b88b42_validate_compressed_sparse_indices_kernelILNS2_8CDimNameE1ENS2_18CUDAKernelLauncherENS2_14EmptyVecKernelENS2_8DummyVecELm0EEEvRKNS_6TensorESA_lllENKUlvE0_clEvENKUlvE0_clEvEUllE_St5arrayIPcLm2EEEEviT0_T1_,@"STO_CUDA_ENTRY STV_DEFAULT"
_ZN2at6native29vectorized_elementwise_kernelILi4EZZZNS0_67_GLOBAL__N__bb565c37_34_ValidateCompressedIndicesKernel_cu_33a4b88b42_validate_compressed_sparse_indices_kernelILNS2_8CDimNameE1ENS2_18CUDAKernelLauncherENS2_14EmptyVecKernelENS2_8DummyVecELm0EEEvRKNS_6TensorESA_lllENKUlvE0_clEvENKUlvE0_clEvEUllE_St5arrayIPcLm2EEEEviT0_T1_:
.text._ZN2at6native29vectorized_elementwise_kernelILi4EZZZNS0_67_GLOBAL__N__bb565c37_34_ValidateCompressedIndicesKernel_cu_33a4b88b42_validate_compressed_sparse_indices_kernelILNS2_8CDimNameE1ENS2_18CUDAKernelLauncherENS2_14EmptyVecKernelENS2_8DummyVecELm0EEEvRKNS_6TensorESA_lllENKUlvE0_clEvENKUlvE0_clEvEUllE_St5arrayIPcLm2EEEEviT0_T1_:
        /* <DEDUP_REMOVED lines=90> */
.L_x_11973:
[----:B------:R-:W-:Y:S05]  /*05a0*/  BSYNC.RECONVERGENT B6 ;  /* 0x0000000000067941 */ /* 0x000fea0003800200 */
.L_x_11972:
        /* <DEDUP_REMOVED lines=26> */
.L_x_11975:
[----:B------:R-:W-:Y:S05]  /*0750*/  BSYNC.RECONVERGENT B6 ;  /* 0x0000000000067941 */ /* 0x000fea0003800200 */
.L_x_11974:
        /* <DEDUP_REMOVED lines=26> */
.L_x_11977:
[----:B------:R-:W-:Y:S05]  /*0900*/  BSYNC.RECONVERGENT B6 ;  /* 0x0000000000067941 */ /* 0x000fea0003800200 */
.L_x_11976:
        /* <DEDUP_REMOVED lines=26> */
.L_x_11979:
[----:B------:R-:W-:Y:S05]  /*0ab0*/  BSYNC.RECONVERGENT B6 ;  /* 0x0000000000067941 */ /* 0x000fea0003800200 */
.L_x_11978:
        /* <DEDUP_REMOVED lines=26> */
.L_x_11981:
[----:B------:R-:W-:Y:S05]  /*0c60*/  BSYNC.RECONVERGENT B6 ;  /* 0x0000000000067941 */ /* 0x000fea0003800200 */
.L_x_11980:
        /* <DEDUP_REMOVED lines=26> */
.L_x_11983:
[----:B------:R-:W-:Y:S05]  /*0e10*/  BSYNC.RECONVERGENT B6 ;  /* 0x0000000000067941 */ /* 0x000fea0003800200 */
.L_x_11982:
        /* <DEDUP_REMOVED lines=26> */
.L_x_11985:
[----:B------:R-:W-:Y:S05]  /*0fc0*/  BSYNC.RECONVERGENT B6 ;  /* 0x0000000000067941 */ /* 0x000fea0003800200 */
.L_x_11984:
        /* <DEDUP_REMOVED lines=26> */
.L_x_11987:
[----:B------:R-:W-:Y:S05]  /*1170*/  BSYNC.RECONVERGENT B6 ;  /* 0x0000000000067941 */ /* 0x000fea0003800200 */
.L_x_11986:
        /* <DEDUP_REMOVED lines=16> */
.L_x_11990:
[----:B------:R-:W-:-:S13]  /*1280*/  ISETP.GE.U32.AND P0, PT, R33, R32, PT ;  /* 0x000000202100720c */ /* 0x000fda0003f06070 */
[----:B------:R-:W-:Y:S05]  /*1290*/  @P0 BRA `(.L_x_11992) ;  /* 0x0000000000300947 */ /* 0x000fea0003800000 */
[----:B0-----:R-:W0:Y:S01]  /*12a0*/  LDC.64 R4, c[0x0][0x3a0] ;  /* 0x0000e800ff047b82 */ /* 0x001e220000000a00 */
[----:B------:R-:W-:Y:S02]  /*12b0*/  IMAD.IADD R3, R2, 0x1, R33 ;  /* 0x0000000102037824 */ /* 0x000fe400078e0221 */
[----:B------:R-:W-:Y:S02]  /*12c0*/  VIADD R33, R33, 0x80 ;  /* 0x0000008021217836 */ /* 0x000fe40000000000 */
[----:B0-----:R-:W-:-:S05]  /*12d0*/  IMAD.WIDE.U32 R4, R3, 0x8, R4 ;  /* 0x0000000803047825 */ /* 0x001fca00078e0004 */
[----:B------:R1:W-:Y:S02]  /*12e0*/  STG.E.64 desc[UR36][R4.64], RZ ;  /* 0x000000ff04007986 */ /* 0x0003e4000c101b24 */
.L_x_11991:
[----:B------:R-:W-:-:S13]  /*12f0*/  ISETP.GE.U32.AND P0, PT, R33, R32, PT ;  /* 0x000000202100720c */ /* 0x000fda0003f06070 */
[----:B------:R-:W-:Y:S05]  /*1300*/  @P0 BRA `(.L_x_11993) ;  /* 0x0000000000300947 */ /* 0x000fea0003800000 */
[----:B01----:R-:W0:Y:S01]  /*1310*/  LDC.64 R4, c[0x0][0x3a0] ;  /* 0x0000e800ff047b82 */ /* 0x003e220000000a00 */
[----:B------:R-:W-:Y:S02]  /*1320*/  IMAD.IADD R3, R2, 0x1, R33 ;  /* 0x0000000102037824 */ /* 0x000fe400078e0221 */
[----:B------:R-:W-:Y:S02]  /*1330*/  VIADD R33, R33, 0x80 ;  /* 0x0000008021217836 */ /* 0x000fe40000000000 */
[----:B0-----:R-:W-:-:S05]  /*1340*/  IMAD.WIDE.U32 R4, R3, 0x8, R4 ;  /* 0x0000000803047825 */ /* 0x001fca00078e0004 */
[----:B------:R1:W-:Y:S02]  /*1350*/  STG.E.64 desc[UR36][R4.64], RZ ;  /* 0x000000ff04007986 */ /* 0x0003e4000c101b24 */
.L_x_11992:
[----:B------:R-:W-:-:S13]  /*1360*/  ISETP.GE.U32.AND P0, PT, R33, R32, PT ;  /* 0x000000202100720c */ /* 0x000fda0003f06070 */
[----:B------:R-:W-:Y:S05]  /*1370*/  @P0 BRA `(.L_x_11994) ;  /* 0x0000000000340947 */ /* 0x000fea0003800000 */
[----:B01----:R-:W0:Y:S01]  /*1380*/  LDC.64 R4, c[0x0][0x3a0] ;  /* 0x0000e800ff047b82 */ /* 0x003e220000000a00 */
[----:B------:R-:W-:Y:S01]  /*1390*/  IADD3 R3, PT, PT, R2, R33, RZ ;  /* 0x0000002102037210 */ /* 0x000fe20007ffe0ff */
[----:B------:R-:W-:-:S04]  /*13a0*/  VIADD R33, R33, 0x80 ;  /* 0x0000008021217836 */ /* 0x000fc80000000000 */
[----:B0-----:R-:W-:-:S05]  /*13b0*/  IMAD.WIDE.U32 R4, R3, 0x8, R4 ;  /* 0x0000000803047825 */ /* 0x001fca00078e0004 */
[----:B------:R2:W-:Y:S02]  /*13c0*/  STG.E.64 desc[UR36][R4.64], RZ ;  /* 0x000000ff04007986 */ /* 0x0005e4000c101b24 */
.L_x_11993:
        /* <DEDUP_REMOVED lines=8> */
.L_x_11994:
[----:B------:R-:W-:Y:S05]  /*1450*/  BSYNC.RELIABLE B1 ;  /* 0x0000000000017941 */ /* 0x000fea0003800100 */
.L_x_11989:
[----:B------:R-:W-:-:S13]  /*1460*/  ISETP.GE.U32.AND P0, PT, R33, R32, PT ;  /* 0x000000202100720c */ /* 0x000fda0003f06070 */
[----:B012---:R-:W0:Y:S01]  /*1470*/  @!P0 LDC.64 R4, c[0x0][0x3a0] ;  /* 0x0000e800ff048b82 */ /* 0x007e220000000a00 */
[----:B------:R-:W-:Y:S01]  /*1480*/  @!P0 IMAD.IADD R3, R2, 0x1, R33 ;  /* 0x0000000102038824 */ /* 0x000fe200078e0221 */
[----:B------:R-:W-:-:S03]  /*1490*/  @!P0 IADD3 R33, PT, PT, R33, 0x80, RZ ;  /* 0x0000008021218810 */ /* 0x000fc60007ffe0ff */
[----:B0-----:R-:W-:-:S05]  /*14a0*/  @!P0 IMAD.WIDE.U32 R4, R3, 0x8, R4 ;  /* 0x0000000803048825 */ /* 0x001fca00078e0004 */
[----:B------:R3:W-:Y:S02]  /*14b0*/  @!P0 STG.E.64 desc[UR36][R4.64], RZ ;  /* 0x000000ff04008986 */ /* 0x0007e4000c101b24 */
.L_x_11995:
[----:B------:R-:W-:Y:S05]  /*14c0*/  BSYNC.RECONVERGENT B0 ;  /* 0x0000000000007941 */ /* 0x000fea0003800200 */
.L_x_11988:
[----:B------:R-:W-:-:S13]  /*14d0*/  ISETP.GE.U32.AND P0, PT, R33, R32, PT ;  /* 0x000000202100720c */ /* 0x000fda0003f06070 */
[----:B------:R-:W-:Y:S05]  /*14e0*/  @P0 EXIT ;  /* 0x000000000000094d */ /* 0x000fea0003800000 */
[----:B0123--:R-:W0:Y:S01]  /*14f0*/  LDC.64 R4, c[0x0][0x3a0] ;  /* 0x0000e800ff047b82 */ /* 0x00fe220000000a00 */
[----:B------:R-:W-:-:S04]  /*1500*/  IMAD.IADD R3, R2, 0x1, R33 ;  /* 0x0000000102037824 */ /* 0x000fc800078e0221 */
[----:B0-----:R-:W-:-:S05]  /*1510*/  IMAD.WIDE.U32 R2, R3, 0x8, R4 ;  /* 0x0000000803027825 */ /* 0x001fca00078e0004 */
[----:B------:R-:W-:Y:S01]  /*1520*/  STG.E.64 desc[UR36][R2.64], RZ ;  /* 0x000000ff02007986 */ /* 0x000fe2000c101b24 */
[----:B------:R-:W-:Y:S05]  /*1530*/  EXIT ;  /* 0x000000000000794d */ /* 0x000fea0003800000 */
.L_x_11971:
[----:B------:R-:W0:Y:S01]  /*1540*/  S2R R32, SR_TID.X ;  /* 0x0000000000207919 */ /* 0x000e220000002100 */
[----:B------:R-:W1:Y:S01]  /*1550*/  LDC.64 R4, c[0x0][0x3a8] ;  /* 0x0000ea00ff047b82 */ /* 0x000e620000000a00 */
[----:B------:R-:W2:Y:S01]  /*1560*/  LDCU.64 UR4, c[0x0][0x390] ;  /* 0x00007200ff0477ac */ /* 0x000ea20008000a00 */
[----:B------:R-:W3:Y:S01]  /*1570*/  LDCU.64 UR6, c[0x0][0x388] ;  /* 0x00007100ff0677ac */ /* 0x000ee20008000a00 */
[----:B-1----:R-:W-:-:S04]  /*1580*/  IMAD.WIDE.U32 R4, R2, 0x8, R4 ;  /* 0x0000000802047825 */ /* 0x002fc800078e0004 */
[----:B0-----:R-:W-:-:S05]  /*1590*/  IMAD.WIDE.U32 R4, R32, 0x20, R4 ;  /* 0x0000002020047825 */ /* 0x001fca00078e0004 */
[----:B------:R-:W2:Y:S04]  /*15a0*/  LDG.E.ENL2.256 R28, R20, desc[UR36][R4.64] ;  /* 0xfe0000240414797e */ /* 0x000ea8000812191c */
[----:B------:R0:W5:Y:S01]  /*15b0*/  LDG.E.ENL2.256 R16, R24, desc[UR36][R4.64+0x1000] ;  /* 0xfe0080240418797e */ /* 0x0001620008121910 */
[----:B------:R-:W-:Y:S01]  /*15c0*/  BSSY.RECONVERGENT B6, `(.L_x_11996) ;  /* 0x0000016000067945 */ /* 0x000fe20003800200 */
[C---:B--2---:R-:W-:Y:S02]  /*15d0*/  ISETP.GE.U32.AND P0, PT, R20.reuse, UR4, PT ;  /* 0x0000000414007c0c */ /* 0x044fe4000bf06070 */
[----:B---3--:R-:W-:Y:S02]  /*15e0*/  ISETP.GE.U32.AND P1, PT, R20, UR6, PT ;  /* 0x0000000614007c0c */ /* 0x008fe4000bf26070 */
[----:B------:R-:W-:-:S02]  /*15f0*/  ISETP.GE.AND.EX P0, PT, R21, UR5, PT, P0 ;  /* 0x0000000515007c0c */ /* 0x000fc4000bf06300 */
        /* <DEDUP_REMOVED lines=18> */
.L_x_11997:
[----:B------:R-:W-:Y:S05]  /*1720*/  BSYNC.RECONVERGENT B6 ;  /* 0x0000000000067941 */ /* 0x000fea0003800200 */
.L_x_11996:
        /* <DEDUP_REMOVED lines=24> */
.L_x_11999:
[----:B------:R-:W-:Y:S05]  /*18b0*/  BSYNC.RECONVERGENT B6 ;  /* 0x0000000000067941 */ /* 0x000fea0003800200 */
.L_x_11998:
        /* <DEDUP_REMOVED lines=23> */
[----:B--2--5:R-:W-:Y:S05]  /*1a30*/  CALL.ABS.NOINC R14 ;  /* 0x000000000e007343 */ /* 0x024fea0003c00000 */
.L_x_12001:
[----:B------:R-:W-:Y:S05]  /*1a40*/  BSYNC.RECONVERGENT B6 ;  /* 0x0000000000067941 */ /* 0x000fea0003800200 */
.L_x_12000:
        /* <DEDUP_REMOVED lines=23> */
[----:B--2--5:R-:W-:Y:S05]  /*1bc0*/  CALL.ABS.NOINC R14 ;  /* 0x000000000e007343 */ /* 0x024fea0003c00000 */
.L_x_12003:
[----:B------:R-:W-:Y:S05]  /*1bd0*/  BSYNC.RECONVERGENT B6 ;  /* 0x0000000000067941 */ /* 0x000fea0003800200 */
.L_x_12002:
        /* <DEDUP_REMOVED lines=24> */
.L_x_12005:
[----:B------:R-:W-:Y:S05]  /*1d60*/  BSYNC.RECONVERGENT B6 ;  /* 0x0000000000067941 */ /* 0x000fea0003800200 */
.L_x_12004:
        /* <DEDUP_REMOVED lines=24> */
.L_x_12007:
[----:B------:R-:W-:Y:S05]  /*1ef0*/  BSYNC.RECONVERGENT B6 ;  /* 0x0000000000067941 */ /* 0x000fea0003800200 */
.L_x_12006:
        /* <DEDUP_REMOVED lines=24> */
.L_x_12009:
[----:B------:R-:W-:Y:S05]  /*2080*/  BSYNC.RECONVERGENT B6 ;  /* 0x0000000000067941 */ /* 0x000fea0003800200 */
.L_x_12008:
        /* <DEDUP_REMOVED lines=24> */
.L_x_12011:
[----:B------:R-:W-:Y:S05]  /*2210*/  BSYNC.RECONVERGENT B6 ;  /* 0x0000000000067941 */ /* 0x000fea0003800200 */
.L_x_12010:
[----:B------:R-:W0:Y:S02]  /*2220*/  LDC.64 R4, c[0x0][0x3a0] ;  /* 0x0000e800ff047b82 */ /* 0x000e240000000a00 */
[----:B0-----:R-:W-:-:S04]  /*2230*/  IMAD.WIDE.U32 R2, R2, 0x8, R4 ;  /* 0x0000000802027825 */ /* 0x001fc800078e0004 */
[----:B------:R-:W-:-:S05]  /*2240*/  IMAD.WIDE.U32 R2, R32, 0x20, R2 ;  /* 0x0000002020027825 */ /* 0x000fca00078e0002 */
[----:B------:R-:W-:Y:S04]  /*2250*/  STG.E.ENL2.256 desc[UR36][R2.64], RZ, RZ ;  /* 0xf80000ff02ff797f */ /* 0x000fe8000f121824 */
[----:B------:R-:W-:Y:S01]  /*2260*/  STG.E.ENL2.256 desc[UR36][R2.64+0x1000], RZ, RZ ;  /* 0xf80080ff02ff797f */ /* 0x000fe2000f121824 */
[----:B------:R-:W-:Y:S05]  /*2270*/  EXIT ;  /* 0x000000000000794d */ /* 0x000fea0003800000 */
.L_x_12012:
        /* <DEDUP_REMOVED lines=16> */
.L_x_40131:


//--------------------- .text._ZN2at6native29vectorized_elementwise_kernelILi8EZZZNS0_67_GLOBAL__N__bb565c37_34_ValidateCompressedIndicesKernel_cu_33a4b88b42_validate_compressed_sparse_indices_kernelILNS2_8CDimNameE1ENS2_18CUDAKernelLauncherENS2_14EmptyVecKernelENS2_8DummyVecELm0EEEvRKNS_6TensorESA_lllENKUlvE0_clEvENKUlvE0_clEvEUllE_St5arrayIPcLm2EEEEviT0_T1_ --------------------------
	.section	.text._ZN2at6native29vectorized_elementwise_kernelILi8EZZZNS0_67_GLOBAL__N__bb565c37_34_ValidateCompressedIndicesKernel_cu_33a4b88b42_validate_compressed_sparse_indices_kernelILNS2_8CDimNameE1ENS2_18CUDAKernelLauncherENS2_14EmptyVecKernelENS2_8DummyVecELm0EEEvRKNS_6TensorESA_lllENKUlvE0_clEvENKUlvE0_clEvEUllE_St5arrayIPcLm2EEEEviT0_T1_,"ax",@progbits
	.align	128
        .global         _ZN2at6native29vectorized_elementwise_kernelILi8EZZZNS0_67_GLOBAL__N__bb565c37_34_ValidateCompressedIndicesKernel_cu_33a4b88b42_validate_compressed_sparse_indices_kernelILNS2_8CDimNameE1ENS2_18CUDAKernelLauncherENS2_14EmptyVecKernelENS2_8DummyVecELm0EEEvRKNS_6TensorESA_lllENKUlvE0_clEvENKUlvE0_clEvEUllE_St5arrayIPcLm2EEEEviT0_T1_
        .type           _ZN2at6native29vectorized_elementwise_kernelILi8EZZZNS0_67_GLOBAL__N__bb565c37_34_ValidateCompressedIndicesKernel_cu_33a4b88b42_validate_compressed_sparse_indices_kernelILNS2_8CDimNameE1ENS2_18CUDAKernelLauncherENS2_14EmptyVecKernelENS2_8DummyVecELm0EEEvRKNS_6TensorESA_lllENKUlvE0_clEvENKUlvE0_clEvEUllE_St5arrayIPcLm2EEEEviT0_T1_,@function
        .size           _ZN2at6native29vectorized_elementwise_kernelILi8EZZZNS0_67_GLOBAL__N__bb565c37_34_ValidateCompressedIndicesKernel_cu_33a4b88b42_validate_compressed_sparse_indices_kernelILNS2_8CDimNameE1ENS2_18CUDAKernelLauncherENS2_14EmptyVecKernelENS2_8DummyVecELm0EEEvRKNS_6TensorESA_lllENKUlvE0_clEvENKUlvE0_clEvEUllE_St5arrayIPcLm2EEEEviT0_T1_,(.L_x_40132 - _ZN2at6native29vectorized_elementwise_kernelILi8EZZZNS0_67_GLOBAL__N__bb565c37_34_ValidateCompressedIndicesKernel_cu_33a4b88b42_validate_compressed_sparse_indices_kernelILNS2_8CDimNameE1ENS2_18CUDAKernelLauncherENS2_14EmptyVecKernelENS2_8DummyVecELm0EEEvRKNS_6TensorESA_lllENKUlvE0_clEvENKUlvE0_clEvEUllE_St5arrayIPcLm2EEEEviT0_T1_)
        .other          _ZN2at6native29vectorized_elementwise_kernelILi8EZZZNS0_67_GLOBAL__N__bb565c37_34_ValidateCompressedIndicesKernel_cu_33a4b88b42_validate_compressed_sparse_indices_kernelILNS2_8CDimNameE1ENS2_18CUDAKernelLauncherENS2_14EmptyVecKernelENS2_8DummyVecELm0EEEvRKNS_6TensorESA_lllENKUlvE0_clEvENKUlvE0_clEvEUllE_St5arrayIPcLm2EEEEviT0_T1_,@"STO_CUDA_ENTRY STV_DEFAULT"
_ZN2at6native29vectorized_elementwise_kernelILi8EZZZNS0_67_GLOBAL__N__bb565c37_34_ValidateCompressedIndicesKernel_cu_33a4b88b42_validate_compressed_sparse_indices_kernelILNS2_8CDimNameE1ENS2_18CUDAKernelLauncherENS2_14EmptyVecKernelENS2_8DummyVecELm0EEEvRKNS_6TensorESA_lllENKUlvE0_clEvENKUlvE0_clEvEUllE_St5arrayIPcLm2EEEEviT0_T1_:
.text._ZN2at6native29vectorized_elementwise_kernelILi8EZZZNS0_67_GLOBAL__N__bb565c37_34_ValidateCompressedIndicesKernel_cu_33a4b88b42_validate_compressed_sparse_indices_kernelILNS2_8CDimNameE1ENS2_18CUDAKernelLauncherENS2_14EmptyVecKernelENS2_8DummyVecELm0EEEvRKNS_6TensorESA_lllENKUlvE0_clEvENKUlvE0_clEvEUllE_St5arrayIPcLm2EEEEviT0_T1_:
        /* <DEDUP_REMOVED lines=90> */
.L_x_12015:
[----:B------:R-:W-:Y:S05]  /*05a0*/  BSYNC.RECONVERGENT B6 ;  /* 0x0000000000067941 */ /* 0x000fea0003800200 */
.L_x_12014:
        /* <DEDUP_REMOVED lines=26> */
.L_x_12017:
[----:B------:R-:W-:Y:S05]  /*0750*/  BSYNC.RECONVERGENT B6 ;  /* 0x0000000000067941 */ /* 0x000fea0003800200 */
.L_x_12016:
        /* <DEDUP_REMOVED lines=26> */
.L_x_12019:
[----:B------:R-:W-:Y:S05]  /*0900*/  BSYNC.RECONVERGENT B6 ;  /* 0x0000000000067941 */ /* 0x000fea0003800200 */
.L_x_12018:
        /* <DEDUP_REMOVED lines=26> */
.L_x_12021:
[----:B------:R-:W-:Y:S05]  /*0ab0*/  BSYNC.RECONVERGENT B6 ;  /* 0x0000000000067941 */ /* 0x000fea0003800200 */
.L_x_12020:
        /* <DEDUP_REMOVED lines=26> */
.L_x_12023:
[----:B------:R-:W-:Y:S05]  /*0c60*/  BSYNC.RECONVERGENT B6 ;  /* 0x0000000000067941 */ /* 0x000fea0003800200 */
.L_x_12022:
        /* <DEDUP_REMOVED lines=26> */
.L_x_12025:
[----:B------:R-:W-:Y:S05]  /*0e10*/  BSYNC.RECONVERGENT B6 ;  /* 0x0000000000067941 */ /* 0x000fea0003800200 */
.L_x_12024:
        /* <DEDUP_REMOVED lines=26> */
.L_x_12027:
[----:B------:R-:W-:Y:S05]  /*0fc0*/  BSYNC.RECONVERGENT B6 ;  /* 0x0000000000067941 */ /* 0x000fea0003800200 */
.L_x_12026:
        /* <DEDUP_REMOVED lines=26> */
.L_x_12029:
[----:B------:R-:W-:Y:S05]  /*1170*/  BSYNC.RECONVERGENT B6 ;  /* 0x0000000000067941 */ /* 0x000fea0003800200 */
.L_x_12028:
        /* <DEDUP_REMOVED lines=16> */
.L_x_12032:
[----:B------:R-:W-:-:S13]  /*1280*/  ISETP.GE.U32.AND P0, PT, R33, R32, PT ;  /* 0x000000202100720c */ /* 0x000fda0003f06070 */
[----:B------:R-:W-:Y:S05]  /*1290*/  @P0 BRA `(.L_x_12034) ;  /* 0x0000000000300947 */ /* 0x000fea0003800000 */
[----:B0-----:R-:W0:Y:S01]  /*12a0*/  LDC.64 R4, c[0x0][0x3a0] ;  /* 0x0000e800ff047b82 */ /* 0x001e220000000a00 */
[----:B------:R-:W-:Y:S02]  /*12b0*/  IMAD.IADD R3, R2, 0x1, R33 ;  /* 0x0000000102037824 */ /* 0x000fe400078e0221 */
[----:B------:R-:W-:Y:S02]  /*12c0*/  VIADD R33, R33, 0x80 ;  /* 0x0000008021217836 */ /* 0x000fe40000000000 */
[----:B0-----:R-:W-:-:S05]  /*12d0*/  IMAD.WIDE.U32 R4, R3, 0x8, R4 ;  /* 0x0000000803047825 */ /* 0x001fca00078e0004 */
[----:B------:R1:W-:Y:S02]  /*12e0*/  STG.E.64 desc[UR36][R4.64], RZ ;  /* 0x000000ff04007986 */ /* 0x0003e4000c101b24 */
.L_x_12033:
[----:B------:R-:W-:-:S13]  /*12f0*/  ISETP.GE.U32.AND P0, PT, R33, R32, PT ;  /* 0x000000202100720c */ /* 0x000fda0003f06070 */
[----:B------:R-:W-:Y:S05]  /*1300*/  @P0 BRA `(.L_x_12035) ;  /* 0x0000000000300947 */ /* 0x000fea0003800000 */
[----:B01----:R-:W0:Y:S01]  /*1310*/  LDC.64 R4, c[0x0][0x3a0] ;  /* 0x0000e800ff047b82 */ /* 0x003e220000000a00 */
[----:B------:R-:W-:Y:S02]  /*1320*/  IMAD.IADD R3, R2, 0x1, R33 ;  /* 0x0000000102037824 */ /* 0x000fe400078e0221 */
[----:B------:R-:W-:Y:S02]  /*1330*/  VIADD R33, R33, 0x80 ;  /* 0x0000008021217836 */ /* 0x000fe40000000000 */
[----:B0-----:R-:W-:-:S05]  /*1340*/  IMAD.WIDE.U32 R4, R3, 0x8, R4 ;  /* 0x0000000803047825 */ /* 0x001fca00078e0004 */
[----:B------:R1:W-:Y:S02]  /*1350*/  STG.E.64 desc[UR36][R4.64], RZ ;  /* 0x000000ff04007986 */ /* 0x0003e4000c101b24 */
.L_x_12034:
[----:B------:R-:W-:-:S13]  /*1360*/  ISETP.GE.U32.AND P0, PT, R33, R32, PT ;  /* 0x000000202100720c */ /* 0x000fda0003f06070 */
[----:B------:R-:W-:Y:S05]  /*1370*/  @P0 BRA `(.L_x_12036) ;  /* 0x0000000000340947 */ /* 0x000fea0003800000 */
[----:B01----:R-:W0:Y:S01]  /*1380*/  LDC.64 R4, c[0x0][0x3a0] ;  /* 0x0000e800ff047b82 */ /* 0x003e220000000a00 */
[----:B------:R-:W-:Y:S01]  /*1390*/  IADD3 R3, PT, PT, R2, R33, RZ ;  /* 0x0000002102037210 */ /* 0x000fe20007ffe0ff */
[----:B------:R-:W-:-:S04]  /*13a0*/  VIADD R33, R33, 0x80 ;  /* 0x0000008021217836 */ /* 0x000fc80000000000 */
[----:B0-----:R-:W-:-:S05]  /*13b0*/  IMAD.WIDE.U32 R4, R3, 0x8, R4 ;  /* 0x0000000803047825 */ /* 0x001fca00078e0004 */
[----:B------:R2:W-:Y:S02]  /*13c0*/  STG.E.64 desc[UR36][R4.64], RZ ;  /* 0x000000ff04007986 */ /* 0x0005e4000c101b24 */
.L_x_12035:
        /* <DEDUP_REMOVED lines=8> */
.L_x_12036:
[----:B------:R-:W-:Y:S05]  /*1450*/  BSYNC.RELIABLE B1 ;  /* 0x0000000000017941 */ /* 0x000fea0003800100 */
.L_x_12031:
[----:B------:R-:W-:-:S13]  /*1460*/  ISETP.GE.U32.AND P0, PT, R33, R32, PT ;  /* 0x000000202100720c */ /* 0x000fda0003f06070 */
[----:B012---:R-:W0:Y:S01]  /*1470*/  @!P0 LDC.64 R4, c[0x0][0x3a0] ;  /* 0x0000e800ff048b82 */ /* 0x007e220000000a00 */
[----:B------:R-:W-:Y:S01]  /*1480*/  @!P0 IMAD.IADD R3, R2, 0x1, R33 ;  /* 0x0000000102038824 */ /* 0x000fe200078e0221 */
[----:B------:R-:W-:-:S03]  /*1490*/  @!P0 IADD3 R33, PT, PT, R33, 0x80, RZ ;  /* 0x0000008021218810 */ /* 0x000fc60007ffe0ff */
[----:B0-----:R-:W-:-:S05]  /*14a0*/  @!P0 IMAD.WIDE.U32 R4, R3, 0x8, R4 ;  /* 0x0000000803048825 */ /* 0x001fca00078e0004 */
[----:B------:R3:W-:Y:S02]  /*14b0*/  @!P0 STG.E.64 desc[UR36][R4.64], RZ ;  /* 0x000000ff04008986 */ /* 0x0007e4000c101b24 */
.L_x_12037:
[----:B------:R-:W-:Y:S05]  /*14c0*/  BSYNC.RECONVERGENT B0 ;  /* 0x0000000000007941 */ /* 0x000fea0003800200 */
.L_x_12030:
[----:B------:R-:W-:-:S13]  /*14d0*/  ISETP.GE.U32.AND P0, PT, R33, R32, PT ;  /* 0x000000202100720c */ /* 0x000fda0003f06070 */
[----:B------:R-:W-:Y:S05]  /*14e0*/  @P0 EXIT ;  /* 0x000000000000094d */ /* 0x000fea0003800000 */
[----:B0123--:R-:W0:Y:S01]  /*14f0*/  LDC.64 R4, c[0x0][0x3a0] ;  /* 0x0000e800ff047b82 */ /* 0x00fe220000000a00 */
[----:B------:R-:W-:-:S04]  /*1500*/  IMAD.IADD R3, R2, 0x1, R33 ;  /* 0x0000000102037824 */ /* 0x000fc800078e0221 */
[----:B0-----:R-:W-:-:S05]  /*1510*/  IMAD.WIDE.U32 R2, R3, 0x8, R4 ;  /* 0x0000000803027825 */ /* 0x001fca00078e0004 */
[----:B------:R-:W-:Y:S01]  /*1520*/  STG.E.64 desc[UR36][R2.64], RZ ;  /* 0x000000ff02007986 */ /* 0x000fe2000c101b24 */
[----:B------:R-:W-:Y:S05]  /*1530*/  EXIT ;  /* 0x000000000000794d */ /* 0x000fea0003800000 */
.L_x_12013:
        /* <DEDUP_REMOVED lines=30> */
.L_x_12039:
[----:B------:R-:W-:Y:S05]  /*1720*/  BSYNC.RECONVERGENT B6 ;  /* 0x0000000000067941 */ /* 0x000fea0003800200 */
.L_x_12038:
        /* <DEDUP_REMOVED lines=24> */
.L_x_12041:
[----:B------:R-:W-:Y:S05]  /*18b0*/  BSYNC.RECONVERGENT B6 ;  /* 0x0000000000067941 */ /* 0x000fea0003800200 */
.L_x_12040:
        /* <DEDUP_REMOVED lines=24> */
.L_x_12043:
[----:B------:R-:W-:Y:S05]  /*1a40*/  BSYNC.RECONVERGENT B6 ;  /* 0x0000000000067941 */ /* 0x000fea0003800200 */
.L_x_12042:
        /* <DEDUP_REMOVED lines=24> */
.L_x_12045:
[----:B------:R-:W-:Y:S05]  /*1bd0*/  BSYNC.RECONVERGENT B6 ;  /* 0x0000000000067941 */ /* 0x000fea0003800200 */
.L_x_12044:
        /* <DEDUP_REMOVED lines=24> */
.L_x_12047:
[----:B------:R-:W-:Y:S05]  /*1d60*/  BSYNC.RECONVERGENT B6 ;  /* 0x0000000000067941 */ /* 0x000fea0003800200 */
.L_x_12046:
        /* <DEDUP_REMOVED lines=24> */
.L_x_12049:
[----:B------:R-:W-:Y:S05]  /*1ef0*/  BSYNC.RECONVERGENT B6 ;  /* 0x0000000000067941 */ /* 0x000fea0003800200 */
.L_x_12048:
        /* <DEDUP_REMOVED lines=24> */
.L_x_12051:
[----:B------:R-:W-:Y:S05]  /*2080*/  BSYNC.RECONVERGENT B6 ;  /* 0x0000000000067941 */ /* 0x000fea0003800200 */
.L_x_12050:
        /* <DEDUP_REMOVED lines=24> */
.L_x_12053:
[----:B------:R-:W-:Y:S05]  /*2210*/  BSYNC.RECONVERGENT B6 ;  /* 0x0000000000067941 */ /* 0x000fea0003800200 */
.L_x_12052:
[----:B------:R-:W0:Y:S02]  /*2220*/  LDC.64 R4, c[0x0][0x3a0] ;  /* 0x0000e800ff047b82 */ /* 0x000e240000000a00 */
[----:B0-----:R-:W-:-:S04]  /*2230*/  IMAD.WIDE.U32 R2, R2, 0x8, R4 ;  /* 0x0000000802027825 */ /* 0x001fc800078e0004 */
[----:B------:R-:W-:-:S05]  /*2240*/  IMAD.WIDE.U32 R2, R32, 0x40, R2 ;  /* 0x0000004020027825 */ /* 0x000fca00078e0002 */
[----:B------:R-:W-:Y:S04]  /*2250*/  STG.E.ENL2.256 desc[UR36][R2.64], RZ, RZ ;  /* 0xf80000ff02ff797f */ /* 0x000fe8000f121824 */
[----:B------:R-:W-:Y:S01]  /*2260*/  STG.E.ENL2.256 desc[UR36][R2.64+0x20], RZ, RZ ;  /* 0xf80001ff02ff797f */ /* 0x000fe2000f121824 */
[----:B------:R-:W-:Y:S05]  /*2270*/  EXIT ;  /* 0x000000000000794d */ /* 0x000fea0003800000 */
.L_x_12054:
        /* <DEDUP_REMOVED lines=16> */
.L_x_40132:


//--------------------- .text._ZN2at6native18elementwise_kernelILi128ELi4EZNS0_15gpu_kernel_implIZZZNS0_67_GLOBAL__N__bb565c37_34_ValidateCompressedIndicesKernel_cu_33a4b88b42_validate_compressed_sparse_indices_kernelILNS3_8CDimNameE1ENS3_18CUDAKernelLauncherENS3_14EmptyVecKernelENS3_8DummyVecELm0EEEvRKNS_6TensorESB_lllENKUlvE0_clEvENKUlvE_clEvEUliE_EEvRNS_18TensorIteratorBaseERKT_EUliE_EEviT1_ --------------------------
	.section	.text._ZN2at6native18elementwise_kernelILi128ELi4EZNS0_15gpu_kernel_implIZZZNS0_67_GLOBAL__N__bb565c37_34_ValidateCompressedIndicesKernel_cu_33a4b88b42_validate_compressed_sparse_indices_kernelILNS3_8CDimNameE1ENS3_18CUDAKernelLauncherENS3_14EmptyVecKernelENS3_8DummyVecELm0EEEvRKNS_6TensorESB_lllENKUlvE0_clEvENKUlvE_clEvEUliE_EEvRNS_18TensorIteratorBaseERKT_EUliE_EEviT1_,"ax",@progbits
	.align	128
        .global         _ZN2at6native18elementwise_kernelILi128ELi4EZNS0_15gpu_kernel_implIZZZNS0_67_GLOBAL__N__bb565c37_34_ValidateCompressedIndicesKernel_cu_33a4b88b42_validate_compressed_sparse_indices_kernelILNS3_8CDimNameE1ENS3_18CUDAKernelLauncherENS3_14EmptyVecKernelENS3_8DummyVecELm0EEEvRKNS_6TensorESB_lllENKUlvE0_clEvENKUlvE_clEvEUliE_EEvRNS_18TensorIteratorBaseERKT_EUliE_EEviT1_
        .type           _ZN2at6native18elementwise_kernelILi128ELi4EZNS0_15gpu_kernel_implIZZZNS0_67_GLOBAL__N__bb565c37_34_ValidateCompressedIndicesKernel_cu_33a4b88b42_validate_compressed_sparse_indices_kernelILNS3_8CDimNameE1ENS3_18CUDAKernelLauncherENS3_14EmptyVecKernelENS3_8DummyVecELm0EEEvRKNS_6TensorESB_lllENKUlvE0_clEvENKUlvE_clEvEUliE_EEvRNS_18TensorIteratorBaseERKT_EUliE_EEviT1_,@function
        .size           _ZN2at6native18elementwise_kernelILi128ELi4EZNS0_15gpu_kernel_implIZZZNS0_67_GLOBAL__N__bb565c37_34_ValidateCompressedIndicesKernel_cu_33a4b88b42_validate_compressed_sparse_indices_kernelILNS3_8CDimNameE1ENS3_18CUDAKernelLauncherENS3_14EmptyVecKernelENS3_8DummyVecELm0EEEvRKNS_6TensorESB_lllENKUlvE0_clEvENKUlvE_clEvEUliE_EEvRNS_18TensorIteratorBaseERKT_EUliE_EEviT1_,(.L_x_40133 - _ZN2at6native18elementwise_kernelILi128ELi4EZNS0_15gpu_kernel_implIZZZNS0_67_GLOBAL__N__bb565c37_34_ValidateCompressedIndicesKernel_cu_33a4b88b42_validate_compressed_sparse_indices_kernelILNS3_8CDimNameE1ENS3_18CUDAKernelLauncherENS3_14EmptyVecKernelENS3_8DummyVecELm0EEEvRKNS_6TensorESB_lllENKUlvE0_clEvENKUlvE_clEvEUliE_EEvRNS_18TensorIteratorBaseERKT_EUliE_EEviT1_)
        .other          _ZN2at6native18elementwise_kernelILi128ELi4EZNS0_15gpu_kernel_implIZZZNS0_67_GLOBAL__N__bb565c37_34_ValidateCompressedIndicesKernel_cu_33a4b88b42_validate_compressed_sparse_indices_kernelILNS3_8CDimNameE1ENS3_18CUDAKernelLauncherENS3_14EmptyVecKernelENS3_8DummyVecELm0EEEvRKNS_6TensorESB_lllENKUlvE0_clEvENKUlvE_clEvEUliE_EEvRNS_18TensorIteratorBaseERKT_EUliE_EEviT1_,@"STO_CUDA_ENTRY STV_DEFAULT"
_ZN2at6native18elementwise_kernelILi128ELi4EZNS0_15gpu_kernel_implIZZZNS0_67_GLOBAL__N__bb565c37_34_ValidateCompressedIndicesKernel_cu_33a4b88b42_validate_compressed_sparse_indices_kernelILNS3_8CDimNameE1ENS3_18CUDAKernelLauncherENS3_14EmptyVecKernelENS3_8DummyVecELm0EEEvRKNS_6TensorESB_lllENKUlvE0_clEvENKUlvE_clEvEUliE_EEvRNS_18TensorIteratorBaseERKT_EUliE_EEviT1_:
.text._ZN2at6native18elementwise_kernelILi128ELi4EZNS0_15gpu_kernel_implIZZZNS0_67_GLOBAL__N__bb565c37_34_ValidateCompressedIndicesKernel_cu_33a4b88b42_validate_compressed_sparse_indices_kernelILNS3_8CDimNameE1ENS3_18CUDAKernelLauncherENS3_14EmptyVecKernelENS3_8DummyVecELm0EEEvRKNS_6TensorESB_lllENKUlvE0_clEvENKUlvE_clEvEUliE_EEvRNS_18TensorIteratorBaseERKT_EUliE_EEviT1_:
        /* <DEDUP_REMOVED lines=310> */
[----:B------:R-:W-:Y:S01]  /*1360*/  MOV R4, RZ ;  /* 0x000000ff00047202 */ /* 0x000fe20000000f00 */
        /* <DEDUP_REMOVED lines=8> */
.L_x_12057:
[----:B------:R-:W1:Y:S01]  /*13f0*/  LDCU.64 UR6, c[0x0][0x588] ;  /* 0x0000b100ff0677ac */ /* 0x000e620008000a00 */
[----:B0-----:R-:W-:-:S04]  /*1400*/  UPRMT UR4, UR41, 0x9910, URZ ;  /* 0x0000991029047896 */ /* 0x001fc800080000ff */
[----:B------:R-:W-:Y:S01]  /*1410*/  UISETP.GT.AND UP0, UPT, UR4, 0x9, UPT ;  /* 0x000000090400788c */ /* 0x000fe2000bf04270 */
[----:B-1----:R-:W-:-:S04]  /*1420*/  IADD3 R2, P0, PT, R0, UR6, RZ ;  /* 0x0000000600027c10 */ /* 0x002fc8000ff1e0ff */
        /* <DEDUP_REMOVED lines=12> */
.L_x_12061:
[----:B------:R0:W5:Y:S01]  /*14f0*/  LDG.E.U8 R0, desc[UR36][R2.64] ;  /* 0x0000002402007981 */ /* 0x000162000c1e1100 */
[----:B------:R-:W-:Y:S05]  /*1500*/  BRA `(.L_x_12063) ;  /* 0x0000000c002c7947 */ /* 0x000fea0003800000 */
.L_x_12060:
        /* <DEDUP_REMOVED lines=8> */
.L_x_12065:
[----:B------:R0:W5:Y:S01]  /*1590*/  LDG.E R0, desc[UR36][R2.64] ;  /* 0x0000002402007981 */ /* 0x000162000c1e1900 */
[----:B------:R-:W-:Y:S05]  /*15a0*/  BRA `(.L_x_12063) ;  /* 0x0000000c00047947 */ /* 0x000fea0003800000 */
.L_x_12064:
[----:B------:R0:W5:Y:S01]  /*15b0*/  LDG.E.S16 R0, desc[UR36][R2.64] ;  /* 0x0000002402007981 */ /* 0x000162000c1e1700 */
[----:B------:R-:W-:Y:S05]  /*15c0*/  BRA `(.L_x_12063) ;  /* 0x0000000800fc7947 */ /* 0x000fea0003800000 */
.L_x_12059:
[----:B------:R-:W-:-:S09]  /*15d0*/  UISETP.GT.AND UP0, UPT, UR4, 0x6, UPT ;  /* 0x000000060400788c */ /* 0x000fd2000bf04270 */
[----:B------:R-:W-:Y:S05]  /*15e0*/  BRA.U UP0, `(.L_x_12066) ;  /* 0x00000001002c7547 */ /* 0x000fea000b800000 */
[----:B------:R-:W-:-:S09]  /*15f0*/  UISETP.NE.AND UP0, UPT, UR4, 0x5, UPT ;  /* 0x000000050400788c */ /* 0x000fd2000bf05270 */
[----:B------:R-:W-:Y:S05]  /*1600*/  BRA.U !UP0, `(.L_x_12067) ;  /* 0x0000000108147547 */ /* 0x000fea000b800000 */
[----:B------:R-:W-:-:S09]  /*1610*/  UISETP.NE.AND UP0, UPT, UR4, 0x6, UPT ;  /* 0x000000060400788c */ /* 0x000fd2000bf05270 */
[----:B------:R-:W-:Y:S05]  /*1620*/  BRA.U UP0, `(.L_x_12062) ;  /* 0x0000000900647547 */ /* 0x000fea000b800000 */
[----:B------:R-:W2:Y:S02]  /*1630*/  LDG.E R0, desc[UR36][R2.64] ;  /* 0x0000002402007981 */ /* 0x000ea4000c1e1900 */
[----:B--2---:R-:W0:Y:S01]  /*1640*/  F2I.FTZ.TRUNC.NTZ R0, R0 ;  /* 0x0000000000007305 */ /* 0x004e22000021f100 */
[----:B------:R-:W-:Y:S05]  /*1650*/  BRA `(.L_x_12063) ;  /* 0x0000000800d87947 */ /* 0x000fea0003800000 */
.L_x_12067:
[----:B------:R-:W2:Y:S02]  /*1660*/  LDG.E.U16 R2, desc[UR36][R2.64] ;  /* 0x0000002402027981 */ /* 0x000ea4000c1e1500 */
[----:B--2---:R-:W-:-:S06]  /*1670*/  HADD2.F32 R0, -RZ, R2.H0_H0 ;  /* 0x20000002ff007230 */ /* 0x004fcc0000004100 */
[----:B------:R-:W0:Y:S01]  /*1680*/  F2I.FTZ.TRUNC.NTZ R0, R0 ;  /* 0x0000000000007305 */ /* 0x000e22000021f100 */
[----:B------:R-:W-:Y:S05]  /*1690*/  BRA `(.L_x_12063) ;  /* 0x0000000800c87947 */ /* 0x000fea0003800000 */
.L_x_12066:
[----:B------:R-:W-:-:S09]  /*16a0*/  UISETP.NE.AND UP0, UPT, UR4, 0x7, UPT ;  /* 0x000000070400788c */ /* 0x000fd2000bf05270 */
[----:B------:R-:W-:Y:S05]  /*16b0*/  BRA.U !UP0, `(.L_x_12068) ;  /* 0x00000001082c7547 */ /* 0x000fea000b800000 */
[----:B------:R-:W-:-:S09]  /*16c0*/  UISETP.NE.AND UP0, UPT, UR4, 0x8, UPT ;  /* 0x000000080400788c */ /* 0x000fd2000bf05270 */
[----:B------:R-:W-:Y:S05]  /*16d0*/  BRA.U !UP0, `(.L_x_12069) ;  /* 0x0000000108147547 */ /* 0x000fea000b800000 */
[----:B------:R-:W-:-:S09]  /*16e0*/  UISETP.NE.AND UP0, UPT, UR4, 0x9, UPT ;  /* 0x000000090400788c */ /* 0x000fd2000bf05270 */
[----:B------:R-:W-:Y:S05]  /*16f0*/  BRA.U UP0, `(.L_x_12062) ;  /* 0x0000000900307547 */ /* 0x000fea000b800000 */
[----:B------:R-:W2:Y:S02]  /*1700*/  LDG.E R0, desc[UR36][R2.64] ;  /* 0x0000002402007981 */ /* 0x000ea4000c1e1900 */
[----:B--2---:R-:W0:Y:S01]  /*1710*/  F2I.FTZ.TRUNC.NTZ R0, R0 ;  /* 0x0000000000007305 */ /* 0x004e22000021f100 */
[----:B------:R-:W-:Y:S05]  /*1720*/  BRA `(.L_x_12063) ;  /* 0x0000000800a47947 */ /* 0x000fea0003800000 */
.L_x_12069:
[----:B------:R-:W2:Y:S02]  /*1730*/  LDG.E.U16 R2, desc[UR36][R2.64] ;  /* 0x0000002402027981 */ /* 0x000ea4000c1e1500 */
[----:B--2---:R-:W-:-:S06]  /*1740*/  HADD2.F32 R0, -RZ, R2.H0_H0 ;  /* 0x20000002ff007230 */ /* 0x004fcc0000004100 */
[----:B------:R-:W0:Y:S01]  /*1750*/  F2I.FTZ.TRUNC.NTZ R0, R0 ;  /* 0x0000000000007305 */ /* 0x000e22000021f100 */
[----:B------:R-:W-:Y:S05]  /*1760*/  BRA `(.L_x_12063) ;  /* 0x0000000800947947 */ /* 0x000fea0003800000 */
.L_x_12068:
[----:B------:R-:W2:Y:S02]  /*1770*/  LDG.E.64 R2, desc[UR36][R2.64] ;  /* 0x0000002402027981 */ /* 0x000ea4000c1e1b00 */
[----:B--2---:R0:W1:Y:S01]  /*1780*/  F2I.F64.TRUNC R0, R2 ;  /* 0x0000000200007311 */ /* 0x004062000030d100 */
[----:B------:R-:W-:Y:S05]  /*1790*/  BRA `(.L_x_12063) ;  /* 0x0000000800887947 */ /* 0x000fea0003800000 */
.L_x_12058:
        /* <DEDUP_REMOVED lines=12> */
.L_x_12072:
[----:B------:R-:W2:Y:S02]  /*1860*/  LDG.E.64 R2, desc[UR36][R2.64] ;  /* 0x0000002402027981 */ /* 0x000ea4000c1e1b00 */
[----:B--2---:R0:W1:Y:S01]  /*1870*/  F2I.F64.TRUNC R0, R2 ;  /* 0x0000000200007311 */ /* 0x004062000030d100 */
[----:B------:R-:W-:Y:S05]  /*1880*/  BRA `(.L_x_12063) ;  /* 0x00000008004c7947 */ /* 0x000fea0003800000 */
.L_x_12071:
        /* <DEDUP_REMOVED lines=24> */
[----:B------:R-:W0:Y:S01]  /*1a10*/  F2I.FTZ.TRUNC.NTZ R0, R0 ;  /* 0x0000000000007305 */ /* 0x000e22000021f100 */
[----:B------:R-:W-:Y:S05]  /*1a20*/  BRA `(.L_x_12063) ;  /* 0x0000000400e47947 */ /* 0x000fea0003800000 */
.L_x_12074:
        /* <DEDUP_REMOVED lines=11> */
[----:B------:R-:W0:Y:S01]  /*1ae0*/  F2I.FTZ.TRUNC.NTZ R0, R0 ;  /* 0x0000000000007305 */ /* 0x000e22000021f100 */
[----:B------:R-:W-:Y:S05]  /*1af0*/  BRA `(.L_x_12063) ;  /* 0x0000000400b07947 */ /* 0x000fea0003800000 */
.L_x_12073:
[----:B------:R-:W2:Y:S02]  /*1b00*/  LDG.E.U16 R0, desc[UR36][R2.64] ;  /* 0x0000002402007981 */ /* 0x000ea4000c1e1500 */
[----:B--2---:R-:W-:-:S06]  /*1b10*/  SHF.L.U32 R0, R0, 0x10, RZ ;  /* 0x0000001000007819 */ /* 0x004fcc00000006ff */
[----:B------:R-:W0:Y:S01]  /*1b20*/  F2I.FTZ.TRUNC.NTZ R0, R0 ;  /* 0x0000000000007305 */ /* 0x000e22000021f100 */
[----:B------:R-:W-:Y:S05]  /*1b30*/  BRA `(.L_x_12063) ;  /* 0x0000000400a07947 */ /* 0x000fea0003800000 */
.L_x_12070:
        /* <DEDUP_REMOVED lines=10> */
.L_x_12077:
        /* <DEDUP_REMOVED lines=21> */
.L_x_12081:
[----:B------:R-:W-:Y:S05]  /*1d30*/  BSYNC.RECONVERGENT B1 ;  /* 0x0000000000017941 */ /* 0x000fea0003800200 */
.L_x_12080:
[----:B------:R-:W-:Y:S01]  /*1d40*/  IMAD.SHL.U32 R0, R0, 0x100000, RZ ;  /* 0x0010000000007824 */ /* 0x000fe200078e00ff */
[----:B------:R-:W-:-:S04]  /*1d50*/  LEA R2, R2, 0x3b800000, 0x17 ;  /* 0x3b80000002027811 */ /* 0x000fc800078eb8ff */
[----:B------:R-:W-:-:S07]  /*1d60*/  LOP3.LUT R0, R2, R0, R7, 0xfe, !PT ;  /* 0x0000000002007212 */ /* 0x000fce00078efe07 */
.L_x_12079:
[----:B------:R-:W-:Y:S05]  /*1d70*/  BSYNC.RECONVERGENT B0 ;  /* 0x0000000000007941 */ /* 0x000fea0003800200 */
.L_x_12078:
[----:B------:R-:W1:Y:S01]  /*1d80*/  F2I.FTZ.TRUNC.NTZ R0, R0 ;  /* 0x0000000000007305 */ /* 0x000e62000021f100 */
[----:B------:R-:W-:Y:S05]  /*1d90*/  BRA `(.L_x_12063) ;  /* 0x0000000400087947 */ /* 0x000fea0003800000 */
.L_x_12076:
        /* <DEDUP_REMOVED lines=21> */
.L_x_12085:
[----:B------:R-:W-:Y:S05]  /*1ef0*/  BSYNC.RECONVERGENT B1 ;  /* 0x0000000000017941 */ /* 0x000fea0003800200 */
.L_x_12084:
[----:B------:R-:W-:Y:S02]  /*1f00*/  SHF.L.U32 R0, R0, 0x15, RZ ;  /* 0x0000001500007819 */ /* 0x000fe400000006ff */
[----:B------:R-:W-:-:S04]  /*1f10*/  LEA R2, R2, 0x37800000, 0x17 ;  /* 0x3780000002027811 */ /* 0x000fc800078eb8ff */
[----:B------:R-:W-:-:S07]  /*1f20*/  LOP3.LUT R0, R2, R0, R7, 0xfe, !PT ;  /* 0x0000000002007212 */ /* 0x000fce00078efe07 */
.L_x_12083:
[----:B------:R-:W-:Y:S05]  /*1f30*/  BSYNC.RECONVERGENT B0 ;  /* 0x0000000000007941 */ /* 0x000fea0003800200 */
.L_x_12082:
[----:B------:R-:W2:Y:S01]  /*1f40*/  F2I.FTZ.TRUNC.NTZ R0, R0 ;  /* 0x0000000000007305 */ /* 0x000ea2000021f100 */
[----:B------:R-:W-:Y:S05]  /*1f50*/  BRA `(.L_x_12063) ;  /* 0x0000000000987947 */ /* 0x000fea0003800000 */
.L_x_12075:
[----:B------:R-:W-:-:S09]  /*1f60*/  UISETP.NE.AND UP0, UPT, UR4, 0x1c, UPT ;  /* 0x0000001c0400788c */ /* 0x000fd2000bf05270 */
[----:B------:R-:W-:Y:S05]  /*1f70*/  BRA.U !UP0, `(.L_x_12086) ;  /* 0x00000001088c7547 */ /* 0x000fea000b800000 */
[----:B------:R-:W-:-:S09]  /*1f80*/  UISETP.NE.AND UP0, UPT, UR4, 0x1d, UPT ;  /* 0x0000001d0400788c */ /* 0x000fd2000bf05270 */
[----:B------:R-:W-:Y:S05]  /*1f90*/  BRA.U !UP0, `(.L_x_12087) ;  /* 0x00000001087c7547 */ /* 0x000fea000b800000 */
[----:B------:R-:W-:-:S09]  /*1fa0*/  UISETP.NE.AND UP0, UPT, UR4, 0x2c, UPT ;  /* 0x0000002c0400788c */ /* 0x000fd2000bf05270 */
[----:B------:R-:W-:Y:S05]  /*1fb0*/  BRA.U !UP0, `(.L_x_12088) ;  /* 0x0000000108487547 */ /* 0x000fea000b800000 */
.L_x_12062:
        /* <DEDUP_REMOVED lines=16> */
.L_x_12089:
[----:B------:R-:W-:Y:S01]  /*20c0*/  MOV R0, RZ ;  /* 0x000000ff00007202 */ /* 0x000fe20000000f00 */
[----:B------:R-:W-:Y:S06]  /*20d0*/  BRA `(.L_x_12063) ;  /* 0x0000000000387947 */ /* 0x000fec0003800000 */
.L_x_12088:
        /* <DEDUP_REMOVED lines=8> */
.L_x_12091:
[----:B------:R-:W-:Y:S05]  /*2160*/  BSYNC.RECONVERGENT B0 ;  /* 0x0000000000007941 */ /* 0x000fea0003800200 */
.L_x_12090:
[----:B------:R-:W4:Y:S01]  /*2170*/  F2I.FTZ.TRUNC.NTZ R0, R0 ;  /* 0x0000000000007305 */ /* 0x000f22000021f100 */
[----:B------:R-:W-:Y:S05]  /*2180*/  BRA `(.L_x_12063) ;  /* 0x00000000000c7947 */ /* 0x000fea0003800000 */
.L_x_12087:
[----:B------:R0:W5:Y:S01]  /*2190*/  LDG.E R0, desc[UR36][R2.64] ;  /* 0x0000002402007981 */ /* 0x000162000c1e1900 */
[----:B------:R-:W-:Y:S05]  /*21a0*/  BRA `(.L_x_12063) ;  /* 0x0000000000047947 */ /* 0x000fea0003800000 */
.L_x_12086:
[----:B------:R3:W5:Y:S02]  /*21b0*/  LDG.E R0, desc[UR36][R2.64] ;  /* 0x0000002402007981 */ /* 0x000764000c1e1900 */
.L_x_12063:
[----:B------:R-:W0:Y:S01]  /*21c0*/  LDCU UR4, c[0x0][0x598] ;  /* 0x0000b300ff0477ac */ /* 0x000e220008000800 */
[----:B------:R-:W-:Y:S01]  /*21d0*/  BSSY.RECONVERGENT B6, `(.L_x_12092) ;  /* 0x0000015000067945 */ /* 0x000fe20003800200 */
[----:B------:R-:W3:Y:S01]  /*21e0*/  LDCU UR5, c[0x0][0x590] ;  /* 0x0000b200ff0577ac */ /* 0x000ee20008000800 */
[C---:B012-45:R-:W-:Y:S02]  /*21f0*/  ISETP.GE.AND P0, PT, R0.reuse, UR4, PT ;  /* 0x0000000400007c0c */ /* 0x077fe4000bf06270 */
[----:B---3--:R-:W-:-:S13]  /*2200*/  ISETP.GE.AND P1, PT, R0, UR5, PT ;  /* 0x0000000500007c0c */ /* 0x008fda000bf26270 */
        /* <DEDUP_REMOVED lines=17> */
.L_x_12093:
[----:B------:R-:W-:Y:S05]  /*2320*/  BSYNC.RECONVERGENT B6 ;  /* 0x0000000000067941 */ /* 0x000fea0003800200 */
.L_x_12092:
        /* <DEDUP_REMOVED lines=16> */
.L_x_12097:
[----:B------:R0:W-:Y:S01]  /*2430*/  STG.E.U8 desc[UR36][R2.64], RZ ;  /* 0x000000ff02007986 */ /* 0x0001e2000c101124 */
[----:B------:R-:W-:Y:S05]  /*2440*/  BRA `(.L_x_12099) ;  /* 0x0000000400907947 */ /* 0x000fea0003800000 */
.L_x_12096:
        /* <DEDUP_REMOVED lines=8> */
.L_x_12101:
[----:B------:R0:W-:Y:S01]  /*24d0*/  STG.E desc[UR36][R2.64], RZ ;  /* 0x000000ff02007986 */ /* 0x0001e2000c101924 */
[----:B------:R-:W-:Y:S05]  /*24e0*/  BRA `(.L_x_12099) ;  /* 0x0000000400687947 */ /* 0x000fea0003800000 */
.L_x_12100:
[----:B------:R0:W-:Y:S01]  /*24f0*/  STG.E.U16 desc[UR36][R2.64], RZ ;  /* 0x000000ff02007986 */ /* 0x0001e2000c101524 */
[----:B------:R-:W-:Y:S05]  /*2500*/  BRA `(.L_x_12099) ;  /* 0x0000000400607947 */ /* 0x000fea0003800000 */
.L_x_12095:
        /* <DEDUP_REMOVED lines=8> */
.L_x_12103:
[----:B------:R0:W-:Y:S01]  /*2590*/  STG.E.U16 desc[UR36][R2.64], RZ ;  /* 0x000000ff02007986 */ /* 0x0001e2000c101524 */
[----:B------:R-:W-:Y:S05]  /*25a0*/  BRA `(.L_x_12099) ;  /* 0x0000000400387947 */ /* 0x000fea0003800000 */
.L_x_12102:
        /* <DEDUP_REMOVED lines=8> */
.L_x_12105:
[----:B------:R0:W-:Y:S01]  /*2630*/  STG.E desc[UR36][R2.64], RZ ;  /* 0x000000ff02007986 */ /* 0x0001e2000c101924 */
[----:B------:R-:W-:Y:S05]  /*2640*/  BRA `(.L_x_12099) ;  /* 0x0000000400107947 */ /* 0x000fea0003800000 */
.L_x_12104:
[----:B------:R0:W-:Y:S01]  /*2650*/  STG.E.64 desc[UR36][R2.64], RZ ;  /* 0x000000ff02007986 */ /* 0x0001e2000c101b24 */
[----:B------:R-:W-:Y:S05]  /*2660*/  BRA `(.L_x_12099) ;  /* 0x0000000400087947 */ /* 0x000fea0003800000 */
.L_x_12094:
        /* <DEDUP_REMOVED lines=10> */
.L_x_12108:
[----:B------:R0:W-:Y:S01]  /*2710*/  STG.E.128 desc[UR36][R2.64], RZ ;  /* 0x000000ff02007986 */ /* 0x0001e2000c101d24 */
[----:B------:R-:W-:Y:S05]  /*2720*/  BRA `(.L_x_12099) ;  /* 0x0000000000d87947 */ /* 0x000fea0003800000 */
.L_x_12107:
        /* <DEDUP_REMOVED lines=8> */
.L_x_12110:
[----:B------:R0:W-:Y:S01]  /*27b0*/  STG.E.U8 desc[UR36][R2.64], RZ ;  /* 0x000000ff02007986 */ /* 0x0001e2000c101124 */
[----:B------:R-:W-:Y:S05]  /*27c0*/  BRA `(.L_x_12099) ;  /* 0x0000000000b07947 */ /* 0x000fea0003800000 */
.L_x_12109:
[----:B------:R0:W-:Y:S01]  /*27d0*/  STG.E.U16 desc[UR36][R2.64], RZ ;  /* 0x000000ff02007986 */ /* 0x0001e2000c101524 */
[----:B------:R-:W-:Y:S05]  /*27e0*/  BRA `(.L_x_12099) ;  /* 0x0000000000a87947 */ /* 0x000fea0003800000 */
.L_x_12106:
        /* <DEDUP_REMOVED lines=10> */
.L_x_12113:
[----:B------:R1:W-:Y:S01]  /*2890*/  STG.E.U8 desc[UR36][R2.64], RZ ;  /* 0x000000ff02007986 */ /* 0x0003e2000c101124 */
[----:B------:R-:W-:Y:S05]  /*28a0*/  BRA `(.L_x_12099) ;  /* 0x0000000000787947 */ /* 0x000fea0003800000 */
.L_x_12112:
[----:B------:R0:W-:Y:S01]  /*28b0*/  STG.E.U8 desc[UR36][R2.64], RZ ;  /* 0x000000ff02007986 */ /* 0x0001e2000c101124 */
[----:B------:R-:W-:Y:S05]  /*28c0*/  BRA `(.L_x_12099) ;  /* 0x0000000000707947 */ /* 0x000fea0003800000 */
.L_x_12111:
[----:B------:R-:W-:-:S13]  /*28d0*/  ISETP.NE.AND P0, PT, R0, 0x1c, PT ;  /* 0x0000001c0000780c */ /* 0x000fda0003f05270 */
[----:B------:R-:W-:Y:S05]  /*28e0*/  @!P0 BRA `(.L_x_12114) ;  /* 0x0000000000648947 */ /* 0x000fea0003800000 */
[----:B------:R-:W-:-:S13]  /*28f0*/  ISETP.NE.AND P0, PT, R0, 0x1d, PT ;  /* 0x0000001d0000780c */ /* 0x000fda0003f05270 */
[----:B------:R-:W-:Y:S05]  /*2900*/  @!P0 BRA `(.L_x_12115) ;  /* 0x0000000000548947 */ /* 0x000fea0003800000 */
[----:B------:R-:W-:-:S13]  /*2910*/  ISETP.NE.AND P0, PT, R0, 0x2c, PT ;  /* 0x0000002c0000780c */ /* 0x000fda0003f05270 */
[----:B------:R-:W-:Y:S05]  /*2920*/  @!P0 BRA `(.L_x_12116) ;  /* 0x0000000000448947 */ /* 0x000fea0003800000 */
.L_x_12098:
[----:B------:R-:W-:Y:S01]  /*2930*/  MOV R2, 0x0 ;  /* 0x0000000000027802 */ /* 0x000fe20000000f00 */
        /* <DEDUP_REMOVED lines=15> */
.L_x_12117:
[----:B------:R-:W-:Y:S05]  /*2a30*/  BRA `(.L_x_12099) ;  /* 0x0000000000147947 */ /* 0x000fea0003800000 */
.L_x_12116:
[----:B------:R4:W-:Y:S01]  /*2a40*/  STG.E.U8 desc[UR36][R2.64], RZ ;  /* 0x000000ff02007986 */ /* 0x0009e2000c101124 */
[----:B------:R-:W-:Y:S05]  /*2a50*/  BRA `(.L_x_12099) ;  /* 0x00000000000c7947 */ /* 0x000fea0003800000 */
.L_x_12115:
[----:B------:R0:W-:Y:S01]  /*2a60*/  STG.E.64 desc[UR36][R2.64], RZ ;  /* 0x000000ff02007986 */ /* 0x0001e2000c101b24 */
[----:B------:R-:W-:Y:S05]  /*2a70*/  BRA `(.L_x_12099) ;  /* 0x0000000000047947 */ /* 0x000fea0003800000 */
.L_x_12114:
[----:B------:R3:W-:Y:S02]  /*2a80*/  STG.E desc[UR36][R2.64], RZ ;  /* 0x000000ff02007986 */ /* 0x0007e4000c101924 */
.L_x_12099:
[----:B------:R-:W-:-:S07]  /*2a90*/  VIADD R17, R17, 0x80 ;  /* 0x0000008011117836 */ /* 0x000fce0000000000 */
.L_x_12056:
[----:B0-----:R-:W-:Y:S05]  /*2aa0*/  BSYNC.RECONVERGENT B7 ;  /* 0x0000000000077941 */ /* 0x001fea0003800200 */
.L_x_12055:
[----:B------:R-:W0:Y:S01]  /*2ab0*/  LDCU UR4, c[0x0][0x380] ;  /* 0x00007000ff0477ac */ /* 0x000e220008000800 */
[----:B------:R-:W-:Y:S01]  /*2ac0*/  BSSY.RECONVERGENT B7, `(.L_x_12118) ;  /* 0x000029c000077945 */ /* 0x000fe20003800200 */
[----:B0-----:R-:W-:-:S13]  /*2ad0*/  ISETP.GE.AND P0, PT, R17, UR4, PT ;  /* 0x0000000411007c0c */ /* 0x001fda000bf06270 */
[----:B------:R-:W-:Y:S05]  /*2ae0*/  @P0 BRA `(.L_x_12119) ;  /* 0x0000002800640947 */ /* 0x000fea0003800000 */
[----:B------:R-:W0:Y:S01]  /*2af0*/  LDCU UR4, c[0x0][0x388] ;  /* 0x00007100ff0477ac */ /* 0x000e220008000800 */
[----:B------:R-:W-:Y:S02]  /*2b00*/  HFMA2 R0, -RZ, RZ, 0, 0 ;  /* 0x00000000ff007431 */ /* 0x000fe400000001ff */
[----:B------:R-:W-:Y:S01]  /*2b10*/  IMAD.MOV.U32 R16, RZ, RZ, RZ ;  /* 0x000000ffff107224 */ /* 0x000fe200078e00ff */
[----:B0-----:R-:W-:-:S09]  /*2b20*/  UISETP.NE.AND UP0, UPT, UR4, URZ, UPT ;  /* 0x000000ff0400728c */ /* 0x001fd2000bf05270 */
[----:B------:R-:W-:Y:S05]  /*2b30*/  BRA.U !UP0, `(.L_x_12120) ;  /* 0x0000001108a87547 */ /* 0x000fea000b800000 */
[----:B------:R-:W1:Y:S01]  /*2b40*/  LDCU.64 UR4, c[0x0][0x390] ;  /* 0x00007200ff0477ac */ /* 0x000e620008000a00 */
[----:B------:R-:W-:Y:S01]  /*2b50*/  MOV R16, RZ ;  /* 0x000000ff00107202 */ /* 0x000fe20000000f00 */
[----:B------:R-:W0:Y:S01]  /*2b60*/  LDCU UR6, c[0x0][0x38c] ;  /* 0x00007180ff0677ac */ /* 0x000e220008000800 */
[----:B------:R-:W5:Y:S01]  /*2b70*/  LDCU.64 UR8, c[0x0][0x4b8] ;  /* 0x00009700ff0877ac */ /* 0x000f620008000a00 */
[----:B------:R-:W-:Y:S02]  /*2b80*/  UISETP.NE.AND UP0, UPT, UR40, URZ, UPT ;  /* 0x000000ff2800728c */ /* 0x000fe4000bf05270 */
[----:B-1234-:R-:W-:-:S05]  /*2b90*/  IMAD.HI.U32 R2, R17, UR4, R16 ;  /* 0x0000000411027c27 */ /* 0x01efca000f8e0010 */
[----:B------:R-:W-:-:S05]  /*2ba0*/  SHF.R.U32.HI R3, RZ, UR5, R2 ;  /* 0x00000005ff037c19 */ /* 0x000fca0008011602 */
[----:B------:R-:W-:-:S04]  /*2bb0*/  IMAD.MOV R0, RZ, RZ, -R3 ;  /* 0x000000ffff007224 */ /* 0x000fc800078e0a03 */
[----:B0-----:R-:W-:-:S04]  /*2bc0*/  IMAD R0, R0, UR6, R17 ;  /* 0x0000000600007c24 */ /* 0x001fc8000f8e0211 */
[C---:B-----5:R-:W-:Y:S02]  /*2bd0*/  IMAD R16, R0.reuse, UR8, RZ ;  /* 0x0000000800107c24 */ /* 0x060fe4000f8e02ff */
        /* <DEDUP_REMOVED lines=288> */
.L_x_12120:
[----:B------:R-:W1:Y:S01]  /*3de0*/  LDCU.64 UR6, c[0x0][0x588] ;  /* 0x0000b100ff0677ac */ /* 0x000e620008000a00 */
[----:B------:R-:W-:-:S04]  /*3df0*/  UPRMT UR4, UR41, 0x9910, URZ ;  /* 0x0000991029047896 */ /* 0x000fc800080000ff */
[----:B------:R-:W-:Y:S01]  /*3e00*/  UISETP.GT.AND UP0, UPT, UR4, 0x9, UPT ;  /* 0x000000090400788c */ /* 0x000fe2000bf04270 */
[----:B-1234-:R-:W-:-:S04]  /*3e10*/  IADD3 R2, P0, PT, R0, UR6, RZ ;  /* 0x0000000600027c10 */ /* 0x01efc8000ff1e0ff */
        /* <DEDUP_REMOVED lines=12> */
.L_x_12124:
[----:B------:R0:W5:Y:S01]  /*3ee0*/  LDG.E.U8 R0, desc[UR36][R2.64] ;  /* 0x0000002402007981 */ /* 0x000162000c1e1100 */
[----:B------:R-:W-:Y:S05]  /*3ef0*/  BRA `(.L_x_12126) ;  /* 0x0000000c002c7947 */ /* 0x000fea0003800000 */
.L_x_12123:
        /* <DEDUP_REMOVED lines=8> */
.L_x_12128:
[----:B------:R0:W5:Y:S01]  /*3f80*/  LDG.E R0, desc[UR36][R2.64] ;  /* 0x0000002402007981 */ /* 0x000162000c1e1900 */
[----:B------:R-:W-:Y:S05]  /*3f90*/  BRA `(.L_x_12126) ;  /* 0x0000000c00047947 */ /* 0x000fea0003800000 */
.L_x_12127:
[----:B------:R0:W5:Y:S01]  /*3fa0*/  LDG.E.S16 R0, desc[UR36][R2.64] ;  /* 0x0000002402007981 */ /* 0x000162000c1e1700 */
[----:B------:R-:W-:Y:S05]  /*3fb0*/  BRA `(.L_x_12126) ;  /* 0x0000000800fc7947 */ /* 0x000fea0003800000 */
.L_x_12122:
        /* <DEDUP_REMOVED lines=9> */
.L_x_12130:
[----:B------:R-:W2:Y:S02]  /*4050*/  LDG.E.U16 R2, desc[UR36][R2.64] ;  /* 0x0000002402027981 */ /* 0x000ea4000c1e1500 */
[----:B--2---:R-:W-:-:S06]  /*4060*/  HADD2.F32 R0, -RZ, R2.H0_H0 ;  /* 0x20000002ff007230 */ /* 0x004fcc0000004100 */
[----:B------:R-:W0:Y:S01]  /*4070*/  F2I.FTZ.TRUNC.NTZ R0, R0 ;  /* 0x0000000000007305 */ /* 0x000e22000021f100 */
[----:B------:R-:W-:Y:S05]  /*4080*/  BRA `(.L_x_12126) ;  /* 0x0000000800c87947 */ /* 0x000fea0003800000 */
.L_x_12129:
        /* <DEDUP_REMOVED lines=9> */
.L_x_12132:
[----:B------:R-:W2:Y:S02]  /*4120*/  LDG.E.U16 R2, desc[UR36][R2.64] ;  /* 0x0000002402027981 */ /* 0x000ea4000c1e1500 */
[----:B--2---:R-:W-:-:S06]  /*4130*/  HADD2.F32 R0, -RZ, R2.H0_H0 ;  /* 0x20000002ff007230 */ /* 0x004fcc0000004100 */
[----:B------:R-:W0:Y:S01]  /*4140*/  F2I.FTZ.TRUNC.NTZ R0, R0 ;  /* 0x0000000000007305 */ /* 0x000e22000021f100 */
[----:B------:R-:W-:Y:S05]  /*4150*/  BRA `(.L_x_12126) ;  /* 0x0000000800947947 */ /* 0x000fea0003800000 */
.L_x_12131:
[----:B------:R-:W2:Y:S02]  /*4160*/  LDG.E.64 R2, desc[UR36][R2.64] ;  /* 0x0000002402027981 */ /* 0x000ea4000c1e1b00 */
[----:B--2---:R0:W1:Y:S01]  /*4170*/  F2I.F64.TRUNC R0, R2 ;  /* 0x0000000200007311 */ /* 0x004062000030d100 */
[----:B------:R-:W-:Y:S05]  /*4180*/  BRA `(.L_x_12126) ;  /* 0x0000000800887947 */ /* 0x000fea0003800000 */
.L_x_12121:
        /* <DEDUP_REMOVED lines=12> */
.L_x_12135:
[----:B------:R-:W2:Y:S02]  /*4250*/  LDG.E.64 R2, desc[UR36][R2.64] ;  /* 0x0000002402027981 */ /* 0x000ea4000c1e1b00 */
[----:B--2---:R0:W1:Y:S01]  /*4260*/  F2I.F64.TRUNC R0, R2 ;  /* 0x0000000200007311 */ /* 0x004062000030d100 */
[----:B------:R-:W-:Y:S05]  /*4270*/  BRA `(.L_x_12126) ;  /* 0x00000008004c7947 */ /* 0x000fea0003800000 */
.L_x_12134:
        /* <DEDUP_REMOVED lines=24> */
[----:B------:R-:W4:Y:S01]  /*4400*/  F2I.FTZ.TRUNC.NTZ R0, R0 ;  /* 0x0000000000007305 */ /* 0x000f22000021f100 */
[----:B------:R-:W-:Y:S05]  /*4410*/  BRA `(.L_x_12126) ;  /* 0x0000000400e47947 */ /* 0x000fea0003800000 */
.L_x_12137:
        /* <DEDUP_REMOVED lines=11> */
[----:B------:R-:W3:Y:S01]  /*44d0*/  F2I.FTZ.TRUNC.NTZ R0, R0 ;  /* 0x0000000000007305 */ /* 0x000ee2000021f100 */
[----:B------:R-:W-:Y:S05]  /*44e0*/  BRA `(.L_x_12126) ;  /* 0x0000000400b07947 */ /* 0x000fea0003800000 */
.L_x_12136:
[----:B------:R-:W2:Y:S02]  /*44f0*/  LDG.E.U16 R0, desc[UR36][R2.64] ;  /* 0x0000002402007981 */ /* 0x000ea4000c1e1500 */
[----:B--2---:R-:W-:-:S06]  /*4500*/  SHF.L.U32 R0, R0, 0x10, RZ ;  /* 0x0000001000007819 */ /* 0x004fcc00000006ff */
[----:B------:R-:W2:Y:S01]  /*4510*/  F2I.FTZ.TRUNC.NTZ R0, R0 ;  /* 0x0000000000007305 */ /* 0x000ea2000021f100 */
[----:B------:R-:W-:Y:S05]  /*4520*/  BRA `(.L_x_12126) ;  /* 0x0000000400a07947 */ /* 0x000fea0003800000 */
.L_x_12133:
        /* <DEDUP_REMOVED lines=10> */
.L_x_12140:
        /* <DEDUP_REMOVED lines=21> */
.L_x_12144:
[----:B------:R-:W-:Y:S05]  /*4720*/  BSYNC.RECONVERGENT B1 ;  /* 0x0000000000017941 */ /* 0x000fea0003800200 */
.L_x_12143:
[----:B------:R-:W-:Y:S01]  /*4730*/  IMAD.SHL.U32 R0, R0, 0x100000, RZ ;  /* 0x0010000000007824 */ /* 0x000fe200078e00ff */
[----:B------:R-:W-:-:S04]  /*4740*/  LEA R2, R2, 0x3b800000, 0x17 ;  /* 0x3b80000002027811 */ /* 0x000fc800078eb8ff */
[----:B------:R-:W-:-:S07]  /*4750*/  LOP3.LUT R0, R2, R0, R7, 0xfe, !PT ;  /* 0x0000000002007212 */ /* 0x000fce00078efe07 */
.L_x_12142:
[----:B------:R-:W-:Y:S05]  /*4760*/  BSYNC.RECONVERGENT B0 ;  /* 0x0000000000007941 */ /* 0x000fea0003800200 */
.L_x_12141:
[----:B------:R-:W0:Y:S01]  /*4770*/  F2I.FTZ.TRUNC.NTZ R0, R0 ;  /* 0x0000000000007305 */ /* 0x000e22000021f100 */
[----:B------:R-:W-:Y:S05]  /*4780*/  BRA `(.L_x_12126) ;  /* 0x0000000400087947 */ /* 0x000fea0003800000 */
.L_x_12139:
        /* <DEDUP_REMOVED lines=21> */
.L_x_12148:
[----:B------:R-:W-:Y:S05]  /*48e0*/  BSYNC.RECONVERGENT B1 ;  /* 0x0000000000017941 */ /* 0x000fea0003800200 */
.L_x_12147:
[----:B------:R-:W-:Y:S02]  /*48f0*/  SHF.L.U32 R0, R0, 0x15, RZ ;  /* 0x0000001500007819 */ /* 0x000fe400000006ff */
[----:B------:R-:W-:-:S04]  /*4900*/  LEA R2, R2, 0x37800000, 0x17 ;  /* 0x3780000002027811 */ /* 0x000fc800078eb8ff */
[----:B------:R-:W-:-:S07]  /*4910*/  LOP3.LUT R0, R2, R0, R7, 0xfe, !PT ;  /* 0x0000000002007212 */ /* 0x000fce00078efe07 */
.L_x_12146:
[----:B------:R-:W-:Y:S05]  /*4920*/  BSYNC.RECONVERGENT B0 ;  /* 0x0000000000007941 */ /* 0x000fea0003800200 */
.L_x_12145:
[----:B------:R-:W0:Y:S01]  /*4930*/  F2I.FTZ.TRUNC.NTZ R0, R0 ;  /* 0x0000000000007305 */ /* 0x000e22000021f100 */
[----:B------:R-:W-:Y:S05]  /*4940*/  BRA `(.L_x_12126) ;  /* 0x0000000000987947 */ /* 0x000fea0003800000 */
.L_x_12138:
        /* <DEDUP_REMOVED lines=14> */
.L_x_12152:
[----:B------:R-:W-:Y:S05]  /*4a30*/  BSYNC.RECONVERGENT B0 ;  /* 0x0000000000007941 */ /* 0x000fea0003800200 */
.L_x_12151:
[----:B------:R-:W0:Y:S01]  /*4a40*/  F2I.FTZ.TRUNC.NTZ R0, R0 ;  /* 0x0000000000007305 */ /* 0x000e22000021f100 */
[----:B------:R-:W-:Y:S05]  /*4a50*/  BRA `(.L_x_12126) ;  /* 0x0000000000547947 */ /* 0x000fea0003800000 */
.L_x_12125:
[----:B------:R-:W-:Y:S01]  /*4a60*/  MOV R2, 0x0 ;  /* 0x0000000000027802 */ /* 0x000fe20000000f00 */
        /* <DEDUP_REMOVED lines=15> */
.L_x_12153:
[----:B------:R-:W-:Y:S01]  /*4b60*/  IMAD.MOV.U32 R0, RZ, RZ, RZ ;  /* 0x000000ffff007224 */ /* 0x000fe200078e00ff */
[----:B------:R-:W-:Y:S06]  /*4b70*/  BRA `(.L_x_12126) ;  /* 0x00000000000c7947 */ /* 0x000fec0003800000 */
.L_x_12150:
[----:B------:R0:W5:Y:S01]  /*4b80*/  LDG.E R0, desc[UR36][R2.64] ;  /* 0x0000002402007981 */ /* 0x000162000c1e1900 */
[----:B------:R-:W-:Y:S05]  /*4b90*/  BRA `(.L_x_12126) ;  /* 0x0000000000047947 */ /* 0x000fea0003800000 */
.L_x_12149:
[----:B------:R0:W5:Y:S02]  /*4ba0*/  LDG.E R0, desc[UR36][R2.64] ;  /* 0x0000002402007981 */ /* 0x000164000c1e1900 */
.L_x_12126:
[----:B------:R-:W0:Y:S01]  /*4bb0*/  LDCU UR4, c[0x0][0x598] ;  /* 0x0000b300ff0477ac */ /* 0x000e220008000800 */
[----:B------:R-:W-:Y:S01]  /*4bc0*/  BSSY.RECONVERGENT B6, `(.L_x_12154) ;  /* 0x0000015000067945 */ /* 0x000fe20003800200 */
[----:B------:R-:W0:Y:S02]  /*4bd0*/  LDCU UR5, c[0x0][0x590] ;  /* 0x0000b200ff0577ac */ /* 0x000e240008000800 */
[C---:B012345:R-:W-:Y:S02]  /*4be0*/  ISETP.GE.AND P0, PT, R0.reuse, UR4, PT ;  /* 0x0000000400007c0c */ /* 0x07ffe4000bf06270 */
[----:B------:R-:W-:-:S13]  /*4bf0*/  ISETP.GE.AND P1, PT, R0, UR5, PT ;  /* 0x0000000500007c0c */ /* 0x000fda000bf26270 */
        /* <DEDUP_REMOVED lines=17> */
.L_x_12155:
[----:B------:R-:W-:Y:S05]  /*4d10*/  BSYNC.RECONVERGENT B6 ;  /* 0x0000000000067941 */ /* 0x000fea0003800200 */
.L_x_12154:
        /* <DEDUP_REMOVED lines=16> */
.L_x_12159:
[----:B------:R3:W-:Y:S01]  /*4e20*/  STG.E.U8 desc[UR36][R2.64], RZ ;  /* 0x000000ff02007986 */ /* 0x0007e2000c101124 */
[----:B------:R-:W-:Y:S05]  /*4e30*/  BRA `(.L_x_12161) ;  /* 0x00000004008c7947 */ /* 0x000fea0003800000 */
.L_x_12158:
        /* <DEDUP_REMOVED lines=8> */
.L_x_12163:
[----:B------:R2:W-:Y:S01]  /*4ec0*/  STG.E desc[UR36][R2.64], RZ ;  /* 0x000000ff02007986 */ /* 0x0005e2000c101924 */
[----:B------:R-:W-:Y:S05]  /*4ed0*/  BRA `(.L_x_12161) ;  /* 0x0000000400647947 */ /* 0x000fea0003800000 */
.L_x_12162:
[----:B------:R0:W-:Y:S01]  /*4ee0*/  STG.E.U16 desc[UR36][R2.64], RZ ;  /* 0x000000ff02007986 */ /* 0x0001e2000c101524 */
[----:B------:R-:W-:Y:S05]  /*4ef0*/  BRA `(.L_x_12161) ;  /* 0x00000004005c7947 */ /* 0x000fea0003800000 */
.L_x_12157:
        /* <DEDUP_REMOVED lines=8> */
.L_x_12165:
[----:B------:R0:W-:Y:S01]  /*4f80*/  STG.E.U16 desc[UR36][R2.64], RZ ;  /* 0x000000ff02007986 */ /* 0x0001e2000c101524 */
[----:B------:R-:W-:Y:S05]  /*4f90*/  BRA `(.L_x_12161) ;  /* 0x0000000400347947 */ /* 0x000fea0003800000 */
.L_x_12164:
        /* <DEDUP_REMOVED lines=8> */
.L_x_12167:
[----:B------:R0:W-:Y:S01]  /*5020*/  STG.E desc[UR36][R2.64], RZ ;  /* 0x000000ff02007986 */ /* 0x0001e2000c101924 */
[----:B------:R-:W-:Y:S05]  /*5030*/  BRA `(.L_x_12161) ;  /* 0x00000004000c7947 */ /* 0x000fea0003800000 */
.L_x_12166:
[----:B------:R0:W-:Y:S01]  /*5040*/  STG.E.64 desc[UR36][R2.64], RZ ;  /* 0x000000ff02007986 */ /* 0x0001e2000c101b24 */
[----:B------:R-:W-:Y:S05]  /*5050*/  BRA `(.L_x_12161) ;  /* 0x0000000400047947 */ /* 0x000fea0003800000 */
.L_x_12156:
        /* <DEDUP_REMOVED lines=10> */
.L_x_12170:
[----:B------:R0:W-:Y:S01]  /*5100*/  STG.E.128 desc[UR36][R2.64], RZ ;  /* 0x000000ff02007986 */ /* 0x0001e2000c101d24 */
[----:B------:R-:W-:Y:S05]  /*5110*/  BRA `(.L_x_12161) ;  /* 0x0000000000d47947 */ /* 0x000fea0003800000 */
.L_x_12169:
        /* <DEDUP_REMOVED lines=8> */
.L_x_12172:
[----:B------:R0:W-:Y:S01]  /*51a0*/  STG.E.U8 desc[UR36][R2.64], RZ ;  /* 0x000000ff02007986 */ /* 0x0001e2000c101124 */
[----:B------:R-:W-:Y:S05]  /*51b0*/  BRA `(.L_x_12161) ;  /* 0x0000000000ac7947 */ /* 0x000fea0003800000 */
.L_x_12171:
[----:B------:R0:W-:Y:S01]  /*51c0*/  STG.E.U16 desc[UR36][R2.64], RZ ;  /* 0x000000ff02007986 */ /* 0x0001e2000c101524 */
[----:B------:R-:W-:Y:S05]  /*51d0*/  BRA `(.L_x_12161) ;  /* 0x0000000000a47947 */ /* 0x000fea0003800000 */
.L_x_12168:
        /* <DEDUP_REMOVED lines=10> */
.L_x_12175:
[----:B------:R0:W-:Y:S01]  /*5280*/  STG.E.U8 desc[UR36][R2.64], RZ ;  /* 0x000000ff02007986 */ /* 0x0001e2000c101124 */
[----:B------:R-:W-:Y:S05]  /*5290*/  BRA `(.L_x_12161) ;  /* 0x0000000000747947 */ /* 0x000fea0003800000 */
.L_x_12174:
[----:B------:R0:W-:Y:S01]  /*52a0*/  STG.E.U8 desc[UR36][R2.64], RZ ;  /* 0x000000ff02007986 */ /* 0x0001e2000c101124 */
[----:B------:R-:W-:Y:S05]  /*52b0*/  BRA `(.L_x_12161) ;  /* 0x00000000006c7947 */ /* 0x000fea0003800000 */
.L_x_12173:
[----:B------:R-:W-:-:S13]  /*52c0*/  ISETP.NE.AND P0, PT, R0, 0x1c, PT ;  /* 0x0000001c0000780c */ /* 0x000fda0003f05270 */
[----:B------:R-:W-:Y:S05]  /*52d0*/  @!P0 BRA `(.L_x_12176) ;  /* 0x0000000000608947 */ /* 0x000fea0003800000 */
[----:B------:R-:W-:-:S13]  /*52e0*/  ISETP.NE.AND P0, PT, R0, 0x1d, PT ;  /* 0x0000001d0000780c */ /* 0x000fda0003f05270 */
[----:B------:R-:W-:Y:S05]  /*52f0*/  @!P0 BRA `(.L_x_12177) ;  /* 0x0000000000508947 */ /* 0x000fea0003800000 */
[----:B------:R-:W-:-:S13]  /*5300*/  ISETP.NE.AND P0, PT, R0, 0x2c, PT ;  /* 0x0000002c0000780c */ /* 0x000fda0003f05270 */
[----:B------:R0:W-:Y:S01]  /*5310*/  @!P0 STG.E.U8 desc[UR36][R2.64], RZ ;  /* 0x000000ff02008986 */ /* 0x0001e2000c101124 */
[----:B------:R-:W-:Y:S05]  /*5320*/  @!P0 BRA `(.L_x_12161) ;  /* 0x0000000000508947 */ /* 0x000fea0003800000 */
.L_x_12160:
        /* <DEDUP_REMOVED lines=16> */
.L_x_12178:
[----:B------:R-:W-:Y:S05]  /*5430*/  BRA `(.L_x_12161) ;  /* 0x00000000000c7947 */ /* 0x000fea0003800000 */
.L_x_12177:
[----:B------:R0:W-:Y:S01]  /*5440*/  STG.E.64 desc[UR36][R2.64], RZ ;  /* 0x000000ff02007986 */ /* 0x0001e2000c101b24 */
[----:B------:R-:W-:Y:S05]  /*5450*/  BRA `(.L_x_12161) ;  /* 0x0000000000047947 */ /* 0x000fea0003800000 */
.L_x_12176:
[----:B------:R0:W-:Y:S02]  /*5460*/  STG.E desc[UR36][R2.64], RZ ;  /* 0x000000ff02007986 */ /* 0x0001e4000c101924 */
.L_x_12161:
[----:B------:R-:W-:-:S07]  /*5470*/  VIADD R17, R17, 0x80 ;  /* 0x0000008011117836 */ /* 0x000fce0000000000 */
.L_x_12119:
[----:B------:R-:W-:Y:S05]  /*5480*/  BSYNC.RECONVERGENT B7 ;  /* 0x0000000000077941 */ /* 0x000fea0003800200 */
.L_x_12118:
        /* <DEDUP_REMOVED lines=307> */
.L_x_12181:
[----:B------:R-:W0:Y:S01]  /*67c0*/  LDCU.64 UR6, c[0x0][0x588] ;  /* 0x0000b100ff0677ac */ /* 0x000e220008000a00 */
[----:B------:R-:W-:-:S04]  /*67d0*/  UPRMT UR4, UR41, 0x9910, URZ ;  /* 0x0000991029047896 */ /* 0x000fc800080000ff */
[----:B------:R-:W-:Y:S01]  /*67e0*/  UISETP.GT.AND UP0, UPT, UR4, 0x9, UPT ;  /* 0x000000090400788c */ /* 0x000fe2000bf04270 */
[----:B01234-:R-:W-:-:S04]  /*67f0*/  IADD3 R2, P0, PT, R0, UR6, RZ ;  /* 0x0000000600027c10 */ /* 0x01ffc8000ff1e0ff */
        /* <DEDUP_REMOVED lines=12> */
.L_x_12185:
[----:B------:R0:W5:Y:S01]  /*68c0*/  LDG.E.U8 R0, desc[UR36][R2.64] ;  /* 0x0000002402007981 */ /* 0x000162000c1e1100 */
[----:B------:R-:W-:Y:S05]  /*68d0*/  BRA `(.L_x_12187) ;  /* 0x0000000c002c7947 */ /* 0x000fea0003800000 */
.L_x_12184:
        /* <DEDUP_REMOVED lines=8> */
.L_x_12189:
[----:B------:R0:W5:Y:S01]  /*6960*/  LDG.E R0, desc[UR36][R2.64] ;  /* 0x0000002402007981 */ /* 0x000162000c1e1900 */
[----:B------:R-:W-:Y:S05]  /*6970*/  BRA `(.L_x_12187) ;  /* 0x0000000c00047947 */ /* 0x000fea0003800000 */
.L_x_12188:
[----:B------:R0:W5:Y:S01]  /*6980*/  LDG.E.S16 R0, desc[UR36][R2.64] ;  /* 0x0000002402007981 */ /* 0x000162000c1e1700 */
[----:B------:R-:W-:Y:S05]  /*6990*/  BRA `(.L_x_12187) ;  /* 0x0000000800fc7947 */ /* 0x000fea0003800000 */
.L_x_12183:
        /* <DEDUP_REMOVED lines=9> */
.L_x_12191:
[----:B------:R-:W2:Y:S02]  /*6a30*/  LDG.E.U16 R2, desc[UR36][R2.64] ;  /* 0x0000002402027981 */ /* 0x000ea4000c1e1500 */
[----:B--2---:R-:W-:-:S06]  /*6a40*/  HADD2.F32 R0, -RZ, R2.H0_H0 ;  /* 0x20000002ff007230 */ /* 0x004fcc0000004100 */
[----:B------:R-:W0:Y:S01]  /*6a50*/  F2I.FTZ.TRUNC.NTZ R0, R0 ;  /* 0x0000000000007305 */ /* 0x000e22000021f100 */
[----:B------:R-:W-:Y:S05]  /*6a60*/  BRA `(.L_x_12187) ;  /* 0x0000000800c87947 */ /* 0x000fea0003800000 */
.L_x_12190:
        /* <DEDUP_REMOVED lines=9> */
.L_x_12193:
[----:B------:R-:W2:Y:S02]  /*6b00*/  LDG.E.U16 R2, desc[UR36][R2.64] ;  /* 0x0000002402027981 */ /* 0x000ea4000c1e1500 */
[----:B--2---:R-:W-:-:S06]  /*6b10*/  HADD2.F32 R0, -RZ, R2.H0_H0 ;  /* 0x20000002ff007230 */ /* 0x004fcc0000004100 */
[----:B------:R-:W0:Y:S01]  /*6b20*/  F2I.FTZ.TRUNC.NTZ R0, R0 ;  /* 0x0000000000007305 */ /* 0x000e22000021f100 */
[----:B------:R-:W-:Y:S05]  /*6b30*/  BRA `(.L_x_12187) ;  /* 0x0000000800947947 */ /* 0x000fea0003800000 */
.L_x_12192:
[----:B------:R-:W2:Y:S02]  /*6b40*/  LDG.E.64 R2, desc[UR36][R2.64] ;  /* 0x0000002402027981 */ /* 0x000ea4000c1e1b00 */
[----:B--2---:R0:W1:Y:S01]  /*6b50*/  F2I.F64.TRUNC R0, R2 ;  /* 0x0000000200007311 */ /* 0x004062000030d100 */
[----:B------:R-:W-:Y:S05]  /*6b60*/  BRA `(.L_x_12187) ;  /* 0x0000000800887947 */ /* 0x000fea0003800000 */
.L_x_12182:
        /* <DEDUP_REMOVED lines=12> */
.L_x_12196:
[----:B------:R-:W2:Y:S02]  /*6c30*/  LDG.E.64 R2, desc[UR36][R2.64] ;  /* 0x0000002402027981 */ /* 0x000ea4000c1e1b00 */
[----:B--2---:R3:W4:Y:S01]  /*6c40*/  F2I.F64.TRUNC R0, R2 ;  /* 0x0000000200007311 */ /* 0x004722000030d100 */
[----:B------:R-:W-:Y:S05]  /*6c50*/  BRA `(.L_x_12187) ;  /* 0x00000008004c7947 */ /* 0x000fea0003800000 */
.L_x_12195:
        /* <DEDUP_REMOVED lines=24> */
[----:B------:R-:W1:Y:S01]  /*6de0*/  F2I.FTZ.TRUNC.NTZ R0, R0 ;  /* 0x0000000000007305 */ /* 0x000e62000021f100 */
[----:B------:R-:W-:Y:S05]  /*6df0*/  BRA `(.L_x_12187) ;  /* 0x0000000400e47947 */ /* 0x000fea0003800000 */
.L_x_12198:
        /* <DEDUP_REMOVED lines=11> */
[----:B------:R-:W2:Y:S01]  /*6eb0*/  F2I.FTZ.TRUNC.NTZ R0, R0 ;  /* 0x0000000000007305 */ /* 0x000ea2000021f100 */
[----:B------:R-:W-:Y:S05]  /*6ec0*/  BRA `(.L_x_12187) ;  /* 0x0000000400b07947 */ /* 0x000fea0003800000 */
.L_x_12197:
[----:B------:R-:W2:Y:S02]  /*6ed0*/  LDG.E.U16 R0, desc[UR36][R2.64] ;  /* 0x0000002402007981 */ /* 0x000ea4000c1e1500 */
[----:B--2---:R-:W-:-:S06]  /*6ee0*/  SHF.L.U32 R0, R0, 0x10, RZ ;  /* 0x0000001000007819 */ /* 0x004fcc00000006ff */
[----:B------:R-:W0:Y:S01]  /*6ef0*/  F2I.FTZ.TRUNC.NTZ R0, R0 ;  /* 0x0000000000007305 */ /* 0x000e22000021f100 */
[----:B------:R-:W-:Y:S05]  /*6f00*/  BRA `(.L_x_12187) ;  /* 0x0000000400a07947 */ /* 0x000fea0003800000 */
.L_x_12194:
        /* <DEDUP_REMOVED lines=10> */
.L_x_12201:
        /* <DEDUP_REMOVED lines=21> */
.L_x_12205:
[----:B------:R-:W-:Y:S05]  /*7100*/  BSYNC.RECONVERGENT B1 ;  /* 0x0000000000017941 */ /* 0x000fea0003800200 */
.L_x_12204:
[----:B------:R-:W-:Y:S01]  /*7110*/  IMAD.SHL.U32 R0, R0, 0x100000, RZ ;  /* 0x0010000000007824 */ /* 0x000fe200078e00ff */
[----:B------:R-:W-:-:S04]  /*7120*/  LEA R2, R2, 0x3b800000, 0x17 ;  /* 0x3b80000002027811 */ /* 0x000fc800078eb8ff */
[----:B------:R-:W-:-:S07]  /*7130*/  LOP3.LUT R0, R2, R0, R7, 0xfe, !PT ;  /* 0x0000000002007212 */ /* 0x000fce00078efe07 */
.L_x_12203:
[----:B------:R-:W-:Y:S05]  /*7140*/  BSYNC.RECONVERGENT B0 ;  /* 0x0000000000007941 */ /* 0x000fea0003800200 */
.L_x_12202:
[----:B------:R-:W0:Y:S01]  /*7150*/  F2I.FTZ.TRUNC.NTZ R0, R0 ;  /* 0x0000000000007305 */ /* 0x000e22000021f100 */
[----:B------:R-:W-:Y:S05]  /*7160*/  BRA `(.L_x_12187) ;  /* 0x0000000400087947 */ /* 0x000fea0003800000 */
.L_x_12200:
        /* <DEDUP_REMOVED lines=21> */
.L_x_12209:
[----:B------:R-:W-:Y:S05]  /*72c0*/  BSYNC.RECONVERGENT B1 ;  /* 0x0000000000017941 */ /* 0x000fea0003800200 */
.L_x_12208:
[----:B------:R-:W-:Y:S02]  /*72d0*/  SHF.L.U32 R0, R0, 0x15, RZ ;  /* 0x0000001500007819 */ /* 0x000fe400000006ff */
[----:B------:R-:W-:-:S04]  /*72e0*/  LEA R2, R2, 0x37800000, 0x17 ;  /* 0x3780000002027811 */ /* 0x000fc800078eb8ff */
[----:B------:R-:W-:-:S07]  /*72f0*/  LOP3.LUT R0, R2, R0, R7, 0xfe, !PT ;  /* 0x0000000002007212 */ /* 0x000fce00078efe07 */
.L_x_12207:
[----:B------:R-:W-:Y:S05]  /*7300*/  BSYNC.RECONVERGENT B0 ;  /* 0x0000000000007941 */ /* 0x000fea0003800200 */
.L_x_12206:
[----:B------:R-:W0:Y:S01]  /*7310*/  F2I.FTZ.TRUNC.NTZ R0, R0 ;  /* 0x0000000000007305 */ /* 0x000e22000021f100 */
[----:B------:R-:W-:Y:S05]  /*7320*/  BRA `(.L_x_12187) ;  /* 0x0000000000987947 */ /* 0x000fea0003800000 */
.L_x_12199:
        /* <DEDUP_REMOVED lines=14> */
.L_x_12213:
[----:B------:R-:W-:Y:S05]  /*7410*/  BSYNC.RECONVERGENT B0 ;  /* 0x0000000000007941 */ /* 0x000fea0003800200 */
.L_x_12212:
[----:B------:R-:W0:Y:S01]  /*7420*/  F2I.FTZ.TRUNC.NTZ R0, R0 ;  /* 0x0000000000007305 */ /* 0x000e22000021f100 */
[----:B------:R-:W-:Y:S05]  /*7430*/  BRA `(.L_x_12187) ;  /* 0x0000000000547947 */ /* 0x000fea0003800000 */
.L_x_12186:
        /* <DEDUP_REMOVED lines=16> */
.L_x_12214:
[----:B------:R-:W-:Y:S01]  /*7540*/  IMAD.MOV.U32 R0, RZ, RZ, RZ ;  /* 0x000000ffff007224 */ /* 0x000fe200078e00ff */
[----:B------:R-:W-:Y:S06]  /*7550*/  BRA `(.L_x_12187) ;  /* 0x00000000000c7947 */ /* 0x000fec0003800000 */
.L_x_12211:
[----:B------:R0:W5:Y:S01]  /*7560*/  LDG.E R0, desc[UR36][R2.64] ;  /* 0x0000002402007981 */ /* 0x000162000c1e1900 */
[----:B------:R-:W-:Y:S05]  /*7570*/  BRA `(.L_x_12187) ;  /* 0x0000000000047947 */ /* 0x000fea0003800000 */
.L_x_12210:
[----:B------:R0:W5:Y:S02]  /*7580*/  LDG.E R0, desc[UR36][R2.64] ;  /* 0x0000002402007981 */ /* 0x000164000c1e1900 */
.L_x_12187:
        /* <DEDUP_REMOVED lines=22> */
.L_x_12216:
[----:B------:R-:W-:Y:S05]  /*76f0*/  BSYNC.RECONVERGENT B6 ;  /* 0x0000000000067941 */ /* 0x000fea0003800200 */
.L_x_12215:
        /* <DEDUP_REMOVED lines=16> */
.L_x_12220:
[----:B------:R0:W-:Y:S01]  /*7800*/  STG.E.U8 desc[UR36][R2.64], RZ ;  /* 0x000000ff02007986 */ /* 0x0001e2000c101124 */
[----:B------:R-:W-:Y:S05]  /*7810*/  BRA `(.L_x_12222) ;  /* 0x00000004008c7947 */ /* 0x000fea0003800000 */
.L_x_12219:
        /* <DEDUP_REMOVED lines=8> */
.L_x_12224:
[----:B------:R0:W-:Y:S01]  /*78a0*/  STG.E desc[UR36][R2.64], RZ ;  /* 0x000000ff02007986 */ /* 0x0001e2000c101924 */
[----:B------:R-:W-:Y:S05]  /*78b0*/  BRA `(.L_x_12222) ;  /* 0x0000000400647947 */ /* 0x000fea0003800000 */
.L_x_12223:
[----:B------:R0:W-:Y:S01]  /*78c0*/  STG.E.U16 desc[UR36][R2.64], RZ ;  /* 0x000000ff02007986 */ /* 0x0001e2000c101524 */
[----:B------:R-:W-:Y:S05]  /*78d0*/  BRA `(.L_x_12222) ;  /* 0x00000004005c7947 */ /* 0x000fea0003800000 */
.L_x_12218:
        /* <DEDUP_REMOVED lines=8> */
.L_x_12226:
[----:B------:R0:W-:Y:S01]  /*7960*/  STG.E.U16 desc[UR36][R2.64], RZ ;  /* 0x000000ff02007986 */ /* 0x0001e2000c101524 */
[----:B------:R-:W-:Y:S05]  /*7970*/  BRA `(.L_x_12222) ;  /* 0x0000000400347947 */ /* 0x000fea0003800000 */
.L_x_12225:
        /* <DEDUP_REMOVED lines=8> */
.L_x_12228:
[----:B------:R0:W-:Y:S01]  /*7a00*/  STG.E desc[UR36][R2.64], RZ ;  /* 0x000000ff02007986 */ /* 0x0001e2000c101924 */
[----:B------:R-:W-:Y:S05]  /*7a10*/  BRA `(.L_x_12222) ;  /* 0x00000004000c7947 */ /* 0x000fea0003800000 */
.L_x_12227:
[----:B------:R0:W-:Y:S01]  /*7a20*/  STG.E.64 desc[UR36][R2.64], RZ ;  /* 0x000000ff02007986 */ /* 0x0001e2000c101b24 */
[----:B------:R-:W-:Y:S05]  /*7a30*/  BRA `(.L_x_12222) ;  /* 0x0000000400047947 */ /* 0x000fea0003800000 */
.L_x_12217:
        /* <DEDUP_REMOVED lines=10> */
.L_x_12231:
[----:B------:R0:W-:Y:S01]  /*7ae0*/  STG.E.128 desc[UR36][R2.64], RZ ;  /* 0x000000ff02007986 */ /* 0x0001e2000c101d24 */
[----:B------:R-:W-:Y:S05]  /*7af0*/  BRA `(.L_x_12222) ;  /* 0x0000000000d47947 */ /* 0x000fea0003800000 */
.L_x_12230:
        /* <DEDUP_REMOVED lines=8> */
.L_x_12233:
[----:B------:R3:W-:Y:S01]  /*7b80*/  STG.E.U8 desc[UR36][R2.64], RZ ;  /* 0x000000ff02007986 */ /* 0x0007e2000c101124 */
[----:B------:R-:W-:Y:S05]  /*7b90*/  BRA `(.L_x_12222) ;  /* 0x0000000000ac7947 */ /* 0x000fea0003800000 */
.L_x_12232:
[----:B------:R2:W-:Y:S01]  /*7ba0*/  STG.E.U16 desc[UR36][R2.64], RZ ;  /* 0x000000ff02007986 */ /* 0x0005e2000c101524 */
[----:B------:R-:W-:Y:S05]  /*7bb0*/  BRA `(.L_x_12222) ;  /* 0x0000000000a47947 */ /* 0x000fea0003800000 */
.L_x_12229:
        /* <DEDUP_REMOVED lines=10> */
.L_x_12236:
[----:B------:R0:W-:Y:S01]  /*7c60*/  STG.E.U8 desc[UR36][R2.64], RZ ;  /* 0x000000ff02007986 */ /* 0x0001e2000c101124 */
[----:B------:R-:W-:Y:S05]  /*7c70*/  BRA `(.L_x_12222) ;  /* 0x0000000000747947 */ /* 0x000fea0003800000 */
.L_x_12235:
[----:B------:R0:W-:Y:S01]  /*7c80*/  STG.E.U8 desc[UR36][R2.64], RZ ;  /* 0x000000ff02007986 */ /* 0x0001e2000c101124 */
[----:B------:R-:W-:Y:S05]  /*7c90*/  BRA `(.L_x_12222) ;  /* 0x00000000006c7947 */ /* 0x000fea0003800000 */
.L_x_12234:
[----:B------:R-:W-:-:S13]  /*7ca0*/  ISETP.NE.AND P0, PT, R0, 0x1c, PT ;  /* 0x0000001c0000780c */ /* 0x000fda0003f05270 */
[----:B------:R-:W-:Y:S05]  /*7cb0*/  @!P0 BRA `(.L_x_12237) ;  /* 0x0000000000608947 */ /* 0x000fea0003800000 */
[----:B------:R-:W-:-:S13]  /*7cc0*/  ISETP.NE.AND P0, PT, R0, 0x1d, PT ;  /* 0x0000001d0000780c */ /* 0x000fda0003f05270 */
[----:B------:R-:W-:Y:S05]  /*7cd0*/  @!P0 BRA `(.L_x_12238) ;  /* 0x0000000000508947 */ /* 0x000fea0003800000 */
[----:B------:R-:W-:-:S13]  /*7ce0*/  ISETP.NE.AND P0, PT, R0, 0x2c, PT ;  /* 0x0000002c0000780c */ /* 0x000fda0003f05270 */
[----:B------:R0:W-:Y:S01]  /*7cf0*/  @!P0 STG.E.U8 desc[UR36][R2.64], RZ ;  /* 0x000000ff02008986 */ /* 0x0001e2000c101124 */
[----:B------:R-:W-:Y:S05]  /*7d00*/  @!P0 BRA `(.L_x_12222) ;  /* 0x0000000000508947 */ /* 0x000fea0003800000 */
.L_x_12221:
        /* <DEDUP_REMOVED lines=16> */
.L_x_12239:
[----:B------:R-:W-:Y:S05]  /*7e10*/  BRA `(.L_x_12222) ;  /* 0x00000000000c7947 */ /* 0x000fea0003800000 */
.L_x_12238:
[----:B------:R0:W-:Y:S01]  /*7e20*/  STG.E.64 desc[UR36][R2.64], RZ ;  /* 0x000000ff02007986 */ /* 0x0001e2000c101b24 */
[----:B------:R-:W-:Y:S05]  /*7e30*/  BRA `(.L_x_12222) ;  /* 0x0000000000047947 */ /* 0x000fea0003800000 */
.L_x_12237:
[----:B------:R0:W-:Y:S02]  /*7e40*/  STG.E desc[UR36][R2.64], RZ ;  /* 0x000000ff02007986 */ /* 0x0001e4000c101924 */
.L_x_12222:
[----:B------:R-:W-:-:S07]  /*7e50*/  VIADD R17, R17, 0x80 ;  /* 0x0000008011117836 */ /* 0x000fce0000000000 */
.L_x_12180:
[----:B------:R-:W-:Y:S05]  /*7e60*/  BSYNC.RECONVERGENT B7 ;  /* 0x0000000000077941 */ /* 0x000fea0003800200 */
.L_x_12179:
[----:B------:R-:W5:Y:S02]  /*7e70*/  LDCU UR4, c[0x0][0x380] ;  /* 0x00007000ff0477ac */ /* 0x000f640008000800 */
[----:B-----5:R-:W-:-:S13]  /*7e80*/  ISETP.GE.AND P0, PT, R17, UR4, PT ;  /* 0x0000000411007c0c */ /* 0x020fda000bf06270 */
[----:B------:R-:W-:Y:S05]  /*7e90*/  @P0 EXIT ;  /* 0x000000000000094d */ /* 0x000fea0003800000 */
        /* <DEDUP_REMOVED lines=303> */
.L_x_12240:
[----:B------:R-:W0:Y:S01]  /*9190*/  LDCU.128 UR8, c[0x0][0x580] ;  /* 0x0000b000ff0877ac */ /* 0x000e220008000c00 */
[----:B------:R-:W-:-:S04]  /*91a0*/  UPRMT UR4, UR41, 0x9910, URZ ;  /* 0x0000991029047896 */ /* 0x000fc800080000ff */
[----:B------:R-:W-:Y:S01]  /*91b0*/  UISETP.GT.AND UP0, UPT, UR4, 0x9, UPT ;  /* 0x000000090400788c */ /* 0x000fe2000bf04270 */
[----:B01234-:R-:W-:Y:S02]  /*91c0*/  IADD3 R2, P1, PT, R0, UR10, RZ ;  /* 0x0000000a00027c10 */ /* 0x01ffe4000ff3e0ff */
[----:B------:R-:W-:-:S03]  /*91d0*/  IADD3 R16, P0, PT, R16, UR8, RZ ;  /* 0x0000000810107c10 */ /* 0x000fc6000ff1e0ff */
        /* <DEDUP_REMOVED lines=13> */
.L_x_12244:
[----:B------:R0:W5:Y:S01]  /*92b0*/  LDG.E.U8 R0, desc[UR36][R2.64] ;  /* 0x0000002402007981 */ /* 0x000162000c1e1100 */
[----:B------:R-:W-:Y:S05]  /*92c0*/  BRA `(.L_x_12246) ;  /* 0x0000000c002c7947 */ /* 0x000fea0003800000 */
.L_x_12243:
        /* <DEDUP_REMOVED lines=8> */
.L_x_12248:
[----:B------:R0:W5:Y:S01]  /*9350*/  LDG.E R0, desc[UR36][R2.64] ;  /* 0x0000002402007981 */ /* 0x000162000c1e1900 */
[----:B------:R-:W-:Y:S05]  /*9360*/  BRA `(.L_x_12246) ;  /* 0x0000000c00047947 */ /* 0x000fea0003800000 */
.L_x_12247:
[----:B------:R0:W5:Y:S01]  /*9370*/  LDG.E.S16 R0, desc[UR36][R2.64] ;  /* 0x0000002402007981 */ /* 0x000162000c1e1700 */
[----:B------:R-:W-:Y:S05]  /*9380*/  BRA `(.L_x_12246) ;  /* 0x0000000800fc7947 */ /* 0x000fea0003800000 */
.L_x_12242:
        /* <DEDUP_REMOVED lines=9> */
.L_x_12250:
[----:B------:R-:W2:Y:S02]  /*9420*/  LDG.E.U16 R2, desc[UR36][R2.64] ;  /* 0x0000002402027981 */ /* 0x000ea4000c1e1500 */
[----:B--2---:R-:W-:-:S06]  /*9430*/  HADD2.F32 R0, -RZ, R2.H0_H0 ;  /* 0x20000002ff007230 */ /* 0x004fcc0000004100 */
[----:B------:R-:W0:Y:S01]  /*9440*/  F2I.FTZ.TRUNC.NTZ R0, R0 ;  /* 0x0000000000007305 */ /* 0x000e22000021f100 */
[----:B------:R-:W-:Y:S05]  /*9450*/  BRA `(.L_x_12246) ;  /* 0x0000000800c87947 */ /* 0x000fea0003800000 */
.L_x_12249:
        /* <DEDUP_REMOVED lines=9> */
.L_x_12252:
[----:B------:R-:W2:Y:S02]  /*94f0*/  LDG.E.U16 R2, desc[UR36][R2.64] ;  /* 0x0000002402027981 */ /* 0x000ea4000c1e1500 */
[----:B--2---:R-:W-:-:S06]  /*9500*/  HADD2.F32 R0, -RZ, R2.H0_H0 ;  /* 0x20000002ff007230 */ /* 0x004fcc0000004100 */
[----:B------:R-:W0:Y:S01]  /*9510*/  F2I.FTZ.TRUNC.NTZ R0, R0 ;  /* 0x0000000000007305 */ /* 0x000e22000021f100 */
[----:B------:R-:W-:Y:S05]  /*9520*/  BRA `(.L_x_12246) ;  /* 0x0000000800947947 */ /* 0x000fea0003800000 */
.L_x_12251:
[----:B------:R-:W2:Y:S02]  /*9530*/  LDG.E.64 R2, desc[UR36][R2.64] ;  /* 0x0000002402027981 */ /* 0x000ea4000c1e1b00 */
[----:B--2---:R0:W1:Y:S01]  /*9540*/  F2I.F64.TRUNC R0, R2 ;  /* 0x0000000200007311 */ /* 0x004062000030d100 */
[----:B------:R-:W-:Y:S05]  /*9550*/  BRA `(.L_x_12246) ;  /* 0x0000000800887947 */ /* 0x000fea0003800000 */
.L_x_12241:
        /* <DEDUP_REMOVED lines=12> */
.L_x_12255:
[----:B------:R-:W2:Y:S02]  /*9620*/  LDG.E.64 R2, desc[UR36][R2.64] ;  /* 0x0000002402027981 */ /* 0x000ea4000c1e1b00 */
[----:B--2---:R0:W1:Y:S01]  /*9630*/  F2I.F64.TRUNC R0, R2 ;  /* 0x0000000200007311 */ /* 0x004062000030d100 */
[----:B------:R-:W-:Y:S05]  /*9640*/  BRA `(.L_x_12246) ;  /* 0x00000008004c7947 */ /* 0x000fea0003800000 */
.L_x_12254:
        /* <DEDUP_REMOVED lines=24> */
[----:B------:R-:W0:Y:S01]  /*97d0*/  F2I.FTZ.TRUNC.NTZ R0, R0 ;  /* 0x0000000000007305 */ /* 0x000e22000021f100 */
[----:B------:R-:W-:Y:S05]  /*97e0*/  BRA `(.L_x_12246) ;  /* 0x0000000400e47947 */ /* 0x000fea0003800000 */
.L_x_12257:
        /* <DEDUP_REMOVED lines=11> */
[----:B------:R-:W0:Y:S01]  /*98a0*/  F2I.FTZ.TRUNC.NTZ R0, R0 ;  /* 0x0000000000007305 */ /* 0x000e22000021f100 */
[----:B------:R-:W-:Y:S05]  /*98b0*/  BRA `(.L_x_12246) ;  /* 0x0000000400b07947 */ /* 0x000fea0003800000 */
.L_x_12256:
[----:B------:R-:W2:Y:S02]  /*98c0*/  LDG.E.U16 R0, desc[UR36][R2.64] ;  /* 0x0000002402007981 */ /* 0x000ea4000c1e1500 */
[----:B--2---:R-:W-:-:S06]  /*98d0*/  IMAD.U32 R0, R0, 0x10000, RZ ;  /* 0x0001000000007824 */ /* 0x004fcc00078e00ff */
[----:B------:R-:W0:Y:S01]  /*98e0*/  F2I.FTZ.TRUNC.NTZ R0, R0 ;  /* 0x0000000000007305 */ /* 0x000e22000021f100 */
[----:B------:R-:W-:Y:S05]  /*98f0*/  BRA `(.L_x_12246) ;  /* 0x0000000400a07947 */ /* 0x000fea0003800000 */
.L_x_12253:
        /* <DEDUP_REMOVED lines=10> */
.L_x_12260:
        /* <DEDUP_REMOVED lines=21> */
.L_x_12264:
[----:B------:R-:W-:Y:S05]  /*9af0*/  BSYNC.RECONVERGENT B1 ;  /* 0x0000000000017941 */ /* 0x000fea0003800200 */
.L_x_12263:
[----:B------:R-:W-:Y:S02]  /*9b00*/  SHF.L.U32 R0, R0, 0x14, RZ ;  /* 0x0000001400007819 */ /* 0x000fe400000006ff */
[----:B------:R-:W-:-:S04]  /*9b10*/  LEA R2, R2, 0x3b800000, 0x17 ;  /* 0x3b80000002027811 */ /* 0x000fc800078eb8ff */
[----:B------:R-:W-:-:S07]  /*9b20*/  LOP3.LUT R0, R2, R0, R7, 0xfe, !PT ;  /* 0x0000000002007212 */ /* 0x000fce00078efe07 */
.L_x_12262:
[----:B------:R-:W-:Y:S05]  /*9b30*/  BSYNC.RECONVERGENT B0 ;  /* 0x0000000000007941 */ /* 0x000fea0003800200 */
.L_x_12261:
[----:B------:R-:W2:Y:S01]  /*9b40*/  F2I.FTZ.TRUNC.NTZ R0, R0 ;  /* 0x0000000000007305 */ /* 0x000ea2000021f100 */
[----:B------:R-:W-:Y:S05]  /*9b50*/  BRA `(.L_x_12246) ;  /* 0x0000000400087947 */ /* 0x000fea0003800000 */
.L_x_12259:
        /* <DEDUP_REMOVED lines=21> */
.L_x_12268:
[----:B------:R-:W-:Y:S05]  /*9cb0*/  BSYNC.RECONVERGENT B1 ;  /* 0x0000000000017941 */ /* 0x000fea0003800200 */
.L_x_12267:
[----:B------:R-:W-:Y:S01]  /*9cc0*/  IMAD.SHL.U32 R0, R0, 0x200000, RZ ;  /* 0x0020000000007824 */ /* 0x000fe200078e00ff */
[----:B------:R-:W-:-:S04]  /*9cd0*/  LEA R2, R2, 0x37800000, 0x17 ;  /* 0x3780000002027811 */ /* 0x000fc800078eb8ff */
[----:B------:R-:W-:-:S07]  /*9ce0*/  LOP3.LUT R0, R2, R0, R7, 0xfe, !PT ;  /* 0x0000000002007212 */ /* 0x000fce00078efe07 */
.L_x_12266:
[----:B------:R-:W-:Y:S05]  /*9cf0*/  BSYNC.RECONVERGENT B0 ;  /* 0x0000000000007941 */ /* 0x000fea0003800200 */
.L_x_12265:
[----:B------:R-:W0:Y:S01]  /*9d00*/  F2I.FTZ.TRUNC.NTZ R0, R0 ;  /* 0x0000000000007305 */ /* 0x000e22000021f100 */
[----:B------:R-:W-:Y:S05]  /*9d10*/  BRA `(.L_x_12246) ;  /* 0x0000000000987947 */ /* 0x000fea0003800000 */
.L_x_12258:
        /* <DEDUP_REMOVED lines=14> */
.L_x_12272:
[----:B------:R-:W-:Y:S05]  /*9e00*/  BSYNC.RECONVERGENT B0 ;  /* 0x0000000000007941 */ /* 0x000fea0003800200 */
.L_x_12271:
[----:B------:R-:W0:Y:S01]  /*9e10*/  F2I.FTZ.TRUNC.NTZ R0, R0 ;  /* 0x0000000000007305 */ /* 0x000e22000021f100 */
[----:B------:R-:W-:Y:S05]  /*9e20*/  BRA `(.L_x_12246) ;  /* 0x0000000000547947 */ /* 0x000fea0003800000 */
.L_x_12245:
        /* <DEDUP_REMOVED lines=16> */
.L_x_12273:
[----:B------:R-:W-:Y:S01]  /*9f30*/  MOV R0, RZ ;  /* 0x000000ff00007202 */ /* 0x000fe20000000f00 */
[----:B------:R-:W-:Y:S06]  /*9f40*/  BRA `(.L_x_12246) ;  /* 0x00000000000c7947 */ /* 0x000fec0003800000 */
.L_x_12270:
[----:B------:R4:W5:Y:S01]  /*9f50*/  LDG.E R0, desc[UR36][R2.64] ;  /* 0x0000002402007981 */ /* 0x000962000c1e1900 */
[----:B------:R-:W-:Y:S05]  /*9f60*/  BRA `(.L_x_12246) ;  /* 0x0000000000047947 */ /* 0x000fea0003800000 */
.L_x_12269:
[----:B------:R3:W5:Y:S02]  /*9f70*/  LDG.E R0, desc[UR36][R2.64] ;  /* 0x0000002402007981 */ /* 0x000764000c1e1900 */
.L_x_12246:
[----:B------:R-:W0:Y:S01]  /*9f80*/  LDCU UR4, c[0x0][0x598] ;  /* 0x0000b300ff0477ac */ /* 0x000e220008000800 */
[----:B------:R-:W-:Y:S01]  /*9f90*/  BSSY.RECONVERGENT B6, `(.L_x_12274) ;  /* 0x0000015000067945 */ /* 0x000fe20003800200 */
[----:B------:R-:W4:Y:S01]  /*9fa0*/  LDCU UR5, c[0x0][0x590] ;  /* 0x0000b200ff0577ac */ /* 0x000f220008000800 */
[C---:B012--5:R-:W-:Y:S02]  /*9fb0*/  ISETP.GE.AND P0, PT, R0.reuse, UR4, PT ;  /* 0x0000000400007c0c */ /* 0x067fe4000bf06270 */
[----:B----4-:R-:W-:-:S13]  /*9fc0*/  ISETP.GE.AND P1, PT, R0, UR5, PT ;  /* 0x0000000500007c0c */ /* 0x010fda000bf26270 */
[----:B------:R-:W-:Y:S05]  /*9fd0*/  @!P0 BRA P1, `(.L_x_12275) ;  /* 0x0000000000408947 */ /* 0x000fea0000800000 */
[----:B---3--:R-:W-:Y:S01]  /*9fe0*/  MOV R2, 0x0 ;  /* 0x0000000000027802 */ /* 0x008fe20000000f00 */
        /* <DEDUP_REMOVED lines=15> */
.L_x_12275:
[----:B------:R-:W-:Y:S05]  /*a0e0*/  BSYNC.RECONVERGENT B6 ;  /* 0x0000000000067941 */ /* 0x000fea0003800200 */
.L_x_12274:
        /* <DEDUP_REMOVED lines=13> */
.L_x_12279:
[----:B------:R-:W-:Y:S01]  /*a1c0*/  STG.E.U8 desc[UR36][R16.64], RZ ;  /* 0x000000ff10007986 */ /* 0x000fe2000c101124 */
[----:B------:R-:W-:Y:S05]  /*a1d0*/  EXIT ;  /* 0x000000000000794d */ /* 0x000fea0003800000 */
.L_x_12278:
        /* <DEDUP_REMOVED lines=8> */
.L_x_12282:
[----:B------:R-:W-:Y:S01]  /*a260*/  STG.E desc[UR36][R16.64], RZ ;  /* 0x000000ff10007986 */ /* 0x000fe2000c101924 */
[----:B------:R-:W-:Y:S05]  /*a270*/  EXIT ;  /* 0x000000000000794d */ /* 0x000fea0003800000 */
.L_x_12281:
[----:B------:R-:W-:Y:S01]  /*a280*/  STG.E.U16 desc[UR36][R16.64], RZ ;  /* 0x000000ff10007986 */ /* 0x000fe2000c101524 */
[----:B------:R-:W-:Y:S05]  /*a290*/  EXIT ;  /* 0x000000000000794d */ /* 0x000fea0003800000 */
.L_x_12277:
        /* <DEDUP_REMOVED lines=8> */
.L_x_12284:
[----:B------:R-:W-:Y:S01]  /*a320*/  STG.E.U16 desc[UR36][R16.64], RZ ;  /* 0x000000ff10007986 */ /* 0x000fe2000c101524 */
[----:B------:R-:W-:Y:S05]  /*a330*/  EXIT ;  /* 0x000000000000794d */ /* 0x000fea0003800000 */
.L_x_12283:
        /* <DEDUP_REMOVED lines=8> */
.L_x_12286:
[----:B------:R-:W-:Y:S01]  /*a3c0*/  STG.E desc[UR36][R16.64], RZ ;  /* 0x000000ff10007986 */ /* 0x000fe2000c101924 */
[----:B------:R-:W-:Y:S05]  /*a3d0*/  EXIT ;  /* 0x000000000000794d */ /* 0x000fea0003800000 */
.L_x_12285:
[----:B------:R-:W-:Y:S01]  /*a3e0*/  STG.E.64 desc[UR36][R16.64], RZ ;  /* 0x000000ff10007986 */ /* 0x000fe2000c101b24 */
[----:B------:R-:W-:Y:S05]  /*a3f0*/  EXIT ;  /* 0x000000000000794d */ /* 0x000fea0003800000 */
.L_x_12276:
        /* <DEDUP_REMOVED lines=10> */
.L_x_12289:
[----:B------:R-:W-:Y:S01]  /*a4a0*/  STG.E.128 desc[UR36][R16.64], RZ ;  /* 0x000000ff10007986 */ /* 0x000fe2000c101d24 */
[----:B------:R-:W-:Y:S05]  /*a4b0*/  EXIT ;  /* 0x000000000000794d */ /* 0x000fea0003800000 */
.L_x_12288:
        /* <DEDUP_REMOVED lines=8> */
.L_x_12291:
[----:B------:R-:W-:Y:S01]  /*a540*/  STG.E.U8 desc[UR36][R16.64], RZ ;  /* 0x000000ff10007986 */ /* 0x000fe2000c101124 */
[----:B------:R-:W-:Y:S05]  /*a550*/  EXIT ;  /* 0x000000000000794d */ /* 0x000fea0003800000 */
.L_x_12290:
[----:B------:R-:W-:Y:S01]  /*a560*/  STG.E.U16 desc[UR36][R16.64], RZ ;  /* 0x000000ff10007986 */ /* 0x000fe2000c101524 */
[----:B------:R-:W-:Y:S05]  /*a570*/  EXIT ;  /* 0x000000000000794d */ /* 0x000fea0003800000 */
.L_x_12287:
        /* <DEDUP_REMOVED lines=10> */
.L_x_12294:
[----:B------:R-:W-:Y:S01]  /*a620*/  STG.E.U8 desc[UR36][R16.64], RZ ;  /* 0x000000ff10007986 */ /* 0x000fe2000c101124 */
[----:B------:R-:W-:Y:S05]  /*a630*/  EXIT ;  /* 0x000000000000794d */ /* 0x000fea0003800000 */
.L_x_12293:
[----:B------:R-:W-:Y:S01]  /*a640*/  STG.E.U8 desc[UR36][R16.64], RZ ;  /* 0x000000ff10007986 */ /* 0x000fe2000c101124 */
[----:B------:R-:W-:Y:S05]  /*a650*/  EXIT ;  /* 0x000000000000794d */ /* 0x000fea0003800000 */
.L_x_12292:
[----:B------:R-:W-:-:S13]  /*a660*/  ISETP.NE.AND P0, PT, R0, 0x1c, PT ;  /* 0x0000001c0000780c */ /* 0x000fda0003f05270 */
[----:B------:R-:W-:Y:S05]  /*a670*/  @!P0 BRA `(.L_x_12295) ;  /* 0x0000000000608947 */ /* 0x000fea0003800000 */
[----:B------:R-:W-:-:S13]  /*a680*/  ISETP.NE.AND P0, PT, R0, 0x1d, PT ;  /* 0x0000001d0000780c */ /* 0x000fda0003f05270 */
[----:B------:R-:W-:Y:S05]  /*a690*/  @!P0 BRA `(.L_x_12296) ;  /* 0x0000000000508947 */ /* 0x000fea0003800000 */
[----:B------:R-:W-:-:S13]  /*a6a0*/  ISETP.NE.AND P0, PT, R0, 0x2c, PT ;  /* 0x0000002c0000780c */ /* 0x000fda0003f05270 */
[----:B------:R0:W-:Y:S01]  /*a6b0*/  @!P0 STG.E.U8 desc[UR36][R16.64], RZ ;  /* 0x000000ff10008986 */ /* 0x0001e2000c101124 */
[----:B------:R-:W-:Y:S05]  /*a6c0*/  @!P0 EXIT ;  /* 0x000000000000894d */ /* 0x000fea0003800000 */
.L_x_12280:
[----:B------:R-:W-:Y:S01]  /*a6d0*/  MOV R0, 0x0 ;  /* 0x0000000000007802 */ /* 0x000fe20000000f00 */
[----:B------:R-:W1:Y:S01]  /*a6e0*/  LDCU.64 UR4, c[0x4][0x118] ;  /* 0x01002300ff0477ac */ /* 0x000e620008000a00 */
[----:B------:R-:W-:Y:S02]  /*a6f0*/  HFMA2 R8, -RZ, RZ, 0, 6.020069122314453125e-06 ;  /* 0x00000065ff087431 */ /* 0x000fe400000001ff */
[----:B------:R-:W-:Y:S01]  /*a700*/  IMAD.MOV.U32 R12, RZ, RZ, 0x1 ;  /* 0x00000001ff0c7424 */ /* 0x000fe200078e00ff */
[----:B---3--:R2:W3:Y:S01]  /*a710*/  LDC.64 R2, c[0x4][R0] ;  /* 0x0100000000027b82 */ /* 0x0084e20000000a00 */
[----:B------:R-:W4:Y:S01]  /*a720*/  LDCU.64 UR6, c[0x4][0x120] ;  /* 0x01002400ff0677ac */ /* 0x000f220008000a00 */
[----:B------:R-:W-:Y:S01]  /*a730*/  MOV R13, RZ ;  /* 0x000000ff000d7202 */ /* 0x000fe20000000f00 */
[----:B------:R-:W5:Y:S01]  /*a740*/  LDCU.64 UR8, c[0x4][0x18] ;  /* 0x01000300ff0877ac */ /* 0x000f620008000a00 */
[----:B-1----:R-:W-:Y:S01]  /*a750*/  MOV R4, UR4 ;  /* 0x0000000400047c02 */ /* 0x002fe20008000f00 */
[----:B------:R-:W-:Y:S01]  /*a760*/  IMAD.U32 R5, RZ, RZ, UR5 ;  /* 0x00000005ff057e24 */ /* 0x000fe2000f8e00ff */
[----:B----4-:R-:W-:Y:S01]  /*a770*/  MOV R6, UR6 ;  /* 0x0000000600067c02 */ /* 0x010fe20008000f00 */
[----:B------:R-:W-:Y:S01]  /*a780*/  IMAD.U32 R7, RZ, RZ, UR7 ;  /* 0x00000007ff077e24 */ /* 0x000fe2000f8e00ff */
[----:B-----5:R-:W-:Y:S01]  /*a790*/  MOV R10, UR8 ;  /* 0x00000008000a7c02 */ /* 0x020fe20008000f00 */
[----:B--2---:R-:W-:-:S07]  /*a7a0*/  IMAD.U32 R11, RZ, RZ, UR9 ;  /* 0x00000009ff0b7e24 */ /* 0x004fce000f8e00ff */
[----:B------:R-:W-:-:S07]  /*a7b0*/  LEPC R20, `(.L_x_12297) ;  /* 0x000000001014794e */ /* 0x000fce0000000000 */
[----:B0--3--:R-:W-:Y:S05]  /*a7c0*/  CALL.ABS.NOINC R2 ;  /* 0x0000000002007343 */ /* 0x009fea0003c00000 */
.L_x_12297:
[----:B------:R-:W-:Y:S05]  /*a7d0*/  EXIT ;  /* 0x000000000000794d */ /* 0x000fea0003800000 */
.L_x_12296:
[----:B------:R-:W-:Y:S01]  /*a7e0*/  STG.E.64 desc[UR36][R16.64], RZ ;  /* 0x000000ff10007986 */ /* 0x000fe2000c101b24 */
[----:B------:R-:W-:Y:S05]  /*a7f0*/  EXIT ;  /* 0x000000000000794d */ /* 0x000fea0003800000 */
.L_x_12295:
[----:B------:R-:W-:Y:S01]  /*a800*/  STG.E desc[UR36][R16.64], RZ ;  /* 0x000000ff10007986 */ /* 0x000fe2000c101924 */
[----:B------:R-:W-:Y:S05]  /*a810*/  EXIT ;  /* 0x000000000000794d */ /* 0x000fea0003800000 */
.L_x_12298:
        /* <DEDUP_REMOVED lines=14> */
.L_x_40133:


//--------------------- .text._ZN2at6native27unrolled_elementwise_kernelIZZZNS0_67_GLOBAL__N__bb565c37_34_ValidateCompressedIndicesKernel_cu_33a4b88b42_validate_compressed_sparse_indices_kernelILNS2_8CDimNameE1ENS2_18CUDAKernelLauncherENS2_14EmptyVecKernelENS2_8DummyVecELm0EEEvRKNS_6TensorESA_lllENKUlvE0_clEvENKUlvE_clEvEUliE_St5arrayIPcLm2EELi4E23TrivialOffsetCalculatorILi1EjESI_NS0_6memory12LoadWithCastILi1EEENSJ_13StoreWithCastILi1EEEEEviT_T0_T2_T3_T4_T5_ --------------------------
	.section	.text._ZN2at6native27unrolled_elementwise_kernelIZZZNS0_67_GLOBAL__N__bb565c37_34_ValidateCompressedIndicesKernel_cu_33a4b88b42_validate_compressed_sparse_indices_kernelILNS2_8CDimNameE1ENS2_18CUDAKernelLauncherENS2_14EmptyVecKernelENS2_8DummyVecELm0EEEvRKNS_6TensorESA_lllENKUlvE0_clEvENKUlvE_clEvEUliE_St5arrayIPcLm2EELi4E23TrivialOffsetCalculatorILi1EjESI_NS0_6memory12LoadWithCastILi1EEENSJ_13StoreWithCastILi1EEEEEviT_T0_T2_T3_T4_T5_,"ax",@progbits
	.align	128
        .global         _ZN2at6native27unrolled_elementwise_kernelIZZZNS0_67_GLOBAL__N__bb565c37_34_ValidateCompressedIndicesKernel_cu_33a4b88b42_validate_compressed_sparse_indices_kernelILNS2_8CDimNameE1ENS2_18CUDAKernelLauncherENS2_14EmptyVecKernelENS2_8DummyVecELm0EEEvRKNS_6TensorESA_lllENKUlvE0_clEvENKUlvE_clEvEUliE_St5arrayIPcLm2EELi4E23TrivialOffsetCalculatorILi1EjESI_NS0_6memory12LoadWithCastILi1EEENSJ_13StoreWithCastILi1EEEEEviT_T0_T2_T3_T4_T5_
        .type           _ZN2at6native27unrolled_elementwise_kernelIZZZNS0_67_GLOBAL__N__bb565c37_34_ValidateCompressedIndicesKernel_cu_33a4b88b42_validate_compressed_sparse_indices_kernelILNS2_8CDimNameE1ENS2_18CUDAKernelLauncherENS2_14EmptyVecKernelENS2_8DummyVecELm0EEEvRKNS_6TensorESA_lllENKUlvE0_clEvENKUlvE_clEvEUliE_St5arrayIPcLm2EELi4E23TrivialOffsetCalculatorILi1EjESI_NS0_6memory12LoadWithCastILi1EEENSJ_13StoreWithCastILi1EEEEEviT_T0_T2_T3_T4_T5_,@function
        .size           _ZN2at6native27unrolled_elementwise_kernelIZZZNS0_67_GLOBAL__N__bb565c37_34_ValidateCompressedIndicesKernel_cu_33a4b88b42_validate_compressed_sparse_indices_kernelILNS2_8CDimNameE1ENS2_18CUDAKernelLauncherENS2_14EmptyVecKernelENS2_8DummyVecELm0EEEvRKNS_6TensorESA_lllENKUlvE0_clEvENKUlvE_clEvEUliE_St5arrayIPcLm2EELi4E23TrivialOffsetCalculatorILi1EjESI_NS0_6memory12LoadWithCastILi1EEENSJ_13StoreWithCastILi1EEEEEviT_T0_T2_T3_T4_T5_,(.L_x_40134 - _ZN2at6native27unrolled_elementwise_kernelIZZZNS0_67_GLOBAL__N__bb565c37_34_ValidateCompressedIndicesKernel_cu_33a4b88b42_validate_compressed_sparse_indices_kernelILNS2_8CDimNameE1ENS2_18CUDAKernelLauncherENS2_14EmptyVecKernelENS2_8DummyVecELm0EEEvRKNS_6TensorESA_lllENKUlvE0_clEvENKUlvE_clEvEUliE_St5arrayIPcLm2EELi4E23TrivialOffsetCalculatorILi1EjESI_NS0_6memory12LoadWithCastILi1EEENSJ_13StoreWithCastILi1EEEEEviT_T0_T2_T3_T4_T5_)
        .other          _ZN2at6native27unrolled_elementwise_kernelIZZZNS0_67_GLOBAL__N__bb565c37_34_ValidateCompressedIndicesKernel_cu_33a4b88b42_validate_compressed_sparse_indices_kernelILNS2_8CDimNameE1ENS2_18CUDAKernelLauncherENS2_14EmptyVecKernelENS2_8DummyVecELm0EEEvRKNS_6TensorESA_lllENKUlvE0_clEvENKUlvE_clEvEUliE_St5arrayIPcLm2EELi4E23TrivialOffsetCalculatorILi1EjESI_NS0_6memory12LoadWithCastILi1EEENSJ_13StoreWithCastILi1EEEEEviT_T0_T2_T3_T4_T5_,@"STO_CUDA_ENTRY STV_DEFAULT"
_ZN2at6native27unrolled_elementwise_kernelIZZZNS0_67_GLOBAL__N__bb565c37_34_ValidateCompressedIndicesKernel_cu_33a4b88b42_validate_compressed_sparse_indices_kernelILNS2_8CDimNameE1ENS2_18CUDAKernelLauncherENS2_14EmptyVecKernelENS2_8DummyVecELm0EEEvRKNS_6TensorESA_lllENKUlvE0_clEvENKUlvE_clEvEUliE_St5arrayIPcLm2EELi4E23TrivialOffsetCalculatorILi1EjESI_NS0_6memory12LoadWithCastILi1EEENSJ_13StoreWithCastILi1EEEEEviT_T0_T2_T3_T4_T5_:
.text._ZN2at6native27unrolled_elementwise_kernelIZZZNS0_67_GLOBAL__N__bb565c37_34_ValidateCompressedIndicesKernel_cu_33a4b88b42_validate_compressed_sparse_indices_kernelILNS2_8CDimNameE1ENS2_18CUDAKernelLauncherENS2_14EmptyVecKernelENS2_8DummyVecELm0EEEvRKNS_6TensorESA_lllENKUlvE0_clEvENKUlvE_clEvEUliE_St5arrayIPcLm2EELi4E23TrivialOffsetCalculatorILi1EjESI_NS0_6memory12LoadWithCastILi1EEENSJ_13StoreWithCastILi1EEEEEviT_T0_T2_T3_T4_T5_:
[----:B------:R-:W0:Y:S01]  /*0000*/  LDC R1, c[0x0][0x37c] ;  /* 0x0000df00ff017b82 */ /* 0x000e220000000800 */
[----:B------:R-:W1:Y:S07]  /*0010*/  S2R R19, SR_CTAID.X ;  /* 0x0000000000137919 */ /* 0x000e6e0000002500 */
[----:B------:R-:W1:Y:S01]  /*0020*/  LDC R0, c[0x0][0x380] ;  /* 0x0000e000ff007b82 */ /* 0x000e620000000800 */
[----:B------:R-:W2:Y:S01]  /*0030*/  LDCU.64 UR36, c[0x0][0x358] ;  /* 0x00006b00ff2477ac */ /* 0x000ea20008000a00 */
[----:B------:R-:W-:Y:S01]  /*0040*/  BSSY.RECONVERGENT B6, `(.L_x_12299) ;  /* 0x00000e9000067945 */ /* 0x000fe20003800200 */
[----:B------:R-:W3:Y:S01]  /*0050*/  S2R R26, SR_TID.X ;  /* 0x00000000001a7919 */ /* 0x000ee20000002100 */
[----:B------:R-:W-:Y:S01]  /*0060*/  IMAD.MOV.U32 R24, RZ, RZ, RZ ;  /* 0x000000ffff187224 */ /* 0x000fe200078e00ff */
        /* <DEDUP_REMOVED lines=24> */
.L_x_12304:
[----:B------:R3:W5:Y:S01]  /*01f0*/  LDG.E.U8 R24, desc[UR36][R2.64] ;  /* 0x0000002402187981 */ /* 0x000762000c1e1100 */
[----:B------:R-:W-:Y:S05]  /*0200*/  BRA `(.L_x_12306) ;  /* 0x0000000c002c7947 */ /* 0x000fea0003800000 */
.L_x_12303:
        /* <DEDUP_REMOVED lines=8> */
.L_x_12308:
[----:B------:R1:W5:Y:S01]  /*0290*/  LDG.E R24, desc[UR36][R2.64] ;  /* 0x0000002402187981 */ /* 0x000362000c1e1900 */
[----:B------:R-:W-:Y:S05]  /*02a0*/  BRA `(.L_x_12306) ;  /* 0x0000000c00047947 */ /* 0x000fea0003800000 */
.L_x_12307:
[----:B------:R2:W5:Y:S01]  /*02b0*/  LDG.E.S16 R24, desc[UR36][R2.64] ;  /* 0x0000002402187981 */ /* 0x000562000c1e1700 */
[----:B------:R-:W-:Y:S05]  /*02c0*/  BRA `(.L_x_12306) ;  /* 0x0000000800fc7947 */ /* 0x000fea0003800000 */
.L_x_12302:
        /* <DEDUP_REMOVED lines=9> */
.L_x_12310:
[----:B------:R-:W2:Y:S02]  /*0360*/  LDG.E.U16 R2, desc[UR36][R2.64] ;  /* 0x0000002402027981 */ /* 0x000ea4000c1e1500 */
[----:B--2---:R-:W-:-:S06]  /*0370*/  HADD2.F32 R24, -RZ, R2.H0_H0 ;  /* 0x20000002ff187230 */ /* 0x004fcc0000004100 */
[----:B------:R-:W0:Y:S01]  /*0380*/  F2I.FTZ.TRUNC.NTZ R24, R24 ;  /* 0x0000001800187305 */ /* 0x000e22000021f100 */
[----:B------:R-:W-:Y:S05]  /*0390*/  BRA `(.L_x_12306) ;  /* 0x0000000800c87947 */ /* 0x000fea0003800000 */
.L_x_12309:
        /* <DEDUP_REMOVED lines=9> */
.L_x_12312:
[----:B------:R-:W2:Y:S02]  /*0430*/  LDG.E.U16 R2, desc[UR36][R2.64] ;  /* 0x0000002402027981 */ /* 0x000ea4000c1e1500 */
[----:B--2---:R-:W-:-:S06]  /*0440*/  HADD2.F32 R24, -RZ, R2.H0_H0 ;  /* 0x20000002ff187230 */ /* 0x004fcc0000004100 */
[----:B------:R-:W0:Y:S01]  /*0450*/  F2I.FTZ.TRUNC.NTZ R24, R24 ;  /* 0x0000001800187305 */ /* 0x000e22000021f100 */
[----:B------:R-:W-:Y:S05]  /*0460*/  BRA `(.L_x_12306) ;  /* 0x0000000800947947 */ /* 0x000fea0003800000 */
.L_x_12311:
[----:B------:R-:W2:Y:S02]  /*0470*/  LDG.E.64 R24, desc[UR36][R2.64] ;  /* 0x0000002402187981 */ /* 0x000ea4000c1e1b00 */
[----:B--2---:R0:W1:Y:S01]  /*0480*/  F2I.F64.TRUNC R24, R24 ;  /* 0x0000001800187311 */ /* 0x004062000030d100 */
[----:B------:R-:W-:Y:S05]  /*0490*/  BRA `(.L_x_12306) ;  /* 0x0000000800887947 */ /* 0x000fea0003800000 */
.L_x_12301:
        /* <DEDUP_REMOVED lines=12> */
.L_x_12315:
[----:B------:R-:W2:Y:S02]  /*0560*/  LDG.E.64 R2, desc[UR36][R2.64] ;  /* 0x0000002402027981 */ /* 0x000ea4000c1e1b00 */
[----:B--2---:R0:W1:Y:S01]  /*0570*/  F2I.F64.TRUNC R24, R2 ;  /* 0x0000000200187311 */ /* 0x004062000030d100 */
[----:B------:R-:W-:Y:S05]  /*0580*/  BRA `(.L_x_12306) ;  /* 0x00000008004c7947 */ /* 0x000fea0003800000 */
.L_x_12314:
        /* <DEDUP_REMOVED lines=26> */
.L_x_12317:
        /* <DEDUP_REMOVED lines=13> */
.L_x_12316:
[----:B------:R-:W2:Y:S02]  /*0800*/  LDG.E.U16 R24, desc[UR36][R2.64] ;  /* 0x0000002402187981 */ /* 0x000ea4000c1e1500 */
[----:B--2---:R-:W-:-:S06]  /*0810*/  IMAD.U32 R24, R24, 0x10000, RZ ;  /* 0x0001000018187824 */ /* 0x004fcc00078e00ff */
[----:B------:R-:W0:Y:S01]  /*0820*/  F2I.FTZ.TRUNC.NTZ R24, R24 ;  /* 0x0000001800187305 */ /* 0x000e22000021f100 */
[----:B------:R-:W-:Y:S05]  /*0830*/  BRA `(.L_x_12306) ;  /* 0x0000000400a07947 */ /* 0x000fea0003800000 */
.L_x_12313:
        /* <DEDUP_REMOVED lines=10> */
.L_x_12320:
        /* <DEDUP_REMOVED lines=21> */
.L_x_12324:
[----:B------:R-:W-:Y:S05]  /*0a30*/  BSYNC.RECONVERGENT B1 ;  /* 0x0000000000017941 */ /* 0x000fea0003800200 */
.L_x_12323:
[----:B------:R-:W-:Y:S01]  /*0a40*/  IMAD.SHL.U32 R0, R0, 0x100000, RZ ;  /* 0x0010000000007824 */ /* 0x000fe200078e00ff */
[----:B------:R-:W-:-:S04]  /*0a50*/  LEA R2, R2, 0x3b800000, 0x17 ;  /* 0x3b80000002027811 */ /* 0x000fc800078eb8ff */
[----:B------:R-:W-:-:S07]  /*0a60*/  LOP3.LUT R24, R2, R0, R7, 0xfe, !PT ;  /* 0x0000000002187212 */ /* 0x000fce00078efe07 */
.L_x_12322:
[----:B------:R-:W-:Y:S05]  /*0a70*/  BSYNC.RECONVERGENT B0 ;  /* 0x0000000000007941 */ /* 0x000fea0003800200 */
.L_x_12321:
[----:B------:R-:W0:Y:S01]  /*0a80*/  F2I.FTZ.TRUNC.NTZ R24, R24 ;  /* 0x0000001800187305 */ /* 0x000e22000021f100 */
[----:B------:R-:W-:Y:S05]  /*0a90*/  BRA `(.L_x_12306) ;  /* 0x0000000400087947 */ /* 0x000fea0003800000 */
.L_x_12319:
        /* <DEDUP_REMOVED lines=21> */
.L_x_12328:
[----:B------:R-:W-:Y:S05]  /*0bf0*/  BSYNC.RECONVERGENT B1 ;  /* 0x0000000000017941 */ /* 0x000fea0003800200 */
.L_x_12327:
[----:B------:R-:W-:Y:S01]  /*0c00*/  IMAD.SHL.U32 R0, R0, 0x200000, RZ ;  /* 0x0020000000007824 */ /* 0x000fe200078e00ff */
[----:B------:R-:W-:-:S04]  /*0c10*/  LEA R2, R2, 0x37800000, 0x17 ;  /* 0x3780000002027811 */ /* 0x000fc800078eb8ff */
[----:B------:R-:W-:-:S07]  /*0c20*/  LOP3.LUT R24, R2, R0, R7, 0xfe, !PT ;  /* 0x0000000002187212 */ /* 0x000fce00078efe07 */
.L_x_12326:
[----:B------:R-:W-:Y:S05]  /*0c30*/  BSYNC.RECONVERGENT B0 ;  /* 0x0000000000007941 */ /* 0x000fea0003800200 */
.L_x_12325:
[----:B------:R-:W0:Y:S01]  /*0c40*/  F2I.FTZ.TRUNC.NTZ R24, R24 ;  /* 0x0000001800187305 */ /* 0x000e22000021f100 */
[----:B------:R-:W-:Y:S05]  /*0c50*/  BRA `(.L_x_12306) ;  /* 0x0000000000987947 */ /* 0x000fea0003800000 */
.L_x_12318:
[----:B------:R-:W-:-:S09]  /*0c60*/  UISETP.NE.AND UP0, UPT, UR4, 0x1c, UPT ;  /* 0x0000001c0400788c */ /* 0x000fd2000bf05270 */
[----:B------:R-:W-:Y:S05]  /*0c70*/  BRA.U !UP0, `(.L_x_12329) ;  /* 0x00000001088c7547 */ /* 0x000fea000b800000 */
[----:B------:R-:W-:-:S09]  /*0c80*/  UISETP.NE.AND UP0, UPT, UR4, 0x1d, UPT ;  /* 0x0000001d0400788c */ /* 0x000fd2000bf05270 */
[----:B------:R-:W-:Y:S05]  /*0c90*/  BRA.U !UP0, `(.L_x_12330) ;  /* 0x00000001087c7547 */ /* 0x000fea000b800000 */
[----:B------:R-:W-:-:S09]  /*0ca0*/  UISETP.NE.AND UP0, UPT, UR4, 0x2c, UPT ;  /* 0x0000002c0400788c */ /* 0x000fd2000bf05270 */
[----:B------:R-:W-:Y:S05]  /*0cb0*/  BRA.U !UP0, `(.L_x_12331) ;  /* 0x0000000108487547 */ /* 0x000fea000b800000 */
.L_x_12305:
        /* <DEDUP_REMOVED lines=16> */
.L_x_12332:
[----:B------:R-:W-:Y:S01]  /*0dc0*/  IMAD.MOV.U32 R24, RZ, RZ, RZ ;  /* 0x000000ffff187224 */ /* 0x000fe200078e00ff */
[----:B------:R-:W-:Y:S06]  /*0dd0*/  BRA `(.L_x_12306) ;  /* 0x0000000000387947 */ /* 0x000fec0003800000 */
.L_x_12331:
        /* <DEDUP_REMOVED lines=8> */
.L_x_12334:
[----:B------:R-:W-:Y:S05]  /*0e60*/  BSYNC.RECONVERGENT B0 ;  /* 0x0000000000007941 */ /* 0x000fea0003800200 */
.L_x_12333:
[----:B------:R-:W0:Y:S01]  /*0e70*/  F2I.FTZ.TRUNC.NTZ R24, R24 ;  /* 0x0000001800187305 */ /* 0x000e22000021f100 */
[----:B------:R-:W-:Y:S05]  /*0e80*/  BRA `(.L_x_12306) ;  /* 0x00000000000c7947 */ /* 0x000fea0003800000 */
.L_x_12330:
[----:B------:R0:W5:Y:S01]  /*0e90*/  LDG.E R24, desc[UR36][R2.64] ;  /* 0x0000002402187981 */ /* 0x000162000c1e1900 */
[----:B------:R-:W-:Y:S05]  /*0ea0*/  BRA `(.L_x_12306) ;  /* 0x0000000000047947 */ /* 0x000fea0003800000 */
.L_x_12329:
[----:B------:R0:W5:Y:S02]  /*0eb0*/  LDG.E R24, desc[UR36][R2.64] ;  /* 0x0000002402187981 */ /* 0x000164000c1e1900 */
.L_x_12306:
[----:B------:R-:W-:-:S07]  /*0ec0*/  VIADD R26, R16, 0x80 ;  /* 0x00000080101a7836 */ /* 0x000fce0000000000 */
.L_x_12300:
[----:B------:R-:W-:Y:S05]  /*0ed0*/  BSYNC.RECONVERGENT B6 ;  /* 0x0000000000067941 */ /* 0x000fea0003800200 */
.L_x_12299:
[----:B------:R-:W-:Y:S01]  /*0ee0*/  ISETP.GE.AND P0, PT, R26, R17, PT ;  /* 0x000000111a00720c */ /* 0x000fe20003f06270 */
[----:B------:R-:W-:Y:S01]  /*0ef0*/  BSSY.RECONVERGENT B6, `(.L_x_12335) ;  /* 0x00000e4000067945 */ /* 0x000fe20003800200 */
[----:B------:R-:W-:-:S11]  /*0f00*/  IMAD.MOV.U32 R23, RZ, RZ, RZ ;  /* 0x000000ffff177224 */ /* 0x000fd600078e00ff */
[----:B------:R-:W-:Y:S05]  /*0f10*/  @P0 BRA `(.L_x_12336) ;  /* 0x0000000c00840947 */ /* 0x000fea0003800000 */
[----:B01234-:R-:W0:Y:S01]  /*0f20*/  LDC.64 R2, c[0x0][0x3a8] ;  /* 0x0000ea00ff027b82 */ /* 0x01fe220000000a00 */
        /* <DEDUP_REMOVED lines=18> */
.L_x_12340:
[----:B------:R0:W5:Y:S01]  /*1050*/  LDG.E.U8 R23, desc[UR36][R2.64] ;  /* 0x0000002402177981 */ /* 0x000162000c1e1100 */
[----:B------:R-:W-:Y:S05]  /*1060*/  BRA `(.L_x_12342) ;  /* 0x0000000c002c7947 */ /* 0x000fea0003800000 */
.L_x_12339:
        /* <DEDUP_REMOVED lines=8> */
.L_x_12344:
[----:B------:R0:W5:Y:S01]  /*10f0*/  LDG.E R23, desc[UR36][R2.64] ;  /* 0x0000002402177981 */ /* 0x000162000c1e1900 */
[----:B------:R-:W-:Y:S05]  /*1100*/  BRA `(.L_x_12342) ;  /* 0x0000000c00047947 */ /* 0x000fea0003800000 */
.L_x_12343:
[----:B------:R0:W5:Y:S01]  /*1110*/  LDG.E.S16 R23, desc[UR36][R2.64] ;  /* 0x0000002402177981 */ /* 0x000162000c1e1700 */
[----:B------:R-:W-:Y:S05]  /*1120*/  BRA `(.L_x_12342) ;  /* 0x0000000800fc7947 */ /* 0x000fea0003800000 */
.L_x_12338:
        /* <DEDUP_REMOVED lines=9> */
.L_x_12346:
[----:B------:R-:W2:Y:S02]  /*11c0*/  LDG.E.U16 R2, desc[UR36][R2.64] ;  /* 0x0000002402027981 */ /* 0x000ea4000c1e1500 */
[----:B--2---:R-:W-:-:S06]  /*11d0*/  HADD2.F32 R23, -RZ, R2.H0_H0 ;  /* 0x20000002ff177230 */ /* 0x004fcc0000004100 */
[----:B------:R-:W0:Y:S01]  /*11e0*/  F2I.FTZ.TRUNC.NTZ R23, R23 ;  /* 0x0000001700177305 */ /* 0x000e22000021f100 */
[----:B------:R-:W-:Y:S05]  /*11f0*/  BRA `(.L_x_12342) ;  /* 0x0000000800c87947 */ /* 0x000fea0003800000 */
.L_x_12345:
        /* <DEDUP_REMOVED lines=9> */
.L_x_12348:
[----:B------:R-:W2:Y:S02]  /*1290*/  LDG.E.U16 R2, desc[UR36][R2.64] ;  /* 0x0000002402027981 */ /* 0x000ea4000c1e1500 */
[----:B--2---:R-:W-:-:S06]  /*12a0*/  HADD2.F32 R23, -RZ, R2.H0_H0 ;  /* 0x20000002ff177230 */ /* 0x004fcc0000004100 */
[----:B------:R-:W0:Y:S01]  /*12b0*/  F2I.FTZ.TRUNC.NTZ R23, R23 ;  /* 0x0000001700177305 */ /* 0x000e22000021f100 */
[----:B------:R-:W-:Y:S05]  /*12c0*/  BRA `(.L_x_12342) ;  /* 0x0000000800947947 */ /* 0x000fea0003800000 */
.L_x_12347:
[----:B------:R-:W2:Y:S02]  /*12d0*/  LDG.E.64 R2, desc[UR36][R2.64] ;  /* 0x0000002402027981 */ /* 0x000ea4000c1e1b00 */
[----:B--2---:R0:W1:Y:S01]  /*12e0*/  F2I.F64.TRUNC R23, R2 ;  /* 0x0000000200177311 */ /* 0x004062000030d100 */
[----:B------:R-:W-:Y:S05]  /*12f0*/  BRA `(.L_x_12342) ;  /* 0x0000000800887947 */ /* 0x000fea0003800000 */
.L_x_12337:
        /* <DEDUP_REMOVED lines=12> */
.L_x_12351:
[----:B------:R-:W2:Y:S02]  /*13c0*/  LDG.E.64 R2, desc[UR36][R2.64] ;  /* 0x0000002402027981 */ /* 0x000ea4000c1e1b00 */
[----:B--2---:R0:W1:Y:S01]  /*13d0*/  F2I.F64.TRUNC R23, R2 ;  /* 0x0000000200177311 */ /* 0x004062000030d100 */
[----:B------:R-:W-:Y:S05]  /*13e0*/  BRA `(.L_x_12342) ;  /* 0x00000008004c7947 */ /* 0x000fea0003800000 */
.L_x_12350:
        /* <DEDUP_REMOVED lines=26> */
.L_x_12353:
        /* <DEDUP_REMOVED lines=11> */
[----:B------:R2:W3:Y:S01]  /*1640*/  F2I.FTZ.TRUNC.NTZ R23, R0 ;  /* 0x0000000000177305 */ /* 0x0004e2000021f100 */
[----:B------:R-:W-:Y:S05]  /*1650*/  BRA `(.L_x_12342) ;  /* 0x0000000400b07947 */ /* 0x000fea0003800000 */
.L_x_12352:
[----:B------:R-:W2:Y:S02]  /*1660*/  LDG.E.U16 R23, desc[UR36][R2.64] ;  /* 0x0000002402177981 */ /* 0x000ea4000c1e1500 */
[----:B--2---:R-:W-:-:S06]  /*1670*/  IMAD.U32 R23, R23, 0x10000, RZ ;  /* 0x0001000017177824 */ /* 0x004fcc00078e00ff */
[----:B------:R-:W4:Y:S01]  /*1680*/  F2I.FTZ.TRUNC.NTZ R23, R23 ;  /* 0x0000001700177305 */ /* 0x000f22000021f100 */
[----:B------:R-:W-:Y:S05]  /*1690*/  BRA `(.L_x_12342) ;  /* 0x0000000400a07947 */ /* 0x000fea0003800000 */
.L_x_12349:
        /* <DEDUP_REMOVED lines=10> */
.L_x_12356:
        /* <DEDUP_REMOVED lines=21> */
.L_x_12360:
[----:B------:R-:W-:Y:S05]  /*1890*/  BSYNC.RECONVERGENT B1 ;  /* 0x0000000000017941 */ /* 0x000fea0003800200 */
.L_x_12359:
[----:B------:R-:W-:Y:S01]  /*18a0*/  IMAD.SHL.U32 R0, R0, 0x100000, RZ ;  /* 0x0010000000007824 */ /* 0x000fe200078e00ff */
[----:B------:R-:W-:-:S04]  /*18b0*/  LEA R2, R2, 0x3b800000, 0x17 ;  /* 0x3b80000002027811 */ /* 0x000fc800078eb8ff */
[----:B------:R-:W-:-:S07]  /*18c0*/  LOP3.LUT R23, R2, R0, R23, 0xfe, !PT ;  /* 0x0000000002177212 */ /* 0x000fce00078efe17 */
.L_x_12358:
[----:B------:R-:W-:Y:S05]  /*18d0*/  BSYNC.RECONVERGENT B0 ;  /* 0x0000000000007941 */ /* 0x000fea0003800200 */
.L_x_12357:
[----:B------:R-:W0:Y:S01]  /*18e0*/  F2I.FTZ.TRUNC.NTZ R23, R23 ;  /* 0x0000001700177305 */ /* 0x000e22000021f100 */
[----:B------:R-:W-:Y:S05]  /*18f0*/  BRA `(.L_x_12342) ;  /* 0x0000000400087947 */ /* 0x000fea0003800000 */
.L_x_12355:
        /* <DEDUP_REMOVED lines=21> */
.L_x_12364:
[----:B------:R-:W-:Y:S05]  /*1a50*/  BSYNC.RECONVERGENT B1 ;  /* 0x0000000000017941 */ /* 0x000fea0003800200 */
.L_x_12363:
[----:B------:R-:W-:Y:S01]  /*1a60*/  IMAD.SHL.U32 R0, R0, 0x200000, RZ ;  /* 0x0020000000007824 */ /* 0x000fe200078e00ff */
[----:B------:R-:W-:-:S04]  /*1a70*/  LEA R2, R2, 0x37800000, 0x17 ;  /* 0x3780000002027811 */ /* 0x000fc800078eb8ff */
[----:B------:R-:W-:-:S07]  /*1a80*/  LOP3.LUT R23, R2, R0, R23, 0xfe, !PT ;  /* 0x0000000002177212 */ /* 0x000fce00078efe17 */
.L_x_12362:
[----:B------:R-:W-:Y:S05]  /*1a90*/  BSYNC.RECONVERGENT B0 ;  /* 0x0000000000007941 */ /* 0x000fea0003800200 */
.L_x_12361:
[----:B------:R-:W0:Y:S01]  /*1aa0*/  F2I.FTZ.TRUNC.NTZ R23, R23 ;  /* 0x0000001700177305 */ /* 0x000e22000021f100 */
[----:B------:R-:W-:Y:S05]  /*1ab0*/  BRA `(.L_x_12342) ;  /* 0x0000000000987947 */ /* 0x000fea0003800000 */
.L_x_12354:
        /* <DEDUP_REMOVED lines=14> */
.L_x_12368:
[----:B------:R-:W-:Y:S05]  /*1ba0*/  BSYNC.RECONVERGENT B0 ;  /* 0x0000000000007941 */ /* 0x000fea0003800200 */
.L_x_12367:
[----:B------:R-:W0:Y:S01]  /*1bb0*/  F2I.FTZ.TRUNC.NTZ R23, R23 ;  /* 0x0000001700177305 */ /* 0x000e22000021f100 */
[----:B------:R-:W-:Y:S05]  /*1bc0*/  BRA `(.L_x_12342) ;  /* 0x0000000000547947 */ /* 0x000fea0003800000 */
.L_x_12341:
        /* <DEDUP_REMOVED lines=15> */
[----:B--2--5:R-:W-:Y:S05]  /*1cc0*/  CALL.ABS.NOINC R2 ;  /* 0x0000000002007343 */ /* 0x024fea0003c00000 */
.L_x_12369:
[----:B------:R-:W-:Y:S01]  /*1cd0*/  IMAD.MOV.U32 R23, RZ, RZ, RZ ;  /* 0x000000ffff177224 */ /* 0x000fe200078e00ff */
[----:B------:R-:W-:Y:S06]  /*1ce0*/  BRA `(.L_x_12342) ;  /* 0x00000000000c7947 */ /* 0x000fec0003800000 */
.L_x_12366:
[----:B------:R0:W5:Y:S01]  /*1cf0*/  LDG.E R23, desc[UR36][R2.64] ;  /* 0x0000002402177981 */ /* 0x000162000c1e1900 */
[----:B------:R-:W-:Y:S05]  /*1d00*/  BRA `(.L_x_12342) ;  /* 0x0000000000047947 */ /* 0x000fea0003800000 */
.L_x_12365:
[----:B------:R0:W5:Y:S02]  /*1d10*/  LDG.E R23, desc[UR36][R2.64] ;  /* 0x0000002402177981 */ /* 0x000164000c1e1900 */
.L_x_12342:
[----:B------:R-:W-:-:S07]  /*1d20*/  VIADD R26, R26, 0x80 ;  /* 0x000000801a1a7836 */ /* 0x000fce0000000000 */
.L_x_12336:
[----:B------:R-:W-:Y:S05]  /*1d30*/  BSYNC.RECONVERGENT B6 ;  /* 0x0000000000067941 */ /* 0x000fea0003800200 */
.L_x_12335:
        /* <DEDUP_REMOVED lines=23> */
.L_x_12375:
[----:B------:R0:W5:Y:S01]  /*1eb0*/  LDG.E.U8 R18, desc[UR36][R2.64] ;  /* 0x0000002402127981 */ /* 0x000162000c1e1100 */
[----:B------:R-:W-:Y:S05]  /*1ec0*/  BRA `(.L_x_12377) ;  /* 0x0000000c002c7947 */ /* 0x000fea0003800000 */
.L_x_12374:
        /* <DEDUP_REMOVED lines=8> */
.L_x_12379:
[----:B------:R0:W5:Y:S01]  /*1f50*/  LDG.E R18, desc[UR36][R2.64] ;  /* 0x0000002402127981 */ /* 0x000162000c1e1900 */
[----:B------:R-:W-:Y:S05]  /*1f60*/  BRA `(.L_x_12377) ;  /* 0x0000000c00047947 */ /* 0x000fea0003800000 */
.L_x_12378:
[----:B------:R0:W5:Y:S01]  /*1f70*/  LDG.E.S16 R18, desc[UR36][R2.64] ;  /* 0x0000002402127981 */ /* 0x000162000c1e1700 */
[----:B------:R-:W-:Y:S05]  /*1f80*/  BRA `(.L_x_12377) ;  /* 0x0000000800fc7947 */ /* 0x000fea0003800000 */
.L_x_12373:
        /* <DEDUP_REMOVED lines=9> */
.L_x_12381:
[----:B------:R-:W2:Y:S02]  /*2020*/  LDG.E.U16 R2, desc[UR36][R2.64] ;  /* 0x0000002402027981 */ /* 0x000ea4000c1e1500 */
[----:B--2---:R-:W-:-:S06]  /*2030*/  HADD2.F32 R18, -RZ, R2.H0_H0 ;  /* 0x20000002ff127230 */ /* 0x004fcc0000004100 */
[----:B------:R-:W0:Y:S01]  /*2040*/  F2I.FTZ.TRUNC.NTZ R18, R18 ;  /* 0x0000001200127305 */ /* 0x000e22000021f100 */
[----:B------:R-:W-:Y:S05]  /*2050*/  BRA `(.L_x_12377) ;  /* 0x0000000800c87947 */ /* 0x000fea0003800000 */
.L_x_12380:
        /* <DEDUP_REMOVED lines=9> */
.L_x_12383:
[----:B------:R-:W2:Y:S02]  /*20f0*/  LDG.E.U16 R2, desc[UR36][R2.64] ;  /* 0x0000002402027981 */ /* 0x000ea4000c1e1500 */
[----:B--2---:R-:W-:-:S06]  /*2100*/  HADD2.F32 R18, -RZ, R2.H0_H0 ;  /* 0x20000002ff127230 */ /* 0x004fcc0000004100 */
[----:B------:R-:W0:Y:S01]  /*2110*/  F2I.FTZ.TRUNC.NTZ R18, R18 ;  /* 0x0000001200127305 */ /* 0x000e22000021f100 */
[----:B------:R-:W-:Y:S05]  /*2120*/  BRA `(.L_x_12377) ;  /* 0x0000000800947947 */ /* 0x000fea0003800000 */
.L_x_12382:
[----:B------:R-:W2:Y:S02]  /*2130*/  LDG.E.64 R2, desc[UR36][R2.64] ;  /* 0x0000002402027981 */ /* 0x000ea4000c1e1b00 */
[----:B--2---:R0:W1:Y:S01]  /*2140*/  F2I.F64.TRUNC R18, R2 ;  /* 0x0000000200127311 */ /* 0x004062000030d100 */
[----:B------:R-:W-:Y:S05]  /*2150*/  BRA `(.L_x_12377) ;  /* 0x0000000800887947 */ /* 0x000fea0003800000 */
.L_x_12372:
        /* <DEDUP_REMOVED lines=12> */
.L_x_12386:
[----:B------:R-:W2:Y:S02]  /*2220*/  LDG.E.64 R2, desc[UR36][R2.64] ;  /* 0x0000002402027981 */ /* 0x000ea4000c1e1b00 */
[----:B--2---:R0:W1:Y:S01]  /*2230*/  F2I.F64.TRUNC R18, R2 ;  /* 0x0000000200127311 */ /* 0x004062000030d100 */
[----:B------:R-:W-:Y:S05]  /*2240*/  BRA `(.L_x_12377) ;  /* 0x00000008004c7947 */ /* 0x000fea0003800000 */
.L_x_12385:
        /* <DEDUP_REMOVED lines=26> */
.L_x_12388:
        /* <DEDUP_REMOVED lines=13> */
.L_x_12387:
[----:B------:R-:W2:Y:S02]  /*24c0*/  LDG.E.U16 R18, desc[UR36][R2.64] ;  /* 0x0000002402127981 */ /* 0x000ea4000c1e1500 */
[----:B--2---:R-:W-:-:S06]  /*24d0*/  IMAD.U32 R18, R18, 0x10000, RZ ;  /* 0x0001000012127824 */ /* 0x004fcc00078e00ff */
[----:B------:R-:W0:Y:S01]  /*24e0*/  F2I.FTZ.TRUNC.NTZ R18, R18 ;  /* 0x0000001200127305 */ /* 0x000e22000021f100 */
[----:B------:R-:W-:Y:S05]  /*24f0*/  BRA `(.L_x_12377) ;  /* 0x0000000400a07947 */ /* 0x000fea0003800000 */
.L_x_12384:
        /* <DEDUP_REMOVED lines=10> */
.L_x_12391:
        /* <DEDUP_REMOVED lines=21> */
.L_x_12395:
[----:B------:R-:W-:Y:S05]  /*26f0*/  BSYNC.RECONVERGENT B1 ;  /* 0x0000000000017941 */ /* 0x000fea0003800200 */
.L_x_12394:
[----:B------:R-:W-:Y:S01]  /*2700*/  IMAD.SHL.U32 R0, R0, 0x100000, RZ ;  /* 0x0010000000007824 */ /* 0x000fe200078e00ff */
[----:B------:R-:W-:-:S04]  /*2710*/  LEA R2, R2, 0x3b800000, 0x17 ;  /* 0x3b80000002027811 */ /* 0x000fc800078eb8ff */
[----:B------:R-:W-:-:S07]  /*2720*/  LOP3.LUT R18, R2, R0, R7, 0xfe, !PT ;  /* 0x0000000002127212 */ /* 0x000fce00078efe07 */
.L_x_12393:
[----:B------:R-:W-:Y:S05]  /*2730*/  BSYNC.RECONVERGENT B0 ;  /* 0x0000000000007941 */ /* 0x000fea0003800200 */
.L_x_12392:
[----:B------:R-:W1:Y:S01]  /*2740*/  F2I.FTZ.TRUNC.NTZ R18, R18 ;  /* 0x0000001200127305 */ /* 0x000e62000021f100 */
[----:B------:R-:W-:Y:S05]  /*2750*/  BRA `(.L_x_12377) ;  /* 0x0000000400087947 */ /* 0x000fea0003800000 */
.L_x_12390:
        /* <DEDUP_REMOVED lines=21> */
.L_x_12399:
[----:B------:R-:W-:Y:S05]  /*28b0*/  BSYNC.RECONVERGENT B1 ;  /* 0x0000000000017941 */ /* 0x000fea0003800200 */
.L_x_12398:
[----:B------:R-:W-:Y:S01]  /*28c0*/  IMAD.SHL.U32 R0, R0, 0x200000, RZ ;  /* 0x0020000000007824 */ /* 0x000fe200078e00ff */
[----:B------:R-:W-:-:S04]  /*28d0*/  LEA R2, R2, 0x37800000, 0x17 ;  /* 0x3780000002027811 */ /* 0x000fc800078eb8ff */
[----:B------:R-:W-:-:S07]  /*28e0*/  LOP3.LUT R18, R2, R0, R7, 0xfe, !PT ;  /* 0x0000000002127212 */ /* 0x000fce00078efe07 */
.L_x_12397:
[----:B------:R-:W-:Y:S05]  /*28f0*/  BSYNC.RECONVERGENT B0 ;  /* 0x0000000000007941 */ /* 0x000fea0003800200 */
.L_x_12396:
[----:B------:R-:W2:Y:S01]  /*2900*/  F2I.FTZ.TRUNC.NTZ R18, R18 ;  /* 0x0000001200127305 */ /* 0x000ea2000021f100 */
[----:B------:R-:W-:Y:S05]  /*2910*/  BRA `(.L_x_12377) ;  /* 0x0000000000987947 */ /* 0x000fea0003800000 */
.L_x_12389:
        /* <DEDUP_REMOVED lines=14> */
.L_x_12403:
[----:B------:R-:W-:Y:S05]  /*2a00*/  BSYNC.RECONVERGENT B0 ;  /* 0x0000000000007941 */ /* 0x000fea0003800200 */
.L_x_12402:
[----:B------:R-:W4:Y:S01]  /*2a10*/  F2I.FTZ.TRUNC.NTZ R18, R18 ;  /* 0x0000001200127305 */ /* 0x000f22000021f100 */
[----:B------:R-:W-:Y:S05]  /*2a20*/  BRA `(.L_x_12377) ;  /* 0x0000000000547947 */ /* 0x000fea0003800000 */
.L_x_12376:
        /* <DEDUP_REMOVED lines=16> */
.L_x_12404:
[----:B------:R-:W-:Y:S01]  /*2b30*/  IMAD.MOV.U32 R18, RZ, RZ, RZ ;  /* 0x000000ffff127224 */ /* 0x000fe200078e00ff */
[----:B------:R-:W-:Y:S06]  /*2b40*/  BRA `(.L_x_12377) ;  /* 0x00000000000c7947 */ /* 0x000fec0003800000 */
.L_x_12401:
[----:B------:R0:W5:Y:S01]  /*2b50*/  LDG.E R18, desc[UR36][R2.64] ;  /* 0x0000002402127981 */ /* 0x000162000c1e1900 */
[----:B------:R-:W-:Y:S05]  /*2b60*/  BRA `(.L_x_12377) ;  /* 0x0000000000047947 */ /* 0x000fea0003800000 */
.L_x_12400:
[----:B------:R3:W5:Y:S02]  /*2b70*/  LDG.E R18, desc[UR36][R2.64] ;  /* 0x0000002402127981 */ /* 0x000764000c1e1900 */
.L_x_12377:
[----:B------:R-:W-:-:S07]  /*2b80*/  VIADD R26, R26, 0x80 ;  /* 0x000000801a1a7836 */ /* 0x000fce0000000000 */
.L_x_12371:
[----:B------:R-:W-:Y:S05]  /*2b90*/  BSYNC.RECONVERGENT B6 ;  /* 0x0000000000067941 */ /* 0x000fea0003800200 */
.L_x_12370:
        /* <DEDUP_REMOVED lines=23> */
.L_x_12410:
[----:B------:R0:W5:Y:S01]  /*2d10*/  LDG.E.U8 R22, desc[UR36][R2.64] ;  /* 0x0000002402167981 */ /* 0x000162000c1e1100 */
[----:B------:R-:W-:Y:S05]  /*2d20*/  BRA `(.L_x_12406) ;  /* 0x0000000c00287947 */ /* 0x000fea0003800000 */
.L_x_12409:
        /* <DEDUP_REMOVED lines=8> */
.L_x_12413:
[----:B------:R0:W5:Y:S01]  /*2db0*/  LDG.E R22, desc[UR36][R2.64] ;  /* 0x0000002402167981 */ /* 0x000162000c1e1900 */
[----:B------:R-:W-:Y:S05]  /*2dc0*/  BRA `(.L_x_12406) ;  /* 0x0000000c00007947 */ /* 0x000fea0003800000 */
.L_x_12412:
[----:B------:R0:W5:Y:S01]  /*2dd0*/  LDG.E.S16 R22, desc[UR36][R2.64] ;  /* 0x0000002402167981 */ /* 0x000162000c1e1700 */
[----:B------:R-:W-:Y:S05]  /*2de0*/  BRA `(.L_x_12406) ;  /* 0x0000000800f87947 */ /* 0x000fea0003800000 */
.L_x_12408:
        /* <DEDUP_REMOVED lines=9> */
.L_x_12415:
[----:B------:R-:W2:Y:S02]  /*2e80*/  LDG.E.U16 R2, desc[UR36][R2.64] ;  /* 0x0000002402027981 */ /* 0x000ea4000c1e1500 */
[----:B--2---:R-:W-:-:S06]  /*2e90*/  HADD2.F32 R22, -RZ, R2.H0_H0 ;  /* 0x20000002ff167230 */ /* 0x004fcc0000004100 */
[----:B------:R-:W0:Y:S01]  /*2ea0*/  F2I.FTZ.TRUNC.NTZ R22, R22 ;  /* 0x0000001600167305 */ /* 0x000e22000021f100 */
[----:B------:R-:W-:Y:S05]  /*2eb0*/  BRA `(.L_x_12406) ;  /* 0x0000000800c47947 */ /* 0x000fea0003800000 */
.L_x_12414:
        /* <DEDUP_REMOVED lines=9> */
.L_x_12417:
[----:B------:R-:W2:Y:S02]  /*2f50*/  LDG.E.U16 R2, desc[UR36][R2.64] ;  /* 0x0000002402027981 */ /* 0x000ea4000c1e1500 */
[----:B--2---:R-:W-:-:S06]  /*2f60*/  HADD2.F32 R22, -RZ, R2.H0_H0 ;  /* 0x20000002ff167230 */ /* 0x004fcc0000004100 */
[----:B------:R-:W0:Y:S01]  /*2f70*/  F2I.FTZ.TRUNC.NTZ R22, R22 ;  /* 0x0000001600167305 */ /* 0x000e22000021f100 */
[----:B------:R-:W-:Y:S05]  /*2f80*/  BRA `(.L_x_12406) ;  /* 0x0000000800907947 */ /* 0x000fea0003800000 */
.L_x_12416:
[----:B------:R-:W2:Y:S02]  /*2f90*/  LDG.E.64 R2, desc[UR36][R2.64] ;  /* 0x0000002402027981 */ /* 0x000ea4000c1e1b00 */
[----:B--2---:R0:W1:Y:S01]  /*2fa0*/  F2I.F64.TRUNC R22, R2 ;  /* 0x0000000200167311 */ /* 0x004062000030d100 */
[----:B------:R-:W-:Y:S05]  /*2fb0*/  BRA `(.L_x_12406) ;  /* 0x0000000800847947 */ /* 0x000fea0003800000 */
.L_x_12407:
        /* <DEDUP_REMOVED lines=12> */
.L_x_12420:
[----:B------:R-:W2:Y:S02]  /*3080*/  LDG.E.64 R2, desc[UR36][R2.64] ;  /* 0x0000002402027981 */ /* 0x000ea4000c1e1b00 */
[----:B--2---:R0:W1:Y:S01]  /*3090*/  F2I.F64.TRUNC R22, R2 ;  /* 0x0000000200167311 */ /* 0x004062000030d100 */
[----:B------:R-:W-:Y:S05]  /*30a0*/  BRA `(.L_x_12406) ;  /* 0x0000000800487947 */ /* 0x000fea0003800000 */
.L_x_12419:
        /* <DEDUP_REMOVED lines=26> */
.L_x_12422:
        /* <DEDUP_REMOVED lines=13> */
.L_x_12421:
[----:B------:R-:W2:Y:S02]  /*3320*/  LDG.E.U16 R22, desc[UR36][R2.64] ;  /* 0x0000002402167981 */ /* 0x000ea4000c1e1500 */
[----:B--2---:R-:W-:-:S06]  /*3330*/  IMAD.U32 R22, R22, 0x10000, RZ ;  /* 0x0001000016167824 */ /* 0x004fcc00078e00ff */
[----:B------:R-:W0:Y:S01]  /*3340*/  F2I.FTZ.TRUNC.NTZ R22, R22 ;  /* 0x0000001600167305 */ /* 0x000e22000021f100 */
[----:B------:R-:W-:Y:S05]  /*3350*/  BRA `(.L_x_12406) ;  /* 0x00000004009c7947 */ /* 0x000fea0003800000 */
.L_x_12418:
        /* <DEDUP_REMOVED lines=10> */
.L_x_12425:
        /* <DEDUP_REMOVED lines=21> */
.L_x_12429:
[----:B------:R-:W-:Y:S05]  /*3550*/  BSYNC.RECONVERGENT B1 ;  /* 0x0000000000017941 */ /* 0x000fea0003800200 */
.L_x_12428:
[----:B------:R-:W-:Y:S01]  /*3560*/  IMAD.SHL.U32 R0, R0, 0x100000, RZ ;  /* 0x0010000000007824 */ /* 0x000fe200078e00ff */
[----:B------:R-:W-:-:S04]  /*3570*/  LEA R2, R2, 0x3b800000, 0x17 ;  /* 0x3b80000002027811 */ /* 0x000fc800078eb8ff */
[----:B------:R-:W-:-:S07]  /*3580*/  LOP3.LUT R22, R2, R0, R7, 0xfe, !PT ;  /* 0x0000000002167212 */ /* 0x000fce00078efe07 */
.L_x_12427:
[----:B------:R-:W-:Y:S05]  /*3590*/  BSYNC.RECONVERGENT B0 ;  /* 0x0000000000007941 */ /* 0x000fea0003800200 */
.L_x_12426:
[----:B------:R-:W0:Y:S01]  /*35a0*/  F2I.FTZ.TRUNC.NTZ R22, R22 ;  /* 0x0000001600167305 */ /* 0x000e22000021f100 */
[----:B------:R-:W-:Y:S05]  /*35b0*/  BRA `(.L_x_12406) ;  /* 0x0000000400047947 */ /* 0x000fea0003800000 */
.L_x_12424:
        /* <DEDUP_REMOVED lines=21> */
.L_x_12433:
[----:B------:R-:W-:Y:S05]  /*3710*/  BSYNC.RECONVERGENT B1 ;  /* 0x0000000000017941 */ /* 0x000fea0003800200 */
.L_x_12432:
[----:B------:R-:W-:Y:S01]  /*3720*/  IMAD.SHL.U32 R0, R0, 0x200000, RZ ;  /* 0x0020000000007824 */ /* 0x000fe200078e00ff */
[----:B------:R-:W-:-:S04]  /*3730*/  LEA R2, R2, 0x37800000, 0x17 ;  /* 0x3780000002027811 */ /* 0x000fc800078eb8ff */
[----:B------:R-:W-:-:S07]  /*3740*/  LOP3.LUT R22, R2, R0, R7, 0xfe, !PT ;  /* 0x0000000002167212 */ /* 0x000fce00078efe07 */
.L_x_12431:
[----:B------:R-:W-:Y:S05]  /*3750*/  BSYNC.RECONVERGENT B0 ;  /* 0x0000000000007941 */ /* 0x000fea0003800200 */
.L_x_12430:
[----:B------:R-:W0:Y:S01]  /*3760*/  F2I.FTZ.TRUNC.NTZ R22, R22 ;  /* 0x0000001600167305 */ /* 0x000e22000021f100 */
[----:B------:R-:W-:Y:S05]  /*3770*/  BRA `(.L_x_12406) ;  /* 0x0000000000947947 */ /* 0x000fea0003800000 */
.L_x_12423:
        /* <DEDUP_REMOVED lines=14> */
.L_x_12437:
[----:B------:R-:W-:Y:S05]  /*3860*/  BSYNC.RECONVERGENT B0 ;  /* 0x0000000000007941 */ /* 0x000fea0003800200 */
.L_x_12436:
[----:B------:R-:W0:Y:S01]  /*3870*/  F2I.FTZ.TRUNC.NTZ R22, R22 ;  /* 0x0000001600167305 */ /* 0x000e22000021f100 */
[----:B------:R-:W-:Y:S05]  /*3880*/  BRA `(.L_x_12406) ;  /* 0x0000000000507947 */ /* 0x000fea0003800000 */
.L_x_12411:
        /* <DEDUP_REMOVED lines=16> */
.L_x_12438:
[----:B------:R-:W-:Y:S05]  /*3990*/  BRA `(.L_x_12406) ;  /* 0x00000000000c7947 */ /* 0x000fea0003800000 */
.L_x_12435:
[----:B------:R0:W5:Y:S01]  /*39a0*/  LDG.E R22, desc[UR36][R2.64] ;  /* 0x0000002402167981 */ /* 0x000162000c1e1900 */
[----:B------:R-:W-:Y:S05]  /*39b0*/  BRA `(.L_x_12406) ;  /* 0x0000000000047947 */ /* 0x000fea0003800000 */
.L_x_12434:
[----:B------:R0:W5:Y:S02]  /*39c0*/  LDG.E R22, desc[UR36][R2.64] ;  /* 0x0000002402167981 */ /* 0x000164000c1e1900 */
.L_x_12406:
[----:B------:R-:W-:Y:S05]  /*39d0*/  BSYNC.RECONVERGENT B6 ;  /* 0x0000000000067941 */ /* 0x000fea0003800200 */
.L_x_12405:
[----:B------:R-:W0:Y:S01]  /*39e0*/  LDCU UR4, c[0x0][0x390] ;  /* 0x00007200ff0477ac */ /* 0x000e220008000800 */
[----:B------:R-:W-:Y:S01]  /*39f0*/  BSSY.RECONVERGENT B6, `(.L_x_12439) ;  /* 0x0000016000067945 */ /* 0x000fe20003800200 */
[----:B------:R-:W2:Y:S01]  /*3a00*/  LDCU UR5, c[0x0][0x388] ;  /* 0x00007100ff0577ac */ /* 0x000ea20008000800 */
[----:B01---5:R-:W-:-:S04]  /*3a10*/  ISETP.GE.AND P0, PT, R24, UR4, PT ;  /* 0x0000000418007c0c */ /* 0x023fc8000bf06270 */
[----:B--2---:R-:W-:-:S04]  /*3a20*/  ISETP.GE.AND P0, PT, R24, UR5, !P0 ;  /* 0x0000000518007c0c */ /* 0x004fc8000c706270 */
[----:B------:R-:W-:-:S13]  /*3a30*/  ISETP.GE.OR P0, PT, R16, R17, P0 ;  /* 0x000000111000720c */ /* 0x000fda0000706670 */
[----:B------:R-:W-:Y:S05]  /*3a40*/  @P0 BRA `(.L_x_12440) ;  /* 0x0000000000400947 */ /* 0x000fea0003800000 */
[----:B---34-:R-:W-:Y:S01]  /*3a50*/  MOV R2, 0x0 ;  /* 0x0000000000027802 */ /* 0x018fe20000000f00 */
        /* <DEDUP_REMOVED lines=15> */
.L_x_12440:
[----:B------:R-:W-:Y:S05]  /*3b50*/  BSYNC.RECONVERGENT B6 ;  /* 0x0000000000067941 */ /* 0x000fea0003800200 */
.L_x_12439:
[----:B------:R-:W3:Y:S01]  /*3b60*/  LDCU UR4, c[0x0][0x390] ;  /* 0x00007200ff0477ac */ /* 0x000ee20008000800 */
[----:B------:R-:W-:Y:S01]  /*3b70*/  VIADD R24, R16, 0x80 ;  /* 0x0000008010187836 */ /* 0x000fe20000000000 */
[----:B------:R-:W-:Y:S01]  /*3b80*/  BSSY.RECONVERGENT B6, `(.L_x_12441) ;  /* 0x0000016000067945 */ /* 0x000fe20003800200 */
[----:B------:R-:W0:Y:S01]  /*3b90*/  LDCU UR5, c[0x0][0x388] ;  /* 0x00007100ff0577ac */ /* 0x000e220008000800 */
[----:B---34-:R-:W-:-:S04]  /*3ba0*/  ISETP.GE.AND P0, PT, R23, UR4, PT ;  /* 0x0000000417007c0c */ /* 0x018fc8000bf06270 */
[----:B0-----:R-:W-:-:S04]  /*3bb0*/  ISETP.GE.AND P0, PT, R23, UR5, !P0 ;  /* 0x0000000517007c0c */ /* 0x001fc8000c706270 */
        /* <DEDUP_REMOVED lines=18> */
.L_x_12442:
[----:B------:R-:W-:Y:S05]  /*3ce0*/  BSYNC.RECONVERGENT B6 ;  /* 0x0000000000067941 */ /* 0x000fea0003800200 */
.L_x_12441:
[----:B------:R-:W0:Y:S01]  /*3cf0*/  LDCU UR4, c[0x0][0x390] ;  /* 0x00007200ff0477ac */ /* 0x000e220008000800 */
[----:B------:R-:W-:Y:S01]  /*3d00*/  VIADD R0, R16, 0x100 ;  /* 0x0000010010007836 */ /* 0x000fe20000000000 */
[----:B------:R-:W-:Y:S01]  /*3d10*/  BSSY.RECONVERGENT B6, `(.L_x_12443) ;  /* 0x0000016000067945 */ /* 0x000fe20003800200 */
[----:B------:R-:W1:Y:S01]  /*3d20*/  LDCU UR5, c[0x0][0x388] ;  /* 0x00007100ff0577ac */ /* 0x000e620008000800 */
[----:B0-----:R-:W-:-:S04]  /*3d30*/  ISETP.GE.AND P0, PT, R18, UR4, PT ;  /* 0x0000000412007c0c */ /* 0x001fc8000bf06270 */
[----:B-1----:R-:W-:-:S04]  /*3d40*/  ISETP.GE.AND P0, PT, R18, UR5, !P0 ;  /* 0x0000000512007c0c */ /* 0x002fc8000c706270 */
        /* <DEDUP_REMOVED lines=18> */
.L_x_12444:
[----:B------:R-:W-:Y:S05]  /*3e70*/  BSYNC.RECONVERGENT B6 ;  /* 0x0000000000067941 */ /* 0x000fea0003800200 */
.L_x_12443:
        /* <DEDUP_REMOVED lines=24> */
.L_x_12446:
[----:B------:R-:W-:Y:S05]  /*4000*/  BSYNC.RECONVERGENT B6 ;  /* 0x0000000000067941 */ /* 0x000fea0003800200 */
.L_x_12445:
        /* <DEDUP_REMOVED lines=26> */
.L_x_12453:
[----:B------:R4:W-:Y:S01]  /*41b0*/  STG.E.U8 desc[UR36][R2.64], RZ ;  /* 0x000000ff02007986 */ /* 0x0009e2000c101124 */
[----:B------:R-:W-:Y:S01]  /*41c0*/  IMAD.MOV.U32 R16, RZ, RZ, R24 ;  /* 0x000000ffff107224 */ /* 0x000fe200078e0018 */
[----:B------:R-:W-:Y:S06]  /*41d0*/  BRA `(.L_x_12455) ;  /* 0x0000000400e07947 */ /* 0x000fec0003800000 */
.L_x_12452:
        /* <DEDUP_REMOVED lines=9> */
.L_x_12457:
[----:B------:R2:W-:Y:S01]  /*4270*/  STG.E desc[UR36][R2.64], RZ ;  /* 0x000000ff02007986 */ /* 0x0005e2000c101924 */
[----:B------:R-:W-:Y:S01]  /*4280*/  IMAD.MOV.U32 R16, RZ, RZ, R24 ;  /* 0x000000ffff107224 */ /* 0x000fe200078e0018 */
[----:B------:R-:W-:Y:S06]  /*4290*/  BRA `(.L_x_12455) ;  /* 0x0000000400b07947 */ /* 0x000fec0003800000 */
.L_x_12456:
[----:B------:R0:W-:Y:S01]  /*42a0*/  STG.E.U16 desc[UR36][R2.64], RZ ;  /* 0x000000ff02007986 */ /* 0x0001e2000c101524 */
[----:B------:R-:W-:Y:S01]  /*42b0*/  IMAD.MOV.U32 R16, RZ, RZ, R24 ;  /* 0x000000ffff107224 */ /* 0x000fe200078e0018 */
[----:B------:R-:W-:Y:S06]  /*42c0*/  BRA `(.L_x_12455) ;  /* 0x0000000400a47947 */ /* 0x000fec0003800000 */
.L_x_12451:
        /* <DEDUP_REMOVED lines=9> */
.L_x_12459:
[----:B------:R0:W-:Y:S01]  /*4360*/  STG.E.U16 desc[UR36][R2.64], RZ ;  /* 0x000000ff02007986 */ /* 0x0001e2000c101524 */
[----:B------:R-:W-:Y:S01]  /*4370*/  IMAD.MOV.U32 R16, RZ, RZ, R24 ;  /* 0x000000ffff107224 */ /* 0x000fe200078e0018 */
[----:B------:R-:W-:Y:S06]  /*4380*/  BRA `(.L_x_12455) ;  /* 0x0000000400747947 */ /* 0x000fec0003800000 */
.L_x_12458:
        /* <DEDUP_REMOVED lines=9> */
.L_x_12461:
[----:B------:R0:W-:Y:S01]  /*4420*/  STG.E desc[UR36][R2.64], RZ ;  /* 0x000000ff02007986 */ /* 0x0001e2000c101924 */
[----:B------:R-:W-:Y:S01]  /*4430*/  IMAD.MOV.U32 R16, RZ, RZ, R24 ;  /* 0x000000ffff107224 */ /* 0x000fe200078e0018 */
[----:B------:R-:W-:Y:S06]  /*4440*/  BRA `(.L_x_12455) ;  /* 0x0000000400447947 */ /* 0x000fec0003800000 */
.L_x_12460:
[----:B------:R0:W-:Y:S01]  /*4450*/  STG.E.64 desc[UR36][R2.64], RZ ;  /* 0x000000ff02007986 */ /* 0x0001e2000c101b24 */
[----:B------:R-:W-:Y:S01]  /*4460*/  IMAD.MOV.U32 R16, RZ, RZ, R24 ;  /* 0x000000ffff107224 */ /* 0x000fe200078e0018 */
[----:B------:R-:W-:Y:S06]  /*4470*/  BRA `(.L_x_12455) ;  /* 0x0000000400387947 */ /* 0x000fec0003800000 */
.L_x_12450:
        /* <DEDUP_REMOVED lines=11> */
.L_x_12464:
[----:B------:R0:W-:Y:S01]  /*4530*/  STG.E.128 desc[UR36][R2.64], RZ ;  /* 0x000000ff02007986 */ /* 0x0001e2000c101d24 */
[----:B------:R-:W-:Y:S01]  /*4540*/  IMAD.MOV.U32 R16, RZ, RZ, R24 ;  /* 0x000000ffff107224 */ /* 0x000fe200078e0018 */
[----:B------:R-:W-:Y:S06]  /*4550*/  BRA `(.L_x_12455) ;  /* 0x0000000400007947 */ /* 0x000fec0003800000 */
.L_x_12463:
        /* <DEDUP_REMOVED lines=9> */
.L_x_12466:
[----:B------:R0:W-:Y:S01]  /*45f0*/  STG.E.U8 desc[UR36][R2.64], RZ ;  /* 0x000000ff02007986 */ /* 0x0001e2000c101124 */
[----:B------:R-:W-:Y:S01]  /*4600*/  IMAD.MOV.U32 R16, RZ, RZ, R24 ;  /* 0x000000ffff107224 */ /* 0x000fe200078e0018 */
[----:B------:R-:W-:Y:S06]  /*4610*/  BRA `(.L_x_12455) ;  /* 0x0000000000d07947 */ /* 0x000fec0003800000 */
.L_x_12465:
[----:B------:R0:W-:Y:S01]  /*4620*/  STG.E.U16 desc[UR36][R2.64], RZ ;  /* 0x000000ff02007986 */ /* 0x0001e2000c101524 */
[----:B------:R-:W-:Y:S01]  /*4630*/  IMAD.MOV.U32 R16, RZ, RZ, R24 ;  /* 0x000000ffff107224 */ /* 0x000fe200078e0018 */
[----:B------:R-:W-:Y:S06]  /*4640*/  BRA `(.L_x_12455) ;  /* 0x0000000000c47947 */ /* 0x000fec0003800000 */
.L_x_12462:
        /* <DEDUP_REMOVED lines=11> */
.L_x_12469:
[----:B------:R0:W-:Y:S01]  /*4700*/  STG.E.U8 desc[UR36][R2.64], RZ ;  /* 0x000000ff02007986 */ /* 0x0001e2000c101124 */
[----:B------:R-:W-:Y:S01]  /*4710*/  IMAD.MOV.U32 R16, RZ, RZ, R24 ;  /* 0x000000ffff107224 */ /* 0x000fe200078e0018 */
[----:B------:R-:W-:Y:S06]  /*4720*/  BRA `(.L_x_12455) ;  /* 0x00000000008c7947 */ /* 0x000fec0003800000 */
.L_x_12468:
[----:B------:R0:W-:Y:S01]  /*4730*/  STG.E.U8 desc[UR36][R2.64], RZ ;  /* 0x000000ff02007986 */ /* 0x0001e2000c101124 */
[----:B------:R-:W-:Y:S01]  /*4740*/  IMAD.MOV.U32 R16, RZ, RZ, R24 ;  /* 0x000000ffff107224 */ /* 0x000fe200078e0018 */
[----:B------:R-:W-:Y:S06]  /*4750*/  BRA `(.L_x_12455) ;  /* 0x0000000000807947 */ /* 0x000fec0003800000 */
.L_x_12467:
[----:B------:R-:W-:-:S13]  /*4760*/  ISETP.NE.AND P0, PT, R0, 0x1c, PT ;  /* 0x0000001c0000780c */ /* 0x000fda0003f05270 */
[----:B------:R-:W-:Y:S05]  /*4770*/  @!P0 BRA `(.L_x_12470) ;  /* 0x0000000000708947 */ /* 0x000fea0003800000 */
[----:B------:R-:W-:-:S13]  /*4780*/  ISETP.NE.AND P0, PT, R0, 0x1d, PT ;  /* 0x0000001d0000780c */ /* 0x000fda0003f05270 */
[----:B------:R-:W-:Y:S05]  /*4790*/  @!P0 BRA `(.L_x_12471) ;  /* 0x00000000005c8947 */ /* 0x000fea0003800000 */
[----:B------:R-:W-:-:S13]  /*47a0*/  ISETP.NE.AND P0, PT, R0, 0x2c, PT ;  /* 0x0000002c0000780c */ /* 0x000fda0003f05270 */
[----:B------:R-:W-:Y:S05]  /*47b0*/  @!P0 BRA `(.L_x_12472) ;  /* 0x0000000000488947 */ /* 0x000fea0003800000 */
.L_x_12454:
        /* <DEDUP_REMOVED lines=16> */
.L_x_12473:
[----:B------:R-:W-:Y:S01]  /*48c0*/  IMAD.MOV.U32 R16, RZ, RZ, R24 ;  /* 0x000000ffff107224 */ /* 0x000fe200078e0018 */
[----:B------:R-:W-:Y:S06]  /*48d0*/  BRA `(.L_x_12455) ;  /* 0x0000000000207947 */ /* 0x000fec0003800000 */
.L_x_12472:
[----:B------:R0:W-:Y:S01]  /*48e0*/  STG.E.U8 desc[UR36][R2.64], RZ ;  /* 0x000000ff02007986 */ /* 0x0001e2000c101124 */
[----:B------:R-:W-:Y:S01]  /*48f0*/  IMAD.MOV.U32 R16, RZ, RZ, R24 ;  /* 0x000000ffff107224 */ /* 0x000fe200078e0018 */
[----:B------:R-:W-:Y:S06]  /*4900*/  BRA `(.L_x_12455) ;  /* 0x0000000000147947 */ /* 0x000fec0003800000 */
.L_x_12471:
[----:B------:R0:W-:Y:S01]  /*4910*/  STG.E.64 desc[UR36][R2.64], RZ ;  /* 0x000000ff02007986 */ /* 0x0001e2000c101b24 */
[----:B------:R-:W-:Y:S01]  /*4920*/  IMAD.MOV.U32 R16, RZ, RZ, R24 ;  /* 0x000000ffff107224 */ /* 0x000fe200078e0018 */
[----:B------:R-:W-:Y:S06]  /*4930*/  BRA `(.L_x_12455) ;  /* 0x0000000000087947 */ /* 0x000fec0003800000 */
.L_x_12470:
[----:B------:R0:W-:Y:S01]  /*4940*/  STG.E desc[UR36][R2.64], RZ ;  /* 0x000000ff02007986 */ /* 0x0001e2000c101924 */
[----:B------:R-:W-:-:S07]  /*4950*/  IMAD.MOV.U32 R16, RZ, RZ, R24 ;  /* 0x000000ffff107224 */ /* 0x000fce00078e0018 */
.L_x_12455:
        /* <DEDUP_REMOVED lines=23> */
.L_x_12478:
[----:B------:R0:W-:Y:S01]  /*4ad0*/  STG.E.U8 desc[UR36][R2.64], RZ ;  /* 0x000000ff02007986 */ /* 0x0001e2000c101124 */
[----:B------:R-:W-:Y:S05]  /*4ae0*/  BRA `(.L_x_12480) ;  /* 0x00000004008c7947 */ /* 0x000fea0003800000 */
.L_x_12477:
        /* <DEDUP_REMOVED lines=8> */
.L_x_12482:
[----:B------:R3:W-:Y:S01]  /*4b70*/  STG.E desc[UR36][R2.64], RZ ;  /* 0x000000ff02007986 */ /* 0x0007e2000c101924 */
[----:B------:R-:W-:Y:S05]  /*4b80*/  BRA `(.L_x_12480) ;  /* 0x0000000400647947 */ /* 0x000fea0003800000 */
.L_x_12481:
[----:B------:R2:W-:Y:S01]  /*4b90*/  STG.E.U16 desc[UR36][R2.64], RZ ;  /* 0x000000ff02007986 */ /* 0x0005e2000c101524 */
[----:B------:R-:W-:Y:S05]  /*4ba0*/  BRA `(.L_x_12480) ;  /* 0x00000004005c7947 */ /* 0x000fea0003800000 */
.L_x_12476:
        /* <DEDUP_REMOVED lines=8> */
.L_x_12484:
[----:B------:R0:W-:Y:S01]  /*4c30*/  STG.E.U16 desc[UR36][R2.64], RZ ;  /* 0x000000ff02007986 */ /* 0x0001e2000c101524 */
[----:B------:R-:W-:Y:S05]  /*4c40*/  BRA `(.L_x_12480) ;  /* 0x0000000400347947 */ /* 0x000fea0003800000 */
.L_x_12483:
        /* <DEDUP_REMOVED lines=8> */
.L_x_12486:
[----:B------:R0:W-:Y:S01]  /*4cd0*/  STG.E desc[UR36][R2.64], RZ ;  /* 0x000000ff02007986 */ /* 0x0001e2000c101924 */
[----:B------:R-:W-:Y:S05]  /*4ce0*/  BRA `(.L_x_12480) ;  /* 0x00000004000c7947 */ /* 0x000fea0003800000 */
.L_x_12485:
[----:B------:R0:W-:Y:S01]  /*4cf0*/  STG.E.64 desc[UR36][R2.64], RZ ;  /* 0x000000ff02007986 */ /* 0x0001e2000c101b24 */
[----:B------:R-:W-:Y:S05]  /*4d00*/  BRA `(.L_x_12480) ;  /* 0x0000000400047947 */ /* 0x000fea0003800000 */
.L_x_12475:
        /* <DEDUP_REMOVED lines=10> */
.L_x_12489:
[----:B------:R0:W-:Y:S01]  /*4db0*/  STG.E.128 desc[UR36][R2.64], RZ ;  /* 0x000000ff02007986 */ /* 0x0001e2000c101d24 */
[----:B------:R-:W-:Y:S05]  /*4dc0*/  BRA `(.L_x_12480) ;  /* 0x0000000000d47947 */ /* 0x000fea0003800000 */
.L_x_12488:
        /* <DEDUP_REMOVED lines=8> */
.L_x_12491:
[----:B------:R0:W-:Y:S01]  /*4e50*/  STG.E.U8 desc[UR36][R2.64], RZ ;  /* 0x000000ff02007986 */ /* 0x0001e2000c101124 */
[----:B------:R-:W-:Y:S05]  /*4e60*/  BRA `(.L_x_12480) ;  /* 0x0000000000ac7947 */ /* 0x000fea0003800000 */
.L_x_12490:
[----:B------:R0:W-:Y:S01]  /*4e70*/  STG.E.U16 desc[UR36][R2.64], RZ ;  /* 0x000000ff02007986 */ /* 0x0001e2000c101524 */
[----:B------:R-:W-:Y:S05]  /*4e80*/  BRA `(.L_x_12480) ;  /* 0x0000000000a47947 */ /* 0x000fea0003800000 */
.L_x_12487:
        /* <DEDUP_REMOVED lines=10> */
.L_x_12494:
[----:B------:R0:W-:Y:S01]  /*4f30*/  STG.E.U8 desc[UR36][R2.64], RZ ;  /* 0x000000ff02007986 */ /* 0x0001e2000c101124 */
[----:B------:R-:W-:Y:S05]  /*4f40*/  BRA `(.L_x_12480) ;  /* 0x0000000000747947 */ /* 0x000fea0003800000 */
.L_x_12493:
[----:B------:R0:W-:Y:S01]  /*4f50*/  STG.E.U8 desc[UR36][R2.64], RZ ;  /* 0x000000ff02007986 */ /* 0x0001e2000c101124 */
[----:B------:R-:W-:Y:S05]  /*4f60*/  BRA `(.L_x_12480) ;  /* 0x00000000006c7947 */ /* 0x000fea0003800000 */
.L_x_12492:
[----:B------:R-:W-:-:S13]  /*4f70*/  ISETP.NE.AND P0, PT, R0, 0x1c, PT ;  /* 0x0000001c0000780c */ /* 0x000fda0003f05270 */
[----:B------:R-:W-:Y:S05]  /*4f80*/  @!P0 BRA `(.L_x_12495) ;  /* 0x0000000000608947 */ /* 0x000fea0003800000 */
[----:B------:R-:W-:-:S13]  /*4f90*/  ISETP.NE.AND P0, PT, R0, 0x1d, PT ;  /* 0x0000001d0000780c */ /* 0x000fda0003f05270 */
[----:B------:R-:W-:Y:S05]  /*4fa0*/  @!P0 BRA `(.L_x_12496) ;  /* 0x0000000000508947 */ /* 0x000fea0003800000 */
[----:B------:R-:W-:-:S13]  /*4fb0*/  ISETP.NE.AND P0, PT, R0, 0x2c, PT ;  /* 0x0000002c0000780c */ /* 0x000fda0003f05270 */
[----:B------:R0:W-:Y:S01]  /*4fc0*/  @!P0 STG.E.U8 desc[UR36][R2.64], RZ ;  /* 0x000000ff02008986 */ /* 0x0001e2000c101124 */
[----:B------:R-:W-:Y:S05]  /*4fd0*/  @!P0 BRA `(.L_x_12480) ;  /* 0x0000000000508947 */ /* 0x000fea0003800000 */
.L_x_12479:
[----:B0-----:R-:W-:Y:S01]  /*4fe0*/  MOV R2, 0x0 ;  /* 0x0000000000027802 */ /* 0x001fe20000000f00 */
        /* <DEDUP_REMOVED lines=15> */
.L_x_12497:
[----:B------:R-:W-:Y:S05]  /*50e0*/  BRA `(.L_x_12480) ;  /* 0x00000000000c7947 */ /* 0x000fea0003800000 */
.L_x_12496:
[----:B------:R0:W-:Y:S01]  /*50f0*/  STG.E.64 desc[UR36][R2.64], RZ ;  /* 0x000000ff02007986 */ /* 0x0001e2000c101b24 */
[----:B------:R-:W-:Y:S05]  /*5100*/  BRA `(.L_x_12480) ;  /* 0x0000000000047947 */ /* 0x000fea0003800000 */
.L_x_12495:
[----:B------:R0:W-:Y:S02]  /*5110*/  STG.E desc[UR36][R2.64], RZ ;  /* 0x000000ff02007986 */ /* 0x0001e4000c101924 */
.L_x_12480:
[----:B------:R-:W-:-:S07]  /*5120*/  VIADD R16, R16, 0x80 ;  /* 0x0000008010107836 */ /* 0x000fce0000000000 */
.L_x_12449:
[----:B------:R-:W-:-:S13]  /*5130*/  ISETP.GE.AND P0, PT, R16, R17, PT ;  /* 0x000000111000720c */ /* 0x000fda0003f06270 */
[----:B------:R-:W-:Y:S05]  /*5140*/  @P0 BREAK.RELIABLE B6 ;  /* 0x0000000000060942 */ /* 0x000fea0003800100 */
[----:B------:R-:W-:Y:S05]  /*5150*/  @P0 BRA `(.L_x_12474) ;  /* 0x0000000400ec0947 */ /* 0x000fea0003800000 */
[----:B------:R-:W-:Y:S05]  /*5160*/  BSYNC.RELIABLE B6 ;  /* 0x0000000000067941 */ /* 0x000fea0003800100 */
.L_x_12448:
        /* <DEDUP_REMOVED lines=20> */
.L_x_12501:
[----:B------:R0:W-:Y:S01]  /*52b0*/  STG.E.U8 desc[UR36][R2.64], RZ ;  /* 0x000000ff02007986 */ /* 0x0001e2000c101124 */
[----:B------:R-:W-:Y:S05]  /*52c0*/  BRA `(.L_x_12503) ;  /* 0x00000004008c7947 */ /* 0x000fea0003800000 */
.L_x_12500:
        /* <DEDUP_REMOVED lines=8> */
.L_x_12505:
[----:B------:R0:W-:Y:S01]  /*5350*/  STG.E desc[UR36][R2.64], RZ ;  /* 0x000000ff02007986 */ /* 0x0001e2000c101924 */
[----:B------:R-:W-:Y:S05]  /*5360*/  BRA `(.L_x_12503) ;  /* 0x0000000400647947 */ /* 0x000fea0003800000 */
.L_x_12504:
[----:B------:R0:W-:Y:S01]  /*5370*/  STG.E.U16 desc[UR36][R2.64], RZ ;  /* 0x000000ff02007986 */ /* 0x0001e2000c101524 */
[----:B------:R-:W-:Y:S05]  /*5380*/  BRA `(.L_x_12503) ;  /* 0x00000004005c7947 */ /* 0x000fea0003800000 */
.L_x_12499:
        /* <DEDUP_REMOVED lines=8> */
.L_x_12507:
[----:B------:R0:W-:Y:S01]  /*5410*/  STG.E.U16 desc[UR36][R2.64], RZ ;  /* 0x000000ff02007986 */ /* 0x0001e2000c101524 */
[----:B------:R-:W-:Y:S05]  /*5420*/  BRA `(.L_x_12503) ;  /* 0x0000000400347947 */ /* 0x000fea0003800000 */
.L_x_12506:
        /* <DEDUP_REMOVED lines=8> */
.L_x_12509:
[----:B------:R0:W-:Y:S01]  /*54b0*/  STG.E desc[UR36][R2.64], RZ ;  /* 0x000000ff02007986 */ /* 0x0001e2000c101924 */
[----:B------:R-:W-:Y:S05]  /*54c0*/  BRA `(.L_x_12503) ;  /* 0x00000004000c7947 */ /* 0x000fea0003800000 */
.L_x_12508:
[----:B------:R0:W-:Y:S01]  /*54d0*/  STG.E.64 desc[UR36][R2.64], RZ ;  /* 0x000000ff02007986 */ /* 0x0001e2000c101b24 */
[----:B------:R-:W-:Y:S05]  /*54e0*/  BRA `(.L_x_12503) ;  /* 0x0000000400047947 */ /* 0x000fea0003800000 */
.L_x_12498:
        /* <DEDUP_REMOVED lines=10> */
.L_x_12512:
[----:B------:R0:W-:Y:S01]  /*5590*/  STG.E.128 desc[UR36][R2.64], RZ ;  /* 0x000000ff02007986 */ /* 0x0001e2000c101d24 */
[----:B------:R-:W-:Y:S05]  /*55a0*/  BRA `(.L_x_12503) ;  /* 0x0000000000d47947 */ /* 0x000fea0003800000 */
.L_x_12511:
        /* <DEDUP_REMOVED lines=8> */
.L_x_12514:
[----:B------:R0:W-:Y:S01]  /*5630*/  STG.E.U8 desc[UR36][R2.64], RZ ;  /* 0x000000ff02007986 */ /* 0x0001e2000c101124 */
[----:B------:R-:W-:Y:S05]  /*5640*/  BRA `(.L_x_12503) ;  /* 0x0000000000ac7947 */ /* 0x000fea0003800000 */
.L_x_12513:
[----:B------:R0:W-:Y:S01]  /*5650*/  STG.E.U16 desc[UR36][R2.64], RZ ;  /* 0x000000ff02007986 */ /* 0x0001e2000c101524 */
[----:B------:R-:W-:Y:S05]  /*5660*/  BRA `(.L_x_12503) ;  /* 0x0000000000a47947 */ /* 0x000fea0003800000 */
.L_x_12510:
        /* <DEDUP_REMOVED lines=10> */
.L_x_12517:
[----:B------:R2:W-:Y:S01]  /*5710*/  STG.E.U8 desc[UR36][R2.64], RZ ;  /* 0x000000ff02007986 */ /* 0x0005e2000c101124 */
[----:B------:R-:W-:Y:S05]  /*5720*/  BRA `(.L_x_12503) ;  /* 0x0000000000747947 */ /* 0x000fea0003800000 */
.L_x_12516:
[----:B------:R0:W-:Y:S01]  /*5730*/  STG.E.U8 desc[UR36][R2.64], RZ ;  /* 0x000000ff02007986 */ /* 0x0001e2000c101124 */
[----:B------:R-:W-:Y:S05]  /*5740*/  BRA `(.L_x_12503) ;  /* 0x00000000006c7947 */ /* 0x000fea0003800000 */
.L_x_12515:
[----:B------:R-:W-:-:S13]  /*5750*/  ISETP.NE.AND P0, PT, R0, 0x1c, PT ;  /* 0x0000001c0000780c */ /* 0x000fda0003f05270 */
[----:B------:R-:W-:Y:S05]  /*5760*/  @!P0 BRA `(.L_x_12518) ;  /* 0x0000000000608947 */ /* 0x000fea0003800000 */
[----:B------:R-:W-:-:S13]  /*5770*/  ISETP.NE.AND P0, PT, R0, 0x1d, PT ;  /* 0x0000001d0000780c */ /* 0x000fda0003f05270 */
[----:B------:R-:W-:Y:S05]  /*5780*/  @!P0 BRA `(.L_x_12519) ;  /* 0x0000000000508947 */ /* 0x000fea0003800000 */
[----:B------:R-:W-:-:S13]  /*5790*/  ISETP.NE.AND P0, PT, R0, 0x2c, PT ;  /* 0x0000002c0000780c */ /* 0x000fda0003f05270 */
[----:B------:R4:W-:Y:S01]  /*57a0*/  @!P0 STG.E.U8 desc[UR36][R2.64], RZ ;  /* 0x000000ff02008986 */ /* 0x0009e2000c101124 */
[----:B------:R-:W-:Y:S05]  /*57b0*/  @!P0 BRA `(.L_x_12503) ;  /* 0x0000000000508947 */ /* 0x000fea0003800000 */
.L_x_12502:
[----:B----4-:R-:W-:Y:S01]  /*57c0*/  MOV R2, 0x0 ;  /* 0x0000000000027802 */ /* 0x010fe20000000f00 */
        /* <DEDUP_REMOVED lines=15> */
.L_x_12520:
[----:B------:R-:W-:Y:S05]  /*58c0*/  BRA `(.L_x_12503) ;  /* 0x00000000000c7947 */ /* 0x000fea0003800000 */
.L_x_12519:
[----:B------:R3:W-:Y:S01]  /*58d0*/  STG.E.64 desc[UR36][R2.64], RZ ;  /* 0x000000ff02007986 */ /* 0x0007e2000c101b24 */
[----:B------:R-:W-:Y:S05]  /*58e0*/  BRA `(.L_x_12503) ;  /* 0x0000000000047947 */ /* 0x000fea0003800000 */
.L_x_12518:
[----:B------:R0:W-:Y:S02]  /*58f0*/  STG.E desc[UR36][R2.64], RZ ;  /* 0x000000ff02007986 */ /* 0x0001e4000c101924 */
.L_x_12503:
[----:B------:R-:W-:-:S07]  /*5900*/  VIADD R16, R16, 0x80 ;  /* 0x0000008010107836 */ /* 0x000fce0000000000 */
.L_x_12474:
[----:B------:R-:W-:Y:S05]  /*5910*/  BSYNC.RECONVERGENT B7 ;  /* 0x0000000000077941 */ /* 0x000fea0003800200 */
.L_x_12447:
[----:B------:R-:W-:-:S13]  /*5920*/  ISETP.GE.AND P0, PT, R16, R17, PT ;  /* 0x000000111000720c */ /* 0x000fda0003f06270 */
[----:B------:R-:W-:Y:S05]  /*5930*/  @P0 EXIT ;  /* 0x000000000000094d */ /* 0x000fea0003800000 */
[----:B01234-:R-:W0:Y:S01]  /*5940*/  LDC.64 R2, c[0x0][0x3a0] ;  /* 0x0000e800ff027b82 */ /* 0x01fe220000000a00 */
        /* <DEDUP_REMOVED lines=18> */
.L_x_12524:
[----:B------:R-:W-:Y:S01]  /*5a70*/  STG.E.U8 desc[UR36][R2.64], RZ ;  /* 0x000000ff02007986 */ /* 0x000fe2000c101124 */
[----:B------:R-:W-:Y:S05]  /*5a80*/  EXIT ;  /* 0x000000000000794d */ /* 0x000fea0003800000 */
.L_x_12523:
        /* <DEDUP_REMOVED lines=8> */
.L_x_12527:
[----:B------:R-:W-:Y:S01]  /*5b10*/  STG.E desc[UR36][R2.64], RZ ;  /* 0x000000ff02007986 */ /* 0x000fe2000c101924 */
[----:B------:R-:W-:Y:S05]  /*5b20*/  EXIT ;  /* 0x000000000000794d */ /* 0x000fea0003800000 */
.L_x_12526:
[----:B------:R-:W-:Y:S01]  /*5b30*/  STG.E.U16 desc[UR36][R2.64], RZ ;  /* 0x000000ff02007986 */ /* 0x000fe2000c101524 */
[----:B------:R-:W-:Y:S05]  /*5b40*/  EXIT ;  /* 0x000000000000794d */ /* 0x000fea0003800000 */
.L_x_12522:
        /* <DEDUP_REMOVED lines=8> */
.L_x_12529:
[----:B------:R-:W-:Y:S01]  /*5bd0*/  STG.E.U16 desc[UR36][R2.64], RZ ;  /* 0x000000ff02007986 */ /* 0x000fe2000c101524 */
[----:B------:R-:W-:Y:S05]  /*5be0*/  EXIT ;  /* 0x000000000000794d */ /* 0x000fea0003800000 */
.L_x_12528:
        /* <DEDUP_REMOVED lines=8> */
.L_x_12531:
[----:B------:R-:W-:Y:S01]  /*5c70*/  STG.E desc[UR36][R2.64], RZ ;  /* 0x000000ff02007986 */ /* 0x000fe2000c101924 */
[----:B------:R-:W-:Y:S05]  /*5c80*/  EXIT ;  /* 0x000000000000794d */ /* 0x000fea0003800000 */
.L_x_12530:
[----:B------:R-:W-:Y:S01]  /*5c90*/  STG.E.64 desc[UR36][R2.64], RZ ;  /* 0x000000ff02007986 */ /* 0x000fe2000c101b24 */
[----:B------:R-:W-:Y:S05]  /*5ca0*/  EXIT ;  /* 0x000000000000794d */ /* 0x000fea0003800000 */
.L_x_12521:
        /* <DEDUP_REMOVED lines=10> */
.L_x_12534:
[----:B------:R-:W-:Y:S01]  /*5d50*/  STG.E.128 desc[UR36][R2.64], RZ ;  /* 0x000000ff02007986 */ /* 0x000fe2000c101d24 */
[----:B------:R-:W-:Y:S05]  /*5d60*/  EXIT ;  /* 0x000000000000794d */ /* 0x000fea0003800000 */
.L_x_12533:
        /* <DEDUP_REMOVED lines=8> */
.L_x_12536:
[----:B------:R-:W-:Y:S01]  /*5df0*/  STG.E.U8 desc[UR36][R2.64], RZ ;  /* 0x000000ff02007986 */ /* 0x000fe2000c101124 */
[----:B------:R-:W-:Y:S05]  /*5e00*/  EXIT ;  /* 0x000000000000794d */ /* 0x000fea0003800000 */
.L_x_12535:
[----:B------:R-:W-:Y:S01]  /*5e10*/  STG.E.U16 desc[UR36][R2.64], RZ ;  /* 0x000000ff02007986 */ /* 0x000fe2000c101524 */
[----:B------:R-:W-:Y:S05]  /*5e20*/  EXIT ;  /* 0x000000000000794d */ /* 0x000fea0003800000 */
.L_x_12532:
        /* <DEDUP_REMOVED lines=10> */
.L_x_12539:
[----:B------:R-:W-:Y:S01]  /*5ed0*/  STG.E.U8 desc[UR36][R2.64], RZ ;  /* 0x000000ff02007986 */ /* 0x000fe2000c101124 */
[----:B------:R-:W-:Y:S05]  /*5ee0*/  EXIT ;  /* 0x000000000000794d */ /* 0x000fea0003800000 */
.L_x_12538:
[----:B------:R-:W-:Y:S01]  /*5ef0*/  STG.E.U8 desc[UR36][R2.64], RZ ;  /* 0x000000ff02007986 */ /* 0x000fe2000c101124 */
[----:B------:R-:W-:Y:S05]  /*5f00*/  EXIT ;  /* 0x000000000000794d */ /* 0x000fea0003800000 */
.L_x_12537:
[----:B------:R-:W-:-:S13]  /*5f10*/  ISETP.NE.AND P0, PT, R0, 0x1c, PT ;  /* 0x0000001c0000780c */ /* 0x000fda0003f05270 */
[----:B------:R-:W-:Y:S05]  /*5f20*/  @!P0 BRA `(.L_x_12540) ;  /* 0x0000000000608947 */ /* 0x000fea0003800000 */
[----:B------:R-:W-:-:S13]  /*5f30*/  ISETP.NE.AND P0, PT, R0, 0x1d, PT ;  /* 0x0000001d0000780c */ /* 0x000fda0003f05270 */
[----:B------:R-:W-:Y:S05]  /*5f40*/  @!P0 BRA `(.L_x_12541) ;  /* 0x0000000000508947 */ /* 0x000fea0003800000 */
[----:B------:R-:W-:-:S13]  /*5f50*/  ISETP.NE.AND P0, PT, R0, 0x2c, PT ;  /* 0x0000002c0000780c */ /* 0x000fda0003f05270 */
[----:B------:R0:W-:Y:S01]  /*5f60*/  @!P0 STG.E.U8 desc[UR36][R2.64], RZ ;  /* 0x000000ff02008986 */ /* 0x0001e2000c101124 */
[----:B------:R-:W-:Y:S05]  /*5f70*/  @!P0 EXIT ;  /* 0x000000000000894d */ /* 0x000fea0003800000 */
.L_x_12525:
        /* <DEDUP_REMOVED lines=16> */
.L_x_12542:
[----:B------:R-:W-:Y:S05]  /*6080*/  EXIT ;  /* 0x000000000000794d */ /* 0x000fea0003800000 */
.L_x_12541:
[----:B------:R-:W-:Y:S01]  /*6090*/  STG.E.64 desc[UR36][R2.64], RZ ;  /* 0x000000ff02007986 */ /* 0x000fe2000c101b24 */
[----:B------:R-:W-:Y:S05]  /*60a0*/  EXIT ;  /* 0x000000000000794d */ /* 0x000fea0003800000 */
.L_x_12540:
[----:B------:R-:W-:Y:S01]  /*60b0*/  STG.E desc[UR36][R2.64], RZ ;  /* 0x000000ff02007986 */ /* 0x000fe2000c101924 */
[----:B------:R-:W-:Y:S05]  /*60c0*/  EXIT ;  /* 0x000000000000794d */ /* 0x000fea0003800000 */
.L_x_12543:
        /* <DEDUP_REMOVED lines=11> */
.L_x_40134:


//--------------------- .text._ZN2at6native18elementwise_kernelILi128ELi2EZNS0_22gpu_kernel_impl_nocastIZZZNS0_67_GLOBAL__N__bb565c37_34_ValidateCompressedIndicesKernel_cu_33a4b88b42_validate_compressed_sparse_indices_kernelILNS3_8CDimNameE1ENS3_18CUDAKernelLauncherENS3_14EmptyVecKernelENS3_8DummyVecELm0EEEvRKNS_6TensorESB_lllENKUlvE0_clEvENKUlvE_clEvEUliE_EEvRNS_18TensorIteratorBaseERKT_EUliE_EEviT1_ --------------------------
	.section	.text._ZN2at6native18elementwise_kernelILi128ELi2EZNS0_22gpu_kernel_impl_nocastIZZZNS0_67_GLOBAL__N__bb565c37_34_ValidateCompressedIndicesKernel_cu_33a4b88b42_validate_compressed_sparse_indices_kernelILNS3_8CDimNameE1ENS3_18CUDAKernelLauncherENS3_14EmptyVecKernelENS3_8DummyVecELm0EEEvRKNS_6TensorESB_lllENKUlvE0_clEvENKUlvE_clEvEUliE_EEvRNS_18TensorIteratorBaseERKT_EUliE_EEviT1_,"ax",@progbits
	.align	128
        .global         _ZN2at6native18elementwise_kernelILi128ELi2EZNS0_22gpu_kernel_impl_nocastIZZZNS0_67_GLOBAL__N__bb565c37_34_ValidateCompressedIndicesKernel_cu_33a4b88b42_validate_compressed_sparse_indices_kernelILNS3_8CDimNameE1ENS3_18CUDAKernelLauncherENS3_14EmptyVecKernelENS3_8DummyVecELm0EEEvRKNS_6TensorESB_lllENKUlvE0_clEvENKUlvE_clEvEUliE_EEvRNS_18TensorIteratorBaseERKT_EUliE_EEviT1_
        .type           _ZN2at6native18elementwise_kernelILi128ELi2EZNS0_22gpu_kernel_impl_nocastIZZZNS0_67_GLOBAL__N__bb565c37_34_ValidateCompressedIndicesKernel_cu_33a4b88b42_validate_compressed_sparse_indices_kernelILNS3_8CDimNameE1ENS3_18CUDAKernelLauncherENS3_14EmptyVecKernelENS3_8DummyVecELm0EEEvRKNS_6TensorESB_lllENKUlvE0_clEvENKUlvE_clEvEUliE_EEvRNS_18TensorIteratorBaseERKT_EUliE_EEviT1_,@function
        .size           _ZN2at6native18elementwise_kernelILi128ELi2EZNS0_22gpu_kernel_impl_nocastIZZZNS0_67_GLOBAL__N__bb565c37_34_ValidateCompressedIndicesKernel_cu_33a4b88b42_validate_compressed_sparse_indices_kernelILNS3_8CDimNameE1ENS3_18CUDAKernelLauncherENS3_14EmptyVecKernelENS3_8DummyVecELm0EEEvRKNS_6TensorESB_lllENKUlvE0_clEvENKUlvE_clEvEUliE_EEvRNS_18TensorIteratorBaseERKT_EUliE_EEviT1_,(.L_x_40135 - _ZN2at6native18elementwise_kernelILi128ELi2EZNS0_22gpu_kernel_impl_nocastIZZZNS0_67_GLOBAL__N__bb565c37_34_ValidateCompressedIndicesKernel_cu_33a4b88b42_validate_compressed_sparse_indices_kernelILNS3_8CDimNameE1ENS3_18CUDAKernelLauncherENS3_14EmptyVecKernelENS3_8DummyVecELm0EEEvRKNS_6TensorESB_lllENKUlvE0_clEvENKUlvE_clEvEUliE_EEvRNS_18TensorIteratorBaseERKT_EUliE_EEviT1_)
        .other          _ZN2at6native18elementwise_kernelILi128ELi2EZNS0_22gpu_kernel_impl_nocastIZZZNS0_67_GLOBAL__N__bb565c37_34_ValidateCompressedIndicesKernel_cu_33a4b88b42_validate_compressed_sparse_indices_kernelILNS3_8CDimNameE1ENS3_18CUDAKernelLauncherENS3_14EmptyVecKernelENS3_8DummyVecELm0EEEvRKNS_6TensorESB_lllENKUlvE0_clEvENKUlvE_clEvEUliE_EEvRNS_18TensorIteratorBaseERKT_EUliE_EEviT1_,@"STO_CUDA_ENTRY STV_DEFAULT"
_ZN2at6native18elementwise_kernelILi128ELi2EZNS0_22gpu_kernel_impl_nocastIZZZNS0_67_GLOBAL__N__bb565c37_34_ValidateCompressedIndicesKernel_cu_33a4b88b42_validate_compressed_sparse_indices_kernelILNS3_8CDimNameE1ENS3_18CUDAKernelLauncherENS3_14EmptyVecKernelENS3_8DummyVecELm0EEEvRKNS_6TensorESB_lllENKUlvE0_clEvENKUlvE_clEvEUliE_EEvRNS_18TensorIteratorBaseERKT_EUliE_EEviT1_:
.text._ZN2at6native18elementwise_kernelILi128ELi2EZNS0_22gpu_kernel_impl_nocastIZZZNS0_67_GLOBAL__N__bb565c37_34_ValidateCompressedIndicesKernel_cu_33a4b88b42_validate_compressed_sparse_indices_kernelILNS3_8CDimNameE1ENS3_18CUDAKernelLauncherENS3_14EmptyVecKernelENS3_8DummyVecELm0EEEvRKNS_6TensorESB_lllENKUlvE0_clEvENKUlvE_clEvEUliE_EEvRNS_18TensorIteratorBaseERKT_EUliE_EEviT1_:
        /* <DEDUP_REMOVED lines=14> */
[----:B------:R-:W1:Y:S01]  /*00e0*/  LDCU UR4, c[0x0][0x598] ;  /* 0x0000b300ff0477ac */ /* 0x000e620008000800 */
[----:B------:R-:W2:Y:S01]  /*00f0*/  LDCU UR5, c[0x0][0x590] ;  /* 0x0000b200ff0577ac */ /* 0x000ea20008000800 */
[----:B0-----:R-:W1:Y:S02]  /*0100*/  LDG.E R2, desc[UR36][R2.64] ;  /* 0x0000002402027981 */ /* 0x001e64000c1e1900 */
[C---:B-1----:R-:W-:Y:S02]  /*0110*/  ISETP.GE.AND P0, PT, R2.reuse, UR4, PT ;  /* 0x0000000402007c0c */ /* 0x042fe4000bf06270 */
[----:B--2---:R-:W-:-:S13]  /*0120*/  ISETP.GE.AND P1, PT, R2, UR5, PT ;  /* 0x0000000502007c0c */ /* 0x004fda000bf26270 */
        /* <DEDUP_REMOVED lines=9> */
[----:B0-----:R-:W-:Y:S02]  /*01c0*/  MOV R4, UR4 ;  /* 0x0000000400047c02 */ /* 0x001fe40008000f00 */
[----:B------:R-:W-:-:S02]  /*01d0*/  MOV R5, UR5 ;  /* 0x0000000500057c02 */ /* 0x000fc40008000f00 */
[----:B---3--:R-:W-:Y:S01]  /*01e0*/  MOV R6, UR6 ;  /* 0x0000000600067c02 */ /* 0x008fe20008000f00 */
[----:B------:R-:W-:Y:S01]  /*01f0*/  IMAD.U32 R7, RZ, RZ, UR7 ;  /* 0x00000007ff077e24 */ /* 0x000fe2000f8e00ff */
[----:B----4-:R-:W-:Y:S02]  /*0200*/  MOV R10, UR8 ;  /* 0x00000008000a7c02 */ /* 0x010fe40008000f00 */
[----:B-1----:R-:W-:-:S07]  /*0210*/  MOV R11, UR9 ;  /* 0x00000009000b7c02 */ /* 0x002fce0008000f00 */
[----:B------:R-:W-:-:S07]  /*0220*/  LEPC R20, `(.L_x_12547) ;  /* 0x000000001014794e */ /* 0x000fce0000000000 */
[----:B--2---:R-:W-:Y:S05]  /*0230*/  CALL.ABS.NOINC R2 ;  /* 0x0000000002007343 */ /* 0x004fea0003c00000 */
.L_x_12547:
[----:B------:R-:W0:Y:S01]  /*0240*/  LDC.64 R2, c[0x0][0x580] ;  /* 0x00016000ff027b82 */ /* 0x000e220000000a00 */
[----:B------:R-:W-:Y:S01]  /*0250*/  IADD3 R17, PT, PT, R17, 0x80, RZ ;  /* 0x0000008011117810 */ /* 0x000fe20007ffe0ff */
[----:B0-----:R0:W-:Y:S06]  /*0260*/  STG.E desc[UR36][R2.64], RZ ;  /* 0x000000ff02007986 */ /* 0x0011ec000c101924 */
.L_x_12546:
[----:B------:R-:W-:Y:S05]  /*0270*/  BSYNC.RECONVERGENT B6 ;  /* 0x0000000000067941 */ /* 0x000fea0003800200 */
.L_x_12545:
[----:B------:R-:W1:Y:S02]  /*0280*/  LDCU UR4, c[0x0][0x380] ;  /* 0x00007000ff0477ac */ /* 0x000e640008000800 */
[----:B-1----:R-:W-:-:S13]  /*0290*/  ISETP.GE.AND P0, PT, R17, UR4, PT ;  /* 0x0000000411007c0c */ /* 0x002fda000bf06270 */
[----:B------:R-:W-:Y:S05]  /*02a0*/  @P0 EXIT ;  /* 0x000000000000094d */ /* 0x000fea0003800000 */
[----:B0-----:R-:W0:Y:S01]  /*02b0*/  LDC.64 R2, c[0x0][0x588] ;  /* 0x00016200ff027b82 */ /* 0x001e220000000a00 */
        /* <DEDUP_REMOVED lines=22> */
.L_x_12548:
[----:B------:R-:W0:Y:S02]  /*0420*/  LDC.64 R2, c[0x0][0x580] ;  /* 0x00016000ff027b82 */ /* 0x000e240000000a00 */
[----:B0-----:R-:W-:Y:S01]  /*0430*/  STG.E desc[UR36][R2.64], RZ ;  /* 0x000000ff02007986 */ /* 0x001fe2000c101924 */
[----:B------:R-:W-:Y:S05]  /*0440*/  EXIT ;  /* 0x000000000000794d */ /* 0x000fea0003800000 */
.L_x_12544:
[----:B------:R-:W0:Y:S01]  /*0450*/  LDCU UR4, c[0x0][0x380] ;  /* 0x00007000ff0477ac */ /* 0x000e220008000800 */
[----:B------:R-:W-:Y:S01]  /*0460*/  VIADD R18, R18, 0xffffffff ;  /* 0xffffffff12127836 */ /* 0x000fe20000000000 */
[----:B------:R-:W-:Y:S04]  /*0470*/  BSSY.RECONVERGENT B7, `(.L_x_12549) ;  /* 0x000014f000077945 */ /* 0x000fe80003800200 */
[----:B------:R-:W-:-:S04]  /*0480*/  VIMNMX.U32 R16, PT, PT, R18, 0x18, PT ;  /* 0x0000001812107848 */ /* 0x000fc80003fe0000 */
[----:B------:R-:W-:Y:S02]  /*0490*/  IADD3 R16, PT, PT, R16, 0x1, RZ ;  /* 0x0000000110107810 */ /* 0x000fe40007ffe0ff */
        /* <DEDUP_REMOVED lines=295> */
[----:B-1----:R-:W-:Y:S02]  /*1710*/  IMAD R19, R2, UR4, R19 ;  /* 0x0000000402137c24 */ /* 0x002fe4000f8e0213 */
[----:B0-----:R-:W-:Y:S02]  /*1720*/  @P0 IMAD R6, R6, R13, R7 ;  /* 0x0000000d06060224 */ /* 0x001fe400078e0207 */
[----:B------:R-:W-:Y:S02]  /*1730*/  IMAD R0, R2, UR5, R0 ;  /* 0x0000000502007c24 */ /* 0x000fe4000f8e0200 */
[C---:B---3--:R-:W-:Y:S02]  /*1740*/  @P0 IMAD R19, R6.reuse, R4, R19 ;  /* 0x0000000406130224 */ /* 0x048fe400078e0213 */
[----:B------:R-:W-:-:S07]  /*1750*/  @P0 IMAD R0, R6, R5, R0 ;  /* 0x0000000506000224 */ /* 0x000fce00078e0200 */
.L_x_12551:
[----:B------:R-:W0:Y:S02]  /*1760*/  LDCU.64 UR4, c[0x0][0x588] ;  /* 0x0000b100ff0477ac */ /* 0x000e240008000a00 */
[----:B0-----:R-:W-:Y:S01]  /*1770*/  IADD3 R2, P0, PT, R0, UR4, RZ ;  /* 0x0000000400027c10 */ /* 0x001fe2000ff1e0ff */
[----:B------:R-:W0:Y:S03]  /*1780*/  LDCU UR4, c[0x0][0x598] ;  /* 0x0000b300ff0477ac */ /* 0x000e260008000800 */
[----:B------:R-:W-:Y:S01]  /*1790*/  IADD3.X R3, PT, PT, RZ, UR5, RZ, P0, !PT ;  /* 0x00000005ff037c10 */ /* 0x000fe200087fe4ff */
[----:B------:R-:W1:Y:S04]  /*17a0*/  LDCU UR5, c[0x0][0x590] ;  /* 0x0000b200ff0577ac */ /* 0x000e680008000800 */
[----:B------:R-:W0:Y:S01]  /*17b0*/  LDG.E R2, desc[UR36][R2.64] ;  /* 0x0000002402027981 */ /* 0x000e22000c1e1900 */
[----:B------:R-:W-:Y:S01]  /*17c0*/  BSSY.RECONVERGENT B6, `(.L_x_12552) ;  /* 0x0000014000067945 */ /* 0x000fe20003800200 */
[----:B0-----:R-:W-:-:S02]  /*17d0*/  ISETP.GE.AND P0, PT, R2, UR4, PT ;  /* 0x0000000402007c0c */ /* 0x001fc4000bf06270 */
[----:B-1----:R-:W-:-:S13]  /*17e0*/  ISETP.GE.AND P1, PT, R2, UR5, PT ;  /* 0x0000000502007c0c */ /* 0x002fda000bf26270 */
[----:B------:R-:W-:Y:S05]  /*17f0*/  @!P0 BRA P1, `(.L_x_12553) ;  /* 0x0000000000408947 */ /* 0x000fea0000800000 */
[----:B------:R-:W-:Y:S01]  /*1800*/  MOV R2, 0x0 ;  /* 0x0000000000027802 */ /* 0x000fe20000000f00 */
[----:B------:R-:W0:Y:S01]  /*1810*/  LDCU.64 UR4, c[0x4][0x128] ;  /* 0x01002500ff0477ac */ /* 0x000e220008000a00 */
[----:B------:R-:W-:Y:S02]  /*1820*/  HFMA2 R12, -RZ, RZ, 0, 5.9604644775390625e-08 ;  /* 0x00000001ff0c7431 */ /* 0x000fe400000001ff */
[----:B------:R-:W-:Y:S01]  /*1830*/  IMAD.MOV.U32 R8, RZ, RZ, 0x2c ;  /* 0x0000002cff087424 */ /* 0x000fe200078e00ff */
[----:B------:R-:W-:Y:S01]  /*1840*/  MOV R13, RZ ;  /* 0x000000ff000d7202 */ /* 0x000fe20000000f00 */
[----:B------:R-:W1:Y:S01]  /*1850*/  LDCU.64 UR6, c[0x4][0x110] ;  /* 0x01002200ff0677ac */ /* 0x000e620008000a00 */
[----:B------:R-:W2:Y:S01]  /*1860*/  LDC.64 R2, c[0x4][R2] ;  /* 0x0100000002027b82 */ /* 0x000ea20000000a00 */
[----:B------:R-:W3:Y:S01]  /*1870*/  LDCU.64 UR8, c[0x4][0x8] ;  /* 0x01000100ff0877ac */ /* 0x000ee20008000a00 */
[----:B0-----:R-:W-:Y:S02]  /*1880*/  MOV R4, UR4 ;  /* 0x0000000400047c02 */ /* 0x001fe40008000f00 */
[----:B------:R-:W-:Y:S01]  /*1890*/  MOV R5, UR5 ;  /* 0x0000000500057c02 */ /* 0x000fe20008000f00 */
[----:B-1----:R-:W-:Y:S01]  /*18a0*/  IMAD.U32 R6, RZ, RZ, UR6 ;  /* 0x00000006ff067e24 */ /* 0x002fe2000f8e00ff */
[----:B------:R-:W-:-:S02]  /*18b0*/  MOV R7, UR7 ;  /* 0x0000000700077c02 */ /* 0x000fc40008000f00 */
[----:B---3--:R-:W-:Y:S02]  /*18c0*/  MOV R10, UR8 ;  /* 0x00000008000a7c02 */ /* 0x008fe40008000f00 */
[----:B------:R-:W-:-:S07]  /*18d0*/  MOV R11, UR9 ;  /* 0x00000009000b7c02 */ /* 0x000fce0008000f00 */
[----:B------:R-:W-:-:S07]  /*18e0*/  LEPC R20, `(.L_x_12553) ;  /* 0x000000001014794e */ /* 0x000fce0000000000 */
[----:B--2---:R-:W-:Y:S05]  /*18f0*/  CALL.ABS.NOINC R2 ;  /* 0x0000000002007343 */ /* 0x004fea0003c00000 */
.L_x_12553:
[----:B------:R-:W-:Y:S05]  /*1900*/  BSYNC.RECONVERGENT B6 ;  /* 0x0000000000067941 */ /* 0x000fea0003800200 */
.L_x_12552:
[----:B------:R-:W0:Y:S01]  /*1910*/  LDCU.64 UR4, c[0x0][0x580] ;  /* 0x0000b000ff0477ac */ /* 0x000e220008000a00 */
[----:B------:R-:W-:Y:S01]  /*1920*/  VIADD R17, R17, 0x80 ;  /* 0x0000008011117836 */ /* 0x000fe20000000000 */
[----:B0-----:R-:W-:-:S04]  /*1930*/  IADD3 R2, P0, PT, R19, UR4, RZ ;  /* 0x0000000413027c10 */ /* 0x001fc8000ff1e0ff */
[----:B------:R-:W-:-:S05]  /*1940*/  IADD3.X R3, PT, PT, RZ, UR5, RZ, P0, !PT ;  /* 0x00000005ff037c10 */ /* 0x000fca00087fe4ff */
[----:B------:R0:W-:Y:S04]  /*1950*/  STG.E desc[UR36][R2.64], RZ ;  /* 0x000000ff02007986 */ /* 0x0001e8000c101924 */
.L_x_12550:
[----:B------:R-:W-:Y:S05]  /*1960*/  BSYNC.RECONVERGENT B7 ;  /* 0x0000000000077941 */ /* 0x000fea0003800200 */
.L_x_12549:
[----:B------:R-:W1:Y:S02]  /*1970*/  LDCU UR4, c[0x0][0x380] ;  /* 0x00007000ff0477ac */ /* 0x000e640008000800 */
[----:B-1----:R-:W-:-:S13]  /*1980*/  ISETP.GE.AND P0, PT, R17, UR4, PT ;  /* 0x0000000411007c0c */ /* 0x002fda000bf06270 */
[----:B------:R-:W-:Y:S05]  /*1990*/  @P0 EXIT ;  /* 0x000000000000094d */ /* 0x000fea0003800000 */
[----:B------:R-:W1:Y:S01]  /*19a0*/  LDCU.64 UR4, c[0x0][0x390] ;  /* 0x00007200ff0477ac */ /* 0x000e620008000a00 */
[----:B0-----:R-:W-:Y:S01]  /*19b0*/  HFMA2 R2, -RZ, RZ, 0, 0 ;  /* 0x00000000ff027431 */ /* 0x001fe200000001ff */
[----:B------:R-:W-:Y:S01]  /*19c0*/  MOV R3, R17 ;  /* 0x0000001100037202 */ /* 0x000fe20000000f00 */
[----:B------:R-:W0:Y:S01]  /*19d0*/  LDCU UR6, c[0x0][0x38c] ;  /* 0x00007180ff0677ac */ /* 0x000e220008000800 */
[----:B------:R-:W-:Y:S01]  /*19e0*/  ISETP.NE.AND P0, PT, R18, RZ, PT ;  /* 0x000000ff1200720c */ /* 0x000fe20003f05270 */
[----:B------:R-:W2:Y:S01]  /*19f0*/  LDCU.64 UR8, c[0x0][0x4b8] ;  /* 0x00009700ff0877ac */ /* 0x000ea20008000a00 */
[----:B-1----:R-:W-:-:S05]  /*1a00*/  IMAD.HI.U32 R2, R17, UR4, R2 ;  /* 0x0000000411027c27 */ /* 0x002fca000f8e0002 */
[----:B------:R-:W-:-:S04]  /*1a10*/  SHF.R.U32.HI R3, RZ, UR5, R2 ;  /* 0x00000005ff037c19 */ /* 0x000fc80008011602 */
[----:B------:R-:W-:-:S05]  /*1a20*/  IADD3 R0, PT, PT, -R3, RZ, RZ ;  /* 0x000000ff03007210 */ /* 0x000fca0007ffe1ff */
[----:B0-----:R-:W-:-:S04]  /*1a30*/  IMAD R0, R0, UR6, R17 ;  /* 0x0000000600007c24 */ /* 0x001fc8000f8e0211 */
[C---:B--2---:R-:W-:Y:S02]  /*1a40*/  IMAD R17, R0.reuse, UR8, RZ ;  /* 0x0000000800117c24 */ /* 0x044fe4000f8e02ff */
[----:B------:R-:W-:Y:S01]  /*1a50*/  IMAD R0, R0, UR9, RZ ;  /* 0x0000000900007c24 */ /* 0x000fe2000f8e02ff */
        /* <DEDUP_REMOVED lines=267> */
[----:B------:R-:W-:Y:S01]  /*2b10*/  IMAD.MOV.U32 R2, RZ, RZ, RZ ;  /* 0x000000ffff027224 */ /* 0x000fe200078e00ff */
        /* <DEDUP_REMOVED lines=18> */
.L_x_12554:
[----:B------:R-:W0:Y:S02]  /*2c40*/  LDCU.128 UR4, c[0x0][0x580] ;  /* 0x0000b000ff0477ac */ /* 0x000e240008000c00 */
[----:B0-----:R-:W-:Y:S01]  /*2c50*/  IADD3 R2, P0, PT, R0, UR6, RZ ;  /* 0x0000000600027c10 */ /* 0x001fe2000ff1e0ff */
[----:B------:R-:W0:Y:S03]  /*2c60*/  LDCU UR6, c[0x0][0x598] ;  /* 0x0000b300ff0677ac */ /* 0x000e260008000800 */
[----:B------:R-:W-:Y:S01]  /*2c70*/  IADD3.X R3, PT, PT, RZ, UR7, RZ, P0, !PT ;  /* 0x00000007ff037c10 */ /* 0x000fe200087fe4ff */
[----:B------:R-:W1:Y:S04]  /*2c80*/  LDCU UR7, c[0x0][0x590] ;  /* 0x0000b200ff0777ac */ /* 0x000e680008000800 */
[----:B------:R-:W0:Y:S01]  /*2c90*/  LDG.E R2, desc[UR36][R2.64] ;  /* 0x0000002402027981 */ /* 0x000e22000c1e1900 */
[----:B------:R-:W-:Y:S01]  /*2ca0*/  IADD3 R16, P1, PT, R17, UR4, RZ ;  /* 0x0000000411107c10 */ /* 0x000fe2000ff3e0ff */
[----:B------:R-:W-:Y:S04]  /*2cb0*/  BSSY.RECONVERGENT B6, `(.L_x_12555) ;  /* 0x0000015000067945 */ /* 0x000fe80003800200 */
[----:B------:R-:W-:Y:S01]  /*2cc0*/  IMAD.X R17, RZ, RZ, UR5, P1 ;  /* 0x00000005ff117e24 */ /* 0x000fe200088e06ff */
[----:B0-----:R-:W-:-:S02]  /*2cd0*/  ISETP.GE.AND P0, PT, R2, UR6, PT ;  /* 0x0000000602007c0c */ /* 0x001fc4000bf06270 */
        /* <DEDUP_REMOVED lines=10> */
[----:B0-----:R-:W-:Y:S02]  /*2d80*/  MOV R4, UR4 ;  /* 0x0000000400047c02 */ /* 0x001fe40008000f00 */
[----:B------:R-:W-:-:S02]  /*2d90*/  MOV R5, UR5 ;  /* 0x0000000500057c02 */ /* 0x000fc40008000f00 */
[----:B---3--:R-:W-:Y:S02]  /*2da0*/  MOV R6, UR6 ;  /* 0x0000000600067c02 */ /* 0x008fe40008000f00 */
[----:B------:R-:W-:Y:S01]  /*2db0*/  MOV R7, UR7 ;  /* 0x0000000700077c02 */ /* 0x000fe20008000f00 */
[----:B----4-:R-:W-:Y:S01]  /*2dc0*/  IMAD.U32 R10, RZ, RZ, UR8 ;  /* 0x00000008ff0a7e24 */ /* 0x010fe2000f8e00ff */
[----:B-1----:R-:W-:-:S07]  /*2dd0*/  MOV R11, UR9 ;  /* 0x00000009000b7c02 */ /* 0x002fce0008000f00 */
[----:B------:R-:W-:-:S07]  /*2de0*/  LEPC R20, `(.L_x_12556) ;  /* 0x000000001014794e */ /* 0x000fce0000000000 */
[----:B--2---:R-:W-:Y:S05]  /*2df0*/  CALL.ABS.NOINC R2 ;  /* 0x0000000002007343 */ /* 0x004fea0003c00000 */
.L_x_12556:
[----:B------:R-:W-:Y:S05]  /*2e00*/  BSYNC.RECONVERGENT B6 ;  /* 0x0000000000067941 */ /* 0x000fea0003800200 */
.L_x_12555:
[----:B------:R-:W-:Y:S01]  /*2e10*/  STG.E desc[UR36][R16.64], RZ ;  /* 0x000000ff10007986 */ /* 0x000fe2000c101924 */
[----:B------:R-:W-:Y:S05]  /*2e20*/  EXIT ;  /* 0x000000000000794d */ /* 0x000fea0003800000 */
.L_x_12557:
        /* <DEDUP_REMOVED lines=13> */
.L_x_40135:


//--------------------- .text._ZN2at6native27unrolled_elementwise_kernelIZZZNS0_67_GLOBAL__N__bb565c37_34_ValidateCompressedIndicesKernel_cu_33a4b88b42_validate_compressed_sparse_indices_kernelILNS2_8CDimNameE1ENS2_18CUDAKernelLauncherENS2_14EmptyVecKernelENS2_8DummyVecELm0EEEvRKNS_6TensorESA_lllENKUlvE0_clEvENKUlvE_clEvEUliE_St5arrayIPcLm2EELi4E23TrivialOffsetCalculatorILi1EjESI_NS0_6memory15LoadWithoutCastENSJ_16StoreWithoutCastEEEviT_T0_T2_T3_T4_T5_ --------------------------
	.section	.text._ZN2at6native27unrolled_elementwise_kernelIZZZNS0_67_GLOBAL__N__bb565c37_34_ValidateCompressedIndicesKernel_cu_33a4b88b42_validate_compressed_sparse_indices_kernelILNS2_8CDimNameE1ENS2_18CUDAKernelLauncherENS2_14EmptyVecKernelENS2_8DummyVecELm0EEEvRKNS_6TensorESA_lllENKUlvE0_clEvENKUlvE_clEvEUliE_St5arrayIPcLm2EELi4E23TrivialOffsetCalculatorILi1EjESI_NS0_6memory15LoadWithoutCastENSJ_16StoreWithoutCastEEEviT_T0_T2_T3_T4_T5_,"ax",@progbits
	.align	128
        .global         _ZN2at6native27unrolled_elementwise_kernelIZZZNS0_67_GLOBAL__N__bb565c37_34_ValidateCompressedIndicesKernel_cu_33a4b88b42_validate_compressed_sparse_indices_kernelILNS2_8CDimNameE1ENS2_18CUDAKernelLauncherENS2_14EmptyVecKernelENS2_8DummyVecELm0EEEvRKNS_6TensorESA_lllENKUlvE0_clEvENKUlvE_clEvEUliE_St5arrayIPcLm2EELi4E23TrivialOffsetCalculatorILi1EjESI_NS0_6memory15LoadWithoutCastENSJ_16StoreWithoutCastEEEviT_T0_T2_T3_T4_T5_
        .type           _ZN2at6native27unrolled_elementwise_kernelIZZZNS0_67_GLOBAL__N__bb565c37_34_ValidateCompressedIndicesKernel_cu_33a4b88b42_validate_compressed_sparse_indices_kernelILNS2_8CDimNameE1ENS2_18CUDAKernelLauncherENS2_14EmptyVecKernelENS2_8DummyVecELm0EEEvRKNS_6TensorESA_lllENKUlvE0_clEvENKUlvE_clEvEUliE_St5arrayIPcLm2EELi4E23TrivialOffsetCalculatorILi1EjESI_NS0_6memory15LoadWithoutCastENSJ_16StoreWithoutCastEEEviT_T0_T2_T3_T4_T5_,@function
        .size           _ZN2at6native27unrolled_elementwise_kernelIZZZNS0_67_GLOBAL__N__bb565c37_34_ValidateCompressedIndicesKernel_cu_33a4b88b42_validate_compressed_sparse_indices_kernelILNS2_8CDimNameE1ENS2_18CUDAKernelLauncherENS2_14EmptyVecKernelENS2_8DummyVecELm0EEEvRKNS_6TensorESA_lllENKUlvE0_clEvENKUlvE_clEvEUliE_St5arrayIPcLm2EELi4E23TrivialOffsetCalculatorILi1EjESI_NS0_6memory15LoadWithoutCastENSJ_16StoreWithoutCastEEEviT_T0_T2_T3_T4_T5_,(.L_x_40136 - _ZN2at6native27unrolled_elementwise_kernelIZZZNS0_67_GLOBAL__N__bb565c37_34_ValidateCompressedIndicesKernel_cu_33a4b88b42_validate_compressed_sparse_indices_kernelILNS2_8CDimNameE1ENS2_18CUDAKernelLauncherENS2_14EmptyVecKernelENS2_8DummyVecELm0EEEvRKNS_6TensorESA_lllENKUlvE0_clEvENKUlvE_clEvEUliE_St5arrayIPcLm2EELi4E23TrivialOffsetCalculatorILi1EjESI_NS0_6memory15LoadWithoutCastENSJ_16StoreWithoutCastEEEviT_T0_T2_T3_T4_T5_)
        .other          _ZN2at6native27unrolled_elementwise_kernelIZZZNS0_67_GLOBAL__N__bb565c37_34_ValidateCompressedIndicesKernel_cu_33a4b88b42_validate_compressed_sparse_indices_kernelILNS2_8CDimNameE1ENS2_18CUDAKernelLauncherENS2_14EmptyVecKernelENS2_8DummyVecELm0EEEvRKNS_6TensorESA_lllENKUlvE0_clEvENKUlvE_clEvEUliE_St5arrayIPcLm2EELi4E23TrivialOffsetCalculatorILi1EjESI_NS0_6memory15LoadWithoutCastENSJ_16StoreWithoutCastEEEviT_T0_T2_T3_T4_T5_,@"STO_CUDA_ENTRY STV_DEFAULT"
_ZN2at6native27unrolled_elementwise_kernelIZZZNS0_67_GLOBAL__N__bb565c37_34_ValidateCompressedIndicesKernel_cu_33a4b88b42_validate_compressed_sparse_indices_kernelILNS2_8CDimNameE1ENS2_18CUDAKernelLauncherENS2_14EmptyVecKernelENS2_8DummyVecELm0EEEvRKNS_6TensorESA_lllENKUlvE0_clEvENKUlvE_clEvEUliE_St5arrayIPcLm2EELi4E23TrivialOffsetCalculatorILi1EjESI_NS0_6memory15LoadWithoutCastENSJ_16StoreWithoutCastEEEviT_T0_T2_T3_T4_T5_:
.text._ZN2at6native27unrolled_elementwise_kernelIZZZNS0_67_GLOBAL__N__bb565c37_34_ValidateCompressedIndicesKernel_cu_33a4b88b42_validate_compressed_sparse_indices_kernelILNS2_8CDimNameE1ENS2_18CUDAKernelLauncherENS2_14EmptyVecKernelENS2_8DummyVecELm0EEEvRKNS_6TensorESA_lllENKUlvE0_clEvENKUlvE_clEvEUliE_St5arrayIPcLm2EELi4E23TrivialOffsetCalculatorILi1EjESI_NS0_6memory15LoadWithoutCastENSJ_16StoreWithoutCastEEEviT_T0_T2_T3_T4_T5_:
[----:B------:R-:W0:Y:S01]  /*0000*/  LDC R1, c[0x0][0x37c] ;  /* 0x0000df00ff017b82 */ /* 0x000e220000000800 */
[----:B------:R-:W1:Y:S07]  /*0010*/  S2R R22, SR_CTAID.X ;  /* 0x0000000000167919 */ /* 0x000e6e0000002500 */
[----:B------:R-:W1:Y:S01]  /*0020*/  LDC R3, c[0x0][0x380] ;  /* 0x0000e000ff037b82 */ /* 0x000e620000000800 */
[----:B------:R-:W2:Y:S01]  /*0030*/  LDCU.64 UR36, c[0x0][0x358] ;  /* 0x00006b00ff2477ac */ /* 0x000ea20008000a00 */
[----:B------:R-:W-:Y:S01]  /*0040*/  IMAD.MOV.U32 R0, RZ, RZ, RZ ;  /* 0x000000ffff007224 */ /* 0x000fe200078e00ff */
[----:B------:R-:W3:Y:S01]  /*0050*/  S2R R11, SR_TID.X ;  /* 0x00000000000b7919 */ /* 0x000ee20000002100 */
[----:B------:R-:W-:-:S02]  /*0060*/  HFMA2 R16, -RZ, RZ, 0, 0 ;  /* 0x00000000ff107431 */ /* 0x000fc400000001ff */
[----:B------:R-:W-:Y:S01]  /*0070*/  IMAD.MOV.U32 R24, RZ, RZ, RZ ;  /* 0x000000ffff187224 */ /* 0x000fe200078e00ff */
[----:B------:R-:W4:Y:S01]  /*0080*/  LDCU UR4, c[0x0][0x390] ;  /* 0x00007200ff0477ac */ /* 0x000f220008000800 */
[----:B------:R-:W4:Y:S01]  /*0090*/  LDCU UR5, c[0x0][0x388] ;  /* 0x00007100ff0577ac */ /* 0x000f220008000800 */
[----:B-1----:R-:W-:Y:S02]  /*00a0*/  IMAD R18, R22, -0x200, R3 ;  /* 0xfffffe0016127824 */ /* 0x002fe400078e0203 */
[----:B---3--:R-:W-:-:S03]  /*00b0*/  IMAD.MOV.U32 R17, RZ, RZ, R11 ;  /* 0x000000ffff117224 */ /* 0x008fc600078e000b */
[----:B------:R-:W-:-:S13]  /*00c0*/  ISETP.GE.AND P0, PT, R11, R18, PT ;  /* 0x000000120b00720c */ /* 0x000fda0003f06270 */
[----:B------:R-:W-:Y:S01]  /*00d0*/  @!P0 VIADD R11, R17, 0x80 ;  /* 0x00000080110b8836 */ /* 0x000fe20000000000 */
[----:B------:R-:W1:Y:S01]  /*00e0*/  @!P0 LDC.64 R6, c[0x0][0x3a8] ;  /* 0x0000ea00ff068b82 */ /* 0x000e620000000a00 */
[----:B------:R-:W-:-:S03]  /*00f0*/  @!P0 IMAD R13, R22, 0x200, R17 ;  /* 0x00000200160d8824 */ /* 0x000fc600078e0211 */
[----:B------:R-:W-:-:S13]  /*0100*/  ISETP.GE.AND P1, PT, R11, R18, PT ;  /* 0x000000120b00720c */ /* 0x000fda0003f26270 */
[----:B------:R-:W-:Y:S01]  /*0110*/  @!P1 LEA R15, R22, R11, 0x9 ;  /* 0x0000000b160f9211 */ /* 0x000fe200078e48ff */
[----:B------:R-:W-:Y:S01]  /*0120*/  @!P1 VIADD R11, R11, 0x80 ;  /* 0x000000800b0b9836 */ /* 0x000fe20000000000 */
[----:B------:R-:W3:Y:S04]  /*0130*/  @!P1 LDC.64 R8, c[0x0][0x3a8] ;  /* 0x0000ea00ff089b82 */ /* 0x000ee80000000a00 */
[----:B------:R-:W-:Y:S01]  /*0140*/  ISETP.GE.AND P3, PT, R11, R18, PT ;  /* 0x000000120b00720c */ /* 0x000fe20003f66270 */
[----:B-1----:R-:W-:-:S05]  /*0150*/  @!P0 IMAD.WIDE.U32 R6, R13, 0x4, R6 ;  /* 0x000000040d068825 */ /* 0x002fca00078e0006 */
[----:B--2---:R-:W4:Y:S07]  /*0160*/  @!P0 LDG.E R0, desc[UR36][R6.64] ;  /* 0x0000002406008981 */ /* 0x004f2e000c1e1900 */
[----:B------:R-:W-:Y:S01]  /*0170*/  @!P3 IMAD R19, R22, 0x200, R11 ;  /* 0x000002001613b824 */ /* 0x000fe200078e020b */
[----:B------:R-:W-:Y:S01]  /*0180*/  @!P3 IADD3 R11, PT, PT, R11, 0x80, RZ ;  /* 0x000000800b0bb810 */ /* 0x000fe20007ffe0ff */
[----:B------:R-:W1:Y:S03]  /*0190*/  @!P3 LDC.64 R4, c[0x0][0x3a8] ;  /* 0x0000ea00ff04bb82 */ /* 0x000e660000000a00 */
[----:B------:R-:W-:-:S13]  /*01a0*/  ISETP.GE.AND P2, PT, R11, R18, PT ;  /* 0x000000120b00720c */ /* 0x000fda0003f46270 */
[----:B------:R-:W2:Y:S01]  /*01b0*/  @!P2 LDC.64 R2, c[0x0][0x3a8] ;  /* 0x0000ea00ff02ab82 */ /* 0x000ea20000000a00 */
[----:B------:R-:W-:Y:S01]  /*01c0*/  @!P2 LEA R11, R22, R11, 0x9 ;  /* 0x0000000b160ba211 */ /* 0x000fe200078e48ff */
[----:B---3--:R-:W-:-:S05]  /*01d0*/  @!P1 IMAD.WIDE.U32 R8, R15, 0x4, R8 ;  /* 0x000000040f089825 */ /* 0x008fca00078e0008 */
[----:B------:R3:W5:Y:S01]  /*01e0*/  @!P1 LDG.E R24, desc[UR36][R8.64] ;  /* 0x0000002408189981 */ /* 0x000762000c1e1900 */
[----:B-1----:R-:W-:-:S04]  /*01f0*/  @!P3 IMAD.WIDE.U32 R4, R19, 0x4, R4 ;  /* 0x000000041304b825 */ /* 0x002fc800078e0004 */
[----:B------:R-:W-:-:S06]  /*0200*/  IMAD.MOV.U32 R19, RZ, RZ, RZ ;  /* 0x000000ffff137224 */ /* 0x000fcc00078e00ff */
[----:B------:R3:W5:Y:S01]  /*0210*/  @!P3 LDG.E R19, desc[UR36][R4.64] ;  /* 0x000000240413b981 */ /* 0x000762000c1e1900 */
[----:B--2---:R-:W-:-:S05]  /*0220*/  @!P2 IMAD.WIDE.U32 R2, R11, 0x4, R2 ;  /* 0x000000040b02a825 */ /* 0x004fca00078e0002 */
[----:B------:R3:W5:Y:S01]  /*0230*/  @!P2 LDG.E R16, desc[UR36][R2.64] ;  /* 0x000000240210a981 */ /* 0x000762000c1e1900 */
[----:B------:R-:W-:Y:S01]  /*0240*/  BSSY.RECONVERGENT B6, `(.L_x_12558) ;  /* 0x0000015000067945 */ /* 0x000fe20003800200 */
[----:B----4-:R-:W-:-:S04]  /*0250*/  ISETP.GE.AND P0, PT, R0, UR4, PT ;  /* 0x0000000400007c0c */ /* 0x010fc8000bf06270 */
[----:B------:R-:W-:-:S04]  /*0260*/  ISETP.GE.AND P0, PT, R0, UR5, !P0 ;  /* 0x0000000500007c0c */ /* 0x000fc8000c706270 */
[----:B------:R-:W-:-:S13]  /*0270*/  ISETP.GE.OR P0, PT, R17, R18, P0 ;  /* 0x000000121100720c */ /* 0x000fda0000706670 */
[----:B0--3--:R-:W-:Y:S05]  /*0280*/  @P0 BRA `(.L_x_12559) ;  /* 0x0000000000400947 */ /* 0x009fea0003800000 */
[----:B------:R-:W-:Y:S01]  /*0290*/  MOV R2, 0x0 ;  /* 0x0000000000027802 */ /* 0x000fe20000000f00 */
[----:B------:R-:W0:Y:S01]  /*02a0*/  LDCU.64 UR4, c[0x4][0x128] ;  /* 0x01002500ff0477ac */ /* 0x000e220008000a00 */
[----:B------:R-:W-:Y:S01]  /*02b0*/  IMAD.MOV.U32 R8, RZ, RZ, 0x2c ;  /* 0x0000002cff087424 */ /* 0x000fe200078e00ff */
[----:B------:R-:W-:Y:S01]  /*02c0*/  MOV R13, RZ ;  /* 0x000000ff000d7202 */ /* 0x000fe20000000f00 */
[----:B------:R-:W-:Y:S01]  /*02d0*/  IMAD.MOV.U32 R12, RZ, RZ, 0x1 ;  /* 0x00000001ff0c7424 */ /* 0x000fe200078e00ff */
[----:B------:R-:W1:Y:S01]  /*02e0*/  LDCU.64 UR6, c[0x4][0x110] ;  /* 0x01002200ff0677ac */ /* 0x000e620008000a00 */
[----:B------:R-:W2:Y:S01]  /*02f0*/  LDC.64 R2, c[0x4][R2] ;  /* 0x0100000002027b82 */ /* 0x000ea20000000a00 */
        /* <DEDUP_REMOVED lines=8> */
[----:B--2--5:R-:W-:Y:S05]  /*0380*/  CALL.ABS.NOINC R2 ;  /* 0x0000000002007343 */ /* 0x024fea0003c00000 */
.L_x_12559:
[----:B------:R-:W-:Y:S05]  /*0390*/  BSYNC.RECONVERGENT B6 ;  /* 0x0000000000067941 */ /* 0x000fea0003800200 */
.L_x_12558:
[----:B------:R-:W0:Y:S01]  /*03a0*/  LDCU UR4, c[0x0][0x390] ;  /* 0x00007200ff0477ac */ /* 0x000e220008000800 */
[----:B------:R-:W-:Y:S01]  /*03b0*/  VIADD R23, R17, 0x80 ;  /* 0x0000008011177836 */ /* 0x000fe20000000000 */
[----:B------:R-:W-:Y:S01]  /*03c0*/  BSSY.RECONVERGENT B6, `(.L_x_12560) ;  /* 0x0000016000067945 */ /* 0x000fe20003800200 */
[----:B------:R-:W1:Y:S01]  /*03d0*/  LDCU UR5, c[0x0][0x388] ;  /* 0x00007100ff0577ac */ /* 0x000e620008000800 */
[----:B0----5:R-:W-:-:S04]  /*03e0*/  ISETP.GE.AND P0, PT, R24, UR4, PT ;  /* 0x0000000418007c0c */ /* 0x021fc8000bf06270 */
[----:B-1----:R-:W-:-:S04]  /*03f0*/  ISETP.GE.AND P0, PT, R24, UR5, !P0 ;  /* 0x0000000518007c0c */ /* 0x002fc8000c706270 */
[----:B------:R-:W-:-:S13]  /*0400*/  ISETP.GE.OR P0, PT, R23, R18, P0 ;  /* 0x000000121700720c */ /* 0x000fda0000706670 */
        /* <DEDUP_REMOVED lines=17> */
.L_x_12561:
[----:B------:R-:W-:Y:S05]  /*0520*/  BSYNC.RECONVERGENT B6 ;  /* 0x0000000000067941 */ /* 0x000fea0003800200 */
.L_x_12560:
        /* <DEDUP_REMOVED lines=24> */
.L_x_12563:
[----:B------:R-:W-:Y:S05]  /*06b0*/  BSYNC.RECONVERGENT B6 ;  /* 0x0000000000067941 */ /* 0x000fea0003800200 */
.L_x_12562:
[----:B------:R-:W0:Y:S01]  /*06c0*/  LDCU UR4, c[0x0][0x390] ;  /* 0x00007200ff0477ac */ /* 0x000e220008000800 */
[----:B------:R-:W-:Y:S01]  /*06d0*/  IADD3 R3, PT, PT, R17, 0x180, RZ ;  /* 0x0000018011037810 */ /* 0x000fe20007ffe0ff */
        /* <DEDUP_REMOVED lines=22> */
.L_x_12565:
[----:B------:R-:W-:Y:S05]  /*0840*/  BSYNC.RECONVERGENT B6 ;  /* 0x0000000000067941 */ /* 0x000fea0003800200 */
.L_x_12564:
[----:B------:R-:W-:Y:S01]  /*0850*/  ISETP.GE.AND P0, PT, R17, R18, PT ;  /* 0x000000121100720c */ /* 0x000fe20003f06270 */
[----:B------:R-:W-:Y:S04]  /*0860*/  BSSY.RECONVERGENT B0, `(.L_x_12566) ;  /* 0x0000017000007945 */ /* 0x000fe80003800200 */
[----:B------:R-:W-:Y:S08]  /*0870*/  BSSY.RELIABLE B1, `(.L_x_12567) ;  /* 0x000000f000017945 */ /* 0x000ff00003800100 */
[----:B------:R-:W-:Y:S05]  /*0880*/  @P0 BRA `(.L_x_12568) ;  /* 0x0000000000340947 */ /* 0x000fea0003800000 */
[----:B------:R-:W0:Y:S01]  /*0890*/  LDC.64 R2, c[0x0][0x3a0] ;  /* 0x0000e800ff027b82 */ /* 0x000e220000000a00 */
[----:B------:R-:W-:Y:S01]  /*08a0*/  LEA R5, R22, R17, 0x9 ;  /* 0x0000001116057211 */ /* 0x000fe200078e48ff */
[----:B------:R-:W-:-:S05]  /*08b0*/  IMAD.MOV.U32 R17, RZ, RZ, R23 ;  /* 0x000000ffff117224 */ /* 0x000fca00078e0017 */
        /* <DEDUP_REMOVED lines=10> */
.L_x_12568:
[----:B------:R-:W-:Y:S05]  /*0960*/  BSYNC.RELIABLE B1 ;  /* 0x0000000000017941 */ /* 0x000fea0003800100 */
.L_x_12567:
[----:B------:R-:W-:-:S13]  /*0970*/  ISETP.GE.AND P0, PT, R17, R18, PT ;  /* 0x000000121100720c */ /* 0x000fda0003f06270 */
[----:B0-----:R-:W0:Y:S01]  /*0980*/  @!P0 LDC.64 R2, c[0x0][0x3a0] ;  /* 0x0000e800ff028b82 */ /* 0x001e220000000a00 */
[----:B------:R-:W-:Y:S01]  /*0990*/  @!P0 LEA R5, R22, R17, 0x9 ;  /* 0x0000001116058211 */ /* 0x000fe200078e48ff */
[----:B------:R-:W-:-:S04]  /*09a0*/  @!P0 VIADD R17, R17, 0x80 ;  /* 0x0000008011118836 */ /* 0x000fc80000000000 */
[----:B0-----:R-:W-:-:S05]  /*09b0*/  @!P0 IMAD.WIDE.U32 R2, R5, 0x4, R2 ;  /* 0x0000000405028825 */ /* 0x001fca00078e0002 */
[----:B------:R1:W-:Y:S02]  /*09c0*/  @!P0 STG.E desc[UR36][R2.64], RZ ;  /* 0x000000ff02008986 */ /* 0x0003e4000c101924 */
.L_x_12569:
[----:B------:R-:W-:Y:S05]  /*09d0*/  BSYNC.RECONVERGENT B0 ;  /* 0x0000000000007941 */ /* 0x000fea0003800200 */
.L_x_12566:
[----:B------:R-:W-:-:S13]  /*09e0*/  ISETP.GE.AND P0, PT, R17, R18, PT ;  /* 0x000000121100720c */ /* 0x000fda0003f06270 */
[----:B------:R-:W-:Y:S05]  /*09f0*/  @P0 EXIT ;  /* 0x000000000000094d */ /* 0x000fea0003800000 */
[----:B01----:R-:W0:Y:S01]  /*0a00*/  LDC.64 R2, c[0x0][0x3a0] ;  /* 0x0000e800ff027b82 */ /* 0x003e220000000a00 */
[----:B------:R-:W-:-:S05]  /*0a10*/  LEA R17, R22, R17, 0x9 ;  /* 0x0000001116117211 */ /* 0x000fca00078e48ff */
[----:B0-----:R-:W-:-:S05]  /*0a20*/  IMAD.WIDE.U32 R2, R17, 0x4, R2 ;  /* 0x0000000411027825 */ /* 0x001fca00078e0002 */
[----:B------:R-:W-:Y:S01]  /*0a30*/  STG.E desc[UR36][R2.64], RZ ;  /* 0x000000ff02007986 */ /* 0x000fe2000c101924 */
[----:B------:R-:W-:Y:S05]  /*0a40*/  EXIT ;  /* 0x000000000000794d */ /* 0x000fea0003800000 */
.L_x_12570:
        /* <DEDUP_REMOVED lines=11> */
.L_x_40136:


//--------------------- .text._ZN2at6native29vectorized_elementwise_kernelILi2EZZZNS0_67_GLOBAL__N__bb565c37_34_ValidateCompressedIndicesKernel_cu_33a4b88b42_validate_compressed_sparse_indices_kernelILNS2_8CDimNameE1ENS2_18CUDAKernelLauncherENS2_14EmptyVecKernelENS2_8DummyVecELm0EEEvRKNS_6TensorESA_lllENKUlvE0_clEvENKUlvE_clEvEUliE_St5arrayIPcLm2EEEEviT0_T1_ --------------------------
	.section	.text._ZN2at6native29vectorized_elementwise_kernelILi2EZZZNS0_67_GLOBAL__N__bb565c37_34_ValidateCompressedIndicesKernel_cu_33a4b88b42_validate_compressed_sparse_indices_kernelILNS2_8CDimNameE1ENS2_18CUDAKernelLauncherENS2_14EmptyVecKernelENS2_8DummyVecELm0EEEvRKNS_6TensorESA_lllENKUlvE0_clEvENKUlvE_clEvEUliE_St5arrayIPcLm2EEEEviT0_T1_,"ax",@progbits
	.align	128
        .global         _ZN2at6native29vectorized_elementwise_kernelILi2EZZZNS0_67_GLOBAL__N__bb565c37_34_ValidateCompressedIndicesKernel_cu_33a4b88b42_validate_compressed_sparse_indices_kernelILNS2_8CDimNameE1ENS2_18CUDAKernelLauncherENS2_14EmptyVecKernelENS2_8DummyVecELm0EEEvRKNS_6TensorESA_lllENKUlvE0_clEvENKUlvE_clEvEUliE_St5arrayIPcLm2EEEEviT0_T1_
        .type           _ZN2at6native29vectorized_elementwise_kernelILi2EZZZNS0_67_GLOBAL__N__bb565c37_34_ValidateCompressedIndicesKernel_cu_33a4b88b42_validate_compressed_sparse_indices_kernelILNS2_8CDimNameE1ENS2_18CUDAKernelLauncherENS2_14EmptyVecKernelENS2_8DummyVecELm0EEEvRKNS_6TensorESA_lllENKUlvE0_clEvENKUlvE_clEvEUliE_St5arrayIPcLm2EEEEviT0_T1_,@function
        .size           _ZN2at6native29vectorized_elementwise_kernelILi2EZZZNS0_67_GLOBAL__N__bb565c37_34_ValidateCompressedIndicesKernel_cu_33a4b88b42_validate_compressed_sparse_indices_kernelILNS2_8CDimNameE1ENS2_18CUDAKernelLauncherENS2_14EmptyVecKernelENS2_8DummyVecELm0EEEvRKNS_6TensorESA_lllENKUlvE0_clEvENKUlvE_clEvEUliE_St5arrayIPcLm2EEEEviT0_T1_,(.L_x_40137 - _ZN2at6native29vectorized_elementwise_kernelILi2EZZZNS0_67_GLOBAL__N__bb565c37_34_ValidateCompressedIndicesKernel_cu_33a4b88b42_validate_compressed_sparse_indices_kernelILNS2_8CDimNameE1ENS2_18CUDAKernelLauncherENS2_14EmptyVecKernelENS2_8DummyVecELm0EEEvRKNS_6TensorESA_lllENKUlvE0_clEvENKUlvE_clEvEUliE_St5arrayIPcLm2EEEEviT0_T1_)
        .other          _ZN2at6native29vectorized_elementwise_kernelILi2EZZZNS0_67_GLOBAL__N__bb565c37_34_ValidateCompressedIndicesKernel_cu_33a4b88b42_validate_compressed_sparse_indices_kernelILNS2_8CDimNameE1ENS2_18CUDAKernelLauncherENS2_14EmptyVecKernelENS2_8DummyVecELm0EEEvRKNS_6TensorESA_lllENKUlvE0_clEvENKUlvE_clEvEUliE_St5arrayIPcLm2EEEEviT0_T1_,@"STO_CUDA_ENTRY STV_DEFAULT"
_ZN2at6native29vectorized_elementwise_kernelILi2EZZZNS0_67_GLOBAL__N__bb565c37_34_ValidateCompressedIndicesKernel_cu_33a4b88b42_validate_compressed_sparse_indices_kernelILNS2_8CDimNameE1ENS2_18CUDAKernelLauncherENS2_14EmptyVecKernelENS2_8DummyVecELm0EEEvRKNS_6TensorESA_lllENKUlvE0_clEvENKUlvE_clEvEUliE_St5arrayIPcLm2EEEEviT0_T1_:
.text._ZN2at6native29vectorized_elementwise_kernelILi2EZZZNS0_67_GLOBAL__N__bb565c37_34_ValidateCompressedIndicesKernel_cu_33a4b88b42_validate_compressed_sparse_indices_kernelILNS2_8CDimNameE1ENS2_18CUDAKernelLauncherENS2_14EmptyVecKernelENS2_8DummyVecELm0EEEvRKNS_6TensorESA_lllENKUlvE0_clEvENKUlvE_clEvEUliE_St5arrayIPcLm2EEEEviT0_T1_:
        /* <DEDUP_REMOVED lines=9> */
[----:B------:R-:W-:Y:S01]  /*0090*/  IMAD.MOV.U32 R0, RZ, RZ, RZ ;  /* 0x000000ffff007224 */ /* 0x000fe200078e00ff */
[----:B------:R-:W1:Y:S01]  /*00a0*/  LDCU UR4, c[0x0][0x390] ;  /* 0x00007200ff0477ac */ /* 0x000e620008000800 */
[----:B------:R-:W-:Y:S01]  /*00b0*/  IMAD.MOV.U32 R26, RZ, RZ, RZ ;  /* 0x000000ffff1a7224 */ /* 0x000fe200078e00ff */
[----:B------:R-:W2:Y:S01]  /*00c0*/  LDCU UR5, c[0x0][0x388] ;  /* 0x00007100ff0577ac */ /* 0x000ea20008000800 */
[----:B0-----:R-:W-:Y:S01]  /*00d0*/  ISETP.GE.U32.AND P6, PT, R16, R25, PT ;  /* 0x000000191000720c */ /* 0x001fe20003fc6070 */
[----:B------:R-:W-:-:S12]  /*00e0*/  IMAD.MOV.U32 R24, RZ, RZ, R16 ;  /* 0x000000ffff187224 */ /* 0x000fd800078e0010 */
[----:B------:R-:W-:Y:S01]  /*00f0*/  @!P6 VIADD R16, R24, 0x80 ;  /* 0x000000801810e836 */ /* 0x000fe20000000000 */
[----:B------:R-:W0:Y:S01]  /*0100*/  @!P6 LDC.64 R2, c[0x0][0x3a8] ;  /* 0x0000ea00ff02eb82 */ /* 0x000e220000000a00 */
[----:B------:R-:W-:-:S03]  /*0110*/  @!P6 IMAD.IADD R5, R27, 0x1, R24 ;  /* 0x000000011b05e824 */ /* 0x000fc600078e0218 */
[----:B------:R-:W-:-:S13]  /*0120*/  ISETP.GE.U32.AND P5, PT, R16, R25, PT ;  /* 0x000000191000720c */ /* 0x000fda0003fa6070 */
[----:B------:R-:W-:Y:S01]  /*0130*/  @!P5 IADD3 R18, PT, PT, R27, R16, RZ ;  /* 0x000000101b12d210 */ /* 0x000fe20007ffe0ff */
[----:B------:R-:W-:Y:S01]  /*0140*/  @!P5 VIADD R16, R16, 0x80 ;  /* 0x000000801010d836 */ /* 0x000fe20000000000 */
[----:B------:R-:W3:Y:S04]  /*0150*/  @!P5 LDC.64 R12, c[0x0][0x3a8] ;  /* 0x0000ea00ff0cdb82 */ /* 0x000ee80000000a00 */
[----:B------:R-:W-:Y:S01]  /*0160*/  ISETP.GE.U32.AND P4, PT, R16, R25, PT ;  /* 0x000000191000720c */ /* 0x000fe20003f86070 */
[----:B0-----:R-:W-:-:S05]  /*0170*/  @!P6 IMAD.WIDE.U32 R2, R5, 0x4, R2 ;  /* 0x000000040502e825 */ /* 0x001fca00078e0002 */
[----:B------:R0:W1:Y:S07]  /*0180*/  @!P6 LDG.E R0, desc[UR36][R2.64] ;  /* 0x000000240200e981 */ /* 0x00006e000c1e1900 */
[----:B------:R-:W-:Y:S01]  /*0190*/  @!P4 IMAD.IADD R23, R27, 0x1, R16 ;  /* 0x000000011b17c824 */ /* 0x000fe200078e0210 */
[----:B------:R-:W4:Y:S01]  /*01a0*/  @!P4 LDC.64 R14, c[0x0][0x3a8] ;  /* 0x0000ea00ff0ecb82 */ /* 0x000f220000000a00 */
[----:B------:R-:W-:-:S05]  /*01b0*/  @!P4 VIADD R16, R16, 0x80 ;  /* 0x000000801010c836 */ /* 0x000fca0000000000 */
[----:B------:R-:W-:-:S13]  /*01c0*/  ISETP.GE.U32.AND P3, PT, R16, R25, PT ;  /* 0x000000191000720c */ /* 0x000fda0003f66070 */
[----:B------:R-:W-:Y:S01]  /*01d0*/  @!P3 IADD3 R29, PT, PT, R27, R16, RZ ;  /* 0x000000101b1db210 */ /* 0x000fe20007ffe0ff */
[----:B------:R-:W-:Y:S01]  /*01e0*/  @!P3 VIADD R16, R16, 0x80 ;  /* 0x000000801010b836 */ /* 0x000fe20000000000 */
[----:B------:R-:W2:Y:S04]  /*01f0*/  @!P3 LDC.64 R8, c[0x0][0x3a8] ;  /* 0x0000ea00ff08bb82 */ /* 0x000ea80000000a00 */
[----:B------:R-:W-:-:S13]  /*0200*/  ISETP.GE.U32.AND P2, PT, R16, R25, PT ;  /* 0x000000191000720c */ /* 0x000fda0003f46070 */
[----:B------:R-:W-:Y:S01]  /*0210*/  @!P2 IMAD.IADD R21, R27, 0x1, R16 ;  /* 0x000000011b15a824 */ /* 0x000fe200078e0210 */
[----:B------:R-:W2:Y:S01]  /*0220*/  @!P2 LDC.64 R6, c[0x0][0x3a8] ;  /* 0x0000ea00ff06ab82 */ /* 0x000ea20000000a00 */
[----:B------:R-:W-:-:S05]  /*0230*/  @!P2 VIADD R16, R16, 0x80 ;  /* 0x000000801010a836 */ /* 0x000fca0000000000 */
[----:B------:R-:W-:-:S13]  /*0240*/  ISETP.GE.U32.AND P1, PT, R16, R25, PT ;  /* 0x000000191000720c */ /* 0x000fda0003f26070 */
[----:B------:R-:W-:Y:S01]  /*0250*/  @!P1 IADD3 R19, PT, PT, R27, R16, RZ ;  /* 0x000000101b139210 */ /* 0x000fe20007ffe0ff */
[----:B------:R-:W-:Y:S01]  /*0260*/  @!P1 VIADD R16, R16, 0x80 ;  /* 0x0000008010109836 */ /* 0x000fe20000000000 */
[----:B------:R-:W2:Y:S04]  /*0270*/  @!P1 LDC.64 R4, c[0x0][0x3a8] ;  /* 0x0000ea00ff049b82 */ /* 0x000ea80000000a00 */
[----:B------:R-:W-:-:S13]  /*0280*/  ISETP.GE.U32.AND P0, PT, R16, R25, PT ;  /* 0x000000191000720c */ /* 0x000fda0003f06070 */
[----:B------:R-:W-:Y:S01]  /*0290*/  @!P0 IADD3 R17, PT, PT, R27, R16, RZ ;  /* 0x000000101b118210 */ /* 0x000fe20007ffe0ff */
[----:B------:R-:W-:Y:S01]  /*02a0*/  @!P0 VIADD R16, R16, 0x80 ;  /* 0x0000008010108836 */ /* 0x000fe20000000000 */
[----:B0-----:R-:W0:Y:S04]  /*02b0*/  @!P0 LDC.64 R2, c[0x0][0x3a8] ;  /* 0x0000ea00ff028b82 */ /* 0x001e280000000a00 */
[----:B------:R-:W-:-:S13]  /*02c0*/  ISETP.GE.U32.AND P6, PT, R16, R25, PT ;  /* 0x000000191000720c */ /* 0x000fda0003fc6070 */
[----:B------:R-:W0:Y:S01]  /*02d0*/  @!P6 LDC.64 R10, c[0x0][0x3a8] ;  /* 0x0000ea00ff0aeb82 */ /* 0x000e220000000a00 */
[----:B------:R-:W-:Y:S02]  /*02e0*/  @!P6 IMAD.IADD R16, R27, 0x1, R16 ;  /* 0x000000011b10e824 */ /* 0x000fe400078e0210 */
[----:B---3--:R-:W-:-:S04]  /*02f0*/  @!P5 IMAD.WIDE.U32 R12, R18, 0x4, R12 ;  /* 0x00000004120cd825 */ /* 0x008fc800078e000c */
[----:B----4-:R-:W-:Y:S01]  /*0300*/  @!P4 IMAD.WIDE.U32 R14, R23, 0x4, R14 ;  /* 0x00000004170ec825 */ /* 0x010fe200078e000e */
[----:B------:R-:W-:Y:S01]  /*0310*/  CS2R R22, SRZ ;  /* 0x0000000000167805 */ /* 0x000fe2000001ff00 */
[----:B------:R3:W5:Y:S02]  /*0320*/  @!P5 LDG.E R26, desc[UR36][R12.64] ;  /* 0x000000240c1ad981 */ /* 0x000764000c1e1900 */
[----:B--2---:R-:W-:Y:S01]  /*0330*/  @!P1 IMAD.WIDE.U32 R4, R19, 0x4, R4 ;  /* 0x0000000413049825 */ /* 0x004fe200078e0004 */
[----:B------:R-:W-:Y:S02]  /*0340*/  CS2R R18, SRZ ;  /* 0x0000000000127805 */ /* 0x000fe4000001ff00 */
[----:B------:R3:W5:Y:S01]  /*0350*/  @!P4 LDG.E R23, desc[UR36][R14.64] ;  /* 0x000000240e17c981 */ /* 0x000762000c1e1900 */
[----:B0-----:R-:W-:-:S03]  /*0360*/  @!P0 IMAD.WIDE.U32 R2, R17, 0x4, R2 ;  /* 0x0000000411028825 */ /* 0x001fc600078e0002 */
[----:B------:R3:W5:Y:S01]  /*0370*/  @!P1 LDG.E R18, desc[UR36][R4.64] ;  /* 0x0000002404129981 */ /* 0x000762000c1e1900 */
[----:B------:R-:W-:-:S04]  /*0380*/  @!P3 IMAD.WIDE.U32 R8, R29, 0x4, R8 ;  /* 0x000000041d08b825 */ /* 0x000fc800078e0008 */
[----:B------:R-:W-:Y:S01]  /*0390*/  @!P6 IMAD.WIDE.U32 R10, R16, 0x4, R10 ;  /* 0x00000004100ae825 */ /* 0x000fe200078e000a */
[----:B------:R-:W-:Y:S01]  /*03a0*/  CS2R R16, SRZ ;  /* 0x0000000000107805 */ /* 0x000fe2000001ff00 */
[----:B------:R3:W5:Y:S02]  /*03b0*/  @!P3 LDG.E R22, desc[UR36][R8.64] ;  /* 0x000000240816b981 */ /* 0x000764000c1e1900 */
[----:B------:R-:W-:-:S03]  /*03c0*/  @!P2 IMAD.WIDE.U32 R6, R21, 0x4, R6 ;  /* 0x000000041506a825 */ /* 0x000fc600078e0006 */
[----:B------:R3:W5:Y:S04]  /*03d0*/  @!P6 LDG.E R16, desc[UR36][R10.64] ;  /* 0x000000240a10e981 */ /* 0x000768000c1e1900 */
[----:B------:R3:W5:Y:S04]  /*03e0*/  @!P2 LDG.E R19, desc[UR36][R6.64] ;  /* 0x000000240613a981 */ /* 0x000768000c1e1900 */
[----:B------:R3:W5:Y:S01]  /*03f0*/  @!P0 LDG.E R17, desc[UR36][R2.64] ;  /* 0x0000002402118981 */ /* 0x000762000c1e1900 */
[----:B------:R-:W-:Y:S01]  /*0400*/  BSSY.RECONVERGENT B6, `(.L_x_12572) ;  /* 0x0000015000067945 */ /* 0x000fe20003800200 */
[----:B-1----:R-:W-:-:S04]  /*0410*/  ISETP.GE.AND P0, PT, R0, UR4, PT ;  /* 0x0000000400007c0c */ /* 0x002fc8000bf06270 */
[----:B------:R-:W-:-:S04]  /*0420*/  ISETP.GE.AND P0, PT, R0, UR5, !P0 ;  /* 0x0000000500007c0c */ /* 0x000fc8000c706270 */
[----:B------:R-:W-:-:S13]  /*0430*/  ISETP.GE.U32.OR P0, PT, R24, R25, P0 ;  /* 0x000000191800720c */ /* 0x000fda0000706470 */
[----:B---3--:R-:W-:Y:S05]  /*0440*/  @P0 BRA `(.L_x_12573) ;  /* 0x0000000000400947 */ /* 0x008fea0003800000 */
        /* <DEDUP_REMOVED lines=16> */
.L_x_12573:
[----:B------:R-:W-:Y:S05]  /*0550*/  BSYNC.RECONVERGENT B6 ;  /* 0x0000000000067941 */ /* 0x000fea0003800200 */
.L_x_12572:
[----:B------:R-:W0:Y:S01]  /*0560*/  LDCU UR4, c[0x0][0x390] ;  /* 0x00007200ff0477ac */ /* 0x000e220008000800 */
[----:B------:R-:W-:Y:S01]  /*0570*/  VIADD R2, R24, 0x80 ;  /* 0x0000008018027836 */ /* 0x000fe20000000000 */
[----:B------:R-:W-:Y:S01]  /*0580*/  BSSY.RECONVERGENT B6, `(.L_x_12574) ;  /* 0x0000016000067945 */ /* 0x000fe20003800200 */
[----:B------:R-:W1:Y:S01]  /*0590*/  LDCU UR5, c[0x0][0x388] ;  /* 0x00007100ff0577ac */ /* 0x000e620008000800 */
[----:B0----5:R-:W-:-:S04]  /*05a0*/  ISETP.GE.AND P0, PT, R26, UR4, PT ;  /* 0x000000041a007c0c */ /* 0x021fc8000bf06270 */
[----:B-1----:R-:W-:-:S04]  /*05b0*/  ISETP.GE.AND P0, PT, R26, UR5, !P0 ;  /* 0x000000051a007c0c */ /* 0x002fc8000c706270 */
[----:B------:R-:W-:-:S13]  /*05c0*/  ISETP.GE.U32.OR P0, PT, R2, R25, P0 ;  /* 0x000000190200720c */ /* 0x000fda0000706470 */
        /* <DEDUP_REMOVED lines=17> */
.L_x_12575:
[----:B------:R-:W-:Y:S05]  /*06e0*/  BSYNC.RECONVERGENT B6 ;  /* 0x0000000000067941 */ /* 0x000fea0003800200 */
.L_x_12574:
[----:B------:R-:W0:Y:S01]  /*06f0*/  LDCU UR4, c[0x0][0x390] ;  /* 0x00007200ff0477ac */ /* 0x000e220008000800 */
[----:B------:R-:W-:Y:S01]  /*0700*/  VIADD R0, R24, 0x100 ;  /* 0x0000010018007836 */ /* 0x000fe20000000000 */
[----:B------:R-:W-:Y:S01]  /*0710*/  BSSY.RECONVERGENT B6, `(.L_x_12576) ;  /* 0x0000016000067945 */ /* 0x000fe20003800200 */
[----:B------:R-:W1:Y:S01]  /*0720*/  LDCU UR5, c[0x0][0x388] ;  /* 0x00007100ff0577ac */ /* 0x000e620008000800 */
[----:B0-----:R-:W-:-:S04]  /*0730*/  ISETP.GE.AND P0, PT, R23, UR4, PT ;  /* 0x0000000417007c0c */ /* 0x001fc8000bf06270 */
[----:B-1----:R-:W-:-:S04]  /*0740*/  ISETP.GE.AND P0, PT, R23, UR5, !P0 ;  /* 0x0000000517007c0c */ /* 0x002fc8000c706270 */
[----:B------:R-:W-:-:S13]  /*0750*/  ISETP.GE.U32.OR P0, PT, R0, R25, P0 ;  /* 0x000000190000720c */ /* 0x000fda0000706470 */
        /* <DEDUP_REMOVED lines=17> */
.L_x_12577:
[----:B------:R-:W-:Y:S05]  /*0870*/  BSYNC.RECONVERGENT B6 ;  /* 0x0000000000067941 */ /* 0x000fea0003800200 */
.L_x_12576:
        /* <DEDUP_REMOVED lines=24> */
.L_x_12579:
[----:B------:R-:W-:Y:S05]  /*0a00*/  BSYNC.RECONVERGENT B6 ;  /* 0x0000000000067941 */ /* 0x000fea0003800200 */
.L_x_12578:
        /* <DEDUP_REMOVED lines=24> */
.L_x_12581:
[----:B------:R-:W-:Y:S05]  /*0b90*/  BSYNC.RECONVERGENT B6 ;  /* 0x0000000000067941 */ /* 0x000fea0003800200 */
.L_x_12580:
        /* <DEDUP_REMOVED lines=24> */
.L_x_12583:
[----:B------:R-:W-:Y:S05]  /*0d20*/  BSYNC.RECONVERGENT B6 ;  /* 0x0000000000067941 */ /* 0x000fea0003800200 */
.L_x_12582:
[----:B------:R-:W0:Y:S01]  /*0d30*/  LDCU UR4, c[0x0][0x390] ;  /* 0x00007200ff0477ac */ /* 0x000e220008000800 */
[----:B------:R-:W-:Y:S01]  /*0d40*/  IADD3 R0, PT, PT, R24, 0x300, RZ ;  /* 0x0000030018007810 */ /* 0x000fe20007ffe0ff */
        /* <DEDUP_REMOVED lines=22> */
.L_x_12585:
[----:B------:R-:W-:Y:S05]  /*0eb0*/  BSYNC.RECONVERGENT B6 ;  /* 0x0000000000067941 */ /* 0x000fea0003800200 */
.L_x_12584:
        /* <DEDUP_REMOVED lines=24> */
.L_x_12587:
[----:B------:R-:W-:Y:S05]  /*1040*/  BSYNC.RECONVERGENT B6 ;  /* 0x0000000000067941 */ /* 0x000fea0003800200 */
.L_x_12586:
[----:B------:R-:W-:Y:S01]  /*1050*/  ISETP.GE.U32.AND P0, PT, R24, R25, PT ;  /* 0x000000191800720c */ /* 0x000fe20003f06070 */
[----:B------:R-:W-:Y:S04]  /*1060*/  BSSY.RECONVERGENT B0, `(.L_x_12588) ;  /* 0x0000033000007945 */ /* 0x000fe80003800200 */
[----:B------:R-:W-:Y:S08]  /*1070*/  BSSY.RELIABLE B1, `(.L_x_12589) ;  /* 0x000002b000017945 */ /* 0x000ff00003800100 */
[----:B------:R-:W-:Y:S05]  /*1080*/  @P0 BRA `(.L_x_12590) ;  /* 0x0000000000300947 */ /* 0x000fea0003800000 */
[----:B------:R-:W0:Y:S01]  /*1090*/  LDC.64 R4, c[0x0][0x3a0] ;  /* 0x0000e800ff047b82 */ /* 0x000e220000000a00 */
[----:B------:R-:W-:Y:S01]  /*10a0*/  IMAD.IADD R3, R27, 0x1, R24 ;  /* 0x000000011b037824 */ /* 0x000fe200078e0218 */
[----:B------:R-:W-:-:S04]  /*10b0*/  MOV R24, R2 ;  /* 0x0000000200187202 */ /* 0x000fc80000000f00 */
[----:B------:R-:W-:Y:S01]  /*10c0*/  ISETP.GE.U32.AND P0, PT, R24, R25, PT ;  /* 0x000000191800720c */ /* 0x000fe20003f06070 */
[----:B0-----:R-:W-:-:S05]  /*10d0*/  IMAD.WIDE.U32 R4, R3, 0x4, R4 ;  /* 0x0000000403047825 */ /* 0x001fca00078e0004 */
[----:B------:R0:W-:Y:S07]  /*10e0*/  STG.E desc[UR36][R4.64], RZ ;  /* 0x000000ff04007986 */ /* 0x0001ee000c101924 */
[----:B------:R-:W-:Y:S05]  /*10f0*/  @P0 BRA `(.L_x_12591) ;  /* 0x0000000000300947 */ /* 0x000fea0003800000 */
[----:B------:R-:W1:Y:S01]  /*1100*/  LDC.64 R2, c[0x0][0x3a0] ;  /* 0x0000e800ff027b82 */ /* 0x000e620000000a00 */
[----:B0-----:R-:W-:Y:S02]  /*1110*/  IMAD.IADD R5, R27, 0x1, R24 ;  /* 0x000000011b057824 */ /* 0x001fe400078e0218 */
[----:B------:R-:W-:Y:S02]  /*1120*/  VIADD R24, R24, 0x80 ;  /* 0x0000008018187836 */ /* 0x000fe40000000000 */
[----:B-1----:R-:W-:-:S05]  /*1130*/  IMAD.WIDE.U32 R2, R5, 0x4, R2 ;  /* 0x0000000405027825 */ /* 0x002fca00078e0002 */
[----:B------:R0:W-:Y:S02]  /*1140*/  STG.E desc[UR36][R2.64], RZ ;  /* 0x000000ff02007986 */ /* 0x0001e4000c101924 */
.L_x_12590:
[----:B------:R-:W-:-:S13]  /*1150*/  ISETP.GE.U32.AND P0, PT, R24, R25, PT ;  /* 0x000000191800720c */ /* 0x000fda0003f06070 */
[----:B------:R-:W-:Y:S05]  /*1160*/  @P0 BRA `(.L_x_12592) ;  /* 0x0000000000300947 */ /* 0x000fea0003800000 */
[----:B0-----:R-:W0:Y:S01]  /*1170*/  LDC.64 R2, c[0x0][0x3a0] ;  /* 0x0000e800ff027b82 */ /* 0x001e220000000a00 */
[----:B------:R-:W-:Y:S01]  /*1180*/  IADD3 R5, PT, PT, R27, R24, RZ ;  /* 0x000000181b057210 */ /* 0x000fe20007ffe0ff */
[----:B------:R-:W-:-:S04]  /*1190*/  VIADD R24, R24, 0x80 ;  /* 0x0000008018187836 */ /* 0x000fc80000000000 */
[----:B0-----:R-:W-:-:S05]  /*11a0*/  IMAD.WIDE.U32 R2, R5, 0x4, R2 ;  /* 0x0000000405027825 */ /* 0x001fca00078e0002 */
[----:B------:R1:W-:Y:S02]  /*11b0*/  STG.E desc[UR36][R2.64], RZ ;  /* 0x000000ff02007986 */ /* 0x0003e4000c101924 */
.L_x_12591:
[----:B------:R-:W-:-:S13]  /*11c0*/  ISETP.GE.U32.AND P0, PT, R24, R25, PT ;  /* 0x000000191800720c */ /* 0x000fda0003f06070 */
[----:B------:R-:W-:Y:S05]  /*11d0*/  @P0 BRA `(.L_x_12593) ;  /* 0x0000000000300947 */ /* 0x000fea0003800000 */
[----:B-1----:R-:W1:Y:S01]  /*11e0*/  LDC.64 R2, c[0x0][0x3a0] ;  /* 0x0000e800ff027b82 */ /* 0x002e620000000a00 */
[----:B0-----:R-:W-:Y:S01]  /*11f0*/  IMAD.IADD R5, R27, 0x1, R24 ;  /* 0x000000011b057824 */ /* 0x001fe200078e0218 */
[----:B------:R-:W-:-:S03]  /*1200*/  IADD3 R24, PT, PT, R24, 0x80, RZ ;  /* 0x0000008018187810 */ /* 0x000fc60007ffe0ff */
[----:B-1----:R-:W-:-:S05]  /*1210*/  IMAD.WIDE.U32 R2, R5, 0x4, R2 ;  /* 0x0000000405027825 */ /* 0x002fca00078e0002 */
[----:B------:R1:W-:Y:S02]  /*1220*/  STG.E desc[UR36][R2.64], RZ ;  /* 0x000000ff02007986 */ /* 0x0003e4000c101924 */
.L_x_12592:
[----:B------:R-:W-:-:S13]  /*1230*/  ISETP.GE.U32.AND P0, PT, R24, R25, PT ;  /* 0x000000191800720c */ /* 0x000fda0003f06070 */
[----:B------:R-:W-:Y:S05]  /*1240*/  @P0 BRA `(.L_x_12594) ;  /* 0x0000000000340947 */ /* 0x000fea0003800000 */
[----:B01----:R-:W0:Y:S01]  /*1250*/  LDC.64 R2, c[0x0][0x3a0] ;  /* 0x0000e800ff027b82 */ /* 0x003e220000000a00 */
[----:B------:R-:W-:Y:S02]  /*1260*/  IMAD.IADD R5, R27, 0x1, R24 ;  /* 0x000000011b057824 */ /* 0x000fe400078e0218 */
[----:B------:R-:W-:Y:S02]  /*1270*/  VIADD R24, R24, 0x80 ;  /* 0x0000008018187836 */ /* 0x000fe40000000000 */
[----:B0-----:R-:W-:-:S05]  /*1280*/  IMAD.WIDE.U32 R2, R5, 0x4, R2 ;  /* 0x0000000405027825 */ /* 0x001fca00078e0002 */
[----:B------:R2:W-:Y:S02]  /*1290*/  STG.E desc[UR36][R2.64], RZ ;  /* 0x000000ff02007986 */ /* 0x0005e4000c101924 */
.L_x_12593:
[----:B------:R-:W-:-:S13]  /*12a0*/  ISETP.GE.U32.AND P0, PT, R24, R25, PT ;  /* 0x000000191800720c */ /* 0x000fda0003f06070 */
[----:B------:R-:W-:Y:S05]  /*12b0*/  @P0 BREAK.RELIABLE B1 ;  /* 0x0000000000010942 */ /* 0x000fea0003800100 */
[----:B------:R-:W-:Y:S05]  /*12c0*/  @P0 BRA `(.L_x_12595) ;  /* 0x0000000000300947 */ /* 0x000fea0003800000 */
[----:B-12---:R-:W1:Y:S01]  /*12d0*/  LDC.64 R2, c[0x0][0x3a0] ;  /* 0x0000e800ff027b82 */ /* 0x006e620000000a00 */
[----:B0-----:R-:W-:Y:S01]  /*12e0*/  IADD3 R5, PT, PT, R27, R24, RZ ;  /* 0x000000181b057210 */ /* 0x001fe20007ffe0ff */
[----:B------:R-:W-:-:S04]  /*12f0*/  VIADD R24, R24, 0x80 ;  /* 0x0000008018187836 */ /* 0x000fc80000000000 */
[----:B-1----:R-:W-:-:S05]  /*1300*/  IMAD.WIDE.U32 R2, R5, 0x4, R2 ;  /* 0x0000000405027825 */ /* 0x002fca00078e0002 */
[----:B------:R2:W-:Y:S02]  /*1310*/  STG.E desc[UR36][R2.64], RZ ;  /* 0x000000ff02007986 */ /* 0x0005e4000c101924 */
.L_x_12594:
[----:B------:R-:W-:Y:S05]  /*1320*/  BSYNC.RELIABLE B1 ;  /* 0x0000000000017941 */ /* 0x000fea0003800100 */
.L_x_12589:
[----:B------:R-:W-:-:S13]  /*1330*/  ISETP.GE.U32.AND P0, PT, R24, R25, PT ;  /* 0x000000191800720c */ /* 0x000fda0003f06070 */
[----:B012---:R-:W0:Y:S01]  /*1340*/  @!P0 LDC.64 R2, c[0x0][0x3a0] ;  /* 0x0000e800ff028b82 */ /* 0x007e220000000a00 */
[----:B------:R-:W-:Y:S01]  /*1350*/  @!P0 IMAD.IADD R5, R27, 0x1, R24 ;  /* 0x000000011b058824 */ /* 0x000fe200078e0218 */
[----:B------:R-:W-:-:S03]  /*1360*/  @!P0 IADD3 R24, PT, PT, R24, 0x80, RZ ;  /* 0x0000008018188810 */ /* 0x000fc60007ffe0ff */
[----:B0-----:R-:W-:-:S05]  /*1370*/  @!P0 IMAD.WIDE.U32 R2, R5, 0x4, R2 ;  /* 0x0000000405028825 */ /* 0x001fca00078e0002 */
[----:B------:R3:W-:Y:S02]  /*1380*/  @!P0 STG.E desc[UR36][R2.64], RZ ;  /* 0x000000ff02008986 */ /* 0x0007e4000c101924 */
.L_x_12595:
[----:B------:R-:W-:Y:S05]  /*1390*/  BSYNC.RECONVERGENT B0 ;  /* 0x0000000000007941 */ /* 0x000fea0003800200 */
.L_x_12588:
[----:B------:R-:W-:-:S13]  /*13a0*/  ISETP.GE.U32.AND P0, PT, R24, R25, PT ;  /* 0x000000191800720c */ /* 0x000fda0003f06070 */
[----:B------:R-:W-:Y:S05]  /*13b0*/  @P0 EXIT ;  /* 0x000000000000094d */ /* 0x000fea0003800000 */
[----:B-123--:R-:W1:Y:S01]  /*13c0*/  LDC.64 R2, c[0x0][0x3a0] ;  /* 0x0000e800ff027b82 */ /* 0x00ee620000000a00 */
[----:B------:R-:W-:-:S04]  /*13d0*/  IMAD.IADD R27, R27, 0x1, R24 ;  /* 0x000000011b1b7824 */ /* 0x000fc800078e0218 */
[----:B-1----:R-:W-:-:S05]  /*13e0*/  IMAD.WIDE.U32 R2, R27, 0x4, R2 ;  /* 0x000000041b027825 */ /* 0x002fca00078e0002 */
[----:B------:R-:W-:Y:S01]  /*13f0*/  STG.E desc[UR36][R2.64], RZ ;  /* 0x000000ff02007986 */ /* 0x000fe2000c101924 */
[----:B------:R-:W-:Y:S05]  /*1400*/  EXIT ;  /* 0x000000000000794d */ /* 0x000fea0003800000 */
.L_x_12571:
[----:B------:R-:W0:Y:S01]  /*1410*/  S2R R2, SR_TID.X ;  /* 0x0000000000027919 */ /* 0x000e220000002100 */
[----:B------:R-:W1:Y:S01]  /*1420*/  LDC.64 R4, c[0x0][0x3a8] ;  /* 0x0000ea00ff047b82 */ /* 0x000e620000000a00 */
[----:B------:R-:W2:Y:S01]  /*1430*/  LDCU UR4, c[0x0][0x390] ;  /* 0x00007200ff0477ac */ /* 0x000ea20008000800 */
[----:B------:R-:W3:Y:S01]  /*1440*/  LDCU UR5, c[0x0][0x388] ;  /* 0x00007100ff0577ac */ /* 0x000ee20008000800 */
[----:B-1----:R-:W-:-:S04]  /*1450*/  IMAD.WIDE.U32 R4, R27, 0x4, R4 ;  /* 0x000000041b047825 */ /* 0x002fc800078e0004 */
[----:B0-----:R-:W-:-:S05]  /*1460*/  IMAD.WIDE.U32 R4, R2, 0x8, R4 ;  /* 0x0000000802047825 */ /* 0x001fca00078e0004 */
[----:B------:R-:W2:Y:S04]  /*1470*/  LDG.E.64 R24, desc[UR36][R4.64] ;  /* 0x0000002404187981 */ /* 0x000ea8000c1e1b00 */
[----:B------:R0:W5:Y:S04]  /*1480*/  LDG.E.64 R16, desc[UR36][R4.64+0x400] ;  /* 0x0004002404107981 */ /* 0x000168000c1e1b00 */
[----:B------:R0:W5:Y:S04]  /*1490*/  LDG.E.64 R18, desc[UR36][R4.64+0x800] ;  /* 0x0008002404127981 */ /* 0x000168000c1e1b00 */
[----:B------:R0:W5:Y:S01]  /*14a0*/  LDG.E.64 R22, desc[UR36][R4.64+0xc00] ;  /* 0x000c002404167981 */ /* 0x000162000c1e1b00 */
[----:B------:R-:W-:Y:S01]  /*14b0*/  BSSY.RECONVERGENT B6, `(.L_x_12596) ;  /* 0x0000014000067945 */ /* 0x000fe20003800200 */
[----:B--2---:R-:W-:-:S02]  /*14c0*/  ISETP.GE.AND P0, PT, R24, UR4, PT ;  /* 0x0000000418007c0c */ /* 0x004fc4000bf06270 */
[----:B---3--:R-:W-:-:S13]  /*14d0*/  ISETP.GE.AND P1, PT, R24, UR5, PT ;  /* 0x0000000518007c0c */ /* 0x008fda000bf26270 */
[----:B0-----:R-:W-:Y:S05]  /*14e0*/  @!P0 BRA P1, `(.L_x_12597) ;  /* 0x0000000000408947 */ /* 0x001fea0000800000 */
        /* <DEDUP_REMOVED lines=15> */
[----:B--2--5:R-:W-:Y:S05]  /*15e0*/  CALL.ABS.NOINC R14 ;  /* 0x000000000e007343 */ /* 0x024fea0003c00000 */
.L_x_12597:
[----:B------:R-:W-:Y:S05]  /*15f0*/  BSYNC.RECONVERGENT B6 ;  /* 0x0000000000067941 */ /* 0x000fea0003800200 */
.L_x_12596:
[----:B------:R-:W0:Y:S01]  /*1600*/  LDCU UR4, c[0x0][0x390] ;  /* 0x00007200ff0477ac */ /* 0x000e220008000800 */
[----:B------:R-:W-:Y:S01]  /*1610*/  BSSY.RECONVERGENT B6, `(.L_x_12598) ;  /* 0x0000015000067945 */ /* 0x000fe20003800200 */
[----:B------:R-:W1:Y:S01]  /*1620*/  LDCU UR5, c[0x0][0x388] ;  /* 0x00007100ff0577ac */ /* 0x000e620008000800 */
[C---:B0-----:R-:W-:Y:S02]  /*1630*/  ISETP.GE.AND P0, PT, R25.reuse, UR4, PT ;  /* 0x0000000419007c0c */ /* 0x041fe4000bf06270 */
        /* <DEDUP_REMOVED lines=18> */
.L_x_12599:
[----:B------:R-:W-:Y:S05]  /*1760*/  BSYNC.RECONVERGENT B6 ;  /* 0x0000000000067941 */ /* 0x000fea0003800200 */
.L_x_12598:
[----:B------:R-:W0:Y:S01]  /*1770*/  LDCU UR4, c[0x0][0x390] ;  /* 0x00007200ff0477ac */ /* 0x000e220008000800 */
[----:B------:R-:W-:Y:S01]  /*1780*/  BSSY.RECONVERGENT B6, `(.L_x_12600) ;  /* 0x0000015000067945 */ /* 0x000fe20003800200 */
[----:B------:R-:W1:Y:S01]  /*1790*/  LDCU UR5, c[0x0][0x388] ;  /* 0x00007100ff0577ac */ /* 0x000e620008000800 */
[C---:B0----5:R-:W-:Y:S02]  /*17a0*/  ISETP.GE.AND P0, PT, R16.reuse, UR4, PT ;  /* 0x0000000410007c0c */ /* 0x061fe4000bf06270 */
        /* <DEDUP_REMOVED lines=18> */
.L_x_12601:
[----:B------:R-:W-:Y:S05]  /*18d0*/  BSYNC.RECONVERGENT B6 ;  /* 0x0000000000067941 */ /* 0x000fea0003800200 */
.L_x_12600:
        /* <DEDUP_REMOVED lines=22> */
.L_x_12603:
[----:B------:R-:W-:Y:S05]  /*1a40*/  BSYNC.RECONVERGENT B6 ;  /* 0x0000000000067941 */ /* 0x000fea0003800200 */
.L_x_12602:
        /* <DEDUP_REMOVED lines=22> */
.L_x_12605:
[----:B------:R-:W-:Y:S05]  /*1bb0*/  BSYNC.RECONVERGENT B6 ;  /* 0x0000000000067941 */ /* 0x000fea0003800200 */
.L_x_12604:
        /* <DEDUP_REMOVED lines=22> */
.L_x_12607:
[----:B------:R-:W-:Y:S05]  /*1d20*/  BSYNC.RECONVERGENT B6 ;  /* 0x0000000000067941 */ /* 0x000fea0003800200 */
.L_x_12606:
        /* <DEDUP_REMOVED lines=22> */
.L_x_12609:
[----:B------:R-:W-:Y:S05]  /*1e90*/  BSYNC.RECONVERGENT B6 ;  /* 0x0000000000067941 */ /* 0x000fea0003800200 */
.L_x_12608:
        /* <DEDUP_REMOVED lines=22> */
.L_x_12611:
[----:B------:R-:W-:Y:S05]  /*2000*/  BSYNC.RECONVERGENT B6 ;  /* 0x0000000000067941 */ /* 0x000fea0003800200 */
.L_x_12610:
        /* <DEDUP_REMOVED lines=8> */
.L_x_12612:
        /* <DEDUP_REMOVED lines=15> */
.L_x_40137:


//--------------------- .text._ZN2at6native29vectorized_elementwise_kernelILi4EZZZNS0_67_GLOBAL__N__bb565c37_34_ValidateCompressedIndicesKernel_cu_33a4b88b42_validate_compressed_sparse_indices_kernelILNS2_8CDimNameE1ENS2_18CUDAKernelLauncherENS2_14EmptyVecKernelENS2_8DummyVecELm0EEEvRKNS_6TensorESA_lllENKUlvE0_clEvENKUlvE_clEvEUliE_St5arrayIPcLm2EEEEviT0_T1_ --------------------------
	.section	.text._ZN2at6native29vectorized_elementwise_kernelILi4EZZZNS0_67_GLOBAL__N__bb565c37_34_ValidateCompressedIndicesKernel_cu_33a4b88b42_validate_compressed_sparse_indices_kernelILNS2_8CDimNameE1ENS2_18CUDAKernelLauncherENS2_14EmptyVecKernelENS2_8DummyVecELm0EEEvRKNS_6TensorESA_lllENKUlvE0_clEvENKUlvE_clEvEUliE_St5arrayIPcLm2EEEEviT0_T1_,"ax",@progbits
	.align	128
        .global         _ZN2at6native29vectorized_elementwise_kernelILi4EZZZNS0_67_GLOBAL__N__bb565c37_34_ValidateCompressedIndicesKernel_cu_33a4b88b42_validate_compressed_sparse_indices_kernelILNS2_8CDimNameE1ENS2_18CUDAKernelLauncherENS2_14EmptyVecKernelENS2_8DummyVecELm0EEEvRKNS_6TensorESA_lllENKUlvE0_clEvENKUlvE_clEvEUliE_St5arrayIPcLm2EEEEviT0_T1_
        .type           _ZN2at6native29vectorized_elementwise_kernelILi4EZZZNS0_67_GLOBAL__N__bb565c37_34_ValidateCompressedIndicesKernel_cu_33a4b88b42_validate_compressed_sparse_indices_kernelILNS2_8CDimNameE1ENS2_18CUDAKernelLauncherENS2_14EmptyVecKernelENS2_8DummyVecELm0EEEvRKNS_6TensorESA_lllENKUlvE0_clEvENKUlvE_clEvEUliE_St5arrayIPcLm2EEEEviT0_T1_,@function
        .size           _ZN2at6native29vectorized_elementwise_kernelILi4EZZZNS0_67_GLOBAL__N__bb565c37_34_ValidateCompressedIndicesKernel_cu_33a4b88b42_validate_compressed_sparse_indices_kernelILNS2_8CDimNameE1ENS2_18CUDAKernelLauncherENS2_14EmptyVecKernelENS2_8DummyVecELm0EEEvRKNS_6TensorESA_lllENKUlvE0_clEvENKUlvE_clEvEUliE_St5arrayIPcLm2EEEEviT0_T1_,(.L_x_40138 - _ZN2at6native29vectorized_elementwise_kernelILi4EZZZNS0_67_GLOBAL__N__bb565c37_34_ValidateCompressedIndicesKernel_cu_33a4b88b42_validate_compressed_sparse_indices_kernelILNS2_8CDimNameE1ENS2_18CUDAKernelLauncherENS2_14EmptyVecKernelENS2_8DummyVecELm0EEEvRKNS_6TensorESA_lllENKUlvE0_clEvENKUlvE_clEvEUliE_St5arrayIPcLm2EEEEviT0_T1_)
        .other          _ZN2at6native29vectorized_elementwise_kernelILi4EZZZNS0_67_GLOBAL__N__bb565c37_34_ValidateCompressedIndicesKernel_cu_33a4b88b42_validate_compressed_sparse_indices_kernelILNS2_8CDimNameE1ENS2_18CUDAKernelLauncherENS2_14EmptyVecKernelENS2_8DummyVecELm0EEEvRKNS_6TensorESA_lllENKUlvE0_clEvENKUlvE_clEvEUliE_St5arrayIPcLm2EEEEviT0_T1_,@"STO_CUDA_ENTRY STV_DEFAULT"
_ZN2at6native29vectorized_elementwise_kernelILi4EZZZNS0_67_GLOBAL__N__bb565c37_34_ValidateCompressedIndicesKernel_cu_33a4b88b42_validate_compressed_sparse_indices_kernelILNS2_8CDimNameE1ENS2_18CUDAKernelLauncherENS2_14EmptyVecKernelENS2_8DummyVecELm0EEEvRKNS_6TensorESA_lllENKUlvE0_clEvENKUlvE_clEvEUliE_St5arrayIPcLm2EEEEviT0_T1_:
.text._ZN2at6native29vectorized_elementwise_kernelILi4EZZZNS0_67_GLOBAL__N__bb565c37_34_ValidateCompressedIndicesKernel_cu_33a4b88b42_validate_compressed_sparse_indices_kernelILNS2_8CDimNameE1ENS2_18CUDAKernelLauncherENS2_14EmptyVecKernelENS2_8DummyVecELm0EEEvRKNS_6TensorESA_lllENKUlvE0_clEvENKUlvE_clEvEUliE_St5arrayIPcLm2EEEEviT0_T1_:
        /* <DEDUP_REMOVED lines=46> */
[----:B----4-:R-:W-:Y:S01]  /*02e0*/  @!P4 IMAD.WIDE.U32 R16, R27, 0x4, R16 ;  /* 0x000000041b10c825 */ /* 0x010fe200078e0010 */
[----:B------:R-:W-:-:S03]  /*02f0*/  @!P6 IADD3 R23, PT, PT, R2, R23, RZ ;  /* 0x000000170217e210 */ /* 0x000fc60007ffe0ff */
[----:B---3--:R-:W-:Y:S01]  /*0300*/  @!P5 IMAD.WIDE.U32 R14, R18, 0x4, R14 ;  /* 0x00000004120ed825 */ /* 0x008fe200078e000e */
[----:B------:R3:W5:Y:S03]  /*0310*/  @!P4 LDG.E R24, desc[UR36][R16.64] ;  /* 0x000000241018c981 */ /* 0x000766000c1e1900 */
[----:B--2---:R-:W-:Y:S01]  /*0320*/  @!P1 IMAD.WIDE.U32 R6, R19, 0x4, R6 ;  /* 0x0000000413069825 */ /* 0x004fe200078e0006 */
[----:B------:R-:W-:-:S03]  /*0330*/  CS2R R18, SRZ ;  /* 0x0000000000127805 */ /* 0x000fc6000001ff00 */
[----:B------:R-:W-:Y:S02]  /*0340*/  IMAD.MOV.U32 R27, RZ, RZ, RZ ;  /* 0x000000ffff1b7224 */ /* 0x000fe400078e00ff */
[----:B------:R-:W-:Y:S01]  /*0350*/  @!P3 IMAD.WIDE.U32 R10, R29, 0x4, R10 ;  /* 0x000000041d0ab825 */ /* 0x000fe200078e000a */
[----:B------:R2:W5:Y:S03]  /*0360*/  @!P1 LDG.E R19, desc[UR36][R6.64] ;  /* 0x0000002406139981 */ /* 0x000566000c1e1900 */
[----:B---3--:R-:W-:Y:S01]  /*0370*/  IMAD.MOV.U32 R17, RZ, RZ, RZ ;  /* 0x000000ffff117224 */ /* 0x008fe200078e00ff */
[----:B------:R2:W5:Y:S01]  /*0380*/  @!P5 LDG.E R27, desc[UR36][R14.64] ;  /* 0x000000240e1bd981 */ /* 0x000562000c1e1900 */
[----:B------:R-:W-:-:S04]  /*0390*/  @!P2 IMAD.WIDE.U32 R8, R21, 0x4, R8 ;  /* 0x000000041508a825 */ /* 0x000fc800078e0008 */
[----:B0-----:R-:W-:Y:S01]  /*03a0*/  @!P6 IMAD.WIDE.U32 R12, R23, 0x4, R12 ;  /* 0x00000004170ce825 */ /* 0x001fe200078e000c */
[----:B------:R-:W-:-:S04]  /*03b0*/  CS2R R22, SRZ ;  /* 0x0000000000167805 */ /* 0x000fc8000001ff00 */
[----:B------:R2:W5:Y:S04]  /*03c0*/  @!P6 LDG.E R17, desc[UR36][R12.64] ;  /* 0x000000240c11e981 */ /* 0x000568000c1e1900 */
[----:B------:R2:W5:Y:S04]  /*03d0*/  @!P3 LDG.E R23, desc[UR36][R10.64] ;  /* 0x000000240a17b981 */ /* 0x000568000c1e1900 */
[----:B------:R2:W5:Y:S01]  /*03e0*/  @!P2 LDG.E R22, desc[UR36][R8.64] ;  /* 0x000000240816a981 */ /* 0x000562000c1e1900 */
[----:B------:R-:W-:-:S05]  /*03f0*/  @!P0 IMAD.WIDE.U32 R4, R3, 0x4, R4 ;  /* 0x0000000403048825 */ /* 0x000fca00078e0004 */
[----:B------:R2:W5:Y:S01]  /*0400*/  @!P0 LDG.E R18, desc[UR36][R4.64] ;  /* 0x0000002404128981 */ /* 0x000562000c1e1900 */
[----:B------:R-:W-:Y:S01]  /*0410*/  BSSY.RECONVERGENT B6, `(.L_x_12614) ;  /* 0x0000015000067945 */ /* 0x000fe20003800200 */
[----:B-1----:R-:W-:-:S04]  /*0420*/  ISETP.GE.AND P0, PT, R0, UR4, PT ;  /* 0x0000000400007c0c */ /* 0x002fc8000bf06270 */
[----:B------:R-:W-:-:S04]  /*0430*/  ISETP.GE.AND P0, PT, R0, UR5, !P0 ;  /* 0x0000000500007c0c */ /* 0x000fc8000c706270 */
[----:B------:R-:W-:-:S13]  /*0440*/  ISETP.GE.U32.OR P0, PT, R25, R26, P0 ;  /* 0x0000001a1900720c */ /* 0x000fda0000706470 */
[----:B--2---:R-:W-:Y:S05]  /*0450*/  @P0 BRA `(.L_x_12615) ;  /* 0x0000000000400947 */ /* 0x004fea0003800000 */
        /* <DEDUP_REMOVED lines=16> */
.L_x_12615:
[----:B------:R-:W-:Y:S05]  /*0560*/  BSYNC.RECONVERGENT B6 ;  /* 0x0000000000067941 */ /* 0x000fea0003800200 */
.L_x_12614:
        /* <DEDUP_REMOVED lines=24> */
.L_x_12617:
[----:B------:R-:W-:Y:S05]  /*06f0*/  BSYNC.RECONVERGENT B6 ;  /* 0x0000000000067941 */ /* 0x000fea0003800200 */
.L_x_12616:
        /* <DEDUP_REMOVED lines=24> */
.L_x_12619:
[----:B------:R-:W-:Y:S05]  /*0880*/  BSYNC.RECONVERGENT B6 ;  /* 0x0000000000067941 */ /* 0x000fea0003800200 */
.L_x_12618:
        /* <DEDUP_REMOVED lines=24> */
.L_x_12621:
[----:B------:R-:W-:Y:S05]  /*0a10*/  BSYNC.RECONVERGENT B6 ;  /* 0x0000000000067941 */ /* 0x000fea0003800200 */
.L_x_12620:
        /* <DEDUP_REMOVED lines=24> */
.L_x_12623:
[----:B------:R-:W-:Y:S05]  /*0ba0*/  BSYNC.RECONVERGENT B6 ;  /* 0x0000000000067941 */ /* 0x000fea0003800200 */
.L_x_12622:
        /* <DEDUP_REMOVED lines=24> */
.L_x_12625:
[----:B------:R-:W-:Y:S05]  /*0d30*/  BSYNC.RECONVERGENT B6 ;  /* 0x0000000000067941 */ /* 0x000fea0003800200 */
.L_x_12624:
        /* <DEDUP_REMOVED lines=24> */
.L_x_12627:
[----:B------:R-:W-:Y:S05]  /*0ec0*/  BSYNC.RECONVERGENT B6 ;  /* 0x0000000000067941 */ /* 0x000fea0003800200 */
.L_x_12626:
        /* <DEDUP_REMOVED lines=24> */
.L_x_12629:
[----:B------:R-:W-:Y:S05]  /*1050*/  BSYNC.RECONVERGENT B6 ;  /* 0x0000000000067941 */ /* 0x000fea0003800200 */
.L_x_12628:
        /* <DEDUP_REMOVED lines=11> */
[----:B0-----:R-:W0:Y:S01]  /*1110*/  LDC.64 R4, c[0x0][0x3a0] ;  /* 0x0000e800ff047b82 */ /* 0x001e220000000a00 */
[----:B------:R-:W-:Y:S02]  /*1120*/  IMAD.IADD R3, R2, 0x1, R25 ;  /* 0x0000000102037824 */ /* 0x000fe400078e0219 */
[----:B------:R-:W-:Y:S02]  /*1130*/  VIADD R25, R25, 0x80 ;  /* 0x0000008019197836 */ /* 0x000fe40000000000 */
[----:B0-----:R-:W-:-:S05]  /*1140*/  IMAD.WIDE.U32 R4, R3, 0x4, R4 ;  /* 0x0000000403047825 */ /* 0x001fca00078e0004 */
[----:B------:R0:W-:Y:S02]  /*1150*/  STG.E desc[UR36][R4.64], RZ ;  /* 0x000000ff04007986 */ /* 0x0001e4000c101924 */
.L_x_12632:
[----:B------:R-:W-:-:S13]  /*1160*/  ISETP.GE.U32.AND P0, PT, R25, R26, PT ;  /* 0x0000001a1900720c */ /* 0x000fda0003f06070 */
[----:B------:R-:W-:Y:S05]  /*1170*/  @P0 BRA `(.L_x_12634) ;  /* 0x0000000000300947 */ /* 0x000fea0003800000 */
[----:B0-----:R-:W0:Y:S01]  /*1180*/  LDC.64 R4, c[0x0][0x3a0] ;  /* 0x0000e800ff047b82 */ /* 0x001e220000000a00 */
[----:B------:R-:W-:Y:S01]  /*1190*/  IADD3 R3, PT, PT, R2, R25, RZ ;  /* 0x0000001902037210 */ /* 0x000fe20007ffe0ff */
[----:B------:R-:W-:-:S04]  /*11a0*/  VIADD R25, R25, 0x80 ;  /* 0x0000008019197836 */ /* 0x000fc80000000000 */
[----:B0-----:R-:W-:-:S05]  /*11b0*/  IMAD.WIDE.U32 R4, R3, 0x4, R4 ;  /* 0x0000000403047825 */ /* 0x001fca00078e0004 */
[----:B------:R1:W-:Y:S02]  /*11c0*/  STG.E desc[UR36][R4.64], RZ ;  /* 0x000000ff04007986 */ /* 0x0003e4000c101924 */
.L_x_12633:
[----:B------:R-:W-:-:S13]  /*11d0*/  ISETP.GE.U32.AND P0, PT, R25, R26, PT ;  /* 0x0000001a1900720c */ /* 0x000fda0003f06070 */
[----:B------:R-:W-:Y:S05]  /*11e0*/  @P0 BRA `(.L_x_12635) ;  /* 0x0000000000300947 */ /* 0x000fea0003800000 */
[----:B01----:R-:W0:Y:S01]  /*11f0*/  LDC.64 R4, c[0x0][0x3a0] ;  /* 0x0000e800ff047b82 */ /* 0x003e220000000a00 */
[----:B------:R-:W-:Y:S01]  /*1200*/  IMAD.IADD R3, R2, 0x1, R25 ;  /* 0x0000000102037824 */ /* 0x000fe200078e0219 */
[----:B------:R-:W-:-:S03]  /*1210*/  IADD3 R25, PT, PT, R25, 0x80, RZ ;  /* 0x0000008019197810 */ /* 0x000fc60007ffe0ff */
[----:B0-----:R-:W-:-:S05]  /*1220*/  IMAD.WIDE.U32 R4, R3, 0x4, R4 ;  /* 0x0000000403047825 */ /* 0x001fca00078e0004 */
[----:B------:R1:W-:Y:S02]  /*1230*/  STG.E desc[UR36][R4.64], RZ ;  /* 0x000000ff04007986 */ /* 0x0003e4000c101924 */
.L_x_12634:
[----:B------:R-:W-:-:S13]  /*1240*/  ISETP.GE.U32.AND P0, PT, R25, R26, PT ;  /* 0x0000001a1900720c */ /* 0x000fda0003f06070 */
[----:B------:R-:W-:Y:S05]  /*1250*/  @P0 BRA `(.L_x_12636) ;  /* 0x0000000000340947 */ /* 0x000fea0003800000 */
[----:B01----:R-:W0:Y:S01]  /*1260*/  LDC.64 R4, c[0x0][0x3a0] ;  /* 0x0000e800ff047b82 */ /* 0x003e220000000a00 */
[----:B------:R-:W-:Y:S02]  /*1270*/  IMAD.IADD R3, R2, 0x1, R25 ;  /* 0x0000000102037824 */ /* 0x000fe400078e0219 */
[----:B------:R-:W-:Y:S02]  /*1280*/  VIADD R25, R25, 0x80 ;  /* 0x0000008019197836 */ /* 0x000fe40000000000 */
[----:B0-----:R-:W-:-:S05]  /*1290*/  IMAD.WIDE.U32 R4, R3, 0x4, R4 ;  /* 0x0000000403047825 */ /* 0x001fca00078e0004 */
[----:B------:R2:W-:Y:S02]  /*12a0*/  STG.E desc[UR36][R4.64], RZ ;  /* 0x000000ff04007986 */ /* 0x0005e4000c101924 */
.L_x_12635:
[----:B------:R-:W-:-:S13]  /*12b0*/  ISETP.GE.U32.AND P0, PT, R25, R26, PT ;  /* 0x0000001a1900720c */ /* 0x000fda0003f06070 */
[----:B------:R-:W-:Y:S05]  /*12c0*/  @P0 BREAK.RELIABLE B1 ;  /* 0x0000000000010942 */ /* 0x000fea0003800100 */
[----:B------:R-:W-:Y:S05]  /*12d0*/  @P0 BRA `(.L_x_12637) ;  /* 0x0000000000300947 */ /* 0x000fea0003800000 */
[----:B012---:R-:W0:Y:S01]  /*12e0*/  LDC.64 R4, c[0x0][0x3a0] ;  /* 0x0000e800ff047b82 */ /* 0x007e220000000a00 */
[----:B------:R-:W-:Y:S01]  /*12f0*/  IADD3 R3, PT, PT, R2, R25, RZ ;  /* 0x0000001902037210 */ /* 0x000fe20007ffe0ff */
[----:B------:R-:W-:-:S04]  /*1300*/  VIADD R25, R25, 0x80 ;  /* 0x0000008019197836 */ /* 0x000fc80000000000 */
[----:B0-----:R-:W-:-:S05]  /*1310*/  IMAD.WIDE.U32 R4, R3, 0x4, R4 ;  /* 0x0000000403047825 */ /* 0x001fca00078e0004 */
[----:B------:R2:W-:Y:S02]  /*1320*/  STG.E desc[UR36][R4.64], RZ ;  /* 0x000000ff04007986 */ /* 0x0005e4000c101924 */
.L_x_12636:
[----:B------:R-:W-:Y:S05]  /*1330*/  BSYNC.RELIABLE B1 ;  /* 0x0000000000017941 */ /* 0x000fea0003800100 */
.L_x_12631:
[----:B------:R-:W-:-:S13]  /*1340*/  ISETP.GE.U32.AND P0, PT, R25, R26, PT ;  /* 0x0000001a1900720c */ /* 0x000fda0003f06070 */
[----:B012---:R-:W0:Y:S01]  /*1350*/  @!P0 LDC.64 R4, c[0x0][0x3a0] ;  /* 0x0000e800ff048b82 */ /* 0x007e220000000a00 */
[----:B------:R-:W-:Y:S01]  /*1360*/  @!P0 IMAD.IADD R3, R2, 0x1, R25 ;  /* 0x0000000102038824 */ /* 0x000fe200078e0219 */
[----:B------:R-:W-:-:S03]  /*1370*/  @!P0 IADD3 R25, PT, PT, R25, 0x80, RZ ;  /* 0x0000008019198810 */ /* 0x000fc60007ffe0ff */
[----:B0-----:R-:W-:-:S05]  /*1380*/  @!P0 IMAD.WIDE.U32 R4, R3, 0x4, R4 ;  /* 0x0000000403048825 */ /* 0x001fca00078e0004 */
[----:B------:R3:W-:Y:S02]  /*1390*/  @!P0 STG.E desc[UR36][R4.64], RZ ;  /* 0x000000ff04008986 */ /* 0x0007e4000c101924 */
.L_x_12637:
[----:B------:R-:W-:Y:S05]  /*13a0*/  BSYNC.RECONVERGENT B0 ;  /* 0x0000000000007941 */ /* 0x000fea0003800200 */
.L_x_12630:
[----:B------:R-:W-:-:S13]  /*13b0*/  ISETP.GE.U32.AND P0, PT, R25, R26, PT ;  /* 0x0000001a1900720c */ /* 0x000fda0003f06070 */
[----:B------:R-:W-:Y:S05]  /*13c0*/  @P0 EXIT ;  /* 0x000000000000094d */ /* 0x000fea0003800000 */
[----:B0123--:R-:W0:Y:S01]  /*13d0*/  LDC.64 R4, c[0x0][0x3a0] ;  /* 0x0000e800ff047b82 */ /* 0x00fe220000000a00 */
[----:B------:R-:W-:-:S04]  /*13e0*/  IMAD.IADD R3, R2, 0x1, R25 ;  /* 0x0000000102037824 */ /* 0x000fc800078e0219 */
[----:B0-----:R-:W-:-:S05]  /*13f0*/  IMAD.WIDE.U32 R2, R3, 0x4, R4 ;  /* 0x0000000403027825 */ /* 0x001fca00078e0004 */
[----:B------:R-:W-:Y:S01]  /*1400*/  STG.E desc[UR36][R2.64], RZ ;  /* 0x000000ff02007986 */ /* 0x000fe2000c101924 */
[----:B------:R-:W-:Y:S05]  /*1410*/  EXIT ;  /* 0x000000000000794d */ /* 0x000fea0003800000 */
.L_x_12613:
[----:B------:R-:W0:Y:S01]  /*1420*/  S2R R22, SR_TID.X ;  /* 0x0000000000167919 */ /* 0x000e220000002100 */
[----:B------:R-:W1:Y:S01]  /*1430*/  LDC.64 R4, c[0x0][0x3a8] ;  /* 0x0000ea00ff047b82 */ /* 0x000e620000000a00 */
[----:B------:R-:W2:Y:S01]  /*1440*/  LDCU UR4, c[0x0][0x390] ;  /* 0x00007200ff0477ac */ /* 0x000ea20008000800 */
[----:B------:R-:W3:Y:S01]  /*1450*/  LDCU UR5, c[0x0][0x388] ;  /* 0x00007100ff0577ac */ /* 0x000ee20008000800 */
[----:B-1----:R-:W-:-:S04]  /*1460*/  IMAD.WIDE.U32 R4, R2, 0x4, R4 ;  /* 0x0000000402047825 */ /* 0x002fc800078e0004 */
[----:B0-----:R-:W-:-:S05]  /*1470*/  IMAD.WIDE.U32 R4, R22, 0x10, R4 ;  /* 0x0000001016047825 */ /* 0x001fca00078e0004 */
[----:B------:R-:W2:Y:S04]  /*1480*/  LDG.E.128 R24, desc[UR36][R4.64] ;  /* 0x0000002404187981 */ /* 0x000ea8000c1e1d00 */
[----:B------:R0:W5:Y:S01]  /*1490*/  LDG.E.128 R16, desc[UR36][R4.64+0x800] ;  /* 0x0008002404107981 */ /* 0x000162000c1e1d00 */
[----:B------:R-:W-:Y:S01]  /*14a0*/  BSSY.RECONVERGENT B6, `(.L_x_12638) ;  /* 0x0000014000067945 */ /* 0x000fe20003800200 */
[C---:B--2---:R-:W-:Y:S02]  /*14b0*/  ISETP.GE.AND P0, PT, R24.reuse, UR4, PT ;  /* 0x0000000418007c0c */ /* 0x044fe4000bf06270 */
        /* <DEDUP_REMOVED lines=18> */
.L_x_12639:
[----:B------:R-:W-:Y:S05]  /*15e0*/  BSYNC.RECONVERGENT B6 ;  /* 0x0000000000067941 */ /* 0x000fea0003800200 */
.L_x_12638:
        /* <DEDUP_REMOVED lines=22> */
.L_x_12641:
[----:B------:R-:W-:Y:S05]  /*1750*/  BSYNC.RECONVERGENT B6 ;  /* 0x0000000000067941 */ /* 0x000fea0003800200 */
.L_x_12640:
        /* <DEDUP_REMOVED lines=22> */
.L_x_12643:
[----:B------:R-:W-:Y:S05]  /*18c0*/  BSYNC.RECONVERGENT B6 ;  /* 0x0000000000067941 */ /* 0x000fea0003800200 */
.L_x_12642:
        /* <DEDUP_REMOVED lines=22> */
.L_x_12645:
[----:B------:R-:W-:Y:S05]  /*1a30*/  BSYNC.RECONVERGENT B6 ;  /* 0x0000000000067941 */ /* 0x000fea0003800200 */
.L_x_12644:
        /* <DEDUP_REMOVED lines=22> */
.L_x_12647:
[----:B------:R-:W-:Y:S05]  /*1ba0*/  BSYNC.RECONVERGENT B6 ;  /* 0x0000000000067941 */ /* 0x000fea0003800200 */
.L_x_12646:
        /* <DEDUP_REMOVED lines=22> */
.L_x_12649:
[----:B------:R-:W-:Y:S05]  /*1d10*/  BSYNC.RECONVERGENT B6 ;  /* 0x0000000000067941 */ /* 0x000fea0003800200 */
.L_x_12648:
        /* <DEDUP_REMOVED lines=22> */
.L_x_12651:
[----:B------:R-:W-:Y:S05]  /*1e80*/  BSYNC.RECONVERGENT B6 ;  /* 0x0000000000067941 */ /* 0x000fea0003800200 */
.L_x_12650:
        /* <DEDUP_REMOVED lines=22> */
.L_x_12653:
[----:B------:R-:W-:Y:S05]  /*1ff0*/  BSYNC.RECONVERGENT B6 ;  /* 0x0000000000067941 */ /* 0x000fea0003800200 */
.L_x_12652:
[----:B------:R-:W0:Y:S02]  /*2000*/  LDC.64 R4, c[0x0][0x3a0] ;  /* 0x0000e800ff047b82 */ /* 0x000e240000000a00 */
[----:B0-----:R-:W-:-:S04]  /*2010*/  IMAD.WIDE.U32 R2, R2, 0x4, R4 ;  /* 0x0000000402027825 */ /* 0x001fc800078e0004 */
[----:B------:R-:W-:-:S05]  /*2020*/  IMAD.WIDE.U32 R2, R22, 0x10, R2 ;  /* 0x0000001016027825 */ /* 0x000fca00078e0002 */
[----:B------:R-:W-:Y:S04]  /*2030*/  STG.E.128 desc[UR36][R2.64], RZ ;  /* 0x000000ff02007986 */ /* 0x000fe8000c101d24 */
[----:B------:R-:W-:Y:S01]  /*2040*/  STG.E.128 desc[UR36][R2.64+0x800], RZ ;  /* 0x000800ff02007986 */ /* 0x000fe2000c101d24 */
[----:B------:R-:W-:Y:S05]  /*2050*/  EXIT ;  /* 0x000000000000794d */ /* 0x000fea0003800000 */
.L_x_12654:
        /* <DEDUP_REMOVED lines=10> */
.L_x_40138:


//--------------------- .text._ZN2at6native29vectorized_elementwise_kernelILi8EZZZNS0_67_GLOBAL__N__bb565c37_34_ValidateCompressedIndicesKernel_cu_33a4b88b42_validate_compressed_sparse_indices_kernelILNS2_8CDimNameE1ENS2_18CUDAKernelLauncherENS2_14EmptyVecKernelENS2_8DummyVecELm0EEEvRKNS_6TensorESA_lllENKUlvE0_clEvENKUlvE_clEvEUliE_St5arrayIPcLm2EEEEviT0_T1_ --------------------------
	.section	.text._ZN2at6native29vectorized_elementwise_kernelILi8EZZZNS0_67_GLOBAL__N__bb565c37_34_ValidateCompressedIndicesKernel_cu_33a4b88b42_validate_compressed_sparse_indices_kernelILNS2_8CDimNameE1ENS2_18CUDAKernelLauncherENS2_14EmptyVecKernelENS2_8DummyVecELm0EEEvRKNS_6TensorESA_lllENKUlvE0_clEvENKUlvE_clEvEUliE_St5arrayIPcLm2EEEEviT0_T1_,"ax",@progbits
	.align	128
        .global         _ZN2at6native29vectorized_elementwise_kernelILi8EZZZNS0_67_GLOBAL__N__bb565c37_34_ValidateCompressedIndicesKernel_cu_33a4b88b42_validate_compressed_sparse_indices_kernelILNS2_8CDimNameE1ENS2_18CUDAKernelLauncherENS2_14EmptyVecKernelENS2_8DummyVecELm0EEEvRKNS_6TensorESA_lllENKUlvE0_clEvENKUlvE_clEvEUliE_St5arrayIPcLm2EEEEviT0_T1_
        .type           _ZN2at6native29vectorized_elementwise_kernelILi8EZZZNS0_67_GLOBAL__N__bb565c37_34_ValidateCompressedIndicesKernel_cu_33a4b88b42_validate_compressed_sparse_indices_kernelILNS2_8CDimNameE1ENS2_18CUDAKernelLauncherENS2_14EmptyVecKernelENS2_8DummyVecELm0EEEvRKNS_6TensorESA_lllENKUlvE0_clEvENKUlvE_clEvEUliE_St5arrayIPcLm2EEEEviT0_T1_,@function
        .size           _ZN2at6native29vectorized_elementwise_kernelILi8EZZZNS0_67_GLOBAL__N__bb565c37_34_ValidateCompressedIndicesKernel_cu_33a4b88b42_validate_compressed_sparse_indices_kernelILNS2_8CDimNameE1ENS2_18CUDAKernelLauncherENS2_14EmptyVecKernelENS2_8DummyVecELm0EEEvRKNS_6TensorESA_lllENKUlvE0_clEvENKUlvE_clEvEUliE_St5arrayIPcLm2EEEEviT0_T1_,(.L_x_40139 - _ZN2at6native29vectorized_elementwise_kernelILi8EZZZNS0_67_GLOBAL__N__bb565c37_34_ValidateCompressedIndicesKernel_cu_33a4b88b42_validate_compressed_sparse_indices_kernelILNS2_8CDimNameE1ENS2_18CUDAKernelLauncherENS2_14EmptyVecKernelENS2_8DummyVecELm0EEEvRKNS_6TensorESA_lllENKUlvE0_clEvENKUlvE_clEvEUliE_St5arrayIPcLm2EEEEviT0_T1_)
        .other          _ZN2at6native29vectorized_elementwise_kernelILi8EZZZNS0_67_GLOBAL__N__bb565c37_34_ValidateCompressedIndicesKernel_cu_33a4b88b42_validate_compressed_sparse_indices_kernelILNS2_8CDimNameE1ENS2_18CUDAKernelLauncherENS2_14EmptyVecKernelENS2_8DummyVecELm0EEEvRKNS_6TensorESA_lllENKUlvE0_clEvENKUlvE_clEvEUliE_St5arrayIPcLm2EEEEviT0_T1_,@"STO_CUDA_ENTRY STV_DEFAULT"
_ZN2at6native29vectorized_elementwise_kernelILi8EZZZNS0_67_GLOBAL__N__bb565c37_34_ValidateCompressedIndicesKernel_cu_33a4b88b42_validate_compressed_sparse_indices_kernelILNS2_8CDimNameE1ENS2_18CUDAKernelLauncherENS2_14EmptyVecKernelENS2_8DummyVecELm0EEEvRKNS_6TensorESA_lllENKUlvE0_clEvENKUlvE_clEvEUliE_St5arrayIPcLm2EEEEviT0_T1_:
.text._ZN2at6native29vectorized_elementwise_kernelILi8EZZZNS0_67_GLOBAL__N__bb565c37_34_ValidateCompressedIndicesKernel_cu_33a4b88b42_validate_compressed_sparse_indices_kernelILNS2_8CDimNameE1ENS2_18CUDAKernelLauncherENS2_14EmptyVecKernelENS2_8DummyVecELm0EEEvRKNS_6TensorESA_lllENKUlvE0_clEvENKUlvE_clEvEUliE_St5arrayIPcLm2EEEEviT0_T1_:
        /* <DEDUP_REMOVED lines=86> */
.L_x_12657:
[----:B------:R-:W-:Y:S05]  /*0560*/  BSYNC.RECONVERGENT B6 ;  /* 0x0000000000067941 */ /* 0x000fea0003800200 */
.L_x_12656:
        /* <DEDUP_REMOVED lines=24> */
.L_x_12659:
[----:B------:R-:W-:Y:S05]  /*06f0*/  BSYNC.RECONVERGENT B6 ;  /* 0x0000000000067941 */ /* 0x000fea0003800200 */
.L_x_12658:
        /* <DEDUP_REMOVED lines=24> */
.L_x_12661:
[----:B------:R-:W-:Y:S05]  /*0880*/  BSYNC.RECONVERGENT B6 ;  /* 0x0000000000067941 */ /* 0x000fea0003800200 */
.L_x_12660:
        /* <DEDUP_REMOVED lines=24> */
.L_x_12663:
[----:B------:R-:W-:Y:S05]  /*0a10*/  BSYNC.RECONVERGENT B6 ;  /* 0x0000000000067941 */ /* 0x000fea0003800200 */
.L_x_12662:
        /* <DEDUP_REMOVED lines=24> */
.L_x_12665:
[----:B------:R-:W-:Y:S05]  /*0ba0*/  BSYNC.RECONVERGENT B6 ;  /* 0x0000000000067941 */ /* 0x000fea0003800200 */
.L_x_12664:
        /* <DEDUP_REMOVED lines=24> */
.L_x_12667:
[----:B------:R-:W-:Y:S05]  /*0d30*/  BSYNC.RECONVERGENT B6 ;  /* 0x0000000000067941 */ /* 0x000fea0003800200 */
.L_x_12666:
        /* <DEDUP_REMOVED lines=24> */
.L_x_12669:
[----:B------:R-:W-:Y:S05]  /*0ec0*/  BSYNC.RECONVERGENT B6 ;  /* 0x0000000000067941 */ /* 0x000fea0003800200 */
.L_x_12668:
        /* <DEDUP_REMOVED lines=24> */
.L_x_12671:
[----:B------:R-:W-:Y:S05]  /*1050*/  BSYNC.RECONVERGENT B6 ;  /* 0x0000000000067941 */ /* 0x000fea0003800200 */
.L_x_12670:
        /* <DEDUP_REMOVED lines=16> */
.L_x_12674:
[----:B------:R-:W-:-:S13]  /*1160*/  ISETP.GE.U32.AND P0, PT, R25, R26, PT ;  /* 0x0000001a1900720c */ /* 0x000fda0003f06070 */
[----:B------:R-:W-:Y:S05]  /*1170*/  @P0 BRA `(.L_x_12676) ;  /* 0x0000000000300947 */ /* 0x000fea0003800000 */
[----:B0-----:R-:W0:Y:S01]  /*1180*/  LDC.64 R4, c[0x0][0x3a0] ;  /* 0x0000e800ff047b82 */ /* 0x001e220000000a00 */
[----:B------:R-:W-:Y:S01]  /*1190*/  IADD3 R3, PT, PT, R2, R25, RZ ;  /* 0x0000001902037210 */ /* 0x000fe20007ffe0ff */
[----:B------:R-:W-:-:S04]  /*11a0*/  VIADD R25, R25, 0x80 ;  /* 0x0000008019197836 */ /* 0x000fc80000000000 */
[----:B0-----:R-:W-:-:S05]  /*11b0*/  IMAD.WIDE.U32 R4, R3, 0x4, R4 ;  /* 0x0000000403047825 */ /* 0x001fca00078e0004 */
[----:B------:R1:W-:Y:S02]  /*11c0*/  STG.E desc[UR36][R4.64], RZ ;  /* 0x000000ff04007986 */ /* 0x0003e4000c101924 */
.L_x_12675:
[----:B------:R-:W-:-:S13]  /*11d0*/  ISETP.GE.U32.AND P0, PT, R25, R26, PT ;  /* 0x0000001a1900720c */ /* 0x000fda0003f06070 */
[----:B------:R-:W-:Y:S05]  /*11e0*/  @P0 BRA `(.L_x_12677) ;  /* 0x0000000000300947 */ /* 0x000fea0003800000 */
[----:B01----:R-:W0:Y:S01]  /*11f0*/  LDC.64 R4, c[0x0][0x3a0] ;  /* 0x0000e800ff047b82 */ /* 0x003e220000000a00 */
[----:B------:R-:W-:Y:S01]  /*1200*/  IMAD.IADD R3, R2, 0x1, R25 ;  /* 0x0000000102037824 */ /* 0x000fe200078e0219 */
[----:B------:R-:W-:-:S03]  /*1210*/  IADD3 R25, PT, PT, R25, 0x80, RZ ;  /* 0x0000008019197810 */ /* 0x000fc60007ffe0ff */
[----:B0-----:R-:W-:-:S05]  /*1220*/  IMAD.WIDE.U32 R4, R3, 0x4, R4 ;  /* 0x0000000403047825 */ /* 0x001fca00078e0004 */
[----:B------:R1:W-:Y:S02]  /*1230*/  STG.E desc[UR36][R4.64], RZ ;  /* 0x000000ff04007986 */ /* 0x0003e4000c101924 */
.L_x_12676:
[----:B------:R-:W-:-:S13]  /*1240*/  ISETP.GE.U32.AND P0, PT, R25, R26, PT ;  /* 0x0000001a1900720c */ /* 0x000fda0003f06070 */
[----:B------:R-:W-:Y:S05]  /*1250*/  @P0 BRA `(.L_x_12678) ;  /* 0x0000000000340947 */ /* 0x000fea0003800000 */
[----:B01----:R-:W0:Y:S01]  /*1260*/  LDC.64 R4, c[0x0][0x3a0] ;  /* 0x0000e800ff047b82 */ /* 0x003e220000000a00 */
[----:B------:R-:W-:Y:S02]  /*1270*/  IMAD.IADD R3, R2, 0x1, R25 ;  /* 0x0000000102037824 */ /* 0x000fe400078e0219 */
[----:B------:R-:W-:Y:S02]  /*1280*/  VIADD R25, R25, 0x80 ;  /* 0x0000008019197836 */ /* 0x000fe40000000000 */
[----:B0-----:R-:W-:-:S05]  /*1290*/  IMAD.WIDE.U32 R4, R3, 0x4, R4 ;  /* 0x0000000403047825 */ /* 0x001fca00078e0004 */
[----:B------:R2:W-:Y:S02]  /*12a0*/  STG.E desc[UR36][R4.64], RZ ;  /* 0x000000ff04007986 */ /* 0x0005e4000c101924 */
.L_x_12677:
        /* <DEDUP_REMOVED lines=8> */
.L_x_12678:
[----:B------:R-:W-:Y:S05]  /*1330*/  BSYNC.RELIABLE B1 ;  /* 0x0000000000017941 */ /* 0x000fea0003800100 */
.L_x_12673:
[----:B------:R-:W-:-:S13]  /*1340*/  ISETP.GE.U32.AND P0, PT, R25, R26, PT ;  /* 0x0000001a1900720c */ /* 0x000fda0003f06070 */
[----:B012---:R-:W0:Y:S01]  /*1350*/  @!P0 LDC.64 R4, c[0x0][0x3a0] ;  /* 0x0000e800ff048b82 */ /* 0x007e220000000a00 */
[----:B------:R-:W-:Y:S01]  /*1360*/  @!P0 IMAD.IADD R3, R2, 0x1, R25 ;  /* 0x0000000102038824 */ /* 0x000fe200078e0219 */
[----:B------:R-:W-:-:S03]  /*1370*/  @!P0 IADD3 R25, PT, PT, R25, 0x80, RZ ;  /* 0x0000008019198810 */ /* 0x000fc60007ffe0ff */
[----:B0-----:R-:W-:-:S05]  /*1380*/  @!P0 IMAD.WIDE.U32 R4, R3, 0x4, R4 ;  /* 0x0000000403048825 */ /* 0x001fca00078e0004 */
[----:B------:R3:W-:Y:S02]  /*1390*/  @!P0 STG.E desc[UR36][R4.64], RZ ;  /* 0x000000ff04008986 */ /* 0x0007e4000c101924 */
.L_x_12679:
[----:B------:R-:W-:Y:S05]  /*13a0*/  BSYNC.RECONVERGENT B0 ;  /* 0x0000000000007941 */ /* 0x000fea0003800200 */
.L_x_12672:
[----:B------:R-:W-:-:S13]  /*13b0*/  ISETP.GE.U32.AND P0, PT, R25, R26, PT ;  /* 0x0000001a1900720c */ /* 0x000fda0003f06070 */
[----:B------:R-:W-:Y:S05]  /*13c0*/  @P0 EXIT ;  /* 0x000000000000094d */ /* 0x000fea0003800000 */
[----:B0123--:R-:W0:Y:S01]  /*13d0*/  LDC.64 R4, c[0x0][0x3a0] ;  /* 0x0000e800ff047b82 */ /* 0x00fe220000000a00 */
[----:B------:R-:W-:-:S04]  /*13e0*/  IMAD.IADD R3, R2, 0x1, R25 ;  /* 0x0000000102037824 */ /* 0x000fc800078e0219 */
[----:B0-----:R-:W-:-:S05]  /*13f0*/  IMAD.WIDE.U32 R2, R3, 0x4, R4 ;  /* 0x0000000403027825 */ /* 0x001fca00078e0004 */
[----:B------:R-:W-:Y:S01]  /*1400*/  STG.E desc[UR36][R2.64], RZ ;  /* 0x000000ff02007986 */ /* 0x000fe2000c101924 */
[----:B------:R-:W-:Y:S05]  /*1410*/  EXIT ;  /* 0x000000000000794d */ /* 0x000fea0003800000 */
.L_x_12655:
[----:B------:R-:W0:Y:S01]  /*1420*/  S2R R22, SR_TID.X ;  /* 0x0000000000167919 */ /* 0x000e220000002100 */
[----:B------:R-:W1:Y:S01]  /*1430*/  LDC.64 R4, c[0x0][0x3a8] ;  /* 0x0000ea00ff047b82 */ /* 0x000e620000000a00 */
[----:B------:R-:W2:Y:S01]  /*1440*/  LDCU UR4, c[0x0][0x390] ;  /* 0x00007200ff0477ac */ /* 0x000ea20008000800 */
[----:B------:R-:W3:Y:S01]  /*1450*/  LDCU UR5, c[0x0][0x388] ;  /* 0x00007100ff0577ac */ /* 0x000ee20008000800 */
[----:B-1----:R-:W-:-:S04]  /*1460*/  IMAD.WIDE.U32 R4, R2, 0x4, R4 ;  /* 0x0000000402047825 */ /* 0x002fc800078e0004 */
[----:B0-----:R-:W-:-:S05]  /*1470*/  IMAD.WIDE.U32 R4, R22, 0x20, R4 ;  /* 0x0000002016047825 */ /* 0x001fca00078e0004 */
[----:B------:R-:W2:Y:S01]  /*1480*/  LDG.E.ENL2.256 R16, R24, desc[UR36][R4.64] ;  /* 0xfe0000240418797e */ /* 0x000ea20008121910 */
[----:B------:R-:W-:Y:S01]  /*1490*/  BSSY.RECONVERGENT B6, `(.L_x_12680) ;  /* 0x0000014000067945 */ /* 0x000fe20003800200 */
[C---:B--2---:R-:W-:Y:S02]  /*14a0*/  ISETP.GE.AND P0, PT, R24.reuse, UR4, PT ;  /* 0x0000000418007c0c */ /* 0x044fe4000bf06270 */
[----:B---3--:R-:W-:-:S13]  /*14b0*/  ISETP.GE.AND P1, PT, R24, UR5, PT ;  /* 0x0000000518007c0c */ /* 0x008fda000bf26270 */
        /* <DEDUP_REMOVED lines=17> */
.L_x_12681:
[----:B------:R-:W-:Y:S05]  /*15d0*/  BSYNC.RECONVERGENT B6 ;  /* 0x0000000000067941 */ /* 0x000fea0003800200 */
.L_x_12680:
        /* <DEDUP_REMOVED lines=22> */
.L_x_12683:
[----:B------:R-:W-:Y:S05]  /*1740*/  BSYNC.RECONVERGENT B6 ;  /* 0x0000000000067941 */ /* 0x000fea0003800200 */
.L_x_12682:
        /* <DEDUP_REMOVED lines=22> */
.L_x_12685:
[----:B------:R-:W-:Y:S05]  /*18b0*/  BSYNC.RECONVERGENT B6 ;  /* 0x0000000000067941 */ /* 0x000fea0003800200 */
.L_x_12684:
        /* <DEDUP_REMOVED lines=22> */
.L_x_12687:
[----:B------:R-:W-:Y:S05]  /*1a20*/  BSYNC.RECONVERGENT B6 ;  /* 0x0000000000067941 */ /* 0x000fea0003800200 */
.L_x_12686:
        /* <DEDUP_REMOVED lines=22> */
.L_x_12689:
[----:B------:R-:W-:Y:S05]  /*1b90*/  BSYNC.RECONVERGENT B6 ;  /* 0x0000000000067941 */ /* 0x000fea0003800200 */
.L_x_12688:
        /* <DEDUP_REMOVED lines=22> */
.L_x_12691:
[----:B------:R-:W-:Y:S05]  /*1d00*/  BSYNC.RECONVERGENT B6 ;  /* 0x0000000000067941 */ /* 0x000fea0003800200 */
.L_x_12690:
        /* <DEDUP_REMOVED lines=22> */
.L_x_12693:
[----:B------:R-:W-:Y:S05]  /*1e70*/  BSYNC.RECONVERGENT B6 ;  /* 0x0000000000067941 */ /* 0x000fea0003800200 */
.L_x_12692:
        /* <DEDUP_REMOVED lines=22> */
.L_x_12695:
[----:B------:R-:W-:Y:S05]  /*1fe0*/  BSYNC.RECONVERGENT B6 ;  /* 0x0000000000067941 */ /* 0x000fea0003800200 */
.L_x_12694:
[----:B------:R-:W0:Y:S02]  /*1ff0*/  LDC.64 R4, c[0x0][0x3a0] ;  /* 0x0000e800ff047b82 */ /* 0x000e240000000a00 */
[----:B0-----:R-:W-:-:S04]  /*2000*/  IMAD.WIDE.U32 R2, R2, 0x4, R4 ;  /* 0x0000000402027825 */ /* 0x001fc800078e0004 */
[----:B------:R-:W-:-:S05]  /*2010*/  IMAD.WIDE.U32 R2, R22, 0x20, R2 ;  /* 0x0000002016027825 */ /* 0x000fca00078e0002 */
[----:B------:R-:W-:Y:S01]  /*2020*/  STG.E.ENL2.256 desc[UR36][R2.64], RZ, RZ ;  /* 0xf80000ff02ff797f */ /* 0x000fe2000f121824 */
[----:B------:R-:W-:Y:S05]  /*2030*/  EXIT ;  /* 0x000000000000794d */ /* 0x000fea0003800000 */
.L_x_12696:
        /* <DEDUP_REMOVED lines=12> */
.L_x_40139:


//--------------------- .text._ZN2at6native18elementwise_kernelILi128ELi4EZNS0_15gpu_kernel_implIZZZNS0_67_GLOBAL__N__bb565c37_34_ValidateCompressedIndicesKernel_cu_33a4b88b42_validate_compressed_sparse_indices_kernelILNS3_8CDimNameE1ENS3_18CUDAKernelLauncherENS3_14EmptyVecKernelENS3_8DummyVecELm8EEEvRKNS_6TensorESB_lllENKUlvE1_clEvENKUlvE0_clEvEUllllllE_EEvRNS_18TensorIteratorBaseERKT_EUliE_EEviT1_ --------------------------
	.section	.text._ZN2at6native18elementwise_kernelILi128ELi4EZNS0_15gpu_kernel_implIZZZNS0_67_GLOBAL__N__bb565c37_34_ValidateCompressedIndicesKernel_cu_33a4b88b42_validate_compressed_sparse_indices_kernelILNS3_8CDimNameE1ENS3_18CUDAKernelLauncherENS3_14EmptyVecKernelENS3_8DummyVecELm8EEEvRKNS_6TensorESB_lllENKUlvE1_clEvENKUlvE0_clEvEUllllllE_EEvRNS_18TensorIteratorBaseERKT_EUliE_EEviT1_,"ax",@progbits
	.align	128
        .global         _ZN2at6native18elementwise_kernelILi128ELi4EZNS0_15gpu_kernel_implIZZZNS0_67_GLOBAL__N__bb565c37_34_ValidateCompressedIndicesKernel_cu_33a4b88b42_validate_compressed_sparse_indices_kernelILNS3_8CDimNameE1ENS3_18CUDAKernelLauncherENS3_14EmptyVecKernelENS3_8DummyVecELm8EEEvRKNS_6TensorESB_lllENKUlvE1_clEvENKUlvE0_clEvEUllllllE_EEvRNS_18TensorIteratorBaseERKT_EUliE_EEviT1_
        .type           _ZN2at6native18elementwise_kernelILi128ELi4EZNS0_15gpu_kernel_implIZZZNS0_67_GLOBAL__N__bb565c37_34_ValidateCompressedIndicesKernel_cu_33a4b88b42_validate_compressed_sparse_indices_kernelILNS3_8CDimNameE1ENS3_18CUDAKernelLauncherENS3_14EmptyVecKernelENS3_8DummyVecELm8EEEvRKNS_6TensorESB_lllENKUlvE1_clEvENKUlvE0_clEvEUllllllE_EEvRNS_18TensorIteratorBaseERKT_EUliE_EEviT1_,@function
        .size           _ZN2at6native18elementwise_kernelILi128ELi4EZNS0_15gpu_kernel_implIZZZNS0_67_GLOBAL__N__bb565c37_34_ValidateCompressedIndicesKernel_cu_33a4b88b42_validate_compressed_sparse_indices_kernelILNS3_8CDimNameE1ENS3_18CUDAKernelLauncherENS3_14EmptyVecKernelENS3_8DummyVecELm8EEEvRKNS_6TensorESB_lllENKUlvE1_clEvENKUlvE0_clEvEUllllllE_EEvRNS_18TensorIteratorBaseERKT_EUliE_EEviT1_,(.L_x_40049 - _ZN2at6native18elementwise_kernelILi128ELi4EZNS0_15gpu_kernel_implIZZZNS0_67_GLOBAL__N__bb565c37_34_ValidateCompressedIndicesKernel_cu_33a4b88b42_validate_compressed_sparse_indices_kernelILNS3_8CDimNameE1ENS3_18CUDAKernelLauncherENS3_14EmptyVecKernelENS3_8DummyVecELm8EEEvRKNS_6TensorESB_lllENKUlvE1_clEvENKUlvE0_clEvEUllllllE_EEvRNS_18TensorIteratorBaseERKT_EUliE_EEviT1_)
        .other          _ZN2at6native18elementwise_kernelILi128ELi4EZNS0_15gpu_kernel_implIZZZNS0_67_GLOBAL__N__bb565c37_34_ValidateCompressedIndicesKernel_cu_33a4b88b42_validate_compressed_sparse_indices_kernelILNS3_8CDimNameE1ENS3_18CUDAKernelLauncherENS3_14EmptyVecKernelENS3_8DummyVecELm8EEEvRKNS_6TensorESB_lllENKUlvE1_clEvENKUlvE0_clEvEUllllllE_EEvRNS_18TensorIteratorBaseERKT_EUliE_EEviT1_,@"STO_CUDA_ENTRY STV_DEFAULT"
_ZN2at6native18elementwise_kernelILi128ELi4EZNS0_15gpu_kernel_implIZZZNS0_67_GLOBAL__N__bb565c37_34_ValidateCompressedIndicesKernel_cu_33a4b88b42_validate_compressed_sparse_indices_kernelILNS3_8CDimNameE1ENS3_18CUDAKernelLauncherENS3_14EmptyVecKernelENS3_8DummyVecELm8EEEvRKNS_6TensorESB_lllENKUlvE1_clEvENKUlvE0_clEvEUllllllE_EEvRNS_18TensorIteratorBaseERKT_EUliE_EEviT1_:
.text._ZN2at6native18elementwise_kernelILi128ELi4EZNS0_15gpu_kernel_implIZZZNS0_67_GLOBAL__N__bb565c37_34_ValidateCompressedIndicesKernel_cu_33a4b88b42_validate_compressed_sparse_indices_kernelILNS3_8CDimNameE1ENS3_18CUDAKernelLauncherENS3_14EmptyVecKernelENS3_8DummyVecELm8EEEvRKNS_6TensorESB_lllENKUlvE1_clEvENKUlvE0_clEvEUllllllE_EEvRNS_18TensorIteratorBaseERKT_EUliE_EEviT1_:
        /* <DEDUP_REMOVED lines=464> */
.L_x_12699:
        /* <DEDUP_REMOVED lines=17> */
.L_x_12703:
[----:B------:R0:W5:Y:S01]  /*1e10*/  LDG.E.U8 R26, desc[UR36][R4.64] ;  /* 0x00000024041a7981 */ /* 0x000162000c1e1100 */
[----:B------:R-:W-:Y:S01]  /*1e20*/  IMAD.MOV.U32 R27, RZ, RZ, RZ ;  /* 0x000000ffff1b7224 */ /* 0x000fe200078e00ff */
[----:B------:R-:W-:Y:S06]  /*1e30*/  BRA `(.L_x_12705) ;  /* 0x0000000c00447947 */ /* 0x000fec0003800000 */
.L_x_12702:
        /* <DEDUP_REMOVED lines=8> */
.L_x_12707:
[----:B------:R-:W2:Y:S02]  /*1ec0*/  LDG.E R26, desc[UR36][R4.64] ;  /* 0x00000024041a7981 */ /* 0x000ea4000c1e1900 */
[----:B--2---:R-:W-:Y:S01]  /*1ed0*/  SHF.R.S32.HI R27, RZ, 0x1f, R26 ;  /* 0x0000001fff1b7819 */ /* 0x004fe2000001141a */
[----:B------:R-:W-:Y:S06]  /*1ee0*/  BRA `(.L_x_12705) ;  /* 0x0000000c00187947 */ /* 0x000fec0003800000 */
.L_x_12706:
[----:B------:R-:W2:Y:S02]  /*1ef0*/  LDG.E.S16 R26, desc[UR36][R4.64] ;  /* 0x00000024041a7981 */ /* 0x000ea4000c1e1700 */
[----:B--2---:R-:W-:Y:S01]  /*1f00*/  SHF.R.S32.HI R27, RZ, 0x1f, R26 ;  /* 0x0000001fff1b7819 */ /* 0x004fe2000001141a */
[----:B------:R-:W-:Y:S06]  /*1f10*/  BRA `(.L_x_12705) ;  /* 0x0000000c000c7947 */ /* 0x000fec0003800000 */
.L_x_12701:
        /* <DEDUP_REMOVED lines=9> */
.L_x_12709:
[----:B------:R-:W2:Y:S02]  /*1fb0*/  LDG.E.U16 R4, desc[UR36][R4.64] ;  /* 0x0000002404047981 */ /* 0x000ea4000c1e1500 */
[----:B--2---:R-:W-:-:S06]  /*1fc0*/  HADD2.F32 R26, -RZ, R4.H0_H0 ;  /* 0x20000004ff1a7230 */ /* 0x004fcc0000004100 */
[----:B------:R-:W0:Y:S01]  /*1fd0*/  F2I.S64.TRUNC R26, R26 ;  /* 0x0000001a001a7311 */ /* 0x000e22000020d900 */
[----:B------:R-:W-:Y:S05]  /*1fe0*/  BRA `(.L_x_12705) ;  /* 0x0000000800d87947 */ /* 0x000fea0003800000 */
.L_x_12708:
        /* <DEDUP_REMOVED lines=9> */
.L_x_12711:
[----:B------:R-:W2:Y:S02]  /*2080*/  LDG.E.U16 R4, desc[UR36][R4.64] ;  /* 0x0000002404047981 */ /* 0x000ea4000c1e1500 */
[----:B--2---:R-:W-:-:S06]  /*2090*/  HADD2.F32 R26, -RZ, R4.H0_H0 ;  /* 0x20000004ff1a7230 */ /* 0x004fcc0000004100 */
[----:B------:R-:W0:Y:S01]  /*20a0*/  F2I.S64.TRUNC R26, R26 ;  /* 0x0000001a001a7311 */ /* 0x000e22000020d900 */
[----:B------:R-:W-:Y:S05]  /*20b0*/  BRA `(.L_x_12705) ;  /* 0x0000000800a47947 */ /* 0x000fea0003800000 */
.L_x_12710:
[----:B------:R-:W2:Y:S02]  /*20c0*/  LDG.E.64 R4, desc[UR36][R4.64] ;  /* 0x0000002404047981 */ /* 0x000ea4000c1e1b00 */
[----:B--2---:R0:W1:Y:S01]  /*20d0*/  F2I.S64.F64.TRUNC R26, R4 ;  /* 0x00000004001a7311 */ /* 0x004062000030d900 */
[----:B------:R-:W-:Y:S05]  /*20e0*/  BRA `(.L_x_12705) ;  /* 0x0000000800987947 */ /* 0x000fea0003800000 */
.L_x_12700:
        /* <DEDUP_REMOVED lines=13> */
.L_x_12714:
[----:B------:R-:W2:Y:S02]  /*21c0*/  LDG.E.64 R4, desc[UR36][R4.64] ;  /* 0x0000002404047981 */ /* 0x000ea4000c1e1b00 */
[----:B--2---:R0:W1:Y:S01]  /*21d0*/  F2I.S64.F64.TRUNC R26, R4 ;  /* 0x00000004001a7311 */ /* 0x004062000030d900 */
[----:B------:R-:W-:Y:S05]  /*21e0*/  BRA `(.L_x_12705) ;  /* 0x0000000800587947 */ /* 0x000fea0003800000 */
.L_x_12713:
        /* <DEDUP_REMOVED lines=26> */
.L_x_12716:
        /* <DEDUP_REMOVED lines=14> */
.L_x_12715:
[----:B------:R-:W2:Y:S02]  /*2470*/  LDG.E.U16 R26, desc[UR36][R4.64] ;  /* 0x00000024041a7981 */ /* 0x000ea4000c1e1500 */
[----:B--2---:R-:W-:-:S06]  /*2480*/  IMAD.U32 R26, R26, 0x10000, RZ ;  /* 0x000100001a1a7824 */ /* 0x004fcc00078e00ff */
[----:B------:R-:W0:Y:S01]  /*2490*/  F2I.S64.TRUNC R26, R26 ;  /* 0x0000001a001a7311 */ /* 0x000e22000020d900 */
[----:B------:R-:W-:Y:S05]  /*24a0*/  BRA `(.L_x_12705) ;  /* 0x0000000400a87947 */ /* 0x000fea0003800000 */
.L_x_12712:
        /* <DEDUP_REMOVED lines=11> */
.L_x_12719:
        /* <DEDUP_REMOVED lines=21> */
.L_x_12723:
[----:B------:R-:W-:Y:S05]  /*26b0*/  BSYNC.RECONVERGENT B1 ;  /* 0x0000000000017941 */ /* 0x000fea0003800200 */
.L_x_12722:
[----:B------:R-:W-:Y:S02]  /*26c0*/  SHF.L.U32 R0, R0, 0x14, RZ ;  /* 0x0000001400007819 */ /* 0x000fe400000006ff */
[----:B------:R-:W-:-:S04]  /*26d0*/  LEA R3, R3, 0x3b800000, 0x17 ;  /* 0x3b80000003037811 */ /* 0x000fc800078eb8ff */
[----:B------:R-:W-:-:S07]  /*26e0*/  LOP3.LUT R26, R3, R0, R7, 0xfe, !PT ;  /* 0x00000000031a7212 */ /* 0x000fce00078efe07 */
.L_x_12721:
[----:B------:R-:W-:Y:S05]  /*26f0*/  BSYNC.RECONVERGENT B0 ;  /* 0x0000000000007941 */ /* 0x000fea0003800200 */
.L_x_12720:
[----:B------:R-:W1:Y:S01]  /*2700*/  F2I.S64.TRUNC R26, R26 ;  /* 0x0000001a001a7311 */ /* 0x000e62000020d900 */
[----:B------:R-:W-:Y:S05]  /*2710*/  BRA `(.L_x_12705) ;  /* 0x00000004000c7947 */ /* 0x000fea0003800000 */
.L_x_12718:
        /* <DEDUP_REMOVED lines=21> */
.L_x_12727:
[----:B------:R-:W-:Y:S05]  /*2870*/  BSYNC.RECONVERGENT B1 ;  /* 0x0000000000017941 */ /* 0x000fea0003800200 */
.L_x_12726:
[----:B------:R-:W-:Y:S01]  /*2880*/  IMAD.SHL.U32 R0, R0, 0x200000, RZ ;  /* 0x0020000000007824 */ /* 0x000fe200078e00ff */
[----:B------:R-:W-:-:S04]  /*2890*/  LEA R3, R3, 0x37800000, 0x17 ;  /* 0x3780000003037811 */ /* 0x000fc800078eb8ff */
[----:B------:R-:W-:-:S07]  /*28a0*/  LOP3.LUT R26, R3, R0, R7, 0xfe, !PT ;  /* 0x00000000031a7212 */ /* 0x000fce00078efe07 */
.L_x_12725:
[----:B------:R-:W-:Y:S05]  /*28b0*/  BSYNC.RECONVERGENT B0 ;  /* 0x0000000000007941 */ /* 0x000fea0003800200 */
.L_x_12724:
[----:B------:R-:W2:Y:S01]  /*28c0*/  F2I.S64.TRUNC R26, R26 ;  /* 0x0000001a001a7311 */ /* 0x000ea2000020d900 */
[----:B------:R-:W-:Y:S05]  /*28d0*/  BRA `(.L_x_12705) ;  /* 0x00000000009c7947 */ /* 0x000fea0003800000 */
.L_x_12717:
[----:B------:R-:W-:-:S13]  /*28e0*/  ISETP.NE.AND P0, PT, R3, 0x1c, PT ;  /* 0x0000001c0300780c */ /* 0x000fda0003f05270 */
[----:B------:R-:W-:Y:S05]  /*28f0*/  @!P0 BRA `(.L_x_12728) ;  /* 0x00000000008c8947 */ /* 0x000fea0003800000 */
[----:B------:R-:W-:-:S13]  /*2900*/  ISETP.NE.AND P0, PT, R3, 0x1d, PT ;  /* 0x0000001d0300780c */ /* 0x000fda0003f05270 */
[----:B------:R-:W-:Y:S05]  /*2910*/  @!P0 BRA `(.L_x_12729) ;  /* 0x00000000007c8947 */ /* 0x000fea0003800000 */
[----:B------:R-:W-:-:S13]  /*2920*/  ISETP.NE.AND P0, PT, R3, 0x2c, PT ;  /* 0x0000002c0300780c */ /* 0x000fda0003f05270 */
[----:B------:R-:W-:Y:S05]  /*2930*/  @!P0 BRA `(.L_x_12730) ;  /* 0x0000000000488947 */ /* 0x000fea0003800000 */
.L_x_12704:
        /* <DEDUP_REMOVED lines=16> */
.L_x_12731:
[----:B------:R-:W-:Y:S01]  /*2a40*/  CS2R R26, SRZ ;  /* 0x00000000001a7805 */ /* 0x000fe2000001ff00 */
[----:B------:R-:W-:Y:S06]  /*2a50*/  BRA `(.L_x_12705) ;  /* 0x00000000003c7947 */ /* 0x000fec0003800000 */
.L_x_12730:
        /* <DEDUP_REMOVED lines=8> */
.L_x_12733:
[----:B------:R-:W-:Y:S05]  /*2ae0*/  BSYNC.RECONVERGENT B0 ;  /* 0x0000000000007941 */ /* 0x000fea0003800200 */
.L_x_12732:
[----:B------:R-:W4:Y:S01]  /*2af0*/  F2I.S64.TRUNC R26, R26 ;  /* 0x0000001a001a7311 */ /* 0x000f22000020d900 */
[----:B------:R-:W-:Y:S05]  /*2b00*/  BRA `(.L_x_12705) ;  /* 0x0000000000107947 */ /* 0x000fea0003800000 */
.L_x_12729:
[----:B------:R0:W5:Y:S01]  /*2b10*/  LDG.E.64 R26, desc[UR36][R4.64] ;  /* 0x00000024041a7981 */ /* 0x000162000c1e1b00 */
[----:B------:R-:W-:Y:S05]  /*2b20*/  BRA `(.L_x_12705) ;  /* 0x0000000000087947 */ /* 0x000fea0003800000 */
.L_x_12728:
[----:B------:R3:W5:Y:S01]  /*2b30*/  LDG.E R26, desc[UR36][R4.64] ;  /* 0x00000024041a7981 */ /* 0x000762000c1e1900 */
[----:B------:R-:W-:-:S07]  /*2b40*/  IMAD.MOV.U32 R27, RZ, RZ, RZ ;  /* 0x000000ffff1b7224 */ /* 0x000fce00078e00ff */
.L_x_12705:
        /* <DEDUP_REMOVED lines=17> */
.L_x_12737:
[----:B------:R3:W5:Y:S01]  /*2c60*/  LDG.E.U8 R28, desc[UR36][R4.64] ;  /* 0x00000024041c7981 */ /* 0x000762000c1e1100 */
[----:B------:R-:W-:Y:S01]  /*2c70*/  HFMA2 R29, -RZ, RZ, 0, 0 ;  /* 0x00000000ff1d7431 */ /* 0x000fe200000001ff */
[----:B------:R-:W-:Y:S06]  /*2c80*/  BRA `(.L_x_12739) ;  /* 0x0000000c00447947 */ /* 0x000fec0003800000 */
.L_x_12736:
        /* <DEDUP_REMOVED lines=8> */
.L_x_12741:
[----:B------:R-:W3:Y:S02]  /*2d10*/  LDG.E R28, desc[UR36][R4.64] ;  /* 0x00000024041c7981 */ /* 0x000ee4000c1e1900 */
[----:B---3--:R-:W-:Y:S01]  /*2d20*/  SHF.R.S32.HI R29, RZ, 0x1f, R28 ;  /* 0x0000001fff1d7819 */ /* 0x008fe2000001141c */
[----:B------:R-:W-:Y:S06]  /*2d30*/  BRA `(.L_x_12739) ;  /* 0x0000000c00187947 */ /* 0x000fec0003800000 */
.L_x_12740:
[----:B------:R-:W3:Y:S02]  /*2d40*/  LDG.E.S16 R28, desc[UR36][R4.64] ;  /* 0x00000024041c7981 */ /* 0x000ee4000c1e1700 */
[----:B---3--:R-:W-:Y:S01]  /*2d50*/  SHF.R.S32.HI R29, RZ, 0x1f, R28 ;  /* 0x0000001fff1d7819 */ /* 0x008fe2000001141c */
[----:B------:R-:W-:Y:S06]  /*2d60*/  BRA `(.L_x_12739) ;  /* 0x0000000c000c7947 */ /* 0x000fec0003800000 */
.L_x_12735:
        /* <DEDUP_REMOVED lines=9> */
.L_x_12743:
[----:B------:R-:W3:Y:S02]  /*2e00*/  LDG.E.U16 R4, desc[UR36][R4.64] ;  /* 0x0000002404047981 */ /* 0x000ee4000c1e1500 */
[----:B---3--:R-:W-:-:S06]  /*2e10*/  HADD2.F32 R28, -RZ, R4.H0_H0 ;  /* 0x20000004ff1c7230 */ /* 0x008fcc0000004100 */
[----:B------:R-:W0:Y:S01]  /*2e20*/  F2I.S64.TRUNC R28, R28 ;  /* 0x0000001c001c7311 */ /* 0x000e22000020d900 */
[----:B------:R-:W-:Y:S05]  /*2e30*/  BRA `(.L_x_12739) ;  /* 0x0000000800d87947 */ /* 0x000fea0003800000 */
.L_x_12742:
        /* <DEDUP_REMOVED lines=9> */
.L_x_12745:
[----:B------:R-:W3:Y:S02]  /*2ed0*/  LDG.E.U16 R4, desc[UR36][R4.64] ;  /* 0x0000002404047981 */ /* 0x000ee4000c1e1500 */
[----:B---3--:R-:W-:-:S06]  /*2ee0*/  HADD2.F32 R28, -RZ, R4.H0_H0 ;  /* 0x20000004ff1c7230 */ /* 0x008fcc0000004100 */
[----:B------:R-:W0:Y:S01]  /*2ef0*/  F2I.S64.TRUNC R28, R28 ;  /* 0x0000001c001c7311 */ /* 0x000e22000020d900 */
[----:B------:R-:W-:Y:S05]  /*2f00*/  BRA `(.L_x_12739) ;  /* 0x0000000800a47947 */ /* 0x000fea0003800000 */
.L_x_12744:
[----:B------:R-:W3:Y:S02]  /*2f10*/  LDG.E.64 R4, desc[UR36][R4.64] ;  /* 0x0000002404047981 */ /* 0x000ee4000c1e1b00 */
[----:B---3--:R0:W3:Y:S01]  /*2f20*/  F2I.S64.F64.TRUNC R28, R4 ;  /* 0x00000004001c7311 */ /* 0x0080e2000030d900 */
[----:B------:R-:W-:Y:S05]  /*2f30*/  BRA `(.L_x_12739) ;  /* 0x0000000800987947 */ /* 0x000fea0003800000 */
.L_x_12734:
        /* <DEDUP_REMOVED lines=13> */
.L_x_12748:
[----:B------:R-:W3:Y:S02]  /*3010*/  LDG.E.64 R4, desc[UR36][R4.64] ;  /* 0x0000002404047981 */ /* 0x000ee4000c1e1b00 */
[----:B---3--:R0:W3:Y:S01]  /*3020*/  F2I.S64.F64.TRUNC R28, R4 ;  /* 0x00000004001c7311 */ /* 0x0080e2000030d900 */
[----:B------:R-:W-:Y:S05]  /*3030*/  BRA `(.L_x_12739) ;  /* 0x0000000800587947 */ /* 0x000fea0003800000 */
.L_x_12747:
        /* <DEDUP_REMOVED lines=26> */
.L_x_12750:
        /* <DEDUP_REMOVED lines=14> */
.L_x_12749:
[----:B------:R-:W3:Y:S02]  /*32c0*/  LDG.E.U16 R28, desc[UR36][R4.64] ;  /* 0x00000024041c7981 */ /* 0x000ee4000c1e1500 */
[----:B---3--:R-:W-:-:S06]  /*32d0*/  SHF.L.U32 R28, R28, 0x10, RZ ;  /* 0x000000101c1c7819 */ /* 0x008fcc00000006ff */
[----:B------:R-:W0:Y:S01]  /*32e0*/  F2I.S64.TRUNC R28, R28 ;  /* 0x0000001c001c7311 */ /* 0x000e22000020d900 */
[----:B------:R-:W-:Y:S05]  /*32f0*/  BRA `(.L_x_12739) ;  /* 0x0000000400a87947 */ /* 0x000fea0003800000 */
.L_x_12746:
        /* <DEDUP_REMOVED lines=11> */
.L_x_12753:
        /* <DEDUP_REMOVED lines=21> */
.L_x_12757:
[----:B------:R-:W-:Y:S05]  /*3500*/  BSYNC.RECONVERGENT B1 ;  /* 0x0000000000017941 */ /* 0x000fea0003800200 */
.L_x_12756:
[----:B------:R-:W-:Y:S01]  /*3510*/  IMAD.SHL.U32 R0, R0, 0x100000, RZ ;  /* 0x0010000000007824 */ /* 0x000fe200078e00ff */
[----:B------:R-:W-:-:S04]  /*3520*/  LEA R3, R3, 0x3b800000, 0x17 ;  /* 0x3b80000003037811 */ /* 0x000fc800078eb8ff */
[----:B------:R-:W-:-:S07]  /*3530*/  LOP3.LUT R28, R3, R0, R7, 0xfe, !PT ;  /* 0x00000000031c7212 */ /* 0x000fce00078efe07 */
.L_x_12755:
[----:B------:R-:W-:Y:S05]  /*3540*/  BSYNC.RECONVERGENT B0 ;  /* 0x0000000000007941 */ /* 0x000fea0003800200 */
.L_x_12754:
[----:B------:R-:W0:Y:S01]  /*3550*/  F2I.S64.TRUNC R28, R28 ;  /* 0x0000001c001c7311 */ /* 0x000e22000020d900 */
[----:B------:R-:W-:Y:S05]  /*3560*/  BRA `(.L_x_12739) ;  /* 0x00000004000c7947 */ /* 0x000fea0003800000 */
.L_x_12752:
        /* <DEDUP_REMOVED lines=21> */
.L_x_12761:
[----:B------:R-:W-:Y:S05]  /*36c0*/  BSYNC.RECONVERGENT B1 ;  /* 0x0000000000017941 */ /* 0x000fea0003800200 */
.L_x_12760:
[----:B------:R-:W-:Y:S01]  /*36d0*/  IMAD.SHL.U32 R0, R0, 0x200000, RZ ;  /* 0x0020000000007824 */ /* 0x000fe200078e00ff */
[----:B------:R-:W-:-:S04]  /*36e0*/  LEA R3, R3, 0x37800000, 0x17 ;  /* 0x3780000003037811 */ /* 0x000fc800078eb8ff */
[----:B------:R-:W-:-:S07]  /*36f0*/  LOP3.LUT R28, R3, R0, R7, 0xfe, !PT ;  /* 0x00000000031c7212 */ /* 0x000fce00078efe07 */
.L_x_12759:
[----:B------:R-:W-:Y:S05]  /*3700*/  BSYNC.RECONVERGENT B0 ;  /* 0x0000000000007941 */ /* 0x000fea0003800200 */
.L_x_12758:
[----:B------:R-:W0:Y:S01]  /*3710*/  F2I.S64.TRUNC R28, R28 ;  /* 0x0000001c001c7311 */ /* 0x000e22000020d900 */
[----:B------:R-:W-:Y:S05]  /*3720*/  BRA `(.L_x_12739) ;  /* 0x00000000009c7947 */ /* 0x000fea0003800000 */
.L_x_12751:
[----:B------:R-:W-:-:S13]  /*3730*/  ISETP.NE.AND P0, PT, R0, 0x1c, PT ;  /* 0x0000001c0000780c */ /* 0x000fda0003f05270 */
[----:B------:R-:W-:Y:S05]  /*3740*/  @!P0 BRA `(.L_x_12762) ;  /* 0x00000000008c8947 */ /* 0x000fea0003800000 */
[----:B------:R-:W-:-:S13]  /*3750*/  ISETP.NE.AND P0, PT, R0, 0x1d, PT ;  /* 0x0000001d0000780c */ /* 0x000fda0003f05270 */
[----:B------:R-:W-:Y:S05]  /*3760*/  @!P0 BRA `(.L_x_12763) ;  /* 0x00000000007c8947 */ /* 0x000fea0003800000 */
[----:B------:R-:W-:-:S13]  /*3770*/  ISETP.NE.AND P0, PT, R0, 0x2c, PT ;  /* 0x0000002c0000780c */ /* 0x000fda0003f05270 */
[----:B------:R-:W-:Y:S05]  /*3780*/  @!P0 BRA `(.L_x_12764) ;  /* 0x0000000000488947 */ /* 0x000fea0003800000 */
.L_x_12738:
        /* <DEDUP_REMOVED lines=16> */
.L_x_12765:
[----:B------:R-:W-:Y:S01]  /*3890*/  CS2R R28, SRZ ;  /* 0x00000000001c7805 */ /* 0x000fe2000001ff00 */
[----:B------:R-:W-:Y:S06]  /*38a0*/  BRA `(.L_x_12739) ;  /* 0x00000000003c7947 */ /* 0x000fec0003800000 */
.L_x_12764:
        /* <DEDUP_REMOVED lines=8> */
.L_x_12767:
[----:B------:R-:W-:Y:S05]  /*3930*/  BSYNC.RECONVERGENT B0 ;  /* 0x0000000000007941 */ /* 0x000fea0003800200 */
.L_x_12766:
[----:B------:R-:W0:Y:S01]  /*3940*/  F2I.S64.TRUNC R28, R28 ;  /* 0x0000001c001c7311 */ /* 0x000e22000020d900 */
[----:B------:R-:W-:Y:S05]  /*3950*/  BRA `(.L_x_12739) ;  /* 0x0000000000107947 */ /* 0x000fea0003800000 */
.L_x_12763:
[----:B------:R0:W5:Y:S01]  /*3960*/  LDG.E.64 R28, desc[UR36][R4.64] ;  /* 0x00000024041c7981 */ /* 0x000162000c1e1b00 */
[----:B------:R-:W-:Y:S05]  /*3970*/  BRA `(.L_x_12739) ;  /* 0x0000000000087947 */ /* 0x000fea0003800000 */
.L_x_12762:
[----:B------:R0:W5:Y:S01]  /*3980*/  LDG.E R28, desc[UR36][R4.64] ;  /* 0x00000024041c7981 */ /* 0x000162000c1e1900 */
[----:B------:R-:W-:-:S07]  /*3990*/  MOV R29, RZ ;  /* 0x000000ff001d7202 */ /* 0x000fce0000000f00 */
.L_x_12739:
        /* <DEDUP_REMOVED lines=17> */
.L_x_12771:
[----:B------:R0:W5:Y:S01]  /*3ab0*/  LDG.E.U8 R16, desc[UR36][R4.64] ;  /* 0x0000002404107981 */ /* 0x000162000c1e1100 */
[----:B------:R-:W-:Y:S01]  /*3ac0*/  IMAD.MOV.U32 R17, RZ, RZ, RZ ;  /* 0x000000ffff117224 */ /* 0x000fe200078e00ff */
[----:B------:R-:W-:Y:S06]  /*3ad0*/  BRA `(.L_x_12773) ;  /* 0x0000000c00447947 */ /* 0x000fec0003800000 */
.L_x_12770:
        /* <DEDUP_REMOVED lines=8> */
.L_x_12775:
[----:B------:R-:W3:Y:S02]  /*3b60*/  LDG.E R16, desc[UR36][R4.64] ;  /* 0x0000002404107981 */ /* 0x000ee4000c1e1900 */
[----:B---3--:R-:W-:Y:S01]  /*3b70*/  SHF.R.S32.HI R17, RZ, 0x1f, R16 ;  /* 0x0000001fff117819 */ /* 0x008fe20000011410 */
[----:B------:R-:W-:Y:S06]  /*3b80*/  BRA `(.L_x_12773) ;  /* 0x0000000c00187947 */ /* 0x000fec0003800000 */
.L_x_12774:
[----:B------:R-:W3:Y:S02]  /*3b90*/  LDG.E.S16 R16, desc[UR36][R4.64] ;  /* 0x0000002404107981 */ /* 0x000ee4000c1e1700 */
[----:B---3--:R-:W-:Y:S01]  /*3ba0*/  SHF.R.S32.HI R17, RZ, 0x1f, R16 ;  /* 0x0000001fff117819 */ /* 0x008fe20000011410 */
[----:B------:R-:W-:Y:S06]  /*3bb0*/  BRA `(.L_x_12773) ;  /* 0x0000000c000c7947 */ /* 0x000fec0003800000 */
.L_x_12769:
        /* <DEDUP_REMOVED lines=9> */
.L_x_12777:
[----:B------:R-:W3:Y:S02]  /*3c50*/  LDG.E.U16 R4, desc[UR36][R4.64] ;  /* 0x0000002404047981 */ /* 0x000ee4000c1e1500 */
[----:B---3--:R-:W-:-:S06]  /*3c60*/  HADD2.F32 R16, -RZ, R4.H0_H0 ;  /* 0x20000004ff107230 */ /* 0x008fcc0000004100 */
[----:B------:R-:W0:Y:S01]  /*3c70*/  F2I.S64.TRUNC R16, R16 ;  /* 0x0000001000107311 */ /* 0x000e22000020d900 */
[----:B------:R-:W-:Y:S05]  /*3c80*/  BRA `(.L_x_12773) ;  /* 0x0000000800d87947 */ /* 0x000fea0003800000 */
.L_x_12776:
        /* <DEDUP_REMOVED lines=9> */
.L_x_12779:
[----:B------:R-:W3:Y:S02]  /*3d20*/  LDG.E.U16 R4, desc[UR36][R4.64] ;  /* 0x0000002404047981 */ /* 0x000ee4000c1e1500 */
[----:B---3--:R-:W-:-:S06]  /*3d30*/  HADD2.F32 R16, -RZ, R4.H0_H0 ;  /* 0x20000004ff107230 */ /* 0x008fcc0000004100 */
[----:B------:R-:W0:Y:S01]  /*3d40*/  F2I.S64.TRUNC R16, R16 ;  /* 0x0000001000107311 */ /* 0x000e22000020d900 */
[----:B------:R-:W-:Y:S05]  /*3d50*/  BRA `(.L_x_12773) ;  /* 0x0000000800a47947 */ /* 0x000fea0003800000 */
.L_x_12778:
[----:B------:R-:W3:Y:S02]  /*3d60*/  LDG.E.64 R4, desc[UR36][R4.64] ;  /* 0x0000002404047981 */ /* 0x000ee4000c1e1b00 */
[----:B---3--:R0:W3:Y:S01]  /*3d70*/  F2I.S64.F64.TRUNC R16, R4 ;  /* 0x0000000400107311 */ /* 0x0080e2000030d900 */
[----:B------:R-:W-:Y:S05]  /*3d80*/  BRA `(.L_x_12773) ;  /* 0x0000000800987947 */ /* 0x000fea0003800000 */
.L_x_12768:
        /* <DEDUP_REMOVED lines=13> */
.L_x_12782:
[----:B------:R-:W3:Y:S02]  /*3e60*/  LDG.E.64 R4, desc[UR36][R4.64] ;  /* 0x0000002404047981 */ /* 0x000ee4000c1e1b00 */
[----:B---3--:R0:W3:Y:S01]  /*3e70*/  F2I.S64.F64.TRUNC R16, R4 ;  /* 0x0000000400107311 */ /* 0x0080e2000030d900 */
[----:B------:R-:W-:Y:S05]  /*3e80*/  BRA `(.L_x_12773) ;  /* 0x0000000800587947 */ /* 0x000fea0003800000 */
.L_x_12781:
        /* <DEDUP_REMOVED lines=26> */
.L_x_12784:
        /* <DEDUP_REMOVED lines=14> */
.L_x_12783:
[----:B------:R-:W3:Y:S02]  /*4110*/  LDG.E.U16 R16, desc[UR36][R4.64] ;  /* 0x0000002404107981 */ /* 0x000ee4000c1e1500 */
[----:B---3--:R-:W-:-:S06]  /*4120*/  IMAD.U32 R16, R16, 0x10000, RZ ;  /* 0x0001000010107824 */ /* 0x008fcc00078e00ff */
[----:B------:R-:W0:Y:S01]  /*4130*/  F2I.S64.TRUNC R16, R16 ;  /* 0x0000001000107311 */ /* 0x000e22000020d900 */
[----:B------:R-:W-:Y:S05]  /*4140*/  BRA `(.L_x_12773) ;  /* 0x0000000400a87947 */ /* 0x000fea0003800000 */
.L_x_12780:
        /* <DEDUP_REMOVED lines=11> */
.L_x_12787:
        /* <DEDUP_REMOVED lines=21> */
.L_x_12791:
[----:B------:R-:W-:Y:S05]  /*4350*/  BSYNC.RECONVERGENT B1 ;  /* 0x0000000000017941 */ /* 0x000fea0003800200 */
.L_x_12790:
[----:B------:R-:W-:Y:S02]  /*4360*/  SHF.L.U32 R0, R0, 0x14, RZ ;  /* 0x0000001400007819 */ /* 0x000fe400000006ff */
[----:B------:R-:W-:-:S04]  /*4370*/  LEA R3, R3, 0x3b800000, 0x17 ;  /* 0x3b80000003037811 */ /* 0x000fc800078eb8ff */
[----:B------:R-:W-:-:S07]  /*4380*/  LOP3.LUT R16, R3, R0, R7, 0xfe, !PT ;  /* 0x0000000003107212 */ /* 0x000fce00078efe07 */
.L_x_12789:
[----:B------:R-:W-:Y:S05]  /*4390*/  BSYNC.RECONVERGENT B0 ;  /* 0x0000000000007941 */ /* 0x000fea0003800200 */
.L_x_12788:
[----:B------:R-:W0:Y:S01]  /*43a0*/  F2I.S64.TRUNC R16, R16 ;  /* 0x0000001000107311 */ /* 0x000e22000020d900 */
[----:B------:R-:W-:Y:S05]  /*43b0*/  BRA `(.L_x_12773) ;  /* 0x00000004000c7947 */ /* 0x000fea0003800000 */
.L_x_12786:
        /* <DEDUP_REMOVED lines=21> */
.L_x_12795:
[----:B------:R-:W-:Y:S05]  /*4510*/  BSYNC.RECONVERGENT B1 ;  /* 0x0000000000017941 */ /* 0x000fea0003800200 */
.L_x_12794:
[----:B------:R-:W-:Y:S01]  /*4520*/  IMAD.SHL.U32 R0, R0, 0x200000, RZ ;  /* 0x0020000000007824 */ /* 0x000fe200078e00ff */
[----:B------:R-:W-:-:S04]  /*4530*/  LEA R3, R3, 0x37800000, 0x17 ;  /* 0x3780000003037811 */ /* 0x000fc800078eb8ff */
[----:B------:R-:W-:-:S07]  /*4540*/  LOP3.LUT R16, R3, R0, R7, 0xfe, !PT ;  /* 0x0000000003107212 */ /* 0x000fce00078efe07 */
.L_x_12793:
[----:B------:R-:W-:Y:S05]  /*4550*/  BSYNC.RECONVERGENT B0 ;  /* 0x0000000000007941 */ /* 0x000fea0003800200 */
.L_x_12792:
[----:B------:R-:W0:Y:S01]  /*4560*/  F2I.S64.TRUNC R16, R16 ;  /* 0x0000001000107311 */ /* 0x000e22000020d900 */
[----:B------:R-:W-:Y:S05]  /*4570*/  BRA `(.L_x_12773) ;  /* 0x00000000009c7947 */ /* 0x000fea0003800000 */
.L_x_12785:
[----:B------:R-:W-:-:S13]  /*4580*/  ISETP.NE.AND P0, PT, R0, 0x1c, PT ;  /* 0x0000001c0000780c */ /* 0x000fda0003f05270 */
[----:B------:R-:W-:Y:S05]  /*4590*/  @!P0 BRA `(.L_x_12796) ;  /* 0x00000000008c8947 */ /* 0x000fea0003800000 */
[----:B------:R-:W-:-:S13]  /*45a0*/  ISETP.NE.AND P0, PT, R0, 0x1d, PT ;  /* 0x0000001d0000780c */ /* 0x000fda0003f05270 */
[----:B------:R-:W-:Y:S05]  /*45b0*/  @!P0 BRA `(.L_x_12797) ;  /* 0x00000000007c8947 */ /* 0x000fea0003800000 */
[----:B------:R-:W-:-:S13]  /*45c0*/  ISETP.NE.AND P0, PT, R0, 0x2c, PT ;  /* 0x0000002c0000780c */ /* 0x000fda0003f05270 */
[----:B------:R-:W-:Y:S05]  /*45d0*/  @!P0 BRA `(.L_x_12798) ;  /* 0x0000000000488947 */ /* 0x000fea0003800000 */
.L_x_12772:
        /* <DEDUP_REMOVED lines=8> */
[----:B0-----:R-:W-:Y:S02]  /*4660*/  IMAD.U32 R4, RZ, RZ, UR4 ;  /* 0x00000004ff047e24 */ /* 0x001fe4000f8e00ff */
[----:B------:R-:W-:Y:S01]  /*4670*/  IMAD.U32 R5, RZ, RZ, UR5 ;  /* 0x00000005ff057e24 */ /* 0x000fe2000f8e00ff */
[----:B--2---:R-:W-:Y:S01]  /*4680*/  MOV R6, UR6 ;  /* 0x0000000600067c02 */ /* 0x004fe20008000f00 */
[----:B------:R-:W-:-:S02]  /*4690*/  IMAD.U32 R7, RZ, RZ, UR7 ;  /* 0x00000007ff077e24 */ /* 0x000fc4000f8e00ff */
[----:B----4-:R-:W-:Y:S02]  /*46a0*/  IMAD.U32 R10, RZ, RZ, UR8 ;  /* 0x00000008ff0a7e24 */ /* 0x010fe4000f8e00ff */
[----:B---3--:R-:W-:-:S07]  /*46b0*/  IMAD.U32 R11, RZ, RZ, UR9 ;  /* 0x00000009ff0b7e24 */ /* 0x008fce000f8e00ff */
[----:B------:R-:W-:-:S07]  /*46c0*/  LEPC R20, `(.L_x_12799) ;  /* 0x000000001014794e */ /* 0x000fce0000000000 */
[----:B-1---5:R-:W-:Y:S05]  /*46d0*/  CALL.ABS.NOINC R14 ;  /* 0x000000000e007343 */ /* 0x022fea0003c00000 */
.L_x_12799:
[----:B------:R-:W-:Y:S01]  /*46e0*/  CS2R R16, SRZ ;  /* 0x0000000000107805 */ /* 0x000fe2000001ff00 */
[----:B------:R-:W-:Y:S06]  /*46f0*/  BRA `(.L_x_12773) ;  /* 0x00000000003c7947 */ /* 0x000fec0003800000 */
.L_x_12798:
        /* <DEDUP_REMOVED lines=8> */
.L_x_12801:
[----:B------:R-:W-:Y:S05]  /*4780*/  BSYNC.RECONVERGENT B0 ;  /* 0x0000000000007941 */ /* 0x000fea0003800200 */
.L_x_12800:
[----:B------:R-:W0:Y:S01]  /*4790*/  F2I.S64.TRUNC R16, R16 ;  /* 0x0000001000107311 */ /* 0x000e22000020d900 */
[----:B------:R-:W-:Y:S05]  /*47a0*/  BRA `(.L_x_12773) ;  /* 0x0000000000107947 */ /* 0x000fea0003800000 */
.L_x_12797:
[----:B------:R0:W5:Y:S01]  /*47b0*/  LDG.E.64 R16, desc[UR36][R4.64] ;  /* 0x0000002404107981 */ /* 0x000162000c1e1b00 */
[----:B------:R-:W-:Y:S05]  /*47c0*/  BRA `(.L_x_12773) ;  /* 0x0000000000087947 */ /* 0x000fea0003800000 */
.L_x_12796:
[----:B------:R0:W5:Y:S01]  /*47d0*/  LDG.E R16, desc[UR36][R4.64] ;  /* 0x0000002404107981 */ /* 0x000162000c1e1900 */
[----:B------:R-:W-:-:S07]  /*47e0*/  IMAD.MOV.U32 R17, RZ, RZ, RZ ;  /* 0x000000ffff117224 */ /* 0x000fce00078e00ff */
.L_x_12773:
        /* <DEDUP_REMOVED lines=17> */
.L_x_12805:
[----:B------:R0:W5:Y:S01]  /*4900*/  LDG.E.U8 R18, desc[UR36][R4.64] ;  /* 0x0000002404127981 */ /* 0x000162000c1e1100 */
[----:B------:R-:W-:Y:S01]  /*4910*/  HFMA2 R19, -RZ, RZ, 0, 0 ;  /* 0x00000000ff137431 */ /* 0x000fe200000001ff */
[----:B------:R-:W-:Y:S06]  /*4920*/  BRA `(.L_x_12807) ;  /* 0x0000000c00447947 */ /* 0x000fec0003800000 */
.L_x_12804:
        /* <DEDUP_REMOVED lines=8> */
.L_x_12809:
[----:B------:R-:W3:Y:S02]  /*49b0*/  LDG.E R18, desc[UR36][R4.64] ;  /* 0x0000002404127981 */ /* 0x000ee4000c1e1900 */
[----:B---3--:R-:W-:Y:S01]  /*49c0*/  SHF.R.S32.HI R19, RZ, 0x1f, R18 ;  /* 0x0000001fff137819 */ /* 0x008fe20000011412 */
[----:B------:R-:W-:Y:S06]  /*49d0*/  BRA `(.L_x_12807) ;  /* 0x0000000c00187947 */ /* 0x000fec0003800000 */
.L_x_12808:
[----:B------:R-:W3:Y:S02]  /*49e0*/  LDG.E.S16 R18, desc[UR36][R4.64] ;  /* 0x0000002404127981 */ /* 0x000ee4000c1e1700 */
[----:B---3--:R-:W-:Y:S01]  /*49f0*/  SHF.R.S32.HI R19, RZ, 0x1f, R18 ;  /* 0x0000001fff137819 */ /* 0x008fe20000011412 */
[----:B------:R-:W-:Y:S06]  /*4a00*/  BRA `(.L_x_12807) ;  /* 0x0000000c000c7947 */ /* 0x000fec0003800000 */
.L_x_12803:
        /* <DEDUP_REMOVED lines=9> */
.L_x_12811:
[----:B------:R-:W3:Y:S02]  /*4aa0*/  LDG.E.U16 R4, desc[UR36][R4.64] ;  /* 0x0000002404047981 */ /* 0x000ee4000c1e1500 */
[----:B---3--:R-:W-:-:S06]  /*4ab0*/  HADD2.F32 R18, -RZ, R4.H0_H0 ;  /* 0x20000004ff127230 */ /* 0x008fcc0000004100 */
[----:B------:R-:W0:Y:S01]  /*4ac0*/  F2I.S64.TRUNC R18, R18 ;  /* 0x0000001200127311 */ /* 0x000e22000020d900 */
[----:B------:R-:W-:Y:S05]  /*4ad0*/  BRA `(.L_x_12807) ;  /* 0x0000000800d87947 */ /* 0x000fea0003800000 */
.L_x_12810:
        /* <DEDUP_REMOVED lines=9> */
.L_x_12813:
[----:B------:R-:W3:Y:S02]  /*4b70*/  LDG.E.U16 R4, desc[UR36][R4.64] ;  /* 0x0000002404047981 */ /* 0x000ee4000c1e1500 */
[----:B---3--:R-:W-:-:S06]  /*4b80*/  HADD2.F32 R18, -RZ, R4.H0_H0 ;  /* 0x20000004ff127230 */ /* 0x008fcc0000004100 */
[----:B------:R-:W0:Y:S01]  /*4b90*/  F2I.S64.TRUNC R18, R18 ;  /* 0x0000001200127311 */ /* 0x000e22000020d900 */
[----:B------:R-:W-:Y:S05]  /*4ba0*/  BRA `(.L_x_12807) ;  /* 0x0000000800a47947 */ /* 0x000fea0003800000 */
.L_x_12812:
[----:B------:R-:W3:Y:S02]  /*4bb0*/  LDG.E.64 R4, desc[UR36][R4.64] ;  /* 0x0000002404047981 */ /* 0x000ee4000c1e1b00 */
[----:B---3--:R0:W3:Y:S01]  /*4bc0*/  F2I.S64.F64.TRUNC R18, R4 ;  /* 0x0000000400127311 */ /* 0x0080e2000030d900 */
[----:B------:R-:W-:Y:S05]  /*4bd0*/  BRA `(.L_x_12807) ;  /* 0x0000000800987947 */ /* 0x000fea0003800000 */
.L_x_12802:
        /* <DEDUP_REMOVED lines=13> */
.L_x_12816:
[----:B------:R-:W3:Y:S02]  /*4cb0*/  LDG.E.64 R4, desc[UR36][R4.64] ;  /* 0x0000002404047981 */ /* 0x000ee4000c1e1b00 */
[----:B---3--:R0:W3:Y:S01]  /*4cc0*/  F2I.S64.F64.TRUNC R18, R4 ;  /* 0x0000000400127311 */ /* 0x0080e2000030d900 */
[----:B------:R-:W-:Y:S05]  /*4cd0*/  BRA `(.L_x_12807) ;  /* 0x0000000800587947 */ /* 0x000fea0003800000 */
.L_x_12815:
        /* <DEDUP_REMOVED lines=26> */
.L_x_12818:
        /* <DEDUP_REMOVED lines=14> */
.L_x_12817:
[----:B------:R-:W3:Y:S02]  /*4f60*/  LDG.E.U16 R18, desc[UR36][R4.64] ;  /* 0x0000002404127981 */ /* 0x000ee4000c1e1500 */
[----:B---3--:R-:W-:-:S06]  /*4f70*/  SHF.L.U32 R18, R18, 0x10, RZ ;  /* 0x0000001012127819 */ /* 0x008fcc00000006ff */
[----:B------:R-:W0:Y:S01]  /*4f80*/  F2I.S64.TRUNC R18, R18 ;  /* 0x0000001200127311 */ /* 0x000e22000020d900 */
[----:B------:R-:W-:Y:S05]  /*4f90*/  BRA `(.L_x_12807) ;  /* 0x0000000400a87947 */ /* 0x000fea0003800000 */
.L_x_12814:
        /* <DEDUP_REMOVED lines=11> */
.L_x_12821:
        /* <DEDUP_REMOVED lines=21> */
.L_x_12825:
[----:B------:R-:W-:Y:S05]  /*51a0*/  BSYNC.RECONVERGENT B1 ;  /* 0x0000000000017941 */ /* 0x000fea0003800200 */
.L_x_12824:
[----:B------:R-:W-:Y:S01]  /*51b0*/  IMAD.SHL.U32 R0, R0, 0x100000, RZ ;  /* 0x0010000000007824 */ /* 0x000fe200078e00ff */
[----:B------:R-:W-:-:S04]  /*51c0*/  LEA R3, R3, 0x3b800000, 0x17 ;  /* 0x3b80000003037811 */ /* 0x000fc800078eb8ff */
[----:B------:R-:W-:-:S07]  /*51d0*/  LOP3.LUT R18, R3, R0, R7, 0xfe, !PT ;  /* 0x0000000003127212 */ /* 0x000fce00078efe07 */
.L_x_12823:
[----:B------:R-:W-:Y:S05]  /*51e0*/  BSYNC.RECONVERGENT B0 ;  /* 0x0000000000007941 */ /* 0x000fea0003800200 */
.L_x_12822:
[----:B------:R-:W3:Y:S01]  /*51f0*/  F2I.S64.TRUNC R18, R18 ;  /* 0x0000001200127311 */ /* 0x000ee2000020d900 */
[----:B------:R-:W-:Y:S05]  /*5200*/  BRA `(.L_x_12807) ;  /* 0x00000004000c7947 */ /* 0x000fea0003800000 */
.L_x_12820:
        /* <DEDUP_REMOVED lines=21> */
.L_x_12829:
[----:B------:R-:W-:Y:S05]  /*5360*/  BSYNC.RECONVERGENT B1 ;  /* 0x0000000000017941 */ /* 0x000fea0003800200 */
.L_x_12828:
[----:B------:R-:W-:Y:S01]  /*5370*/  IMAD.SHL.U32 R0, R0, 0x200000, RZ ;  /* 0x0020000000007824 */ /* 0x000fe200078e00ff */
[----:B------:R-:W-:-:S04]  /*5380*/  LEA R3, R3, 0x37800000, 0x17 ;  /* 0x3780000003037811 */ /* 0x000fc800078eb8ff */
[----:B------:R-:W-:-:S07]  /*5390*/  LOP3.LUT R18, R3, R0, R7, 0xfe, !PT ;  /* 0x0000000003127212 */ /* 0x000fce00078efe07 */
.L_x_12827:
[----:B------:R-:W-:Y:S05]  /*53a0*/  BSYNC.RECONVERGENT B0 ;  /* 0x0000000000007941 */ /* 0x000fea0003800200 */
.L_x_12826:
[----:B------:R-:W0:Y:S01]  /*53b0*/  F2I.S64.TRUNC R18, R18 ;  /* 0x0000001200127311 */ /* 0x000e22000020d900 */
[----:B------:R-:W-:Y:S05]  /*53c0*/  BRA `(.L_x_12807) ;  /* 0x00000000009c7947 */ /* 0x000fea0003800000 */
.L_x_12819:
[----:B------:R-:W-:-:S13]  /*53d0*/  ISETP.NE.AND P0, PT, R0, 0x1c, PT ;  /* 0x0000001c0000780c */ /* 0x000fda0003f05270 */
[----:B------:R-:W-:Y:S05]  /*53e0*/  @!P0 BRA `(.L_x_12830) ;  /* 0x00000000008c8947 */ /* 0x000fea0003800000 */
[----:B------:R-:W-:-:S13]  /*53f0*/  ISETP.NE.AND P0, PT, R0, 0x1d, PT ;  /* 0x0000001d0000780c */ /* 0x000fda0003f05270 */
[----:B------:R-:W-:Y:S05]  /*5400*/  @!P0 BRA `(.L_x_12831) ;  /* 0x00000000007c8947 */ /* 0x000fea0003800000 */
[----:B------:R-:W-:-:S13]  /*5410*/  ISETP.NE.AND P0, PT, R0, 0x2c, PT ;  /* 0x0000002c0000780c */ /* 0x000fda0003f05270 */
[----:B------:R-:W-:Y:S05]  /*5420*/  @!P0 BRA `(.L_x_12832) ;  /* 0x0000000000488947 */ /* 0x000fea0003800000 */
.L_x_12806:
        /* <DEDUP_REMOVED lines=16> */
.L_x_12833:
[----:B------:R-:W-:Y:S01]  /*5530*/  CS2R R18, SRZ ;  /* 0x0000000000127805 */ /* 0x000fe2000001ff00 */
[----:B------:R-:W-:Y:S06]  /*5540*/  BRA `(.L_x_12807) ;  /* 0x00000000003c7947 */ /* 0x000fec0003800000 */
.L_x_12832:
        /* <DEDUP_REMOVED lines=8> */
.L_x_12835:
[----:B------:R-:W-:Y:S05]  /*55d0*/  BSYNC.RECONVERGENT B0 ;  /* 0x0000000000007941 */ /* 0x000fea0003800200 */
.L_x_12834:
[----:B------:R-:W0:Y:S01]  /*55e0*/  F2I.S64.TRUNC R18, R18 ;  /* 0x0000001200127311 */ /* 0x000e22000020d900 */
[----:B------:R-:W-:Y:S05]  /*55f0*/  BRA `(.L_x_12807) ;  /* 0x0000000000107947 */ /* 0x000fea0003800000 */
.L_x_12831:
[----:B------:R0:W5:Y:S01]  /*5600*/  LDG.E.64 R18, desc[UR36][R4.64] ;  /* 0x0000002404127981 */ /* 0x000162000c1e1b00 */
[----:B------:R-:W-:Y:S05]  /*5610*/  BRA `(.L_x_12807) ;  /* 0x0000000000087947 */ /* 0x000fea0003800000 */
.L_x_12830:
[----:B------:R0:W5:Y:S01]  /*5620*/  LDG.E R18, desc[UR36][R4.64] ;  /* 0x0000002404127981 */ /* 0x000162000c1e1900 */
[----:B------:R-:W-:-:S07]  /*5630*/  MOV R19, RZ ;  /* 0x000000ff00137202 */ /* 0x000fce0000000f00 */
.L_x_12807:
        /* <DEDUP_REMOVED lines=17> */
.L_x_12839:
[----:B------:R0:W5:Y:S01]  /*5750*/  LDG.E.U8 R24, desc[UR36][R4.64] ;  /* 0x0000002404187981 */ /* 0x000162000c1e1100 */
[----:B------:R-:W-:Y:S01]  /*5760*/  IMAD.MOV.U32 R25, RZ, RZ, RZ ;  /* 0x000000ffff197224 */ /* 0x000fe200078e00ff */
[----:B------:R-:W-:Y:S06]  /*5770*/  BRA `(.L_x_12841) ;  /* 0x0000000c00447947 */ /* 0x000fec0003800000 */
.L_x_12838:
        /* <DEDUP_REMOVED lines=8> */
.L_x_12843:
[----:B------:R-:W2:Y:S02]  /*5800*/  LDG.E R24, desc[UR36][R4.64] ;  /* 0x0000002404187981 */ /* 0x000ea4000c1e1900 */
[----:B--2---:R-:W-:Y:S01]  /*5810*/  SHF.R.S32.HI R25, RZ, 0x1f, R24 ;  /* 0x0000001fff197819 */ /* 0x004fe20000011418 */
[----:B------:R-:W-:Y:S06]  /*5820*/  BRA `(.L_x_12841) ;  /* 0x0000000c00187947 */ /* 0x000fec0003800000 */
.L_x_12842:
[----:B------:R-:W2:Y:S02]  /*5830*/  LDG.E.S16 R24, desc[UR36][R4.64] ;  /* 0x0000002404187981 */ /* 0x000ea4000c1e1700 */
[----:B--2---:R-:W-:Y:S01]  /*5840*/  SHF.R.S32.HI R25, RZ, 0x1f, R24 ;  /* 0x0000001fff197819 */ /* 0x004fe20000011418 */
[----:B------:R-:W-:Y:S06]  /*5850*/  BRA `(.L_x_12841) ;  /* 0x0000000c000c7947 */ /* 0x000fec0003800000 */
.L_x_12837:
        /* <DEDUP_REMOVED lines=9> */
.L_x_12845:
[----:B------:R-:W2:Y:S02]  /*58f0*/  LDG.E.U16 R4, desc[UR36][R4.64] ;  /* 0x0000002404047981 */ /* 0x000ea4000c1e1500 */
[----:B--2---:R-:W-:-:S06]  /*5900*/  HADD2.F32 R24, -RZ, R4.H0_H0 ;  /* 0x20000004ff187230 */ /* 0x004fcc0000004100 */
[----:B------:R-:W0:Y:S01]  /*5910*/  F2I.S64.TRUNC R24, R24 ;  /* 0x0000001800187311 */ /* 0x000e22000020d900 */
[----:B------:R-:W-:Y:S05]  /*5920*/  BRA `(.L_x_12841) ;  /* 0x0000000800d87947 */ /* 0x000fea0003800000 */
.L_x_12844:
        /* <DEDUP_REMOVED lines=9> */
.L_x_12847:
[----:B------:R-:W2:Y:S02]  /*59c0*/  LDG.E.U16 R4, desc[UR36][R4.64] ;  /* 0x0000002404047981 */ /* 0x000ea4000c1e1500 */
[----:B--2---:R-:W-:-:S06]  /*59d0*/  HADD2.F32 R24, -RZ, R4.H0_H0 ;  /* 0x20000004ff187230 */ /* 0x004fcc0000004100 */
[----:B------:R-:W0:Y:S01]  /*59e0*/  F2I.S64.TRUNC R24, R24 ;  /* 0x0000001800187311 */ /* 0x000e22000020d900 */
[----:B------:R-:W-:Y:S05]  /*59f0*/  BRA `(.L_x_12841) ;  /* 0x0000000800a47947 */ /* 0x000fea0003800000 */
.L_x_12846:
[----:B------:R-:W2:Y:S02]  /*5a00*/  LDG.E.64 R4, desc[UR36][R4.64] ;  /* 0x0000002404047981 */ /* 0x000ea4000c1e1b00 */
[----:B--2---:R0:W2:Y:S01]  /*5a10*/  F2I.S64.F64.TRUNC R24, R4 ;  /* 0x0000000400187311 */ /* 0x0040a2000030d900 */
[----:B------:R-:W-:Y:S05]  /*5a20*/  BRA `(.L_x_12841) ;  /* 0x0000000800987947 */ /* 0x000fea0003800000 */
.L_x_12836:
        /* <DEDUP_REMOVED lines=13> */
.L_x_12850:
[----:B------:R-:W2:Y:S02]  /*5b00*/  LDG.E.64 R4, desc[UR36][R4.64] ;  /* 0x0000002404047981 */ /* 0x000ea4000c1e1b00 */
[----:B--2---:R0:W2:Y:S01]  /*5b10*/  F2I.S64.F64.TRUNC R24, R4 ;  /* 0x0000000400187311 */ /* 0x0040a2000030d900 */
[----:B------:R-:W-:Y:S05]  /*5b20*/  BRA `(.L_x_12841) ;  /* 0x0000000800587947 */ /* 0x000fea0003800000 */
.L_x_12849:
        /* <DEDUP_REMOVED lines=26> */
.L_x_12852:
        /* <DEDUP_REMOVED lines=14> */
.L_x_12851:
[----:B------:R-:W2:Y:S02]  /*5db0*/  LDG.E.U16 R24, desc[UR36][R4.64] ;  /* 0x0000002404187981 */ /* 0x000ea4000c1e1500 */
[----:B--2---:R-:W-:-:S06]  /*5dc0*/  IMAD.U32 R24, R24, 0x10000, RZ ;  /* 0x0001000018187824 */ /* 0x004fcc00078e00ff */
[----:B------:R-:W0:Y:S01]  /*5dd0*/  F2I.S64.TRUNC R24, R24 ;  /* 0x0000001800187311 */ /* 0x000e22000020d900 */
[----:B------:R-:W-:Y:S05]  /*5de0*/  BRA `(.L_x_12841) ;  /* 0x0000000400a87947 */ /* 0x000fea0003800000 */
.L_x_12848:
        /* <DEDUP_REMOVED lines=11> */
.L_x_12855:
        /* <DEDUP_REMOVED lines=21> */
.L_x_12859:
[----:B------:R-:W-:Y:S05]  /*5ff0*/  BSYNC.RECONVERGENT B1 ;  /* 0x0000000000017941 */ /* 0x000fea0003800200 */
.L_x_12858:
[----:B------:R-:W-:Y:S02]  /*6000*/  SHF.L.U32 R0, R0, 0x14, RZ ;  /* 0x0000001400007819 */ /* 0x000fe400000006ff */
[----:B------:R-:W-:-:S04]  /*6010*/  LEA R3, R3, 0x3b800000, 0x17 ;  /* 0x3b80000003037811 */ /* 0x000fc800078eb8ff */
[----:B------:R-:W-:-:S07]  /*6020*/  LOP3.LUT R24, R3, R0, R7, 0xfe, !PT ;  /* 0x0000000003187212 */ /* 0x000fce00078efe07 */
.L_x_12857:
[----:B------:R-:W-:Y:S05]  /*6030*/  BSYNC.RECONVERGENT B0 ;  /* 0x0000000000007941 */ /* 0x000fea0003800200 */
.L_x_12856:
[----:B------:R-:W0:Y:S01]  /*6040*/  F2I.S64.TRUNC R24, R24 ;  /* 0x0000001800187311 */ /* 0x000e22000020d900 */
[----:B------:R-:W-:Y:S05]  /*6050*/  BRA `(.L_x_12841) ;  /* 0x00000004000c7947 */ /* 0x000fea0003800000 */
.L_x_12854:
        /* <DEDUP_REMOVED lines=21> */
.L_x_12863:
[----:B------:R-:W-:Y:S05]  /*61b0*/  BSYNC.RECONVERGENT B1 ;  /* 0x0000000000017941 */ /* 0x000fea0003800200 */
.L_x_12862:
[----:B------:R-:W-:Y:S01]  /*61c0*/  IMAD.SHL.U32 R0, R0, 0x200000, RZ ;  /* 0x0020000000007824 */ /* 0x000fe200078e00ff */
[----:B------:R-:W-:-:S04]  /*61d0*/  LEA R3, R3, 0x37800000, 0x17 ;  /* 0x3780000003037811 */ /* 0x000fc800078eb8ff */
[----:B------:R-:W-:-:S07]  /*61e0*/  LOP3.LUT R24, R3, R0, R7, 0xfe, !PT ;  /* 0x0000000003187212 */ /* 0x000fce00078efe07 */
.L_x_12861:
[----:B------:R-:W-:Y:S05]  /*61f0*/  BSYNC.RECONVERGENT B0 ;  /* 0x0000000000007941 */ /* 0x000fea0003800200 */
.L_x_12860:
[----:B------:R-:W0:Y:S01]  /*6200*/  F2I.S64.TRUNC R24, R24 ;  /* 0x0000001800187311 */ /* 0x000e22000020d900 */
[----:B------:R-:W-:Y:S05]  /*6210*/  BRA `(.L_x_12841) ;  /* 0x00000000009c7947 */ /* 0x000fea0003800000 */
.L_x_12853:
[----:B------:R-:W-:-:S09]  /*6220*/  UISETP.NE.AND UP0, UPT, UR4, 0x1c, UPT ;  /* 0x0000001c0400788c */ /* 0x000fd2000bf05270 */
[----:B------:R-:W-:Y:S05]  /*6230*/  BRA.U !UP0, `(.L_x_12864) ;  /* 0x00000001088c7547 */ /* 0x000fea000b800000 */
[----:B------:R-:W-:-:S09]  /*6240*/  UISETP.NE.AND UP0, UPT, UR4, 0x1d, UPT ;  /* 0x0000001d0400788c */ /* 0x000fd2000bf05270 */
[----:B------:R-:W-:Y:S05]  /*6250*/  BRA.U !UP0, `(.L_x_12865) ;  /* 0x00000001087c7547 */ /* 0x000fea000b800000 */
[----:B------:R-:W-:-:S09]  /*6260*/  UISETP.NE.AND UP0, UPT, UR4, 0x2c, UPT ;  /* 0x0000002c0400788c */ /* 0x000fd2000bf05270 */
[----:B------:R-:W-:Y:S05]  /*6270*/  BRA.U !UP0, `(.L_x_12866) ;  /* 0x0000000108487547 */ /* 0x000fea000b800000 */
.L_x_12840:
        /* <DEDUP_REMOVED lines=16> */
.L_x_12867:
[----:B------:R-:W-:Y:S01]  /*6380*/  CS2R R24, SRZ ;  /* 0x0000000000187805 */ /* 0x000fe2000001ff00 */
[----:B------:R-:W-:Y:S06]  /*6390*/  BRA `(.L_x_12841) ;  /* 0x00000000003c7947 */ /* 0x000fec0003800000 */
.L_x_12866:
        /* <DEDUP_REMOVED lines=8> */
.L_x_12869:
[----:B------:R-:W-:Y:S05]  /*6420*/  BSYNC.RECONVERGENT B0 ;  /* 0x0000000000007941 */ /* 0x000fea0003800200 */
.L_x_12868:
[----:B------:R-:W0:Y:S01]  /*6430*/  F2I.S64.TRUNC R24, R24 ;  /* 0x0000001800187311 */ /* 0x000e22000020d900 */
[----:B------:R-:W-:Y:S05]  /*6440*/  BRA `(.L_x_12841) ;  /* 0x0000000000107947 */ /* 0x000fea0003800000 */
.L_x_12865:
[----:B------:R0:W5:Y:S01]  /*6450*/  LDG.E.64 R24, desc[UR36][R4.64] ;  /* 0x0000002404187981 */ /* 0x000162000c1e1b00 */
[----:B------:R-:W-:Y:S05]  /*6460*/  BRA `(.L_x_12841) ;  /* 0x0000000000087947 */ /* 0x000fea0003800000 */
.L_x_12864:
[----:B------:R0:W5:Y:S01]  /*6470*/  LDG.E R24, desc[UR36][R4.64] ;  /* 0x0000002404187981 */ /* 0x000162000c1e1900 */
[----:B------:R-:W-:-:S07]  /*6480*/  IMAD.MOV.U32 R25, RZ, RZ, RZ ;  /* 0x000000ffff197224 */ /* 0x000fce00078e00ff */
.L_x_12841:
[----:B------:R-:W1:Y:S01]  /*6490*/  LDCU.64 UR4, c[0x0][0x740] ;  /* 0x0000e800ff0477ac */ /* 0x000e620008000a00 */
[----:B------:R-:W-:Y:S01]  /*64a0*/  BSSY.RECONVERGENT B7, `(.L_x_12870) ;  /* 0x0000014000077945 */ /* 0x000fe20003800200 */
[----:B-12-45:R-:W-:-:S04]  /*64b0*/  ISETP.NE.U32.AND P0, PT, R26, UR4, PT ;  /* 0x000000041a007c0c */ /* 0x036fc8000bf05070 */
[----:B------:R-:W-:-:S13]  /*64c0*/  ISETP.NE.AND.EX P0, PT, R27, UR5, PT, P0 ;  /* 0x000000051b007c0c */ /* 0x000fda000bf05300 */
[----:B------:R-:W-:Y:S05]  /*64d0*/  @!P0 BRA `(.L_x_12871) ;  /* 0x0000000000408947 */ /* 0x000fea0003800000 */
[----:B0-----:R-:W-:Y:S01]  /*64e0*/  MOV R0, 0x0 ;  /* 0x0000000000007802 */ /* 0x001fe20000000f00 */
[----:B------:R-:W0:Y:S01]  /*64f0*/  LDCU.64 UR4, c[0x4][0x128] ;  /* 0x01002500ff0477ac */ /* 0x000e220008000a00 */
[----:B------:R-:W-:Y:S02]  /*6500*/  IMAD.MOV.U32 R8, RZ, RZ, 0x2c ;  /* 0x0000002cff087424 */ /* 0x000fe400078e00ff */
[----:B------:R1:W2:Y:S01]  /*6510*/  LDC.64 R14, c[0x4][R0] ;  /* 0x01000000000e7b82 */ /* 0x0002a20000000a00 */
[----:B------:R-:W4:Y:S01]  /*6520*/  LDCU.64 UR6, c[0x4][0x110] ;  /* 0x01002200ff0677ac */ /* 0x000f220008000a00 */
[----:B------:R-:W-:Y:S02]  /*6530*/  IMAD.MOV.U32 R12, RZ, RZ, 0x1 ;  /* 0x00000001ff0c7424 */ /* 0x000fe400078e00ff */
[----:B------:R-:W-:Y:S01]  /*6540*/  IMAD.MOV.U32 R13, RZ, RZ, RZ ;  /* 0x000000ffff0d7224 */ /* 0x000fe200078e00ff */
[----:B------:R-:W5:Y:S01]  /*6550*/  LDCU.64 UR8, c[0x4][0x8] ;  /* 0x01000100ff0877ac */ /* 0x000f620008000a00 */
[----:B0-----:R-:W-:Y:S01]  /*6560*/  IMAD.U32 R4, RZ, RZ, UR4 ;  /* 0x00000004ff047e24 */ /* 0x001fe2000f8e00ff */
[----:B------:R-:W-:Y:S01]  /*6570*/  MOV R5, UR5 ;  /* 0x0000000500057c02 */ /* 0x000fe20008000f00 */
[----:B----4-:R-:W-:-:S02]  /*6580*/  IMAD.U32 R6, RZ, RZ, UR6 ;  /* 0x00000006ff067e24 */ /* 0x010fc4000f8e00ff */
[----:B------:R-:W-:Y:S02]  /*6590*/  IMAD.U32 R7, RZ, RZ, UR7 ;  /* 0x00000007ff077e24 */ /* 0x000fe4000f8e00ff */
[----:B-----5:R-:W-:Y:S01]  /*65a0*/  IMAD.U32 R10, RZ, RZ, UR8 ;  /* 0x00000008ff0a7e24 */ /* 0x020fe2000f8e00ff */
[----:B-1----:R-:W-:-:S07]  /*65b0*/  MOV R11, UR9 ;  /* 0x00000009000b7c02 */ /* 0x002fce0008000f00 */
[----:B------:R-:W-:-:S07]  /*65c0*/  LEPC R20, `(.L_x_12871) ;  /* 0x000000001014794e */ /* 0x000fce0000000000 */
[----:B--23--:R-:W-:Y:S05]  /*65d0*/  CALL.ABS.NOINC R14 ;  /* 0x000000000e007343 */ /* 0x00cfea0003c00000 */
.L_x_12871:
[----:B------:R-:W-:Y:S05]  /*65e0*/  BSYNC.RECONVERGENT B7 ;  /* 0x0000000000077941 */ /* 0x000fea0003800200 */
.L_x_12870:
        /* <DEDUP_REMOVED lines=13> */
[----:B0-----:R-:W-:Y:S01]  /*66c0*/  MOV R4, UR4 ;  /* 0x0000000400047c02 */ /* 0x001fe20008000f00 */
[----:B------:R-:W-:-:S02]  /*66d0*/  IMAD.U32 R5, RZ, RZ, UR5 ;  /* 0x00000005ff057e24 */ /* 0x000fc4000f8e00ff */
[----:B----4-:R-:W-:Y:S02]  /*66e0*/  IMAD.U32 R6, RZ, RZ, UR6 ;  /* 0x00000006ff067e24 */ /* 0x010fe4000f8e00ff */
[----:B------:R-:W-:Y:S01]  /*66f0*/  IMAD.U32 R7, RZ, RZ, UR7 ;  /* 0x00000007ff077e24 */ /* 0x000fe2000f8e00ff */
[----:B-----5:R-:W-:Y:S01]  /*6700*/  MOV R10, UR8 ;  /* 0x00000008000a7c02 */ /* 0x020fe20008000f00 */
[----:B-1----:R-:W-:-:S07]  /*6710*/  IMAD.U32 R11, RZ, RZ, UR9 ;  /* 0x00000009ff0b7e24 */ /* 0x002fce000f8e00ff */
[----:B------:R-:W-:-:S07]  /*6720*/  LEPC R20, `(.L_x_12873) ;  /* 0x000000001014794e */ /* 0x000fce0000000000 */
[----:B--23--:R-:W-:Y:S05]  /*6730*/  CALL.ABS.NOINC R14 ;  /* 0x000000000e007343 */ /* 0x00cfea0003c00000 */
.L_x_12873:
[----:B------:R-:W-:Y:S05]  /*6740*/  BSYNC.RECONVERGENT B7 ;  /* 0x0000000000077941 */ /* 0x000fea0003800200 */
.L_x_12872:
        /* <DEDUP_REMOVED lines=25> */
.L_x_12875:
[----:B------:R-:W-:Y:S05]  /*68e0*/  BSYNC.RECONVERGENT B7 ;  /* 0x0000000000077941 */ /* 0x000fea0003800200 */
.L_x_12874:
        /* <DEDUP_REMOVED lines=21> */
.L_x_12903:
[----:B------:R-:W-:Y:S01]  /*6a40*/  IADD3 R20, PT, PT, R32, 0x3, RZ ;  /* 0x0000000320147810 */ /* 0x000fe20007ffe0ff */
[----:B------:R-:W-:Y:S01]  /*6a50*/  UMOV UR4, 0x8 ;  /* 0x0000000800047882 */ /* 0x000fe20000000000 */
[----:B------:R-:W-:Y:S02]  /*6a60*/  BSSY.RECONVERGENT B1, `(.L_x_12879) ;  /* 0x0000022000017945 */ /* 0x000fe40003800200 */
[----:B------:R-:W-:-:S04]  /*6a70*/  LEA R20, R20, UR4, 0x3 ;  /* 0x0000000414147c11 */ /* 0x000fc8000f8e18ff */
[----:B------:R-:W0:Y:S02]  /*6a80*/  LDC.64 R14, c[0x0][R20+0x758] ;  /* 0x0001d600140e7b82 */ /* 0x000e240000000a00 */
[----:B0-----:R-:W-:-:S04]  /*6a90*/  LOP3.LUT R0, R34, R15, RZ, 0xfc, !PT ;  /* 0x0000000f22007212 */ /* 0x001fc800078efcff */
[----:B------:R-:W-:-:S13]  /*6aa0*/  ISETP.NE.U32.AND P0, PT, R0, RZ, PT ;  /* 0x000000ff0000720c */ /* 0x000fda0003f05070 */
[----:B------:R-:W-:Y:S05]  /*6ab0*/  @P0 BRA `(.L_x_12880) ;  /* 0x0000000000500947 */ /* 0x000fea0003800000 */
        /* <DEDUP_REMOVED lines=20> */
.L_x_12880:
[----:B------:R-:W-:Y:S01]  /*6c00*/  IMAD.MOV.U32 R8, RZ, RZ, R35 ;  /* 0x000000ffff087224 */ /* 0x000fe200078e0023 */
[----:B------:R-:W-:Y:S01]  /*6c10*/  MOV R3, R15 ;  /* 0x0000000f00037202 */ /* 0x000fe20000000f00 */
[----:B------:R-:W-:Y:S01]  /*6c20*/  IMAD.MOV.U32 R5, RZ, RZ, R34 ;  /* 0x000000ffff057224 */ /* 0x000fe200078e0022 */
[----:B------:R-:W-:Y:S01]  /*6c30*/  MOV R0, 0x6c60 ;  /* 0x00006c6000007802 */ /* 0x000fe20000000f00 */
[----:B------:R-:W-:-:S07]  /*6c40*/  IMAD.MOV.U32 R4, RZ, RZ, R14 ;  /* 0x000000ffff047224 */ /* 0x000fce00078e000e */
[----:B------:R-:W-:Y:S05]  /*6c50*/  CALL.REL.NOINC `($__internal_28_$__cuda_sm20_div_s64) ;  /* 0x0000022000107944 */ /* 0x000fea0003c00000 */
[----:B------:R-:W-:Y:S02]  /*6c60*/  IMAD.MOV.U32 R24, RZ, RZ, R6 ;  /* 0x000000ffff187224 */ /* 0x000fe400078e0006 */
[----:B------:R-:W-:-:S07]  /*6c70*/  IMAD.MOV.U32 R25, RZ, RZ, R7 ;  /* 0x000000ffff197224 */ /* 0x000fce00078e0007 */
.L_x_12881:
[----:B------:R-:W-:Y:S05]  /*6c80*/  BSYNC.RECONVERGENT B1 ;  /* 0x0000000000017941 */ /* 0x000fea0003800200 */
.L_x_12879:
[----:B------:R-:W-:Y:S01]  /*6c90*/  VIADD R43, R32, 0x2 ;  /* 0x00000002202b7836 */ /* 0x000fe20000000000 */
[----:B------:R-:W-:Y:S01]  /*6ca0*/  UMOV UR4, 0x8 ;  /* 0x0000000800047882 */ /* 0x000fe20000000000 */
[----:B------:R-:W0:Y:S01]  /*6cb0*/  LDC.64 R20, c[0x0][R20+0x798] ;  /* 0x0001e60014147b82 */ /* 0x000e220000000a00 */
[----:B------:R-:W-:Y:S01]  /*6cc0*/  IADD3 R7, P0, PT, RZ, -R24, RZ ;  /* 0x80000018ff077210 */ /* 0x000fe20007f1e0ff */
[----:B------:R-:W-:Y:S01]  /*6cd0*/  IMAD.MOV.U32 R4, RZ, RZ, R35 ;  /* 0x000000ffff047224 */ /* 0x000fe200078e0023 */
[----:B------:R-:W-:Y:S01]  /*6ce0*/  LEA R43, R43, UR4, 0x3 ;  /* 0x000000042b2b7c11 */ /* 0x000fe2000f8e18ff */
[----:B------:R-:W-:Y:S01]  /*6cf0*/  IMAD.MOV.U32 R5, RZ, RZ, R34 ;  /* 0x000000ffff057224 */ /* 0x000fe200078e0022 */
[----:B------:R-:W-:Y:S01]  /*6d00*/  IADD3.X R3, PT, PT, RZ, ~R25, RZ, P0, !PT ;  /* 0x80000019ff037210 */ /* 0x000fe200007fe4ff */
[----:B------:R-:W-:Y:S02]  /*6d10*/  BSSY.RECONVERGENT B1, `(.L_x_12882) ;  /* 0x0000029000017945 */ /* 0x000fe40003800200 */
[----:B------:R-:W1:Y:S01]  /*6d20*/  LDC.64 R26, c[0x0][R43+0x758] ;  /* 0x0001d6002b1a7b82 */ /* 0x000e620000000a00 */
[----:B------:R-:W-:-:S04]  /*6d30*/  IMAD.WIDE.U32 R4, R14, R7, R4 ;  /* 0x000000070e047225 */ /* 0x000fc800078e0004 */
[----:B------:R-:W-:-:S04]  /*6d40*/  IMAD R3, R3, R14, RZ ;  /* 0x0000000e03037224 */ /* 0x000fc800078e02ff */
[----:B------:R-:W-:-:S04]  /*6d50*/  IMAD R3, R15, R7, R3 ;  /* 0x000000070f037224 */ /* 0x000fc800078e0203 */
[----:B------:R-:W-:-:S04]  /*6d60*/  IMAD.IADD R3, R5, 0x1, R3 ;  /* 0x0000000105037824 */ /* 0x000fc800078e0203 */
[----:B0-----:R-:W-:Y:S02]  /*6d70*/  IMAD R3, R3, R20, RZ ;  /* 0x0000001403037224 */ /* 0x001fe400078e02ff */
[----:B------:R-:W-:-:S04]  /*6d80*/  IMAD.WIDE.U32 R28, R20, R4, R28 ;  /* 0x00000004141c7225 */ /* 0x000fc800078e001c */
[----:B------:R-:W-:Y:S01]  /*6d90*/  IMAD R3, R21, R4, R3 ;  /* 0x0000000415037224 */ /* 0x000fe200078e0203 */
[----:B-1----:R-:W-:-:S04]  /*6da0*/  LOP3.LUT R0, R25, R27, RZ, 0xfc, !PT ;  /* 0x0000001b19007212 */ /* 0x002fc800078efcff */
[----:B------:R-:W-:Y:S02]  /*6db0*/  IADD3 R35, PT, PT, R29, R3, RZ ;  /* 0x000000031d237210 */ /* 0x000fe40007ffe0ff */
        /* <DEDUP_REMOVED lines=22> */
.L_x_12883:
        /* <DEDUP_REMOVED lines=8> */
.L_x_12884:
[----:B------:R-:W-:Y:S05]  /*6fa0*/  BSYNC.RECONVERGENT B1 ;  /* 0x0000000000017941 */ /* 0x000fea0003800200 */
.L_x_12882:
        /* <DEDUP_REMOVED lines=8> */
[----:B------:R-:W-:Y:S01]  /*7030*/  BSSY.RECONVERGENT B1, `(.L_x_12885) ;  /* 0x000002a000017945 */ /* 0x000fe20003800200 */
[----:B------:R-:W-:Y:S01]  /*7040*/  MOV R29, R35 ;  /* 0x00000023001d7202 */ /* 0x000fe20000000f00 */
        /* <DEDUP_REMOVED lines=8> */
[----:B-1----:R-:W-:-:S03]  /*70d0*/  LOP3.LUT R0, R15, R21, RZ, 0xfc, !PT ;  /* 0x000000150f007212 */ /* 0x002fc600078efcff */
[----:B------:R-:W-:Y:S01]  /*70e0*/  IMAD.IADD R45, R29, 0x1, R3 ;  /* 0x000000011d2d7824 */ /* 0x000fe200078e0203 */
        /* <DEDUP_REMOVED lines=22> */
.L_x_12886:
        /* <DEDUP_REMOVED lines=8> */
.L_x_12887:
[----:B------:R-:W-:Y:S05]  /*72d0*/  BSYNC.RECONVERGENT B1 ;  /* 0x0000000000017941 */ /* 0x000fea0003800200 */
.L_x_12885:
[----:B------:R-:W-:Y:S01]  /*72e0*/  UMOV UR4, 0x8 ;  /* 0x0000000800047882 */ /* 0x000fe20000000000 */
[----:B------:R-:W0:Y:S01]  /*72f0*/  LDC.64 R4, c[0x0][R34+0x798] ;  /* 0x0001e60022047b82 */ /* 0x000e220000000a00 */
[----:B------:R-:W-:Y:S01]  /*7300*/  LEA R35, R32, UR4, 0x3 ;  /* 0x0000000420237c11 */ /* 0x000fe2000f8e18ff */
[----:B------:R-:W-:Y:S01]  /*7310*/  IMAD.MOV.U32 R6, RZ, RZ, R14 ;  /* 0x000000ffff067224 */ /* 0x000fe200078e000e */
[----:B------:R-:W-:Y:S01]  /*7320*/  IADD3 R9, P0, PT, RZ, -R24, RZ ;  /* 0x80000018ff097210 */ /* 0x000fe20007f1e0ff */
[----:B------:R-:W-:Y:S01]  /*7330*/  IMAD.MOV.U32 R7, RZ, RZ, R15 ;  /* 0x000000ffff077224 */ /* 0x000fe200078e000f */
[----:B------:R-:W-:Y:S01]  /*7340*/  MOV R44, R28 ;  /* 0x0000001c002c7202 */ /* 0x000fe20000000f00 */
[----:B------:R-:W-:Y:S01]  /*7350*/  BSSY.RECONVERGENT B1, `(.L_x_12888) ;  /* 0x000002a000017945 */ /* 0x000fe20003800200 */
[----:B------:R-:W-:Y:S01]  /*7360*/  IADD3.X R3, PT, PT, RZ, ~R25, RZ, P0, !PT ;  /* 0x80000019ff037210 */ /* 0x000fe200007fe4ff */
        /* <DEDUP_REMOVED lines=32> */
.L_x_12889:
        /* <DEDUP_REMOVED lines=8> */
.L_x_12890:
[----:B------:R-:W-:Y:S05]  /*75f0*/  BSYNC.RECONVERGENT B1 ;  /* 0x0000000000017941 */ /* 0x000fea0003800200 */
.L_x_12888:
[----:B------:R-:W-:Y:S01]  /*7600*/  IADD3 R34, PT, PT, R32, -0x1, RZ ;  /* 0xffffffff20227810 */ /* 0x000fe20007ffe0ff */
[----:B------:R-:W-:Y:S01]  /*7610*/  UMOV UR4, 0x8 ;  /* 0x0000000800047882 */ /* 0x000fe20000000000 */
[----:B------:R-:W0:Y:S01]  /*7620*/  LDC.64 R4, c[0x0][R35+0x798] ;  /* 0x0001e60023047b82 */ /* 0x000e220000000a00 */
[----:B------:R-:W-:Y:S01]  /*7630*/  IADD3 R9, P0, PT, RZ, -R14, RZ ;  /* 0x8000000eff097210 */ /* 0x000fe20007f1e0ff */
[----:B------:R-:W-:Y:S01]  /*7640*/  IMAD.MOV.U32 R6, RZ, RZ, R24 ;  /* 0x000000ffff067224 */ /* 0x000fe200078e0018 */
[----:B------:R-:W-:Y:S01]  /*7650*/  LEA R34, R34, UR4, 0x3 ;  /* 0x0000000422227c11 */ /* 0x000fe2000f8e18ff */
[----:B------:R-:W-:Y:S01]  /*7660*/  IMAD.MOV.U32 R7, RZ, RZ, R25 ;  /* 0x000000ffff077224 */ /* 0x000fe200078e0019 */
[----:B------:R-:W-:Y:S01]  /*7670*/  BSSY.RECONVERGENT B1, `(.L_x_12891) ;  /* 0x000002b000017945 */ /* 0x000fe20003800200 */
[----:B------:R-:W-:Y:S02]  /*7680*/  IMAD.X R3, RZ, RZ, ~R15, P0 ;  /* 0x000000ffff037224 */ /* 0x000fe400000e0e0f */
[----:B------:R-:W1:Y:S01]  /*7690*/  LDC.64 R20, c[0x0][R34+0x758] ;  /* 0x0001d60022147b82 */ /* 0x000e620000000a00 */
[----:B------:R-:W-:-:S04]  /*76a0*/  IMAD.WIDE.U32 R6, R26, R9, R6 ;  /* 0x000000091a067225 */ /* 0x000fc800078e0006 */
[----:B------:R-:W-:Y:S02]  /*76b0*/  IMAD R3, R3, R26, RZ ;  /* 0x0000001a03037224 */ /* 0x000fe400078e02ff */
[----:B------:R-:W-:Y:S02]  /*76c0*/  IMAD.MOV.U32 R29, RZ, RZ, R43 ;  /* 0x000000ffff1d7224 */ /* 0x000fe400078e002b */
[----:B------:R-:W-:-:S05]  /*76d0*/  IMAD R3, R27, R9, R3 ;  /* 0x000000091b037224 */ /* 0x000fca00078e0203 */
[----:B------:R-:W-:-:S05]  /*76e0*/  IADD3 R3, PT, PT, R7, R3, RZ ;  /* 0x0000000307037210 */ /* 0x000fca0007ffe0ff */
        /* <DEDUP_REMOVED lines=27> */
.L_x_12892:
[----:B------:R-:W-:Y:S01]  /*78a0*/  IMAD.MOV.U32 R8, RZ, RZ, R14 ;  /* 0x000000ffff087224 */ /* 0x000fe200078e000e */
[----:B------:R-:W-:Y:S01]  /*78b0*/  MOV R5, R15 ;  /* 0x0000000f00057202 */ /* 0x000fe20000000f00 */
[----:B------:R-:W-:Y:S01]  /*78c0*/  IMAD.MOV.U32 R4, RZ, RZ, R20 ;  /* 0x000000ffff047224 */ /* 0x000fe200078e0014 */
[----:B------:R-:W-:Y:S01]  /*78d0*/  MOV R0, 0x7900 ;  /* 0x0000790000007802 */ /* 0x000fe20000000f00 */
[----:B------:R-:W-:-:S07]  /*78e0*/  IMAD.MOV.U32 R3, RZ, RZ, R21 ;  /* 0x000000ffff037224 */ /* 0x000fce00078e0015 */
[----:B------:R-:W-:Y:S05]  /*78f0*/  CALL.REL.NOINC `($__internal_28_$__cuda_sm20_div_s64) ;  /* 0x0000021000e87944 */ /* 0x000fea0003c00000 */
[----:B------:R-:W-:Y:S01]  /*7900*/  IMAD.MOV.U32 R24, RZ, RZ, R6 ;  /* 0x000000ffff187224 */ /* 0x000fe200078e0006 */
[----:B------:R-:W-:-:S07]  /*7910*/  MOV R25, R7 ;  /* 0x0000000700197202 */ /* 0x000fce0000000f00 */
.L_x_12893:
[----:B------:R-:W-:Y:S05]  /*7920*/  BSYNC.RECONVERGENT B1 ;  /* 0x0000000000017941 */ /* 0x000fea0003800200 */
.L_x_12891:
[----:B------:R-:W-:Y:S01]  /*7930*/  VIADD R35, R32, 0xfffffffe ;  /* 0xfffffffe20237836 */ /* 0x000fe20000000000 */
[----:B------:R-:W-:Y:S01]  /*7940*/  UMOV UR4, 0x8 ;  /* 0x0000000800047882 */ /* 0x000fe20000000000 */
[----:B------:R-:W0:Y:S01]  /*7950*/  LDC.64 R4, c[0x0][R34+0x798] ;  /* 0x0001e60022047b82 */ /* 0x000e220000000a00 */
[----:B------:R-:W-:Y:S01]  /*7960*/  IADD3 R9, P0, PT, RZ, -R24, RZ ;  /* 0x80000018ff097210 */ /* 0x000fe20007f1e0ff */
[----:B------:R-:W-:Y:S01]  /*7970*/  IMAD.MOV.U32 R6, RZ, RZ, R14 ;  /* 0x000000ffff067224 */ /* 0x000fe200078e000e */
[----:B------:R-:W-:Y:S01]  /*7980*/  LEA R35, R35, UR4, 0x3 ;  /* 0x0000000423237c11 */ /* 0x000fe2000f8e18ff */
[----:B------:R-:W-:Y:S01]  /*7990*/  IMAD.MOV.U32 R29, RZ, RZ, R43 ;  /* 0x000000ffff1d7224 */ /* 0x000fe200078e002b */
[----:B------:R-:W-:Y:S01]  /*79a0*/  MOV R7, R15 ;  /* 0x0000000f00077202 */ /* 0x000fe20000000f00 */
[----:B------:R-:W-:Y:S01]  /*79b0*/  IMAD.X R3, RZ, RZ, ~R25, P0 ;  /* 0x000000ffff037224 */ /* 0x000fe200000e0e19 */
[----:B------:R-:W-:Y:S01]  /*79c0*/  BSSY.RECONVERGENT B1, `(.L_x_12894) ;  /* 0x0000029000017945 */ /* 0x000fe20003800200 */
[----:B------:R-:W1:Y:S02]  /*79d0*/  LDC.64 R26, c[0x0][R35+0x758] ;  /* 0x0001d600231a7b82 */ /* 0x000e640000000a00 */
[----:B------:R-:W-:-:S02]  /*79e0*/  IMAD R3, R3, R20, RZ ;  /* 0x0000001403037224 */ /* 0x000fc400078e02ff */
[----:B------:R-:W-:-:S04]  /*79f0*/  IMAD.WIDE.U32 R6, R20, R9, R6 ;  /* 0x0000000914067225 */ /* 0x000fc800078e0006 */
        /* <DEDUP_REMOVED lines=29> */
.L_x_12895:
[----:B------:R-:W-:Y:S01]  /*7bd0*/  MOV R8, R24 ;  /* 0x0000001800087202 */ /* 0x000fe20000000f00 */
[----:B------:R-:W-:Y:S01]  /*7be0*/  IMAD.MOV.U32 R5, RZ, RZ, R25 ;  /* 0x000000ffff057224 */ /* 0x000fe200078e0019 */
[----:B------:R-:W-:Y:S01]  /*7bf0*/  MOV R0, 0x7c30 ;  /* 0x00007c3000007802 */ /* 0x000fe20000000f00 */
[----:B------:R-:W-:Y:S02]  /*7c00*/  IMAD.MOV.U32 R4, RZ, RZ, R26 ;  /* 0x000000ffff047224 */ /* 0x000fe400078e001a */
[----:B------:R-:W-:-:S07]  /*7c10*/  IMAD.MOV.U32 R3, RZ, RZ, R27 ;  /* 0x000000ffff037224 */ /* 0x000fce00078e001b */
[----:B------:R-:W-:Y:S05]  /*7c20*/  CALL.REL.NOINC `($__internal_28_$__cuda_sm20_div_s64) ;  /* 0x00000210001c7944 */ /* 0x000fea0003c00000 */
[----:B------:R-:W-:Y:S01]  /*7c30*/  MOV R14, R6 ;  /* 0x00000006000e7202 */ /* 0x000fe20000000f00 */
[----:B------:R-:W-:-:S07]  /*7c40*/  IMAD.MOV.U32 R15, RZ, RZ, R7 ;  /* 0x000000ffff0f7224 */ /* 0x000fce00078e0007 */
.L_x_12896:
[----:B------:R-:W-:Y:S05]  /*7c50*/  BSYNC.RECONVERGENT B1 ;  /* 0x0000000000017941 */ /* 0x000fea0003800200 */
.L_x_12894:
[----:B------:R-:W-:Y:S01]  /*7c60*/  VIADD R34, R32, 0xfffffffd ;  /* 0xfffffffd20227836 */ /* 0x000fe20000000000 */
[----:B------:R-:W-:Y:S01]  /*7c70*/  UMOV UR4, 0x8 ;  /* 0x0000000800047882 */ /* 0x000fe20000000000 */
[----:B------:R-:W0:Y:S01]  /*7c80*/  LDC.64 R4, c[0x0][R35+0x798] ;  /* 0x0001e60023047b82 */ /* 0x000e220000000a00 */
[----:B------:R-:W-:Y:S01]  /*7c90*/  IADD3 R9, P0, PT, RZ, -R14, RZ ;  /* 0x8000000eff097210 */ /* 0x000fe20007f1e0ff */
[----:B------:R-:W-:Y:S01]  /*7ca0*/  IMAD.MOV.U32 R7, RZ, RZ, R25 ;  /* 0x000000ffff077224 */ /* 0x000fe200078e0019 */
[----:B------:R-:W-:Y:S01]  /*7cb0*/  LEA R34, R34, UR4, 0x3 ;  /* 0x0000000422227c11 */ /* 0x000fe2000f8e18ff */
[----:B------:R-:W-:Y:S01]  /*7cc0*/  BSSY.RECONVERGENT B1, `(.L_x_12897) ;  /* 0x000002d000017945 */ /* 0x000fe20003800200 */
[----:B------:R-:W-:Y:S01]  /*7cd0*/  MOV R6, R24 ;  /* 0x0000001800067202 */ /* 0x000fe20000000f00 */
[----:B------:R-:W-:Y:S01]  /*7ce0*/  IMAD.X R3, RZ, RZ, ~R15, P0 ;  /* 0x000000ffff037224 */ /* 0x000fe200000e0e0f */
[----:B------:R-:W-:Y:S01]  /*7cf0*/  MOV R25, R43 ;  /* 0x0000002b00197202 */ /* 0x000fe20000000f00 */
[----:B------:R-:W1:Y:S01]  /*7d00*/  LDC.64 R20, c[0x0][R34+0x758] ;  /* 0x0001d60022147b82 */ /* 0x000e620000000a00 */
[----:B------:R-:W-:-:S02]  /*7d10*/  IMAD.MOV.U32 R24, RZ, RZ, R28 ;  /* 0x000000ffff187224 */ /* 0x000fc400078e001c */
[----:B------:R-:W-:Y:S02]  /*7d20*/  IMAD R3, R3, R26, RZ ;  /* 0x0000001a03037224 */ /* 0x000fe400078e02ff */
        /* <DEDUP_REMOVED lines=30> */
.L_x_12898:
        /* <DEDUP_REMOVED lines=8> */
.L_x_12899:
[----:B------:R-:W-:Y:S05]  /*7f90*/  BSYNC.RECONVERGENT B1 ;  /* 0x0000000000017941 */ /* 0x000fea0003800200 */
.L_x_12897:
        /* <DEDUP_REMOVED lines=13> */
[----:B------:R-:W-:Y:S02]  /*8070*/  IMAD R3, R21, R7, R3 ;  /* 0x0000000715037224 */ /* 0x000fe400078e0203 */
[----:B------:R-:W-:-:S03]  /*8080*/  IMAD.MOV.U32 R15, RZ, RZ, R43 ;  /* 0x000000ffff0f7224 */ /* 0x000fc600078e002b */
        /* <DEDUP_REMOVED lines=28> */
.L_x_12901:
        /* <DEDUP_REMOVED lines=8> */
.L_x_12902:
[----:B------:R-:W-:Y:S05]  /*82d0*/  BSYNC.RECONVERGENT B1 ;  /* 0x0000000000017941 */ /* 0x000fea0003800200 */
.L_x_12900:
[----:B------:R-:W0:Y:S01]  /*82e0*/  LDC.64 R4, c[0x0][R25+0x798] ;  /* 0x0001e60019047b82 */ /* 0x000e220000000a00 */
[----:B------:R-:W-:Y:S01]  /*82f0*/  IADD3 R9, P0, PT, RZ, -R35, RZ ;  /* 0x80000023ff097210 */ /* 0x000fe20007f1e0ff */
[----:B------:R-:W-:Y:S01]  /*8300*/  IMAD.MOV.U32 R6, RZ, RZ, R26 ;  /* 0x000000ffff067224 */ /* 0x000fe200078e001a */
[----:B------:R-:W-:Y:S01]  /*8310*/  MOV R7, R27 ;  /* 0x0000001b00077202 */ /* 0x000fe20000000f00 */
[----:B------:R-:W-:Y:S02]  /*8320*/  VIADD R33, R33, 0x8 ;  /* 0x0000000821217836 */ /* 0x000fe40000000000 */
[----:B------:R-:W-:Y:S02]  /*8330*/  IMAD.X R3, RZ, RZ, ~R34, P0 ;  /* 0x000000ffff037224 */ /* 0x000fe400000e0e22 */
[----:B------:R-:W-:Y:S01]  /*8340*/  IMAD.WIDE.U32 R6, R28, R9, R6 ;  /* 0x000000091c067225 */ /* 0x000fe200078e0006 */
[----:B------:R-:W-:-:S03]  /*8350*/  ISETP.NE.AND P0, PT, R33, RZ, PT ;  /* 0x000000ff2100720c */ /* 0x000fc60003f05270 */
[----:B------:R-:W-:Y:S02]  /*8360*/  IMAD R3, R3, R28, RZ ;  /* 0x0000001c03037224 */ /* 0x000fe400078e02ff */
[----:B------:R-:W-:Y:S02]  /*8370*/  IMAD.MOV.U32 R20, RZ, RZ, R14 ;  /* 0x000000ffff147224 */ /* 0x000fe400078e000e */
[----:B------:R-:W-:Y:S02]  /*8380*/  IMAD R3, R29, R9, R3 ;  /* 0x000000091d037224 */ /* 0x000fe400078e0203 */
[----:B------:R-:W-:Y:S02]  /*8390*/  VIADD R32, R32, 0xfffffff8 ;  /* 0xfffffff820207836 */ /* 0x000fe40000000000 */
[----:B------:R-:W-:-:S04]  /*83a0*/  IMAD.IADD R3, R7, 0x1, R3 ;  /* 0x0000000107037824 */ /* 0x000fc800078e0203 */
[----:B0-----:R-:W-:Y:S02]  /*83b0*/  IMAD R3, R3, R4, RZ ;  /* 0x0000000403037224 */ /* 0x001fe400078e02ff */
[----:B------:R-:W-:-:S04]  /*83c0*/  IMAD.WIDE.U32 R28, R4, R6, R20 ;  /* 0x00000006041c7225 */ /* 0x000fc800078e0014 */
[----:B------:R-:W-:-:S05]  /*83d0*/  IMAD R3, R5, R6, R3 ;  /* 0x0000000605037224 */ /* 0x000fca00078e0203 */
[----:B------:R-:W-:Y:S01]  /*83e0*/  IADD3 R29, PT, PT, R29, R3, RZ ;  /* 0x000000031d1d7210 */ /* 0x000fe20007ffe0ff */
[----:B------:R-:W-:Y:S06]  /*83f0*/  @P0 BRA `(.L_x_12903) ;  /* 0xffffffe400900947 */ /* 0x000fec000383ffff */
[----:B------:R-:W-:Y:S05]  /*8400*/  BSYNC.RECONVERGENT B0 ;  /* 0x0000000000007941 */ /* 0x000fea0003800200 */
.L_x_12878:
[----:B------:R-:W-:-:S07]  /*8410*/  VIADD R32, R32, 0x3 ;  /* 0x0000000320207836 */ /* 0x000fce0000000000 */
.L_x_12877:
[----:B------:R-:W-:-:S09]  /*8420*/  UISETP.NE.AND UP0, UPT, UR43, URZ, UPT ;  /* 0x000000ff2b00728c */ /* 0x000fd2000bf05270 */
[----:B------:R-:W-:Y:S05]  /*8430*/  BRA.U !UP0, `(.L_x_12876) ;  /* 0x0000001508847547 */ /* 0x000fea000b800000 */
[----:B------:R-:W-:-:S09]  /*8440*/  UISETP.GE.U32.AND UP0, UPT, UR43, 0x4, UPT ;  /* 0x000000042b00788c */ /* 0x000fd2000bf06070 */
[----:B------:R-:W-:Y:S05]  /*8450*/  BRA.U !UP0, `(.L_x_12904) ;  /* 0x0000000d082c7547 */ /* 0x000fea000b800000 */
[----:B------:R-:W-:Y:S01]  /*8460*/  UMOV UR4, 0x8 ;  /* 0x0000000800047882 */ /* 0x000fe20000000000 */
[----:B------:R-:W-:Y:S01]  /*8470*/  BSSY.RECONVERGENT B0, `(.L_x_12905) ;  /* 0x0000022000007945 */ /* 0x000fe20003800200 */
[----:B------:R-:W-:-:S04]  /*8480*/  LEA R20, R32, UR4, 0x3 ;  /* 0x0000000420147c11 */ /* 0x000fc8000f8e18ff */
[----:B------:R-:W0:Y:S02]  /*8490*/  LDC.64 R14, c[0x0][R20+0x758] ;  /* 0x0001d600140e7b82 */ /* 0x000e240000000a00 */
[----:B0-----:R-:W-:-:S04]  /*84a0*/  LOP3.LUT R0, R34, R15, RZ, 0xfc, !PT ;  /* 0x0000000f22007212 */ /* 0x001fc800078efcff */
        /* <DEDUP_REMOVED lines=22> */
.L_x_12906:
        /* <DEDUP_REMOVED lines=8> */
.L_x_12907:
[----:B------:R-:W-:Y:S05]  /*8690*/  BSYNC.RECONVERGENT B0 ;  /* 0x0000000000007941 */ /* 0x000fea0003800200 */
.L_x_12905:
        /* <DEDUP_REMOVED lines=8> */
[----:B------:R-:W-:Y:S02]  /*8720*/  IMAD.X R3, RZ, RZ, ~R25, P0 ;  /* 0x000000ffff037224 */ /* 0x000fe400000e0e19 */
        /* <DEDUP_REMOVED lines=32> */
.L_x_12909:
        /* <DEDUP_REMOVED lines=8> */
.L_x_12910:
[----:B------:R-:W-:Y:S05]  /*89b0*/  BSYNC.RECONVERGENT B0 ;  /* 0x0000000000007941 */ /* 0x000fea0003800200 */
.L_x_12908:
        /* <DEDUP_REMOVED lines=42> */
.L_x_12912:
        /* <DEDUP_REMOVED lines=8> */
.L_x_12913:
[----:B------:R-:W-:Y:S05]  /*8ce0*/  BSYNC.RECONVERGENT B0 ;  /* 0x0000000000007941 */ /* 0x000fea0003800200 */
.L_x_12911:
        /* <DEDUP_REMOVED lines=42> */
.L_x_12915:
        /* <DEDUP_REMOVED lines=8> */
.L_x_12916:
[----:B------:R-:W-:Y:S05]  /*9010*/  BSYNC.RECONVERGENT B0 ;  /* 0x0000000000007941 */ /* 0x000fea0003800200 */
.L_x_12914:
[----:B------:R-:W0:Y:S01]  /*9020*/  LDC.64 R4, c[0x0][R43+0x798] ;  /* 0x0001e6002b047b82 */ /* 0x000e220000000a00 */
        /* <DEDUP_REMOVED lines=10> */
[----:B0-----:R-:W-:Y:S02]  /*90d0*/  IMAD R3, R3, R4, RZ ;  /* 0x0000000403037224 */ /* 0x001fe400078e02ff */
[----:B------:R-:W-:-:S04]  /*90e0*/  IMAD.WIDE.U32 R28, R4, R6, R14 ;  /* 0x00000006041c7225 */ /* 0x000fc800078e000e */
[----:B------:R-:W-:-:S04]  /*90f0*/  IMAD R3, R5, R6, R3 ;  /* 0x0000000605037224 */ /* 0x000fc800078e0203 */
[----:B------:R-:W-:-:S07]  /*9100*/  IMAD.IADD R29, R29, 0x1, R3 ;  /* 0x000000011d1d7824 */ /* 0x000fce00078e0203 */
.L_x_12904:
[----:B------:R-:W-:-:S09]  /*9110*/  UISETP.NE.AND UP0, UPT, UR38, URZ, UPT ;  /* 0x000000ff2600728c */ /* 0x000fd2000bf05270 */
[----:B------:R-:W-:Y:S05]  /*9120*/  BRA.U !UP0, `(.L_x_12876) ;  /* 0x0000000908487547 */ /* 0x000fea000b800000 */
[----:B------:R-:W-:-:S09]  /*9130*/  UISETP.NE.AND UP0, UPT, UR44, URZ, UPT ;  /* 0x000000ff2c00728c */ /* 0x000fd2000bf05270 */
        /* <DEDUP_REMOVED lines=28> */
.L_x_12919:
        /* <DEDUP_REMOVED lines=8> */
.L_x_12920:
[----:B------:R-:W-:Y:S05]  /*9380*/  BSYNC.RECONVERGENT B0 ;  /* 0x0000000000007941 */ /* 0x000fea0003800200 */
.L_x_12918:
        /* <DEDUP_REMOVED lines=11> */
[----:B------:R-:W-:-:S04]  /*9440*/  IMAD R3, R3, R14, RZ ;  /* 0x0000000e03037224 */ /* 0x000fc800078e02ff */
        /* <DEDUP_REMOVED lines=29> */
.L_x_12922:
        /* <DEDUP_REMOVED lines=8> */
.L_x_12923:
[----:B------:R-:W-:Y:S05]  /*96a0*/  BSYNC.RECONVERGENT B0 ;  /* 0x0000000000007941 */ /* 0x000fea0003800200 */
.L_x_12921:
[----:B------:R-:W0:Y:S01]  /*96b0*/  LDC.64 R4, c[0x0][R33+0x798] ;  /* 0x0001e60021047b82 */ /* 0x000e220000000a00 */
        /* <DEDUP_REMOVED lines=14> */
.L_x_12917:
[----:B------:R-:W0:Y:S02]  /*97a0*/  LDCU UR4, c[0x0][0x758] ;  /* 0x0000eb00ff0477ac */ /* 0x000e240008000800 */
[----:B0-----:R-:W-:-:S04]  /*97b0*/  ULOP3.LUT UR4, UR4, 0x1, URZ, 0xc0, !UPT ;  /* 0x0000000104047892 */ /* 0x001fc8000f8ec0ff */
[----:B------:R-:W-:-:S09]  /*97c0*/  UISETP.NE.U32.AND UP0, UPT, UR4, 0x1, UPT ;  /* 0x000000010400788c */ /* 0x000fd2000bf05070 */
[----:B------:R-:W-:Y:S05]  /*97d0*/  BRA.U UP0, `(.L_x_12876) ;  /* 0x00000001009c7547 */ /* 0x000fea000b800000 */
        /* <DEDUP_REMOVED lines=27> */
.L_x_12925:
[----:B------:R-:W-:Y:S01]  /*9990*/  IMAD.MOV.U32 R0, RZ, RZ, R4 ;  /* 0x000000ffff007224 */ /* 0x000fe200078e0004 */
[----:B------:R-:W-:Y:S02]  /*99a0*/  MOV R12, R5 ;  /* 0x00000005000c7202 */ /* 0x000fe40000000f00 */
[----:B------:R-:W-:-:S07]  /*99b0*/  MOV R13, 0x99d0 ;  /* 0x000099d0000d7802 */ /* 0x000fce0000000f00 */
[----:B------:R-:W-:Y:S05]  /*99c0*/  CALL.REL.NOINC `($__internal_29_$__cuda_sm20_rem_s64) ;  /* 0x000001f800047944 */ /* 0x000fea0003c00000 */
[----:B------:R-:W-:Y:S02]  /*99d0*/  IMAD.MOV.U32 R4, RZ, RZ, R0 ;  /* 0x000000ffff047224 */ /* 0x000fe400078e0000 */
[----:B------:R-:W-:-:S07]  /*99e0*/  IMAD.MOV.U32 R5, RZ, RZ, R7 ;  /* 0x000000ffff057224 */ /* 0x000fce00078e0007 */
.L_x_12926:
[----:B------:R-:W-:Y:S05]  /*99f0*/  BSYNC.RECONVERGENT B0 ;  /* 0x0000000000007941 */ /* 0x000fea0003800200 */
.L_x_12924:
[----:B------:R-:W0:Y:S02]  /*9a00*/  LDC.64 R6, c[0x0][R3+0x798] ;  /* 0x0001e60003067b82 */ /* 0x000e240000000a00 */
[----:B0-----:R-:W-:Y:S02]  /*9a10*/  IMAD R5, R5, R6, RZ ;  /* 0x0000000605057224 */ /* 0x001fe400078e02ff */
[----:B------:R-:W-:-:S04]  /*9a20*/  IMAD.WIDE.U32 R28, R6, R4, R28 ;  /* 0x00000004061c7225 */ /* 0x000fc800078e001c */
[----:B------:R-:W-:-:S04]  /*9a30*/  IMAD R5, R7, R4, R5 ;  /* 0x0000000407057224 */ /* 0x000fc800078e0205 */
[----:B------:R-:W-:-:S07]  /*9a40*/  IMAD.IADD R29, R29, 0x1, R5 ;  /* 0x000000011d1d7824 */ /* 0x000fce00078e0205 */
.L_x_12876:
        /* <DEDUP_REMOVED lines=17> */
.L_x_12931:
        /* <DEDUP_REMOVED lines=22> */
.L_x_12930:
[----:B------:R-:W-:Y:S05]  /*9cc0*/  BSYNC.RECONVERGENT B8 ;  /* 0x0000000000087941 */ /* 0x000fea0003800200 */
.L_x_12929:
[----:B------:R-:W-:-:S04]  /*9cd0*/  IADD3 R16, P0, PT, R16, 0x8, RZ ;  /* 0x0000000810107810 */ /* 0x000fc80007f1e0ff */
[----:B------:R-:W-:Y:S02]  /*9ce0*/  IADD3.X R17, PT, PT, RZ, R17, RZ, P0, !PT ;  /* 0x00000011ff117210 */ /* 0x000fe400007fe4ff */
[----:B------:R-:W-:-:S04]  /*9cf0*/  ISETP.GE.U32.AND P0, PT, R16, R25, PT ;  /* 0x000000191000720c */ /* 0x000fc80003f06070 */
[----:B------:R-:W-:-:S13]  /*9d00*/  ISETP.GE.U32.AND.EX P0, PT, R17, R24, PT, P0 ;  /* 0x000000181100720c */ /* 0x000fda0003f06100 */
[----:B------:R-:W-:Y:S05]  /*9d10*/  @!P0 BRA `(.L_x_12931) ;  /* 0xfffffffc00908947 */ /* 0x000fea000383ffff */
.L_x_12928:
[----:B------:R-:W-:Y:S05]  /*9d20*/  BSYNC.RECONVERGENT B7 ;  /* 0x0000000000077941 */ /* 0x000fea0003800200 */
.L_x_12927:
        /* <DEDUP_REMOVED lines=16> */
.L_x_12935:
[----:B------:R0:W-:Y:S01]  /*9e30*/  STG.E.U8 desc[UR36][R2.64], RZ ;  /* 0x000000ff02007986 */ /* 0x0001e2000c101124 */
[----:B------:R-:W-:Y:S05]  /*9e40*/  BRA `(.L_x_12937) ;  /* 0x0000000400907947 */ /* 0x000fea0003800000 */
.L_x_12934:
        /* <DEDUP_REMOVED lines=8> */
.L_x_12939:
[----:B------:R0:W-:Y:S01]  /*9ed0*/  STG.E desc[UR36][R2.64], RZ ;  /* 0x000000ff02007986 */ /* 0x0001e2000c101924 */
[----:B------:R-:W-:Y:S05]  /*9ee0*/  BRA `(.L_x_12937) ;  /* 0x0000000400687947 */ /* 0x000fea0003800000 */
.L_x_12938:
[----:B------:R0:W-:Y:S01]  /*9ef0*/  STG.E.U16 desc[UR36][R2.64], RZ ;  /* 0x000000ff02007986 */ /* 0x0001e2000c101524 */
[----:B------:R-:W-:Y:S05]  /*9f00*/  BRA `(.L_x_12937) ;  /* 0x0000000400607947 */ /* 0x000fea0003800000 */
.L_x_12933:
        /* <DEDUP_REMOVED lines=8> */
.L_x_12941:
[----:B------:R1:W-:Y:S01]  /*9f90*/  STG.E.U16 desc[UR36][R2.64], RZ ;  /* 0x000000ff02007986 */ /* 0x0003e2000c101524 */
[----:B------:R-:W-:Y:S05]  /*9fa0*/  BRA `(.L_x_12937) ;  /* 0x0000000400387947 */ /* 0x000fea0003800000 */
.L_x_12940:
        /* <DEDUP_REMOVED lines=8> */
.L_x_12943:
[----:B------:R4:W-:Y:S01]  /*a030*/  STG.E desc[UR36][R2.64], RZ ;  /* 0x000000ff02007986 */ /* 0x0009e2000c101924 */
[----:B------:R-:W-:Y:S05]  /*a040*/  BRA `(.L_x_12937) ;  /* 0x0000000400107947 */ /* 0x000fea0003800000 */
.L_x_12942:
[----:B------:R2:W-:Y:S01]  /*a050*/  STG.E.64 desc[UR36][R2.64], RZ ;  /* 0x000000ff02007986 */ /* 0x0005e2000c101b24 */
[----:B------:R-:W-:Y:S05]  /*a060*/  BRA `(.L_x_12937) ;  /* 0x0000000400087947 */ /* 0x000fea0003800000 */
.L_x_12932:
        /* <DEDUP_REMOVED lines=10> */
.L_x_12946:
[----:B------:R0:W-:Y:S01]  /*a110*/  STG.E.128 desc[UR36][R2.64], RZ ;  /* 0x000000ff02007986 */ /* 0x0001e2000c101d24 */
[----:B------:R-:W-:Y:S05]  /*a120*/  BRA `(.L_x_12937) ;  /* 0x0000000000d87947 */ /* 0x000fea0003800000 */
.L_x_12945:
        /* <DEDUP_REMOVED lines=8> */
.L_x_12948:
[----:B------:R0:W-:Y:S01]  /*a1b0*/  STG.E.U8 desc[UR36][R2.64], RZ ;  /* 0x000000ff02007986 */ /* 0x0001e2000c101124 */
[----:B------:R-:W-:Y:S05]  /*a1c0*/  BRA `(.L_x_12937) ;  /* 0x0000000000b07947 */ /* 0x000fea0003800000 */
.L_x_12947:
[----:B------:R0:W-:Y:S01]  /*a1d0*/  STG.E.U16 desc[UR36][R2.64], RZ ;  /* 0x000000ff02007986 */ /* 0x0001e2000c101524 */
[----:B------:R-:W-:Y:S05]  /*a1e0*/  BRA `(.L_x_12937) ;  /* 0x0000000000a87947 */ /* 0x000fea0003800000 */
.L_x_12944:
        /* <DEDUP_REMOVED lines=10> */
.L_x_12951:
[----:B------:R0:W-:Y:S01]  /*a290*/  STG.E.U8 desc[UR36][R2.64], RZ ;  /* 0x000000ff02007986 */ /* 0x0001e2000c101124 */
[----:B------:R-:W-:Y:S05]  /*a2a0*/  BRA `(.L_x_12937) ;  /* 0x0000000000787947 */ /* 0x000fea0003800000 */
.L_x_12950:
[----:B------:R0:W-:Y:S01]  /*a2b0*/  STG.E.U8 desc[UR36][R2.64], RZ ;  /* 0x000000ff02007986 */ /* 0x0001e2000c101124 */
[----:B------:R-:W-:Y:S05]  /*a2c0*/  BRA `(.L_x_12937) ;  /* 0x0000000000707947 */ /* 0x000fea0003800000 */
.L_x_12949:
[----:B------:R-:W-:-:S13]  /*a2d0*/  ISETP.NE.AND P0, PT, R0, 0x1c, PT ;  /* 0x0000001c0000780c */ /* 0x000fda0003f05270 */
[----:B------:R-:W-:Y:S05]  /*a2e0*/  @!P0 BRA `(.L_x_12952) ;  /* 0x0000000000648947 */ /* 0x000fea0003800000 */
[----:B------:R-:W-:-:S13]  /*a2f0*/  ISETP.NE.AND P0, PT, R0, 0x1d, PT ;  /* 0x0000001d0000780c */ /* 0x000fda0003f05270 */
[----:B------:R-:W-:Y:S05]  /*a300*/  @!P0 BRA `(.L_x_12953) ;  /* 0x0000000000548947 */ /* 0x000fea0003800000 */
[----:B------:R-:W-:-:S13]  /*a310*/  ISETP.NE.AND P0, PT, R0, 0x2c, PT ;  /* 0x0000002c0000780c */ /* 0x000fda0003f05270 */
[----:B------:R-:W-:Y:S05]  /*a320*/  @!P0 BRA `(.L_x_12954) ;  /* 0x0000000000448947 */ /* 0x000fea0003800000 */
.L_x_12936:
        /* <DEDUP_REMOVED lines=16> */
.L_x_12955:
[----:B------:R-:W-:Y:S05]  /*a430*/  BRA `(.L_x_12937) ;  /* 0x0000000000147947 */ /* 0x000fea0003800000 */
.L_x_12954:
[----:B------:R0:W-:Y:S01]  /*a440*/  STG.E.U8 desc[UR36][R2.64], RZ ;  /* 0x000000ff02007986 */ /* 0x0001e2000c101124 */
[----:B------:R-:W-:Y:S05]  /*a450*/  BRA `(.L_x_12937) ;  /* 0x00000000000c7947 */ /* 0x000fea0003800000 */
.L_x_12953:
[----:B------:R0:W-:Y:S01]  /*a460*/  STG.E.64 desc[UR36][R2.64], RZ ;  /* 0x000000ff02007986 */ /* 0x0001e2000c101b24 */
[----:B------:R-:W-:Y:S05]  /*a470*/  BRA `(.L_x_12937) ;  /* 0x0000000000047947 */ /* 0x000fea0003800000 */
.L_x_12952:
[----:B------:R0:W-:Y:S02]  /*a480*/  STG.E desc[UR36][R2.64], RZ ;  /* 0x000000ff02007986 */ /* 0x0001e4000c101924 */
.L_x_12937:
[----:B------:R-:W-:-:S07]  /*a490*/  VIADD R36, R36, 0x80 ;  /* 0x0000008024247836 */ /* 0x000fce0000000000 */
.L_x_12698:
[----:B------:R-:W-:Y:S05]  /*a4a0*/  BSYNC.RECONVERGENT B6 ;  /* 0x0000000000067941 */ /* 0x000fea0003800200 */
.L_x_12697:
[----:B------:R-:W5:Y:S01]  /*a4b0*/  LDCU UR4, c[0x0][0x380] ;  /* 0x00007000ff0477ac */ /* 0x000f620008000800 */
[----:B------:R-:W-:Y:S01]  /*a4c0*/  BSSY.RECONVERGENT B6, `(.L_x_12956) ;  /* 0x0000a2c000067945 */ /* 0x000fe20003800200 */
[----:B-----5:R-:W-:-:S13]  /*a4d0*/  ISETP.GE.AND P0, PT, R36, UR4, PT ;  /* 0x0000000424007c0c */ /* 0x020fda000bf06270 */
[----:B------:R-:W-:Y:S05]  /*a4e0*/  @P0 BRA `(.L_x_12957) ;  /* 0x000000a000a40947 */ /* 0x000fea0003800000 */
[----:B------:R-:W5:Y:S01]  /*a4f0*/  LDCU UR4, c[0x0][0x388] ;  /* 0x00007100ff0477ac */ /* 0x000f620008000800 */
[----:B------:R-:W-:Y:S02]  /*a500*/  MOV R24, RZ ;  /* 0x000000ff00187202 */ /* 0x000fe40000000f00 */
[----:B------:R-:W-:Y:S01]  /*a510*/  CS2R R16, SRZ ;  /* 0x0000000000107805 */ /* 0x000fe2000001ff00 */
[----:B------:R-:W-:Y:S02]  /*a520*/  IMAD.MOV.U32 R18, RZ, RZ, RZ ;  /* 0x000000ffff127224 */ /* 0x000fe400078e00ff */
[----:B------:R-:W-:Y:S02]  /*a530*/  IMAD.MOV.U32 R0, RZ, RZ, RZ ;  /* 0x000000ffff007224 */ /* 0x000fe400078e00ff */
[----:B01234-:R-:W-:Y:S01]  /*a540*/  IMAD.MOV.U32 R2, RZ, RZ, RZ ;  /* 0x000000ffff027224 */ /* 0x01ffe200078e00ff */
[----:B-----5:R-:W-:-:S09]  /*a550*/  UISETP.NE.AND UP0, UPT, UR4, URZ, UPT ;  /* 0x000000ff0400728c */ /* 0x020fd2000bf05270 */
[----:B------:R-:W-:Y:S05]  /*a560*/  BRA.U !UP0, `(.L_x_12958) ;  /* 0x0000001908a07547 */ /* 0x000fea000b800000 */
[----:B------:R-:W0:Y:S01]  /*a570*/  LDCU.64 UR4, c[0x0][0x390] ;  /* 0x00007200ff0477ac */ /* 0x000e220008000a00 */
[----:B------:R-:W-:Y:S02]  /*a580*/  HFMA2 R2, -RZ, RZ, 0, 0 ;  /* 0x00000000ff027431 */ /* 0x000fe400000001ff */
        /* <DEDUP_REMOVED lines=422> */
.L_x_12958:
        /* <DEDUP_REMOVED lines=17> */
.L_x_12962:
[----:B------:R0:W5:Y:S01]  /*c100*/  LDG.E.U8 R26, desc[UR36][R4.64] ;  /* 0x00000024041a7981 */ /* 0x000162000c1e1100 */
[----:B------:R-:W-:Y:S01]  /*c110*/  MOV R27, RZ ;  /* 0x000000ff001b7202 */ /* 0x000fe20000000f00 */
[----:B------:R-:W-:Y:S06]  /*c120*/  BRA `(.L_x_12964) ;  /* 0x0000000c00447947 */ /* 0x000fec0003800000 */
.L_x_12961:
        /* <DEDUP_REMOVED lines=8> */
.L_x_12966:
[----:B------:R-:W2:Y:S02]  /*c1b0*/  LDG.E R26, desc[UR36][R4.64] ;  /* 0x00000024041a7981 */ /* 0x000ea4000c1e1900 */
[----:B--2---:R-:W-:Y:S01]  /*c1c0*/  SHF.R.S32.HI R27, RZ, 0x1f, R26 ;  /* 0x0000001fff1b7819 */ /* 0x004fe2000001141a */
[----:B------:R-:W-:Y:S06]  /*c1d0*/  BRA `(.L_x_12964) ;  /* 0x0000000c00187947 */ /* 0x000fec0003800000 */
.L_x_12965:
[----:B------:R-:W2:Y:S02]  /*c1e0*/  LDG.E.S16 R26, desc[UR36][R4.64] ;  /* 0x00000024041a7981 */ /* 0x000ea4000c1e1700 */
[----:B--2---:R-:W-:Y:S01]  /*c1f0*/  SHF.R.S32.HI R27, RZ, 0x1f, R26 ;  /* 0x0000001fff1b7819 */ /* 0x004fe2000001141a */
[----:B------:R-:W-:Y:S06]  /*c200*/  BRA `(.L_x_12964) ;  /* 0x0000000c000c7947 */ /* 0x000fec0003800000 */
.L_x_12960:
        /* <DEDUP_REMOVED lines=9> */
.L_x_12968:
[----:B------:R-:W2:Y:S02]  /*c2a0*/  LDG.E.U16 R4, desc[UR36][R4.64] ;  /* 0x0000002404047981 */ /* 0x000ea4000c1e1500 */
[----:B--2---:R-:W-:-:S06]  /*c2b0*/  HADD2.F32 R26, -RZ, R4.H0_H0 ;  /* 0x20000004ff1a7230 */ /* 0x004fcc0000004100 */
[----:B------:R-:W0:Y:S01]  /*c2c0*/  F2I.S64.TRUNC R26, R26 ;  /* 0x0000001a001a7311 */ /* 0x000e22000020d900 */
[----:B------:R-:W-:Y:S05]  /*c2d0*/  BRA `(.L_x_12964) ;  /* 0x0000000800d87947 */ /* 0x000fea0003800000 */
.L_x_12967:
        /* <DEDUP_REMOVED lines=9> */
.L_x_12970:
[----:B------:R-:W2:Y:S02]  /*c370*/  LDG.E.U16 R4, desc[UR36][R4.64] ;  /* 0x0000002404047981 */ /* 0x000ea4000c1e1500 */
[----:B--2---:R-:W-:-:S06]  /*c380*/  HADD2.F32 R26, -RZ, R4.H0_H0 ;  /* 0x20000004ff1a7230 */ /* 0x004fcc0000004100 */
[----:B------:R-:W4:Y:S01]  /*c390*/  F2I.S64.TRUNC R26, R26 ;  /* 0x0000001a001a7311 */ /* 0x000f22000020d900 */
[----:B------:R-:W-:Y:S05]  /*c3a0*/  BRA `(.L_x_12964) ;  /* 0x0000000800a47947 */ /* 0x000fea0003800000 */
.L_x_12969:
[----:B------:R-:W2:Y:S02]  /*c3b0*/  LDG.E.64 R4, desc[UR36][R4.64] ;  /* 0x0000002404047981 */ /* 0x000ea4000c1e1b00 */
[----:B--2---:R0:W1:Y:S01]  /*c3c0*/  F2I.S64.F64.TRUNC R26, R4 ;  /* 0x00000004001a7311 */ /* 0x004062000030d900 */
[----:B------:R-:W-:Y:S05]  /*c3d0*/  BRA `(.L_x_12964) ;  /* 0x0000000800987947 */ /* 0x000fea0003800000 */
.L_x_12959:
        /* <DEDUP_REMOVED lines=13> */
.L_x_12973:
[----:B------:R-:W2:Y:S02]  /*c4b0*/  LDG.E.64 R4, desc[UR36][R4.64] ;  /* 0x0000002404047981 */ /* 0x000ea4000c1e1b00 */
[----:B--2---:R0:W1:Y:S01]  /*c4c0*/  F2I.S64.F64.TRUNC R26, R4 ;  /* 0x00000004001a7311 */ /* 0x004062000030d900 */
[----:B------:R-:W-:Y:S05]  /*c4d0*/  BRA `(.L_x_12964) ;  /* 0x0000000800587947 */ /* 0x000fea0003800000 */
.L_x_12972:
        /* <DEDUP_REMOVED lines=26> */
.L_x_12975:
        /* <DEDUP_REMOVED lines=14> */
.L_x_12974:
[----:B------:R-:W2:Y:S02]  /*c760*/  LDG.E.U16 R26, desc[UR36][R4.64] ;  /* 0x00000024041a7981 */ /* 0x000ea4000c1e1500 */
[----:B--2---:R-:W-:-:S06]  /*c770*/  IMAD.U32 R26, R26, 0x10000, RZ ;  /* 0x000100001a1a7824 */ /* 0x004fcc00078e00ff */
[----:B------:R-:W0:Y:S01]  /*c780*/  F2I.S64.TRUNC R26, R26 ;  /* 0x0000001a001a7311 */ /* 0x000e22000020d900 */
[----:B------:R-:W-:Y:S05]  /*c790*/  BRA `(.L_x_12964) ;  /* 0x0000000400a87947 */ /* 0x000fea0003800000 */
.L_x_12971:
        /* <DEDUP_REMOVED lines=11> */
.L_x_12978:
        /* <DEDUP_REMOVED lines=21> */
.L_x_12982:
[----:B------:R-:W-:Y:S05]  /*c9a0*/  BSYNC.RECONVERGENT B1 ;  /* 0x0000000000017941 */ /* 0x000fea0003800200 */
.L_x_12981:
[----:B------:R-:W-:Y:S01]  /*c9b0*/  IMAD.SHL.U32 R0, R0, 0x100000, RZ ;  /* 0x0010000000007824 */ /* 0x000fe200078e00ff */
[----:B------:R-:W-:-:S04]  /*c9c0*/  LEA R3, R3, 0x3b800000, 0x17 ;  /* 0x3b80000003037811 */ /* 0x000fc800078eb8ff */
[----:B------:R-:W-:-:S07]  /*c9d0*/  LOP3.LUT R26, R3, R0, R7, 0xfe, !PT ;  /* 0x00000000031a7212 */ /* 0x000fce00078efe07 */
.L_x_12980:
[----:B------:R-:W-:Y:S05]  /*c9e0*/  BSYNC.RECONVERGENT B0 ;  /* 0x0000000000007941 */ /* 0x000fea0003800200 */
.L_x_12979:
[----:B------:R-:W0:Y:S01]  /*c9f0*/  F2I.S64.TRUNC R26, R26 ;  /* 0x0000001a001a7311 */ /* 0x000e22000020d900 */
[----:B------:R-:W-:Y:S05]  /*ca00*/  BRA `(.L_x_12964) ;  /* 0x00000004000c7947 */ /* 0x000fea0003800000 */
.L_x_12977:
        /* <DEDUP_REMOVED lines=21> */
.L_x_12986:
[----:B------:R-:W-:Y:S05]  /*cb60*/  BSYNC.RECONVERGENT B1 ;  /* 0x0000000000017941 */ /* 0x000fea0003800200 */
.L_x_12985:
[----:B------:R-:W-:Y:S01]  /*cb70*/  IMAD.SHL.U32 R0, R0, 0x200000, RZ ;  /* 0x0020000000007824 */ /* 0x000fe200078e00ff */
[----:B------:R-:W-:-:S04]  /*cb80*/  LEA R3, R3, 0x37800000, 0x17 ;  /* 0x3780000003037811 */ /* 0x000fc800078eb8ff */
[----:B------:R-:W-:-:S07]  /*cb90*/  LOP3.LUT R26, R3, R0, R7, 0xfe, !PT ;  /* 0x00000000031a7212 */ /* 0x000fce00078efe07 */
.L_x_12984:
[----:B------:R-:W-:Y:S05]  /*cba0*/  BSYNC.RECONVERGENT B0 ;  /* 0x0000000000007941 */ /* 0x000fea0003800200 */
.L_x_12983:
[----:B------:R-:W0:Y:S01]  /*cbb0*/  F2I.S64.TRUNC R26, R26 ;  /* 0x0000001a001a7311 */ /* 0x000e22000020d900 */
[----:B------:R-:W-:Y:S05]  /*cbc0*/  BRA `(.L_x_12964) ;  /* 0x00000000009c7947 */ /* 0x000fea0003800000 */
.L_x_12976:
        /* <DEDUP_REMOVED lines=14> */
.L_x_12990:
[----:B------:R-:W-:Y:S05]  /*ccb0*/  BSYNC.RECONVERGENT B0 ;  /* 0x0000000000007941 */ /* 0x000fea0003800200 */
.L_x_12989:
[----:B------:R-:W0:Y:S01]  /*ccc0*/  F2I.S64.TRUNC R26, R26 ;  /* 0x0000001a001a7311 */ /* 0x000e22000020d900 */
[----:B------:R-:W-:Y:S05]  /*ccd0*/  BRA `(.L_x_12964) ;  /* 0x0000000000587947 */ /* 0x000fea0003800000 */
.L_x_12963:
        /* <DEDUP_REMOVED lines=16> */
.L_x_12991:
[----:B------:R-:W-:Y:S01]  /*cde0*/  CS2R R26, SRZ ;  /* 0x00000000001a7805 */ /* 0x000fe2000001ff00 */
[----:B------:R-:W-:Y:S06]  /*cdf0*/  BRA `(.L_x_12964) ;  /* 0x0000000000107947 */ /* 0x000fec0003800000 */
.L_x_12988:
[----:B------:R0:W5:Y:S01]  /*ce00*/  LDG.E.64 R26, desc[UR36][R4.64] ;  /* 0x00000024041a7981 */ /* 0x000162000c1e1b00 */
[----:B------:R-:W-:Y:S05]  /*ce10*/  BRA `(.L_x_12964) ;  /* 0x0000000000087947 */ /* 0x000fea0003800000 */
.L_x_12987:
[----:B------:R0:W5:Y:S01]  /*ce20*/  LDG.E R26, desc[UR36][R4.64] ;  /* 0x00000024041a7981 */ /* 0x000162000c1e1900 */
[----:B------:R-:W-:-:S07]  /*ce30*/  IMAD.MOV.U32 R27, RZ, RZ, RZ ;  /* 0x000000ffff1b7224 */ /* 0x000fce00078e00ff */
.L_x_12964:
        /* <DEDUP_REMOVED lines=17> */
.L_x_12995:
[----:B------:R0:W5:Y:S01]  /*cf50*/  LDG.E.U8 R28, desc[UR36][R18.64] ;  /* 0x00000024121c7981 */ /* 0x000162000c1e1100 */
[----:B------:R-:W-:Y:S01]  /*cf60*/  IMAD.MOV.U32 R29, RZ, RZ, RZ ;  /* 0x000000ffff1d7224 */ /* 0x000fe200078e00ff */
[----:B------:R-:W-:Y:S06]  /*cf70*/  BRA `(.L_x_12997) ;  /* 0x0000000c00447947 */ /* 0x000fec0003800000 */
.L_x_12994:
        /* <DEDUP_REMOVED lines=8> */
.L_x_12999:
[----:B------:R-:W2:Y:S02]  /*d000*/  LDG.E R28, desc[UR36][R18.64] ;  /* 0x00000024121c7981 */ /* 0x000ea4000c1e1900 */
[----:B--2---:R-:W-:Y:S01]  /*d010*/  SHF.R.S32.HI R29, RZ, 0x1f, R28 ;  /* 0x0000001fff1d7819 */ /* 0x004fe2000001141c */
[----:B------:R-:W-:Y:S06]  /*d020*/  BRA `(.L_x_12997) ;  /* 0x0000000c00187947 */ /* 0x000fec0003800000 */
.L_x_12998:
[----:B------:R-:W2:Y:S02]  /*d030*/  LDG.E.S16 R28, desc[UR36][R18.64] ;  /* 0x00000024121c7981 */ /* 0x000ea4000c1e1700 */
[----:B--2---:R-:W-:Y:S01]  /*d040*/  SHF.R.S32.HI R29, RZ, 0x1f, R28 ;  /* 0x0000001fff1d7819 */ /* 0x004fe2000001141c */
[----:B------:R-:W-:Y:S06]  /*d050*/  BRA `(.L_x_12997) ;  /* 0x0000000c000c7947 */ /* 0x000fec0003800000 */
.L_x_12993:
        /* <DEDUP_REMOVED lines=9> */
.L_x_13001:
[----:B------:R-:W2:Y:S02]  /*d0f0*/  LDG.E.U16 R18, desc[UR36][R18.64] ;  /* 0x0000002412127981 */ /* 0x000ea4000c1e1500 */
[----:B--2---:R-:W-:-:S06]  /*d100*/  HADD2.F32 R28, -RZ, R18.H0_H0 ;  /* 0x20000012ff1c7230 */ /* 0x004fcc0000004100 */
[----:B------:R-:W0:Y:S01]  /*d110*/  F2I.S64.TRUNC R28, R28 ;  /* 0x0000001c001c7311 */ /* 0x000e22000020d900 */
[----:B------:R-:W-:Y:S05]  /*d120*/  BRA `(.L_x_12997) ;  /* 0x0000000800d87947 */ /* 0x000fea0003800000 */
.L_x_13000:
        /* <DEDUP_REMOVED lines=9> */
.L_x_13003:
[----:B------:R-:W2:Y:S02]  /*d1c0*/  LDG.E.U16 R18, desc[UR36][R18.64] ;  /* 0x0000002412127981 */ /* 0x000ea4000c1e1500 */
[----:B--2---:R-:W-:-:S06]  /*d1d0*/  HADD2.F32 R28, -RZ, R18.H0_H0 ;  /* 0x20000012ff1c7230 */ /* 0x004fcc0000004100 */
[----:B------:R-:W0:Y:S01]  /*d1e0*/  F2I.S64.TRUNC R28, R28 ;  /* 0x0000001c001c7311 */ /* 0x000e22000020d900 */
[----:B------:R-:W-:Y:S05]  /*d1f0*/  BRA `(.L_x_12997) ;  /* 0x0000000800a47947 */ /* 0x000fea0003800000 */
.L_x_13002:
[----:B------:R-:W2:Y:S02]  /*d200*/  LDG.E.64 R18, desc[UR36][R18.64] ;  /* 0x0000002412127981 */ /* 0x000ea4000c1e1b00 */
[----:B--2---:R0:W2:Y:S01]  /*d210*/  F2I.S64.F64.TRUNC R28, R18 ;  /* 0x00000012001c7311 */ /* 0x0040a2000030d900 */
[----:B------:R-:W-:Y:S05]  /*d220*/  BRA `(.L_x_12997) ;  /* 0x0000000800987947 */ /* 0x000fea0003800000 */
.L_x_12992:
        /* <DEDUP_REMOVED lines=13> */
.L_x_13006:
[----:B------:R-:W2:Y:S02]  /*d300*/  LDG.E.64 R18, desc[UR36][R18.64] ;  /* 0x0000002412127981 */ /* 0x000ea4000c1e1b00 */
[----:B--2---:R0:W2:Y:S01]  /*d310*/  F2I.S64.F64.TRUNC R28, R18 ;  /* 0x00000012001c7311 */ /* 0x0040a2000030d900 */
[----:B------:R-:W-:Y:S05]  /*d320*/  BRA `(.L_x_12997) ;  /* 0x0000000800587947 */ /* 0x000fea0003800000 */
.L_x_13005:
        /* <DEDUP_REMOVED lines=26> */
.L_x_13008:
        /* <DEDUP_REMOVED lines=14> */
.L_x_13007:
[----:B------:R-:W2:Y:S02]  /*d5b0*/  LDG.E.U16 R28, desc[UR36][R18.64] ;  /* 0x00000024121c7981 */ /* 0x000ea4000c1e1500 */
[----:B--2---:R-:W-:-:S06]  /*d5c0*/  IMAD.U32 R28, R28, 0x10000, RZ ;  /* 0x000100001c1c7824 */ /* 0x004fcc00078e00ff */
[----:B------:R-:W0:Y:S01]  /*d5d0*/  F2I.S64.TRUNC R28, R28 ;  /* 0x0000001c001c7311 */ /* 0x000e22000020d900 */
[----:B------:R-:W-:Y:S05]  /*d5e0*/  BRA `(.L_x_12997) ;  /* 0x0000000400a87947 */ /* 0x000fea0003800000 */
.L_x_13004:
        /* <DEDUP_REMOVED lines=11> */
.L_x_13011:
        /* <DEDUP_REMOVED lines=21> */
.L_x_13015:
[----:B------:R-:W-:Y:S05]  /*d7f0*/  BSYNC.RECONVERGENT B1 ;  /* 0x0000000000017941 */ /* 0x000fea0003800200 */
.L_x_13014:
[----:B------:R-:W-:Y:S01]  /*d800*/  IMAD.SHL.U32 R0, R0, 0x100000, RZ ;  /* 0x0010000000007824 */ /* 0x000fe200078e00ff */
[----:B------:R-:W-:-:S04]  /*d810*/  LEA R3, R3, 0x3b800000, 0x17 ;  /* 0x3b80000003037811 */ /* 0x000fc800078eb8ff */
[----:B------:R-:W-:-:S07]  /*d820*/  LOP3.LUT R28, R3, R0, R7, 0xfe, !PT ;  /* 0x00000000031c7212 */ /* 0x000fce00078efe07 */
.L_x_13013:
[----:B------:R-:W-:Y:S05]  /*d830*/  BSYNC.RECONVERGENT B0 ;  /* 0x0000000000007941 */ /* 0x000fea0003800200 */
.L_x_13012:
[----:B------:R-:W0:Y:S01]  /*d840*/  F2I.S64.TRUNC R28, R28 ;  /* 0x0000001c001c7311 */ /* 0x000e22000020d900 */
[----:B------:R-:W-:Y:S05]  /*d850*/  BRA `(.L_x_12997) ;  /* 0x00000004000c7947 */ /* 0x000fea0003800000 */
.L_x_13010:
        /* <DEDUP_REMOVED lines=21> */
.L_x_13019:
[----:B------:R-:W-:Y:S05]  /*d9b0*/  BSYNC.RECONVERGENT B1 ;  /* 0x0000000000017941 */ /* 0x000fea0003800200 */
.L_x_13018:
[----:B------:R-:W-:Y:S02]  /*d9c0*/  SHF.L.U32 R0, R0, 0x15, RZ ;  /* 0x0000001500007819 */ /* 0x000fe400000006ff */
[----:B------:R-:W-:-:S04]  /*d9d0*/  LEA R3, R3, 0x37800000, 0x17 ;  /* 0x3780000003037811 */ /* 0x000fc800078eb8ff */
[----:B------:R-:W-:-:S07]  /*d9e0*/  LOP3.LUT R28, R3, R0, R7, 0xfe, !PT ;  /* 0x00000000031c7212 */ /* 0x000fce00078efe07 */
.L_x_13017:
[----:B------:R-:W-:Y:S05]  /*d9f0*/  BSYNC.RECONVERGENT B0 ;  /* 0x0000000000007941 */ /* 0x000fea0003800200 */
.L_x_13016:
[----:B------:R-:W0:Y:S01]  /*da00*/  F2I.S64.TRUNC R28, R28 ;  /* 0x0000001c001c7311 */ /* 0x000e22000020d900 */
[----:B------:R-:W-:Y:S05]  /*da10*/  BRA `(.L_x_12997) ;  /* 0x00000000009c7947 */ /* 0x000fea0003800000 */
.L_x_13009:
        /* <DEDUP_REMOVED lines=14> */
.L_x_13023:
[----:B------:R-:W-:Y:S05]  /*db00*/  BSYNC.RECONVERGENT B0 ;  /* 0x0000000000007941 */ /* 0x000fea0003800200 */
.L_x_13022:
[----:B------:R-:W0:Y:S01]  /*db10*/  F2I.S64.TRUNC R28, R28 ;  /* 0x0000001c001c7311 */ /* 0x000e22000020d900 */
[----:B------:R-:W-:Y:S05]  /*db20*/  BRA `(.L_x_12997) ;  /* 0x0000000000587947 */ /* 0x000fea0003800000 */
.L_x_12996:
        /* <DEDUP_REMOVED lines=16> */
.L_x_13024:
[----:B------:R-:W-:Y:S01]  /*dc30*/  CS2R R28, SRZ ;  /* 0x00000000001c7805 */ /* 0x000fe2000001ff00 */
[----:B------:R-:W-:Y:S06]  /*dc40*/  BRA `(.L_x_12997) ;  /* 0x0000000000107947 */ /* 0x000fec0003800000 */
.L_x_13021:
[----:B------:R0:W5:Y:S01]  /*dc50*/  LDG.E.64 R28, desc[UR36][R18.64] ;  /* 0x00000024121c7981 */ /* 0x000162000c1e1b00 */
[----:B------:R-:W-:Y:S05]  /*dc60*/  BRA `(.L_x_12997) ;  /* 0x0000000000087947 */ /* 0x000fea0003800000 */
.L_x_13020:
[----:B------:R0:W5:Y:S01]  /*dc70*/  LDG.E R28, desc[UR36][R18.64] ;  /* 0x00000024121c7981 */ /* 0x000162000c1e1900 */
[----:B------:R-:W-:-:S07]  /*dc80*/  IMAD.MOV.U32 R29, RZ, RZ, RZ ;  /* 0x000000ffff1d7224 */ /* 0x000fce00078e00ff */
.L_x_12997:
        /* <DEDUP_REMOVED lines=17> */
.L_x_13028:
[----:B------:R0:W5:Y:S01]  /*dda0*/  LDG.E.U8 R18, desc[UR36][R4.64] ;  /* 0x0000002404127981 */ /* 0x000162000c1e1100 */
[----:B------:R-:W-:Y:S01]  /*ddb0*/  MOV R19, RZ ;  /* 0x000000ff00137202 */ /* 0x000fe20000000f00 */
[----:B------:R-:W-:Y:S06]  /*ddc0*/  BRA `(.L_x_13030) ;  /* 0x0000000c00447947 */ /* 0x000fec0003800000 */
.L_x_13027:
        /* <DEDUP_REMOVED lines=8> */
.L_x_13032:
[----:B------:R-:W2:Y:S02]  /*de50*/  LDG.E R18, desc[UR36][R4.64] ;  /* 0x0000002404127981 */ /* 0x000ea4000c1e1900 */
[----:B--2---:R-:W-:Y:S01]  /*de60*/  SHF.R.S32.HI R19, RZ, 0x1f, R18 ;  /* 0x0000001fff137819 */ /* 0x004fe20000011412 */
[----:B------:R-:W-:Y:S06]  /*de70*/  BRA `(.L_x_13030) ;  /* 0x0000000c00187947 */ /* 0x000fec0003800000 */
.L_x_13031:
[----:B------:R-:W2:Y:S02]  /*de80*/  LDG.E.S16 R18, desc[UR36][R4.64] ;  /* 0x0000002404127981 */ /* 0x000ea4000c1e1700 */
[----:B--2---:R-:W-:Y:S01]  /*de90*/  SHF.R.S32.HI R19, RZ, 0x1f, R18 ;  /* 0x0000001fff137819 */ /* 0x004fe20000011412 */
[----:B------:R-:W-:Y:S06]  /*dea0*/  BRA `(.L_x_13030) ;  /* 0x0000000c000c7947 */ /* 0x000fec0003800000 */
.L_x_13026:
        /* <DEDUP_REMOVED lines=9> */
.L_x_13034:
[----:B------:R-:W2:Y:S02]  /*df40*/  LDG.E.U16 R4, desc[UR36][R4.64] ;  /* 0x0000002404047981 */ /* 0x000ea4000c1e1500 */
[----:B--2---:R-:W-:-:S06]  /*df50*/  HADD2.F32 R18, -RZ, R4.H0_H0 ;  /* 0x20000004ff127230 */ /* 0x004fcc0000004100 */
[----:B------:R-:W0:Y:S01]  /*df60*/  F2I.S64.TRUNC R18, R18 ;  /* 0x0000001200127311 */ /* 0x000e22000020d900 */
[----:B------:R-:W-:Y:S05]  /*df70*/  BRA `(.L_x_13030) ;  /* 0x0000000800d87947 */ /* 0x000fea0003800000 */
.L_x_13033:
        /* <DEDUP_REMOVED lines=9> */
.L_x_13036:
[----:B------:R-:W2:Y:S02]  /*e010*/  LDG.E.U16 R4, desc[UR36][R4.64] ;  /* 0x0000002404047981 */ /* 0x000ea4000c1e1500 */
[----:B--2---:R-:W-:-:S06]  /*e020*/  HADD2.F32 R18, -RZ, R4.H0_H0 ;  /* 0x20000004ff127230 */ /* 0x004fcc0000004100 */
[----:B------:R-:W0:Y:S01]  /*e030*/  F2I.S64.TRUNC R18, R18 ;  /* 0x0000001200127311 */ /* 0x000e22000020d900 */
[----:B------:R-:W-:Y:S05]  /*e040*/  BRA `(.L_x_13030) ;  /* 0x0000000800a47947 */ /* 0x000fea0003800000 */
.L_x_13035:
[----:B------:R-:W2:Y:S02]  /*e050*/  LDG.E.64 R4, desc[UR36][R4.64] ;  /* 0x0000002404047981 */ /* 0x000ea4000c1e1b00 */
[----:B--2---:R0:W1:Y:S01]  /*e060*/  F2I.S64.F64.TRUNC R18, R4 ;  /* 0x0000000400127311 */ /* 0x004062000030d900 */
[----:B------:R-:W-:Y:S05]  /*e070*/  BRA `(.L_x_13030) ;  /* 0x0000000800987947 */ /* 0x000fea0003800000 */
.L_x_13025:
        /* <DEDUP_REMOVED lines=13> */
.L_x_13039:
[----:B------:R-:W2:Y:S02]  /*e150*/  LDG.E.64 R4, desc[UR36][R4.64] ;  /* 0x0000002404047981 */ /* 0x000ea4000c1e1b00 */
[----:B--2---:R0:W1:Y:S01]  /*e160*/  F2I.S64.F64.TRUNC R18, R4 ;  /* 0x0000000400127311 */ /* 0x004062000030d900 */
[----:B------:R-:W-:Y:S05]  /*e170*/  BRA `(.L_x_13030) ;  /* 0x0000000800587947 */ /* 0x000fea0003800000 */
.L_x_13038:
        /* <DEDUP_REMOVED lines=26> */
.L_x_13041:
        /* <DEDUP_REMOVED lines=14> */
.L_x_13040:
[----:B------:R-:W2:Y:S02]  /*e400*/  LDG.E.U16 R18, desc[UR36][R4.64] ;  /* 0x0000002404127981 */ /* 0x000ea4000c1e1500 */
[----:B--2---:R-:W-:-:S06]  /*e410*/  SHF.L.U32 R18, R18, 0x10, RZ ;  /* 0x0000001012127819 */ /* 0x004fcc00000006ff */
[----:B------:R-:W0:Y:S01]  /*e420*/  F2I.S64.TRUNC R18, R18 ;  /* 0x0000001200127311 */ /* 0x000e22000020d900 */
[----:B------:R-:W-:Y:S05]  /*e430*/  BRA `(.L_x_13030) ;  /* 0x0000000400a87947 */ /* 0x000fea0003800000 */
.L_x_13037:
        /* <DEDUP_REMOVED lines=11> */
.L_x_13044:
        /* <DEDUP_REMOVED lines=21> */
.L_x_13048:
[----:B------:R-:W-:Y:S05]  /*e640*/  BSYNC.RECONVERGENT B1 ;  /* 0x0000000000017941 */ /* 0x000fea0003800200 */
.L_x_13047:
[----:B------:R-:W-:Y:S02]  /*e650*/  SHF.L.U32 R0, R0, 0x14, RZ ;  /* 0x0000001400007819 */ /* 0x000fe400000006ff */
[----:B------:R-:W-:-:S04]  /*e660*/  LEA R3, R3, 0x3b800000, 0x17 ;  /* 0x3b80000003037811 */ /* 0x000fc800078eb8ff */
[----:B------:R-:W-:-:S07]  /*e670*/  LOP3.LUT R18, R3, R0, R7, 0xfe, !PT ;  /* 0x0000000003127212 */ /* 0x000fce00078efe07 */
.L_x_13046:
[----:B------:R-:W-:Y:S05]  /*e680*/  BSYNC.RECONVERGENT B0 ;  /* 0x0000000000007941 */ /* 0x000fea0003800200 */
.L_x_13045:
[----:B------:R-:W0:Y:S01]  /*e690*/  F2I.S64.TRUNC R18, R18 ;  /* 0x0000001200127311 */ /* 0x000e22000020d900 */
[----:B------:R-:W-:Y:S05]  /*e6a0*/  BRA `(.L_x_13030) ;  /* 0x00000004000c7947 */ /* 0x000fea0003800000 */
.L_x_13043:
        /* <DEDUP_REMOVED lines=21> */
.L_x_13052:
[----:B------:R-:W-:Y:S05]  /*e800*/  BSYNC.RECONVERGENT B1 ;  /* 0x0000000000017941 */ /* 0x000fea0003800200 */
.L_x_13051:
[----:B------:R-:W-:Y:S01]  /*e810*/  IMAD.SHL.U32 R0, R0, 0x200000, RZ ;  /* 0x0020000000007824 */ /* 0x000fe200078e00ff */
[----:B------:R-:W-:-:S04]  /*e820*/  LEA R3, R3, 0x37800000, 0x17 ;  /* 0x3780000003037811 */ /* 0x000fc800078eb8ff */
[----:B------:R-:W-:-:S07]  /*e830*/  LOP3.LUT R18, R3, R0, R7, 0xfe, !PT ;  /* 0x0000000003127212 */ /* 0x000fce00078efe07 */
.L_x_13050:
[----:B------:R-:W-:Y:S05]  /*e840*/  BSYNC.RECONVERGENT B0 ;  /* 0x0000000000007941 */ /* 0x000fea0003800200 */
.L_x_13049:
[----:B------:R-:W0:Y:S01]  /*e850*/  F2I.S64.TRUNC R18, R18 ;  /* 0x0000001200127311 */ /* 0x000e22000020d900 */
[----:B------:R-:W-:Y:S05]  /*e860*/  BRA `(.L_x_13030) ;  /* 0x00000000009c7947 */ /* 0x000fea0003800000 */
.L_x_13042:
        /* <DEDUP_REMOVED lines=14> */
.L_x_13056:
[----:B------:R-:W-:Y:S05]  /*e950*/  BSYNC.RECONVERGENT B0 ;  /* 0x0000000000007941 */ /* 0x000fea0003800200 */
.L_x_13055:
[----:B------:R-:W0:Y:S01]  /*e960*/  F2I.S64.TRUNC R18, R18 ;  /* 0x0000001200127311 */ /* 0x000e22000020d900 */
[----:B------:R-:W-:Y:S05]  /*e970*/  BRA `(.L_x_13030) ;  /* 0x0000000000587947 */ /* 0x000fea0003800000 */
.L_x_13029:
        /* <DEDUP_REMOVED lines=16> */
.L_x_13057:
[----:B------:R-:W-:Y:S01]  /*ea80*/  CS2R R18, SRZ ;  /* 0x0000000000127805 */ /* 0x000fe2000001ff00 */
[----:B------:R-:W-:Y:S06]  /*ea90*/  BRA `(.L_x_13030) ;  /* 0x0000000000107947 */ /* 0x000fec0003800000 */
.L_x_13054:
[----:B------:R0:W5:Y:S01]  /*eaa0*/  LDG.E.64 R18, desc[UR36][R4.64] ;  /* 0x0000002404127981 */ /* 0x000162000c1e1b00 */
[----:B------:R-:W-:Y:S05]  /*eab0*/  BRA `(.L_x_13030) ;  /* 0x0000000000087947 */ /* 0x000fea0003800000 */
.L_x_13053:
[----:B------:R0:W5:Y:S01]  /*eac0*/  LDG.E R18, desc[UR36][R4.64] ;  /* 0x0000002404127981 */ /* 0x000162000c1e1900 */
[----:B------:R-:W-:-:S07]  /*ead0*/  MOV R19, RZ ;  /* 0x000000ff00137202 */ /* 0x000fce0000000f00 */
.L_x_13030:
        /* <DEDUP_REMOVED lines=17> */
.L_x_13061:
[----:B------:R0:W5:Y:S01]  /*ebf0*/  LDG.E.U8 R16, desc[UR36][R4.64] ;  /* 0x0000002404107981 */ /* 0x000162000c1e1100 */
[----:B------:R-:W-:Y:S01]  /*ec00*/  IMAD.MOV.U32 R17, RZ, RZ, RZ ;  /* 0x000000ffff117224 */ /* 0x000fe200078e00ff */
[----:B------:R-:W-:Y:S06]  /*ec10*/  BRA `(.L_x_13063) ;  /* 0x0000000c00447947 */ /* 0x000fec0003800000 */
.L_x_13060:
        /* <DEDUP_REMOVED lines=8> */
.L_x_13065:
[----:B------:R-:W2:Y:S02]  /*eca0*/  LDG.E R16, desc[UR36][R4.64] ;  /* 0x0000002404107981 */ /* 0x000ea4000c1e1900 */
[----:B--2---:R-:W-:Y:S01]  /*ecb0*/  SHF.R.S32.HI R17, RZ, 0x1f, R16 ;  /* 0x0000001fff117819 */ /* 0x004fe20000011410 */
[----:B------:R-:W-:Y:S06]  /*ecc0*/  BRA `(.L_x_13063) ;  /* 0x0000000c00187947 */ /* 0x000fec0003800000 */
.L_x_13064:
[----:B------:R-:W2:Y:S02]  /*ecd0*/  LDG.E.S16 R16, desc[UR36][R4.64] ;  /* 0x0000002404107981 */ /* 0x000ea4000c1e1700 */
[----:B--2---:R-:W-:Y:S01]  /*ece0*/  SHF.R.S32.HI R17, RZ, 0x1f, R16 ;  /* 0x0000001fff117819 */ /* 0x004fe20000011410 */
[----:B------:R-:W-:Y:S06]  /*ecf0*/  BRA `(.L_x_13063) ;  /* 0x0000000c000c7947 */ /* 0x000fec0003800000 */
.L_x_13059:
        /* <DEDUP_REMOVED lines=9> */
.L_x_13067:
[----:B------:R-:W2:Y:S02]  /*ed90*/  LDG.E.U16 R4, desc[UR36][R4.64] ;  /* 0x0000002404047981 */ /* 0x000ea4000c1e1500 */
[----:B--2---:R-:W-:-:S06]  /*eda0*/  HADD2.F32 R16, -RZ, R4.H0_H0 ;  /* 0x20000004ff107230 */ /* 0x004fcc0000004100 */
[----:B------:R-:W0:Y:S01]  /*edb0*/  F2I.S64.TRUNC R16, R16 ;  /* 0x0000001000107311 */ /* 0x000e22000020d900 */
[----:B------:R-:W-:Y:S05]  /*edc0*/  BRA `(.L_x_13063) ;  /* 0x0000000800d87947 */ /* 0x000fea0003800000 */
.L_x_13066:
        /* <DEDUP_REMOVED lines=9> */
.L_x_13069:
[----:B------:R-:W2:Y:S02]  /*ee60*/  LDG.E.U16 R4, desc[UR36][R4.64] ;  /* 0x0000002404047981 */ /* 0x000ea4000c1e1500 */
[----:B--2---:R-:W-:-:S06]  /*ee70*/  HADD2.F32 R16, -RZ, R4.H0_H0 ;  /* 0x20000004ff107230 */ /* 0x004fcc0000004100 */
[----:B------:R-:W0:Y:S01]  /*ee80*/  F2I.S64.TRUNC R16, R16 ;  /* 0x0000001000107311 */ /* 0x000e22000020d900 */
[----:B------:R-:W-:Y:S05]  /*ee90*/  BRA `(.L_x_13063) ;  /* 0x0000000800a47947 */ /* 0x000fea0003800000 */
.L_x_13068:
[----:B------:R-:W2:Y:S02]  /*eea0*/  LDG.E.64 R4, desc[UR36][R4.64] ;  /* 0x0000002404047981 */ /* 0x000ea4000c1e1b00 */
[----:B--2---:R0:W1:Y:S01]  /*eeb0*/  F2I.S64.F64.TRUNC R16, R4 ;  /* 0x0000000400107311 */ /* 0x004062000030d900 */
[----:B------:R-:W-:Y:S05]  /*eec0*/  BRA `(.L_x_13063) ;  /* 0x0000000800987947 */ /* 0x000fea0003800000 */
.L_x_13058:
        /* <DEDUP_REMOVED lines=13> */
.L_x_13072:
[----:B------:R-:W2:Y:S02]  /*efa0*/  LDG.E.64 R4, desc[UR36][R4.64] ;  /* 0x0000002404047981 */ /* 0x000ea4000c1e1b00 */
[----:B--2---:R0:W1:Y:S01]  /*efb0*/  F2I.S64.F64.TRUNC R16, R4 ;  /* 0x0000000400107311 */ /* 0x004062000030d900 */
[----:B------:R-:W-:Y:S05]  /*efc0*/  BRA `(.L_x_13063) ;  /* 0x0000000800587947 */ /* 0x000fea0003800000 */
.L_x_13071:
        /* <DEDUP_REMOVED lines=26> */
.L_x_13074:
        /* <DEDUP_REMOVED lines=14> */
.L_x_13073:
[----:B------:R-:W2:Y:S02]  /*f250*/  LDG.E.U16 R16, desc[UR36][R4.64] ;  /* 0x0000002404107981 */ /* 0x000ea4000c1e1500 */
[----:B--2---:R-:W-:-:S06]  /*f260*/  IMAD.U32 R16, R16, 0x10000, RZ ;  /* 0x0001000010107824 */ /* 0x004fcc00078e00ff */
[----:B------:R-:W0:Y:S01]  /*f270*/  F2I.S64.TRUNC R16, R16 ;  /* 0x0000001000107311 */ /* 0x000e22000020d900 */
[----:B------:R-:W-:Y:S05]  /*f280*/  BRA `(.L_x_13063) ;  /* 0x0000000400a87947 */ /* 0x000fea0003800000 */
.L_x_13070:
        /* <DEDUP_REMOVED lines=11> */
.L_x_13077:
        /* <DEDUP_REMOVED lines=21> */
.L_x_13081:
[----:B------:R-:W-:Y:S05]  /*f490*/  BSYNC.RECONVERGENT B1 ;  /* 0x0000000000017941 */ /* 0x000fea0003800200 */
.L_x_13080:
[----:B------:R-:W-:Y:S01]  /*f4a0*/  IMAD.SHL.U32 R0, R0, 0x100000, RZ ;  /* 0x0010000000007824 */ /* 0x000fe200078e00ff */
[----:B------:R-:W-:-:S04]  /*f4b0*/  LEA R3, R3, 0x3b800000, 0x17 ;  /* 0x3b80000003037811 */ /* 0x000fc800078eb8ff */
[----:B------:R-:W-:-:S07]  /*f4c0*/  LOP3.LUT R16, R3, R0, R7, 0xfe, !PT ;  /* 0x0000000003107212 */ /* 0x000fce00078efe07 */
.L_x_13079:
[----:B------:R-:W-:Y:S05]  /*f4d0*/  BSYNC.RECONVERGENT B0 ;  /* 0x0000000000007941 */ /* 0x000fea0003800200 */
.L_x_13078:
[----:B------:R-:W0:Y:S01]  /*f4e0*/  F2I.S64.TRUNC R16, R16 ;  /* 0x0000001000107311 */ /* 0x000e22000020d900 */
[----:B------:R-:W-:Y:S05]  /*f4f0*/  BRA `(.L_x_13063) ;  /* 0x00000004000c7947 */ /* 0x000fea0003800000 */
.L_x_13076:
        /* <DEDUP_REMOVED lines=21> */
.L_x_13085:
[----:B------:R-:W-:Y:S05]  /*f650*/  BSYNC.RECONVERGENT B1 ;  /* 0x0000000000017941 */ /* 0x000fea0003800200 */
.L_x_13084:
[----:B------:R-:W-:Y:S01]  /*f660*/  IMAD.SHL.U32 R0, R0, 0x200000, RZ ;  /* 0x0020000000007824 */ /* 0x000fe200078e00ff */
[----:B------:R-:W-:-:S04]  /*f670*/  LEA R3, R3, 0x37800000, 0x17 ;  /* 0x3780000003037811 */ /* 0x000fc800078eb8ff */
[----:B------:R-:W-:-:S07]  /*f680*/  LOP3.LUT R16, R3, R0, R7, 0xfe, !PT ;  /* 0x0000000003107212 */ /* 0x000fce00078efe07 */
.L_x_13083:
[----:B------:R-:W-:Y:S05]  /*f690*/  BSYNC.RECONVERGENT B0 ;  /* 0x0000000000007941 */ /* 0x000fea0003800200 */
.L_x_13082:
[----:B------:R-:W0:Y:S01]  /*f6a0*/  F2I.S64.TRUNC R16, R16 ;  /* 0x0000001000107311 */ /* 0x000e22000020d900 */
[----:B------:R-:W-:Y:S05]  /*f6b0*/  BRA `(.L_x_13063) ;  /* 0x00000000009c7947 */ /* 0x000fea0003800000 */
.L_x_13075:
        /* <DEDUP_REMOVED lines=14> */
.L_x_13089:
[----:B------:R-:W-:Y:S05]  /*f7a0*/  BSYNC.RECONVERGENT B0 ;  /* 0x0000000000007941 */ /* 0x000fea0003800200 */
.L_x_13088:
[----:B------:R-:W0:Y:S01]  /*f7b0*/  F2I.S64.TRUNC R16, R16 ;  /* 0x0000001000107311 */ /* 0x000e22000020d900 */
[----:B------:R-:W-:Y:S05]  /*f7c0*/  BRA `(.L_x_13063) ;  /* 0x0000000000587947 */ /* 0x000fea0003800000 */
.L_x_13062:
        /* <DEDUP_REMOVED lines=16> */
.L_x_13090:
[----:B------:R-:W-:Y:S01]  /*f8d0*/  CS2R R16, SRZ ;  /* 0x0000000000107805 */ /* 0x000fe2000001ff00 */
[----:B------:R-:W-:Y:S06]  /*f8e0*/  BRA `(.L_x_13063) ;  /* 0x0000000000107947 */ /* 0x000fec0003800000 */
.L_x_13087:
[----:B------:R0:W5:Y:S01]  /*f8f0*/  LDG.E.64 R16, desc[UR36][R4.64] ;  /* 0x0000002404107981 */ /* 0x000162000c1e1b00 */
[----:B------:R-:W-:Y:S05]  /*f900*/  BRA `(.L_x_13063) ;  /* 0x0000000000087947 */ /* 0x000fea0003800000 */
.L_x_13086:
[----:B------:R0:W5:Y:S01]  /*f910*/  LDG.E R16, desc[UR36][R4.64] ;  /* 0x0000002404107981 */ /* 0x000162000c1e1900 */
[----:B------:R-:W-:-:S07]  /*f920*/  IMAD.MOV.U32 R17, RZ, RZ, RZ ;  /* 0x000000ffff117224 */ /* 0x000fce00078e00ff */
.L_x_13063:
        /* <DEDUP_REMOVED lines=17> */
.L_x_13094:
[----:B------:R0:W5:Y:S01]  /*fa40*/  LDG.E.U8 R24, desc[UR36][R4.64] ;  /* 0x0000002404187981 */ /* 0x000162000c1e1100 */
[----:B------:R-:W-:Y:S01]  /*fa50*/  IMAD.MOV.U32 R25, RZ, RZ, RZ ;  /* 0x000000ffff197224 */ /* 0x000fe200078e00ff */
[----:B------:R-:W-:Y:S06]  /*fa60*/  BRA `(.L_x_13096) ;  /* 0x0000000c00447947 */ /* 0x000fec0003800000 */
.L_x_13093:
        /* <DEDUP_REMOVED lines=8> */
.L_x_13098:
[----:B------:R-:W2:Y:S02]  /*faf0*/  LDG.E R24, desc[UR36][R4.64] ;  /* 0x0000002404187981 */ /* 0x000ea4000c1e1900 */
[----:B--2---:R-:W-:Y:S01]  /*fb00*/  SHF.R.S32.HI R25, RZ, 0x1f, R24 ;  /* 0x0000001fff197819 */ /* 0x004fe20000011418 */
[----:B------:R-:W-:Y:S06]  /*fb10*/  BRA `(.L_x_13096) ;  /* 0x0000000c00187947 */ /* 0x000fec0003800000 */
.L_x_13097:
[----:B------:R-:W2:Y:S02]  /*fb20*/  LDG.E.S16 R24, desc[UR36][R4.64] ;  /* 0x0000002404187981 */ /* 0x000ea4000c1e1700 */
[----:B--2---:R-:W-:Y:S01]  /*fb30*/  SHF.R.S32.HI R25, RZ, 0x1f, R24 ;  /* 0x0000001fff197819 */ /* 0x004fe20000011418 */
[----:B------:R-:W-:Y:S06]  /*fb40*/  BRA `(.L_x_13096) ;  /* 0x0000000c000c7947 */ /* 0x000fec0003800000 */
.L_x_13092:
        /* <DEDUP_REMOVED lines=9> */
.L_x_13100:
[----:B------:R-:W2:Y:S02]  /*fbe0*/  LDG.E.U16 R4, desc[UR36][R4.64] ;  /* 0x0000002404047981 */ /* 0x000ea4000c1e1500 */
[----:B--2---:R-:W-:-:S06]  /*fbf0*/  HADD2.F32 R24, -RZ, R4.H0_H0 ;  /* 0x20000004ff187230 */ /* 0x004fcc0000004100 */
[----:B------:R-:W0:Y:S01]  /*fc00*/  F2I.S64.TRUNC R24, R24 ;  /* 0x0000001800187311 */ /* 0x000e22000020d900 */
[----:B------:R-:W-:Y:S05]  /*fc10*/  BRA `(.L_x_13096) ;  /* 0x0000000800d87947 */ /* 0x000fea0003800000 */
.L_x_13099:
        /* <DEDUP_REMOVED lines=9> */
.L_x_13102:
[----:B------:R-:W2:Y:S02]  /*fcb0*/  LDG.E.U16 R4, desc[UR36][R4.64] ;  /* 0x0000002404047981 */ /* 0x000ea4000c1e1500 */
[----:B--2---:R-:W-:-:S06]  /*fcc0*/  HADD2.F32 R24, -RZ, R4.H0_H0 ;  /* 0x20000004ff187230 */ /* 0x004fcc0000004100 */
[----:B------:R-:W0:Y:S01]  /*fcd0*/  F2I.S64.TRUNC R24, R24 ;  /* 0x0000001800187311 */ /* 0x000e22000020d900 */
[----:B------:R-:W-:Y:S05]  /*fce0*/  BRA `(.L_x_13096) ;  /* 0x0000000800a47947 */ /* 0x000fea0003800000 */
.L_x_13101:
[----:B------:R-:W2:Y:S02]  /*fcf0*/  LDG.E.64 R4, desc[UR36][R4.64] ;  /* 0x0000002404047981 */ /* 0x000ea4000c1e1b00 */
[----:B--2---:R0:W1:Y:S01]  /*fd00*/  F2I.S64.F64.TRUNC R24, R4 ;  /* 0x0000000400187311 */ /* 0x004062000030d900 */
[----:B------:R-:W-:Y:S05]  /*fd10*/  BRA `(.L_x_13096) ;  /* 0x0000000800987947 */ /* 0x000fea0003800000 */
.L_x_13091:
        /* <DEDUP_REMOVED lines=13> */
.L_x_13105:
[----:B------:R-:W2:Y:S02]  /*fdf0*/  LDG.E.64 R4, desc[UR36][R4.64] ;  /* 0x0000002404047981 */ /* 0x000ea4000c1e1b00 */
[----:B--2---:R0:W1:Y:S01]  /*fe00*/  F2I.S64.F64.TRUNC R24, R4 ;  /* 0x0000000400187311 */ /* 0x004062000030d900 */
[----:B------:R-:W-:Y:S05]  /*fe10*/  BRA `(.L_x_13096) ;  /* 0x0000000800587947 */ /* 0x000fea0003800000 */
.L_x_13104:
        /* <DEDUP_REMOVED lines=26> */
.L_x_13107:
        /* <DEDUP_REMOVED lines=14> */
.L_x_13106:
[----:B------:R-:W2:Y:S02]  /*100a0*/  LDG.E.U16 R24, desc[UR36][R4.64] ;  /* 0x0000002404187981 */ /* 0x000ea4000c1e1500 */
[----:B--2---:R-:W-:-:S06]  /*100b0*/  IMAD.U32 R24, R24, 0x10000, RZ ;  /* 0x0001000018187824 */ /* 0x004fcc00078e00ff */
[----:B------:R-:W0:Y:S01]  /*100c0*/  F2I.S64.TRUNC R24, R24 ;  /* 0x0000001800187311 */ /* 0x000e22000020d900 */
[----:B------:R-:W-:Y:S05]  /*100d0*/  BRA `(.L_x_13096) ;  /* 0x0000000400a87947 */ /* 0x000fea0003800000 */
.L_x_13103:
        /* <DEDUP_REMOVED lines=11> */
.L_x_13110:
        /* <DEDUP_REMOVED lines=21> */
.L_x_13114:
[----:B------:R-:W-:Y:S05]  /*102e0*/  BSYNC.RECONVERGENT B1 ;  /* 0x0000000000017941 */ /* 0x000fea0003800200 */
.L_x_13113:
[----:B------:R-:W-:Y:S01]  /*102f0*/  IMAD.SHL.U32 R0, R0, 0x100000, RZ ;  /* 0x0010000000007824 */ /* 0x000fe200078e00ff */
[----:B------:R-:W-:-:S04]  /*10300*/  LEA R3, R3, 0x3b800000, 0x17 ;  /* 0x3b80000003037811 */ /* 0x000fc800078eb8ff */
[----:B------:R-:W-:-:S07]  /*10310*/  LOP3.LUT R24, R3, R0, R7, 0xfe, !PT ;  /* 0x0000000003187212 */ /* 0x000fce00078efe07 */
.L_x_13112:
[----:B------:R-:W-:Y:S05]  /*10320*/  BSYNC.RECONVERGENT B0 ;  /* 0x0000000000007941 */ /* 0x000fea0003800200 */
.L_x_13111:
[----:B------:R-:W1:Y:S01]  /*10330*/  F2I.S64.TRUNC R24, R24 ;  /* 0x0000001800187311 */ /* 0x000e62000020d900 */
[----:B------:R-:W-:Y:S05]  /*10340*/  BRA `(.L_x_13096) ;  /* 0x00000004000c7947 */ /* 0x000fea0003800000 */
.L_x_13109:
        /* <DEDUP_REMOVED lines=21> */
.L_x_13118:
[----:B------:R-:W-:Y:S05]  /*104a0*/  BSYNC.RECONVERGENT B1 ;  /* 0x0000000000017941 */ /* 0x000fea0003800200 */
.L_x_13117:
[----:B------:R-:W-:Y:S02]  /*104b0*/  SHF.L.U32 R0, R0, 0x15, RZ ;  /* 0x0000001500007819 */ /* 0x000fe400000006ff */
[----:B------:R-:W-:-:S04]  /*104c0*/  LEA R3, R3, 0x37800000, 0x17 ;  /* 0x3780000003037811 */ /* 0x000fc800078eb8ff */
[----:B------:R-:W-:-:S07]  /*104d0*/  LOP3.LUT R24, R3, R0, R7, 0xfe, !PT ;  /* 0x0000000003187212 */ /* 0x000fce00078efe07 */
.L_x_13116:
[----:B------:R-:W-:Y:S05]  /*104e0*/  BSYNC.RECONVERGENT B0 ;  /* 0x0000000000007941 */ /* 0x000fea0003800200 */
.L_x_13115:
[----:B------:R-:W0:Y:S01]  /*104f0*/  F2I.S64.TRUNC R24, R24 ;  /* 0x0000001800187311 */ /* 0x000e22000020d900 */
[----:B------:R-:W-:Y:S05]  /*10500*/  BRA `(.L_x_13096) ;  /* 0x00000000009c7947 */ /* 0x000fea0003800000 */
.L_x_13108:
        /* <DEDUP_REMOVED lines=14> */
.L_x_13122:
[----:B------:R-:W-:Y:S05]  /*105f0*/  BSYNC.RECONVERGENT B0 ;  /* 0x0000000000007941 */ /* 0x000fea0003800200 */
.L_x_13121:
[----:B------:R-:W0:Y:S01]  /*10600*/  F2I.S64.TRUNC R24, R24 ;  /* 0x0000001800187311 */ /* 0x000e22000020d900 */
[----:B------:R-:W-:Y:S05]  /*10610*/  BRA `(.L_x_13096) ;  /* 0x0000000000587947 */ /* 0x000fea0003800000 */
.L_x_13095:
        /* <DEDUP_REMOVED lines=16> */
.L_x_13123:
[----:B------:R-:W-:Y:S01]  /*10720*/  CS2R R24, SRZ ;  /* 0x0000000000187805 */ /* 0x000fe2000001ff00 */
[----:B------:R-:W-:Y:S06]  /*10730*/  BRA `(.L_x_13096) ;  /* 0x0000000000107947 */ /* 0x000fec0003800000 */
.L_x_13120:
[----:B------:R0:W5:Y:S01]  /*10740*/  LDG.E.64 R24, desc[UR36][R4.64] ;  /* 0x0000002404187981 */ /* 0x000162000c1e1b00 */
[----:B------:R-:W-:Y:S05]  /*10750*/  BRA `(.L_x_13096) ;  /* 0x0000000000087947 */ /* 0x000fea0003800000 */
.L_x_13119:
[----:B------:R0:W5:Y:S01]  /*10760*/  LDG.E R24, desc[UR36][R4.64] ;  /* 0x0000002404187981 */ /* 0x000162000c1e1900 */
[----:B------:R-:W-:-:S07]  /*10770*/  IMAD.MOV.U32 R25, RZ, RZ, RZ ;  /* 0x000000ffff197224 */ /* 0x000fce00078e00ff */
.L_x_13096:
        /* <DEDUP_REMOVED lines=21> */
.L_x_13125:
[----:B------:R-:W-:Y:S05]  /*108d0*/  BSYNC.RECONVERGENT B7 ;  /* 0x0000000000077941 */ /* 0x000fea0003800200 */
.L_x_13124:
        /* <DEDUP_REMOVED lines=21> */
.L_x_13127:
[----:B------:R-:W-:Y:S05]  /*10a30*/  BSYNC.RECONVERGENT B7 ;  /* 0x0000000000077941 */ /* 0x000fea0003800200 */
.L_x_13126:
        /* <DEDUP_REMOVED lines=25> */
.L_x_13129:
[----:B------:R-:W-:Y:S05]  /*10bd0*/  BSYNC.RECONVERGENT B7 ;  /* 0x0000000000077941 */ /* 0x000fea0003800200 */
.L_x_13128:
[----:B------:R-:W1:Y:S01]  /*10be0*/  LDCU.64 UR4, c[0x0][0x750] ;  /* 0x0000ea00ff0477ac */ /* 0x000e620008000a00 */
[----:B------:R-:W-:Y:S01]  /*10bf0*/  CS2R R28, SRZ ;  /* 0x00000000001c7805 */ /* 0x000fe2000001ff00 */
[----:B------:R-:W-:Y:S01]  /*10c00*/  UISETP.NE.AND UP0, UPT, UR45, URZ, UPT ;  /* 0x000000ff2d00728c */ /* 0x000fe2000bf05270 */
[----:B-1----:R-:W-:Y:S02]  /*10c10*/  IMAD R3, R25, UR4, RZ ;  /* 0x0000000419037c24 */ /* 0x002fe4000f8e02ff */
[----:B------:R-:W-:-:S04]  /*10c20*/  IMAD.WIDE.U32 R4, R24, UR4, RZ ;  /* 0x0000000418047c25 */ /* 0x000fc8000f8e00ff */
[----:B------:R-:W-:Y:S02]  /*10c30*/  IMAD R3, R24, UR5, R3 ;  /* 0x0000000518037c24 */ /* 0x000fe4000f8e0203 */
[----:B------:R-:W-:Y:S05]  /*10c40*/  BRA.U !UP0, `(.L_x_13130) ;  /* 0x00000031083c7547 */ /* 0x000fea000b800000 */
[----:B------:R-:W-:Y:S01]  /*10c50*/  ISETP.GE.U32.AND P0, PT, R37, 0x7, PT ;  /* 0x000000072500780c */ /* 0x000fe20003f06070 */
[----:B------:R-:W-:Y:S01]  /*10c60*/  IMAD.MOV.U32 R35, RZ, RZ, R4 ;  /* 0x000000ffff237224 */ /* 0x000fe200078e0004 */
[----:B------:R-:W-:Y:S02]  /*10c70*/  IADD3 R34, PT, PT, R5, R3, RZ ;  /* 0x0000000305227210 */ /* 0x000fe40007ffe0ff */
        /* <DEDUP_REMOVED lines=11> */
.L_x_13157:
[----:B------:R-:W-:Y:S01]  /*10d30*/  VIADD R20, R32, 0x3 ;  /* 0x0000000320147836 */ /* 0x000fe20000000000 */
[----:B------:R-:W-:Y:S01]  /*10d40*/  UMOV UR4, 0x8 ;  /* 0x0000000800047882 */ /* 0x000fe20000000000 */
[----:B------:R-:W-:Y:S03]  /*10d50*/  BSSY.RECONVERGENT B1, `(.L_x_13133) ;  /* 0x0000022000017945 */ /* 0x000fe60003800200 */
        /* <DEDUP_REMOVED lines=25> */
.L_x_13134:
[----:B------:R-:W-:Y:S01]  /*10ef0*/  IMAD.MOV.U32 R8, RZ, RZ, R35 ;  /* 0x000000ffff087224 */ /* 0x000fe200078e0023 */
[----:B------:R-:W-:Y:S01]  /*10f00*/  MOV R5, R34 ;  /* 0x0000002200057202 */ /* 0x000fe20000000f00 */
[----:B------:R-:W-:Y:S01]  /*10f10*/  IMAD.MOV.U32 R4, RZ, RZ, R14 ;  /* 0x000000ffff047224 */ /* 0x000fe200078e000e */
[----:B------:R-:W-:Y:S01]  /*10f20*/  MOV R0, 0x10f50 ;  /* 0x00010f5000007802 */ /* 0x000fe20000000f00 */
[----:B------:R-:W-:-:S07]  /*10f30*/  IMAD.MOV.U32 R3, RZ, RZ, R15 ;  /* 0x000000ffff037224 */ /* 0x000fce00078e000f */
[----:B------:R-:W-:Y:S05]  /*10f40*/  CALL.REL.NOINC `($__internal_28_$__cuda_sm20_div_s64) ;  /* 0x0000017c00547944 */ /* 0x000fea0003c00000 */
[----:B------:R-:W-:Y:S01]  /*10f50*/  MOV R24, R6 ;  /* 0x0000000600187202 */ /* 0x000fe20000000f00 */
[----:B------:R-:W-:-:S07]  /*10f60*/  IMAD.MOV.U32 R25, RZ, RZ, R7 ;  /* 0x000000ffff197224 */ /* 0x000fce00078e0007 */
.L_x_13135:
[----:B------:R-:W-:Y:S05]  /*10f70*/  BSYNC.RECONVERGENT B1 ;  /* 0x0000000000017941 */ /* 0x000fea0003800200 */
.L_x_13133:
        /* <DEDUP_REMOVED lines=41> */
.L_x_13137:
        /* <DEDUP_REMOVED lines=8> */
.L_x_13138:
[----:B------:R-:W-:Y:S05]  /*11290*/  BSYNC.RECONVERGENT B1 ;  /* 0x0000000000017941 */ /* 0x000fea0003800200 */
.L_x_13136:
        /* <DEDUP_REMOVED lines=42> */
.L_x_13140:
        /* <DEDUP_REMOVED lines=8> */
.L_x_13141:
[----:B------:R-:W-:Y:S05]  /*115c0*/  BSYNC.RECONVERGENT B1 ;  /* 0x0000000000017941 */ /* 0x000fea0003800200 */
.L_x_13139:
[----:B------:R-:W-:Y:S01]  /*115d0*/  UMOV UR4, 0x8 ;  /* 0x0000000800047882 */ /* 0x000fe20000000000 */
[----:B------:R-:W0:Y:S01]  /*115e0*/  LDC.64 R4, c[0x0][R34+0x798] ;  /* 0x0001e60022047b82 */ /* 0x000e220000000a00 */
[----:B------:R-:W-:Y:S01]  /*115f0*/  LEA R35, R32, UR4, 0x3 ;  /* 0x0000000420237c11 */ /* 0x000fe2000f8e18ff */
[----:B------:R-:W-:Y:S01]  /*11600*/  IMAD.MOV.U32 R6, RZ, RZ, R14 ;  /* 0x000000ffff067224 */ /* 0x000fe200078e000e */
[----:B------:R-:W-:Y:S01]  /*11610*/  IADD3 R9, P0, PT, RZ, -R24, RZ ;  /* 0x80000018ff097210 */ /* 0x000fe20007f1e0ff */
[----:B------:R-:W-:Y:S01]  /*11620*/  IMAD.MOV.U32 R44, RZ, RZ, R28 ;  /* 0x000000ffff2c7224 */ /* 0x000fe200078e001c */
[----:B------:R-:W-:Y:S01]  /*11630*/  MOV R7, R15 ;  /* 0x0000000f00077202 */ /* 0x000fe20000000f00 */
[----:B------:R-:W-:Y:S02]  /*11640*/  BSSY.RECONVERGENT B1, `(.L_x_13142) ;  /* 0x000002a000017945 */ /* 0x000fe40003800200 */
[----:B------:R-:W1:Y:S01]  /*11650*/  LDC.64 R26, c[0x0][R35+0x758] ;  /* 0x0001d600231a7b82 */ /* 0x000e620000000a00 */
[----:B------:R-:W-:-:S02]  /*11660*/  IMAD.X R3, RZ, RZ, ~R25, P0 ;  /* 0x000000ffff037224 */ /* 0x000fc400000e0e19 */
        /* <DEDUP_REMOVED lines=31> */
.L_x_13143:
[----:B------:R-:W-:Y:S01]  /*11860*/  MOV R8, R24 ;  /* 0x0000001800087202 */ /* 0x000fe20000000f00 */
[----:B------:R-:W-:Y:S01]  /*11870*/  IMAD.MOV.U32 R5, RZ, RZ, R25 ;  /* 0x000000ffff057224 */ /* 0x000fe200078e0019 */
[----:B------:R-:W-:Y:S01]  /*11880*/  MOV R3, R27 ;  /* 0x0000001b00037202 */ /* 0x000fe20000000f00 */
[----:B------:R-:W-:Y:S01]  /*11890*/  IMAD.MOV.U32 R4, RZ, RZ, R26 ;  /* 0x000000ffff047224 */ /* 0x000fe200078e001a */
[----:B------:R-:W-:-:S07]  /*118a0*/  MOV R0, 0x118c0 ;  /* 0x000118c000007802 */ /* 0x000fce0000000f00 */
[----:B------:R-:W-:Y:S05]  /*118b0*/  CALL.REL.NOINC `($__internal_28_$__cuda_sm20_div_s64) ;  /* 0x0000017000f87944 */ /* 0x000fea0003c00000 */
[----:B------:R-:W-:Y:S02]  /*118c0*/  IMAD.MOV.U32 R14, RZ, RZ, R6 ;  /* 0x000000ffff0e7224 */ /* 0x000fe400078e0006 */
[----:B------:R-:W-:-:S07]  /*118d0*/  IMAD.MOV.U32 R15, RZ, RZ, R7 ;  /* 0x000000ffff0f7224 */ /* 0x000fce00078e0007 */
.L_x_13144:
[----:B------:R-:W-:Y:S05]  /*118e0*/  BSYNC.RECONVERGENT B1 ;  /* 0x0000000000017941 */ /* 0x000fea0003800200 */
.L_x_13142:
[----:B------:R-:W-:Y:S01]  /*118f0*/  IADD3 R34, PT, PT, R32, -0x1, RZ ;  /* 0xffffffff20227810 */ /* 0x000fe20007ffe0ff */
        /* <DEDUP_REMOVED lines=41> */
.L_x_13146:
        /* <DEDUP_REMOVED lines=8> */
.L_x_13147:
[----:B------:R-:W-:Y:S05]  /*11c10*/  BSYNC.RECONVERGENT B1 ;  /* 0x0000000000017941 */ /* 0x000fea0003800200 */
.L_x_13145:
        /* <DEDUP_REMOVED lines=42> */
.L_x_13149:
        /* <DEDUP_REMOVED lines=8> */
.L_x_13150:
[----:B------:R-:W-:Y:S05]  /*11f40*/  BSYNC.RECONVERGENT B1 ;  /* 0x0000000000017941 */ /* 0x000fea0003800200 */
.L_x_13148:
        /* <DEDUP_REMOVED lines=9> */
[----:B------:R-:W-:Y:S01]  /*11fe0*/  MOV R25, R43 ;  /* 0x0000002b00197202 */ /* 0x000fe20000000f00 */
[----:B------:R-:W1:Y:S01]  /*11ff0*/  LDC.64 R14, c[0x0][R34+0x758] ;  /* 0x0001d600220e7b82 */ /* 0x000e620000000a00 */
[----:B------:R-:W-:Y:S01]  /*12000*/  BSSY.RECONVERGENT B1, `(.L_x_13151) ;  /* 0x0000028000017945 */ /* 0x000fe20003800200 */
        /* <DEDUP_REMOVED lines=31> */
.L_x_13152:
        /* <DEDUP_REMOVED lines=8> */
.L_x_13153:
[----:B------:R-:W-:Y:S05]  /*12280*/  BSYNC.RECONVERGENT B1 ;  /* 0x0000000000017941 */ /* 0x000fea0003800200 */
.L_x_13151:
        /* <DEDUP_REMOVED lines=11> */
[----:B------:R-:W-:Y:S01]  /*12340*/  IMAD.WIDE.U32 R4, R14, R7, R4 ;  /* 0x000000070e047225 */ /* 0x000fe200078e0004 */
[----:B------:R-:W-:-:S03]  /*12350*/  MOV R14, R24 ;  /* 0x00000018000e7202 */ /* 0x000fc60000000f00 */
[----:B------:R-:W-:Y:S02]  /*12360*/  IMAD R3, R15, R7, R3 ;  /* 0x000000070f037224 */ /* 0x000fe400078e0203 */
[----:B------:R-:W-:Y:S02]  /*12370*/  IMAD.MOV.U32 R15, RZ, RZ, R43 ;  /* 0x000000ffff0f7224 */ /* 0x000fe400078e002b */
        /* <DEDUP_REMOVED lines=28> */
.L_x_13155:
        /* <DEDUP_REMOVED lines=8> */
.L_x_13156:
[----:B------:R-:W-:Y:S05]  /*125c0*/  BSYNC.RECONVERGENT B1 ;  /* 0x0000000000017941 */ /* 0x000fea0003800200 */
.L_x_13154:
[----:B------:R-:W0:Y:S01]  /*125d0*/  LDC.64 R4, c[0x0][R25+0x798] ;  /* 0x0001e60019047b82 */ /* 0x000e220000000a00 */
        /* <DEDUP_REMOVED lines=12> */
[----:B0-----:R-:W-:Y:S02]  /*126a0*/  IMAD R3, R3, R4, RZ ;  /* 0x0000000403037224 */ /* 0x001fe400078e02ff */
[----:B------:R-:W-:-:S04]  /*126b0*/  IMAD.WIDE.U32 R28, R4, R6, R20 ;  /* 0x00000006041c7225 */ /* 0x000fc800078e0014 */
[----:B------:R-:W-:-:S04]  /*126c0*/  IMAD R3, R5, R6, R3 ;  /* 0x0000000605037224 */ /* 0x000fc800078e0203 */
[----:B------:R-:W-:Y:S01]  /*126d0*/  IMAD.IADD R29, R29, 0x1, R3 ;  /* 0x000000011d1d7824 */ /* 0x000fe200078e0203 */
[----:B------:R-:W-:Y:S06]  /*126e0*/  @P0 BRA `(.L_x_13157) ;  /* 0xffffffe400900947 */ /* 0x000fec000383ffff */
[----:B------:R-:W-:Y:S05]  /*126f0*/  BSYNC.RECONVERGENT B0 ;  /* 0x0000000000007941 */ /* 0x000fea0003800200 */
.L_x_13132:
[----:B------:R-:W-:-:S07]  /*12700*/  VIADD R32, R32, 0x3 ;  /* 0x0000000320207836 */ /* 0x000fce0000000000 */
.L_x_13131:
        /* <DEDUP_REMOVED lines=31> */
.L_x_13160:
        /* <DEDUP_REMOVED lines=8> */
.L_x_13161:
[----:B------:R-:W-:Y:S05]  /*12980*/  BSYNC.RECONVERGENT B0 ;  /* 0x0000000000007941 */ /* 0x000fea0003800200 */
.L_x_13159:
        /* <DEDUP_REMOVED lines=41> */
.L_x_13163:
        /* <DEDUP_REMOVED lines=8> */
.L_x_13164:
[----:B------:R-:W-:Y:S05]  /*12ca0*/  BSYNC.RECONVERGENT B0 ;  /* 0x0000000000007941 */ /* 0x000fea0003800200 */
.L_x_13162:
        /* <DEDUP_REMOVED lines=42> */
.L_x_13166:
        /* <DEDUP_REMOVED lines=8> */
.L_x_13167:
[----:B------:R-:W-:Y:S05]  /*12fd0*/  BSYNC.RECONVERGENT B0 ;  /* 0x0000000000007941 */ /* 0x000fea0003800200 */
.L_x_13165:
        /* <DEDUP_REMOVED lines=42> */
.L_x_13169:
        /* <DEDUP_REMOVED lines=8> */
.L_x_13170:
[----:B------:R-:W-:Y:S05]  /*13300*/  BSYNC.RECONVERGENT B0 ;  /* 0x0000000000007941 */ /* 0x000fea0003800200 */
.L_x_13168:
[----:B------:R-:W0:Y:S01]  /*13310*/  LDC.64 R4, c[0x0][R43+0x798] ;  /* 0x0001e6002b047b82 */ /* 0x000e220000000a00 */
        /* <DEDUP_REMOVED lines=10> */
[----:B0-----:R-:W-:Y:S02]  /*133c0*/  IMAD R3, R3, R4, RZ ;  /* 0x0000000403037224 */ /* 0x001fe400078e02ff */
[----:B------:R-:W-:-:S04]  /*133d0*/  IMAD.WIDE.U32 R28, R4, R6, R14 ;  /* 0x00000006041c7225 */ /* 0x000fc800078e000e */
[----:B------:R-:W-:-:S05]  /*133e0*/  IMAD R3, R5, R6, R3 ;  /* 0x0000000605037224 */ /* 0x000fca00078e0203 */
[----:B------:R-:W-:-:S07]  /*133f0*/  IADD3 R29, PT, PT, R29, R3, RZ ;  /* 0x000000031d1d7210 */ /* 0x000fce0007ffe0ff */
.L_x_13158:
        /* <DEDUP_REMOVED lines=31> */
.L_x_13173:
        /* <DEDUP_REMOVED lines=8> */
.L_x_13174:
[----:B------:R-:W-:Y:S05]  /*13670*/  BSYNC.RECONVERGENT B0 ;  /* 0x0000000000007941 */ /* 0x000fea0003800200 */
.L_x_13172:
[----:B------:R-:W-:Y:S01]  /*13680*/  IADD3 R33, PT, PT, R32, -0x1, RZ ;  /* 0xffffffff20217810 */ /* 0x000fe20007ffe0ff */
        /* <DEDUP_REMOVED lines=40> */
.L_x_13176:
        /* <DEDUP_REMOVED lines=8> */
.L_x_13177:
[----:B------:R-:W-:Y:S05]  /*13990*/  BSYNC.RECONVERGENT B0 ;  /* 0x0000000000007941 */ /* 0x000fea0003800200 */
.L_x_13175:
[----:B------:R-:W0:Y:S01]  /*139a0*/  LDC.64 R4, c[0x0][R33+0x798] ;  /* 0x0001e60021047b82 */ /* 0x000e220000000a00 */
        /* <DEDUP_REMOVED lines=14> */
.L_x_13171:
        /* <DEDUP_REMOVED lines=31> */
.L_x_13179:
[----:B------:R-:W-:Y:S01]  /*13c80*/  IMAD.MOV.U32 R0, RZ, RZ, R4 ;  /* 0x000000ffff007224 */ /* 0x000fe200078e0004 */
[----:B------:R-:W-:Y:S02]  /*13c90*/  MOV R12, R5 ;  /* 0x00000005000c7202 */ /* 0x000fe40000000f00 */
[----:B------:R-:W-:-:S07]  /*13ca0*/  MOV R13, 0x13cc0 ;  /* 0x00013cc0000d7802 */ /* 0x000fce0000000f00 */
[----:B------:R-:W-:Y:S05]  /*13cb0*/  CALL.REL.NOINC `($__internal_29_$__cuda_sm20_rem_s64) ;  /* 0x0000015400487944 */ /* 0x000fea0003c00000 */
[----:B------:R-:W-:Y:S02]  /*13cc0*/  IMAD.MOV.U32 R4, RZ, RZ, R0 ;  /* 0x000000ffff047224 */ /* 0x000fe400078e0000 */
[----:B------:R-:W-:-:S07]  /*13cd0*/  IMAD.MOV.U32 R5, RZ, RZ, R7 ;  /* 0x000000ffff057224 */ /* 0x000fce00078e0007 */
.L_x_13180:
[----:B------:R-:W-:Y:S05]  /*13ce0*/  BSYNC.RECONVERGENT B0 ;  /* 0x0000000000007941 */ /* 0x000fea0003800200 */
.L_x_13178:
[----:B------:R-:W0:Y:S02]  /*13cf0*/  LDC.64 R6, c[0x0][R3+0x798] ;  /* 0x0001e60003067b82 */ /* 0x000e240000000a00 */
[----:B0-----:R-:W-:Y:S02]  /*13d00*/  IMAD R5, R5, R6, RZ ;  /* 0x0000000605057224 */ /* 0x001fe400078e02ff */
[----:B------:R-:W-:-:S04]  /*13d10*/  IMAD.WIDE.U32 R28, R6, R4, R28 ;  /* 0x00000004061c7225 */ /* 0x000fc800078e001c */
[----:B------:R-:W-:-:S05]  /*13d20*/  IMAD R5, R7, R4, R5 ;  /* 0x0000000407057224 */ /* 0x000fca00078e0205 */
[----:B------:R-:W-:-:S07]  /*13d30*/  IADD3 R29, PT, PT, R29, R5, RZ ;  /* 0x000000051d1d7210 */ /* 0x000fce0007ffe0ff */
.L_x_13130:
        /* <DEDUP_REMOVED lines=17> */
.L_x_13185:
        /* <DEDUP_REMOVED lines=22> */
.L_x_13184:
[----:B------:R-:W-:Y:S05]  /*13fb0*/  BSYNC.RECONVERGENT B8 ;  /* 0x0000000000087941 */ /* 0x000fea0003800200 */
.L_x_13183:
[----:B------:R-:W-:-:S05]  /*13fc0*/  IADD3 R16, P0, PT, R16, 0x8, RZ ;  /* 0x0000000810107810 */ /* 0x000fca0007f1e0ff */
[----:B------:R-:W-:Y:S01]  /*13fd0*/  IMAD.X R17, RZ, RZ, R17, P0 ;  /* 0x000000ffff117224 */ /* 0x000fe200000e0611 */
[----:B------:R-:W-:-:S04]  /*13fe0*/  ISETP.GE.U32.AND P0, PT, R16, R25, PT ;  /* 0x000000191000720c */ /* 0x000fc80003f06070 */
[----:B------:R-:W-:-:S13]  /*13ff0*/  ISETP.GE.U32.AND.EX P0, PT, R17, R24, PT, P0 ;  /* 0x000000181100720c */ /* 0x000fda0003f06100 */
[----:B------:R-:W-:Y:S05]  /*14000*/  @!P0 BRA `(.L_x_13185) ;  /* 0xfffffffc00908947 */ /* 0x000fea000383ffff */
.L_x_13182:
[----:B------:R-:W-:Y:S05]  /*14010*/  BSYNC.RECONVERGENT B7 ;  /* 0x0000000000077941 */ /* 0x000fea0003800200 */
.L_x_13181:
        /* <DEDUP_REMOVED lines=16> */
.L_x_13189:
[----:B------:R0:W-:Y:S01]  /*14120*/  STG.E.U8 desc[UR36][R2.64], RZ ;  /* 0x000000ff02007986 */ /* 0x0001e2000c101124 */
[----:B------:R-:W-:Y:S05]  /*14130*/  BRA `(.L_x_13191) ;  /* 0x00000004008c7947 */ /* 0x000fea0003800000 */
.L_x_13188:
        /* <DEDUP_REMOVED lines=8> */
.L_x_13193:
[----:B------:R0:W-:Y:S01]  /*141c0*/  STG.E desc[UR36][R2.64], RZ ;  /* 0x000000ff02007986 */ /* 0x0001e2000c101924 */
[----:B------:R-:W-:Y:S05]  /*141d0*/  BRA `(.L_x_13191) ;  /* 0x0000000400647947 */ /* 0x000fea0003800000 */
.L_x_13192:
[----:B------:R0:W-:Y:S01]  /*141e0*/  STG.E.U16 desc[UR36][R2.64], RZ ;  /* 0x000000ff02007986 */ /* 0x0001e2000c101524 */
[----:B------:R-:W-:Y:S05]  /*141f0*/  BRA `(.L_x_13191) ;  /* 0x00000004005c7947 */ /* 0x000fea0003800000 */
.L_x_13187:
        /* <DEDUP_REMOVED lines=8> */
.L_x_13195:
[----:B------:R0:W-:Y:S01]  /*14280*/  STG.E.U16 desc[UR36][R2.64], RZ ;  /* 0x000000ff02007986 */ /* 0x0001e2000c101524 */
[----:B------:R-:W-:Y:S05]  /*14290*/  BRA `(.L_x_13191) ;  /* 0x0000000400347947 */ /* 0x000fea0003800000 */
.L_x_13194:
        /* <DEDUP_REMOVED lines=8> */
.L_x_13197:
[----:B------:R2:W-:Y:S01]  /*14320*/  STG.E desc[UR36][R2.64], RZ ;  /* 0x000000ff02007986 */ /* 0x0005e2000c101924 */
[----:B------:R-:W-:Y:S05]  /*14330*/  BRA `(.L_x_13191) ;  /* 0x00000004000c7947 */ /* 0x000fea0003800000 */
.L_x_13196:
[----:B------:R4:W-:Y:S01]  /*14340*/  STG.E.64 desc[UR36][R2.64], RZ ;  /* 0x000000ff02007986 */ /* 0x0009e2000c101b24 */
[----:B------:R-:W-:Y:S05]  /*14350*/  BRA `(.L_x_13191) ;  /* 0x0000000400047947 */ /* 0x000fea0003800000 */
.L_x_13186:
        /* <DEDUP_REMOVED lines=10> */
.L_x_13200:
[----:B------:R0:W-:Y:S01]  /*14400*/  STG.E.128 desc[UR36][R2.64], RZ ;  /* 0x000000ff02007986 */ /* 0x0001e2000c101d24 */
[----:B------:R-:W-:Y:S05]  /*14410*/  BRA `(.L_x_13191) ;  /* 0x0000000000d47947 */ /* 0x000fea0003800000 */
.L_x_13199:
        /* <DEDUP_REMOVED lines=8> */
.L_x_13202:
[----:B------:R0:W-:Y:S01]  /*144a0*/  STG.E.U8 desc[UR36][R2.64], RZ ;  /* 0x000000ff02007986 */ /* 0x0001e2000c101124 */
[----:B------:R-:W-:Y:S05]  /*144b0*/  BRA `(.L_x_13191) ;  /* 0x0000000000ac7947 */ /* 0x000fea0003800000 */
.L_x_13201:
[----:B------:R0:W-:Y:S01]  /*144c0*/  STG.E.U16 desc[UR36][R2.64], RZ ;  /* 0x000000ff02007986 */ /* 0x0001e2000c101524 */
[----:B------:R-:W-:Y:S05]  /*144d0*/  BRA `(.L_x_13191) ;  /* 0x0000000000a47947 */ /* 0x000fea0003800000 */
.L_x_13198:
        /* <DEDUP_REMOVED lines=10> */
.L_x_13205:
[----:B------:R0:W-:Y:S01]  /*14580*/  STG.E.U8 desc[UR36][R2.64], RZ ;  /* 0x000000ff02007986 */ /* 0x0001e2000c101124 */
[----:B------:R-:W-:Y:S05]  /*14590*/  BRA `(.L_x_13191) ;  /* 0x0000000000747947 */ /* 0x000fea0003800000 */
.L_x_13204:
[----:B------:R0:W-:Y:S01]  /*145a0*/  STG.E.U8 desc[UR36][R2.64], RZ ;  /* 0x000000ff02007986 */ /* 0x0001e2000c101124 */
[----:B------:R-:W-:Y:S05]  /*145b0*/  BRA `(.L_x_13191) ;  /* 0x00000000006c7947 */ /* 0x000fea0003800000 */
.L_x_13203:
[----:B------:R-:W-:-:S13]  /*145c0*/  ISETP.NE.AND P0, PT, R0, 0x1c, PT ;  /* 0x0000001c0000780c */ /* 0x000fda0003f05270 */
[----:B------:R-:W-:Y:S05]  /*145d0*/  @!P0 BRA `(.L_x_13206) ;  /* 0x0000000000608947 */ /* 0x000fea0003800000 */
[----:B------:R-:W-:-:S13]  /*145e0*/  ISETP.NE.AND P0, PT, R0, 0x1d, PT ;  /* 0x0000001d0000780c */ /* 0x000fda0003f05270 */
[----:B------:R-:W-:Y:S05]  /*145f0*/  @!P0 BRA `(.L_x_13207) ;  /* 0x0000000000508947 */ /* 0x000fea0003800000 */
[----:B------:R-:W-:-:S13]  /*14600*/  ISETP.NE.AND P0, PT, R0, 0x2c, PT ;  /* 0x0000002c0000780c */ /* 0x000fda0003f05270 */
[----:B------:R0:W-:Y:S01]  /*14610*/  @!P0 STG.E.U8 desc[UR36][R2.64], RZ ;  /* 0x000000ff02008986 */ /* 0x0001e2000c101124 */
[----:B------:R-:W-:Y:S05]  /*14620*/  @!P0 BRA `(.L_x_13191) ;  /* 0x0000000000508947 */ /* 0x000fea0003800000 */
.L_x_13190:
        /* <DEDUP_REMOVED lines=16> */
.L_x_13208:
[----:B------:R-:W-:Y:S05]  /*14730*/  BRA `(.L_x_13191) ;  /* 0x00000000000c7947 */ /* 0x000fea0003800000 */
.L_x_13207:
[----:B------:R0:W-:Y:S01]  /*14740*/  STG.E.64 desc[UR36][R2.64], RZ ;  /* 0x000000ff02007986 */ /* 0x0001e2000c101b24 */
[----:B------:R-:W-:Y:S05]  /*14750*/  BRA `(.L_x_13191) ;  /* 0x0000000000047947 */ /* 0x000fea0003800000 */
.L_x_13206:
[----:B------:R0:W-:Y:S02]  /*14760*/  STG.E desc[UR36][R2.64], RZ ;  /* 0x000000ff02007986 */ /* 0x0001e4000c101924 */
.L_x_13191:
[----:B------:R-:W-:-:S07]  /*14770*/  IADD3 R36, PT, PT, R36, 0x80, RZ ;  /* 0x0000008024247810 */ /* 0x000fce0007ffe0ff */
.L_x_12957:
[----:B------:R-:W-:Y:S05]  /*14780*/  BSYNC.RECONVERGENT B6 ;  /* 0x0000000000067941 */ /* 0x000fea0003800200 */
.L_x_12956:
        /* <DEDUP_REMOVED lines=436> */
.L_x_13211:
        /* <DEDUP_REMOVED lines=17> */
.L_x_13215:
[----:B------:R0:W5:Y:S01]  /*163e0*/  LDG.E.U8 R26, desc[UR36][R4.64] ;  /* 0x00000024041a7981 */ /* 0x000162000c1e1100 */
[----:B------:R-:W-:Y:S01]  /*163f0*/  HFMA2 R27, -RZ, RZ, 0, 0 ;  /* 0x00000000ff1b7431 */ /* 0x000fe200000001ff */
[----:B------:R-:W-:Y:S06]  /*16400*/  BRA `(.L_x_13217) ;  /* 0x0000000c00447947 */ /* 0x000fec0003800000 */
.L_x_13214:
        /* <DEDUP_REMOVED lines=8> */
.L_x_13219:
[----:B------:R-:W2:Y:S02]  /*16490*/  LDG.E R26, desc[UR36][R4.64] ;  /* 0x00000024041a7981 */ /* 0x000ea4000c1e1900 */
[----:B--2---:R-:W-:Y:S01]  /*164a0*/  SHF.R.S32.HI R27, RZ, 0x1f, R26 ;  /* 0x0000001fff1b7819 */ /* 0x004fe2000001141a */
[----:B------:R-:W-:Y:S06]  /*164b0*/  BRA `(.L_x_13217) ;  /* 0x0000000c00187947 */ /* 0x000fec0003800000 */
.L_x_13218:
[----:B------:R-:W2:Y:S02]  /*164c0*/  LDG.E.S16 R26, desc[UR36][R4.64] ;  /* 0x00000024041a7981 */ /* 0x000ea4000c1e1700 */
[----:B--2---:R-:W-:Y:S01]  /*164d0*/  SHF.R.S32.HI R27, RZ, 0x1f, R26 ;  /* 0x0000001fff1b7819 */ /* 0x004fe2000001141a */
[----:B------:R-:W-:Y:S06]  /*164e0*/  BRA `(.L_x_13217) ;  /* 0x0000000c000c7947 */ /* 0x000fec0003800000 */
.L_x_13213:
        /* <DEDUP_REMOVED lines=9> */
.L_x_13221:
[----:B------:R-:W2:Y:S02]  /*16580*/  LDG.E.U16 R4, desc[UR36][R4.64] ;  /* 0x0000002404047981 */ /* 0x000ea4000c1e1500 */
[----:B--2---:R-:W-:-:S06]  /*16590*/  HADD2.F32 R26, -RZ, R4.H0_H0 ;  /* 0x20000004ff1a7230 */ /* 0x004fcc0000004100 */
[----:B------:R-:W0:Y:S01]  /*165a0*/  F2I.S64.TRUNC R26, R26 ;  /* 0x0000001a001a7311 */ /* 0x000e22000020d900 */
[----:B------:R-:W-:Y:S05]  /*165b0*/  BRA `(.L_x_13217) ;  /* 0x0000000800d87947 */ /* 0x000fea0003800000 */
.L_x_13220:
        /* <DEDUP_REMOVED lines=9> */
.L_x_13223:
[----:B------:R-:W2:Y:S02]  /*16650*/  LDG.E.U16 R4, desc[UR36][R4.64] ;  /* 0x0000002404047981 */ /* 0x000ea4000c1e1500 */
[----:B--2---:R-:W-:-:S06]  /*16660*/  HADD2.F32 R26, -RZ, R4.H0_H0 ;  /* 0x20000004ff1a7230 */ /* 0x004fcc0000004100 */
[----:B------:R-:W0:Y:S01]  /*16670*/  F2I.S64.TRUNC R26, R26 ;  /* 0x0000001a001a7311 */ /* 0x000e22000020d900 */
[----:B------:R-:W-:Y:S05]  /*16680*/  BRA `(.L_x_13217) ;  /* 0x0000000800a47947 */ /* 0x000fea0003800000 */
.L_x_13222:
[----:B------:R-:W2:Y:S02]  /*16690*/  LDG.E.64 R4, desc[UR36][R4.64] ;  /* 0x0000002404047981 */ /* 0x000ea4000c1e1b00 */
[----:B--2---:R0:W1:Y:S01]  /*166a0*/  F2I.S64.F64.TRUNC R26, R4 ;  /* 0x00000004001a7311 */ /* 0x004062000030d900 */
[----:B------:R-:W-:Y:S05]  /*166b0*/  BRA `(.L_x_13217) ;  /* 0x0000000800987947 */ /* 0x000fea0003800000 */
.L_x_13212:
        /* <DEDUP_REMOVED lines=13> */
.L_x_13226:
[----:B------:R-:W2:Y:S02]  /*16790*/  LDG.E.64 R4, desc[UR36][R4.64] ;  /* 0x0000002404047981 */ /* 0x000ea4000c1e1b00 */
[----:B--2---:R0:W1:Y:S01]  /*167a0*/  F2I.S64.F64.TRUNC R26, R4 ;  /* 0x00000004001a7311 */ /* 0x004062000030d900 */
[----:B------:R-:W-:Y:S05]  /*167b0*/  BRA `(.L_x_13217) ;  /* 0x0000000800587947 */ /* 0x000fea0003800000 */
.L_x_13225:
        /* <DEDUP_REMOVED lines=26> */
.L_x_13228:
        /* <DEDUP_REMOVED lines=14> */
.L_x_13227:
[----:B------:R-:W2:Y:S02]  /*16a40*/  LDG.E.U16 R26, desc[UR36][R4.64] ;  /* 0x00000024041a7981 */ /* 0x000ea4000c1e1500 */
[----:B--2---:R-:W-:-:S06]  /*16a50*/  SHF.L.U32 R26, R26, 0x10, RZ ;  /* 0x000000101a1a7819 */ /* 0x004fcc00000006ff */
[----:B------:R-:W0:Y:S01]  /*16a60*/  F2I.S64.TRUNC R26, R26 ;  /* 0x0000001a001a7311 */ /* 0x000e22000020d900 */
[----:B------:R-:W-:Y:S05]  /*16a70*/  BRA `(.L_x_13217) ;  /* 0x0000000400a87947 */ /* 0x000fea0003800000 */
.L_x_13224:
        /* <DEDUP_REMOVED lines=11> */
.L_x_13231:
        /* <DEDUP_REMOVED lines=21> */
.L_x_13235:
[----:B------:R-:W-:Y:S05]  /*16c80*/  BSYNC.RECONVERGENT B1 ;  /* 0x0000000000017941 */ /* 0x000fea0003800200 */
.L_x_13234:
[----:B------:R-:W-:Y:S02]  /*16c90*/  SHF.L.U32 R0, R0, 0x14, RZ ;  /* 0x0000001400007819 */ /* 0x000fe400000006ff */
[----:B------:R-:W-:-:S04]  /*16ca0*/  LEA R3, R3, 0x3b800000, 0x17 ;  /* 0x3b80000003037811 */ /* 0x000fc800078eb8ff */
[----:B------:R-:W-:-:S07]  /*16cb0*/  LOP3.LUT R26, R3, R0, R7, 0xfe, !PT ;  /* 0x00000000031a7212 */ /* 0x000fce00078efe07 */
.L_x_13233:
[----:B------:R-:W-:Y:S05]  /*16cc0*/  BSYNC.RECONVERGENT B0 ;  /* 0x0000000000007941 */ /* 0x000fea0003800200 */
.L_x_13232:
[----:B------:R-:W1:Y:S01]  /*16cd0*/  F2I.S64.TRUNC R26, R26 ;  /* 0x0000001a001a7311 */ /* 0x000e62000020d900 */
[----:B------:R-:W-:Y:S05]  /*16ce0*/  BRA `(.L_x_13217) ;  /* 0x00000004000c7947 */ /* 0x000fea0003800000 */
.L_x_13230:
        /* <DEDUP_REMOVED lines=21> */
.L_x_13239:
[----:B------:R-:W-:Y:S05]  /*16e40*/  BSYNC.RECONVERGENT B1 ;  /* 0x0000000000017941 */ /* 0x000fea0003800200 */
.L_x_13238:
[----:B------:R-:W-:Y:S01]  /*16e50*/  IMAD.SHL.U32 R0, R0, 0x200000, RZ ;  /* 0x0020000000007824 */ /* 0x000fe200078e00ff */
[----:B------:R-:W-:-:S04]  /*16e60*/  LEA R3, R3, 0x37800000, 0x17 ;  /* 0x3780000003037811 */ /* 0x000fc800078eb8ff */
[----:B------:R-:W-:-:S07]  /*16e70*/  LOP3.LUT R26, R3, R0, R7, 0xfe, !PT ;  /* 0x00000000031a7212 */ /* 0x000fce00078efe07 */
.L_x_13237:
[----:B------:R-:W-:Y:S05]  /*16e80*/  BSYNC.RECONVERGENT B0 ;  /* 0x0000000000007941 */ /* 0x000fea0003800200 */
.L_x_13236:
[----:B------:R-:W0:Y:S01]  /*16e90*/  F2I.S64.TRUNC R26, R26 ;  /* 0x0000001a001a7311 */ /* 0x000e22000020d900 */
[----:B------:R-:W-:Y:S05]  /*16ea0*/  BRA `(.L_x_13217) ;  /* 0x00000000009c7947 */ /* 0x000fea0003800000 */
.L_x_13229:
        /* <DEDUP_REMOVED lines=14> */
.L_x_13243:
[----:B------:R-:W-:Y:S05]  /*16f90*/  BSYNC.RECONVERGENT B0 ;  /* 0x0000000000007941 */ /* 0x000fea0003800200 */
.L_x_13242:
[----:B------:R-:W0:Y:S01]  /*16fa0*/  F2I.S64.TRUNC R26, R26 ;  /* 0x0000001a001a7311 */ /* 0x000e22000020d900 */
[----:B------:R-:W-:Y:S05]  /*16fb0*/  BRA `(.L_x_13217) ;  /* 0x0000000000587947 */ /* 0x000fea0003800000 */
.L_x_13216:
        /* <DEDUP_REMOVED lines=16> */
.L_x_13244:
[----:B------:R-:W-:Y:S01]  /*170c0*/  CS2R R26, SRZ ;  /* 0x00000000001a7805 */ /* 0x000fe2000001ff00 */
[----:B------:R-:W-:Y:S06]  /*170d0*/  BRA `(.L_x_13217) ;  /* 0x0000000000107947 */ /* 0x000fec0003800000 */
.L_x_13241:
[----:B------:R4:W5:Y:S01]  /*170e0*/  LDG.E.64 R26, desc[UR36][R4.64] ;  /* 0x00000024041a7981 */ /* 0x000962000c1e1b00 */
[----:B------:R-:W-:Y:S05]  /*170f0*/  BRA `(.L_x_13217) ;  /* 0x0000000000087947 */ /* 0x000fea0003800000 */
.L_x_13240:
[----:B------:R3:W5:Y:S01]  /*17100*/  LDG.E R26, desc[UR36][R4.64] ;  /* 0x00000024041a7981 */ /* 0x000762000c1e1900 */
[----:B------:R-:W-:-:S07]  /*17110*/  MOV R27, RZ ;  /* 0x000000ff001b7202 */ /* 0x000fce0000000f00 */
.L_x_13217:
        /* <DEDUP_REMOVED lines=17> */
.L_x_13248:
[----:B------:R0:W5:Y:S01]  /*17230*/  LDG.E.U8 R28, desc[UR36][R4.64] ;  /* 0x00000024041c7981 */ /* 0x000162000c1e1100 */
[----:B------:R-:W-:Y:S01]  /*17240*/  IMAD.MOV.U32 R29, RZ, RZ, RZ ;  /* 0x000000ffff1d7224 */ /* 0x000fe200078e00ff */
[----:B------:R-:W-:Y:S06]  /*17250*/  BRA `(.L_x_13250) ;  /* 0x0000000c00447947 */ /* 0x000fec0003800000 */
.L_x_13247:
        /* <DEDUP_REMOVED lines=8> */
.L_x_13252:
[----:B------:R-:W2:Y:S02]  /*172e0*/  LDG.E R28, desc[UR36][R4.64] ;  /* 0x00000024041c7981 */ /* 0x000ea4000c1e1900 */
[----:B--2---:R-:W-:Y:S01]  /*172f0*/  SHF.R.S32.HI R29, RZ, 0x1f, R28 ;  /* 0x0000001fff1d7819 */ /* 0x004fe2000001141c */
[----:B------:R-:W-:Y:S06]  /*17300*/  BRA `(.L_x_13250) ;  /* 0x0000000c00187947 */ /* 0x000fec0003800000 */
.L_x_13251:
[----:B------:R-:W2:Y:S02]  /*17310*/  LDG.E.S16 R28, desc[UR36][R4.64] ;  /* 0x00000024041c7981 */ /* 0x000ea4000c1e1700 */
[----:B--2---:R-:W-:Y:S01]  /*17320*/  SHF.R.S32.HI R29, RZ, 0x1f, R28 ;  /* 0x0000001fff1d7819 */ /* 0x004fe2000001141c */
[----:B------:R-:W-:Y:S06]  /*17330*/  BRA `(.L_x_13250) ;  /* 0x0000000c000c7947 */ /* 0x000fec0003800000 */
.L_x_13246:
        /* <DEDUP_REMOVED lines=9> */
.L_x_13254:
[----:B------:R-:W2:Y:S02]  /*173d0*/  LDG.E.U16 R4, desc[UR36][R4.64] ;  /* 0x0000002404047981 */ /* 0x000ea4000c1e1500 */
[----:B--2---:R-:W-:-:S06]  /*173e0*/  HADD2.F32 R28, -RZ, R4.H0_H0 ;  /* 0x20000004ff1c7230 */ /* 0x004fcc0000004100 */
[----:B------:R-:W0:Y:S01]  /*173f0*/  F2I.S64.TRUNC R28, R28 ;  /* 0x0000001c001c7311 */ /* 0x000e22000020d900 */
[----:B------:R-:W-:Y:S05]  /*17400*/  BRA `(.L_x_13250) ;  /* 0x0000000800d87947 */ /* 0x000fea0003800000 */
.L_x_13253:
        /* <DEDUP_REMOVED lines=9> */
.L_x_13256:
[----:B------:R-:W2:Y:S02]  /*174a0*/  LDG.E.U16 R4, desc[UR36][R4.64] ;  /* 0x0000002404047981 */ /* 0x000ea4000c1e1500 */
[----:B--2---:R-:W-:-:S06]  /*174b0*/  HADD2.F32 R28, -RZ, R4.H0_H0 ;  /* 0x20000004ff1c7230 */ /* 0x004fcc0000004100 */
[----:B------:R-:W0:Y:S01]  /*174c0*/  F2I.S64.TRUNC R28, R28 ;  /* 0x0000001c001c7311 */ /* 0x000e22000020d900 */
[----:B------:R-:W-:Y:S05]  /*174d0*/  BRA `(.L_x_13250) ;  /* 0x0000000800a47947 */ /* 0x000fea0003800000 */
.L_x_13255:
[----:B------:R-:W2:Y:S02]  /*174e0*/  LDG.E.64 R4, desc[UR36][R4.64] ;  /* 0x0000002404047981 */ /* 0x000ea4000c1e1b00 */
[----:B--2---:R0:W2:Y:S01]  /*174f0*/  F2I.S64.F64.TRUNC R28, R4 ;  /* 0x00000004001c7311 */ /* 0x0040a2000030d900 */
[----:B------:R-:W-:Y:S05]  /*17500*/  BRA `(.L_x_13250) ;  /* 0x0000000800987947 */ /* 0x000fea0003800000 */
.L_x_13245:
        /* <DEDUP_REMOVED lines=13> */
.L_x_13259:
[----:B------:R-:W2:Y:S02]  /*175e0*/  LDG.E.64 R4, desc[UR36][R4.64] ;  /* 0x0000002404047981 */ /* 0x000ea4000c1e1b00 */
[----:B--2---:R0:W2:Y:S01]  /*175f0*/  F2I.S64.F64.TRUNC R28, R4 ;  /* 0x00000004001c7311 */ /* 0x0040a2000030d900 */
[----:B------:R-:W-:Y:S05]  /*17600*/  BRA `(.L_x_13250) ;  /* 0x0000000800587947 */ /* 0x000fea0003800000 */
.L_x_13258:
        /* <DEDUP_REMOVED lines=26> */
.L_x_13261:
        /* <DEDUP_REMOVED lines=14> */
.L_x_13260:
[----:B------:R-:W2:Y:S02]  /*17890*/  LDG.E.U16 R28, desc[UR36][R4.64] ;  /* 0x00000024041c7981 */ /* 0x000ea4000c1e1500 */
[----:B--2---:R-:W-:-:S06]  /*178a0*/  IMAD.U32 R28, R28, 0x10000, RZ ;  /* 0x000100001c1c7824 */ /* 0x004fcc00078e00ff */
[----:B------:R-:W0:Y:S01]  /*178b0*/  F2I.S64.TRUNC R28, R28 ;  /* 0x0000001c001c7311 */ /* 0x000e22000020d900 */
[----:B------:R-:W-:Y:S05]  /*178c0*/  BRA `(.L_x_13250) ;  /* 0x0000000400a87947 */ /* 0x000fea0003800000 */
.L_x_13257:
        /* <DEDUP_REMOVED lines=11> */
.L_x_13264:
        /* <DEDUP_REMOVED lines=21> */
.L_x_13268:
[----:B------:R-:W-:Y:S05]  /*17ad0*/  BSYNC.RECONVERGENT B1 ;  /* 0x0000000000017941 */ /* 0x000fea0003800200 */
.L_x_13267:
[----:B------:R-:W-:Y:S01]  /*17ae0*/  IMAD.SHL.U32 R0, R0, 0x100000, RZ ;  /* 0x0010000000007824 */ /* 0x000fe200078e00ff */
[----:B------:R-:W-:-:S04]  /*17af0*/  LEA R3, R3, 0x3b800000, 0x17 ;  /* 0x3b80000003037811 */ /* 0x000fc800078eb8ff */
[----:B------:R-:W-:-:S07]  /*17b00*/  LOP3.LUT R28, R3, R0, R7, 0xfe, !PT ;  /* 0x00000000031c7212 */ /* 0x000fce00078efe07 */
.L_x_13266:
[----:B------:R-:W-:Y:S05]  /*17b10*/  BSYNC.RECONVERGENT B0 ;  /* 0x0000000000007941 */ /* 0x000fea0003800200 */
.L_x_13265:
[----:B------:R-:W2:Y:S01]  /*17b20*/  F2I.S64.TRUNC R28, R28 ;  /* 0x0000001c001c7311 */ /* 0x000ea2000020d900 */
[----:B------:R-:W-:Y:S05]  /*17b30*/  BRA `(.L_x_13250) ;  /* 0x00000004000c7947 */ /* 0x000fea0003800000 */
.L_x_13263:
        /* <DEDUP_REMOVED lines=21> */
.L_x_13272:
[----:B------:R-:W-:Y:S05]  /*17c90*/  BSYNC.RECONVERGENT B1 ;  /* 0x0000000000017941 */ /* 0x000fea0003800200 */
.L_x_13271:
[----:B------:R-:W-:Y:S01]  /*17ca0*/  IMAD.SHL.U32 R0, R0, 0x200000, RZ ;  /* 0x0020000000007824 */ /* 0x000fe200078e00ff */
[----:B------:R-:W-:-:S04]  /*17cb0*/  LEA R3, R3, 0x37800000, 0x17 ;  /* 0x3780000003037811 */ /* 0x000fc800078eb8ff */
[----:B------:R-:W-:-:S07]  /*17cc0*/  LOP3.LUT R28, R3, R0, R7, 0xfe, !PT ;  /* 0x00000000031c7212 */ /* 0x000fce00078efe07 */
.L_x_13270:
[----:B------:R-:W-:Y:S05]  /*17cd0*/  BSYNC.RECONVERGENT B0 ;  /* 0x0000000000007941 */ /* 0x000fea0003800200 */
.L_x_13269:
[----:B------:R-:W3:Y:S01]  /*17ce0*/  F2I.S64.TRUNC R28, R28 ;  /* 0x0000001c001c7311 */ /* 0x000ee2000020d900 */
[----:B------:R-:W-:Y:S05]  /*17cf0*/  BRA `(.L_x_13250) ;  /* 0x00000000009c7947 */ /* 0x000fea0003800000 */
.L_x_13262:
        /* <DEDUP_REMOVED lines=14> */
.L_x_13276:
[----:B------:R-:W-:Y:S05]  /*17de0*/  BSYNC.RECONVERGENT B0 ;  /* 0x0000000000007941 */ /* 0x000fea0003800200 */
.L_x_13275:
[----:B------:R-:W0:Y:S01]  /*17df0*/  F2I.S64.TRUNC R28, R28 ;  /* 0x0000001c001c7311 */ /* 0x000e22000020d900 */
[----:B------:R-:W-:Y:S05]  /*17e00*/  BRA `(.L_x_13250) ;  /* 0x0000000000587947 */ /* 0x000fea0003800000 */
.L_x_13249:
        /* <DEDUP_REMOVED lines=16> */
.L_x_13277:
[----:B------:R-:W-:Y:S01]  /*17f10*/  CS2R R28, SRZ ;  /* 0x00000000001c7805 */ /* 0x000fe2000001ff00 */
[----:B------:R-:W-:Y:S06]  /*17f20*/  BRA `(.L_x_13250) ;  /* 0x0000000000107947 */ /* 0x000fec0003800000 */
.L_x_13274:
[----:B------:R0:W5:Y:S01]  /*17f30*/  LDG.E.64 R28, desc[UR36][R4.64] ;  /* 0x00000024041c7981 */ /* 0x000162000c1e1b00 */
[----:B------:R-:W-:Y:S05]  /*17f40*/  BRA `(.L_x_13250) ;  /* 0x0000000000087947 */ /* 0x000fea0003800000 */
.L_x_13273:
[----:B------:R4:W5:Y:S01]  /*17f50*/  LDG.E R28, desc[UR36][R4.64] ;  /* 0x00000024041c7981 */ /* 0x000962000c1e1900 */
[----:B------:R-:W-:-:S07]  /*17f60*/  IMAD.MOV.U32 R29, RZ, RZ, RZ ;  /* 0x000000ffff1d7224 */ /* 0x000fce00078e00ff */
.L_x_13250:
        /* <DEDUP_REMOVED lines=17> */
.L_x_13281:
[----:B------:R0:W5:Y:S01]  /*18080*/  LDG.E.U8 R16, desc[UR36][R4.64] ;  /* 0x0000002404107981 */ /* 0x000162000c1e1100 */
[----:B------:R-:W-:Y:S01]  /*18090*/  IMAD.MOV.U32 R17, RZ, RZ, RZ ;  /* 0x000000ffff117224 */ /* 0x000fe200078e00ff */
[----:B------:R-:W-:Y:S06]  /*180a0*/  BRA `(.L_x_13283) ;  /* 0x0000000c00447947 */ /* 0x000fec0003800000 */
.L_x_13280:
        /* <DEDUP_REMOVED lines=8> */
.L_x_13285:
[----:B------:R-:W4:Y:S02]  /*18130*/  LDG.E R16, desc[UR36][R4.64] ;  /* 0x0000002404107981 */ /* 0x000f24000c1e1900 */
[----:B----4-:R-:W-:Y:S01]  /*18140*/  SHF.R.S32.HI R17, RZ, 0x1f, R16 ;  /* 0x0000001fff117819 */ /* 0x010fe20000011410 */
[----:B------:R-:W-:Y:S06]  /*18150*/  BRA `(.L_x_13283) ;  /* 0x0000000c00187947 */ /* 0x000fec0003800000 */
.L_x_13284:
[----:B------:R-:W4:Y:S02]  /*18160*/  LDG.E.S16 R16, desc[UR36][R4.64] ;  /* 0x0000002404107981 */ /* 0x000f24000c1e1700 */
[----:B----4-:R-:W-:Y:S01]  /*18170*/  SHF.R.S32.HI R17, RZ, 0x1f, R16 ;  /* 0x0000001fff117819 */ /* 0x010fe20000011410 */
[----:B------:R-:W-:Y:S06]  /*18180*/  BRA `(.L_x_13283) ;  /* 0x0000000c000c7947 */ /* 0x000fec0003800000 */
.L_x_13279:
        /* <DEDUP_REMOVED lines=9> */
.L_x_13287:
[----:B------:R-:W4:Y:S02]  /*18220*/  LDG.E.U16 R4, desc[UR36][R4.64] ;  /* 0x0000002404047981 */ /* 0x000f24000c1e1500 */
[----:B----4-:R-:W-:-:S06]  /*18230*/  HADD2.F32 R16, -RZ, R4.H0_H0 ;  /* 0x20000004ff107230 */ /* 0x010fcc0000004100 */
[----:B------:R-:W0:Y:S01]  /*18240*/  F2I.S64.TRUNC R16, R16 ;  /* 0x0000001000107311 */ /* 0x000e22000020d900 */
[----:B------:R-:W-:Y:S05]  /*18250*/  BRA `(.L_x_13283) ;  /* 0x0000000800d87947 */ /* 0x000fea0003800000 */
.L_x_13286:
        /* <DEDUP_REMOVED lines=9> */
.L_x_13289:
[----:B------:R-:W4:Y:S02]  /*182f0*/  LDG.E.U16 R4, desc[UR36][R4.64] ;  /* 0x0000002404047981 */ /* 0x000f24000c1e1500 */
[----:B----4-:R-:W-:-:S06]  /*18300*/  HADD2.F32 R16, -RZ, R4.H0_H0 ;  /* 0x20000004ff107230 */ /* 0x010fcc0000004100 */
[----:B------:R-:W0:Y:S01]  /*18310*/  F2I.S64.TRUNC R16, R16 ;  /* 0x0000001000107311 */ /* 0x000e22000020d900 */
[----:B------:R-:W-:Y:S05]  /*18320*/  BRA `(.L_x_13283) ;  /* 0x0000000800a47947 */ /* 0x000fea0003800000 */
.L_x_13288:
[----:B------:R-:W4:Y:S02]  /*18330*/  LDG.E.64 R4, desc[UR36][R4.64] ;  /* 0x0000002404047981 */ /* 0x000f24000c1e1b00 */
[----:B----4-:R0:W4:Y:S01]  /*18340*/  F2I.S64.F64.TRUNC R16, R4 ;  /* 0x0000000400107311 */ /* 0x010122000030d900 */
[----:B------:R-:W-:Y:S05]  /*18350*/  BRA `(.L_x_13283) ;  /* 0x0000000800987947 */ /* 0x000fea0003800000 */
.L_x_13278:
        /* <DEDUP_REMOVED lines=13> */
.L_x_13292:
[----:B------:R-:W4:Y:S02]  /*18430*/  LDG.E.64 R4, desc[UR36][R4.64] ;  /* 0x0000002404047981 */ /* 0x000f24000c1e1b00 */
[----:B----4-:R0:W4:Y:S01]  /*18440*/  F2I.S64.F64.TRUNC R16, R4 ;  /* 0x0000000400107311 */ /* 0x010122000030d900 */
[----:B------:R-:W-:Y:S05]  /*18450*/  BRA `(.L_x_13283) ;  /* 0x0000000800587947 */ /* 0x000fea0003800000 */
.L_x_13291:
        /* <DEDUP_REMOVED lines=26> */
.L_x_13294:
        /* <DEDUP_REMOVED lines=14> */
.L_x_13293:
[----:B------:R-:W4:Y:S02]  /*186e0*/  LDG.E.U16 R16, desc[UR36][R4.64] ;  /* 0x0000002404107981 */ /* 0x000f24000c1e1500 */
[----:B----4-:R-:W-:-:S06]  /*186f0*/  IMAD.U32 R16, R16, 0x10000, RZ ;  /* 0x0001000010107824 */ /* 0x010fcc00078e00ff */
[----:B------:R-:W0:Y:S01]  /*18700*/  F2I.S64.TRUNC R16, R16 ;  /* 0x0000001000107311 */ /* 0x000e22000020d900 */
[----:B------:R-:W-:Y:S05]  /*18710*/  BRA `(.L_x_13283) ;  /* 0x0000000400a87947 */ /* 0x000fea0003800000 */
.L_x_13290:
        /* <DEDUP_REMOVED lines=11> */
.L_x_13297:
        /* <DEDUP_REMOVED lines=21> */
.L_x_13301:
[----:B------:R-:W-:Y:S05]  /*18920*/  BSYNC.RECONVERGENT B1 ;  /* 0x0000000000017941 */ /* 0x000fea0003800200 */
.L_x_13300:
[----:B------:R-:W-:Y:S01]  /*18930*/  IMAD.SHL.U32 R0, R0, 0x100000, RZ ;  /* 0x0010000000007824 */ /* 0x000fe200078e00ff */
[----:B------:R-:W-:-:S04]  /*18940*/  LEA R3, R3, 0x3b800000, 0x17 ;  /* 0x3b80000003037811 */ /* 0x000fc800078eb8ff */
[----:B------:R-:W-:-:S07]  /*18950*/  LOP3.LUT R16, R3, R0, R7, 0xfe, !PT ;  /* 0x0000000003107212 */ /* 0x000fce00078efe07 */
.L_x_13299:
[----:B------:R-:W-:Y:S05]  /*18960*/  BSYNC.RECONVERGENT B0 ;  /* 0x0000000000007941 */ /* 0x000fea0003800200 */
.L_x_13298:
[----:B------:R-:W0:Y:S01]  /*18970*/  F2I.S64.TRUNC R16, R16 ;  /* 0x0000001000107311 */ /* 0x000e22000020d900 */
[----:B------:R-:W-:Y:S05]  /*18980*/  BRA `(.L_x_13283) ;  /* 0x00000004000c7947 */ /* 0x000fea0003800000 */
.L_x_13296:
        /* <DEDUP_REMOVED lines=21> */
.L_x_13305:
[----:B------:R-:W-:Y:S05]  /*18ae0*/  BSYNC.RECONVERGENT B1 ;  /* 0x0000000000017941 */ /* 0x000fea0003800200 */
.L_x_13304:
[----:B------:R-:W-:Y:S02]  /*18af0*/  SHF.L.U32 R0, R0, 0x15, RZ ;  /* 0x0000001500007819 */ /* 0x000fe400000006ff */
[----:B------:R-:W-:-:S04]  /*18b00*/  LEA R3, R3, 0x37800000, 0x17 ;  /* 0x3780000003037811 */ /* 0x000fc800078eb8ff */
[----:B------:R-:W-:-:S07]  /*18b10*/  LOP3.LUT R16, R3, R0, R7, 0xfe, !PT ;  /* 0x0000000003107212 */ /* 0x000fce00078efe07 */
.L_x_13303:
[----:B------:R-:W-:Y:S05]  /*18b20*/  BSYNC.RECONVERGENT B0 ;  /* 0x0000000000007941 */ /* 0x000fea0003800200 */
.L_x_13302:
[----:B------:R-:W0:Y:S01]  /*18b30*/  F2I.S64.TRUNC R16, R16 ;  /* 0x0000001000107311 */ /* 0x000e22000020d900 */
[----:B------:R-:W-:Y:S05]  /*18b40*/  BRA `(.L_x_13283) ;  /* 0x00000000009c7947 */ /* 0x000fea0003800000 */
.L_x_13295:
        /* <DEDUP_REMOVED lines=14> */
.L_x_13309:
[----:B------:R-:W-:Y:S05]  /*18c30*/  BSYNC.RECONVERGENT B0 ;  /* 0x0000000000007941 */ /* 0x000fea0003800200 */
.L_x_13308:
[----:B------:R-:W0:Y:S01]  /*18c40*/  F2I.S64.TRUNC R16, R16 ;  /* 0x0000001000107311 */ /* 0x000e22000020d900 */
[----:B------:R-:W-:Y:S05]  /*18c50*/  BRA `(.L_x_13283) ;  /* 0x0000000000587947 */ /* 0x000fea0003800000 */
.L_x_13282:
        /* <DEDUP_REMOVED lines=16> */
.L_x_13310:
[----:B------:R-:W-:Y:S01]  /*18d60*/  CS2R R16, SRZ ;  /* 0x0000000000107805 */ /* 0x000fe2000001ff00 */
[----:B------:R-:W-:Y:S06]  /*18d70*/  BRA `(.L_x_13283) ;  /* 0x0000000000107947 */ /* 0x000fec0003800000 */
.L_x_13307:
[----:B------:R0:W5:Y:S01]  /*18d80*/  LDG.E.64 R16, desc[UR36][R4.64] ;  /* 0x0000002404107981 */ /* 0x000162000c1e1b00 */
[----:B------:R-:W-:Y:S05]  /*18d90*/  BRA `(.L_x_13283) ;  /* 0x0000000000087947 */ /* 0x000fea0003800000 */
.L_x_13306:
[----:B------:R0:W5:Y:S01]  /*18da0*/  LDG.E R16, desc[UR36][R4.64] ;  /* 0x0000002404107981 */ /* 0x000162000c1e1900 */
[----:B------:R-:W-:-:S07]  /*18db0*/  IMAD.MOV.U32 R17, RZ, RZ, RZ ;  /* 0x000000ffff117224 */ /* 0x000fce00078e00ff */
.L_x_13283:
        /* <DEDUP_REMOVED lines=17> */
.L_x_13314:
[----:B------:R1:W5:Y:S01]  /*18ed0*/  LDG.E.U8 R18, desc[UR36][R4.64] ;  /* 0x0000002404127981 */ /* 0x000362000c1e1100 */
[----:B------:R-:W-:Y:S01]  /*18ee0*/  MOV R19, RZ ;  /* 0x000000ff00137202 */ /* 0x000fe20000000f00 */
[----:B------:R-:W-:Y:S06]  /*18ef0*/  BRA `(.L_x_13316) ;  /* 0x0000000c00447947 */ /* 0x000fec0003800000 */
.L_x_13313:
        /* <DEDUP_REMOVED lines=8> */
.L_x_13318:
[----:B------:R-:W2:Y:S02]  /*18f80*/  LDG.E R18, desc[UR36][R4.64] ;  /* 0x0000002404127981 */ /* 0x000ea4000c1e1900 */
[----:B--2---:R-:W-:Y:S01]  /*18f90*/  SHF.R.S32.HI R19, RZ, 0x1f, R18 ;  /* 0x0000001fff137819 */ /* 0x004fe20000011412 */
[----:B------:R-:W-:Y:S06]  /*18fa0*/  BRA `(.L_x_13316) ;  /* 0x0000000c00187947 */ /* 0x000fec0003800000 */
.L_x_13317:
[----:B------:R-:W2:Y:S02]  /*18fb0*/  LDG.E.S16 R18, desc[UR36][R4.64] ;  /* 0x0000002404127981 */ /* 0x000ea4000c1e1700 */
[----:B--2---:R-:W-:Y:S01]  /*18fc0*/  SHF.R.S32.HI R19, RZ, 0x1f, R18 ;  /* 0x0000001fff137819 */ /* 0x004fe20000011412 */
[----:B------:R-:W-:Y:S06]  /*18fd0*/  BRA `(.L_x_13316) ;  /* 0x0000000c000c7947 */ /* 0x000fec0003800000 */
.L_x_13312:
        /* <DEDUP_REMOVED lines=9> */
.L_x_13320:
[----:B------:R-:W2:Y:S02]  /*19070*/  LDG.E.U16 R4, desc[UR36][R4.64] ;  /* 0x0000002404047981 */ /* 0x000ea4000c1e1500 */
[----:B--2---:R-:W-:-:S06]  /*19080*/  HADD2.F32 R18, -RZ, R4.H0_H0 ;  /* 0x20000004ff127230 */ /* 0x004fcc0000004100 */
[----:B------:R-:W0:Y:S01]  /*19090*/  F2I.S64.TRUNC R18, R18 ;  /* 0x0000001200127311 */ /* 0x000e22000020d900 */
[----:B------:R-:W-:Y:S05]  /*190a0*/  BRA `(.L_x_13316) ;  /* 0x0000000800d87947 */ /* 0x000fea0003800000 */
.L_x_13319:
        /* <DEDUP_REMOVED lines=9> */
.L_x_13322:
[----:B------:R-:W2:Y:S02]  /*19140*/  LDG.E.U16 R4, desc[UR36][R4.64] ;  /* 0x0000002404047981 */ /* 0x000ea4000c1e1500 */
[----:B--2---:R-:W-:-:S06]  /*19150*/  HADD2.F32 R18, -RZ, R4.H0_H0 ;  /* 0x20000004ff127230 */ /* 0x004fcc0000004100 */
[----:B------:R-:W0:Y:S01]  /*19160*/  F2I.S64.TRUNC R18, R18 ;  /* 0x0000001200127311 */ /* 0x000e22000020d900 */
[----:B------:R-:W-:Y:S05]  /*19170*/  BRA `(.L_x_13316) ;  /* 0x0000000800a47947 */ /* 0x000fea0003800000 */
.L_x_13321:
[----:B------:R-:W2:Y:S02]  /*19180*/  LDG.E.64 R4, desc[UR36][R4.64] ;  /* 0x0000002404047981 */ /* 0x000ea4000c1e1b00 */
[----:B--2---:R0:W1:Y:S01]  /*19190*/  F2I.S64.F64.TRUNC R18, R4 ;  /* 0x0000000400127311 */ /* 0x004062000030d900 */
[----:B------:R-:W-:Y:S05]  /*191a0*/  BRA `(.L_x_13316) ;  /* 0x0000000800987947 */ /* 0x000fea0003800000 */
.L_x_13311:
        /* <DEDUP_REMOVED lines=13> */
.L_x_13325:
[----:B------:R-:W2:Y:S02]  /*19280*/  LDG.E.64 R4, desc[UR36][R4.64] ;  /* 0x0000002404047981 */ /* 0x000ea4000c1e1b00 */
[----:B--2---:R0:W1:Y:S01]  /*19290*/  F2I.S64.F64.TRUNC R18, R4 ;  /* 0x0000000400127311 */ /* 0x004062000030d900 */
[----:B------:R-:W-:Y:S05]  /*192a0*/  BRA `(.L_x_13316) ;  /* 0x0000000800587947 */ /* 0x000fea0003800000 */
.L_x_13324:
        /* <DEDUP_REMOVED lines=26> */
.L_x_13327:
        /* <DEDUP_REMOVED lines=14> */
.L_x_13326:
[----:B------:R-:W2:Y:S02]  /*19530*/  LDG.E.U16 R18, desc[UR36][R4.64] ;  /* 0x0000002404127981 */ /* 0x000ea4000c1e1500 */
[----:B--2---:R-:W-:-:S06]  /*19540*/  SHF.L.U32 R18, R18, 0x10, RZ ;  /* 0x0000001012127819 */ /* 0x004fcc00000006ff */
[----:B------:R-:W0:Y:S01]  /*19550*/  F2I.S64.TRUNC R18, R18 ;  /* 0x0000001200127311 */ /* 0x000e22000020d900 */
[----:B------:R-:W-:Y:S05]  /*19560*/  BRA `(.L_x_13316) ;  /* 0x0000000400a87947 */ /* 0x000fea0003800000 */
.L_x_13323:
        /* <DEDUP_REMOVED lines=11> */
.L_x_13330:
        /* <DEDUP_REMOVED lines=21> */
.L_x_13334:
[----:B------:R-:W-:Y:S05]  /*19770*/  BSYNC.RECONVERGENT B1 ;  /* 0x0000000000017941 */ /* 0x000fea0003800200 */
.L_x_13333:
[----:B------:R-:W-:Y:S02]  /*19780*/  SHF.L.U32 R0, R0, 0x14, RZ ;  /* 0x0000001400007819 */ /* 0x000fe400000006ff */
[----:B------:R-:W-:-:S04]  /*19790*/  LEA R3, R3, 0x3b800000, 0x17 ;  /* 0x3b80000003037811 */ /* 0x000fc800078eb8ff */
[----:B------:R-:W-:-:S07]  /*197a0*/  LOP3.LUT R18, R3, R0, R7, 0xfe, !PT ;  /* 0x0000000003127212 */ /* 0x000fce00078efe07 */
.L_x_13332:
[----:B------:R-:W-:Y:S05]  /*197b0*/  BSYNC.RECONVERGENT B0 ;  /* 0x0000000000007941 */ /* 0x000fea0003800200 */
.L_x_13331:
[----:B------:R-:W0:Y:S01]  /*197c0*/  F2I.S64.TRUNC R18, R18 ;  /* 0x0000001200127311 */ /* 0x000e22000020d900 */
[----:B------:R-:W-:Y:S05]  /*197d0*/  BRA `(.L_x_13316) ;  /* 0x00000004000c7947 */ /* 0x000fea0003800000 */
.L_x_13329:
        /* <DEDUP_REMOVED lines=21> */
.L_x_13338:
[----:B------:R-:W-:Y:S05]  /*19930*/  BSYNC.RECONVERGENT B1 ;  /* 0x0000000000017941 */ /* 0x000fea0003800200 */
.L_x_13337:
[----:B------:R-:W-:Y:S01]  /*19940*/  IMAD.SHL.U32 R0, R0, 0x200000, RZ ;  /* 0x0020000000007824 */ /* 0x000fe200078e00ff */
[----:B------:R-:W-:-:S04]  /*19950*/  LEA R3, R3, 0x37800000, 0x17 ;  /* 0x3780000003037811 */ /* 0x000fc800078eb8ff */
[----:B------:R-:W-:-:S07]  /*19960*/  LOP3.LUT R18, R3, R0, R7, 0xfe, !PT ;  /* 0x0000000003127212 */ /* 0x000fce00078efe07 */
.L_x_13336:
[----:B------:R-:W-:Y:S05]  /*19970*/  BSYNC.RECONVERGENT B0 ;  /* 0x0000000000007941 */ /* 0x000fea0003800200 */
.L_x_13335:
[----:B------:R-:W0:Y:S01]  /*19980*/  F2I.S64.TRUNC R18, R18 ;  /* 0x0000001200127311 */ /* 0x000e22000020d900 */
[----:B------:R-:W-:Y:S05]  /*19990*/  BRA `(.L_x_13316) ;  /* 0x00000000009c7947 */ /* 0x000fea0003800000 */
.L_x_13328:
        /* <DEDUP_REMOVED lines=14> */
.L_x_13342:
[----:B------:R-:W-:Y:S05]  /*19a80*/  BSYNC.RECONVERGENT B0 ;  /* 0x0000000000007941 */ /* 0x000fea0003800200 */
.L_x_13341:
[----:B------:R-:W0:Y:S01]  /*19a90*/  F2I.S64.TRUNC R18, R18 ;  /* 0x0000001200127311 */ /* 0x000e22000020d900 */
[----:B------:R-:W-:Y:S05]  /*19aa0*/  BRA `(.L_x_13316) ;  /* 0x0000000000587947 */ /* 0x000fea0003800000 */
.L_x_13315:
        /* <DEDUP_REMOVED lines=16> */
.L_x_13343:
[----:B------:R-:W-:Y:S01]  /*19bb0*/  CS2R R18, SRZ ;  /* 0x0000000000127805 */ /* 0x000fe2000001ff00 */
[----:B------:R-:W-:Y:S06]  /*19bc0*/  BRA `(.L_x_13316) ;  /* 0x0000000000107947 */ /* 0x000fec0003800000 */
.L_x_13340:
[----:B------:R0:W5:Y:S01]  /*19bd0*/  LDG.E.64 R18, desc[UR36][R4.64] ;  /* 0x0000002404127981 */ /* 0x000162000c1e1b00 */
[----:B------:R-:W-:Y:S05]  /*19be0*/  BRA `(.L_x_13316) ;  /* 0x0000000000087947 */ /* 0x000fea0003800000 */
.L_x_13339:
[----:B------:R0:W5:Y:S01]  /*19bf0*/  LDG.E R18, desc[UR36][R4.64] ;  /* 0x0000002404127981 */ /* 0x000162000c1e1900 */
[----:B------:R-:W-:-:S07]  /*19c00*/  MOV R19, RZ ;  /* 0x000000ff00137202 */ /* 0x000fce0000000f00 */
.L_x_13316:
        /* <DEDUP_REMOVED lines=17> */
.L_x_13347:
[----:B------:R0:W5:Y:S01]  /*19d20*/  LDG.E.U8 R24, desc[UR36][R4.64] ;  /* 0x0000002404187981 */ /* 0x000162000c1e1100 */
[----:B------:R-:W-:Y:S01]  /*19d30*/  IMAD.MOV.U32 R25, RZ, RZ, RZ ;  /* 0x000000ffff197224 */ /* 0x000fe200078e00ff */
[----:B------:R-:W-:Y:S06]  /*19d40*/  BRA `(.L_x_13349) ;  /* 0x0000000c00447947 */ /* 0x000fec0003800000 */
.L_x_13346:
        /* <DEDUP_REMOVED lines=8> */
.L_x_13351:
[----:B------:R-:W2:Y:S02]  /*19dd0*/  LDG.E R24, desc[UR36][R4.64] ;  /* 0x0000002404187981 */ /* 0x000ea4000c1e1900 */
[----:B--2---:R-:W-:Y:S01]  /*19de0*/  SHF.R.S32.HI R25, RZ, 0x1f, R24 ;  /* 0x0000001fff197819 */ /* 0x004fe20000011418 */
[----:B------:R-:W-:Y:S06]  /*19df0*/  BRA `(.L_x_13349) ;  /* 0x0000000c00187947 */ /* 0x000fec0003800000 */
.L_x_13350:
[----:B------:R-:W2:Y:S02]  /*19e00*/  LDG.E.S16 R24, desc[UR36][R4.64] ;  /* 0x0000002404187981 */ /* 0x000ea4000c1e1700 */
[----:B--2---:R-:W-:Y:S01]  /*19e10*/  SHF.R.S32.HI R25, RZ, 0x1f, R24 ;  /* 0x0000001fff197819 */ /* 0x004fe20000011418 */
[----:B------:R-:W-:Y:S06]  /*19e20*/  BRA `(.L_x_13349) ;  /* 0x0000000c000c7947 */ /* 0x000fec0003800000 */
.L_x_13345:
        /* <DEDUP_REMOVED lines=9> */
.L_x_13353:
[----:B------:R-:W2:Y:S02]  /*19ec0*/  LDG.E.U16 R4, desc[UR36][R4.64] ;  /* 0x0000002404047981 */ /* 0x000ea4000c1e1500 */
[----:B--2---:R-:W-:-:S06]  /*19ed0*/  HADD2.F32 R24, -RZ, R4.H0_H0 ;  /* 0x20000004ff187230 */ /* 0x004fcc0000004100 */
[----:B------:R-:W0:Y:S01]  /*19ee0*/  F2I.S64.TRUNC R24, R24 ;  /* 0x0000001800187311 */ /* 0x000e22000020d900 */
[----:B------:R-:W-:Y:S05]  /*19ef0*/  BRA `(.L_x_13349) ;  /* 0x0000000800d87947 */ /* 0x000fea0003800000 */
.L_x_13352:
        /* <DEDUP_REMOVED lines=9> */
.L_x_13355:
[----:B------:R-:W2:Y:S02]  /*19f90*/  LDG.E.U16 R4, desc[UR36][R4.64] ;  /* 0x0000002404047981 */ /* 0x000ea4000c1e1500 */
[----:B--2---:R-:W-:-:S06]  /*19fa0*/  HADD2.F32 R24, -RZ, R4.H0_H0 ;  /* 0x20000004ff187230 */ /* 0x004fcc0000004100 */
[----:B------:R-:W0:Y:S01]  /*19fb0*/  F2I.S64.TRUNC R24, R24 ;  /* 0x0000001800187311 */ /* 0x000e22000020d900 */
[----:B------:R-:W-:Y:S05]  /*19fc0*/  BRA `(.L_x_13349) ;  /* 0x0000000800a47947 */ /* 0x000fea0003800000 */
.L_x_13354:
[----:B------:R-:W2:Y:S02]  /*19fd0*/  LDG.E.64 R4, desc[UR36][R4.64] ;  /* 0x0000002404047981 */ /* 0x000ea4000c1e1b00 */
[----:B--2---:R0:W1:Y:S01]  /*19fe0*/  F2I.S64.F64.TRUNC R24, R4 ;  /* 0x0000000400187311 */ /* 0x004062000030d900 */
[----:B------:R-:W-:Y:S05]  /*19ff0*/  BRA `(.L_x_13349) ;  /* 0x0000000800987947 */ /* 0x000fea0003800000 */
.L_x_13344:
        /* <DEDUP_REMOVED lines=13> */
.L_x_13358:
[----:B------:R-:W2:Y:S02]  /*1a0d0*/  LDG.E.64 R4, desc[UR36][R4.64] ;  /* 0x0000002404047981 */ /* 0x000ea4000c1e1b00 */
[----:B--2---:R0:W1:Y:S01]  /*1a0e0*/  F2I.S64.F64.TRUNC R24, R4 ;  /* 0x0000000400187311 */ /* 0x004062000030d900 */
[----:B------:R-:W-:Y:S05]  /*1a0f0*/  BRA `(.L_x_13349) ;  /* 0x0000000800587947 */ /* 0x000fea0003800000 */
.L_x_13357:
        /* <DEDUP_REMOVED lines=26> */
.L_x_13360:
        /* <DEDUP_REMOVED lines=14> */
.L_x_13359:
[----:B------:R-:W2:Y:S02]  /*1a380*/  LDG.E.U16 R24, desc[UR36][R4.64] ;  /* 0x0000002404187981 */ /* 0x000ea4000c1e1500 */
[----:B--2---:R-:W-:-:S06]  /*1a390*/  IMAD.U32 R24, R24, 0x10000, RZ ;  /* 0x0001000018187824 */ /* 0x004fcc00078e00ff */
[----:B------:R-:W0:Y:S01]  /*1a3a0*/  F2I.S64.TRUNC R24, R24 ;  /* 0x0000001800187311 */ /* 0x000e22000020d900 */
[----:B------:R-:W-:Y:S05]  /*1a3b0*/  BRA `(.L_x_13349) ;  /* 0x0000000400a87947 */ /* 0x000fea0003800000 */
.L_x_13356:
        /* <DEDUP_REMOVED lines=11> */
.L_x_13363:
        /* <DEDUP_REMOVED lines=21> */
.L_x_13367:
[----:B------:R-:W-:Y:S05]  /*1a5c0*/  BSYNC.RECONVERGENT B1 ;  /* 0x0000000000017941 */ /* 0x000fea0003800200 */
.L_x_13366:
[----:B------:R-:W-:Y:S01]  /*1a5d0*/  IMAD.SHL.U32 R0, R0, 0x100000, RZ ;  /* 0x0010000000007824 */ /* 0x000fe200078e00ff */
[----:B------:R-:W-:-:S04]  /*1a5e0*/  LEA R3, R3, 0x3b800000, 0x17 ;  /* 0x3b80000003037811 */ /* 0x000fc800078eb8ff */
[----:B------:R-:W-:-:S07]  /*1a5f0*/  LOP3.LUT R24, R3, R0, R7, 0xfe, !PT ;  /* 0x0000000003187212 */ /* 0x000fce00078efe07 */
.L_x_13365:
[----:B------:R-:W-:Y:S05]  /*1a600*/  BSYNC.RECONVERGENT B0 ;  /* 0x0000000000007941 */ /* 0x000fea0003800200 */
.L_x_13364:
[----:B------:R-:W0:Y:S01]  /*1a610*/  F2I.S64.TRUNC R24, R24 ;  /* 0x0000001800187311 */ /* 0x000e22000020d900 */
[----:B------:R-:W-:Y:S05]  /*1a620*/  BRA `(.L_x_13349) ;  /* 0x00000004000c7947 */ /* 0x000fea0003800000 */
.L_x_13362:
        /* <DEDUP_REMOVED lines=21> */
.L_x_13371:
[----:B------:R-:W-:Y:S05]  /*1a780*/  BSYNC.RECONVERGENT B1 ;  /* 0x0000000000017941 */ /* 0x000fea0003800200 */
.L_x_13370:
[----:B------:R-:W-:Y:S01]  /*1a790*/  IMAD.SHL.U32 R0, R0, 0x200000, RZ ;  /* 0x0020000000007824 */ /* 0x000fe200078e00ff */
[----:B------:R-:W-:-:S04]  /*1a7a0*/  LEA R3, R3, 0x37800000, 0x17 ;  /* 0x3780000003037811 */ /* 0x000fc800078eb8ff */
[----:B------:R-:W-:-:S07]  /*1a7b0*/  LOP3.LUT R24, R3, R0, R7, 0xfe, !PT ;  /* 0x0000000003187212 */ /* 0x000fce00078efe07 */
.L_x_13369:
[----:B------:R-:W-:Y:S05]  /*1a7c0*/  BSYNC.RECONVERGENT B0 ;  /* 0x0000000000007941 */ /* 0x000fea0003800200 */
.L_x_13368:
[----:B------:R-:W0:Y:S01]  /*1a7d0*/  F2I.S64.TRUNC R24, R24 ;  /* 0x0000001800187311 */ /* 0x000e22000020d900 */
[----:B------:R-:W-:Y:S05]  /*1a7e0*/  BRA `(.L_x_13349) ;  /* 0x00000000009c7947 */ /* 0x000fea0003800000 */
.L_x_13361:
        /* <DEDUP_REMOVED lines=14> */
.L_x_13375:
[----:B------:R-:W-:Y:S05]  /*1a8d0*/  BSYNC.RECONVERGENT B0 ;  /* 0x0000000000007941 */ /* 0x000fea0003800200 */
.L_x_13374:
[----:B------:R-:W0:Y:S01]  /*1a8e0*/  F2I.S64.TRUNC R24, R24 ;  /* 0x0000001800187311 */ /* 0x000e22000020d900 */
[----:B------:R-:W-:Y:S05]  /*1a8f0*/  BRA `(.L_x_13349) ;  /* 0x0000000000587947 */ /* 0x000fea0003800000 */
.L_x_13348:
        /* <DEDUP_REMOVED lines=16> */
.L_x_13376:
[----:B------:R-:W-:Y:S01]  /*1aa00*/  CS2R R24, SRZ ;  /* 0x0000000000187805 */ /* 0x000fe2000001ff00 */
[----:B------:R-:W-:Y:S06]  /*1aa10*/  BRA `(.L_x_13349) ;  /* 0x0000000000107947 */ /* 0x000fec0003800000 */
.L_x_13373:
[----:B------:R0:W5:Y:S01]  /*1aa20*/  LDG.E.64 R24, desc[UR36][R4.64] ;  /* 0x0000002404187981 */ /* 0x000162000c1e1b00 */
[----:B------:R-:W-:Y:S05]  /*1aa30*/  BRA `(.L_x_13349) ;  /* 0x0000000000087947 */ /* 0x000fea0003800000 */
.L_x_13372:
[----:B------:R0:W5:Y:S01]  /*1aa40*/  LDG.E R24, desc[UR36][R4.64] ;  /* 0x0000002404187981 */ /* 0x000162000c1e1900 */
[----:B------:R-:W-:-:S07]  /*1aa50*/  IMAD.MOV.U32 R25, RZ, RZ, RZ ;  /* 0x000000ffff197224 */ /* 0x000fce00078e00ff */
.L_x_13349:
        /* <DEDUP_REMOVED lines=21> */
.L_x_13378:
[----:B------:R-:W-:Y:S05]  /*1abb0*/  BSYNC.RECONVERGENT B7 ;  /* 0x0000000000077941 */ /* 0x000fea0003800200 */
.L_x_13377:
        /* <DEDUP_REMOVED lines=21> */
.L_x_13380:
[----:B------:R-:W-:Y:S05]  /*1ad10*/  BSYNC.RECONVERGENT B7 ;  /* 0x0000000000077941 */ /* 0x000fea0003800200 */
.L_x_13379:
        /* <DEDUP_REMOVED lines=25> */
.L_x_13382:
[----:B------:R-:W-:Y:S05]  /*1aeb0*/  BSYNC.RECONVERGENT B7 ;  /* 0x0000000000077941 */ /* 0x000fea0003800200 */
.L_x_13381:
        /* <DEDUP_REMOVED lines=8> */
[----:B------:R-:W-:Y:S01]  /*1af40*/  IMAD.IADD R34, R5, 0x1, R3 ;  /* 0x0000000105227824 */ /* 0x000fe200078e0203 */
[----:B------:R-:W-:Y:S01]  /*1af50*/  CS2R R28, SRZ ;  /* 0x00000000001c7805 */ /* 0x000fe2000001ff00 */
[----:B------:R-:W-:Y:S01]  /*1af60*/  IMAD.MOV.U32 R35, RZ, RZ, R4 ;  /* 0x000000ffff237224 */ /* 0x000fe200078e0004 */
        /* <DEDUP_REMOVED lines=10> */
.L_x_13410:
        /* <DEDUP_REMOVED lines=28> */
.L_x_13387:
        /* <DEDUP_REMOVED lines=8> */
.L_x_13388:
[----:B------:R-:W-:Y:S05]  /*1b250*/  BSYNC.RECONVERGENT B1 ;  /* 0x0000000000017941 */ /* 0x000fea0003800200 */
.L_x_13386:
[----:B------:R-:W-:Y:S01]  /*1b260*/  IADD3 R43, PT, PT, R32, 0x2, RZ ;  /* 0x00000002202b7810 */ /* 0x000fe20007ffe0ff */
        /* <DEDUP_REMOVED lines=40> */
.L_x_13390:
        /* <DEDUP_REMOVED lines=8> */
.L_x_13391:
[----:B------:R-:W-:Y:S05]  /*1b570*/  BSYNC.RECONVERGENT B1 ;  /* 0x0000000000017941 */ /* 0x000fea0003800200 */
.L_x_13389:
        /* <DEDUP_REMOVED lines=8> */
[----:B------:R-:W-:Y:S01]  /*1b600*/  IMAD.MOV.U32 R29, RZ, RZ, R35 ;  /* 0x000000ffff1d7224 */ /* 0x000fe200078e0023 */
[----:B------:R-:W-:Y:S01]  /*1b610*/  BSSY.RECONVERGENT B1, `(.L_x_13392) ;  /* 0x0000029000017945 */ /* 0x000fe20003800200 */
        /* <DEDUP_REMOVED lines=32> */
.L_x_13393:
        /* <DEDUP_REMOVED lines=8> */
.L_x_13394:
[----:B------:R-:W-:Y:S05]  /*1b8a0*/  BSYNC.RECONVERGENT B1 ;  /* 0x0000000000017941 */ /* 0x000fea0003800200 */
.L_x_13392:
[----:B------:R-:W-:Y:S01]  /*1b8b0*/  UMOV UR4, 0x8 ;  /* 0x0000000800047882 */ /* 0x000fe20000000000 */
[----:B------:R-:W0:Y:S01]  /*1b8c0*/  LDC.64 R4, c[0x0][R34+0x798] ;  /* 0x0001e60022047b82 */ /* 0x000e220000000a00 */
[----:B------:R-:W-:Y:S01]  /*1b8d0*/  LEA R35, R32, UR4, 0x3 ;  /* 0x0000000420237c11 */ /* 0x000fe2000f8e18ff */
[----:B------:R-:W-:Y:S01]  /*1b8e0*/  IMAD.MOV.U32 R7, RZ, RZ, R21 ;  /* 0x000000ffff077224 */ /* 0x000fe200078e0015 */
[----:B------:R-:W-:Y:S01]  /*1b8f0*/  IADD3 R9, P0, PT, RZ, -R26, RZ ;  /* 0x8000001aff097210 */ /* 0x000fe20007f1e0ff */
[----:B------:R-:W-:Y:S01]  /*1b900*/  BSSY.RECONVERGENT B1, `(.L_x_13395) ;  /* 0x000002c000017945 */ /* 0x000fe20003800200 */
[----:B------:R-:W-:Y:S02]  /*1b910*/  MOV R6, R20 ;  /* 0x0000001400067202 */ /* 0x000fe40000000f00 */
[----:B------:R-:W-:Y:S01]  /*1b920*/  MOV R44, R28 ;  /* 0x0000001c002c7202 */ /* 0x000fe20000000f00 */
        /* <DEDUP_REMOVED lines=33> */
.L_x_13396:
        /* <DEDUP_REMOVED lines=8> */
.L_x_13397:
[----:B------:R-:W-:Y:S05]  /*1bbc0*/  BSYNC.RECONVERGENT B1 ;  /* 0x0000000000017941 */ /* 0x000fea0003800200 */
.L_x_13395:
        /* <DEDUP_REMOVED lines=42> */
.L_x_13399:
        /* <DEDUP_REMOVED lines=8> */
.L_x_13400:
[----:B------:R-:W-:Y:S05]  /*1bef0*/  BSYNC.RECONVERGENT B1 ;  /* 0x0000000000017941 */ /* 0x000fea0003800200 */
.L_x_13398:
        /* <DEDUP_REMOVED lines=42> */
.L_x_13402:
        /* <DEDUP_REMOVED lines=8> */
.L_x_13403:
[----:B------:R-:W-:Y:S05]  /*1c220*/  BSYNC.RECONVERGENT B1 ;  /* 0x0000000000017941 */ /* 0x000fea0003800200 */
.L_x_13401:
        /* <DEDUP_REMOVED lines=43> */
.L_x_13405:
        /* <DEDUP_REMOVED lines=8> */
.L_x_13406:
[----:B------:R-:W-:Y:S05]  /*1c560*/  BSYNC.RECONVERGENT B1 ;  /* 0x0000000000017941 */ /* 0x000fea0003800200 */
.L_x_13404:
        /* <DEDUP_REMOVED lines=43> */
.L_x_13408:
        /* <DEDUP_REMOVED lines=8> */
.L_x_13409:
[----:B------:R-:W-:Y:S05]  /*1c8a0*/  BSYNC.RECONVERGENT B1 ;  /* 0x0000000000017941 */ /* 0x000fea0003800200 */
.L_x_13407:
[----:B------:R-:W0:Y:S01]  /*1c8b0*/  LDC.64 R4, c[0x0][R25+0x798] ;  /* 0x0001e60019047b82 */ /* 0x000e220000000a00 */
        /* <DEDUP_REMOVED lines=12> */
[----:B0-----:R-:W-:Y:S02]  /*1c980*/  IMAD R3, R3, R4, RZ ;  /* 0x0000000403037224 */ /* 0x001fe400078e02ff */
[----:B------:R-:W-:-:S04]  /*1c990*/  IMAD.WIDE.U32 R28, R4, R6, R20 ;  /* 0x00000006041c7225 */ /* 0x000fc800078e0014 */
[----:B------:R-:W-:-:S05]  /*1c9a0*/  IMAD R3, R5, R6, R3 ;  /* 0x0000000605037224 */ /* 0x000fca00078e0203 */
[----:B------:R-:W-:Y:S01]  /*1c9b0*/  IADD3 R29, PT, PT, R29, R3, RZ ;  /* 0x000000031d1d7210 */ /* 0x000fe20007ffe0ff */
[----:B------:R-:W-:Y:S06]  /*1c9c0*/  @P0 BRA `(.L_x_13410) ;  /* 0xffffffe400900947 */ /* 0x000fec000383ffff */
[----:B------:R-:W-:Y:S05]  /*1c9d0*/  BSYNC.RECONVERGENT B0 ;  /* 0x0000000000007941 */ /* 0x000fea0003800200 */
.L_x_13385:
[----:B------:R-:W-:-:S07]  /*1c9e0*/  VIADD R32, R32, 0x3 ;  /* 0x0000000320207836 */ /* 0x000fce0000000000 */
.L_x_13384:
        /* <DEDUP_REMOVED lines=31> */
.L_x_13413:
        /* <DEDUP_REMOVED lines=8> */
.L_x_13414:
[----:B------:R-:W-:Y:S05]  /*1cc60*/  BSYNC.RECONVERGENT B0 ;  /* 0x0000000000007941 */ /* 0x000fea0003800200 */
.L_x_13412:
        /* <DEDUP_REMOVED lines=41> */
.L_x_13416:
        /* <DEDUP_REMOVED lines=8> */
.L_x_13417:
[----:B------:R-:W-:Y:S05]  /*1cf80*/  BSYNC.RECONVERGENT B0 ;  /* 0x0000000000007941 */ /* 0x000fea0003800200 */
.L_x_13415:
        /* <DEDUP_REMOVED lines=42> */
.L_x_13419:
        /* <DEDUP_REMOVED lines=8> */
.L_x_13420:
[----:B------:R-:W-:Y:S05]  /*1d2b0*/  BSYNC.RECONVERGENT B0 ;  /* 0x0000000000007941 */ /* 0x000fea0003800200 */
.L_x_13418:
        /* <DEDUP_REMOVED lines=42> */
.L_x_13422:
        /* <DEDUP_REMOVED lines=8> */
.L_x_13423:
[----:B------:R-:W-:Y:S05]  /*1d5e0*/  BSYNC.RECONVERGENT B0 ;  /* 0x0000000000007941 */ /* 0x000fea0003800200 */
.L_x_13421:
        /* <DEDUP_REMOVED lines=15> */
.L_x_13411:
        /* <DEDUP_REMOVED lines=31> */
.L_x_13426:
        /* <DEDUP_REMOVED lines=8> */
.L_x_13427:
[----:B------:R-:W-:Y:S05]  /*1d950*/  BSYNC.RECONVERGENT B0 ;  /* 0x0000000000007941 */ /* 0x000fea0003800200 */
.L_x_13425:
        /* <DEDUP_REMOVED lines=41> */
.L_x_13429:
        /* <DEDUP_REMOVED lines=8> */
.L_x_13430:
[----:B------:R-:W-:Y:S05]  /*1dc70*/  BSYNC.RECONVERGENT B0 ;  /* 0x0000000000007941 */ /* 0x000fea0003800200 */
.L_x_13428:
        /* <DEDUP_REMOVED lines=15> */
.L_x_13424:
        /* <DEDUP_REMOVED lines=31> */
.L_x_13432:
[----:B------:R-:W-:Y:S01]  /*1df60*/  MOV R0, R4 ;  /* 0x0000000400007202 */ /* 0x000fe20000000f00 */
[----:B------:R-:W-:Y:S01]  /*1df70*/  IMAD.MOV.U32 R12, RZ, RZ, R5 ;  /* 0x000000ffff0c7224 */ /* 0x000fe200078e0005 */
[----:B------:R-:W-:-:S07]  /*1df80*/  MOV R13, 0x1dfa0 ;  /* 0x0001dfa0000d7802 */ /* 0x000fce0000000f00 */
[----:B------:R-:W-:Y:S05]  /*1df90*/  CALL.REL.NOINC `($__internal_29_$__cuda_sm20_rem_s64) ;  /* 0x000000b000907944 */ /* 0x000fea0003c00000 */
[----:B------:R-:W-:Y:S01]  /*1dfa0*/  IMAD.MOV.U32 R4, RZ, RZ, R0 ;  /* 0x000000ffff047224 */ /* 0x000fe200078e0000 */
[----:B------:R-:W-:-:S07]  /*1dfb0*/  MOV R5, R7 ;  /* 0x0000000700057202 */ /* 0x000fce0000000f00 */
.L_x_13433:
[----:B------:R-:W-:Y:S05]  /*1dfc0*/  BSYNC.RECONVERGENT B0 ;  /* 0x0000000000007941 */ /* 0x000fea0003800200 */
.L_x_13431:
[----:B------:R-:W0:Y:S02]  /*1dfd0*/  LDC.64 R6, c[0x0][R3+0x798] ;  /* 0x0001e60003067b82 */ /* 0x000e240000000a00 */
[----:B0-----:R-:W-:Y:S02]  /*1dfe0*/  IMAD R5, R5, R6, RZ ;  /* 0x0000000605057224 */ /* 0x001fe400078e02ff */
[----:B------:R-:W-:-:S04]  /*1dff0*/  IMAD.WIDE.U32 R28, R6, R4, R28 ;  /* 0x00000004061c7225 */ /* 0x000fc800078e001c */
[----:B------:R-:W-:-:S04]  /*1e000*/  IMAD R5, R7, R4, R5 ;  /* 0x0000000407057224 */ /* 0x000fc800078e0205 */
[----:B------:R-:W-:-:S07]  /*1e010*/  IMAD.IADD R29, R29, 0x1, R5 ;  /* 0x000000011d1d7824 */ /* 0x000fce00078e0205 */
.L_x_13383:
        /* <DEDUP_REMOVED lines=15> */
[----:B------:R-:W-:Y:S01]  /*1e110*/  MOV R16, R0 ;  /* 0x0000000000107202 */ /* 0x000fe20000000f00 */
[----:B------:R-:W-:-:S07]  /*1e120*/  IMAD.MOV.U32 R17, RZ, RZ, R3 ;  /* 0x000000ffff117224 */ /* 0x000fce00078e0003 */
.L_x_13438:
        /* <DEDUP_REMOVED lines=22> */
.L_x_13437:
[----:B------:R-:W-:Y:S05]  /*1e290*/  BSYNC.RECONVERGENT B8 ;  /* 0x0000000000087941 */ /* 0x000fea0003800200 */
.L_x_13436:
[----:B------:R-:W-:-:S05]  /*1e2a0*/  IADD3 R16, P0, PT, R16, 0x8, RZ ;  /* 0x0000000810107810 */ /* 0x000fca0007f1e0ff */
[----:B------:R-:W-:Y:S01]  /*1e2b0*/  IMAD.X R17, RZ, RZ, R17, P0 ;  /* 0x000000ffff117224 */ /* 0x000fe200000e0611 */
[----:B------:R-:W-:-:S04]  /*1e2c0*/  ISETP.GE.U32.AND P0, PT, R16, R25, PT ;  /* 0x000000191000720c */ /* 0x000fc80003f06070 */
[----:B------:R-:W-:-:S13]  /*1e2d0*/  ISETP.GE.U32.AND.EX P0, PT, R17, R24, PT, P0 ;  /* 0x000000181100720c */ /* 0x000fda0003f06100 */
[----:B------:R-:W-:Y:S05]  /*1e2e0*/  @!P0 BRA `(.L_x_13438) ;  /* 0xfffffffc00908947 */ /* 0x000fea000383ffff */
.L_x_13435:
[----:B------:R-:W-:Y:S05]  /*1e2f0*/  BSYNC.RECONVERGENT B7 ;  /* 0x0000000000077941 */ /* 0x000fea0003800200 */
.L_x_13434:
[----:B------:R-:W0:Y:S01]  /*1e300*/  LDCU.64 UR4, c[0x0][0x710] ;  /* 0x0000e200ff0477ac */ /* 0x000e220008000a00 */
[----:B------:R-:W-:-:S04]  /*1e310*/  LOP3.LUT R0, R22, 0xff, RZ, 0xc0, !PT ;  /* 0x000000ff16007812 */ /* 0x000fc800078ec0ff */
        /* <DEDUP_REMOVED lines=14> */
.L_x_13442:
[----:B------:R0:W-:Y:S01]  /*1e400*/  STG.E.U8 desc[UR36][R2.64], RZ ;  /* 0x000000ff02007986 */ /* 0x0001e2000c101124 */
[----:B------:R-:W-:Y:S05]  /*1e410*/  BRA `(.L_x_13444) ;  /* 0x00000004008c7947 */ /* 0x000fea0003800000 */
.L_x_13441:
        /* <DEDUP_REMOVED lines=8> */
.L_x_13446:
[----:B------:R0:W-:Y:S01]  /*1e4a0*/  STG.E desc[UR36][R2.64], RZ ;  /* 0x000000ff02007986 */ /* 0x0001e2000c101924 */
[----:B------:R-:W-:Y:S05]  /*1e4b0*/  BRA `(.L_x_13444) ;  /* 0x0000000400647947 */ /* 0x000fea0003800000 */
.L_x_13445:
[----:B------:R0:W-:Y:S01]  /*1e4c0*/  STG.E.U16 desc[UR36][R2.64], RZ ;  /* 0x000000ff02007986 */ /* 0x0001e2000c101524 */
[----:B------:R-:W-:Y:S05]  /*1e4d0*/  BRA `(.L_x_13444) ;  /* 0x00000004005c7947 */ /* 0x000fea0003800000 */
.L_x_13440:
        /* <DEDUP_REMOVED lines=8> */
.L_x_13448:
[----:B------:R0:W-:Y:S01]  /*1e560*/  STG.E.U16 desc[UR36][R2.64], RZ ;  /* 0x000000ff02007986 */ /* 0x0001e2000c101524 */
[----:B------:R-:W-:Y:S05]  /*1e570*/  BRA `(.L_x_13444) ;  /* 0x0000000400347947 */ /* 0x000fea0003800000 */
.L_x_13447:
        /* <DEDUP_REMOVED lines=8> */
.L_x_13450:
[----:B------:R3:W-:Y:S01]  /*1e600*/  STG.E desc[UR36][R2.64], RZ ;  /* 0x000000ff02007986 */ /* 0x0007e2000c101924 */
[----:B------:R-:W-:Y:S05]  /*1e610*/  BRA `(.L_x_13444) ;  /* 0x00000004000c7947 */ /* 0x000fea0003800000 */
.L_x_13449:
[----:B------:R4:W-:Y:S01]  /*1e620*/  STG.E.64 desc[UR36][R2.64], RZ ;  /* 0x000000ff02007986 */ /* 0x0009e2000c101b24 */
[----:B------:R-:W-:Y:S05]  /*1e630*/  BRA `(.L_x_13444) ;  /* 0x0000000400047947 */ /* 0x000fea0003800000 */
.L_x_13439:
        /* <DEDUP_REMOVED lines=10> */
.L_x_13453:
[----:B------:R0:W-:Y:S01]  /*1e6e0*/  STG.E.128 desc[UR36][R2.64], RZ ;  /* 0x000000ff02007986 */ /* 0x0001e2000c101d24 */
[----:B------:R-:W-:Y:S05]  /*1e6f0*/  BRA `(.L_x_13444) ;  /* 0x0000000000d47947 */ /* 0x000fea0003800000 */
.L_x_13452:
        /* <DEDUP_REMOVED lines=8> */
.L_x_13455:
[----:B------:R0:W-:Y:S01]  /*1e780*/  STG.E.U8 desc[UR36][R2.64], RZ ;  /* 0x000000ff02007986 */ /* 0x0001e2000c101124 */
[----:B------:R-:W-:Y:S05]  /*1e790*/  BRA `(.L_x_13444) ;  /* 0x0000000000ac7947 */ /* 0x000fea0003800000 */
.L_x_13454:
[----:B------:R0:W-:Y:S01]  /*1e7a0*/  STG.E.U16 desc[UR36][R2.64], RZ ;  /* 0x000000ff02007986 */ /* 0x0001e2000c101524 */
[----:B------:R-:W-:Y:S05]  /*1e7b0*/  BRA `(.L_x_13444) ;  /* 0x0000000000a47947 */ /* 0x000fea0003800000 */
.L_x_13451:
        /* <DEDUP_REMOVED lines=10> */
.L_x_13458:
[----:B------:R0:W-:Y:S01]  /*1e860*/  STG.E.U8 desc[UR36][R2.64], RZ ;  /* 0x000000ff02007986 */ /* 0x0001e2000c101124 */
[----:B------:R-:W-:Y:S05]  /*1e870*/  BRA `(.L_x_13444) ;  /* 0x0000000000747947 */ /* 0x000fea0003800000 */
.L_x_13457:
[----:B------:R0:W-:Y:S01]  /*1e880*/  STG.E.U8 desc[UR36][R2.64], RZ ;  /* 0x000000ff02007986 */ /* 0x0001e2000c101124 */
[----:B------:R-:W-:Y:S05]  /*1e890*/  BRA `(.L_x_13444) ;  /* 0x00000000006c7947 */ /* 0x000fea0003800000 */
.L_x_13456:
[----:B------:R-:W-:-:S13]  /*1e8a0*/  ISETP.NE.AND P0, PT, R0, 0x1c, PT ;  /* 0x0000001c0000780c */ /* 0x000fda0003f05270 */
[----:B------:R-:W-:Y:S05]  /*1e8b0*/  @!P0 BRA `(.L_x_13459) ;  /* 0x0000000000608947 */ /* 0x000fea0003800000 */
[----:B------:R-:W-:-:S13]  /*1e8c0*/  ISETP.NE.AND P0, PT, R0, 0x1d, PT ;  /* 0x0000001d0000780c */ /* 0x000fda0003f05270 */
[----:B------:R-:W-:Y:S05]  /*1e8d0*/  @!P0 BRA `(.L_x_13460) ;  /* 0x0000000000508947 */ /* 0x000fea0003800000 */
[----:B------:R-:W-:-:S13]  /*1e8e0*/  ISETP.NE.AND P0, PT, R0, 0x2c, PT ;  /* 0x0000002c0000780c */ /* 0x000fda0003f05270 */
[----:B------:R0:W-:Y:S01]  /*1e8f0*/  @!P0 STG.E.U8 desc[UR36][R2.64], RZ ;  /* 0x000000ff02008986 */ /* 0x0001e2000c101124 */
[----:B------:R-:W-:Y:S05]  /*1e900*/  @!P0 BRA `(.L_x_13444) ;  /* 0x0000000000508947 */ /* 0x000fea0003800000 */
.L_x_13443:
[----:B------:R-:W-:Y:S01]  /*1e910*/  MOV R0, 0x0 ;  /* 0x0000000000007802 */ /* 0x000fe20000000f00 */
[----:B------:R-:W1:Y:S01]  /*1e920*/  LDCU.64 UR4, c[0x4][0x118] ;  /* 0x01002300ff0477ac */ /* 0x000e620008000a00 */
[----:B------:R-:W-:Y:S02]  /*1e930*/  HFMA2 R13, -RZ, RZ, 0, 0 ;  /* 0x00000000ff0d7431 */ /* 0x000fe400000001ff */
[----:B------:R-:W-:Y:S01]  /*1e940*/  IMAD.MOV.U32 R8, RZ, RZ, 0x65 ;  /* 0x00000065ff087424 */ /* 0x000fe200078e00ff */
[----:B0-----:R0:W2:Y:S01]  /*1e950*/  LDC.64 R2, c[0x4][R0] ;  /* 0x0100000000027b82 */ /* 0x0010a20000000a00 */
        /* <DEDUP_REMOVED lines=11> */
.L_x_13461:
[----:B------:R-:W-:Y:S05]  /*1ea10*/  BRA `(.L_x_13444) ;  /* 0x00000000000c7947 */ /* 0x000fea0003800000 */
.L_x_13460:
[----:B------:R0:W-:Y:S01]  /*1ea20*/  STG.E.64 desc[UR36][R2.64], RZ ;  /* 0x000000ff02007986 */ /* 0x0001e2000c101b24 */
[----:B------:R-:W-:Y:S05]  /*1ea30*/  BRA `(.L_x_13444) ;  /* 0x0000000000047947 */ /* 0x000fea0003800000 */
.L_x_13459:
[----:B------:R0:W-:Y:S02]  /*1ea40*/  STG.E desc[UR36][R2.64], RZ ;  /* 0x000000ff02007986 */ /* 0x0001e4000c101924 */
.L_x_13444:
[----:B------:R-:W-:-:S07]  /*1ea50*/  VIADD R36, R36, 0x80 ;  /* 0x0000008024247836 */ /* 0x000fce0000000000 */
.L_x_13210:
[----:B------:R-:W-:Y:S05]  /*1ea60*/  BSYNC.RECONVERGENT B6 ;  /* 0x0000000000067941 */ /* 0x000fea0003800200 */
.L_x_13209:
[----:B------:R-:W5:Y:S02]  /*1ea70*/  LDCU UR4, c[0x0][0x380] ;  /* 0x00007000ff0477ac */ /* 0x000f640008000800 */
[----:B-----5:R-:W-:-:S13]  /*1ea80*/  ISETP.GE.AND P0, PT, R36, UR4, PT ;  /* 0x0000000424007c0c */ /* 0x020fda000bf06270 */
[----:B------:R-:W-:Y:S05]  /*1ea90*/  @P0 EXIT ;  /* 0x000000000000094d */ /* 0x000fea0003800000 */
[----:B------:R-:W5:Y:S01]  /*1eaa0*/  LDCU UR4, c[0x0][0x388] ;  /* 0x00007100ff0477ac */ /* 0x000f620008000800 */
[----:B------:R-:W-:Y:S01]  /*1eab0*/  IMAD.MOV.U32 R26, RZ, RZ, RZ ;  /* 0x000000ffff1a7224 */ /* 0x000fe200078e00ff */
[----:B------:R-:W-:Y:S02]  /*1eac0*/  MOV R24, RZ ;  /* 0x000000ff00187202 */ /* 0x000fe40000000f00 */
[----:B------:R-:W-:Y:S01]  /*1ead0*/  CS2R R18, SRZ ;  /* 0x0000000000127805 */ /* 0x000fe2000001ff00 */
[----:B------:R-:W-:Y:S02]  /*1eae0*/  IMAD.MOV.U32 R0, RZ, RZ, RZ ;  /* 0x000000ffff007224 */ /* 0x000fe400078e00ff */
[----:B------:R-:W-:Y:S01]  /*1eaf0*/  IMAD.MOV.U32 R16, RZ, RZ, RZ ;  /* 0x000000ffff107224 */ /* 0x000fe200078e00ff */
[----:B-----5:R-:W-:-:S09]  /*1eb00*/  UISETP.NE.AND UP0, UPT, UR4, URZ, UPT ;  /* 0x000000ff0400728c */ /* 0x020fd2000bf05270 */
[----:B------:R-:W-:Y:S05]  /*1eb10*/  BRA.U !UP0, `(.L_x_13462) ;  /* 0x0000001908a07547 */ /* 0x000fea000b800000 */
[----:B------:R-:W5:Y:S01]  /*1eb20*/  LDCU.64 UR4, c[0x0][0x390] ;  /* 0x00007200ff0477ac */ /* 0x000f620008000a00 */
[----:B01234-:R-:W-:Y:S02]  /*1eb30*/  HFMA2 R2, -RZ, RZ, 0, 0 ;  /* 0x00000000ff027431 */ /* 0x01ffe400000001ff */
[----:B------:R-:W-:Y:S01]  /*1eb40*/  IMAD.MOV.U32 R3, RZ, RZ, R36 ;  /* 0x000000ffff037224 */ /* 0x000fe200078e0024 */
        /* <DEDUP_REMOVED lines=421> */
.L_x_13462:
[----:B------:R-:W0:Y:S01]  /*205a0*/  LDCU.128 UR4, c[0x0][0x710] ;  /* 0x0000e200ff0477ac */ /* 0x000e220008000c00 */
[----:B------:R-:W-:-:S04]  /*205b0*/  PRMT R4, R22, 0x7771, RZ ;  /* 0x0000777116047816 */ /* 0x000fc800000000ff */
[----:B------:R-:W-:Y:S02]  /*205c0*/  ISETP.GT.AND P2, PT, R4, 0x9, PT ;  /* 0x000000090400780c */ /* 0x000fe40003f44270 */
[----:B01234-:R-:W-:Y:S02]  /*205d0*/  IADD3 R2, P1, PT, R0, UR6, RZ ;  /* 0x0000000600027c10 */ /* 0x01ffe4000ff3e0ff */
[----:B------:R-:W-:-:S03]  /*205e0*/  IADD3 R16, P0, PT, R16, UR4, RZ ;  /* 0x0000000410107c10 */ /* 0x000fc6000ff1e0ff */
        /* <DEDUP_REMOVED lines=14> */
.L_x_13466:
[----:B------:R0:W5:Y:S01]  /*206d0*/  LDG.E.U8 R28, desc[UR36][R2.64] ;  /* 0x00000024021c7981 */ /* 0x000162000c1e1100 */
[----:B------:R-:W-:Y:S01]  /*206e0*/  IMAD.MOV.U32 R29, RZ, RZ, RZ ;  /* 0x000000ffff1d7224 */ /* 0x000fe200078e00ff */
[----:B------:R-:W-:Y:S06]  /*206f0*/  BRA `(.L_x_13468) ;  /* 0x0000000c00407947 */ /* 0x000fec0003800000 */
.L_x_13465:
        /* <DEDUP_REMOVED lines=8> */
.L_x_13470:
[----:B------:R-:W2:Y:S02]  /*20780*/  LDG.E R28, desc[UR36][R2.64] ;  /* 0x00000024021c7981 */ /* 0x000ea4000c1e1900 */
[----:B--2---:R-:W-:Y:S01]  /*20790*/  SHF.R.S32.HI R29, RZ, 0x1f, R28 ;  /* 0x0000001fff1d7819 */ /* 0x004fe2000001141c */
[----:B------:R-:W-:Y:S06]  /*207a0*/  BRA `(.L_x_13468) ;  /* 0x0000000c00147947 */ /* 0x000fec0003800000 */
.L_x_13469:
[----:B------:R-:W2:Y:S02]  /*207b0*/  LDG.E.S16 R28, desc[UR36][R2.64] ;  /* 0x00000024021c7981 */ /* 0x000ea4000c1e1700 */
[----:B--2---:R-:W-:Y:S01]  /*207c0*/  SHF.R.S32.HI R29, RZ, 0x1f, R28 ;  /* 0x0000001fff1d7819 */ /* 0x004fe2000001141c */
[----:B------:R-:W-:Y:S06]  /*207d0*/  BRA `(.L_x_13468) ;  /* 0x0000000c00087947 */ /* 0x000fec0003800000 */
.L_x_13464:
        /* <DEDUP_REMOVED lines=9> */
.L_x_13472:
[----:B------:R-:W2:Y:S02]  /*20870*/  LDG.E.U16 R2, desc[UR36][R2.64] ;  /* 0x0000002402027981 */ /* 0x000ea4000c1e1500 */
[----:B--2---:R-:W-:-:S06]  /*20880*/  HADD2.F32 R28, -RZ, R2.H0_H0 ;  /* 0x20000002ff1c7230 */ /* 0x004fcc0000004100 */
[----:B------:R-:W0:Y:S01]  /*20890*/  F2I.S64.TRUNC R28, R28 ;  /* 0x0000001c001c7311 */ /* 0x000e22000020d900 */
[----:B------:R-:W-:Y:S05]  /*208a0*/  BRA `(.L_x_13468) ;  /* 0x0000000800d47947 */ /* 0x000fea0003800000 */
.L_x_13471:
        /* <DEDUP_REMOVED lines=9> */
.L_x_13474:
[----:B------:R-:W2:Y:S02]  /*20940*/  LDG.E.U16 R2, desc[UR36][R2.64] ;  /* 0x0000002402027981 */ /* 0x000ea4000c1e1500 */
[----:B--2---:R-:W-:-:S06]  /*20950*/  HADD2.F32 R28, -RZ, R2.H0_H0 ;  /* 0x20000002ff1c7230 */ /* 0x004fcc0000004100 */
[----:B------:R-:W0:Y:S01]  /*20960*/  F2I.S64.TRUNC R28, R28 ;  /* 0x0000001c001c7311 */ /* 0x000e22000020d900 */
[----:B------:R-:W-:Y:S05]  /*20970*/  BRA `(.L_x_13468) ;  /* 0x0000000800a07947 */ /* 0x000fea0003800000 */
.L_x_13473:
[----:B------:R-:W2:Y:S02]  /*20980*/  LDG.E.64 R2, desc[UR36][R2.64] ;  /* 0x0000002402027981 */ /* 0x000ea4000c1e1b00 */
[----:B--2---:R0:W1:Y:S01]  /*20990*/  F2I.S64.F64.TRUNC R28, R2 ;  /* 0x00000002001c7311 */ /* 0x004062000030d900 */
[----:B------:R-:W-:Y:S05]  /*209a0*/  BRA `(.L_x_13468) ;  /* 0x0000000800947947 */ /* 0x000fea0003800000 */
.L_x_13463:
        /* <DEDUP_REMOVED lines=13> */
.L_x_13477:
[----:B------:R-:W2:Y:S02]  /*20a80*/  LDG.E.64 R2, desc[UR36][R2.64] ;  /* 0x0000002402027981 */ /* 0x000ea4000c1e1b00 */
[----:B--2---:R0:W1:Y:S01]  /*20a90*/  F2I.S64.F64.TRUNC R28, R2 ;  /* 0x00000002001c7311 */ /* 0x004062000030d900 */
[----:B------:R-:W-:Y:S05]  /*20aa0*/  BRA `(.L_x_13468) ;  /* 0x0000000800547947 */ /* 0x000fea0003800000 */
.L_x_13476:
        /* <DEDUP_REMOVED lines=26> */
.L_x_13479:
        /* <DEDUP_REMOVED lines=13> */
.L_x_13478:
[----:B------:R-:W2:Y:S02]  /*20d20*/  LDG.E.U16 R28, desc[UR36][R2.64] ;  /* 0x00000024021c7981 */ /* 0x000ea4000c1e1500 */
[----:B--2---:R-:W-:-:S06]  /*20d30*/  IMAD.U32 R28, R28, 0x10000, RZ ;  /* 0x000100001c1c7824 */ /* 0x004fcc00078e00ff */
[----:B------:R-:W0:Y:S01]  /*20d40*/  F2I.S64.TRUNC R28, R28 ;  /* 0x0000001c001c7311 */ /* 0x000e22000020d900 */
[----:B------:R-:W-:Y:S05]  /*20d50*/  BRA `(.L_x_13468) ;  /* 0x0000000400a87947 */ /* 0x000fea0003800000 */
.L_x_13475:
        /* <DEDUP_REMOVED lines=11> */
.L_x_13482:
        /* <DEDUP_REMOVED lines=21> */
.L_x_13486:
[----:B------:R-:W-:Y:S05]  /*20f60*/  BSYNC.RECONVERGENT B1 ;  /* 0x0000000000017941 */ /* 0x000fea0003800200 */
.L_x_13485:
[----:B------:R-:W-:Y:S01]  /*20f70*/  IMAD.SHL.U32 R0, R0, 0x100000, RZ ;  /* 0x0010000000007824 */ /* 0x000fe200078e00ff */
[----:B------:R-:W-:-:S04]  /*20f80*/  LEA R2, R2, 0x3b800000, 0x17 ;  /* 0x3b80000002027811 */ /* 0x000fc800078eb8ff */
[----:B------:R-:W-:-:S07]  /*20f90*/  LOP3.LUT R28, R2, R0, R7, 0xfe, !PT ;  /* 0x00000000021c7212 */ /* 0x000fce00078efe07 */
.L_x_13484:
[----:B------:R-:W-:Y:S05]  /*20fa0*/  BSYNC.RECONVERGENT B0 ;  /* 0x0000000000007941 */ /* 0x000fea0003800200 */
.L_x_13483:
[----:B------:R-:W2:Y:S01]  /*20fb0*/  F2I.S64.TRUNC R28, R28 ;  /* 0x0000001c001c7311 */ /* 0x000ea2000020d900 */
[----:B------:R-:W-:Y:S05]  /*20fc0*/  BRA `(.L_x_13468) ;  /* 0x00000004000c7947 */ /* 0x000fea0003800000 */
.L_x_13481:
        /* <DEDUP_REMOVED lines=21> */
.L_x_13490:
[----:B------:R-:W-:Y:S05]  /*21120*/  BSYNC.RECONVERGENT B1 ;  /* 0x0000000000017941 */ /* 0x000fea0003800200 */
.L_x_13489:
[----:B------:R-:W-:Y:S02]  /*21130*/  SHF.L.U32 R0, R0, 0x15, RZ ;  /* 0x0000001500007819 */ /* 0x000fe400000006ff */
[----:B------:R-:W-:-:S04]  /*21140*/  LEA R2, R2, 0x37800000, 0x17 ;  /* 0x3780000002027811 */ /* 0x000fc800078eb8ff */
[----:B------:R-:W-:-:S07]  /*21150*/  LOP3.LUT R28, R2, R0, R7, 0xfe, !PT ;  /* 0x00000000021c7212 */ /* 0x000fce00078efe07 */
.L_x_13488:
[----:B------:R-:W-:Y:S05]  /*21160*/  BSYNC.RECONVERGENT B0 ;  /* 0x0000000000007941 */ /* 0x000fea0003800200 */
.L_x_13487:
[----:B------:R-:W0:Y:S01]  /*21170*/  F2I.S64.TRUNC R28, R28 ;  /* 0x0000001c001c7311 */ /* 0x000e22000020d900 */
[----:B------:R-:W-:Y:S05]  /*21180*/  BRA `(.L_x_13468) ;  /* 0x00000000009c7947 */ /* 0x000fea0003800000 */
.L_x_13480:
        /* <DEDUP_REMOVED lines=14> */
.L_x_13494:
[----:B------:R-:W-:Y:S05]  /*21270*/  BSYNC.RECONVERGENT B0 ;  /* 0x0000000000007941 */ /* 0x000fea0003800200 */
.L_x_13493:
[----:B------:R-:W4:Y:S01]  /*21280*/  F2I.S64.TRUNC R28, R28 ;  /* 0x0000001c001c7311 */ /* 0x000f22000020d900 */
[----:B------:R-:W-:Y:S05]  /*21290*/  BRA `(.L_x_13468) ;  /* 0x0000000000587947 */ /* 0x000fea0003800000 */
.L_x_13467:
        /* <DEDUP_REMOVED lines=16> */
.L_x_13495:
[----:B------:R-:W-:Y:S01]  /*213a0*/  CS2R R28, SRZ ;  /* 0x00000000001c7805 */ /* 0x000fe2000001ff00 */
[----:B------:R-:W-:Y:S06]  /*213b0*/  BRA `(.L_x_13468) ;  /* 0x0000000000107947 */ /* 0x000fec0003800000 */
.L_x_13492:
[----:B------:R0:W5:Y:S01]  /*213c0*/  LDG.E.64 R28, desc[UR36][R2.64] ;  /* 0x00000024021c7981 */ /* 0x000162000c1e1b00 */
[----:B------:R-:W-:Y:S05]  /*213d0*/  BRA `(.L_x_13468) ;  /* 0x0000000000087947 */ /* 0x000fea0003800000 */
.L_x_13491:
[----:B------:R3:W5:Y:S01]  /*213e0*/  LDG.E R28, desc[UR36][R2.64] ;  /* 0x00000024021c7981 */ /* 0x000762000c1e1900 */
[----:B------:R-:W-:-:S07]  /*213f0*/  IMAD.MOV.U32 R29, RZ, RZ, RZ ;  /* 0x000000ffff1d7224 */ /* 0x000fce00078e00ff */
.L_x_13468:
[----:B------:R-:W1:Y:S01]  /*21400*/  LDCU.64 UR4, c[0x0][0x720] ;  /* 0x0000e400ff0477ac */ /* 0x000e620008000a00 */
[----:B0-----:R-:W-:-:S04]  /*21410*/  PRMT R0, R22, 0x7772, RZ ;  /* 0x0000777216007816 */ /* 0x001fc800000000ff */
[----:B------:R-:W-:Y:S02]  /*21420*/  ISETP.GT.AND P1, PT, R0, 0x9, PT ;  /* 0x000000090000780c */ /* 0x000fe40003f24270 */
[----:B-1-3--:R-:W-:-:S05]  /*21430*/  IADD3 R2, P0, PT, R19, UR4, RZ ;  /* 0x0000000413027c10 */ /* 0x00afca000ff1e0ff */
        /* <DEDUP_REMOVED lines=13> */
.L_x_13499:
[----:B------:R0:W5:Y:S01]  /*21510*/  LDG.E.U8 R30, desc[UR36][R2.64] ;  /* 0x00000024021e7981 */ /* 0x000162000c1e1100 */
[----:B------:R-:W-:Y:S01]  /*21520*/  MOV R31, RZ ;  /* 0x000000ff001f7202 */ /* 0x000fe20000000f00 */
[----:B------:R-:W-:Y:S06]  /*21530*/  BRA `(.L_x_13501) ;  /* 0x0000000c00407947 */ /* 0x000fec0003800000 */
.L_x_13498:
        /* <DEDUP_REMOVED lines=8> */
.L_x_13503:
[----:B------:R-:W3:Y:S02]  /*215c0*/  LDG.E R30, desc[UR36][R2.64] ;  /* 0x00000024021e7981 */ /* 0x000ee4000c1e1900 */
[----:B---3--:R-:W-:Y:S01]  /*215d0*/  SHF.R.S32.HI R31, RZ, 0x1f, R30 ;  /* 0x0000001fff1f7819 */ /* 0x008fe2000001141e */
[----:B------:R-:W-:Y:S06]  /*215e0*/  BRA `(.L_x_13501) ;  /* 0x0000000c00147947 */ /* 0x000fec0003800000 */
.L_x_13502:
[----:B------:R-:W3:Y:S02]  /*215f0*/  LDG.E.S16 R30, desc[UR36][R2.64] ;  /* 0x00000024021e7981 */ /* 0x000ee4000c1e1700 */
[----:B---3--:R-:W-:Y:S01]  /*21600*/  SHF.R.S32.HI R31, RZ, 0x1f, R30 ;  /* 0x0000001fff1f7819 */ /* 0x008fe2000001141e */
[----:B------:R-:W-:Y:S06]  /*21610*/  BRA `(.L_x_13501) ;  /* 0x0000000c00087947 */ /* 0x000fec0003800000 */
.L_x_13497:
[----:B------:R-:W-:-:S13]  /*21620*/  ISETP.GT.AND P0, PT, R0, 0x6, PT ;  /* 0x000000060000780c */ /* 0x000fda0003f04270 */
[----:B------:R-:W-:Y:S05]  /*21630*/  @P0 BRA `(.L_x_13504) ;  /* 0x00000000002c0947 */ /* 0x000fea0003800000 */
[----:B------:R-:W-:-:S13]  /*21640*/  ISETP.NE.AND P0, PT, R0, 0x5, PT ;  /* 0x000000050000780c */ /* 0x000fda0003f05270 */
[----:B------:R-:W-:Y:S05]  /*21650*/  @!P0 BRA `(.L_x_13505) ;  /* 0x0000000000148947 */ /* 0x000fea0003800000 */
[----:B------:R-:W-:-:S13]  /*21660*/  ISETP.NE.AND P0, PT, R0, 0x6, PT ;  /* 0x000000060000780c */ /* 0x000fda0003f05270 */
[----:B------:R-:W-:Y:S05]  /*21670*/  @P0 BRA `(.L_x_13500) ;  /* 0x0000000800980947 */ /* 0x000fea0003800000 */
[----:B------:R-:W3:Y:S02]  /*21680*/  LDG.E R2, desc[UR36][R2.64] ;  /* 0x0000002402027981 */ /* 0x000ee4000c1e1900 */
[----:B---3--:R0:W1:Y:S01]  /*21690*/  F2I.S64.TRUNC R30, R2 ;  /* 0x00000002001e7311 */ /* 0x008062000020d900 */
[----:B------:R-:W-:Y:S05]  /*216a0*/  BRA `(.L_x_13501) ;  /* 0x0000000800e47947 */ /* 0x000fea0003800000 */
.L_x_13505:
[----:B------:R-:W3:Y:S02]  /*216b0*/  LDG.E.U16 R2, desc[UR36][R2.64] ;  /* 0x0000002402027981 */ /* 0x000ee4000c1e1500 */
[----:B---3--:R-:W-:-:S06]  /*216c0*/  HADD2.F32 R30, -RZ, R2.H0_H0 ;  /* 0x20000002ff1e7230 */ /* 0x008fcc0000004100 */
[----:B------:R-:W0:Y:S01]  /*216d0*/  F2I.S64.TRUNC R30, R30 ;  /* 0x0000001e001e7311 */ /* 0x000e22000020d900 */
[----:B------:R-:W-:Y:S05]  /*216e0*/  BRA `(.L_x_13501) ;  /* 0x0000000800d47947 */ /* 0x000fea0003800000 */
.L_x_13504:
[----:B------:R-:W-:-:S13]  /*216f0*/  ISETP.NE.AND P0, PT, R0, 0x7, PT ;  /* 0x000000070000780c */ /* 0x000fda0003f05270 */
[----:B------:R-:W-:Y:S05]  /*21700*/  @!P0 BRA `(.L_x_13506) ;  /* 0x00000000002c8947 */ /* 0x000fea0003800000 */
[----:B------:R-:W-:-:S13]  /*21710*/  ISETP.NE.AND P0, PT, R0, 0x8, PT ;  /* 0x000000080000780c */ /* 0x000fda0003f05270 */
[----:B------:R-:W-:Y:S05]  /*21720*/  @!P0 BRA `(.L_x_13507) ;  /* 0x0000000000148947 */ /* 0x000fea0003800000 */
[----:B------:R-:W-:-:S13]  /*21730*/  ISETP.NE.AND P0, PT, R0, 0x9, PT ;  /* 0x000000090000780c */ /* 0x000fda0003f05270 */
[----:B------:R-:W-:Y:S05]  /*21740*/  @P0 BRA `(.L_x_13500) ;  /* 0x0000000800640947 */ /* 0x000fea0003800000 */
[----:B------:R-:W3:Y:S02]  /*21750*/  LDG.E R2, desc[UR36][R2.64] ;  /* 0x0000002402027981 */ /* 0x000ee4000c1e1900 */
[----:B---3--:R0:W1:Y:S01]  /*21760*/  F2I.S64.TRUNC R30, R2 ;  /* 0x00000002001e7311 */ /* 0x008062000020d900 */
[----:B------:R-:W-:Y:S05]  /*21770*/  BRA `(.L_x_13501) ;  /* 0x0000000800b07947 */ /* 0x000fea0003800000 */
.L_x_13507:
[----:B------:R-:W3:Y:S02]  /*21780*/  LDG.E.U16 R2, desc[UR36][R2.64] ;  /* 0x0000002402027981 */ /* 0x000ee4000c1e1500 */
[----:B---3--:R-:W-:-:S06]  /*21790*/  HADD2.F32 R30, -RZ, R2.H0_H0 ;  /* 0x20000002ff1e7230 */ /* 0x008fcc0000004100 */
[----:B------:R-:W0:Y:S01]  /*217a0*/  F2I.S64.TRUNC R30, R30 ;  /* 0x0000001e001e7311 */ /* 0x000e22000020d900 */
[----:B------:R-:W-:Y:S05]  /*217b0*/  BRA `(.L_x_13501) ;  /* 0x0000000800a07947 */ /* 0x000fea0003800000 */
.L_x_13506:
[----:B------:R-:W3:Y:S02]  /*217c0*/  LDG.E.64 R2, desc[UR36][R2.64] ;  /* 0x0000002402027981 */ /* 0x000ee4000c1e1b00 */
[----:B---3--:R0:W1:Y:S01]  /*217d0*/  F2I.S64.F64.TRUNC R30, R2 ;  /* 0x00000002001e7311 */ /* 0x008062000030d900 */
[----:B------:R-:W-:Y:S05]  /*217e0*/  BRA `(.L_x_13501) ;  /* 0x0000000800947947 */ /* 0x000fea0003800000 */
.L_x_13496:
        /* <DEDUP_REMOVED lines=13> */
.L_x_13510:
[----:B------:R-:W3:Y:S02]  /*218c0*/  LDG.E.64 R2, desc[UR36][R2.64] ;  /* 0x0000002402027981 */ /* 0x000ee4000c1e1b00 */
[----:B---3--:R0:W1:Y:S01]  /*218d0*/  F2I.S64.F64.TRUNC R30, R2 ;  /* 0x00000002001e7311 */ /* 0x008062000030d900 */
[----:B------:R-:W-:Y:S05]  /*218e0*/  BRA `(.L_x_13501) ;  /* 0x0000000800547947 */ /* 0x000fea0003800000 */
.L_x_13509:
        /* <DEDUP_REMOVED lines=26> */
.L_x_13512:
        /* <DEDUP_REMOVED lines=13> */
.L_x_13511:
[----:B------:R-:W3:Y:S02]  /*21b60*/  LDG.E.U16 R30, desc[UR36][R2.64] ;  /* 0x00000024021e7981 */ /* 0x000ee4000c1e1500 */
[----:B---3--:R-:W-:-:S06]  /*21b70*/  IMAD.U32 R30, R30, 0x10000, RZ ;  /* 0x000100001e1e7824 */ /* 0x008fcc00078e00ff */
[----:B------:R-:W0:Y:S01]  /*21b80*/  F2I.S64.TRUNC R30, R30 ;  /* 0x0000001e001e7311 */ /* 0x000e22000020d900 */
[----:B------:R-:W-:Y:S05]  /*21b90*/  BRA `(.L_x_13501) ;  /* 0x0000000400a87947 */ /* 0x000fea0003800000 */
.L_x_13508:
        /* <DEDUP_REMOVED lines=11> */
.L_x_13515:
        /* <DEDUP_REMOVED lines=21> */
.L_x_13519:
[----:B------:R-:W-:Y:S05]  /*21da0*/  BSYNC.RECONVERGENT B1 ;  /* 0x0000000000017941 */ /* 0x000fea0003800200 */
.L_x_13518:
[----:B------:R-:W-:Y:S01]  /*21db0*/  IMAD.SHL.U32 R0, R0, 0x100000, RZ ;  /* 0x0010000000007824 */ /* 0x000fe200078e00ff */
[----:B------:R-:W-:-:S04]  /*21dc0*/  LEA R2, R2, 0x3b800000, 0x17 ;  /* 0x3b80000002027811 */ /* 0x000fc800078eb8ff */
[----:B------:R-:W-:-:S07]  /*21dd0*/  LOP3.LUT R30, R2, R0, R7, 0xfe, !PT ;  /* 0x00000000021e7212 */ /* 0x000fce00078efe07 */
.L_x_13517:
[----:B------:R-:W-:Y:S05]  /*21de0*/  BSYNC.RECONVERGENT B0 ;  /* 0x0000000000007941 */ /* 0x000fea0003800200 */
.L_x_13516:
[----:B------:R-:W1:Y:S01]  /*21df0*/  F2I.S64.TRUNC R30, R30 ;  /* 0x0000001e001e7311 */ /* 0x000e62000020d900 */
[----:B------:R-:W-:Y:S05]  /*21e00*/  BRA `(.L_x_13501) ;  /* 0x00000004000c7947 */ /* 0x000fea0003800000 */
.L_x_13514:
        /* <DEDUP_REMOVED lines=21> */
.L_x_13523:
[----:B------:R-:W-:Y:S05]  /*21f60*/  BSYNC.RECONVERGENT B1 ;  /* 0x0000000000017941 */ /* 0x000fea0003800200 */
.L_x_13522:
[----:B------:R-:W-:Y:S01]  /*21f70*/  IMAD.SHL.U32 R0, R0, 0x200000, RZ ;  /* 0x0020000000007824 */ /* 0x000fe200078e00ff */
[----:B------:R-:W-:-:S04]  /*21f80*/  LEA R2, R2, 0x37800000, 0x17 ;  /* 0x3780000002027811 */ /* 0x000fc800078eb8ff */
[----:B------:R-:W-:-:S07]  /*21f90*/  LOP3.LUT R30, R2, R0, R7, 0xfe, !PT ;  /* 0x00000000021e7212 */ /* 0x000fce00078efe07 */
.L_x_13521:
[----:B------:R-:W-:Y:S05]  /*21fa0*/  BSYNC.RECONVERGENT B0 ;  /* 0x0000000000007941 */ /* 0x000fea0003800200 */
.L_x_13520:
[----:B------:R-:W3:Y:S01]  /*21fb0*/  F2I.S64.TRUNC R30, R30 ;  /* 0x0000001e001e7311 */ /* 0x000ee2000020d900 */
[----:B------:R-:W-:Y:S05]  /*21fc0*/  BRA `(.L_x_13501) ;  /* 0x00000000009c7947 */ /* 0x000fea0003800000 */
.L_x_13513:
        /* <DEDUP_REMOVED lines=14> */
.L_x_13527:
[----:B------:R-:W-:Y:S05]  /*220b0*/  BSYNC.RECONVERGENT B0 ;  /* 0x0000000000007941 */ /* 0x000fea0003800200 */
.L_x_13526:
[----:B------:R-:W0:Y:S01]  /*220c0*/  F2I.S64.TRUNC R30, R30 ;  /* 0x0000001e001e7311 */ /* 0x000e22000020d900 */
[----:B------:R-:W-:Y:S05]  /*220d0*/  BRA `(.L_x_13501) ;  /* 0x0000000000587947 */ /* 0x000fea0003800000 */
.L_x_13500:
[----:B------:R-:W-:Y:S01]  /*220e0*/  MOV R0, 0x0 ;  /* 0x0000000000007802 */ /* 0x000fe20000000f00 */
[----:B------:R-:W0:Y:S01]  /*220f0*/  LDCU.64 UR4, c[0x4][0x118] ;  /* 0x01002300ff0477ac */ /* 0x000e220008000a00 */
[----:B------:R-:W-:Y:S02]  /*22100*/  HFMA2 R12, -RZ, RZ, 0, 5.9604644775390625e-08 ;  /* 0x00000001ff0c7431 */ /* 0x000fe400000001ff */
[----:B------:R-:W-:Y:S01]  /*22110*/  IMAD.MOV.U32 R8, RZ, RZ, 0x4e ;  /* 0x0000004eff087424 */ /* 0x000fe200078e00ff */
[----:B------:R1:W3:Y:S01]  /*22120*/  LDC.64 R2, c[0x4][R0] ;  /* 0x0100000000027b82 */ /* 0x0002e20000000a00 */
        /* <DEDUP_REMOVED lines=8> */
[----:B-1----:R-:W-:-:S07]  /*221b0*/  IMAD.U32 R11, RZ, RZ, UR9 ;  /* 0x00000009ff0b7e24 */ /* 0x002fce000f8e00ff */
[----:B------:R-:W-:-:S07]  /*221c0*/  LEPC R20, `(.L_x_13528) ;  /* 0x000000001014794e */ /* 0x000fce0000000000 */
[----:B---3-5:R-:W-:Y:S05]  /*221d0*/  CALL.ABS.NOINC R2 ;  /* 0x0000000002007343 */ /* 0x028fea0003c00000 */
.L_x_13528:
[----:B------:R-:W-:Y:S01]  /*221e0*/  CS2R R30, SRZ ;  /* 0x00000000001e7805 */ /* 0x000fe2000001ff00 */
[----:B------:R-:W-:Y:S06]  /*221f0*/  BRA `(.L_x_13501) ;  /* 0x0000000000107947 */ /* 0x000fec0003800000 */
.L_x_13525:
[----:B------:R0:W5:Y:S01]  /*22200*/  LDG.E.64 R30, desc[UR36][R2.64] ;  /* 0x00000024021e7981 */ /* 0x000162000c1e1b00 */
[----:B------:R-:W-:Y:S05]  /*22210*/  BRA `(.L_x_13501) ;  /* 0x0000000000087947 */ /* 0x000fea0003800000 */
.L_x_13524:
[----:B------:R0:W5:Y:S01]  /*22220*/  LDG.E R30, desc[UR36][R2.64] ;  /* 0x00000024021e7981 */ /* 0x000162000c1e1900 */
[----:B------:R-:W-:-:S07]  /*22230*/  IMAD.MOV.U32 R31, RZ, RZ, RZ ;  /* 0x000000ffff1f7224 */ /* 0x000fce00078e00ff */
.L_x_13501:
        /* <DEDUP_REMOVED lines=17> */
.L_x_13532:
[----:B------:R0:W5:Y:S01]  /*22350*/  LDG.E.U8 R18, desc[UR36][R2.64] ;  /* 0x0000002402127981 */ /* 0x000162000c1e1100 */
[----:B------:R-:W-:Y:S01]  /*22360*/  IMAD.MOV.U32 R19, RZ, RZ, RZ ;  /* 0x000000ffff137224 */ /* 0x000fe200078e00ff */
[----:B------:R-:W-:Y:S06]  /*22370*/  BRA `(.L_x_13534) ;  /* 0x0000000c00407947 */ /* 0x000fec0003800000 */
.L_x_13531:
        /* <DEDUP_REMOVED lines=8> */
.L_x_13536:
[----:B------:R-:W2:Y:S02]  /*22400*/  LDG.E R18, desc[UR36][R2.64] ;  /* 0x0000002402127981 */ /* 0x000ea4000c1e1900 */
[----:B--2---:R-:W-:Y:S01]  /*22410*/  SHF.R.S32.HI R19, RZ, 0x1f, R18 ;  /* 0x0000001fff137819 */ /* 0x004fe20000011412 */
[----:B------:R-:W-:Y:S06]  /*22420*/  BRA `(.L_x_13534) ;  /* 0x0000000c00147947 */ /* 0x000fec0003800000 */
.L_x_13535:
[----:B------:R-:W2:Y:S02]  /*22430*/  LDG.E.S16 R18, desc[UR36][R2.64] ;  /* 0x0000002402127981 */ /* 0x000ea4000c1e1700 */
[----:B--2---:R-:W-:Y:S01]  /*22440*/  SHF.R.S32.HI R19, RZ, 0x1f, R18 ;  /* 0x0000001fff137819 */ /* 0x004fe20000011412 */
[----:B------:R-:W-:Y:S06]  /*22450*/  BRA `(.L_x_13534) ;  /* 0x0000000c00087947 */ /* 0x000fec0003800000 */
.L_x_13530:
        /* <DEDUP_REMOVED lines=9> */
.L_x_13538:
[----:B------:R-:W2:Y:S02]  /*224f0*/  LDG.E.U16 R2, desc[UR36][R2.64] ;  /* 0x0000002402027981 */ /* 0x000ea4000c1e1500 */
[----:B--2---:R-:W-:-:S06]  /*22500*/  HADD2.F32 R18, -RZ, R2.H0_H0 ;  /* 0x20000002ff127230 */ /* 0x004fcc0000004100 */
[----:B------:R-:W0:Y:S01]  /*22510*/  F2I.S64.TRUNC R18, R18 ;  /* 0x0000001200127311 */ /* 0x000e22000020d900 */
[----:B------:R-:W-:Y:S05]  /*22520*/  BRA `(.L_x_13534) ;  /* 0x0000000800d47947 */ /* 0x000fea0003800000 */
.L_x_13537:
        /* <DEDUP_REMOVED lines=9> */
.L_x_13540:
[----:B------:R-:W2:Y:S02]  /*225c0*/  LDG.E.U16 R2, desc[UR36][R2.64] ;  /* 0x0000002402027981 */ /* 0x000ea4000c1e1500 */
[----:B--2---:R-:W-:-:S06]  /*225d0*/  HADD2.F32 R18, -RZ, R2.H0_H0 ;  /* 0x20000002ff127230 */ /* 0x004fcc0000004100 */
[----:B------:R-:W0:Y:S01]  /*225e0*/  F2I.S64.TRUNC R18, R18 ;  /* 0x0000001200127311 */ /* 0x000e22000020d900 */
[----:B------:R-:W-:Y:S05]  /*225f0*/  BRA `(.L_x_13534) ;  /* 0x0000000800a07947 */ /* 0x000fea0003800000 */
.L_x_13539:
[----:B------:R-:W2:Y:S02]  /*22600*/  LDG.E.64 R2, desc[UR36][R2.64] ;  /* 0x0000002402027981 */ /* 0x000ea4000c1e1b00 */
[----:B--2---:R0:W2:Y:S01]  /*22610*/  F2I.S64.F64.TRUNC R18, R2 ;  /* 0x0000000200127311 */ /* 0x0040a2000030d900 */
[----:B------:R-:W-:Y:S05]  /*22620*/  BRA `(.L_x_13534) ;  /* 0x0000000800947947 */ /* 0x000fea0003800000 */
.L_x_13529:
        /* <DEDUP_REMOVED lines=13> */
.L_x_13543:
[----:B------:R-:W2:Y:S02]  /*22700*/  LDG.E.64 R2, desc[UR36][R2.64] ;  /* 0x0000002402027981 */ /* 0x000ea4000c1e1b00 */
[----:B--2---:R0:W2:Y:S01]  /*22710*/  F2I.S64.F64.TRUNC R18, R2 ;  /* 0x0000000200127311 */ /* 0x0040a2000030d900 */
[----:B------:R-:W-:Y:S05]  /*22720*/  BRA `(.L_x_13534) ;  /* 0x0000000800547947 */ /* 0x000fea0003800000 */
.L_x_13542:
        /* <DEDUP_REMOVED lines=26> */
.L_x_13545:
        /* <DEDUP_REMOVED lines=13> */
.L_x_13544:
[----:B------:R-:W2:Y:S02]  /*229a0*/  LDG.E.U16 R18, desc[UR36][R2.64] ;  /* 0x0000002402127981 */ /* 0x000ea4000c1e1500 */
[----:B--2---:R-:W-:-:S06]  /*229b0*/  SHF.L.U32 R18, R18, 0x10, RZ ;  /* 0x0000001012127819 */ /* 0x004fcc00000006ff */
[----:B------:R-:W0:Y:S01]  /*229c0*/  F2I.S64.TRUNC R18, R18 ;  /* 0x0000001200127311 */ /* 0x000e22000020d900 */
[----:B------:R-:W-:Y:S05]  /*229d0*/  BRA `(.L_x_13534) ;  /* 0x0000000400a87947 */ /* 0x000fea0003800000 */
.L_x_13541:
        /* <DEDUP_REMOVED lines=11> */
.L_x_13548:
        /* <DEDUP_REMOVED lines=21> */
.L_x_13552:
[----:B------:R-:W-:Y:S05]  /*22be0*/  BSYNC.RECONVERGENT B1 ;  /* 0x0000000000017941 */ /* 0x000fea0003800200 */
.L_x_13551:
[----:B------:R-:W-:Y:S02]  /*22bf0*/  SHF.L.U32 R0, R0, 0x14, RZ ;  /* 0x0000001400007819 */ /* 0x000fe400000006ff */
[----:B------:R-:W-:-:S04]  /*22c00*/  LEA R2, R2, 0x3b800000, 0x17 ;  /* 0x3b80000002027811 */ /* 0x000fc800078eb8ff */
[----:B------:R-:W-:-:S07]  /*22c10*/  LOP3.LUT R18, R2, R0, R7, 0xfe, !PT ;  /* 0x0000000002127212 */ /* 0x000fce00078efe07 */
.L_x_13550:
[----:B------:R-:W-:Y:S05]  /*22c20*/  BSYNC.RECONVERGENT B0 ;  /* 0x0000000000007941 */ /* 0x000fea0003800200 */
.L_x_13549:
[----:B------:R-:W0:Y:S01]  /*22c30*/  F2I.S64.TRUNC R18, R18 ;  /* 0x0000001200127311 */ /* 0x000e22000020d900 */
[----:B------:R-:W-:Y:S05]  /*22c40*/  BRA `(.L_x_13534) ;  /* 0x00000004000c7947 */ /* 0x000fea0003800000 */
.L_x_13547:
        /* <DEDUP_REMOVED lines=21> */
.L_x_13556:
[----:B------:R-:W-:Y:S05]  /*22da0*/  BSYNC.RECONVERGENT B1 ;  /* 0x0000000000017941 */ /* 0x000fea0003800200 */
.L_x_13555:
[----:B------:R-:W-:Y:S01]  /*22db0*/  IMAD.SHL.U32 R0, R0, 0x200000, RZ ;  /* 0x0020000000007824 */ /* 0x000fe200078e00ff */
[----:B------:R-:W-:-:S04]  /*22dc0*/  LEA R2, R2, 0x37800000, 0x17 ;  /* 0x3780000002027811 */ /* 0x000fc800078eb8ff */
[----:B------:R-:W-:-:S07]  /*22dd0*/  LOP3.LUT R18, R2, R0, R7, 0xfe, !PT ;  /* 0x0000000002127212 */ /* 0x000fce00078efe07 */
.L_x_13554:
[----:B------:R-:W-:Y:S05]  /*22de0*/  BSYNC.RECONVERGENT B0 ;  /* 0x0000000000007941 */ /* 0x000fea0003800200 */
.L_x_13553:
[----:B------:R-:W0:Y:S01]  /*22df0*/  F2I.S64.TRUNC R18, R18 ;  /* 0x0000001200127311 */ /* 0x000e22000020d900 */
[----:B------:R-:W-:Y:S05]  /*22e00*/  BRA `(.L_x_13534) ;  /* 0x00000000009c7947 */ /* 0x000fea0003800000 */
.L_x_13546:
        /* <DEDUP_REMOVED lines=14> */
.L_x_13560:
[----:B------:R-:W-:Y:S05]  /*22ef0*/  BSYNC.RECONVERGENT B0 ;  /* 0x0000000000007941 */ /* 0x000fea0003800200 */
.L_x_13559:
[----:B------:R-:W0:Y:S01]  /*22f00*/  F2I.S64.TRUNC R18, R18 ;  /* 0x0000001200127311 */ /* 0x000e22000020d900 */
[----:B------:R-:W-:Y:S05]  /*22f10*/  BRA `(.L_x_13534) ;  /* 0x0000000000587947 */ /* 0x000fea0003800000 */
.L_x_13533:
        /* <DEDUP_REMOVED lines=16> */
.L_x_13561:
[----:B------:R-:W-:Y:S01]  /*23020*/  CS2R R18, SRZ ;  /* 0x0000000000127805 */ /* 0x000fe2000001ff00 */
[----:B------:R-:W-:Y:S06]  /*23030*/  BRA `(.L_x_13534) ;  /* 0x0000000000107947 */ /* 0x000fec0003800000 */
.L_x_13558:
[----:B------:R0:W5:Y:S01]  /*23040*/  LDG.E.64 R18, desc[UR36][R2.64] ;  /* 0x0000002402127981 */ /* 0x000162000c1e1b00 */
[----:B------:R-:W-:Y:S05]  /*23050*/  BRA `(.L_x_13534) ;  /* 0x0000000000087947 */ /* 0x000fea0003800000 */
.L_x_13557:
[----:B------:R0:W5:Y:S01]  /*23060*/  LDG.E R18, desc[UR36][R2.64] ;  /* 0x0000002402127981 */ /* 0x000162000c1e1900 */
[----:B------:R-:W-:-:S07]  /*23070*/  MOV R19, RZ ;  /* 0x000000ff00137202 */ /* 0x000fce0000000f00 */
.L_x_13534:
        /* <DEDUP_REMOVED lines=17> */
.L_x_13565:
[----:B------:R0:W5:Y:S01]  /*23190*/  LDG.E.U8 R24, desc[UR36][R2.64] ;  /* 0x0000002402187981 */ /* 0x000162000c1e1100 */
[----:B------:R-:W-:Y:S01]  /*231a0*/  IMAD.MOV.U32 R25, RZ, RZ, RZ ;  /* 0x000000ffff197224 */ /* 0x000fe200078e00ff */
[----:B------:R-:W-:Y:S06]  /*231b0*/  BRA `(.L_x_13567) ;  /* 0x0000000c00407947 */ /* 0x000fec0003800000 */
.L_x_13564:
        /* <DEDUP_REMOVED lines=8> */
.L_x_13569:
[----:B------:R-:W2:Y:S02]  /*23240*/  LDG.E R24, desc[UR36][R2.64] ;  /* 0x0000002402187981 */ /* 0x000ea4000c1e1900 */
[----:B--2---:R-:W-:Y:S01]  /*23250*/  SHF.R.S32.HI R25, RZ, 0x1f, R24 ;  /* 0x0000001fff197819 */ /* 0x004fe20000011418 */
[----:B------:R-:W-:Y:S06]  /*23260*/  BRA `(.L_x_13567) ;  /* 0x0000000c00147947 */ /* 0x000fec0003800000 */
.L_x_13568:
[----:B------:R-:W2:Y:S02]  /*23270*/  LDG.E.S16 R24, desc[UR36][R2.64] ;  /* 0x0000002402187981 */ /* 0x000ea4000c1e1700 */
[----:B--2---:R-:W-:Y:S01]  /*23280*/  SHF.R.S32.HI R25, RZ, 0x1f, R24 ;  /* 0x0000001fff197819 */ /* 0x004fe20000011418 */
[----:B------:R-:W-:Y:S06]  /*23290*/  BRA `(.L_x_13567) ;  /* 0x0000000c00087947 */ /* 0x000fec0003800000 */
.L_x_13563:
        /* <DEDUP_REMOVED lines=9> */
.L_x_13571:
[----:B------:R-:W2:Y:S02]  /*23330*/  LDG.E.U16 R2, desc[UR36][R2.64] ;  /* 0x0000002402027981 */ /* 0x000ea4000c1e1500 */
[----:B--2---:R-:W-:-:S06]  /*23340*/  HADD2.F32 R24, -RZ, R2.H0_H0 ;  /* 0x20000002ff187230 */ /* 0x004fcc0000004100 */
[----:B------:R-:W0:Y:S01]  /*23350*/  F2I.S64.TRUNC R24, R24 ;  /* 0x0000001800187311 */ /* 0x000e22000020d900 */
[----:B------:R-:W-:Y:S05]  /*23360*/  BRA `(.L_x_13567) ;  /* 0x0000000800d47947 */ /* 0x000fea0003800000 */
.L_x_13570:
        /* <DEDUP_REMOVED lines=9> */
.L_x_13573:
[----:B------:R-:W2:Y:S02]  /*23400*/  LDG.E.U16 R2, desc[UR36][R2.64] ;  /* 0x0000002402027981 */ /* 0x000ea4000c1e1500 */
[----:B--2---:R-:W-:-:S06]  /*23410*/  HADD2.F32 R24, -RZ, R2.H0_H0 ;  /* 0x20000002ff187230 */ /* 0x004fcc0000004100 */
[----:B------:R-:W0:Y:S01]  /*23420*/  F2I.S64.TRUNC R24, R24 ;  /* 0x0000001800187311 */ /* 0x000e22000020d900 */
[----:B------:R-:W-:Y:S05]  /*23430*/  BRA `(.L_x_13567) ;  /* 0x0000000800a07947 */ /* 0x000fea0003800000 */
.L_x_13572:
[----:B------:R-:W2:Y:S02]  /*23440*/  LDG.E.64 R2, desc[UR36][R2.64] ;  /* 0x0000002402027981 */ /* 0x000ea4000c1e1b00 */
[----:B--2---:R0:W2:Y:S01]  /*23450*/  F2I.S64.F64.TRUNC R24, R2 ;  /* 0x0000000200187311 */ /* 0x0040a2000030d900 */
[----:B------:R-:W-:Y:S05]  /*23460*/  BRA `(.L_x_13567) ;  /* 0x0000000800947947 */ /* 0x000fea0003800000 */
.L_x_13562:
        /* <DEDUP_REMOVED lines=13> */
.L_x_13576:
[----:B------:R-:W2:Y:S02]  /*23540*/  LDG.E.64 R2, desc[UR36][R2.64] ;  /* 0x0000002402027981 */ /* 0x000ea4000c1e1b00 */
[----:B--2---:R0:W2:Y:S01]  /*23550*/  F2I.S64.F64.TRUNC R24, R2 ;  /* 0x0000000200187311 */ /* 0x0040a2000030d900 */
[----:B------:R-:W-:Y:S05]  /*23560*/  BRA `(.L_x_13567) ;  /* 0x0000000800547947 */ /* 0x000fea0003800000 */
.L_x_13575:
        /* <DEDUP_REMOVED lines=26> */
.L_x_13578:
        /* <DEDUP_REMOVED lines=13> */
.L_x_13577:
[----:B------:R-:W2:Y:S02]  /*237e0*/  LDG.E.U16 R24, desc[UR36][R2.64] ;  /* 0x0000002402187981 */ /* 0x000ea4000c1e1500 */
[----:B--2---:R-:W-:-:S06]  /*237f0*/  IMAD.U32 R24, R24, 0x10000, RZ ;  /* 0x0001000018187824 */ /* 0x004fcc00078e00ff */
[----:B------:R-:W0:Y:S01]  /*23800*/  F2I.S64.TRUNC R24, R24 ;  /* 0x0000001800187311 */ /* 0x000e22000020d900 */
[----:B------:R-:W-:Y:S05]  /*23810*/  BRA `(.L_x_13567) ;  /* 0x0000000400a87947 */ /* 0x000fea0003800000 */
.L_x_13574:
        /* <DEDUP_REMOVED lines=11> */
.L_x_13581:
        /* <DEDUP_REMOVED lines=21> */
.L_x_13585:
[----:B------:R-:W-:Y:S05]  /*23a20*/  BSYNC.RECONVERGENT B1 ;  /* 0x0000000000017941 */ /* 0x000fea0003800200 */
.L_x_13584:
[----:B------:R-:W-:Y:S01]  /*23a30*/  IMAD.SHL.U32 R0, R0, 0x100000, RZ ;  /* 0x0010000000007824 */ /* 0x000fe200078e00ff */
[----:B------:R-:W-:-:S04]  /*23a40*/  LEA R2, R2, 0x3b800000, 0x17 ;  /* 0x3b80000002027811 */ /* 0x000fc800078eb8ff */
[----:B------:R-:W-:-:S07]  /*23a50*/  LOP3.LUT R24, R2, R0, R7, 0xfe, !PT ;  /* 0x0000000002187212 */ /* 0x000fce00078efe07 */
.L_x_13583:
[----:B------:R-:W-:Y:S05]  /*23a60*/  BSYNC.RECONVERGENT B0 ;  /* 0x0000000000007941 */ /* 0x000fea0003800200 */
.L_x_13582:
[----:B------:R-:W0:Y:S01]  /*23a70*/  F2I.S64.TRUNC R24, R24 ;  /* 0x0000001800187311 */ /* 0x000e22000020d900 */
[----:B------:R-:W-:Y:S05]  /*23a80*/  BRA `(.L_x_13567) ;  /* 0x00000004000c7947 */ /* 0x000fea0003800000 */
.L_x_13580:
        /* <DEDUP_REMOVED lines=21> */
.L_x_13589:
[----:B------:R-:W-:Y:S05]  /*23be0*/  BSYNC.RECONVERGENT B1 ;  /* 0x0000000000017941 */ /* 0x000fea0003800200 */
.L_x_13588:
[----:B------:R-:W-:Y:S02]  /*23bf0*/  SHF.L.U32 R0, R0, 0x15, RZ ;  /* 0x0000001500007819 */ /* 0x000fe400000006ff */
[----:B------:R-:W-:-:S04]  /*23c00*/  LEA R2, R2, 0x37800000, 0x17 ;  /* 0x3780000002027811 */ /* 0x000fc800078eb8ff */
[----:B------:R-:W-:-:S07]  /*23c10*/  LOP3.LUT R24, R2, R0, R7, 0xfe, !PT ;  /* 0x0000000002187212 */ /* 0x000fce00078efe07 */
.L_x_13587:
[----:B------:R-:W-:Y:S05]  /*23c20*/  BSYNC.RECONVERGENT B0 ;  /* 0x0000000000007941 */ /* 0x000fea0003800200 */
.L_x_13586:
[----:B------:R-:W0:Y:S01]  /*23c30*/  F2I.S64.TRUNC R24, R24 ;  /* 0x0000001800187311 */ /* 0x000e22000020d900 */
[----:B------:R-:W-:Y:S05]  /*23c40*/  BRA `(.L_x_13567) ;  /* 0x00000000009c7947 */ /* 0x000fea0003800000 */
.L_x_13579:
        /* <DEDUP_REMOVED lines=14> */
.L_x_13593:
[----:B------:R-:W-:Y:S05]  /*23d30*/  BSYNC.RECONVERGENT B0 ;  /* 0x0000000000007941 */ /* 0x000fea0003800200 */
.L_x_13592:
[----:B------:R-:W0:Y:S01]  /*23d40*/  F2I.S64.TRUNC R24, R24 ;  /* 0x0000001800187311 */ /* 0x000e22000020d900 */
[----:B------:R-:W-:Y:S05]  /*23d50*/  BRA `(.L_x_13567) ;  /* 0x0000000000587947 */ /* 0x000fea0003800000 */
.L_x_13566:
        /* <DEDUP_REMOVED lines=16> */
.L_x_13594:
[----:B------:R-:W-:Y:S01]  /*23e60*/  CS2R R24, SRZ ;  /* 0x0000000000187805 */ /* 0x000fe2000001ff00 */
[----:B------:R-:W-:Y:S06]  /*23e70*/  BRA `(.L_x_13567) ;  /* 0x0000000000107947 */ /* 0x000fec0003800000 */
.L_x_13591:
[----:B------:R0:W5:Y:S01]  /*23e80*/  LDG.E.64 R24, desc[UR36][R2.64] ;  /* 0x0000002402187981 */ /* 0x000162000c1e1b00 */
[----:B------:R-:W-:Y:S05]  /*23e90*/  BRA `(.L_x_13567) ;  /* 0x0000000000087947 */ /* 0x000fea0003800000 */
.L_x_13590:
[----:B------:R0:W5:Y:S01]  /*23ea0*/  LDG.E R24, desc[UR36][R2.64] ;  /* 0x0000002402187981 */ /* 0x000162000c1e1900 */
[----:B------:R-:W-:-:S07]  /*23eb0*/  IMAD.MOV.U32 R25, RZ, RZ, RZ ;  /* 0x000000ffff197224 */ /* 0x000fce00078e00ff */
.L_x_13567:
        /* <DEDUP_REMOVED lines=17> */
.L_x_13598:
[----:B------:R0:W5:Y:S01]  /*23fd0*/  LDG.E.U8 R26, desc[UR36][R2.64] ;  /* 0x00000024021a7981 */ /* 0x000162000c1e1100 */
[----:B------:R-:W-:Y:S01]  /*23fe0*/  MOV R27, RZ ;  /* 0x000000ff001b7202 */ /* 0x000fe20000000f00 */
[----:B------:R-:W-:Y:S06]  /*23ff0*/  BRA `(.L_x_13600) ;  /* 0x0000000c00407947 */ /* 0x000fec0003800000 */
.L_x_13597:
        /* <DEDUP_REMOVED lines=8> */
.L_x_13602:
[----:B------:R-:W2:Y:S02]  /*24080*/  LDG.E R26, desc[UR36][R2.64] ;  /* 0x00000024021a7981 */ /* 0x000ea4000c1e1900 */
[----:B--2---:R-:W-:Y:S01]  /*24090*/  SHF.R.S32.HI R27, RZ, 0x1f, R26 ;  /* 0x0000001fff1b7819 */ /* 0x004fe2000001141a */
[----:B------:R-:W-:Y:S06]  /*240a0*/  BRA `(.L_x_13600) ;  /* 0x0000000c00147947 */ /* 0x000fec0003800000 */
.L_x_13601:
[----:B------:R-:W2:Y:S02]  /*240b0*/  LDG.E.S16 R26, desc[UR36][R2.64] ;  /* 0x00000024021a7981 */ /* 0x000ea4000c1e1700 */
[----:B--2---:R-:W-:Y:S01]  /*240c0*/  SHF.R.S32.HI R27, RZ, 0x1f, R26 ;  /* 0x0000001fff1b7819 */ /* 0x004fe2000001141a */
[----:B------:R-:W-:Y:S06]  /*240d0*/  BRA `(.L_x_13600) ;  /* 0x0000000c00087947 */ /* 0x000fec0003800000 */
.L_x_13596:
        /* <DEDUP_REMOVED lines=9> */
.L_x_13604:
[----:B------:R-:W2:Y:S02]  /*24170*/  LDG.E.U16 R2, desc[UR36][R2.64] ;  /* 0x0000002402027981 */ /* 0x000ea4000c1e1500 */
[----:B--2---:R-:W-:-:S06]  /*24180*/  HADD2.F32 R26, -RZ, R2.H0_H0 ;  /* 0x20000002ff1a7230 */ /* 0x004fcc0000004100 */
[----:B------:R-:W0:Y:S01]  /*24190*/  F2I.S64.TRUNC R26, R26 ;  /* 0x0000001a001a7311 */ /* 0x000e22000020d900 */
[----:B------:R-:W-:Y:S05]  /*241a0*/  BRA `(.L_x_13600) ;  /* 0x0000000800d47947 */ /* 0x000fea0003800000 */
.L_x_13603:
        /* <DEDUP_REMOVED lines=9> */
.L_x_13606:
[----:B------:R-:W2:Y:S02]  /*24240*/  LDG.E.U16 R2, desc[UR36][R2.64] ;  /* 0x0000002402027981 */ /* 0x000ea4000c1e1500 */
[----:B--2---:R-:W-:-:S06]  /*24250*/  HADD2.F32 R26, -RZ, R2.H0_H0 ;  /* 0x20000002ff1a7230 */ /* 0x004fcc0000004100 */
[----:B------:R-:W0:Y:S01]  /*24260*/  F2I.S64.TRUNC R26, R26 ;  /* 0x0000001a001a7311 */ /* 0x000e22000020d900 */
[----:B------:R-:W-:Y:S05]  /*24270*/  BRA `(.L_x_13600) ;  /* 0x0000000800a07947 */ /* 0x000fea0003800000 */
.L_x_13605:
[----:B------:R-:W2:Y:S02]  /*24280*/  LDG.E.64 R2, desc[UR36][R2.64] ;  /* 0x0000002402027981 */ /* 0x000ea4000c1e1b00 */
[----:B--2---:R0:W2:Y:S01]  /*24290*/  F2I.S64.F64.TRUNC R26, R2 ;  /* 0x00000002001a7311 */ /* 0x0040a2000030d900 */
[----:B------:R-:W-:Y:S05]  /*242a0*/  BRA `(.L_x_13600) ;  /* 0x0000000800947947 */ /* 0x000fea0003800000 */
.L_x_13595:
        /* <DEDUP_REMOVED lines=13> */
.L_x_13609:
[----:B------:R-:W2:Y:S02]  /*24380*/  LDG.E.64 R2, desc[UR36][R2.64] ;  /* 0x0000002402027981 */ /* 0x000ea4000c1e1b00 */
[----:B--2---:R0:W2:Y:S01]  /*24390*/  F2I.S64.F64.TRUNC R26, R2 ;  /* 0x00000002001a7311 */ /* 0x0040a2000030d900 */
[----:B------:R-:W-:Y:S05]  /*243a0*/  BRA `(.L_x_13600) ;  /* 0x0000000800547947 */ /* 0x000fea0003800000 */
.L_x_13608:
        /* <DEDUP_REMOVED lines=26> */
.L_x_13611:
        /* <DEDUP_REMOVED lines=13> */
.L_x_13610:
[----:B------:R-:W2:Y:S02]  /*24620*/  LDG.E.U16 R26, desc[UR36][R2.64] ;  /* 0x00000024021a7981 */ /* 0x000ea4000c1e1500 */
[----:B--2---:R-:W-:-:S06]  /*24630*/  IMAD.U32 R26, R26, 0x10000, RZ ;  /* 0x000100001a1a7824 */ /* 0x004fcc00078e00ff */
[----:B------:R-:W0:Y:S01]  /*24640*/  F2I.S64.TRUNC R26, R26 ;  /* 0x0000001a001a7311 */ /* 0x000e22000020d900 */
[----:B------:R-:W-:Y:S05]  /*24650*/  BRA `(.L_x_13600) ;  /* 0x0000000400a87947 */ /* 0x000fea0003800000 */
.L_x_13607:
        /* <DEDUP_REMOVED lines=11> */
.L_x_13614:
        /* <DEDUP_REMOVED lines=21> */
.L_x_13618:
[----:B------:R-:W-:Y:S05]  /*24860*/  BSYNC.RECONVERGENT B1 ;  /* 0x0000000000017941 */ /* 0x000fea0003800200 */
.L_x_13617:
[----:B------:R-:W-:Y:S01]  /*24870*/  IMAD.SHL.U32 R0, R0, 0x100000, RZ ;  /* 0x0010000000007824 */ /* 0x000fe200078e00ff */
[----:B------:R-:W-:-:S04]  /*24880*/  LEA R2, R2, 0x3b800000, 0x17 ;  /* 0x3b80000002027811 */ /* 0x000fc800078eb8ff */
[----:B------:R-:W-:-:S07]  /*24890*/  LOP3.LUT R26, R2, R0, R7, 0xfe, !PT ;  /* 0x00000000021a7212 */ /* 0x000fce00078efe07 */
.L_x_13616:
[----:B------:R-:W-:Y:S05]  /*248a0*/  BSYNC.RECONVERGENT B0 ;  /* 0x0000000000007941 */ /* 0x000fea0003800200 */
.L_x_13615:
[----:B------:R-:W0:Y:S01]  /*248b0*/  F2I.S64.TRUNC R26, R26 ;  /* 0x0000001a001a7311 */ /* 0x000e22000020d900 */
[----:B------:R-:W-:Y:S05]  /*248c0*/  BRA `(.L_x_13600) ;  /* 0x00000004000c7947 */ /* 0x000fea0003800000 */
.L_x_13613:
        /* <DEDUP_REMOVED lines=21> */
.L_x_13622:
[----:B------:R-:W-:Y:S05]  /*24a20*/  BSYNC.RECONVERGENT B1 ;  /* 0x0000000000017941 */ /* 0x000fea0003800200 */
.L_x_13621:
[----:B------:R-:W-:Y:S01]  /*24a30*/  IMAD.SHL.U32 R0, R0, 0x200000, RZ ;  /* 0x0020000000007824 */ /* 0x000fe200078e00ff */
[----:B------:R-:W-:-:S04]  /*24a40*/  LEA R2, R2, 0x37800000, 0x17 ;  /* 0x3780000002027811 */ /* 0x000fc800078eb8ff */
[----:B------:R-:W-:-:S07]  /*24a50*/  LOP3.LUT R26, R2, R0, R7, 0xfe, !PT ;  /* 0x00000000021a7212 */ /* 0x000fce00078efe07 */
.L_x_13620:
[----:B------:R-:W-:Y:S05]  /*24a60*/  BSYNC.RECONVERGENT B0 ;  /* 0x0000000000007941 */ /* 0x000fea0003800200 */
.L_x_13619:
[----:B------:R-:W0:Y:S01]  /*24a70*/  F2I.S64.TRUNC R26, R26 ;  /* 0x0000001a001a7311 */ /* 0x000e22000020d900 */
[----:B------:R-:W-:Y:S05]  /*24a80*/  BRA `(.L_x_13600) ;  /* 0x00000000009c7947 */ /* 0x000fea0003800000 */
.L_x_13612:
        /* <DEDUP_REMOVED lines=14> */
.L_x_13626:
[----:B------:R-:W-:Y:S05]  /*24b70*/  BSYNC.RECONVERGENT B0 ;  /* 0x0000000000007941 */ /* 0x000fea0003800200 */
.L_x_13625:
[----:B------:R-:W0:Y:S01]  /*24b80*/  F2I.S64.TRUNC R26, R26 ;  /* 0x0000001a001a7311 */ /* 0x000e22000020d900 */
[----:B------:R-:W-:Y:S05]  /*24b90*/  BRA `(.L_x_13600) ;  /* 0x0000000000587947 */ /* 0x000fea0003800000 */
.L_x_13599:
        /* <DEDUP_REMOVED lines=16> */
.L_x_13627:
[----:B------:R-:W-:Y:S01]  /*24ca0*/  CS2R R26, SRZ ;  /* 0x00000000001a7805 */ /* 0x000fe2000001ff00 */
[----:B------:R-:W-:Y:S06]  /*24cb0*/  BRA `(.L_x_13600) ;  /* 0x0000000000107947 */ /* 0x000fec0003800000 */
.L_x_13624:
[----:B------:R0:W5:Y:S01]  /*24cc0*/  LDG.E.64 R26, desc[UR36][R2.64] ;  /* 0x00000024021a7981 */ /* 0x000162000c1e1b00 */
[----:B------:R-:W-:Y:S05]  /*24cd0*/  BRA `(.L_x_13600) ;  /* 0x0000000000087947 */ /* 0x000fea0003800000 */
.L_x_13623:
[----:B------:R0:W5:Y:S01]  /*24ce0*/  LDG.E R26, desc[UR36][R2.64] ;  /* 0x00000024021a7981 */ /* 0x000162000c1e1900 */
[----:B------:R-:W-:-:S07]  /*24cf0*/  IMAD.MOV.U32 R27, RZ, RZ, RZ ;  /* 0x000000ffff1b7224 */ /* 0x000fce00078e00ff */
.L_x_13600:
[----:B------:R-:W4:Y:S01]  /*24d00*/  LDCU.64 UR4, c[0x0][0x740] ;  /* 0x0000e800ff0477ac */ /* 0x000f220008000a00 */
[----:B------:R-:W-:Y:S01]  /*24d10*/  BSSY.RECONVERGENT B6, `(.L_x_13628) ;  /* 0x0000014000067945 */ /* 0x000fe20003800200 */
[----:B----45:R-:W-:-:S04]  /*24d20*/  ISETP.NE.U32.AND P0, PT, R28, UR4, PT ;  /* 0x000000041c007c0c */ /* 0x030fc8000bf05070 */
[----:B------:R-:W-:-:S13]  /*24d30*/  ISETP.NE.AND.EX P0, PT, R29, UR5, PT, P0 ;  /* 0x000000051d007c0c */ /* 0x000fda000bf05300 */
[----:B------:R-:W-:Y:S05]  /*24d40*/  @!P0 BRA `(.L_x_13629) ;  /* 0x0000000000408947 */ /* 0x000fea0003800000 */
[----:B0-----:R-:W-:Y:S01]  /*24d50*/  MOV R0, 0x0 ;  /* 0x0000000000007802 */ /* 0x001fe20000000f00 */
[----:B------:R-:W0:Y:S01]  /*24d60*/  LDCU.64 UR4, c[0x4][0x128] ;  /* 0x01002500ff0477ac */ /* 0x000e220008000a00 */
[----:B------:R-:W-:Y:S02]  /*24d70*/  HFMA2 R8, -RZ, RZ, 0, 2.6226043701171875e-06 ;  /* 0x0000002cff087431 */ /* 0x000fe400000001ff */
[----:B------:R-:W-:Y:S01]  /*24d80*/  IMAD.MOV.U32 R12, RZ, RZ, 0x1 ;  /* 0x00000001ff0c7424 */ /* 0x000fe200078e00ff */
[----:B------:R4:W1:Y:S01]  /*24d90*/  LDC.64 R2, c[0x4][R0] ;  /* 0x0100000000027b82 */ /* 0x0008620000000a00 */
[----:B------:R-:W5:Y:S01]  /*24da0*/  LDCU.64 UR6, c[0x4][0x110] ;  /* 0x01002200ff0677ac */ /* 0x000f620008000a00 */
[----:B------:R-:W-:Y:S01]  /*24db0*/  IMAD.MOV.U32 R13, RZ, RZ, RZ ;  /* 0x000000ffff0d7224 */ /* 0x000fe200078e00ff */
[----:B------:R-:W2:Y:S01]  /*24dc0*/  LDCU.64 UR8, c[0x4][0x8] ;  /* 0x01000100ff0877ac */ /* 0x000ea20008000a00 */
[----:B0-----:R-:W-:Y:S01]  /*24dd0*/  MOV R4, UR4 ;  /* 0x0000000400047c02 */ /* 0x001fe20008000f00 */
[----:B------:R-:W-:-:S02]  /*24de0*/  IMAD.U32 R5, RZ, RZ, UR5 ;  /* 0x00000005ff057e24 */ /* 0x000fc4000f8e00ff */
[----:B-----5:R-:W-:Y:S01]  /*24df0*/  IMAD.U32 R6, RZ, RZ, UR6 ;  /* 0x00000006ff067e24 */ /* 0x020fe2000f8e00ff */
[----:B------:R-:W-:Y:S01]  /*24e00*/  MOV R7, UR7 ;  /* 0x0000000700077c02 */ /* 0x000fe20008000f00 */
[----:B--2---:R-:W-:Y:S02]  /*24e10*/  IMAD.U32 R10, RZ, RZ, UR8 ;  /* 0x00000008ff0a7e24 */ /* 0x004fe4000f8e00ff */
[----:B----4-:R-:W-:-:S07]  /*24e20*/  IMAD.U32 R11, RZ, RZ, UR9 ;  /* 0x00000009ff0b7e24 */ /* 0x010fce000f8e00ff */
[----:B------:R-:W-:-:S07]  /*24e30*/  LEPC R20, `(.L_x_13629) ;  /* 0x000000001014794e */ /* 0x000fce0000000000 */
[----:B-1-3--:R-:W-:Y:S05]  /*24e40*/  CALL.ABS.NOINC R2 ;  /* 0x0000000002007343 */ /* 0x00afea0003c00000 */
.L_x_13629:
[----:B------:R-:W-:Y:S05]  /*24e50*/  BSYNC.RECONVERGENT B6 ;  /* 0x0000000000067941 */ /* 0x000fea0003800200 */
.L_x_13628:
[----:B------:R-:W1:Y:S01]  /*24e60*/  LDCU.64 UR4, c[0x0][0x750] ;  /* 0x0000ea00ff0477ac */ /* 0x000e620008000a00 */
[----:B------:R-:W-:Y:S01]  /*24e70*/  BSSY.RECONVERGENT B6, `(.L_x_13630) ;  /* 0x0000014000067945 */ /* 0x000fe20003800200 */
[----:B-1-3--:R-:W-:-:S04]  /*24e80*/  ISETP.NE.U32.AND P0, PT, R30, UR4, PT ;  /* 0x000000041e007c0c */ /* 0x00afc8000bf05070 */
[----:B------:R-:W-:-:S13]  /*24e90*/  ISETP.NE.AND.EX P0, PT, R31, UR5, PT, P0 ;  /* 0x000000051f007c0c */ /* 0x000fda000bf05300 */
[----:B------:R-:W-:Y:S05]  /*24ea0*/  @!P0 BRA `(.L_x_13631) ;  /* 0x0000000000408947 */ /* 0x000fea0003800000 */
[----:B0-----:R-:W-:Y:S01]  /*24eb0*/  MOV R0, 0x0 ;  /* 0x0000000000007802 */ /* 0x001fe20000000f00 */
        /* <DEDUP_REMOVED lines=12> */
[----:B-1----:R-:W-:-:S07]  /*24f80*/  IMAD.U32 R11, RZ, RZ, UR9 ;  /* 0x00000009ff0b7e24 */ /* 0x002fce000f8e00ff */
[----:B------:R-:W-:-:S07]  /*24f90*/  LEPC R20, `(.L_x_13631) ;  /* 0x000000001014794e */ /* 0x000fce0000000000 */
[----:B--23--:R-:W-:Y:S05]  /*24fa0*/  CALL.ABS.NOINC R2 ;  /* 0x0000000002007343 */ /* 0x00cfea0003c00000 */
.L_x_13631:
[----:B------:R-:W-:Y:S05]  /*24fb0*/  BSYNC.RECONVERGENT B6 ;  /* 0x0000000000067941 */ /* 0x000fea0003800200 */
.L_x_13630:
[----:B------:R-:W1:Y:S01]  /*24fc0*/  LDCU.128 UR4, c[0x0][0x740] ;  /* 0x0000e800ff0477ac */ /* 0x000e620008000c00 */
[----:B0-2---:R-:W-:Y:S01]  /*24fd0*/  IADD3 R0, P1, PT, -R18, R24, RZ ;  /* 0x0000001812007210 */ /* 0x005fe20007f3e1ff */
[----:B------:R-:W-:Y:S03]  /*24fe0*/  BSSY.RECONVERGENT B6, `(.L_x_13632) ;  /* 0x0000017000067945 */ /* 0x000fe60003800200 */
[----:B------:R-:W-:Y:S02]  /*24ff0*/  IADD3.X R2, PT, PT, ~R19, R25, RZ, P1, !PT ;  /* 0x0000001913027210 */ /* 0x000fe40000ffe5ff */
[C---:B-1----:R-:W-:Y:S02]  /*25000*/  ISETP.GT.U32.AND P0, PT, R0.reuse, UR6, PT ;  /* 0x0000000600007c0c */ /* 0x042fe4000bf04070 */
[----:B------:R-:W-:Y:S02]  /*25010*/  ISETP.GE.U32.AND P1, PT, R0, UR4, PT ;  /* 0x0000000400007c0c */ /* 0x000fe4000bf26070 */
        /* <DEDUP_REMOVED lines=19> */
.L_x_13633:
[----:B------:R-:W-:Y:S05]  /*25150*/  BSYNC.RECONVERGENT B6 ;  /* 0x0000000000067941 */ /* 0x000fea0003800200 */
.L_x_13632:
        /* <DEDUP_REMOVED lines=9> */
[----:B------:R-:W-:Y:S01]  /*251f0*/  CS2R R32, SRZ ;  /* 0x0000000000207805 */ /* 0x000fe2000001ff00 */
[----:B------:R-:W-:-:S10]  /*25200*/  IMAD.MOV.U32 R35, RZ, RZ, R2 ;  /* 0x000000ffff237224 */ /* 0x000fd400078e0002 */
        /* <DEDUP_REMOVED lines=9> */
.L_x_13661:
        /* <DEDUP_REMOVED lines=28> */
.L_x_13638:
        /* <DEDUP_REMOVED lines=8> */
.L_x_13639:
[----:B------:R-:W-:Y:S05]  /*254e0*/  BSYNC.RECONVERGENT B1 ;  /* 0x0000000000017941 */ /* 0x000fea0003800200 */
.L_x_13637:
        /* <DEDUP_REMOVED lines=41> */
.L_x_13641:
        /* <DEDUP_REMOVED lines=8> */
.L_x_13642:
[----:B------:R-:W-:Y:S05]  /*25800*/  BSYNC.RECONVERGENT B1 ;  /* 0x0000000000017941 */ /* 0x000fea0003800200 */
.L_x_13640:
        /* <DEDUP_REMOVED lines=42> */
.L_x_13644:
        /* <DEDUP_REMOVED lines=8> */
.L_x_13645:
[----:B------:R-:W-:Y:S05]  /*25b30*/  BSYNC.RECONVERGENT B1 ;  /* 0x0000000000017941 */ /* 0x000fea0003800200 */
.L_x_13643:
        /* <DEDUP_REMOVED lines=41> */
.L_x_13647:
        /* <DEDUP_REMOVED lines=8> */
.L_x_13648:
[----:B------:R-:W-:Y:S05]  /*25e50*/  BSYNC.RECONVERGENT B1 ;  /* 0x0000000000017941 */ /* 0x000fea0003800200 */
.L_x_13646:
        /* <DEDUP_REMOVED lines=42> */
.L_x_13650:
        /* <DEDUP_REMOVED lines=8> */
.L_x_13651:
[----:B------:R-:W-:Y:S05]  /*26180*/  BSYNC.RECONVERGENT B1 ;  /* 0x0000000000017941 */ /* 0x000fea0003800200 */
.L_x_13649:
        /* <DEDUP_REMOVED lines=42> */
.L_x_13653:
        /* <DEDUP_REMOVED lines=8> */
.L_x_13654:
[----:B------:R-:W-:Y:S05]  /*264b0*/  BSYNC.RECONVERGENT B1 ;  /* 0x0000000000017941 */ /* 0x000fea0003800200 */
.L_x_13652:
        /* <DEDUP_REMOVED lines=42> */
.L_x_13656:
        /* <DEDUP_REMOVED lines=8> */
.L_x_13657:
[----:B------:R-:W-:Y:S05]  /*267e0*/  BSYNC.RECONVERGENT B1 ;  /* 0x0000000000017941 */ /* 0x000fea0003800200 */
.L_x_13655:
        /* <DEDUP_REMOVED lines=42> */
.L_x_13659:
        /* <DEDUP_REMOVED lines=8> */
.L_x_13660:
[----:B------:R-:W-:Y:S05]  /*26b10*/  BSYNC.RECONVERGENT B1 ;  /* 0x0000000000017941 */ /* 0x000fea0003800200 */
.L_x_13658:
        /* <DEDUP_REMOVED lines=19> */
.L_x_13636:
[----:B------:R-:W-:-:S07]  /*26c50*/  VIADD R37, R2, 0x3 ;  /* 0x0000000302257836 */ /* 0x000fce0000000000 */
.L_x_13635:
        /* <DEDUP_REMOVED lines=31> */
.L_x_13664:
        /* <DEDUP_REMOVED lines=8> */
.L_x_13665:
[----:B------:R-:W-:Y:S05]  /*26ed0*/  BSYNC.RECONVERGENT B0 ;  /* 0x0000000000007941 */ /* 0x000fea0003800200 */
.L_x_13663:
        /* <DEDUP_REMOVED lines=41> */
.L_x_13667:
        /* <DEDUP_REMOVED lines=8> */
.L_x_13668:
[----:B------:R-:W-:Y:S05]  /*271f0*/  BSYNC.RECONVERGENT B0 ;  /* 0x0000000000007941 */ /* 0x000fea0003800200 */
.L_x_13666:
        /* <DEDUP_REMOVED lines=42> */
.L_x_13670:
        /* <DEDUP_REMOVED lines=8> */
.L_x_13671:
[----:B------:R-:W-:Y:S05]  /*27520*/  BSYNC.RECONVERGENT B0 ;  /* 0x0000000000007941 */ /* 0x000fea0003800200 */
.L_x_13669:
        /* <DEDUP_REMOVED lines=42> */
.L_x_13673:
        /* <DEDUP_REMOVED lines=8> */
.L_x_13674:
[----:B------:R-:W-:Y:S05]  /*27850*/  BSYNC.RECONVERGENT B0 ;  /* 0x0000000000007941 */ /* 0x000fea0003800200 */
.L_x_13672:
        /* <DEDUP_REMOVED lines=15> */
.L_x_13662:
        /* <DEDUP_REMOVED lines=31> */
.L_x_13677:
        /* <DEDUP_REMOVED lines=8> */
.L_x_13678:
[----:B------:R-:W-:Y:S05]  /*27bc0*/  BSYNC.RECONVERGENT B0 ;  /* 0x0000000000007941 */ /* 0x000fea0003800200 */
.L_x_13676:
        /* <DEDUP_REMOVED lines=41> */
.L_x_13680:
        /* <DEDUP_REMOVED lines=8> */
.L_x_13681:
[----:B------:R-:W-:Y:S05]  /*27ee0*/  BSYNC.RECONVERGENT B0 ;  /* 0x0000000000007941 */ /* 0x000fea0003800200 */
.L_x_13679:
        /* <DEDUP_REMOVED lines=15> */
.L_x_13675:
        /* <DEDUP_REMOVED lines=31> */
.L_x_13683:
[----:B------:R-:W-:Y:S01]  /*281d0*/  MOV R0, R2 ;  /* 0x0000000200007202 */ /* 0x000fe20000000f00 */
[----:B------:R-:W-:Y:S01]  /*281e0*/  IMAD.MOV.U32 R12, RZ, RZ, R3 ;  /* 0x000000ffff0c7224 */ /* 0x000fe200078e0003 */
[----:B------:R-:W-:-:S07]  /*281f0*/  MOV R13, 0x28210 ;  /* 0x00028210000d7802 */ /* 0x000fce0000000f00 */
[----:B------:R-:W-:Y:S05]  /*28200*/  CALL.REL.NOINC `($__internal_29_$__cuda_sm20_rem_s64) ;  /* 0x0000000c00f47944 */ /* 0x000fea0003c00000 */
[----:B------:R-:W-:Y:S01]  /*28210*/  IMAD.MOV.U32 R2, RZ, RZ, R0 ;  /* 0x000000ffff027224 */ /* 0x000fe200078e0000 */
[----:B------:R-:W-:-:S07]  /*28220*/  MOV R3, R7 ;  /* 0x0000000700037202 */ /* 0x000fce0000000f00 */
.L_x_13684:
[----:B------:R-:W-:Y:S05]  /*28230*/  BSYNC.RECONVERGENT B0 ;  /* 0x0000000000007941 */ /* 0x000fea0003800200 */
.L_x_13682:
[----:B------:R-:W0:Y:S02]  /*28240*/  LDC.64 R4, c[0x0][R37+0x798] ;  /* 0x0001e60025047b82 */ /* 0x000e240000000a00 */
[----:B0-----:R-:W-:Y:S02]  /*28250*/  IMAD R3, R3, R4, RZ ;  /* 0x0000000403037224 */ /* 0x001fe400078e02ff */
[----:B------:R-:W-:-:S04]  /*28260*/  IMAD.WIDE.U32 R32, R4, R2, R32 ;  /* 0x0000000204207225 */ /* 0x000fc800078e0020 */
[----:B------:R-:W-:-:S04]  /*28270*/  IMAD R3, R5, R2, R3 ;  /* 0x0000000205037224 */ /* 0x000fc800078e0203 */
[----:B------:R-:W-:-:S07]  /*28280*/  IMAD.IADD R33, R33, 0x1, R3 ;  /* 0x0000000121217824 */ /* 0x000fce00078e0203 */
.L_x_13634:
        /* <DEDUP_REMOVED lines=17> */
.L_x_13689:
        /* <DEDUP_REMOVED lines=22> */
.L_x_13688:
[----:B------:R-:W-:Y:S05]  /*28500*/  BSYNC.RECONVERGENT B7 ;  /* 0x0000000000077941 */ /* 0x000fea0003800200 */
.L_x_13687:
[----:B------:R-:W-:-:S05]  /*28510*/  IADD3 R18, P0, PT, R18, 0x8, RZ ;  /* 0x0000000812127810 */ /* 0x000fca0007f1e0ff */
[----:B------:R-:W-:Y:S01]  /*28520*/  IMAD.X R19, RZ, RZ, R19, P0 ;  /* 0x000000ffff137224 */ /* 0x000fe200000e0613 */
[----:B------:R-:W-:-:S04]  /*28530*/  ISETP.GE.U32.AND P0, PT, R18, R23, PT ;  /* 0x000000171200720c */ /* 0x000fc80003f06070 */
[----:B------:R-:W-:-:S13]  /*28540*/  ISETP.GE.U32.AND.EX P0, PT, R19, R33, PT, P0 ;  /* 0x000000211300720c */ /* 0x000fda0003f06100 */
[----:B------:R-:W-:Y:S05]  /*28550*/  @!P0 BRA `(.L_x_13689) ;  /* 0xfffffffc00908947 */ /* 0x000fea000383ffff */
.L_x_13686:
[----:B------:R-:W-:Y:S05]  /*28560*/  BSYNC.RECONVERGENT B6 ;  /* 0x0000000000067941 */ /* 0x000fea0003800200 */
.L_x_13685:
        /* <DEDUP_REMOVED lines=13> */
.L_x_13693:
[----:B------:R-:W-:Y:S01]  /*28640*/  STG.E.U8 desc[UR36][R16.64], RZ ;  /* 0x000000ff10007986 */ /* 0x000fe2000c101124 */
[----:B------:R-:W-:Y:S05]  /*28650*/  EXIT ;  /* 0x000000000000794d */ /* 0x000fea0003800000 */
.L_x_13692:
        /* <DEDUP_REMOVED lines=8> */
.L_x_13696:
[----:B------:R-:W-:Y:S01]  /*286e0*/  STG.E desc[UR36][R16.64], RZ ;  /* 0x000000ff10007986 */ /* 0x000fe2000c101924 */
[----:B------:R-:W-:Y:S05]  /*286f0*/  EXIT ;  /* 0x000000000000794d */ /* 0x000fea0003800000 */
.L_x_13695:
[----:B------:R-:W-:Y:S01]  /*28700*/  STG.E.U16 desc[UR36][R16.64], RZ ;  /* 0x000000ff10007986 */ /* 0x000fe2000c101524 */
[----:B------:R-:W-:Y:S05]  /*28710*/  EXIT ;  /* 0x000000000000794d */ /* 0x000fea0003800000 */
.L_x_13691:
        /* <DEDUP_REMOVED lines=8> */
.L_x_13698:
[----:B------:R-:W-:Y:S01]  /*287a0*/  STG.E.U16 desc[UR36][R16.64], RZ ;  /* 0x000000ff10007986 */ /* 0x000fe2000c101524 */
[----:B------:R-:W-:Y:S05]  /*287b0*/  EXIT ;  /* 0x000000000000794d */ /* 0x000fea0003800000 */
.L_x_13697:
        /* <DEDUP_REMOVED lines=8> */
.L_x_13700:
[----:B------:R-:W-:Y:S01]  /*28840*/  STG.E desc[UR36][R16.64], RZ ;  /* 0x000000ff10007986 */ /* 0x000fe2000c101924 */
[----:B------:R-:W-:Y:S05]  /*28850*/  EXIT ;  /* 0x000000000000794d */ /* 0x000fea0003800000 */
.L_x_13699:
[----:B------:R-:W-:Y:S01]  /*28860*/  STG.E.64 desc[UR36][R16.64], RZ ;  /* 0x000000ff10007986 */ /* 0x000fe2000c101b24 */
[----:B------:R-:W-:Y:S05]  /*28870*/  EXIT ;  /* 0x000000000000794d */ /* 0x000fea0003800000 */
.L_x_13690:
        /* <DEDUP_REMOVED lines=10> */
.L_x_13703:
[----:B------:R-:W-:Y:S01]  /*28920*/  STG.E.128 desc[UR36][R16.64], RZ ;  /* 0x000000ff10007986 */ /* 0x000fe2000c101d24 */
[----:B------:R-:W-:Y:S05]  /*28930*/  EXIT ;  /* 0x000000000000794d */ /* 0x000fea0003800000 */
.L_x_13702:
        /* <DEDUP_REMOVED lines=8> */
.L_x_13705:
[----:B------:R-:W-:Y:S01]  /*289c0*/  STG.E.U8 desc[UR36][R16.64], RZ ;  /* 0x000000ff10007986 */ /* 0x000fe2000c101124 */
[----:B------:R-:W-:Y:S05]  /*289d0*/  EXIT ;  /* 0x000000000000794d */ /* 0x000fea0003800000 */
.L_x_13704:
[----:B------:R-:W-:Y:S01]  /*289e0*/  STG.E.U16 desc[UR36][R16.64], RZ ;  /* 0x000000ff10007986 */ /* 0x000fe2000c101524 */
[----:B------:R-:W-:Y:S05]  /*289f0*/  EXIT ;  /* 0x000000000000794d */ /* 0x000fea0003800000 */
.L_x_13701:
        /* <DEDUP_REMOVED lines=10> */
.L_x_13708:
[----:B------:R-:W-:Y:S01]  /*28aa0*/  STG.E.U8 desc[UR36][R16.64], RZ ;  /* 0x000000ff10007986 */ /* 0x000fe2000c101124 */
[----:B------:R-:W-:Y:S05]  /*28ab0*/  EXIT ;  /* 0x000000000000794d */ /* 0x000fea0003800000 */
.L_x_13707:
[----:B------:R-:W-:Y:S01]  /*28ac0*/  STG.E.U8 desc[UR36][R16.64], RZ ;  /* 0x000000ff10007986 */ /* 0x000fe2000c101124 */
[----:B------:R-:W-:Y:S05]  /*28ad0*/  EXIT ;  /* 0x000000000000794d */ /* 0x000fea0003800000 */
.L_x_13706:
[----:B------:R-:W-:-:S13]  /*28ae0*/  ISETP.NE.AND P0, PT, R22, 0x1c, PT ;  /* 0x0000001c1600780c */ /* 0x000fda0003f05270 */
[----:B------:R-:W-:Y:S05]  /*28af0*/  @!P0 BRA `(.L_x_13709) ;  /* 0x0000000000608947 */ /* 0x000fea0003800000 */
[----:B------:R-:W-:-:S13]  /*28b00*/  ISETP.NE.AND P0, PT, R22, 0x1d, PT ;  /* 0x0000001d1600780c */ /* 0x000fda0003f05270 */
[----:B------:R-:W-:Y:S05]  /*28b10*/  @!P0 BRA `(.L_x_13710) ;  /* 0x0000000000508947 */ /* 0x000fea0003800000 */
[----:B------:R-:W-:-:S13]  /*28b20*/  ISETP.NE.AND P0, PT, R22, 0x2c, PT ;  /* 0x0000002c1600780c */ /* 0x000fda0003f05270 */
[----:B------:R0:W-:Y:S01]  /*28b30*/  @!P0 STG.E.U8 desc[UR36][R16.64], RZ ;  /* 0x000000ff10008986 */ /* 0x0001e2000c101124 */
[----:B------:R-:W-:Y:S05]  /*28b40*/  @!P0 EXIT ;  /* 0x000000000000894d */ /* 0x000fea0003800000 */
.L_x_13694:
[----:B------:R-:W-:Y:S01]  /*28b50*/  MOV R0, 0x0 ;  /* 0x0000000000007802 */ /* 0x000fe20000000f00 */
[----:B------:R-:W1:Y:S01]  /*28b60*/  LDCU.64 UR4, c[0x4][0x118] ;  /* 0x01002300ff0477ac */ /* 0x000e620008000a00 */
[----:B------:R-:W-:Y:S02]  /*28b70*/  HFMA2 R8, -RZ, RZ, 0, 6.020069122314453125e-06 ;  /* 0x00000065ff087431 */ /* 0x000fe400000001ff */
[----:B------:R-:W-:Y:S01]  /*28b80*/  IMAD.MOV.U32 R12, RZ, RZ, 0x1 ;  /* 0x00000001ff0c7424 */ /* 0x000fe200078e00ff */
[----:B------:R2:W3:Y:S01]  /*28b90*/  LDC.64 R2, c[0x4][R0] ;  /* 0x0100000000027b82 */ /* 0x0004e20000000a00 */
[----:B------:R-:W4:Y:S01]  /*28ba0*/  LDCU.64 UR6, c[0x4][0x120] ;  /* 0x01002400ff0677ac */ /* 0x000f220008000a00 */
[----:B------:R-:W-:Y:S01]  /*28bb0*/  IMAD.MOV.U32 R13, RZ, RZ, RZ ;  /* 0x000000ffff0d7224 */ /* 0x000fe200078e00ff */
[----:B------:R-:W5:Y:S01]  /*28bc0*/  LDCU.64 UR8, c[0x4][0x28] ;  /* 0x01000500ff0877ac */ /* 0x000f620008000a00 */
[----:B-1----:R-:W-:Y:S01]  /*28bd0*/  MOV R4, UR4 ;  /* 0x0000000400047c02 */ /* 0x002fe20008000f00 */
[----:B------:R-:W-:-:S02]  /*28be0*/  IMAD.U32 R5, RZ, RZ, UR5 ;  /* 0x00000005ff057e24 */ /* 0x000fc4000f8e00ff */
[----:B----4-:R-:W-:Y:S01]  /*28bf0*/  IMAD.U32 R6, RZ, RZ, UR6 ;  /* 0x00000006ff067e24 */ /* 0x010fe2000f8e00ff */
[----:B------:R-:W-:Y:S01]  /*28c00*/  MOV R7, UR7 ;  /* 0x0000000700077c02 */ /* 0x000fe20008000f00 */
[----:B-----5:R-:W-:Y:S02]  /*28c10*/  IMAD.U32 R10, RZ, RZ, UR8 ;  /* 0x00000008ff0a7e24 */ /* 0x020fe4000f8e00ff */
[----:B--2---:R-:W-:-:S07]  /*28c20*/  IMAD.U32 R11, RZ, RZ, UR9 ;  /* 0x00000009ff0b7e24 */ /* 0x004fce000f8e00ff */
[----:B------:R-:W-:-:S07]  /*28c30*/  LEPC R20, `(.L_x_13711) ;  /* 0x000000001014794e */ /* 0x000fce0000000000 */
[----:B0--3--:R-:W-:Y:S05]  /*28c40*/  CALL.ABS.NOINC R2 ;  /* 0x0000000002007343 */ /* 0x009fea0003c00000 */
.L_x_13711:
[----:B------:R-:W-:Y:S05]  /*28c50*/  EXIT ;  /* 0x000000000000794d */ /* 0x000fea0003800000 */
.L_x_13710:
[----:B------:R-:W-:Y:S01]  /*28c60*/  STG.E.64 desc[UR36][R16.64], RZ ;  /* 0x000000ff10007986 */ /* 0x000fe2000c101b24 */
[----:B------:R-:W-:Y:S05]  /*28c70*/  EXIT ;  /* 0x000000000000794d */ /* 0x000fea0003800000 */
.L_x_13709:
[----:B------:R-:W-:Y:S01]  /*28c80*/  STG.E desc[UR36][R16.64], RZ ;  /* 0x000000ff10007986 */ /* 0x000fe2000c101924 */
[----:B------:R-:W-:Y:S05]  /*28c90*/  EXIT ;  /* 0x000000000000794d */ /* 0x000fea0003800000 */
        .weak           $__internal_28_$__cuda_sm20_div_s64
        .type           $__internal_28_$__cuda_sm20_div_s64,@function
        .size           $__internal_28_$__cuda_sm20_div_s64,($__internal_29_$__cuda_sm20_rem_s64 - $__internal_28_$__cuda_sm20_div_s64)
$__internal_28_$__cuda_sm20_div_s64:
        /* <DEDUP_REMOVED lines=21> */
[----:B------:R-:W-:-:S03]  /*28df0*/  IADD3 R11, P2, PT, R9, R10, RZ ;  /* 0x0000000a090b7210 */ /* 0x000fc60007f5e0ff */
[----:B------:R-:W-:Y:S02]  /*28e00*/  IMAD.X R7, R7, 0x1, R31, P0 ;  /* 0x0000000107077824 */ /* 0x000fe400000e061f */
        /* <DEDUP_REMOVED lines=18> */
[----:B------:R-:W-:Y:S01]  /*28f30*/  IADD3.X R7, PT, PT, RZ, RZ, R7, P2, P1 ;  /* 0x000000ffff077210 */ /* 0x000fe200017e2407 */
[----:B------:R-:W-:Y:S01]  /*28f40*/  IMAD.MOV.U32 R11, RZ, RZ, RZ ;  /* 0x000000ffff0b7224 */ /* 0x000fe200078e00ff */
[----:B------:R-:W-:Y:S01]  /*28f50*/  LOP3.LUT R5, R3, R5, RZ, 0x3c, !PT ;  /* 0x0000000503057212 */ /* 0x000fe200078e3cff */
[----:B------:R-:W-:-:S04]  /*28f60*/  IMAD.WIDE.U32 R10, R6, R9, R10 ;  /* 0x00000009060a7225 */ /* 0x000fc800078e000a */
[C---:B------:R-:W-:Y:S02]  /*28f70*/  IMAD R30, R7.reuse, R9, RZ ;  /* 0x00000009071e7224 */ /* 0x040fe400078e02ff */
[----:B------:R-:W-:-:S04]  /*28f80*/  IMAD.HI.U32 R6, P0, R7, R8, R10 ;  /* 0x0000000807067227 */ /* 0x000fc8000780000a */
[----:B------:R-:W-:Y:S01]  /*28f90*/  IMAD.HI.U32 R7, R7, R9, RZ ;  /* 0x0000000907077227 */ /* 0x000fe200078e00ff */
[----:B------:R-:W-:-:S04]  /*28fa0*/  IADD3 R6, P1, PT, R30, R6, RZ ;  /* 0x000000061e067210 */ /* 0x000fc80007f3e0ff */
[----:B------:R-:W-:Y:S01]  /*28fb0*/  IADD3.X R7, PT, PT, R7, RZ, RZ, P0, !PT ;  /* 0x000000ff07077210 */ /* 0x000fe200007fe4ff */
[C---:B------:R-:W-:Y:S01]  /*28fc0*/  IMAD.WIDE.U32 R10, R6.reuse, R12, RZ ;  /* 0x0000000c060a7225 */ /* 0x040fe200078e00ff */
[----:B------:R-:W-:-:S03]  /*28fd0*/  IADD3 R30, P2, PT, R6, 0x1, RZ ;  /* 0x00000001061e7810 */ /* 0x000fc60007f5e0ff */
        /* <DEDUP_REMOVED lines=27> */
[----:B------:R-:W-:Y:S02]  /*29190*/  SEL R6, R6, R8, !P1 ;  /* 0x0000000806067207 */ /* 0x000fe40004800000 */
[----:B------:R-:W-:Y:S01]  /*291a0*/  SEL R7, R4, 0xffffffff, P0 ;  /* 0xffffffff04077807 */ /* 0x000fe20000000000 */
[----:B------:R-:W-:Y:S01]  /*291b0*/  IMAD.MOV.U32 R4, RZ, RZ, R0 ;  /* 0x000000ffff047224 */ /* 0x000fe200078e0000 */
[----:B------:R-:W-:-:S03]  /*291c0*/  SEL R6, R6, 0xffffffff, P0 ;  /* 0xffffffff06067807 */ /* 0x000fc60000000000 */
[----:B------:R-:W-:Y:S05]  /*291d0*/  RET.REL.NODEC R4 `(_ZN2at6native18elementwise_kernelILi128ELi4EZNS0_15gpu_kernel_implIZZZNS0_67_GLOBAL__N__bb565c37_34_ValidateCompressedIndicesKernel_cu_33a4b88b42_validate_compressed_sparse_indices_kernelILNS3_8CDimNameE1ENS3_18CUDAKernelLauncherENS3_14EmptyVecKernelENS3_8DummyVecELm8EEEvRKNS_6TensorESB_lllENKUlvE1_clEvENKUlvE0_clEvEUllllllE_EEvRNS_18TensorIteratorBaseERKT_EUliE_EEviT1_) ;  /* 0xfffffd6c04887950 */ /* 0x000fea0003c3ffff */
        .weak           $__internal_29_$__cuda_sm20_rem_s64
        .type           $__internal_29_$__cuda_sm20_rem_s64,@function
        .size           $__internal_29_$__cuda_sm20_rem_s64,(.L_x_40049 - $__internal_29_$__cuda_sm20_rem_s64)
$__internal_29_$__cuda_sm20_rem_s64:
        /* <DEDUP_REMOVED lines=26> */
[----:B------:R-:W-:Y:S02]  /*29380*/  IADD3 R15, P0, PT, RZ, -R6, RZ ;  /* 0x80000006ff0f7210 */ /* 0x000fe40007f1e0ff */
[----:B------:R-:W-:Y:S01]  /*29390*/  IADD3 R6, P4, PT, RZ, -R35, RZ ;  /* 0x80000023ff067210 */ /* 0x000fe20007f9e0ff */
[----:B------:R-:W-:Y:S02]  /*293a0*/  IMAD R7, R11, R4, R7 ;  /* 0x000000040b077224 */ /* 0x000fe400078e0207 */
[----:B------:R-:W-:Y:S01]  /*293b0*/  IMAD.HI.U32 R8, R9, R15, RZ ;  /* 0x0000000f09087227 */ /* 0x000fe200078e00ff */
[----:B------:R-:W-:-:S03]  /*293c0*/  SEL R35, R6, R35, !P1 ;  /* 0x0000002306237207 */ /* 0x000fc60004800000 */
[----:B------:R-:W-:Y:S01]  /*293d0*/  IMAD.X R10, RZ, RZ, ~R7, P0 ;  /* 0x000000ffff0a7224 */ /* 0x000fe200000e0e07 */
[----:B------:R-:W-:-:S03]  /*293e0*/  IADD3.X R7, PT, PT, RZ, ~R34, RZ, P4, !PT ;  /* 0x80000022ff077210 */ /* 0x000fc600027fe4ff */
[----:B------:R-:W-:Y:S01]  /*293f0*/  IMAD.WIDE.U32 R8, P0, R9, R10, R8 ;  /* 0x0000000a09087225 */ /* 0x000fe20007800008 */
[----:B------:R-:W-:-:S03]  /*29400*/  SEL R34, R7, R34, !P1 ;  /* 0x0000002207227207 */ /* 0x000fc60004800000 */
[----:B------:R-:W-:Y:S02]  /*29410*/  IMAD.MOV.U32 R7, RZ, RZ, RZ ;  /* 0x000000ffff077224 */ /* 0x000fe400078e00ff */
[----:B------:R-:W-:-:S04]  /*29420*/  IMAD.HI.U32 R9, P2, R11, R15, R8 ;  /* 0x0000000f0b097227 */ /* 0x000fc80007840008 */
[CC--:B------:R-:W-:Y:S02]  /*29430*/  IMAD R8, R11.reuse, R10.reuse, RZ ;  /* 0x0000000a0b087224 */ /* 0x0c0fe400078e02ff */
[----:B------:R-:W-:-:S03]  /*29440*/  IMAD.HI.U32 R10, R11, R10, RZ ;  /* 0x0000000a0b0a7227 */ /* 0x000fc600078e00ff */
[----:B------:R-:W-:Y:S01]  /*29450*/  IADD3 R9, P3, PT, R8, R9, RZ ;  /* 0x0000000908097210 */ /* 0x000fe20007f7e0ff */
[----:B------:R-:W-:-:S04]  /*29460*/  IMAD.X R11, R10, 0x1, R11, P0 ;  /* 0x000000010a0b7824 */ /* 0x000fc800000e060b */
[----:B------:R-:W-:Y:S01]  /*29470*/  IMAD.HI.U32 R6, R9, R35, RZ ;  /* 0x0000002309067227 */ /* 0x000fe200078e00ff */
[----:B------:R-:W-:-:S03]  /*29480*/  IADD3.X R11, PT, PT, RZ, RZ, R11, P3, P2 ;  /* 0x000000ffff0b7210 */ /* 0x000fc60001fe440b */
        /* <DEDUP_REMOVED lines=28> */
[----:B------:R-:W-:Y:S01]  /*29650*/  MOV R4, R13 ;  /* 0x0000000d00047202 */ /* 0x000fe20000000f00 */
[----:B------:R-:W-:Y:S01]  /*29660*/  IMAD.MOV.U32 R5, RZ, RZ, 0x0 ;  /* 0x00000000ff057424 */ /* 0x000fe200078e00ff */
[----:B------:R-:W-:-:S02]  /*29670*/  ISETP.NE.AND.EX P0, PT, R12, RZ, PT, P0 ;  /* 0x000000ff0c00720c */ /* 0x000fc40003f05300 */
[----:B------:R-:W-:Y:S02]  /*29680*/  SEL R7, R6, R7, !P1 ;  /* 0x0000000706077207 */ /* 0x000fe40004800000 */
[----:B------:R-:W-:Y:S02]  /*29690*/  SEL R0, R0, 0xffffffff, P0 ;  /* 0xffffffff00007807 */ /* 0x000fe40000000000 */
[----:B------:R-:W-:Y:S01]  /*296a0*/  SEL R7, R7, 0xffffffff, P0 ;  /* 0xffffffff07077807 */ /* 0x000fe20000000000 */
[----:B------:R-:W-:Y:S06]  /*296b0*/  RET.REL.NODEC R4 `(_ZN2at6native18elementwise_kernelILi128ELi4EZNS0_15gpu_kernel_implIZZZNS0_67_GLOBAL__N__bb565c37_34_ValidateCompressedIndicesKernel_cu_33a4b88b42_validate_compressed_sparse_indices_kernelILNS3_8CDimNameE1ENS3_18CUDAKernelLauncherENS3_14EmptyVecKernelENS3_8DummyVecELm8EEEvRKNS_6TensorESB_lllENKUlvE1_clEvENKUlvE0_clEvEUllllllE_EEvRNS_18TensorIteratorBaseERKT_EUliE_EEviT1_) ;  /* 0xfffffd6804507950 */ /* 0x000fec0003c3ffff */
.L_x_13712:
        /* <DEDUP_REMOVED lines=12> */
.L_x_40049:


//--------------------- .text._ZN2at6native27unrolled_elementwise_kernelIZZZNS0_67_GLOBAL__N__bb565c37_34_ValidateCompressedIndicesKernel_cu_33a4b88b42_validate_compressed_sparse_indices_kernelILNS2_8CDimNameE1ENS2_18CUDAKernelLauncherENS2_14EmptyVecKernelENS2_8DummyVecELm8EEEvRKNS_6TensorESA_lllENKUlvE1_clEvENKUlvE0_clEvEUllllllE_St5arrayIPcLm6EELi4E23TrivialOffsetCalculatorILi5EjESH_ILi1EjENS0_6memory12LoadWithCastILi5EEENSK_13StoreWithCastILi1EEEEEviT_T0_T2_T3_T4_T5_ --------------------------
	.section	.text._ZN2at6native27unrolled_elementwise_kernelIZZZNS0_67_GLOBAL__N__bb565c37_34_ValidateCompressedIndicesKernel_cu_33a4b88b42_validate_compressed_sparse_indices_kernelILNS2_8CDimNameE1ENS2_18CUDAKernelLauncherENS2_14EmptyVecKernelENS2_8DummyVecELm8EEEvRKNS_6TensorESA_lllENKUlvE1_clEvENKUlvE0_clEvEUllllllE_St5arrayIPcLm6EELi4E23TrivialOffsetCalculatorILi5EjESH_ILi1EjENS0_6memory12LoadWithCastILi5EEENSK_13StoreWithCastILi1EEEEEviT_T0_T2_T3_T4_T5_,"ax",@progbits
	.align	128
        .global         _ZN2at6native27unrolled_elementwise_kernelIZZZNS0_67_GLOBAL__N__bb565c37_34_ValidateCompressedIndicesKernel_cu_33a4b88b42_validate_compressed_sparse_indices_kernelILNS2_8CDimNameE1ENS2_18CUDAKernelLauncherENS2_14EmptyVecKernelENS2_8DummyVecELm8EEEvRKNS_6TensorESA_lllENKUlvE1_clEvENKUlvE0_clEvEUllllllE_St5arrayIPcLm6EELi4E23TrivialOffsetCalculatorILi5EjESH_ILi1EjENS0_6memory12LoadWithCastILi5EEENSK_13StoreWithCastILi1EEEEEviT_T0_T2_T3_T4_T5_
        .type           _ZN2at6native27unrolled_elementwise_kernelIZZZNS0_67_GLOBAL__N__bb565c37_34_ValidateCompressedIndicesKernel_cu_33a4b88b42_validate_compressed_sparse_indices_kernelILNS2_8CDimNameE1ENS2_18CUDAKernelLauncherENS2_14EmptyVecKernelENS2_8DummyVecELm8EEEvRKNS_6TensorESA_lllENKUlvE1_clEvENKUlvE0_clEvEUllllllE_St5arrayIPcLm6EELi4E23TrivialOffsetCalculatorILi5EjESH_ILi1EjENS0_6memory12LoadWithCastILi5EEENSK_13StoreWithCastILi1EEEEEviT_T0_T2_T3_T4_T5_,@function
        .size           _ZN2at6native27unrolled_elementwise_kernelIZZZNS0_67_GLOBAL__N__bb565c37_34_ValidateCompressedIndicesKernel_cu_33a4b88b42_validate_compressed_sparse_indices_kernelILNS2_8CDimNameE1ENS2_18CUDAKernelLauncherENS2_14EmptyVecKernelENS2_8DummyVecELm8EEEvRKNS_6TensorESA_lllENKUlvE1_clEvENKUlvE0_clEvEUllllllE_St5arrayIPcLm6EELi4E23TrivialOffsetCalculatorILi5EjESH_ILi1EjENS0_6memory12LoadWithCastILi5EEENSK_13StoreWithCastILi1EEEEEviT_T0_T2_T3_T4_T5_,(.L_x_40050 - _ZN2at6native27unrolled_elementwise_kernelIZZZNS0_67_GLOBAL__N__bb565c37_34_ValidateCompressedIndicesKernel_cu_33a4b88b42_validate_compressed_sparse_indices_kernelILNS2_8CDimNameE1ENS2_18CUDAKernelLauncherENS2_14EmptyVecKernelENS2_8DummyVecELm8EEEvRKNS_6TensorESA_lllENKUlvE1_clEvENKUlvE0_clEvEUllllllE_St5arrayIPcLm6EELi4E23TrivialOffsetCalculatorILi5EjESH_ILi1EjENS0_6memory12LoadWithCastILi5EEENSK_13StoreWithCastILi1EEEEEviT_T0_T2_T3_T4_T5_)
        .other          _ZN2at6native27unrolled_elementwise_kernelIZZZNS0_67_GLOBAL__N__bb565c37_34_ValidateCompressedIndicesKernel_cu_33a4b88b42_validate_compressed_sparse_indices_kernelILNS2_8CDimNameE1ENS2_18CUDAKernelLauncherENS2_14EmptyVecKernelENS2_8DummyVecELm8EEEvRKNS_6TensorESA_lllENKUlvE1_clEvENKUlvE0_clEvEUllllllE_St5arrayIPcLm6EELi4E23TrivialOffsetCalculatorILi5EjESH_ILi1EjENS0_6memory12LoadWithCastILi5EEENSK_13StoreWithCastILi1EEEEEviT_T0_T2_T3_T4_T5_,@"STO_CUDA_ENTRY STV_DEFAULT"
_ZN2at6native27unrolled_elementwise_kernelIZZZNS0_67_GLOBAL__N__bb565c37_34_ValidateCompressedIndicesKernel_cu_33a4b88b42_validate_compressed_sparse_indices_kernelILNS2_8CDimNameE1ENS2_18CUDAKernelLauncherENS2_14EmptyVecKernelENS2_8DummyVecELm8EEEvRKNS_6TensorESA_lllENKUlvE1_clEvENKUlvE0_clEvEUllllllE_St5arrayIPcLm6EELi4E23TrivialOffsetCalculatorILi5EjESH_ILi1EjENS0_6memory12LoadWithCastILi5EEENSK_13StoreWithCastILi1EEEEEviT_T0_T2_T3_T4_T5_:
.text._ZN2at6native27unrolled_elementwise_kernelIZZZNS0_67_GLOBAL__N__bb565c37_34_ValidateCompressedIndicesKernel_cu_33a4b88b42_validate_compressed_sparse_indices_kernelILNS2_8CDimNameE1ENS2_18CUDAKernelLauncherENS2_14EmptyVecKernelENS2_8DummyVecELm8EEEvRKNS_6TensorESA_lllENKUlvE1_clEvENKUlvE0_clEvEUllllllE_St5arrayIPcLm6EELi4E23TrivialOffsetCalculatorILi5EjESH_ILi1EjENS0_6memory12LoadWithCastILi5EEENSK_13StoreWithCastILi1EEEEEviT_T0_T2_T3_T4_T5_:
[----:B------:R-:W0:Y:S08]  /*0000*/  LDC R1, c[0x0][0x37c] ;  /* 0x0000df00ff017b82 */ /* 0x000e300000000800 */
[----:B------:R-:W1:Y:S01]  /*0010*/  LDC.64 R2, c[0x0][0x388] ;  /* 0x0000e200ff027b82 */ /* 0x000e620000000a00 */
[----:B0-----:R-:W-:Y:S01]  /*0020*/  VIADD R1, R1, 0xffffff50 ;  /* 0xffffff5001017836 */ /* 0x001fe20000000000 */
[----:B------:R-:W0:Y:S01]  /*0030*/  S2R R56, SR_CTAID.X ;  /* 0x0000000000387919 */ /* 0x000e220000002500 */
[----:B------:R-:W2:Y:S01]  /*0040*/  LDCU UR38, c[0x0][0x46c] ;  /* 0x00008d80ff2677ac */ /* 0x000ea20008000800 */
[----:B------:R-:W-:Y:S01]  /*0050*/  BSSY.RECONVERGENT B6, `(.L_x_13713) ;  /* 0x00004bd000067945 */ /* 0x000fe20003800200 */
[----:B------:R-:W-:Y:S01]  /*0060*/  CS2R R52, SRZ ;  /* 0x0000000000347805 */ /* 0x000fe2000001ff00 */
[----:B------:R-:W3:Y:S02]  /*0070*/  LDCU.64 UR36, c[0x0][0x358] ;  /* 0x00006b00ff2477ac */ /* 0x000ee40008000a00 */
[----:B------:R-:W4:Y:S01]  /*0080*/  LDC.64 R4, c[0x0][0x390] ;  /* 0x0000e400ff047b82 */ /* 0x000f220000000a00 */
[----:B------:R-:W0:Y:S07]  /*0090*/  LDCU.U8 UR39, c[0x0][0x470] ;  /* 0x00008e00ff2777ac */ /* 0x000e2e0008000000 */
[----:B------:R-:W5:Y:S01]  /*00a0*/  LDC.64 R6, c[0x0][0x398] ;  /* 0x0000e600ff067b82 */ /* 0x000f620000000a00 */
[----:B--2---:R-:W-:-:S02]  /*00b0*/  UPRMT UR40, UR38, 0x7770, URZ ;  /* 0x0000777026287896 */ /* 0x004fc400080000ff */
[----:B------:R-:W-:Y:S01]  /*00c0*/  UPRMT UR41, UR38, 0x7771, URZ ;  /* 0x0000777126297896 */ /* 0x000fe200080000ff */
[----:B-1----:R1:W-:Y:S04]  /*00d0*/  STL.64 [R1], R2 ;  /* 0x0000000201007387 */ /* 0x0023e80000100a00 */
[----:B------:R-:W2:Y:S01]  /*00e0*/  LDC.64 R8, c[0x0][0x3a0] ;  /* 0x0000e800ff087b82 */ /* 0x000ea20000000a00 */
[----:B------:R-:W-:Y:S02]  /*00f0*/  UPRMT UR42, UR38, 0x7772, URZ ;  /* 0x00007772262a7896 */ /* 0x000fe400080000ff */
[----:B------:R-:W-:Y:S01]  /*0100*/  UPRMT UR43, UR38, 0x7773, URZ ;  /* 0x00007773262b7896 */ /* 0x000fe200080000ff */
[----:B----4-:R-:W-:Y:S04]  /*0110*/  STL.64 [R1+0x8], R4 ;  /* 0x0000080401007387 */ /* 0x010fe80000100a00 */
[----:B------:R-:W4:Y:S01]  /*0120*/  LDC.64 R10, c[0x0][0x3a8] ;  /* 0x0000ea00ff0a7b82 */ /* 0x000f220000000a00 */
[----:B-1----:R-:W1:Y:S01]  /*0130*/  S2R R2, SR_TID.X ;  /* 0x0000000000027919 */ /* 0x002e620000002100 */
[----:B-----5:R-:W-:Y:S06]  /*0140*/  STL.64 [R1+0x10], R6 ;  /* 0x0000100601007387 */ /* 0x020fec0000100a00 */
[----:B------:R-:W5:Y:S08]  /*0150*/  LDC.64 R12, c[0x0][0x3b0] ;  /* 0x0000ec00ff0c7b82 */ /* 0x000f700000000a00 */
[----:B------:R-:W3:Y:S01]  /*0160*/  LDC.64 R14, c[0x0][0x3b8] ;  /* 0x0000ee00ff0e7b82 */ /* 0x000ee20000000a00 */
[----:B--2---:R-:W-:Y:S07]  /*0170*/  STL.64 [R1+0x18], R8 ;  /* 0x0000180801007387 */ /* 0x004fee0000100a00 */
[----:B------:R-:W2:Y:S01]  /*0180*/  LDC.64 R20, c[0x0][0x3d0] ;  /* 0x0000f400ff147b82 */ /* 0x000ea20000000a00 */
[----:B----4-:R-:W-:Y:S07]  /*0190*/  STL.64 [R1+0x20], R10 ;  /* 0x0000200a01007387 */ /* 0x010fee0000100a00 */
[----:B------:R-:W4:Y:S01]  /*01a0*/  LDC.64 R26, c[0x0][0x3e8] ;  /* 0x0000fa00ff1a7b82 */ /* 0x000f220000000a00 */
[----:B-----5:R-:W-:Y:S01]  /*01b0*/  STL.64 [R1+0x28], R12 ;  /* 0x0000280c01007387 */ /* 0x020fe20000100a00 */
[----:B-1----:R-:W-:-:S06]  /*01c0*/  IMAD.MOV.U32 R57, RZ, RZ, R2 ;  /* 0x000000ffff397224 */ /* 0x002fcc00078e0002 */
[----:B------:R-:W1:Y:S01]  /*01d0*/  LDC.64 R28, c[0x0][0x3f0] ;  /* 0x0000fc00ff1c7b82 */ /* 0x000e620000000a00 */
[----:B---3--:R-:W-:Y:S07]  /*01e0*/  STL.64 [R1+0x30], R14 ;  /* 0x0000300e01007387 */ /* 0x008fee0000100a00 */
[----:B------:R-:W3:Y:S01]  /*01f0*/  LDC.64 R30, c[0x0][0x3f8] ;  /* 0x0000fe00ff1e7b82 */ /* 0x000ee20000000a00 */
[----:B--2---:R-:W-:Y:S07]  /*0200*/  STL.64 [R1+0x48], R20 ;  /* 0x0000481401007387 */ /* 0x004fee0000100a00 */
[----:B------:R-:W2:Y:S01]  /*0210*/  LDC.64 R32, c[0x0][0x400] ;  /* 0x00010000ff207b82 */ /* 0x000ea20000000a00 */
[----:B----4-:R-:W-:Y:S07]  /*0220*/  STL.64 [R1+0x60], R26 ;  /* 0x0000601a01007387 */ /* 0x010fee0000100a00 */
[----:B------:R-:W4:Y:S01]  /*0230*/  LDC.64 R34, c[0x0][0x408] ;  /* 0x00010200ff227b82 */ /* 0x000f220000000a00 */
[----:B-1----:R-:W-:Y:S07]  /*0240*/  STL.64 [R1+0x68], R28 ;  /* 0x0000681c01007387 */ /* 0x002fee0000100a00 */
        /* <DEDUP_REMOVED lines=10> */
[----:B------:R-:W0:Y:S01]  /*02f0*/  LDC R0, c[0x0][0x380] ;  /* 0x0000e000ff007b82 */ /* 0x000e220000000800 */
[----:B--2---:R-:W-:Y:S07]  /*0300*/  STL.64 [R1+0x98], R40 ;  /* 0x0000982801007387 */ /* 0x004fee0000100a00 */
[----:B------:R-:W2:Y:S01]  /*0310*/  LDC.64 R16, c[0x0][0x3c0] ;  /* 0x0000f000ff107b82 */ /* 0x000ea20000000a00 */
[----:B----4-:R-:W-:Y:S07]  /*0320*/  STL.64 [R1+0xa0], R42 ;  /* 0x0000a02a01007387 */ /* 0x010fee0000100a00 */
[----:B------:R-:W3:Y:S01]  /*0330*/  LDC.64 R18, c[0x0][0x3c8] ;  /* 0x0000f200ff127b82 */ /* 0x000ee20000000a00 */
[----:B-1----:R-:W-:Y:S07]  /*0340*/  STL.64 [R1+0xa8], R44 ;  /* 0x0000a82c01007387 */ /* 0x002fee0000100a00 */
[----:B------:R-:W1:Y:S01]  /*0350*/  LDC.64 R22, c[0x0][0x3d8] ;  /* 0x0000f600ff167b82 */ /* 0x000e620000000a00 */
[----:B0-----:R-:W-:-:S05]  /*0360*/  IMAD R69, R56, -0x200, R0 ;  /* 0xfffffe0038457824 */ /* 0x001fca00078e0200 */
[----:B------:R-:W-:Y:S02]  /*0370*/  ISETP.GE.AND P0, PT, R2, R69, PT ;  /* 0x000000450200720c */ /* 0x000fe40003f06270 */
[----:B------:R-:W0:Y:S01]  /*0380*/  LDC.64 R24, c[0x0][0x3e0] ;  /* 0x0000f800ff187b82 */ /* 0x000e220000000a00 */
[----:B--2---:R2:W-:Y:S04]  /*0390*/  STL.64 [R1+0x38], R16 ;  /* 0x0000381001007387 */ /* 0x0045e80000100a00 */
[----:B---3--:R3:W-:Y:S01]  /*03a0*/  STL.64 [R1+0x40], R18 ;  /* 0x0000401201007387 */ /* 0x0087e20000100a00 */
[----:B--2---:R-:W-:-:S03]  /*03b0*/  CS2R R16, SRZ ;  /* 0x0000000000107805 */ /* 0x004fc6000001ff00 */
[----:B-1----:R1:W-:Y:S01]  /*03c0*/  STL.64 [R1+0x50], R22 ;  /* 0x0000501601007387 */ /* 0x0023e20000100a00 */
[----:B---3--:R-:W-:-:S03]  /*03d0*/  CS2R R18, SRZ ;  /* 0x0000000000127805 */ /* 0x008fc6000001ff00 */
[----:B0-----:R0:W-:Y:S01]  /*03e0*/  STL.64 [R1+0x58], R24 ;  /* 0x0000581801007387 */ /* 0x0011e20000100a00 */
[----:B-1----:R-:W-:Y:S02]  /*03f0*/  CS2R R22, SRZ ;  /* 0x0000000000167805 */ /* 0x002fe4000001ff00 */
[----:B0-----:R-:W-:Y:S01]  /*0400*/  CS2R R24, SRZ ;  /* 0x0000000000187805 */ /* 0x001fe2000001ff00 */
[----:B------:R-:W-:Y:S06]  /*0410*/  @P0 BRA `(.L_x_13714) ;  /* 0x0000004800000947 */ /* 0x000fec0003800000 */
        /* <DEDUP_REMOVED lines=20> */
.L_x_13718:
[----:B------:R1:W5:Y:S01]  /*0560*/  LDG.E.U8 R52, desc[UR36][R2.64] ;  /* 0x0000002402347981 */ /* 0x000362000c1e1100 */
[----:B------:R-:W-:Y:S01]  /*0570*/  IMAD.MOV.U32 R53, RZ, RZ, RZ ;  /* 0x000000ffff357224 */ /* 0x000fe200078e00ff */
[----:B------:R-:W-:Y:S06]  /*0580*/  BRA `(.L_x_13720) ;  /* 0x0000000c00407947 */ /* 0x000fec0003800000 */
.L_x_13717:
        /* <DEDUP_REMOVED lines=8> */
.L_x_13722:
[----:B------:R-:W2:Y:S02]  /*0610*/  LDG.E R52, desc[UR36][R2.64] ;  /* 0x0000002402347981 */ /* 0x000ea4000c1e1900 */
[----:B--2---:R-:W-:Y:S01]  /*0620*/  SHF.R.S32.HI R53, RZ, 0x1f, R52 ;  /* 0x0000001fff357819 */ /* 0x004fe20000011434 */
[----:B------:R-:W-:Y:S06]  /*0630*/  BRA `(.L_x_13720) ;  /* 0x0000000c00147947 */ /* 0x000fec0003800000 */
.L_x_13721:
[----:B------:R-:W2:Y:S02]  /*0640*/  LDG.E.S16 R52, desc[UR36][R2.64] ;  /* 0x0000002402347981 */ /* 0x000ea4000c1e1700 */
[----:B--2---:R-:W-:Y:S01]  /*0650*/  SHF.R.S32.HI R53, RZ, 0x1f, R52 ;  /* 0x0000001fff357819 */ /* 0x004fe20000011434 */
[----:B------:R-:W-:Y:S06]  /*0660*/  BRA `(.L_x_13720) ;  /* 0x0000000c00087947 */ /* 0x000fec0003800000 */
.L_x_13716:
        /* <DEDUP_REMOVED lines=9> */
.L_x_13724:
[----:B------:R-:W2:Y:S02]  /*0700*/  LDG.E.U16 R2, desc[UR36][R2.64] ;  /* 0x0000002402027981 */ /* 0x000ea4000c1e1500 */
[----:B--2---:R-:W-:-:S06]  /*0710*/  HADD2.F32 R52, -RZ, R2.H0_H0 ;  /* 0x20000002ff347230 */ /* 0x004fcc0000004100 */
[----:B------:R-:W0:Y:S01]  /*0720*/  F2I.S64.TRUNC R52, R52 ;  /* 0x0000003400347311 */ /* 0x000e22000020d900 */
[----:B------:R-:W-:Y:S05]  /*0730*/  BRA `(.L_x_13720) ;  /* 0x0000000800d47947 */ /* 0x000fea0003800000 */
.L_x_13723:
        /* <DEDUP_REMOVED lines=9> */
.L_x_13726:
[----:B------:R-:W2:Y:S02]  /*07d0*/  LDG.E.U16 R2, desc[UR36][R2.64] ;  /* 0x0000002402027981 */ /* 0x000ea4000c1e1500 */
[----:B--2---:R-:W-:-:S06]  /*07e0*/  HADD2.F32 R52, -RZ, R2.H0_H0 ;  /* 0x20000002ff347230 */ /* 0x004fcc0000004100 */
[----:B------:R-:W4:Y:S01]  /*07f0*/  F2I.S64.TRUNC R52, R52 ;  /* 0x0000003400347311 */ /* 0x000f22000020d900 */
[----:B------:R-:W-:Y:S05]  /*0800*/  BRA `(.L_x_13720) ;  /* 0x0000000800a07947 */ /* 0x000fea0003800000 */
.L_x_13725:
[----:B------:R-:W2:Y:S02]  /*0810*/  LDG.E.64 R2, desc[UR36][R2.64] ;  /* 0x0000002402027981 */ /* 0x000ea4000c1e1b00 */
[----:B--2---:R2:W3:Y:S01]  /*0820*/  F2I.S64.F64.TRUNC R52, R2 ;  /* 0x0000000200347311 */ /* 0x0044e2000030d900 */
[----:B------:R-:W-:Y:S05]  /*0830*/  BRA `(.L_x_13720) ;  /* 0x0000000800947947 */ /* 0x000fea0003800000 */
.L_x_13715:
        /* <DEDUP_REMOVED lines=13> */
.L_x_13729:
[----:B------:R-:W2:Y:S02]  /*0910*/  LDG.E.64 R2, desc[UR36][R2.64] ;  /* 0x0000002402027981 */ /* 0x000ea4000c1e1b00 */
[----:B--2---:R0:W1:Y:S01]  /*0920*/  F2I.S64.F64.TRUNC R52, R2 ;  /* 0x0000000200347311 */ /* 0x004062000030d900 */
[----:B------:R-:W-:Y:S05]  /*0930*/  BRA `(.L_x_13720) ;  /* 0x0000000800547947 */ /* 0x000fea0003800000 */
.L_x_13728:
        /* <DEDUP_REMOVED lines=26> */
.L_x_13731:
        /* <DEDUP_REMOVED lines=13> */
.L_x_13730:
[----:B------:R-:W2:Y:S02]  /*0bb0*/  LDG.E.U16 R52, desc[UR36][R2.64] ;  /* 0x0000002402347981 */ /* 0x000ea4000c1e1500 */
[----:B--2---:R-:W-:-:S06]  /*0bc0*/  IMAD.U32 R52, R52, 0x10000, RZ ;  /* 0x0001000034347824 */ /* 0x004fcc00078e00ff */
[----:B------:R-:W0:Y:S01]  /*0bd0*/  F2I.S64.TRUNC R52, R52 ;  /* 0x0000003400347311 */ /* 0x000e22000020d900 */
[----:B------:R-:W-:Y:S05]  /*0be0*/  BRA `(.L_x_13720) ;  /* 0x0000000400a87947 */ /* 0x000fea0003800000 */
.L_x_13727:
        /* <DEDUP_REMOVED lines=11> */
.L_x_13734:
        /* <DEDUP_REMOVED lines=21> */
.L_x_13738:
[----:B------:R-:W-:Y:S05]  /*0df0*/  BSYNC.RECONVERGENT B1 ;  /* 0x0000000000017941 */ /* 0x000fea0003800200 */
.L_x_13737:
[----:B------:R-:W-:Y:S01]  /*0e00*/  IMAD.SHL.U32 R0, R0, 0x100000, RZ ;  /* 0x0010000000007824 */ /* 0x000fe200078e00ff */
[----:B------:R-:W-:-:S04]  /*0e10*/  LEA R2, R2, 0x3b800000, 0x17 ;  /* 0x3b80000002027811 */ /* 0x000fc800078eb8ff */
[----:B------:R-:W-:-:S07]  /*0e20*/  LOP3.LUT R52, R2, R0, R7, 0xfe, !PT ;  /* 0x0000000002347212 */ /* 0x000fce00078efe07 */
.L_x_13736:
[----:B------:R-:W-:Y:S05]  /*0e30*/  BSYNC.RECONVERGENT B0 ;  /* 0x0000000000007941 */ /* 0x000fea0003800200 */
.L_x_13735:
[----:B------:R-:W0:Y:S01]  /*0e40*/  F2I.S64.TRUNC R52, R52 ;  /* 0x0000003400347311 */ /* 0x000e22000020d900 */
[----:B------:R-:W-:Y:S05]  /*0e50*/  BRA `(.L_x_13720) ;  /* 0x00000004000c7947 */ /* 0x000fea0003800000 */
.L_x_13733:
        /* <DEDUP_REMOVED lines=21> */
.L_x_13742:
[----:B------:R-:W-:Y:S05]  /*0fb0*/  BSYNC.RECONVERGENT B1 ;  /* 0x0000000000017941 */ /* 0x000fea0003800200 */
.L_x_13741:
[----:B------:R-:W-:Y:S01]  /*0fc0*/  IMAD.SHL.U32 R0, R0, 0x200000, RZ ;  /* 0x0020000000007824 */ /* 0x000fe200078e00ff */
[----:B------:R-:W-:-:S04]  /*0fd0*/  LEA R2, R2, 0x37800000, 0x17 ;  /* 0x3780000002027811 */ /* 0x000fc800078eb8ff */
[----:B------:R-:W-:-:S07]  /*0fe0*/  LOP3.LUT R52, R2, R0, R7, 0xfe, !PT ;  /* 0x0000000002347212 */ /* 0x000fce00078efe07 */
.L_x_13740:
[----:B------:R-:W-:Y:S05]  /*0ff0*/  BSYNC.RECONVERGENT B0 ;  /* 0x0000000000007941 */ /* 0x000fea0003800200 */
.L_x_13739:
[----:B------:R-:W0:Y:S01]  /*1000*/  F2I.S64.TRUNC R52, R52 ;  /* 0x0000003400347311 */ /* 0x000e22000020d900 */
[----:B------:R-:W-:Y:S05]  /*1010*/  BRA `(.L_x_13720) ;  /* 0x00000000009c7947 */ /* 0x000fea0003800000 */
.L_x_13732:
[----:B------:R-:W-:-:S09]  /*1020*/  UISETP.NE.AND UP0, UPT, UR4, 0x1c, UPT ;  /* 0x0000001c0400788c */ /* 0x000fd2000bf05270 */
[----:B------:R-:W-:Y:S05]  /*1030*/  BRA.U !UP0, `(.L_x_13743) ;  /* 0x00000001088c7547 */ /* 0x000fea000b800000 */
[----:B------:R-:W-:-:S09]  /*1040*/  UISETP.NE.AND UP0, UPT, UR4, 0x1d, UPT ;  /* 0x0000001d0400788c */ /* 0x000fd2000bf05270 */
[----:B------:R-:W-:Y:S05]  /*1050*/  BRA.U !UP0, `(.L_x_13744) ;  /* 0x00000001087c7547 */ /* 0x000fea000b800000 */
[----:B------:R-:W-:-:S09]  /*1060*/  UISETP.NE.AND UP0, UPT, UR4, 0x2c, UPT ;  /* 0x0000002c0400788c */ /* 0x000fd2000bf05270 */
[----:B------:R-:W-:Y:S05]  /*1070*/  BRA.U !UP0, `(.L_x_13745) ;  /* 0x0000000108487547 */ /* 0x000fea000b800000 */
.L_x_13719:
        /* <DEDUP_REMOVED lines=8> */
[----:B0-----:R-:W-:-:S02]  /*1100*/  IMAD.U32 R4, RZ, RZ, UR4 ;  /* 0x00000004ff047e24 */ /* 0x001fc4000f8e00ff */
[----:B------:R-:W-:Y:S02]  /*1110*/  IMAD.U32 R5, RZ, RZ, UR5 ;  /* 0x00000005ff057e24 */ /* 0x000fe4000f8e00ff */
[----:B---3--:R-:W-:Y:S02]  /*1120*/  IMAD.U32 R6, RZ, RZ, UR6 ;  /* 0x00000006ff067e24 */ /* 0x008fe4000f8e00ff */
[----:B------:R-:W-:Y:S02]  /*1130*/  IMAD.U32 R7, RZ, RZ, UR7 ;  /* 0x00000007ff077e24 */ /* 0x000fe4000f8e00ff */
[----:B----4-:R-:W-:Y:S02]  /*1140*/  IMAD.U32 R10, RZ, RZ, UR8 ;  /* 0x00000008ff0a7e24 */ /* 0x010fe4000f8e00ff */
[----:B-1----:R-:W-:-:S07]  /*1150*/  IMAD.U32 R11, RZ, RZ, UR9 ;  /* 0x00000009ff0b7e24 */ /* 0x002fce000f8e00ff */
[----:B------:R-:W-:-:S07]  /*1160*/  LEPC R20, `(.L_x_13746) ;  /* 0x000000001014794e */ /* 0x000fce0000000000 */
[----:B--2---:R-:W-:Y:S05]  /*1170*/  CALL.ABS.NOINC R2 ;  /* 0x0000000002007343 */ /* 0x004fea0003c00000 */
.L_x_13746:
[----:B------:R-:W-:Y:S01]  /*1180*/  CS2R R52, SRZ ;  /* 0x0000000000347805 */ /* 0x000fe2000001ff00 */
[----:B------:R-:W-:Y:S06]  /*1190*/  BRA `(.L_x_13720) ;  /* 0x00000000003c7947 */ /* 0x000fec0003800000 */
.L_x_13745:
        /* <DEDUP_REMOVED lines=8> */
.L_x_13748:
[----:B------:R-:W-:Y:S05]  /*1220*/  BSYNC.RECONVERGENT B0 ;  /* 0x0000000000007941 */ /* 0x000fea0003800200 */
.L_x_13747:
[----:B------:R-:W0:Y:S01]  /*1230*/  F2I.S64.TRUNC R52, R52 ;  /* 0x0000003400347311 */ /* 0x000e22000020d900 */
[----:B------:R-:W-:Y:S05]  /*1240*/  BRA `(.L_x_13720) ;  /* 0x0000000000107947 */ /* 0x000fea0003800000 */
.L_x_13744:
[----:B------:R0:W5:Y:S01]  /*1250*/  LDG.E.64 R52, desc[UR36][R2.64] ;  /* 0x0000002402347981 */ /* 0x000162000c1e1b00 */
[----:B------:R-:W-:Y:S05]  /*1260*/  BRA `(.L_x_13720) ;  /* 0x0000000000087947 */ /* 0x000fea0003800000 */
.L_x_13743:
[----:B------:R0:W5:Y:S01]  /*1270*/  LDG.E R52, desc[UR36][R2.64] ;  /* 0x0000002402347981 */ /* 0x000162000c1e1900 */
[----:B------:R-:W-:-:S07]  /*1280*/  IMAD.MOV.U32 R53, RZ, RZ, RZ ;  /* 0x000000ffff357224 */ /* 0x000fce00078e00ff */
.L_x_13720:
        /* <DEDUP_REMOVED lines=19> */
.L_x_13752:
[----:B------:R0:W5:Y:S01]  /*13c0*/  LDG.E.U8 R16, desc[UR36][R2.64] ;  /* 0x0000002402107981 */ /* 0x000162000c1e1100 */
[----:B------:R-:W-:Y:S01]  /*13d0*/  IMAD.MOV.U32 R17, RZ, RZ, RZ ;  /* 0x000000ffff117224 */ /* 0x000fe200078e00ff */
[----:B------:R-:W-:Y:S06]  /*13e0*/  BRA `(.L_x_13754) ;  /* 0x0000000c00407947 */ /* 0x000fec0003800000 */
.L_x_13751:
        /* <DEDUP_REMOVED lines=8> */
.L_x_13756:
[----:B------:R-:W2:Y:S02]  /*1470*/  LDG.E R16, desc[UR36][R2.64] ;  /* 0x0000002402107981 */ /* 0x000ea4000c1e1900 */
[----:B--2---:R-:W-:Y:S01]  /*1480*/  SHF.R.S32.HI R17, RZ, 0x1f, R16 ;  /* 0x0000001fff117819 */ /* 0x004fe20000011410 */
[----:B------:R-:W-:Y:S06]  /*1490*/  BRA `(.L_x_13754) ;  /* 0x0000000c00147947 */ /* 0x000fec0003800000 */
.L_x_13755:
[----:B------:R-:W2:Y:S02]  /*14a0*/  LDG.E.S16 R16, desc[UR36][R2.64] ;  /* 0x0000002402107981 */ /* 0x000ea4000c1e1700 */
[----:B--2---:R-:W-:Y:S01]  /*14b0*/  SHF.R.S32.HI R17, RZ, 0x1f, R16 ;  /* 0x0000001fff117819 */ /* 0x004fe20000011410 */
[----:B------:R-:W-:Y:S06]  /*14c0*/  BRA `(.L_x_13754) ;  /* 0x0000000c00087947 */ /* 0x000fec0003800000 */
.L_x_13750:
        /* <DEDUP_REMOVED lines=9> */
.L_x_13758:
[----:B------:R-:W2:Y:S02]  /*1560*/  LDG.E.U16 R2, desc[UR36][R2.64] ;  /* 0x0000002402027981 */ /* 0x000ea4000c1e1500 */
[----:B--2---:R-:W-:-:S06]  /*1570*/  HADD2.F32 R16, -RZ, R2.H0_H0 ;  /* 0x20000002ff107230 */ /* 0x004fcc0000004100 */
[----:B------:R-:W0:Y:S01]  /*1580*/  F2I.S64.TRUNC R16, R16 ;  /* 0x0000001000107311 */ /* 0x000e22000020d900 */
[----:B------:R-:W-:Y:S05]  /*1590*/  BRA `(.L_x_13754) ;  /* 0x0000000800d47947 */ /* 0x000fea0003800000 */
.L_x_13757:
        /* <DEDUP_REMOVED lines=9> */
.L_x_13760:
[----:B------:R-:W2:Y:S02]  /*1630*/  LDG.E.U16 R2, desc[UR36][R2.64] ;  /* 0x0000002402027981 */ /* 0x000ea4000c1e1500 */
[----:B--2---:R-:W-:-:S06]  /*1640*/  HADD2.F32 R16, -RZ, R2.H0_H0 ;  /* 0x20000002ff107230 */ /* 0x004fcc0000004100 */
[----:B------:R-:W0:Y:S01]  /*1650*/  F2I.S64.TRUNC R16, R16 ;  /* 0x0000001000107311 */ /* 0x000e22000020d900 */
[----:B------:R-:W-:Y:S05]  /*1660*/  BRA `(.L_x_13754) ;  /* 0x0000000800a07947 */ /* 0x000fea0003800000 */
.L_x_13759:
[----:B------:R-:W2:Y:S02]  /*1670*/  LDG.E.64 R2, desc[UR36][R2.64] ;  /* 0x0000002402027981 */ /* 0x000ea4000c1e1b00 */
[----:B--2---:R0:W1:Y:S01]  /*1680*/  F2I.S64.F64.TRUNC R16, R2 ;  /* 0x0000000200107311 */ /* 0x004062000030d900 */
[----:B------:R-:W-:Y:S05]  /*1690*/  BRA `(.L_x_13754) ;  /* 0x0000000800947947 */ /* 0x000fea0003800000 */
.L_x_13749:
        /* <DEDUP_REMOVED lines=13> */
.L_x_13763:
[----:B------:R-:W2:Y:S02]  /*1770*/  LDG.E.64 R2, desc[UR36][R2.64] ;  /* 0x0000002402027981 */ /* 0x000ea4000c1e1b00 */
[----:B--2---:R0:W1:Y:S01]  /*1780*/  F2I.S64.F64.TRUNC R16, R2 ;  /* 0x0000000200107311 */ /* 0x004062000030d900 */
[----:B------:R-:W-:Y:S05]  /*1790*/  BRA `(.L_x_13754) ;  /* 0x0000000800547947 */ /* 0x000fea0003800000 */
.L_x_13762:
        /* <DEDUP_REMOVED lines=26> */
.L_x_13765:
        /* <DEDUP_REMOVED lines=13> */
.L_x_13764:
[----:B------:R-:W2:Y:S02]  /*1a10*/  LDG.E.U16 R16, desc[UR36][R2.64] ;  /* 0x0000002402107981 */ /* 0x000ea4000c1e1500 */
[----:B--2---:R-:W-:-:S06]  /*1a20*/  IMAD.U32 R16, R16, 0x10000, RZ ;  /* 0x0001000010107824 */ /* 0x004fcc00078e00ff */
[----:B------:R-:W0:Y:S01]  /*1a30*/  F2I.S64.TRUNC R16, R16 ;  /* 0x0000001000107311 */ /* 0x000e22000020d900 */
[----:B------:R-:W-:Y:S05]  /*1a40*/  BRA `(.L_x_13754) ;  /* 0x0000000400a87947 */ /* 0x000fea0003800000 */
.L_x_13761:
        /* <DEDUP_REMOVED lines=11> */
.L_x_13768:
        /* <DEDUP_REMOVED lines=21> */
.L_x_13772:
[----:B------:R-:W-:Y:S05]  /*1c50*/  BSYNC.RECONVERGENT B1 ;  /* 0x0000000000017941 */ /* 0x000fea0003800200 */
.L_x_13771:
[----:B------:R-:W-:Y:S01]  /*1c60*/  IMAD.SHL.U32 R0, R0, 0x100000, RZ ;  /* 0x0010000000007824 */ /* 0x000fe200078e00ff */
[----:B------:R-:W-:-:S04]  /*1c70*/  LEA R2, R2, 0x3b800000, 0x17 ;  /* 0x3b80000002027811 */ /* 0x000fc800078eb8ff */
[----:B------:R-:W-:-:S07]  /*1c80*/  LOP3.LUT R16, R2, R0, R7, 0xfe, !PT ;  /* 0x0000000002107212 */ /* 0x000fce00078efe07 */
.L_x_13770:
[----:B------:R-:W-:Y:S05]  /*1c90*/  BSYNC.RECONVERGENT B0 ;  /* 0x0000000000007941 */ /* 0x000fea0003800200 */
.L_x_13769:
[----:B------:R-:W0:Y:S01]  /*1ca0*/  F2I.S64.TRUNC R16, R16 ;  /* 0x0000001000107311 */ /* 0x000e22000020d900 */
[----:B------:R-:W-:Y:S05]  /*1cb0*/  BRA `(.L_x_13754) ;  /* 0x00000004000c7947 */ /* 0x000fea0003800000 */
.L_x_13767:
        /* <DEDUP_REMOVED lines=21> */
.L_x_13776:
[----:B------:R-:W-:Y:S05]  /*1e10*/  BSYNC.RECONVERGENT B1 ;  /* 0x0000000000017941 */ /* 0x000fea0003800200 */
.L_x_13775:
[----:B------:R-:W-:Y:S01]  /*1e20*/  IMAD.SHL.U32 R0, R0, 0x200000, RZ ;  /* 0x0020000000007824 */ /* 0x000fe200078e00ff */
[----:B------:R-:W-:-:S04]  /*1e30*/  LEA R2, R2, 0x37800000, 0x17 ;  /* 0x3780000002027811 */ /* 0x000fc800078eb8ff */
[----:B------:R-:W-:-:S07]  /*1e40*/  LOP3.LUT R16, R2, R0, R7, 0xfe, !PT ;  /* 0x0000000002107212 */ /* 0x000fce00078efe07 */
.L_x_13774:
[----:B------:R-:W-:Y:S05]  /*1e50*/  BSYNC.RECONVERGENT B0 ;  /* 0x0000000000007941 */ /* 0x000fea0003800200 */
.L_x_13773:
[----:B------:R-:W0:Y:S01]  /*1e60*/  F2I.S64.TRUNC R16, R16 ;  /* 0x0000001000107311 */ /* 0x000e22000020d900 */
[----:B------:R-:W-:Y:S05]  /*1e70*/  BRA `(.L_x_13754) ;  /* 0x00000000009c7947 */ /* 0x000fea0003800000 */
.L_x_13766:
[----:B------:R-:W-:-:S09]  /*1e80*/  UISETP.NE.AND UP0, UPT, UR4, 0x1c, UPT ;  /* 0x0000001c0400788c */ /* 0x000fd2000bf05270 */
[----:B------:R-:W-:Y:S05]  /*1e90*/  BRA.U !UP0, `(.L_x_13777) ;  /* 0x00000001088c7547 */ /* 0x000fea000b800000 */
[----:B------:R-:W-:-:S09]  /*1ea0*/  UISETP.NE.AND UP0, UPT, UR4, 0x1d, UPT ;  /* 0x0000001d0400788c */ /* 0x000fd2000bf05270 */
[----:B------:R-:W-:Y:S05]  /*1eb0*/  BRA.U !UP0, `(.L_x_13778) ;  /* 0x00000001087c7547 */ /* 0x000fea000b800000 */
[----:B------:R-:W-:-:S09]  /*1ec0*/  UISETP.NE.AND UP0, UPT, UR4, 0x2c, UPT ;  /* 0x0000002c0400788c */ /* 0x000fd2000bf05270 */
[----:B------:R-:W-:Y:S05]  /*1ed0*/  BRA.U !UP0, `(.L_x_13779) ;  /* 0x0000000108487547 */ /* 0x000fea000b800000 */
.L_x_13753:
        /* <DEDUP_REMOVED lines=15> */
[----:B--2--5:R-:W-:Y:S05]  /*1fd0*/  CALL.ABS.NOINC R2 ;  /* 0x0000000002007343 */ /* 0x024fea0003c00000 */
.L_x_13780:
[----:B------:R-:W-:Y:S01]  /*1fe0*/  CS2R R16, SRZ ;  /* 0x0000000000107805 */ /* 0x000fe2000001ff00 */
[----:B------:R-:W-:Y:S06]  /*1ff0*/  BRA `(.L_x_13754) ;  /* 0x00000000003c7947 */ /* 0x000fec0003800000 */
.L_x_13779:
        /* <DEDUP_REMOVED lines=8> */
.L_x_13782:
[----:B------:R-:W-:Y:S05]  /*2080*/  BSYNC.RECONVERGENT B0 ;  /* 0x0000000000007941 */ /* 0x000fea0003800200 */
.L_x_13781:
[----:B------:R-:W0:Y:S01]  /*2090*/  F2I.S64.TRUNC R16, R16 ;  /* 0x0000001000107311 */ /* 0x000e22000020d900 */
[----:B------:R-:W-:Y:S05]  /*20a0*/  BRA `(.L_x_13754) ;  /* 0x0000000000107947 */ /* 0x000fea0003800000 */
.L_x_13778:
[----:B------:R0:W5:Y:S01]  /*20b0*/  LDG.E.64 R16, desc[UR36][R2.64] ;  /* 0x0000002402107981 */ /* 0x000162000c1e1b00 */
[----:B------:R-:W-:Y:S05]  /*20c0*/  BRA `(.L_x_13754) ;  /* 0x0000000000087947 */ /* 0x000fea0003800000 */
.L_x_13777:
[----:B------:R0:W5:Y:S01]  /*20d0*/  LDG.E R16, desc[UR36][R2.64] ;  /* 0x0000002402107981 */ /* 0x000162000c1e1900 */
[----:B------:R-:W-:-:S07]  /*20e0*/  IMAD.MOV.U32 R17, RZ, RZ, RZ ;  /* 0x000000ffff117224 */ /* 0x000fce00078e00ff */
.L_x_13754:
        /* <DEDUP_REMOVED lines=19> */
.L_x_13786:
[----:B------:R0:W5:Y:S01]  /*2220*/  LDG.E.U8 R18, desc[UR36][R2.64] ;  /* 0x0000002402127981 */ /* 0x000162000c1e1100 */
[----:B------:R-:W-:Y:S01]  /*2230*/  IMAD.MOV.U32 R19, RZ, RZ, RZ ;  /* 0x000000ffff137224 */ /* 0x000fe200078e00ff */
[----:B------:R-:W-:Y:S06]  /*2240*/  BRA `(.L_x_13788) ;  /* 0x0000000c00407947 */ /* 0x000fec0003800000 */
.L_x_13785:
        /* <DEDUP_REMOVED lines=8> */
.L_x_13790:
[----:B------:R-:W2:Y:S02]  /*22d0*/  LDG.E R18, desc[UR36][R2.64] ;  /* 0x0000002402127981 */ /* 0x000ea4000c1e1900 */
[----:B--2---:R-:W-:Y:S01]  /*22e0*/  SHF.R.S32.HI R19, RZ, 0x1f, R18 ;  /* 0x0000001fff137819 */ /* 0x004fe20000011412 */
[----:B------:R-:W-:Y:S06]  /*22f0*/  BRA `(.L_x_13788) ;  /* 0x0000000c00147947 */ /* 0x000fec0003800000 */
.L_x_13789:
[----:B------:R-:W2:Y:S02]  /*2300*/  LDG.E.S16 R18, desc[UR36][R2.64] ;  /* 0x0000002402127981 */ /* 0x000ea4000c1e1700 */
[----:B--2---:R-:W-:Y:S01]  /*2310*/  SHF.R.S32.HI R19, RZ, 0x1f, R18 ;  /* 0x0000001fff137819 */ /* 0x004fe20000011412 */
[----:B------:R-:W-:Y:S06]  /*2320*/  BRA `(.L_x_13788) ;  /* 0x0000000c00087947 */ /* 0x000fec0003800000 */
.L_x_13784:
        /* <DEDUP_REMOVED lines=9> */
.L_x_13792:
[----:B------:R-:W2:Y:S02]  /*23c0*/  LDG.E.U16 R2, desc[UR36][R2.64] ;  /* 0x0000002402027981 */ /* 0x000ea4000c1e1500 */
[----:B--2---:R-:W-:-:S06]  /*23d0*/  HADD2.F32 R18, -RZ, R2.H0_H0 ;  /* 0x20000002ff127230 */ /* 0x004fcc0000004100 */
[----:B------:R-:W0:Y:S01]  /*23e0*/  F2I.S64.TRUNC R18, R18 ;  /* 0x0000001200127311 */ /* 0x000e22000020d900 */
[----:B------:R-:W-:Y:S05]  /*23f0*/  BRA `(.L_x_13788) ;  /* 0x0000000800d47947 */ /* 0x000fea0003800000 */
.L_x_13791:
        /* <DEDUP_REMOVED lines=9> */
.L_x_13794:
[----:B------:R-:W2:Y:S02]  /*2490*/  LDG.E.U16 R2, desc[UR36][R2.64] ;  /* 0x0000002402027981 */ /* 0x000ea4000c1e1500 */
[----:B--2---:R-:W-:-:S06]  /*24a0*/  HADD2.F32 R18, -RZ, R2.H0_H0 ;  /* 0x20000002ff127230 */ /* 0x004fcc0000004100 */
[----:B------:R-:W0:Y:S01]  /*24b0*/  F2I.S64.TRUNC R18, R18 ;  /* 0x0000001200127311 */ /* 0x000e22000020d900 */
[----:B------:R-:W-:Y:S05]  /*24c0*/  BRA `(.L_x_13788) ;  /* 0x0000000800a07947 */ /* 0x000fea0003800000 */
.L_x_13793:
[----:B------:R-:W2:Y:S02]  /*24d0*/  LDG.E.64 R2, desc[UR36][R2.64] ;  /* 0x0000002402027981 */ /* 0x000ea4000c1e1b00 */
[----:B--2---:R0:W1:Y:S01]  /*24e0*/  F2I.S64.F64.TRUNC R18, R2 ;  /* 0x0000000200127311 */ /* 0x004062000030d900 */
[----:B------:R-:W-:Y:S05]  /*24f0*/  BRA `(.L_x_13788) ;  /* 0x0000000800947947 */ /* 0x000fea0003800000 */
.L_x_13783:
        /* <DEDUP_REMOVED lines=13> */
.L_x_13797:
[----:B------:R-:W2:Y:S02]  /*25d0*/  LDG.E.64 R2, desc[UR36][R2.64] ;  /* 0x0000002402027981 */ /* 0x000ea4000c1e1b00 */
[----:B--2---:R0:W1:Y:S01]  /*25e0*/  F2I.S64.F64.TRUNC R18, R2 ;  /* 0x0000000200127311 */ /* 0x004062000030d900 */
[----:B------:R-:W-:Y:S05]  /*25f0*/  BRA `(.L_x_13788) ;  /* 0x0000000800547947 */ /* 0x000fea0003800000 */
.L_x_13796:
        /* <DEDUP_REMOVED lines=26> */
.L_x_13799:
        /* <DEDUP_REMOVED lines=13> */
.L_x_13798:
[----:B------:R-:W2:Y:S02]  /*2870*/  LDG.E.U16 R18, desc[UR36][R2.64] ;  /* 0x0000002402127981 */ /* 0x000ea4000c1e1500 */
[----:B--2---:R-:W-:-:S06]  /*2880*/  IMAD.U32 R18, R18, 0x10000, RZ ;  /* 0x0001000012127824 */ /* 0x004fcc00078e00ff */
[----:B------:R-:W0:Y:S01]  /*2890*/  F2I.S64.TRUNC R18, R18 ;  /* 0x0000001200127311 */ /* 0x000e22000020d900 */
[----:B------:R-:W-:Y:S05]  /*28a0*/  BRA `(.L_x_13788) ;  /* 0x0000000400a87947 */ /* 0x000fea0003800000 */
.L_x_13795:
        /* <DEDUP_REMOVED lines=11> */
.L_x_13802:
        /* <DEDUP_REMOVED lines=21> */
.L_x_13806:
[----:B------:R-:W-:Y:S05]  /*2ab0*/  BSYNC.RECONVERGENT B1 ;  /* 0x0000000000017941 */ /* 0x000fea0003800200 */
.L_x_13805:
[----:B------:R-:W-:Y:S01]  /*2ac0*/  IMAD.SHL.U32 R0, R0, 0x100000, RZ ;  /* 0x0010000000007824 */ /* 0x000fe200078e00ff */
[----:B------:R-:W-:-:S04]  /*2ad0*/  LEA R2, R2, 0x3b800000, 0x17 ;  /* 0x3b80000002027811 */ /* 0x000fc800078eb8ff */
[----:B------:R-:W-:-:S07]  /*2ae0*/  LOP3.LUT R18, R2, R0, R7, 0xfe, !PT ;  /* 0x0000000002127212 */ /* 0x000fce00078efe07 */
.L_x_13804:
[----:B------:R-:W-:Y:S05]  /*2af0*/  BSYNC.RECONVERGENT B0 ;  /* 0x0000000000007941 */ /* 0x000fea0003800200 */
.L_x_13803:
[----:B------:R-:W0:Y:S01]  /*2b00*/  F2I.S64.TRUNC R18, R18 ;  /* 0x0000001200127311 */ /* 0x000e22000020d900 */
[----:B------:R-:W-:Y:S05]  /*2b10*/  BRA `(.L_x_13788) ;  /* 0x00000004000c7947 */ /* 0x000fea0003800000 */
.L_x_13801:
        /* <DEDUP_REMOVED lines=21> */
.L_x_13810:
[----:B------:R-:W-:Y:S05]  /*2c70*/  BSYNC.RECONVERGENT B1 ;  /* 0x0000000000017941 */ /* 0x000fea0003800200 */
.L_x_13809:
[----:B------:R-:W-:Y:S01]  /*2c80*/  IMAD.SHL.U32 R0, R0, 0x200000, RZ ;  /* 0x0020000000007824 */ /* 0x000fe200078e00ff */
[----:B------:R-:W-:-:S04]  /*2c90*/  LEA R2, R2, 0x37800000, 0x17 ;  /* 0x3780000002027811 */ /* 0x000fc800078eb8ff */
[----:B------:R-:W-:-:S07]  /*2ca0*/  LOP3.LUT R18, R2, R0, R7, 0xfe, !PT ;  /* 0x0000000002127212 */ /* 0x000fce00078efe07 */
.L_x_13808:
[----:B------:R-:W-:Y:S05]  /*2cb0*/  BSYNC.RECONVERGENT B0 ;  /* 0x0000000000007941 */ /* 0x000fea0003800200 */
.L_x_13807:
[----:B------:R-:W0:Y:S01]  /*2cc0*/  F2I.S64.TRUNC R18, R18 ;  /* 0x0000001200127311 */ /* 0x000e22000020d900 */
[----:B------:R-:W-:Y:S05]  /*2cd0*/  BRA `(.L_x_13788) ;  /* 0x00000000009c7947 */ /* 0x000fea0003800000 */
.L_x_13800:
[----:B------:R-:W-:-:S09]  /*2ce0*/  UISETP.NE.AND UP0, UPT, UR4, 0x1c, UPT ;  /* 0x0000001c0400788c */ /* 0x000fd2000bf05270 */
[----:B------:R-:W-:Y:S05]  /*2cf0*/  BRA.U !UP0, `(.L_x_13811) ;  /* 0x00000001088c7547 */ /* 0x000fea000b800000 */
[----:B------:R-:W-:-:S09]  /*2d00*/  UISETP.NE.AND UP0, UPT, UR4, 0x1d, UPT ;  /* 0x0000001d0400788c */ /* 0x000fd2000bf05270 */
[----:B------:R-:W-:Y:S05]  /*2d10*/  BRA.U !UP0, `(.L_x_13812) ;  /* 0x00000001087c7547 */ /* 0x000fea000b800000 */
[----:B------:R-:W-:-:S09]  /*2d20*/  UISETP.NE.AND UP0, UPT, UR4, 0x2c, UPT ;  /* 0x0000002c0400788c */ /* 0x000fd2000bf05270 */
[----:B------:R-:W-:Y:S05]  /*2d30*/  BRA.U !UP0, `(.L_x_13813) ;  /* 0x0000000108487547 */ /* 0x000fea000b800000 */
.L_x_13787:
        /* <DEDUP_REMOVED lines=16> */
.L_x_13814:
[----:B------:R-:W-:Y:S01]  /*2e40*/  CS2R R18, SRZ ;  /* 0x0000000000127805 */ /* 0x000fe2000001ff00 */
[----:B------:R-:W-:Y:S06]  /*2e50*/  BRA `(.L_x_13788) ;  /* 0x00000000003c7947 */ /* 0x000fec0003800000 */
.L_x_13813:
        /* <DEDUP_REMOVED lines=8> */
.L_x_13816:
[----:B------:R-:W-:Y:S05]  /*2ee0*/  BSYNC.RECONVERGENT B0 ;  /* 0x0000000000007941 */ /* 0x000fea0003800200 */
.L_x_13815:
[----:B------:R-:W0:Y:S01]  /*2ef0*/  F2I.S64.TRUNC R18, R18 ;  /* 0x0000001200127311 */ /* 0x000e22000020d900 */
[----:B------:R-:W-:Y:S05]  /*2f00*/  BRA `(.L_x_13788) ;  /* 0x0000000000107947 */ /* 0x000fea0003800000 */
.L_x_13812:
[----:B------:R0:W5:Y:S01]  /*2f10*/  LDG.E.64 R18, desc[UR36][R2.64] ;  /* 0x0000002402127981 */ /* 0x000162000c1e1b00 */
[----:B------:R-:W-:Y:S05]  /*2f20*/  BRA `(.L_x_13788) ;  /* 0x0000000000087947 */ /* 0x000fea0003800000 */
.L_x_13811:
[----:B------:R0:W5:Y:S01]  /*2f30*/  LDG.E R18, desc[UR36][R2.64] ;  /* 0x0000002402127981 */ /* 0x000162000c1e1900 */
[----:B------:R-:W-:-:S07]  /*2f40*/  IMAD.MOV.U32 R19, RZ, RZ, RZ ;  /* 0x000000ffff137224 */ /* 0x000fce00078e00ff */
.L_x_13788:
        /* <DEDUP_REMOVED lines=19> */
.L_x_13820:
[----:B------:R0:W5:Y:S01]  /*3080*/  LDG.E.U8 R22, desc[UR36][R2.64] ;  /* 0x0000002402167981 */ /* 0x000162000c1e1100 */
[----:B------:R-:W-:Y:S01]  /*3090*/  IMAD.MOV.U32 R23, RZ, RZ, RZ ;  /* 0x000000ffff177224 */ /* 0x000fe200078e00ff */
[----:B------:R-:W-:Y:S06]  /*30a0*/  BRA `(.L_x_13822) ;  /* 0x0000000c00407947 */ /* 0x000fec0003800000 */
.L_x_13819:
        /* <DEDUP_REMOVED lines=8> */
.L_x_13824:
[----:B------:R-:W2:Y:S02]  /*3130*/  LDG.E R22, desc[UR36][R2.64] ;  /* 0x0000002402167981 */ /* 0x000ea4000c1e1900 */
[----:B--2---:R-:W-:Y:S01]  /*3140*/  SHF.R.S32.HI R23, RZ, 0x1f, R22 ;  /* 0x0000001fff177819 */ /* 0x004fe20000011416 */
[----:B------:R-:W-:Y:S06]  /*3150*/  BRA `(.L_x_13822) ;  /* 0x0000000c00147947 */ /* 0x000fec0003800000 */
.L_x_13823:
[----:B------:R-:W2:Y:S02]  /*3160*/  LDG.E.S16 R22, desc[UR36][R2.64] ;  /* 0x0000002402167981 */ /* 0x000ea4000c1e1700 */
[----:B--2---:R-:W-:Y:S01]  /*3170*/  SHF.R.S32.HI R23, RZ, 0x1f, R22 ;  /* 0x0000001fff177819 */ /* 0x004fe20000011416 */
[----:B------:R-:W-:Y:S06]  /*3180*/  BRA `(.L_x_13822) ;  /* 0x0000000c00087947 */ /* 0x000fec0003800000 */
.L_x_13818:
        /* <DEDUP_REMOVED lines=9> */
.L_x_13826:
[----:B------:R-:W2:Y:S02]  /*3220*/  LDG.E.U16 R2, desc[UR36][R2.64] ;  /* 0x0000002402027981 */ /* 0x000ea4000c1e1500 */
[----:B--2---:R-:W-:-:S06]  /*3230*/  HADD2.F32 R22, -RZ, R2.H0_H0 ;  /* 0x20000002ff167230 */ /* 0x004fcc0000004100 */
[----:B------:R-:W0:Y:S01]  /*3240*/  F2I.S64.TRUNC R22, R22 ;  /* 0x0000001600167311 */ /* 0x000e22000020d900 */
[----:B------:R-:W-:Y:S05]  /*3250*/  BRA `(.L_x_13822) ;  /* 0x0000000800d47947 */ /* 0x000fea0003800000 */
.L_x_13825:
        /* <DEDUP_REMOVED lines=9> */
.L_x_13828:
[----:B------:R-:W2:Y:S02]  /*32f0*/  LDG.E.U16 R2, desc[UR36][R2.64] ;  /* 0x0000002402027981 */ /* 0x000ea4000c1e1500 */
[----:B--2---:R-:W-:-:S06]  /*3300*/  HADD2.F32 R22, -RZ, R2.H0_H0 ;  /* 0x20000002ff167230 */ /* 0x004fcc0000004100 */
[----:B------:R-:W0:Y:S01]  /*3310*/  F2I.S64.TRUNC R22, R22 ;  /* 0x0000001600167311 */ /* 0x000e22000020d900 */
[----:B------:R-:W-:Y:S05]  /*3320*/  BRA `(.L_x_13822) ;  /* 0x0000000800a07947 */ /* 0x000fea0003800000 */
.L_x_13827:
[----:B------:R-:W2:Y:S02]  /*3330*/  LDG.E.64 R2, desc[UR36][R2.64] ;  /* 0x0000002402027981 */ /* 0x000ea4000c1e1b00 */
[----:B--2---:R0:W1:Y:S01]  /*3340*/  F2I.S64.F64.TRUNC R22, R2 ;  /* 0x0000000200167311 */ /* 0x004062000030d900 */
[----:B------:R-:W-:Y:S05]  /*3350*/  BRA `(.L_x_13822) ;  /* 0x0000000800947947 */ /* 0x000fea0003800000 */
.L_x_13817:
        /* <DEDUP_REMOVED lines=13> */
.L_x_13831:
[----:B------:R-:W2:Y:S02]  /*3430*/  LDG.E.64 R2, desc[UR36][R2.64] ;  /* 0x0000002402027981 */ /* 0x000ea4000c1e1b00 */
[----:B--2---:R0:W1:Y:S01]  /*3440*/  F2I.S64.F64.TRUNC R22, R2 ;  /* 0x0000000200167311 */ /* 0x004062000030d900 */
[----:B------:R-:W-:Y:S05]  /*3450*/  BRA `(.L_x_13822) ;  /* 0x0000000800547947 */ /* 0x000fea0003800000 */
.L_x_13830:
        /* <DEDUP_REMOVED lines=26> */
.L_x_13833:
        /* <DEDUP_REMOVED lines=13> */
.L_x_13832:
[----:B------:R-:W2:Y:S02]  /*36d0*/  LDG.E.U16 R22, desc[UR36][R2.64] ;  /* 0x0000002402167981 */ /* 0x000ea4000c1e1500 */
[----:B--2---:R-:W-:-:S06]  /*36e0*/  IMAD.U32 R22, R22, 0x10000, RZ ;  /* 0x0001000016167824 */ /* 0x004fcc00078e00ff */
[----:B------:R-:W0:Y:S01]  /*36f0*/  F2I.S64.TRUNC R22, R22 ;  /* 0x0000001600167311 */ /* 0x000e22000020d900 */
[----:B------:R-:W-:Y:S05]  /*3700*/  BRA `(.L_x_13822) ;  /* 0x0000000400a87947 */ /* 0x000fea0003800000 */
.L_x_13829:
        /* <DEDUP_REMOVED lines=11> */
.L_x_13836:
        /* <DEDUP_REMOVED lines=21> */
.L_x_13840:
[----:B------:R-:W-:Y:S05]  /*3910*/  BSYNC.RECONVERGENT B1 ;  /* 0x0000000000017941 */ /* 0x000fea0003800200 */
.L_x_13839:
[----:B------:R-:W-:Y:S01]  /*3920*/  IMAD.SHL.U32 R0, R0, 0x100000, RZ ;  /* 0x0010000000007824 */ /* 0x000fe200078e00ff */
[----:B------:R-:W-:-:S04]  /*3930*/  LEA R2, R2, 0x3b800000, 0x17 ;  /* 0x3b80000002027811 */ /* 0x000fc800078eb8ff */
[----:B------:R-:W-:-:S07]  /*3940*/  LOP3.LUT R22, R2, R0, R7, 0xfe, !PT ;  /* 0x0000000002167212 */ /* 0x000fce00078efe07 */
.L_x_13838:
[----:B------:R-:W-:Y:S05]  /*3950*/  BSYNC.RECONVERGENT B0 ;  /* 0x0000000000007941 */ /* 0x000fea0003800200 */
.L_x_13837:
[----:B------:R-:W0:Y:S01]  /*3960*/  F2I.S64.TRUNC R22, R22 ;  /* 0x0000001600167311 */ /* 0x000e22000020d900 */
[----:B------:R-:W-:Y:S05]  /*3970*/  BRA `(.L_x_13822) ;  /* 0x00000004000c7947 */ /* 0x000fea0003800000 */
.L_x_13835:
        /* <DEDUP_REMOVED lines=21> */
.L_x_13844:
[----:B------:R-:W-:Y:S05]  /*3ad0*/  BSYNC.RECONVERGENT B1 ;  /* 0x0000000000017941 */ /* 0x000fea0003800200 */
.L_x_13843:
[----:B------:R-:W-:Y:S01]  /*3ae0*/  IMAD.SHL.U32 R0, R0, 0x200000, RZ ;  /* 0x0020000000007824 */ /* 0x000fe200078e00ff */
[----:B------:R-:W-:-:S04]  /*3af0*/  LEA R2, R2, 0x37800000, 0x17 ;  /* 0x3780000002027811 */ /* 0x000fc800078eb8ff */
[----:B------:R-:W-:-:S07]  /*3b00*/  LOP3.LUT R22, R2, R0, R7, 0xfe, !PT ;  /* 0x0000000002167212 */ /* 0x000fce00078efe07 */
.L_x_13842:
[----:B------:R-:W-:Y:S05]  /*3b10*/  BSYNC.RECONVERGENT B0 ;  /* 0x0000000000007941 */ /* 0x000fea0003800200 */
.L_x_13841:
[----:B------:R-:W0:Y:S01]  /*3b20*/  F2I.S64.TRUNC R22, R22 ;  /* 0x0000001600167311 */ /* 0x000e22000020d900 */
[----:B------:R-:W-:Y:S05]  /*3b30*/  BRA `(.L_x_13822) ;  /* 0x00000000009c7947 */ /* 0x000fea0003800000 */
.L_x_13834:
[----:B------:R-:W-:-:S09]  /*3b40*/  UISETP.NE.AND UP0, UPT, UR4, 0x1c, UPT ;  /* 0x0000001c0400788c */ /* 0x000fd2000bf05270 */
[----:B------:R-:W-:Y:S05]  /*3b50*/  BRA.U !UP0, `(.L_x_13845) ;  /* 0x00000001088c7547 */ /* 0x000fea000b800000 */
[----:B------:R-:W-:-:S09]  /*3b60*/  UISETP.NE.AND UP0, UPT, UR4, 0x1d, UPT ;  /* 0x0000001d0400788c */ /* 0x000fd2000bf05270 */
[----:B------:R-:W-:Y:S05]  /*3b70*/  BRA.U !UP0, `(.L_x_13846) ;  /* 0x00000001087c7547 */ /* 0x000fea000b800000 */
[----:B------:R-:W-:-:S09]  /*3b80*/  UISETP.NE.AND UP0, UPT, UR4, 0x2c, UPT ;  /* 0x0000002c0400788c */ /* 0x000fd2000bf05270 */
[----:B------:R-:W-:Y:S05]  /*3b90*/  BRA.U !UP0, `(.L_x_13847) ;  /* 0x0000000108487547 */ /* 0x000fea000b800000 */
.L_x_13821:
        /* <DEDUP_REMOVED lines=8> */
[----:B0-----:R-:W-:-:S02]  /*3c20*/  IMAD.U32 R4, RZ, RZ, UR4 ;  /* 0x00000004ff047e24 */ /* 0x001fc4000f8e00ff */
[----:B------:R-:W-:Y:S02]  /*3c30*/  IMAD.U32 R5, RZ, RZ, UR5 ;  /* 0x00000005ff057e24 */ /* 0x000fe4000f8e00ff */
[----:B--2---:R-:W-:Y:S02]  /*3c40*/  IMAD.U32 R6, RZ, RZ, UR6 ;  /* 0x00000006ff067e24 */ /* 0x004fe4000f8e00ff */
[----:B------:R-:W-:Y:S02]  /*3c50*/  IMAD.U32 R7, RZ, RZ, UR7 ;  /* 0x00000007ff077e24 */ /* 0x000fe4000f8e00ff */
[----:B---3--:R-:W-:Y:S02]  /*3c60*/  IMAD.U32 R10, RZ, RZ, UR8 ;  /* 0x00000008ff0a7e24 */ /* 0x008fe4000f8e00ff */
[----:B------:R-:W-:-:S07]  /*3c70*/  IMAD.U32 R11, RZ, RZ, UR9 ;  /* 0x00000009ff0b7e24 */ /* 0x000fce000f8e00ff */
[----:B------:R-:W-:-:S07]  /*3c80*/  LEPC R20, `(.L_x_13848) ;  /* 0x000000001014794e */ /* 0x000fce0000000000 */
[----:B-1--45:R-:W-:Y:S05]  /*3c90*/  CALL.ABS.NOINC R2 ;  /* 0x0000000002007343 */ /* 0x032fea0003c00000 */
.L_x_13848:
[----:B------:R-:W-:Y:S01]  /*3ca0*/  CS2R R22, SRZ ;  /* 0x0000000000167805 */ /* 0x000fe2000001ff00 */
[----:B------:R-:W-:Y:S06]  /*3cb0*/  BRA `(.L_x_13822) ;  /* 0x00000000003c7947 */ /* 0x000fec0003800000 */
.L_x_13847:
        /* <DEDUP_REMOVED lines=8> */
.L_x_13850:
[----:B------:R-:W-:Y:S05]  /*3d40*/  BSYNC.RECONVERGENT B0 ;  /* 0x0000000000007941 */ /* 0x000fea0003800200 */
.L_x_13849:
[----:B------:R-:W1:Y:S01]  /*3d50*/  F2I.S64.TRUNC R22, R22 ;  /* 0x0000001600167311 */ /* 0x000e62000020d900 */
[----:B------:R-:W-:Y:S05]  /*3d60*/  BRA `(.L_x_13822) ;  /* 0x0000000000107947 */ /* 0x000fea0003800000 */
.L_x_13846:
[----:B------:R0:W5:Y:S01]  /*3d70*/  LDG.E.64 R22, desc[UR36][R2.64] ;  /* 0x0000002402167981 */ /* 0x000162000c1e1b00 */
[----:B------:R-:W-:Y:S05]  /*3d80*/  BRA `(.L_x_13822) ;  /* 0x0000000000087947 */ /* 0x000fea0003800000 */
.L_x_13845:
[----:B------:R0:W5:Y:S01]  /*3d90*/  LDG.E R22, desc[UR36][R2.64] ;  /* 0x0000002402167981 */ /* 0x000162000c1e1900 */
[----:B------:R-:W-:-:S07]  /*3da0*/  IMAD.MOV.U32 R23, RZ, RZ, RZ ;  /* 0x000000ffff177224 */ /* 0x000fce00078e00ff */
.L_x_13822:
        /* <DEDUP_REMOVED lines=19> */
.L_x_13854:
[----:B------:R0:W5:Y:S01]  /*3ee0*/  LDG.E.U8 R24, desc[UR36][R2.64] ;  /* 0x0000002402187981 */ /* 0x000162000c1e1100 */
[----:B------:R-:W-:Y:S01]  /*3ef0*/  IMAD.MOV.U32 R25, RZ, RZ, RZ ;  /* 0x000000ffff197224 */ /* 0x000fe200078e00ff */
[----:B------:R-:W-:Y:S06]  /*3f00*/  BRA `(.L_x_13856) ;  /* 0x0000000c00407947 */ /* 0x000fec0003800000 */
.L_x_13853:
        /* <DEDUP_REMOVED lines=8> */
.L_x_13858:
[----:B------:R-:W2:Y:S02]  /*3f90*/  LDG.E R24, desc[UR36][R2.64] ;  /* 0x0000002402187981 */ /* 0x000ea4000c1e1900 */
[----:B--2---:R-:W-:Y:S01]  /*3fa0*/  SHF.R.S32.HI R25, RZ, 0x1f, R24 ;  /* 0x0000001fff197819 */ /* 0x004fe20000011418 */
[----:B------:R-:W-:Y:S06]  /*3fb0*/  BRA `(.L_x_13856) ;  /* 0x0000000c00147947 */ /* 0x000fec0003800000 */
.L_x_13857:
[----:B------:R-:W2:Y:S02]  /*3fc0*/  LDG.E.S16 R24, desc[UR36][R2.64] ;  /* 0x0000002402187981 */ /* 0x000ea4000c1e1700 */
[----:B--2---:R-:W-:Y:S01]  /*3fd0*/  SHF.R.S32.HI R25, RZ, 0x1f, R24 ;  /* 0x0000001fff197819 */ /* 0x004fe20000011418 */
[----:B------:R-:W-:Y:S06]  /*3fe0*/  BRA `(.L_x_13856) ;  /* 0x0000000c00087947 */ /* 0x000fec0003800000 */
.L_x_13852:
        /* <DEDUP_REMOVED lines=9> */
.L_x_13860:
[----:B------:R-:W2:Y:S02]  /*4080*/  LDG.E.U16 R2, desc[UR36][R2.64] ;  /* 0x0000002402027981 */ /* 0x000ea4000c1e1500 */
[----:B--2---:R-:W-:-:S06]  /*4090*/  HADD2.F32 R24, -RZ, R2.H0_H0 ;  /* 0x20000002ff187230 */ /* 0x004fcc0000004100 */
[----:B------:R-:W0:Y:S01]  /*40a0*/  F2I.S64.TRUNC R24, R24 ;  /* 0x0000001800187311 */ /* 0x000e22000020d900 */
[----:B------:R-:W-:Y:S05]  /*40b0*/  BRA `(.L_x_13856) ;  /* 0x0000000800d47947 */ /* 0x000fea0003800000 */
.L_x_13859:
        /* <DEDUP_REMOVED lines=9> */
.L_x_13862:
[----:B------:R-:W2:Y:S02]  /*4150*/  LDG.E.U16 R2, desc[UR36][R2.64] ;  /* 0x0000002402027981 */ /* 0x000ea4000c1e1500 */
[----:B--2---:R-:W-:-:S06]  /*4160*/  HADD2.F32 R24, -RZ, R2.H0_H0 ;  /* 0x20000002ff187230 */ /* 0x004fcc0000004100 */
[----:B------:R-:W0:Y:S01]  /*4170*/  F2I.S64.TRUNC R24, R24 ;  /* 0x0000001800187311 */ /* 0x000e22000020d900 */
[----:B------:R-:W-:Y:S05]  /*4180*/  BRA `(.L_x_13856) ;  /* 0x0000000800a07947 */ /* 0x000fea0003800000 */
.L_x_13861:
[----:B------:R-:W2:Y:S02]  /*4190*/  LDG.E.64 R2, desc[UR36][R2.64] ;  /* 0x0000002402027981 */ /* 0x000ea4000c1e1b00 */
[----:B--2---:R0:W2:Y:S01]  /*41a0*/  F2I.S64.F64.TRUNC R24, R2 ;  /* 0x0000000200187311 */ /* 0x0040a2000030d900 */
[----:B------:R-:W-:Y:S05]  /*41b0*/  BRA `(.L_x_13856) ;  /* 0x0000000800947947 */ /* 0x000fea0003800000 */
.L_x_13851:
        /* <DEDUP_REMOVED lines=13> */
.L_x_13865:
[----:B------:R-:W2:Y:S02]  /*4290*/  LDG.E.64 R2, desc[UR36][R2.64] ;  /* 0x0000002402027981 */ /* 0x000ea4000c1e1b00 */
[----:B--2---:R0:W2:Y:S01]  /*42a0*/  F2I.S64.F64.TRUNC R24, R2 ;  /* 0x0000000200187311 */ /* 0x0040a2000030d900 */
[----:B------:R-:W-:Y:S05]  /*42b0*/  BRA `(.L_x_13856) ;  /* 0x0000000800547947 */ /* 0x000fea0003800000 */
.L_x_13864:
        /* <DEDUP_REMOVED lines=24> */
[----:B------:R2:W0:Y:S01]  /*4440*/  F2I.S64.TRUNC R24, R5 ;  /* 0x0000000500187311 */ /* 0x000422000020d900 */
[----:B------:R-:W-:Y:S05]  /*4450*/  BRA `(.L_x_13856) ;  /* 0x0000000400ec7947 */ /* 0x000fea0003800000 */
.L_x_13867:
        /* <DEDUP_REMOVED lines=13> */
.L_x_13866:
[----:B------:R-:W2:Y:S02]  /*4530*/  LDG.E.U16 R24, desc[UR36][R2.64] ;  /* 0x0000002402187981 */ /* 0x000ea4000c1e1500 */
[----:B--2---:R-:W-:-:S06]  /*4540*/  IMAD.U32 R24, R24, 0x10000, RZ ;  /* 0x0001000018187824 */ /* 0x004fcc00078e00ff */
[----:B------:R-:W0:Y:S01]  /*4550*/  F2I.S64.TRUNC R24, R24 ;  /* 0x0000001800187311 */ /* 0x000e22000020d900 */
[----:B------:R-:W-:Y:S05]  /*4560*/  BRA `(.L_x_13856) ;  /* 0x0000000400a87947 */ /* 0x000fea0003800000 */
.L_x_13863:
        /* <DEDUP_REMOVED lines=11> */
.L_x_13870:
        /* <DEDUP_REMOVED lines=21> */
.L_x_13874:
[----:B------:R-:W-:Y:S05]  /*4770*/  BSYNC.RECONVERGENT B1 ;  /* 0x0000000000017941 */ /* 0x000fea0003800200 */
.L_x_13873:
[----:B------:R-:W-:Y:S01]  /*4780*/  IMAD.SHL.U32 R0, R0, 0x100000, RZ ;  /* 0x0010000000007824 */ /* 0x000fe200078e00ff */
[----:B------:R-:W-:-:S04]  /*4790*/  LEA R2, R2, 0x3b800000, 0x17 ;  /* 0x3b80000002027811 */ /* 0x000fc800078eb8ff */
[----:B------:R-:W-:-:S07]  /*47a0*/  LOP3.LUT R24, R2, R0, R7, 0xfe, !PT ;  /* 0x0000000002187212 */ /* 0x000fce00078efe07 */
.L_x_13872:
[----:B------:R-:W-:Y:S05]  /*47b0*/  BSYNC.RECONVERGENT B0 ;  /* 0x0000000000007941 */ /* 0x000fea0003800200 */
.L_x_13871:
[----:B------:R-:W0:Y:S01]  /*47c0*/  F2I.S64.TRUNC R24, R24 ;  /* 0x0000001800187311 */ /* 0x000e22000020d900 */
[----:B------:R-:W-:Y:S05]  /*47d0*/  BRA `(.L_x_13856) ;  /* 0x00000004000c7947 */ /* 0x000fea0003800000 */
.L_x_13869:
        /* <DEDUP_REMOVED lines=21> */
.L_x_13878:
[----:B------:R-:W-:Y:S05]  /*4930*/  BSYNC.RECONVERGENT B1 ;  /* 0x0000000000017941 */ /* 0x000fea0003800200 */
.L_x_13877:
[----:B------:R-:W-:Y:S01]  /*4940*/  IMAD.SHL.U32 R0, R0, 0x200000, RZ ;  /* 0x0020000000007824 */ /* 0x000fe200078e00ff */
[----:B------:R-:W-:-:S04]  /*4950*/  LEA R2, R2, 0x37800000, 0x17 ;  /* 0x3780000002027811 */ /* 0x000fc800078eb8ff */
[----:B------:R-:W-:-:S07]  /*4960*/  LOP3.LUT R24, R2, R0, R7, 0xfe, !PT ;  /* 0x0000000002187212 */ /* 0x000fce00078efe07 */
.L_x_13876:
[----:B------:R-:W-:Y:S05]  /*4970*/  BSYNC.RECONVERGENT B0 ;  /* 0x0000000000007941 */ /* 0x000fea0003800200 */
.L_x_13875:
[----:B------:R-:W0:Y:S01]  /*4980*/  F2I.S64.TRUNC R24, R24 ;  /* 0x0000001800187311 */ /* 0x000e22000020d900 */
[----:B------:R-:W-:Y:S05]  /*4990*/  BRA `(.L_x_13856) ;  /* 0x00000000009c7947 */ /* 0x000fea0003800000 */
.L_x_13868:
[----:B------:R-:W-:-:S09]  /*49a0*/  UISETP.NE.AND UP0, UPT, UR4, 0x1c, UPT ;  /* 0x0000001c0400788c */ /* 0x000fd2000bf05270 */
[----:B------:R-:W-:Y:S05]  /*49b0*/  BRA.U !UP0, `(.L_x_13879) ;  /* 0x00000001088c7547 */ /* 0x000fea000b800000 */
[----:B------:R-:W-:-:S09]  /*49c0*/  UISETP.NE.AND UP0, UPT, UR4, 0x1d, UPT ;  /* 0x0000001d0400788c */ /* 0x000fd2000bf05270 */
[----:B------:R-:W-:Y:S05]  /*49d0*/  BRA.U !UP0, `(.L_x_13880) ;  /* 0x00000001087c7547 */ /* 0x000fea000b800000 */
[----:B------:R-:W-:-:S09]  /*49e0*/  UISETP.NE.AND UP0, UPT, UR4, 0x2c, UPT ;  /* 0x0000002c0400788c */ /* 0x000fd2000bf05270 */
[----:B------:R-:W-:Y:S05]  /*49f0*/  BRA.U !UP0, `(.L_x_13881) ;  /* 0x0000000108487547 */ /* 0x000fea000b800000 */
.L_x_13855:
        /* <DEDUP_REMOVED lines=13> */
[----:B--2---:R-:W-:-:S07]  /*4ad0*/  IMAD.U32 R11, RZ, RZ, UR9 ;  /* 0x00000009ff0b7e24 */ /* 0x004fce000f8e00ff */
[----:B------:R-:W-:-:S07]  /*4ae0*/  LEPC R20, `(.L_x_13882) ;  /* 0x000000001014794e */ /* 0x000fce0000000000 */
[----:B-1---5:R-:W-:Y:S05]  /*4af0*/  CALL.ABS.NOINC R2 ;  /* 0x0000000002007343 */ /* 0x022fea0003c00000 */
.L_x_13882:
[----:B------:R-:W-:Y:S01]  /*4b00*/  CS2R R24, SRZ ;  /* 0x0000000000187805 */ /* 0x000fe2000001ff00 */
[----:B------:R-:W-:Y:S06]  /*4b10*/  BRA `(.L_x_13856) ;  /* 0x00000000003c7947 */ /* 0x000fec0003800000 */
.L_x_13881:
        /* <DEDUP_REMOVED lines=8> */
.L_x_13884:
[----:B------:R-:W-:Y:S05]  /*4ba0*/  BSYNC.RECONVERGENT B0 ;  /* 0x0000000000007941 */ /* 0x000fea0003800200 */
.L_x_13883:
[----:B------:R-:W0:Y:S01]  /*4bb0*/  F2I.S64.TRUNC R24, R24 ;  /* 0x0000001800187311 */ /* 0x000e22000020d900 */
[----:B------:R-:W-:Y:S05]  /*4bc0*/  BRA `(.L_x_13856) ;  /* 0x0000000000107947 */ /* 0x000fea0003800000 */
.L_x_13880:
[----:B------:R0:W5:Y:S01]  /*4bd0*/  LDG.E.64 R24, desc[UR36][R2.64] ;  /* 0x0000002402187981 */ /* 0x000162000c1e1b00 */
[----:B------:R-:W-:Y:S05]  /*4be0*/  BRA `(.L_x_13856) ;  /* 0x0000000000087947 */ /* 0x000fea0003800000 */
.L_x_13879:
[----:B------:R0:W5:Y:S01]  /*4bf0*/  LDG.E R24, desc[UR36][R2.64] ;  /* 0x0000002402187981 */ /* 0x000162000c1e1900 */
[----:B------:R-:W-:-:S07]  /*4c00*/  IMAD.MOV.U32 R25, RZ, RZ, RZ ;  /* 0x000000ffff197224 */ /* 0x000fce00078e00ff */
.L_x_13856:
[----:B0-----:R-:W-:-:S07]  /*4c10*/  VIADD R2, R57, 0x80 ;  /* 0x0000008039027836 */ /* 0x001fce0000000000 */
.L_x_13714:
[----:B------:R-:W-:Y:S05]  /*4c20*/  BSYNC.RECONVERGENT B6 ;  /* 0x0000000000067941 */ /* 0x000fea0003800200 */
.L_x_13713:
        /* <DEDUP_REMOVED lines=8> */
[----:B------:R-:W0:Y:S01]  /*4cb0*/  LDCU UR4, c[0x0][0x474] ;  /* 0x00008e80ff0477ac */ /* 0x000e220008000800 */
[----:B--2---:R-:W2:Y:S01]  /*4cc0*/  LDC.64 R4, c[0x0][0x440] ;  /* 0x00011000ff047b82 */ /* 0x004ea20000000a00 */
[----:B------:R-:W-:-:S04]  /*4cd0*/  IMAD R34, R56, 0x200, R2 ;  /* 0x0000020038227824 */ /* 0x000fc800078e0202 */
[----:B0-----:R-:W-:Y:S01]  /*4ce0*/  IMAD R3, R34, UR4, RZ ;  /* 0x0000000422037c24 */ /* 0x001fe2000f8e02ff */
[----:B------:R-:W-:-:S04]  /*4cf0*/  ULOP3.LUT UR4, UR38, 0xff, URZ, 0xc0, !UPT ;  /* 0x000000ff26047892 */ /* 0x000fc8000f8ec0ff */
[----:B------:R-:W-:Y:S01]  /*4d00*/  UISETP.GT.AND UP0, UPT, UR4, 0x9, UPT ;  /* 0x000000090400788c */ /* 0x000fe2000bf04270 */
[----:B--2---:R-:W-:-:S05]  /*4d10*/  IADD3 R4, P0, PT, R3, R4, RZ ;  /* 0x0000000403047210 */ /* 0x004fca0007f1e0ff */
        /* <DEDUP_REMOVED lines=13> */
.L_x_13890:
[----:B------:R0:W5:Y:S01]  /*4df0*/  LDG.E.U8 R26, desc[UR36][R4.64] ;  /* 0x00000024041a7981 */ /* 0x000162000c1e1100 */
[----:B------:R-:W-:Y:S01]  /*4e00*/  IMAD.MOV.U32 R27, RZ, RZ, RZ ;  /* 0x000000ffff1b7224 */ /* 0x000fe200078e00ff */
[----:B------:R-:W-:Y:S06]  /*4e10*/  BRA `(.L_x_13892) ;  /* 0x0000000c00447947 */ /* 0x000fec0003800000 */
.L_x_13889:
        /* <DEDUP_REMOVED lines=8> */
.L_x_13894:
[----:B------:R-:W2:Y:S02]  /*4ea0*/  LDG.E R26, desc[UR36][R4.64] ;  /* 0x00000024041a7981 */ /* 0x000ea4000c1e1900 */
[----:B--2---:R-:W-:Y:S01]  /*4eb0*/  SHF.R.S32.HI R27, RZ, 0x1f, R26 ;  /* 0x0000001fff1b7819 */ /* 0x004fe2000001141a */
[----:B------:R-:W-:Y:S06]  /*4ec0*/  BRA `(.L_x_13892) ;  /* 0x0000000c00187947 */ /* 0x000fec0003800000 */
.L_x_13893:
[----:B------:R-:W2:Y:S02]  /*4ed0*/  LDG.E.S16 R26, desc[UR36][R4.64] ;  /* 0x00000024041a7981 */ /* 0x000ea4000c1e1700 */
[----:B--2---:R-:W-:Y:S01]  /*4ee0*/  SHF.R.S32.HI R27, RZ, 0x1f, R26 ;  /* 0x0000001fff1b7819 */ /* 0x004fe2000001141a */
[----:B------:R-:W-:Y:S06]  /*4ef0*/  BRA `(.L_x_13892) ;  /* 0x0000000c000c7947 */ /* 0x000fec0003800000 */
.L_x_13888:
        /* <DEDUP_REMOVED lines=9> */
.L_x_13896:
[----:B------:R-:W2:Y:S02]  /*4f90*/  LDG.E.U16 R4, desc[UR36][R4.64] ;  /* 0x0000002404047981 */ /* 0x000ea4000c1e1500 */
[----:B--2---:R-:W-:-:S06]  /*4fa0*/  HADD2.F32 R26, -RZ, R4.H0_H0 ;  /* 0x20000004ff1a7230 */ /* 0x004fcc0000004100 */
[----:B------:R-:W0:Y:S01]  /*4fb0*/  F2I.S64.TRUNC R26, R26 ;  /* 0x0000001a001a7311 */ /* 0x000e22000020d900 */
[----:B------:R-:W-:Y:S05]  /*4fc0*/  BRA `(.L_x_13892) ;  /* 0x0000000800d87947 */ /* 0x000fea0003800000 */
.L_x_13895:
        /* <DEDUP_REMOVED lines=9> */
.L_x_13898:
[----:B------:R-:W2:Y:S02]  /*5060*/  LDG.E.U16 R4, desc[UR36][R4.64] ;  /* 0x0000002404047981 */ /* 0x000ea4000c1e1500 */
[----:B--2---:R-:W-:-:S06]  /*5070*/  HADD2.F32 R26, -RZ, R4.H0_H0 ;  /* 0x20000004ff1a7230 */ /* 0x004fcc0000004100 */
[----:B------:R-:W0:Y:S01]  /*5080*/  F2I.S64.TRUNC R26, R26 ;  /* 0x0000001a001a7311 */ /* 0x000e22000020d900 */
[----:B------:R-:W-:Y:S05]  /*5090*/  BRA `(.L_x_13892) ;  /* 0x0000000800a47947 */ /* 0x000fea0003800000 */
.L_x_13897:
[----:B------:R-:W2:Y:S02]  /*50a0*/  LDG.E.64 R4, desc[UR36][R4.64] ;  /* 0x0000002404047981 */ /* 0x000ea4000c1e1b00 */
[----:B--2---:R0:W2:Y:S01]  /*50b0*/  F2I.S64.F64.TRUNC R26, R4 ;  /* 0x00000004001a7311 */ /* 0x0040a2000030d900 */
[----:B------:R-:W-:Y:S05]  /*50c0*/  BRA `(.L_x_13892) ;  /* 0x0000000800987947 */ /* 0x000fea0003800000 */
.L_x_13887:
        /* <DEDUP_REMOVED lines=13> */
.L_x_13901:
[----:B------:R-:W2:Y:S02]  /*51a0*/  LDG.E.64 R4, desc[UR36][R4.64] ;  /* 0x0000002404047981 */ /* 0x000ea4000c1e1b00 */
[----:B--2---:R0:W2:Y:S01]  /*51b0*/  F2I.S64.F64.TRUNC R26, R4 ;  /* 0x00000004001a7311 */ /* 0x0040a2000030d900 */
[----:B------:R-:W-:Y:S05]  /*51c0*/  BRA `(.L_x_13892) ;  /* 0x0000000800587947 */ /* 0x000fea0003800000 */
.L_x_13900:
        /* <DEDUP_REMOVED lines=26> */
.L_x_13903:
        /* <DEDUP_REMOVED lines=14> */
.L_x_13902:
[----:B------:R-:W2:Y:S02]  /*5450*/  LDG.E.U16 R26, desc[UR36][R4.64] ;  /* 0x00000024041a7981 */ /* 0x000ea4000c1e1500 */
[----:B--2---:R-:W-:-:S06]  /*5460*/  IMAD.U32 R26, R26, 0x10000, RZ ;  /* 0x000100001a1a7824 */ /* 0x004fcc00078e00ff */
[----:B------:R-:W0:Y:S01]  /*5470*/  F2I.S64.TRUNC R26, R26 ;  /* 0x0000001a001a7311 */ /* 0x000e22000020d900 */
[----:B------:R-:W-:Y:S05]  /*5480*/  BRA `(.L_x_13892) ;  /* 0x0000000400a87947 */ /* 0x000fea0003800000 */
.L_x_13899:
        /* <DEDUP_REMOVED lines=11> */
.L_x_13906:
        /* <DEDUP_REMOVED lines=21> */
.L_x_13910:
[----:B------:R-:W-:Y:S05]  /*5690*/  BSYNC.RECONVERGENT B1 ;  /* 0x0000000000017941 */ /* 0x000fea0003800200 */
.L_x_13909:
[----:B------:R-:W-:Y:S01]  /*56a0*/  IMAD.SHL.U32 R0, R0, 0x100000, RZ ;  /* 0x0010000000007824 */ /* 0x000fe200078e00ff */
[----:B------:R-:W-:-:S04]  /*56b0*/  LEA R3, R3, 0x3b800000, 0x17 ;  /* 0x3b80000003037811 */ /* 0x000fc800078eb8ff */
[----:B------:R-:W-:-:S07]  /*56c0*/  LOP3.LUT R26, R3, R0, R7, 0xfe, !PT ;  /* 0x00000000031a7212 */ /* 0x000fce00078efe07 */
.L_x_13908:
[----:B------:R-:W-:Y:S05]  /*56d0*/  BSYNC.RECONVERGENT B0 ;  /* 0x0000000000007941 */ /* 0x000fea0003800200 */
.L_x_13907:
[----:B------:R-:W0:Y:S01]  /*56e0*/  F2I.S64.TRUNC R26, R26 ;  /* 0x0000001a001a7311 */ /* 0x000e22000020d900 */
[----:B------:R-:W-:Y:S05]  /*56f0*/  BRA `(.L_x_13892) ;  /* 0x00000004000c7947 */ /* 0x000fea0003800000 */
.L_x_13905:
        /* <DEDUP_REMOVED lines=21> */
.L_x_13914:
[----:B------:R-:W-:Y:S05]  /*5850*/  BSYNC.RECONVERGENT B1 ;  /* 0x0000000000017941 */ /* 0x000fea0003800200 */
.L_x_13913:
[----:B------:R-:W-:Y:S01]  /*5860*/  IMAD.SHL.U32 R0, R0, 0x200000, RZ ;  /* 0x0020000000007824 */ /* 0x000fe200078e00ff */
[----:B------:R-:W-:-:S04]  /*5870*/  LEA R3, R3, 0x37800000, 0x17 ;  /* 0x3780000003037811 */ /* 0x000fc800078eb8ff */
[----:B------:R-:W-:-:S07]  /*5880*/  LOP3.LUT R26, R3, R0, R7, 0xfe, !PT ;  /* 0x00000000031a7212 */ /* 0x000fce00078efe07 */
.L_x_13912:
[----:B------:R-:W-:Y:S05]  /*5890*/  BSYNC.RECONVERGENT B0 ;  /* 0x0000000000007941 */ /* 0x000fea0003800200 */
.L_x_13911:
[----:B------:R-:W0:Y:S01]  /*58a0*/  F2I.S64.TRUNC R26, R26 ;  /* 0x0000001a001a7311 */ /* 0x000e22000020d900 */
[----:B------:R-:W-:Y:S05]  /*58b0*/  BRA `(.L_x_13892) ;  /* 0x00000000009c7947 */ /* 0x000fea0003800000 */
.L_x_13904:
        /* <DEDUP_REMOVED lines=14> */
.L_x_13918:
[----:B------:R-:W-:Y:S05]  /*59a0*/  BSYNC.RECONVERGENT B0 ;  /* 0x0000000000007941 */ /* 0x000fea0003800200 */
.L_x_13917:
[----:B------:R-:W0:Y:S01]  /*59b0*/  F2I.S64.TRUNC R26, R26 ;  /* 0x0000001a001a7311 */ /* 0x000e22000020d900 */
[----:B------:R-:W-:Y:S05]  /*59c0*/  BRA `(.L_x_13892) ;  /* 0x0000000000587947 */ /* 0x000fea0003800000 */
.L_x_13891:
        /* <DEDUP_REMOVED lines=16> */
.L_x_13919:
[----:B------:R-:W-:Y:S01]  /*5ad0*/  CS2R R26, SRZ ;  /* 0x00000000001a7805 */ /* 0x000fe2000001ff00 */
[----:B------:R-:W-:Y:S06]  /*5ae0*/  BRA `(.L_x_13892) ;  /* 0x0000000000107947 */ /* 0x000fec0003800000 */
.L_x_13916:
[----:B------:R0:W5:Y:S01]  /*5af0*/  LDG.E.64 R26, desc[UR36][R4.64] ;  /* 0x00000024041a7981 */ /* 0x000162000c1e1b00 */
[----:B------:R-:W-:Y:S05]  /*5b00*/  BRA `(.L_x_13892) ;  /* 0x0000000000087947 */ /* 0x000fea0003800000 */
.L_x_13915:
[----:B------:R0:W5:Y:S01]  /*5b10*/  LDG.E R26, desc[UR36][R4.64] ;  /* 0x00000024041a7981 */ /* 0x000162000c1e1900 */
[----:B------:R-:W-:-:S07]  /*5b20*/  IMAD.MOV.U32 R27, RZ, RZ, RZ ;  /* 0x000000ffff1b7224 */ /* 0x000fce00078e00ff */
.L_x_13892:
        /* <DEDUP_REMOVED lines=19> */
.L_x_13923:
[----:B------:R1:W5:Y:S01]  /*5c60*/  LDG.E.U8 R28, desc[UR36][R4.64] ;  /* 0x00000024041c7981 */ /* 0x000362000c1e1100 */
[----:B------:R-:W-:Y:S01]  /*5c70*/  IMAD.MOV.U32 R29, RZ, RZ, RZ ;  /* 0x000000ffff1d7224 */ /* 0x000fe200078e00ff */
[----:B------:R-:W-:Y:S06]  /*5c80*/  BRA `(.L_x_13925) ;  /* 0x0000000c00447947 */ /* 0x000fec0003800000 */
.L_x_13922:
        /* <DEDUP_REMOVED lines=8> */
.L_x_13927:
[----:B------:R-:W2:Y:S02]  /*5d10*/  LDG.E R28, desc[UR36][R4.64] ;  /* 0x00000024041c7981 */ /* 0x000ea4000c1e1900 */
[----:B--2---:R-:W-:Y:S01]  /*5d20*/  SHF.R.S32.HI R29, RZ, 0x1f, R28 ;  /* 0x0000001fff1d7819 */ /* 0x004fe2000001141c */
[----:B------:R-:W-:Y:S06]  /*5d30*/  BRA `(.L_x_13925) ;  /* 0x0000000c00187947 */ /* 0x000fec0003800000 */
.L_x_13926:
[----:B------:R-:W2:Y:S02]  /*5d40*/  LDG.E.S16 R28, desc[UR36][R4.64] ;  /* 0x00000024041c7981 */ /* 0x000ea4000c1e1700 */
[----:B--2---:R-:W-:Y:S01]  /*5d50*/  SHF.R.S32.HI R29, RZ, 0x1f, R28 ;  /* 0x0000001fff1d7819 */ /* 0x004fe2000001141c */
[----:B------:R-:W-:Y:S06]  /*5d60*/  BRA `(.L_x_13925) ;  /* 0x0000000c000c7947 */ /* 0x000fec0003800000 */
.L_x_13921:
        /* <DEDUP_REMOVED lines=9> */
.L_x_13929:
[----:B------:R-:W2:Y:S02]  /*5e00*/  LDG.E.U16 R4, desc[UR36][R4.64] ;  /* 0x0000002404047981 */ /* 0x000ea4000c1e1500 */
[----:B--2---:R-:W-:-:S06]  /*5e10*/  HADD2.F32 R28, -RZ, R4.H0_H0 ;  /* 0x20000004ff1c7230 */ /* 0x004fcc0000004100 */
[----:B------:R-:W0:Y:S01]  /*5e20*/  F2I.S64.TRUNC R28, R28 ;  /* 0x0000001c001c7311 */ /* 0x000e22000020d900 */
[----:B------:R-:W-:Y:S05]  /*5e30*/  BRA `(.L_x_13925) ;  /* 0x0000000800d87947 */ /* 0x000fea0003800000 */
.L_x_13928:
        /* <DEDUP_REMOVED lines=9> */
.L_x_13931:
[----:B------:R-:W2:Y:S02]  /*5ed0*/  LDG.E.U16 R4, desc[UR36][R4.64] ;  /* 0x0000002404047981 */ /* 0x000ea4000c1e1500 */
[----:B--2---:R-:W-:-:S06]  /*5ee0*/  HADD2.F32 R28, -RZ, R4.H0_H0 ;  /* 0x20000004ff1c7230 */ /* 0x004fcc0000004100 */
[----:B------:R-:W0:Y:S01]  /*5ef0*/  F2I.S64.TRUNC R28, R28 ;  /* 0x0000001c001c7311 */ /* 0x000e22000020d900 */
[----:B------:R-:W-:Y:S05]  /*5f00*/  BRA `(.L_x_13925) ;  /* 0x0000000800a47947 */ /* 0x000fea0003800000 */
.L_x_13930:
[----:B------:R-:W2:Y:S02]  /*5f10*/  LDG.E.64 R4, desc[UR36][R4.64] ;  /* 0x0000002404047981 */ /* 0x000ea4000c1e1b00 */
[----:B--2---:R0:W1:Y:S01]  /*5f20*/  F2I.S64.F64.TRUNC R28, R4 ;  /* 0x00000004001c7311 */ /* 0x004062000030d900 */
[----:B------:R-:W-:Y:S05]  /*5f30*/  BRA `(.L_x_13925) ;  /* 0x0000000800987947 */ /* 0x000fea0003800000 */
.L_x_13920:
        /* <DEDUP_REMOVED lines=13> */
.L_x_13934:
[----:B------:R-:W2:Y:S02]  /*6010*/  LDG.E.64 R4, desc[UR36][R4.64] ;  /* 0x0000002404047981 */ /* 0x000ea4000c1e1b00 */
[----:B--2---:R0:W1:Y:S01]  /*6020*/  F2I.S64.F64.TRUNC R28, R4 ;  /* 0x00000004001c7311 */ /* 0x004062000030d900 */
[----:B------:R-:W-:Y:S05]  /*6030*/  BRA `(.L_x_13925) ;  /* 0x0000000800587947 */ /* 0x000fea0003800000 */
.L_x_13933:
        /* <DEDUP_REMOVED lines=26> */
.L_x_13936:
        /* <DEDUP_REMOVED lines=14> */
.L_x_13935:
[----:B------:R-:W2:Y:S02]  /*62c0*/  LDG.E.U16 R28, desc[UR36][R4.64] ;  /* 0x00000024041c7981 */ /* 0x000ea4000c1e1500 */
[----:B--2---:R-:W-:-:S06]  /*62d0*/  IMAD.U32 R28, R28, 0x10000, RZ ;  /* 0x000100001c1c7824 */ /* 0x004fcc00078e00ff */
[----:B------:R-:W0:Y:S01]  /*62e0*/  F2I.S64.TRUNC R28, R28 ;  /* 0x0000001c001c7311 */ /* 0x000e22000020d900 */
[----:B------:R-:W-:Y:S05]  /*62f0*/  BRA `(.L_x_13925) ;  /* 0x0000000400a87947 */ /* 0x000fea0003800000 */
.L_x_13932:
        /* <DEDUP_REMOVED lines=11> */
.L_x_13939:
        /* <DEDUP_REMOVED lines=21> */
.L_x_13943:
[----:B------:R-:W-:Y:S05]  /*6500*/  BSYNC.RECONVERGENT B1 ;  /* 0x0000000000017941 */ /* 0x000fea0003800200 */
.L_x_13942:
[----:B------:R-:W-:Y:S01]  /*6510*/  IMAD.SHL.U32 R0, R0, 0x100000, RZ ;  /* 0x0010000000007824 */ /* 0x000fe200078e00ff */
[----:B------:R-:W-:-:S04]  /*6520*/  LEA R3, R3, 0x3b800000, 0x17 ;  /* 0x3b80000003037811 */ /* 0x000fc800078eb8ff */
[----:B------:R-:W-:-:S07]  /*6530*/  LOP3.LUT R28, R3, R0, R7, 0xfe, !PT ;  /* 0x00000000031c7212 */ /* 0x000fce00078efe07 */
.L_x_13941:
[----:B------:R-:W-:Y:S05]  /*6540*/  BSYNC.RECONVERGENT B0 ;  /* 0x0000000000007941 */ /* 0x000fea0003800200 */
.L_x_13940:
[----:B------:R-:W0:Y:S01]  /*6550*/  F2I.S64.TRUNC R28, R28 ;  /* 0x0000001c001c7311 */ /* 0x000e22000020d900 */
[----:B------:R-:W-:Y:S05]  /*6560*/  BRA `(.L_x_13925) ;  /* 0x00000004000c7947 */ /* 0x000fea0003800000 */
.L_x_13938:
        /* <DEDUP_REMOVED lines=21> */
.L_x_13947:
[----:B------:R-:W-:Y:S05]  /*66c0*/  BSYNC.RECONVERGENT B1 ;  /* 0x0000000000017941 */ /* 0x000fea0003800200 */
.L_x_13946:
[----:B------:R-:W-:Y:S01]  /*66d0*/  IMAD.SHL.U32 R0, R0, 0x200000, RZ ;  /* 0x0020000000007824 */ /* 0x000fe200078e00ff */
[----:B------:R-:W-:-:S04]  /*66e0*/  LEA R3, R3, 0x37800000, 0x17 ;  /* 0x3780000003037811 */ /* 0x000fc800078eb8ff */
[----:B------:R-:W-:-:S07]  /*66f0*/  LOP3.LUT R28, R3, R0, R7, 0xfe, !PT ;  /* 0x00000000031c7212 */ /* 0x000fce00078efe07 */
.L_x_13945:
[----:B------:R-:W-:Y:S05]  /*6700*/  BSYNC.RECONVERGENT B0 ;  /* 0x0000000000007941 */ /* 0x000fea0003800200 */
.L_x_13944:
[----:B------:R-:W0:Y:S01]  /*6710*/  F2I.S64.TRUNC R28, R28 ;  /* 0x0000001c001c7311 */ /* 0x000e22000020d900 */
[----:B------:R-:W-:Y:S05]  /*6720*/  BRA `(.L_x_13925) ;  /* 0x00000000009c7947 */ /* 0x000fea0003800000 */
.L_x_13937:
        /* <DEDUP_REMOVED lines=14> */
.L_x_13951:
[----:B------:R-:W-:Y:S05]  /*6810*/  BSYNC.RECONVERGENT B0 ;  /* 0x0000000000007941 */ /* 0x000fea0003800200 */
.L_x_13950:
[----:B------:R-:W0:Y:S01]  /*6820*/  F2I.S64.TRUNC R28, R28 ;  /* 0x0000001c001c7311 */ /* 0x000e22000020d900 */
[----:B------:R-:W-:Y:S05]  /*6830*/  BRA `(.L_x_13925) ;  /* 0x0000000000587947 */ /* 0x000fea0003800000 */
.L_x_13924:
        /* <DEDUP_REMOVED lines=16> */
.L_x_13952:
[----:B------:R-:W-:Y:S01]  /*6940*/  CS2R R28, SRZ ;  /* 0x00000000001c7805 */ /* 0x000fe2000001ff00 */
[----:B------:R-:W-:Y:S06]  /*6950*/  BRA `(.L_x_13925) ;  /* 0x0000000000107947 */ /* 0x000fec0003800000 */
.L_x_13949:
[----:B------:R0:W5:Y:S01]  /*6960*/  LDG.E.64 R28, desc[UR36][R4.64] ;  /* 0x00000024041c7981 */ /* 0x000162000c1e1b00 */
[----:B------:R-:W-:Y:S05]  /*6970*/  BRA `(.L_x_13925) ;  /* 0x0000000000087947 */ /* 0x000fea0003800000 */
.L_x_13948:
[----:B------:R0:W5:Y:S01]  /*6980*/  LDG.E R28, desc[UR36][R4.64] ;  /* 0x00000024041c7981 */ /* 0x000162000c1e1900 */
[----:B------:R-:W-:-:S07]  /*6990*/  IMAD.MOV.U32 R29, RZ, RZ, RZ ;  /* 0x000000ffff1d7224 */ /* 0x000fce00078e00ff */
.L_x_13925:
        /* <DEDUP_REMOVED lines=19> */
.L_x_13956:
[----:B------:R0:W5:Y:S01]  /*6ad0*/  LDG.E.U8 R30, desc[UR36][R4.64] ;  /* 0x00000024041e7981 */ /* 0x000162000c1e1100 */
[----:B------:R-:W-:Y:S01]  /*6ae0*/  IMAD.MOV.U32 R31, RZ, RZ, RZ ;  /* 0x000000ffff1f7224 */ /* 0x000fe200078e00ff */
[----:B------:R-:W-:Y:S06]  /*6af0*/  BRA `(.L_x_13958) ;  /* 0x0000000c00447947 */ /* 0x000fec0003800000 */
.L_x_13955:
        /* <DEDUP_REMOVED lines=8> */
.L_x_13960:
[----:B------:R-:W2:Y:S02]  /*6b80*/  LDG.E R30, desc[UR36][R4.64] ;  /* 0x00000024041e7981 */ /* 0x000ea4000c1e1900 */
[----:B--2---:R-:W-:Y:S01]  /*6b90*/  SHF.R.S32.HI R31, RZ, 0x1f, R30 ;  /* 0x0000001fff1f7819 */ /* 0x004fe2000001141e */
[----:B------:R-:W-:Y:S06]  /*6ba0*/  BRA `(.L_x_13958) ;  /* 0x0000000c00187947 */ /* 0x000fec0003800000 */
.L_x_13959:
[----:B------:R-:W2:Y:S02]  /*6bb0*/  LDG.E.S16 R30, desc[UR36][R4.64] ;  /* 0x00000024041e7981 */ /* 0x000ea4000c1e1700 */
[----:B--2---:R-:W-:Y:S01]  /*6bc0*/  SHF.R.S32.HI R31, RZ, 0x1f, R30 ;  /* 0x0000001fff1f7819 */ /* 0x004fe2000001141e */
[----:B------:R-:W-:Y:S06]  /*6bd0*/  BRA `(.L_x_13958) ;  /* 0x0000000c000c7947 */ /* 0x000fec0003800000 */
.L_x_13954:
        /* <DEDUP_REMOVED lines=9> */
.L_x_13962:
[----:B------:R-:W2:Y:S02]  /*6c70*/  LDG.E.U16 R4, desc[UR36][R4.64] ;  /* 0x0000002404047981 */ /* 0x000ea4000c1e1500 */
[----:B--2---:R-:W-:-:S06]  /*6c80*/  HADD2.F32 R30, -RZ, R4.H0_H0 ;  /* 0x20000004ff1e7230 */ /* 0x004fcc0000004100 */
[----:B------:R-:W0:Y:S01]  /*6c90*/  F2I.S64.TRUNC R30, R30 ;  /* 0x0000001e001e7311 */ /* 0x000e22000020d900 */
[----:B------:R-:W-:Y:S05]  /*6ca0*/  BRA `(.L_x_13958) ;  /* 0x0000000800d87947 */ /* 0x000fea0003800000 */
.L_x_13961:
        /* <DEDUP_REMOVED lines=9> */
.L_x_13964:
[----:B------:R-:W2:Y:S02]  /*6d40*/  LDG.E.U16 R4, desc[UR36][R4.64] ;  /* 0x0000002404047981 */ /* 0x000ea4000c1e1500 */
[----:B--2---:R-:W-:-:S06]  /*6d50*/  HADD2.F32 R30, -RZ, R4.H0_H0 ;  /* 0x20000004ff1e7230 */ /* 0x004fcc0000004100 */
[----:B------:R-:W0:Y:S01]  /*6d60*/  F2I.S64.TRUNC R30, R30 ;  /* 0x0000001e001e7311 */ /* 0x000e22000020d900 */
[----:B------:R-:W-:Y:S05]  /*6d70*/  BRA `(.L_x_13958) ;  /* 0x0000000800a47947 */ /* 0x000fea0003800000 */
.L_x_13963:
[----:B------:R-:W2:Y:S02]  /*6d80*/  LDG.E.64 R4, desc[UR36][R4.64] ;  /* 0x0000002404047981 */ /* 0x000ea4000c1e1b00 */
[----:B--2---:R0:W1:Y:S01]  /*6d90*/  F2I.S64.F64.TRUNC R30, R4 ;  /* 0x00000004001e7311 */ /* 0x004062000030d900 */
[----:B------:R-:W-:Y:S05]  /*6da0*/  BRA `(.L_x_13958) ;  /* 0x0000000800987947 */ /* 0x000fea0003800000 */
.L_x_13953:
        /* <DEDUP_REMOVED lines=13> */
.L_x_13967:
[----:B------:R-:W2:Y:S02]  /*6e80*/  LDG.E.64 R4, desc[UR36][R4.64] ;  /* 0x0000002404047981 */ /* 0x000ea4000c1e1b00 */
[----:B--2---:R0:W1:Y:S01]  /*6e90*/  F2I.S64.F64.TRUNC R30, R4 ;  /* 0x00000004001e7311 */ /* 0x004062000030d900 */
[----:B------:R-:W-:Y:S05]  /*6ea0*/  BRA `(.L_x_13958) ;  /* 0x0000000800587947 */ /* 0x000fea0003800000 */
.L_x_13966:
        /* <DEDUP_REMOVED lines=26> */
.L_x_13969:
        /* <DEDUP_REMOVED lines=14> */
.L_x_13968:
[----:B------:R-:W2:Y:S02]  /*7130*/  LDG.E.U16 R30, desc[UR36][R4.64] ;  /* 0x00000024041e7981 */ /* 0x000ea4000c1e1500 */
[----:B--2---:R-:W-:-:S06]  /*7140*/  IMAD.U32 R30, R30, 0x10000, RZ ;  /* 0x000100001e1e7824 */ /* 0x004fcc00078e00ff */
[----:B------:R-:W0:Y:S01]  /*7150*/  F2I.S64.TRUNC R30, R30 ;  /* 0x0000001e001e7311 */ /* 0x000e22000020d900 */
[----:B------:R-:W-:Y:S05]  /*7160*/  BRA `(.L_x_13958) ;  /* 0x0000000400a87947 */ /* 0x000fea0003800000 */
.L_x_13965:
        /* <DEDUP_REMOVED lines=11> */
.L_x_13972:
        /* <DEDUP_REMOVED lines=21> */
.L_x_13976:
[----:B------:R-:W-:Y:S05]  /*7370*/  BSYNC.RECONVERGENT B1 ;  /* 0x0000000000017941 */ /* 0x000fea0003800200 */
.L_x_13975:
[----:B------:R-:W-:Y:S01]  /*7380*/  IMAD.SHL.U32 R0, R0, 0x100000, RZ ;  /* 0x0010000000007824 */ /* 0x000fe200078e00ff */
[----:B------:R-:W-:-:S04]  /*7390*/  LEA R3, R3, 0x3b800000, 0x17 ;  /* 0x3b80000003037811 */ /* 0x000fc800078eb8ff */
[----:B------:R-:W-:-:S07]  /*73a0*/  LOP3.LUT R30, R3, R0, R7, 0xfe, !PT ;  /* 0x00000000031e7212 */ /* 0x000fce00078efe07 */
.L_x_13974:
[----:B------:R-:W-:Y:S05]  /*73b0*/  BSYNC.RECONVERGENT B0 ;  /* 0x0000000000007941 */ /* 0x000fea0003800200 */
.L_x_13973:
[----:B------:R-:W0:Y:S01]  /*73c0*/  F2I.S64.TRUNC R30, R30 ;  /* 0x0000001e001e7311 */ /* 0x000e22000020d900 */
[----:B------:R-:W-:Y:S05]  /*73d0*/  BRA `(.L_x_13958) ;  /* 0x00000004000c7947 */ /* 0x000fea0003800000 */
.L_x_13971:
        /* <DEDUP_REMOVED lines=21> */
.L_x_13980:
[----:B------:R-:W-:Y:S05]  /*7530*/  BSYNC.RECONVERGENT B1 ;  /* 0x0000000000017941 */ /* 0x000fea0003800200 */
.L_x_13979:
[----:B------:R-:W-:Y:S01]  /*7540*/  IMAD.SHL.U32 R0, R0, 0x200000, RZ ;  /* 0x0020000000007824 */ /* 0x000fe200078e00ff */
[----:B------:R-:W-:-:S04]  /*7550*/  LEA R3, R3, 0x37800000, 0x17 ;  /* 0x3780000003037811 */ /* 0x000fc800078eb8ff */
[----:B------:R-:W-:-:S07]  /*7560*/  LOP3.LUT R30, R3, R0, R7, 0xfe, !PT ;  /* 0x00000000031e7212 */ /* 0x000fce00078efe07 */
.L_x_13978:
[----:B------:R-:W-:Y:S05]  /*7570*/  BSYNC.RECONVERGENT B0 ;  /* 0x0000000000007941 */ /* 0x000fea0003800200 */
.L_x_13977:
[----:B------:R-:W0:Y:S01]  /*7580*/  F2I.S64.TRUNC R30, R30 ;  /* 0x0000001e001e7311 */ /* 0x000e22000020d900 */
[----:B------:R-:W-:Y:S05]  /*7590*/  BRA `(.L_x_13958) ;  /* 0x00000000009c7947 */ /* 0x000fea0003800000 */
.L_x_13970:
        /* <DEDUP_REMOVED lines=14> */
.L_x_13984:
[----:B------:R-:W-:Y:S05]  /*7680*/  BSYNC.RECONVERGENT B0 ;  /* 0x0000000000007941 */ /* 0x000fea0003800200 */
.L_x_13983:
[----:B------:R-:W0:Y:S01]  /*7690*/  F2I.S64.TRUNC R30, R30 ;  /* 0x0000001e001e7311 */ /* 0x000e22000020d900 */
[----:B------:R-:W-:Y:S05]  /*76a0*/  BRA `(.L_x_13958) ;  /* 0x0000000000587947 */ /* 0x000fea0003800000 */
.L_x_13957:
        /* <DEDUP_REMOVED lines=16> */
.L_x_13985:
[----:B------:R-:W-:Y:S01]  /*77b0*/  CS2R R30, SRZ ;  /* 0x00000000001e7805 */ /* 0x000fe2000001ff00 */
[----:B------:R-:W-:Y:S06]  /*77c0*/  BRA `(.L_x_13958) ;  /* 0x0000000000107947 */ /* 0x000fec0003800000 */
.L_x_13982:
[----:B------:R0:W5:Y:S01]  /*77d0*/  LDG.E.64 R30, desc[UR36][R4.64] ;  /* 0x00000024041e7981 */ /* 0x000162000c1e1b00 */
[----:B------:R-:W-:Y:S05]  /*77e0*/  BRA `(.L_x_13958) ;  /* 0x0000000000087947 */ /* 0x000fea0003800000 */
.L_x_13981:
[----:B------:R0:W5:Y:S01]  /*77f0*/  LDG.E R30, desc[UR36][R4.64] ;  /* 0x00000024041e7981 */ /* 0x000162000c1e1900 */
[----:B------:R-:W-:-:S07]  /*7800*/  IMAD.MOV.U32 R31, RZ, RZ, RZ ;  /* 0x000000ffff1f7224 */ /* 0x000fce00078e00ff */
.L_x_13958:
        /* <DEDUP_REMOVED lines=19> */
.L_x_13989:
[----:B------:R0:W5:Y:S01]  /*7940*/  LDG.E.U8 R32, desc[UR36][R4.64] ;  /* 0x0000002404207981 */ /* 0x000162000c1e1100 */
[----:B------:R-:W-:Y:S01]  /*7950*/  IMAD.MOV.U32 R33, RZ, RZ, RZ ;  /* 0x000000ffff217224 */ /* 0x000fe200078e00ff */
[----:B------:R-:W-:Y:S06]  /*7960*/  BRA `(.L_x_13991) ;  /* 0x0000000c00447947 */ /* 0x000fec0003800000 */
.L_x_13988:
        /* <DEDUP_REMOVED lines=8> */
.L_x_13993:
[----:B------:R-:W2:Y:S02]  /*79f0*/  LDG.E R32, desc[UR36][R4.64] ;  /* 0x0000002404207981 */ /* 0x000ea4000c1e1900 */
[----:B--2---:R-:W-:Y:S01]  /*7a00*/  SHF.R.S32.HI R33, RZ, 0x1f, R32 ;  /* 0x0000001fff217819 */ /* 0x004fe20000011420 */
[----:B------:R-:W-:Y:S06]  /*7a10*/  BRA `(.L_x_13991) ;  /* 0x0000000c00187947 */ /* 0x000fec0003800000 */
.L_x_13992:
[----:B------:R-:W2:Y:S02]  /*7a20*/  LDG.E.S16 R32, desc[UR36][R4.64] ;  /* 0x0000002404207981 */ /* 0x000ea4000c1e1700 */
[----:B--2---:R-:W-:Y:S01]  /*7a30*/  SHF.R.S32.HI R33, RZ, 0x1f, R32 ;  /* 0x0000001fff217819 */ /* 0x004fe20000011420 */
[----:B------:R-:W-:Y:S06]  /*7a40*/  BRA `(.L_x_13991) ;  /* 0x0000000c000c7947 */ /* 0x000fec0003800000 */
.L_x_13987:
        /* <DEDUP_REMOVED lines=9> */
.L_x_13995:
[----:B------:R-:W2:Y:S02]  /*7ae0*/  LDG.E.U16 R4, desc[UR36][R4.64] ;  /* 0x0000002404047981 */ /* 0x000ea4000c1e1500 */
[----:B--2---:R-:W-:-:S06]  /*7af0*/  HADD2.F32 R32, -RZ, R4.H0_H0 ;  /* 0x20000004ff207230 */ /* 0x004fcc0000004100 */
[----:B------:R-:W0:Y:S01]  /*7b00*/  F2I.S64.TRUNC R32, R32 ;  /* 0x0000002000207311 */ /* 0x000e22000020d900 */
[----:B------:R-:W-:Y:S05]  /*7b10*/  BRA `(.L_x_13991) ;  /* 0x0000000800d87947 */ /* 0x000fea0003800000 */
.L_x_13994:
        /* <DEDUP_REMOVED lines=9> */
.L_x_13997:
[----:B------:R-:W2:Y:S02]  /*7bb0*/  LDG.E.U16 R4, desc[UR36][R4.64] ;  /* 0x0000002404047981 */ /* 0x000ea4000c1e1500 */
[----:B--2---:R-:W-:-:S06]  /*7bc0*/  HADD2.F32 R32, -RZ, R4.H0_H0 ;  /* 0x20000004ff207230 */ /* 0x004fcc0000004100 */
[----:B------:R-:W0:Y:S01]  /*7bd0*/  F2I.S64.TRUNC R32, R32 ;  /* 0x0000002000207311 */ /* 0x000e22000020d900 */
[----:B------:R-:W-:Y:S05]  /*7be0*/  BRA `(.L_x_13991) ;  /* 0x0000000800a47947 */ /* 0x000fea0003800000 */
.L_x_13996:
[----:B------:R-:W2:Y:S02]  /*7bf0*/  LDG.E.64 R4, desc[UR36][R4.64] ;  /* 0x0000002404047981 */ /* 0x000ea4000c1e1b00 */
[----:B--2---:R0:W1:Y:S01]  /*7c00*/  F2I.S64.F64.TRUNC R32, R4 ;  /* 0x0000000400207311 */ /* 0x004062000030d900 */
[----:B------:R-:W-:Y:S05]  /*7c10*/  BRA `(.L_x_13991) ;  /* 0x0000000800987947 */ /* 0x000fea0003800000 */
.L_x_13986:
        /* <DEDUP_REMOVED lines=13> */
.L_x_14000:
[----:B------:R-:W2:Y:S02]  /*7cf0*/  LDG.E.64 R4, desc[UR36][R4.64] ;  /* 0x0000002404047981 */ /* 0x000ea4000c1e1b00 */
[----:B--2---:R0:W1:Y:S01]  /*7d00*/  F2I.S64.F64.TRUNC R32, R4 ;  /* 0x0000000400207311 */ /* 0x004062000030d900 */
[----:B------:R-:W-:Y:S05]  /*7d10*/  BRA `(.L_x_13991) ;  /* 0x0000000800587947 */ /* 0x000fea0003800000 */
.L_x_13999:
        /* <DEDUP_REMOVED lines=26> */
.L_x_14002:
        /* <DEDUP_REMOVED lines=14> */
.L_x_14001:
[----:B------:R-:W2:Y:S02]  /*7fa0*/  LDG.E.U16 R32, desc[UR36][R4.64] ;  /* 0x0000002404207981 */ /* 0x000ea4000c1e1500 */
[----:B--2---:R-:W-:-:S06]  /*7fb0*/  IMAD.U32 R32, R32, 0x10000, RZ ;  /* 0x0001000020207824 */ /* 0x004fcc00078e00ff */
[----:B------:R-:W0:Y:S01]  /*7fc0*/  F2I.S64.TRUNC R32, R32 ;  /* 0x0000002000207311 */ /* 0x000e22000020d900 */
[----:B------:R-:W-:Y:S05]  /*7fd0*/  BRA `(.L_x_13991) ;  /* 0x0000000400a87947 */ /* 0x000fea0003800000 */
.L_x_13998:
        /* <DEDUP_REMOVED lines=11> */
.L_x_14005:
        /* <DEDUP_REMOVED lines=21> */
.L_x_14009:
[----:B------:R-:W-:Y:S05]  /*81e0*/  BSYNC.RECONVERGENT B1 ;  /* 0x0000000000017941 */ /* 0x000fea0003800200 */
.L_x_14008:
[----:B------:R-:W-:Y:S01]  /*81f0*/  IMAD.SHL.U32 R0, R0, 0x100000, RZ ;  /* 0x0010000000007824 */ /* 0x000fe200078e00ff */
[----:B------:R-:W-:-:S04]  /*8200*/  LEA R3, R3, 0x3b800000, 0x17 ;  /* 0x3b80000003037811 */ /* 0x000fc800078eb8ff */
[----:B------:R-:W-:-:S07]  /*8210*/  LOP3.LUT R32, R3, R0, R7, 0xfe, !PT ;  /* 0x0000000003207212 */ /* 0x000fce00078efe07 */
.L_x_14007:
[----:B------:R-:W-:Y:S05]  /*8220*/  BSYNC.RECONVERGENT B0 ;  /* 0x0000000000007941 */ /* 0x000fea0003800200 */
.L_x_14006:
[----:B------:R-:W0:Y:S01]  /*8230*/  F2I.S64.TRUNC R32, R32 ;  /* 0x0000002000207311 */ /* 0x000e22000020d900 */
[----:B------:R-:W-:Y:S05]  /*8240*/  BRA `(.L_x_13991) ;  /* 0x00000004000c7947 */ /* 0x000fea0003800000 */
.L_x_14004:
        /* <DEDUP_REMOVED lines=21> */
.L_x_14013:
[----:B------:R-:W-:Y:S05]  /*83a0*/  BSYNC.RECONVERGENT B1 ;  /* 0x0000000000017941 */ /* 0x000fea0003800200 */
.L_x_14012:
[----:B------:R-:W-:Y:S01]  /*83b0*/  IMAD.SHL.U32 R0, R0, 0x200000, RZ ;  /* 0x0020000000007824 */ /* 0x000fe200078e00ff */
[----:B------:R-:W-:-:S04]  /*83c0*/  LEA R3, R3, 0x37800000, 0x17 ;  /* 0x3780000003037811 */ /* 0x000fc800078eb8ff */
[----:B------:R-:W-:-:S07]  /*83d0*/  LOP3.LUT R32, R3, R0, R7, 0xfe, !PT ;  /* 0x0000000003207212 */ /* 0x000fce00078efe07 */
.L_x_14011:
[----:B------:R-:W-:Y:S05]  /*83e0*/  BSYNC.RECONVERGENT B0 ;  /* 0x0000000000007941 */ /* 0x000fea0003800200 */
.L_x_14010:
[----:B------:R-:W0:Y:S01]  /*83f0*/  F2I.S64.TRUNC R32, R32 ;  /* 0x0000002000207311 */ /* 0x000e22000020d900 */
[----:B------:R-:W-:Y:S05]  /*8400*/  BRA `(.L_x_13991) ;  /* 0x00000000009c7947 */ /* 0x000fea0003800000 */
.L_x_14003:
        /* <DEDUP_REMOVED lines=14> */
.L_x_14017:
[----:B------:R-:W-:Y:S05]  /*84f0*/  BSYNC.RECONVERGENT B0 ;  /* 0x0000000000007941 */ /* 0x000fea0003800200 */
.L_x_14016:
[----:B------:R-:W0:Y:S01]  /*8500*/  F2I.S64.TRUNC R32, R32 ;  /* 0x0000002000207311 */ /* 0x000e22000020d900 */
[----:B------:R-:W-:Y:S05]  /*8510*/  BRA `(.L_x_13991) ;  /* 0x0000000000587947 */ /* 0x000fea0003800000 */
.L_x_13990:
        /* <DEDUP_REMOVED lines=16> */
.L_x_14018:
[----:B------:R-:W-:Y:S01]  /*8620*/  CS2R R32, SRZ ;  /* 0x0000000000207805 */ /* 0x000fe2000001ff00 */
[----:B------:R-:W-:Y:S06]  /*8630*/  BRA `(.L_x_13991) ;  /* 0x0000000000107947 */ /* 0x000fec0003800000 */
.L_x_14015:
[----:B------:R0:W5:Y:S01]  /*8640*/  LDG.E.64 R32, desc[UR36][R4.64] ;  /* 0x0000002404207981 */ /* 0x000162000c1e1b00 */
[----:B------:R-:W-:Y:S05]  /*8650*/  BRA `(.L_x_13991) ;  /* 0x0000000000087947 */ /* 0x000fea0003800000 */
.L_x_14014:
[----:B------:R0:W5:Y:S01]  /*8660*/  LDG.E R32, desc[UR36][R4.64] ;  /* 0x0000002404207981 */ /* 0x000162000c1e1900 */
[----:B------:R-:W-:-:S07]  /*8670*/  IMAD.MOV.U32 R33, RZ, RZ, RZ ;  /* 0x000000ffff217224 */ /* 0x000fce00078e00ff */
.L_x_13991:
        /* <DEDUP_REMOVED lines=19> */
.L_x_14022:
[----:B------:R0:W5:Y:S01]  /*87b0*/  LDG.E.U8 R34, desc[UR36][R4.64] ;  /* 0x0000002404227981 */ /* 0x000162000c1e1100 */
[----:B------:R-:W-:Y:S01]  /*87c0*/  IMAD.MOV.U32 R35, RZ, RZ, RZ ;  /* 0x000000ffff237224 */ /* 0x000fe200078e00ff */
[----:B------:R-:W-:Y:S06]  /*87d0*/  BRA `(.L_x_14024) ;  /* 0x0000000c00447947 */ /* 0x000fec0003800000 */
.L_x_14021:
        /* <DEDUP_REMOVED lines=8> */
.L_x_14026:
[----:B------:R-:W2:Y:S02]  /*8860*/  LDG.E R34, desc[UR36][R4.64] ;  /* 0x0000002404227981 */ /* 0x000ea4000c1e1900 */
[----:B--2---:R-:W-:Y:S01]  /*8870*/  SHF.R.S32.HI R35, RZ, 0x1f, R34 ;  /* 0x0000001fff237819 */ /* 0x004fe20000011422 */
[----:B------:R-:W-:Y:S06]  /*8880*/  BRA `(.L_x_14024) ;  /* 0x0000000c00187947 */ /* 0x000fec0003800000 */
.L_x_14025:
[----:B------:R-:W2:Y:S02]  /*8890*/  LDG.E.S16 R34, desc[UR36][R4.64] ;  /* 0x0000002404227981 */ /* 0x000ea4000c1e1700 */
[----:B--2---:R-:W-:Y:S01]  /*88a0*/  SHF.R.S32.HI R35, RZ, 0x1f, R34 ;  /* 0x0000001fff237819 */ /* 0x004fe20000011422 */
[----:B------:R-:W-:Y:S06]  /*88b0*/  BRA `(.L_x_14024) ;  /* 0x0000000c000c7947 */ /* 0x000fec0003800000 */
.L_x_14020:
        /* <DEDUP_REMOVED lines=9> */
.L_x_14028:
[----:B------:R-:W2:Y:S02]  /*8950*/  LDG.E.U16 R4, desc[UR36][R4.64] ;  /* 0x0000002404047981 */ /* 0x000ea4000c1e1500 */
[----:B--2---:R-:W-:-:S06]  /*8960*/  HADD2.F32 R34, -RZ, R4.H0_H0 ;  /* 0x20000004ff227230 */ /* 0x004fcc0000004100 */
[----:B------:R-:W0:Y:S01]  /*8970*/  F2I.S64.TRUNC R34, R34 ;  /* 0x0000002200227311 */ /* 0x000e22000020d900 */
[----:B------:R-:W-:Y:S05]  /*8980*/  BRA `(.L_x_14024) ;  /* 0x0000000800d87947 */ /* 0x000fea0003800000 */
.L_x_14027:
        /* <DEDUP_REMOVED lines=9> */
.L_x_14030:
[----:B------:R-:W2:Y:S02]  /*8a20*/  LDG.E.U16 R4, desc[UR36][R4.64] ;  /* 0x0000002404047981 */ /* 0x000ea4000c1e1500 */
[----:B--2---:R-:W-:-:S06]  /*8a30*/  HADD2.F32 R34, -RZ, R4.H0_H0 ;  /* 0x20000004ff227230 */ /* 0x004fcc0000004100 */
[----:B------:R-:W0:Y:S01]  /*8a40*/  F2I.S64.TRUNC R34, R34 ;  /* 0x0000002200227311 */ /* 0x000e22000020d900 */
[----:B------:R-:W-:Y:S05]  /*8a50*/  BRA `(.L_x_14024) ;  /* 0x0000000800a47947 */ /* 0x000fea0003800000 */
.L_x_14029:
[----:B------:R-:W2:Y:S02]  /*8a60*/  LDG.E.64 R4, desc[UR36][R4.64] ;  /* 0x0000002404047981 */ /* 0x000ea4000c1e1b00 */
[----:B--2---:R0:W1:Y:S01]  /*8a70*/  F2I.S64.F64.TRUNC R34, R4 ;  /* 0x0000000400227311 */ /* 0x004062000030d900 */
[----:B------:R-:W-:Y:S05]  /*8a80*/  BRA `(.L_x_14024) ;  /* 0x0000000800987947 */ /* 0x000fea0003800000 */
.L_x_14019:
        /* <DEDUP_REMOVED lines=13> */
.L_x_14033:
[----:B------:R-:W2:Y:S02]  /*8b60*/  LDG.E.64 R4, desc[UR36][R4.64] ;  /* 0x0000002404047981 */ /* 0x000ea4000c1e1b00 */
[----:B--2---:R0:W1:Y:S01]  /*8b70*/  F2I.S64.F64.TRUNC R34, R4 ;  /* 0x0000000400227311 */ /* 0x004062000030d900 */
[----:B------:R-:W-:Y:S05]  /*8b80*/  BRA `(.L_x_14024) ;  /* 0x0000000800587947 */ /* 0x000fea0003800000 */
.L_x_14032:
        /* <DEDUP_REMOVED lines=26> */
.L_x_14035:
        /* <DEDUP_REMOVED lines=14> */
.L_x_14034:
[----:B------:R-:W2:Y:S02]  /*8e10*/  LDG.E.U16 R34, desc[UR36][R4.64] ;  /* 0x0000002404227981 */ /* 0x000ea4000c1e1500 */
[----:B--2---:R-:W-:-:S06]  /*8e20*/  IMAD.U32 R34, R34, 0x10000, RZ ;  /* 0x0001000022227824 */ /* 0x004fcc00078e00ff */
[----:B------:R-:W0:Y:S01]  /*8e30*/  F2I.S64.TRUNC R34, R34 ;  /* 0x0000002200227311 */ /* 0x000e22000020d900 */
[----:B------:R-:W-:Y:S05]  /*8e40*/  BRA `(.L_x_14024) ;  /* 0x0000000400a87947 */ /* 0x000fea0003800000 */
.L_x_14031:
        /* <DEDUP_REMOVED lines=11> */
.L_x_14038:
        /* <DEDUP_REMOVED lines=21> */
.L_x_14042:
[----:B------:R-:W-:Y:S05]  /*9050*/  BSYNC.RECONVERGENT B1 ;  /* 0x0000000000017941 */ /* 0x000fea0003800200 */
.L_x_14041:
[----:B------:R-:W-:Y:S01]  /*9060*/  IMAD.SHL.U32 R0, R0, 0x100000, RZ ;  /* 0x0010000000007824 */ /* 0x000fe200078e00ff */
[----:B------:R-:W-:-:S04]  /*9070*/  LEA R3, R3, 0x3b800000, 0x17 ;  /* 0x3b80000003037811 */ /* 0x000fc800078eb8ff */
[----:B------:R-:W-:-:S07]  /*9080*/  LOP3.LUT R34, R3, R0, R7, 0xfe, !PT ;  /* 0x0000000003227212 */ /* 0x000fce00078efe07 */
.L_x_14040:
[----:B------:R-:W-:Y:S05]  /*9090*/  BSYNC.RECONVERGENT B0 ;  /* 0x0000000000007941 */ /* 0x000fea0003800200 */
.L_x_14039:
[----:B------:R-:W1:Y:S01]  /*90a0*/  F2I.S64.TRUNC R34, R34 ;  /* 0x0000002200227311 */ /* 0x000e62000020d900 */
[----:B------:R-:W-:Y:S05]  /*90b0*/  BRA `(.L_x_14024) ;  /* 0x00000004000c7947 */ /* 0x000fea0003800000 */
.L_x_14037:
        /* <DEDUP_REMOVED lines=21> */
.L_x_14046:
[----:B------:R-:W-:Y:S05]  /*9210*/  BSYNC.RECONVERGENT B1 ;  /* 0x0000000000017941 */ /* 0x000fea0003800200 */
.L_x_14045:
[----:B------:R-:W-:Y:S01]  /*9220*/  IMAD.SHL.U32 R0, R0, 0x200000, RZ ;  /* 0x0020000000007824 */ /* 0x000fe200078e00ff */
[----:B------:R-:W-:-:S04]  /*9230*/  LEA R3, R3, 0x37800000, 0x17 ;  /* 0x3780000003037811 */ /* 0x000fc800078eb8ff */
[----:B------:R-:W-:-:S07]  /*9240*/  LOP3.LUT R34, R3, R0, R7, 0xfe, !PT ;  /* 0x0000000003227212 */ /* 0x000fce00078efe07 */
.L_x_14044:
[----:B------:R-:W-:Y:S05]  /*9250*/  BSYNC.RECONVERGENT B0 ;  /* 0x0000000000007941 */ /* 0x000fea0003800200 */
.L_x_14043:
[----:B------:R-:W0:Y:S01]  /*9260*/  F2I.S64.TRUNC R34, R34 ;  /* 0x0000002200227311 */ /* 0x000e22000020d900 */
[----:B------:R-:W-:Y:S05]  /*9270*/  BRA `(.L_x_14024) ;  /* 0x00000000009c7947 */ /* 0x000fea0003800000 */
.L_x_14036:
        /* <DEDUP_REMOVED lines=14> */
.L_x_14050:
[----:B------:R-:W-:Y:S05]  /*9360*/  BSYNC.RECONVERGENT B0 ;  /* 0x0000000000007941 */ /* 0x000fea0003800200 */
.L_x_14049:
[----:B------:R-:W0:Y:S01]  /*9370*/  F2I.S64.TRUNC R34, R34 ;  /* 0x0000002200227311 */ /* 0x000e22000020d900 */
[----:B------:R-:W-:Y:S05]  /*9380*/  BRA `(.L_x_14024) ;  /* 0x0000000000587947 */ /* 0x000fea0003800000 */
.L_x_14023:
        /* <DEDUP_REMOVED lines=16> */
.L_x_14051:
[----:B------:R-:W-:Y:S01]  /*9490*/  CS2R R34, SRZ ;  /* 0x0000000000227805 */ /* 0x000fe2000001ff00 */
[----:B------:R-:W-:Y:S06]  /*94a0*/  BRA `(.L_x_14024) ;  /* 0x0000000000107947 */ /* 0x000fec0003800000 */
.L_x_14048:
[----:B------:R0:W5:Y:S01]  /*94b0*/  LDG.E.64 R34, desc[UR36][R4.64] ;  /* 0x0000002404227981 */ /* 0x000162000c1e1b00 */
[----:B------:R-:W-:Y:S05]  /*94c0*/  BRA `(.L_x_14024) ;  /* 0x0000000000087947 */ /* 0x000fea0003800000 */
.L_x_14047:
[----:B------:R0:W5:Y:S01]  /*94d0*/  LDG.E R34, desc[UR36][R4.64] ;  /* 0x0000002404227981 */ /* 0x000162000c1e1900 */
[----:B------:R-:W-:-:S07]  /*94e0*/  IMAD.MOV.U32 R35, RZ, RZ, RZ ;  /* 0x000000ffff237224 */ /* 0x000fce00078e00ff */
.L_x_14024:
[----:B------:R-:W-:-:S07]  /*94f0*/  VIADD R2, R2, 0x80 ;  /* 0x0000008002027836 */ /* 0x000fce0000000000 */
.L_x_13886:
[----:B------:R-:W-:Y:S05]  /*9500*/  BSYNC.RECONVERGENT B6 ;  /* 0x0000000000067941 */ /* 0x000fea0003800200 */
.L_x_13885:
        /* <DEDUP_REMOVED lines=8> */
[----:B------:R-:W1:Y:S01]  /*9590*/  LDCU UR4, c[0x0][0x474] ;  /* 0x00008e80ff0477ac */ /* 0x000e620008000800 */
[----:B0-2---:R-:W0:Y:S01]  /*95a0*/  LDC.64 R4, c[0x0][0x440] ;  /* 0x00011000ff047b82 */ /* 0x005e220000000a00 */
[----:B------:R-:W-:-:S04]  /*95b0*/  IMAD R44, R56, 0x200, R2 ;  /* 0x00000200382c7824 */ /* 0x000fc800078e0202 */
[----:B-1----:R-:W-:Y:S01]  /*95c0*/  IMAD R3, R44, UR4, RZ ;  /* 0x000000042c037c24 */ /* 0x002fe2000f8e02ff */
        /* <DEDUP_REMOVED lines=16> */
.L_x_14057:
[----:B------:R0:W5:Y:S01]  /*96d0*/  LDG.E.U8 R36, desc[UR36][R4.64] ;  /* 0x0000002404247981 */ /* 0x000162000c1e1100 */
[----:B------:R-:W-:Y:S01]  /*96e0*/  IMAD.MOV.U32 R37, RZ, RZ, RZ ;  /* 0x000000ffff257224 */ /* 0x000fe200078e00ff */
[----:B------:R-:W-:Y:S06]  /*96f0*/  BRA `(.L_x_14059) ;  /* 0x0000000c00447947 */ /* 0x000fec0003800000 */
.L_x_14056:
        /* <DEDUP_REMOVED lines=8> */
.L_x_14061:
[----:B------:R-:W2:Y:S02]  /*9780*/  LDG.E R36, desc[UR36][R4.64] ;  /* 0x0000002404247981 */ /* 0x000ea4000c1e1900 */
[----:B--2---:R-:W-:Y:S01]  /*9790*/  SHF.R.S32.HI R37, RZ, 0x1f, R36 ;  /* 0x0000001fff257819 */ /* 0x004fe20000011424 */
[----:B------:R-:W-:Y:S06]  /*97a0*/  BRA `(.L_x_14059) ;  /* 0x0000000c00187947 */ /* 0x000fec0003800000 */
.L_x_14060:
[----:B------:R-:W2:Y:S02]  /*97b0*/  LDG.E.S16 R36, desc[UR36][R4.64] ;  /* 0x0000002404247981 */ /* 0x000ea4000c1e1700 */
[----:B--2---:R-:W-:Y:S01]  /*97c0*/  SHF.R.S32.HI R37, RZ, 0x1f, R36 ;  /* 0x0000001fff257819 */ /* 0x004fe20000011424 */
[----:B------:R-:W-:Y:S06]  /*97d0*/  BRA `(.L_x_14059) ;  /* 0x0000000c000c7947 */ /* 0x000fec0003800000 */
.L_x_14055:
        /* <DEDUP_REMOVED lines=9> */
.L_x_14063:
[----:B------:R-:W2:Y:S02]  /*9870*/  LDG.E.U16 R4, desc[UR36][R4.64] ;  /* 0x0000002404047981 */ /* 0x000ea4000c1e1500 */
[----:B--2---:R-:W-:-:S06]  /*9880*/  HADD2.F32 R36, -RZ, R4.H0_H0 ;  /* 0x20000004ff247230 */ /* 0x004fcc0000004100 */
[----:B------:R-:W0:Y:S01]  /*9890*/  F2I.S64.TRUNC R36, R36 ;  /* 0x0000002400247311 */ /* 0x000e22000020d900 */
[----:B------:R-:W-:Y:S05]  /*98a0*/  BRA `(.L_x_14059) ;  /* 0x0000000800d87947 */ /* 0x000fea0003800000 */
.L_x_14062:
        /* <DEDUP_REMOVED lines=9> */
.L_x_14065:
[----:B------:R-:W2:Y:S02]  /*9940*/  LDG.E.U16 R4, desc[UR36][R4.64] ;  /* 0x0000002404047981 */ /* 0x000ea4000c1e1500 */
[----:B--2---:R-:W-:-:S06]  /*9950*/  HADD2.F32 R36, -RZ, R4.H0_H0 ;  /* 0x20000004ff247230 */ /* 0x004fcc0000004100 */
[----:B------:R-:W0:Y:S01]  /*9960*/  F2I.S64.TRUNC R36, R36 ;  /* 0x0000002400247311 */ /* 0x000e22000020d900 */
[----:B------:R-:W-:Y:S05]  /*9970*/  BRA `(.L_x_14059) ;  /* 0x0000000800a47947 */ /* 0x000fea0003800000 */
.L_x_14064:
[----:B------:R-:W2:Y:S02]  /*9980*/  LDG.E.64 R4, desc[UR36][R4.64] ;  /* 0x0000002404047981 */ /* 0x000ea4000c1e1b00 */
[----:B--2---:R0:W1:Y:S01]  /*9990*/  F2I.S64.F64.TRUNC R36, R4 ;  /* 0x0000000400247311 */ /* 0x004062000030d900 */
[----:B------:R-:W-:Y:S05]  /*99a0*/  BRA `(.L_x_14059) ;  /* 0x0000000800987947 */ /* 0x000fea0003800000 */
.L_x_14054:
        /* <DEDUP_REMOVED lines=13> */
.L_x_14068:
[----:B------:R-:W2:Y:S02]  /*9a80*/  LDG.E.64 R4, desc[UR36][R4.64] ;  /* 0x0000002404047981 */ /* 0x000ea4000c1e1b00 */
[----:B--2---:R0:W1:Y:S01]  /*9a90*/  F2I.S64.F64.TRUNC R36, R4 ;  /* 0x0000000400247311 */ /* 0x004062000030d900 */
[----:B------:R-:W-:Y:S05]  /*9aa0*/  BRA `(.L_x_14059) ;  /* 0x0000000800587947 */ /* 0x000fea0003800000 */
.L_x_14067:
        /* <DEDUP_REMOVED lines=26> */
.L_x_14070:
        /* <DEDUP_REMOVED lines=14> */
.L_x_14069:
[----:B------:R-:W2:Y:S02]  /*9d30*/  LDG.E.U16 R36, desc[UR36][R4.64] ;  /* 0x0000002404247981 */ /* 0x000ea4000c1e1500 */
[----:B--2---:R-:W-:-:S06]  /*9d40*/  IMAD.U32 R36, R36, 0x10000, RZ ;  /* 0x0001000024247824 */ /* 0x004fcc00078e00ff */
[----:B------:R-:W0:Y:S01]  /*9d50*/  F2I.S64.TRUNC R36, R36 ;  /* 0x0000002400247311 */ /* 0x000e22000020d900 */
[----:B------:R-:W-:Y:S05]  /*9d60*/  BRA `(.L_x_14059) ;  /* 0x0000000400a87947 */ /* 0x000fea0003800000 */
.L_x_14066:
        /* <DEDUP_REMOVED lines=11> */
.L_x_14073:
        /* <DEDUP_REMOVED lines=21> */
.L_x_14077:
[----:B------:R-:W-:Y:S05]  /*9f70*/  BSYNC.RECONVERGENT B1 ;  /* 0x0000000000017941 */ /* 0x000fea0003800200 */
.L_x_14076:
[----:B------:R-:W-:Y:S01]  /*9f80*/  IMAD.SHL.U32 R0, R0, 0x100000, RZ ;  /* 0x0010000000007824 */ /* 0x000fe200078e00ff */
[----:B------:R-:W-:-:S04]  /*9f90*/  LEA R3, R3, 0x3b800000, 0x17 ;  /* 0x3b80000003037811 */ /* 0x000fc800078eb8ff */
[----:B------:R-:W-:-:S07]  /*9fa0*/  LOP3.LUT R36, R3, R0, R7, 0xfe, !PT ;  /* 0x0000000003247212 */ /* 0x000fce00078efe07 */
.L_x_14075:
[----:B------:R-:W-:Y:S05]  /*9fb0*/  BSYNC.RECONVERGENT B0 ;  /* 0x0000000000007941 */ /* 0x000fea0003800200 */
.L_x_14074:
[----:B------:R-:W0:Y:S01]  /*9fc0*/  F2I.S64.TRUNC R36, R36 ;  /* 0x0000002400247311 */ /* 0x000e22000020d900 */
[----:B------:R-:W-:Y:S05]  /*9fd0*/  BRA `(.L_x_14059) ;  /* 0x00000004000c7947 */ /* 0x000fea0003800000 */
.L_x_14072:
        /* <DEDUP_REMOVED lines=21> */
.L_x_14081:
[----:B------:R-:W-:Y:S05]  /*a130*/  BSYNC.RECONVERGENT B1 ;  /* 0x0000000000017941 */ /* 0x000fea0003800200 */
.L_x_14080:
[----:B------:R-:W-:Y:S01]  /*a140*/  IMAD.SHL.U32 R0, R0, 0x200000, RZ ;  /* 0x0020000000007824 */ /* 0x000fe200078e00ff */
[----:B------:R-:W-:-:S04]  /*a150*/  LEA R3, R3, 0x37800000, 0x17 ;  /* 0x3780000003037811 */ /* 0x000fc800078eb8ff */
[----:B------:R-:W-:-:S07]  /*a160*/  LOP3.LUT R36, R3, R0, R7, 0xfe, !PT ;  /* 0x0000000003247212 */ /* 0x000fce00078efe07 */
.L_x_14079:
[----:B------:R-:W-:Y:S05]  /*a170*/  BSYNC.RECONVERGENT B0 ;  /* 0x0000000000007941 */ /* 0x000fea0003800200 */
.L_x_14078:
[----:B------:R-:W0:Y:S01]  /*a180*/  F2I.S64.TRUNC R36, R36 ;  /* 0x0000002400247311 */ /* 0x000e22000020d900 */
[----:B------:R-:W-:Y:S05]  /*a190*/  BRA `(.L_x_14059) ;  /* 0x00000000009c7947 */ /* 0x000fea0003800000 */
.L_x_14071:
        /* <DEDUP_REMOVED lines=14> */
.L_x_14085:
[----:B------:R-:W-:Y:S05]  /*a280*/  BSYNC.RECONVERGENT B0 ;  /* 0x0000000000007941 */ /* 0x000fea0003800200 */
.L_x_14084:
[----:B------:R-:W0:Y:S01]  /*a290*/  F2I.S64.TRUNC R36, R36 ;  /* 0x0000002400247311 */ /* 0x000e22000020d900 */
[----:B------:R-:W-:Y:S05]  /*a2a0*/  BRA `(.L_x_14059) ;  /* 0x0000000000587947 */ /* 0x000fea0003800000 */
.L_x_14058:
        /* <DEDUP_REMOVED lines=16> */
.L_x_14086:
[----:B------:R-:W-:Y:S01]  /*a3b0*/  CS2R R36, SRZ ;  /* 0x0000000000247805 */ /* 0x000fe2000001ff00 */
[----:B------:R-:W-:Y:S06]  /*a3c0*/  BRA `(.L_x_14059) ;  /* 0x0000000000107947 */ /* 0x000fec0003800000 */
.L_x_14083:
[----:B------:R0:W5:Y:S01]  /*a3d0*/  LDG.E.64 R36, desc[UR36][R4.64] ;  /* 0x0000002404247981 */ /* 0x000162000c1e1b00 */
[----:B------:R-:W-:Y:S05]  /*a3e0*/  BRA `(.L_x_14059) ;  /* 0x0000000000087947 */ /* 0x000fea0003800000 */
.L_x_14082:
[----:B------:R0:W5:Y:S01]  /*a3f0*/  LDG.E R36, desc[UR36][R4.64] ;  /* 0x0000002404247981 */ /* 0x000162000c1e1900 */
[----:B------:R-:W-:-:S07]  /*a400*/  IMAD.MOV.U32 R37, RZ, RZ, RZ ;  /* 0x000000ffff257224 */ /* 0x000fce00078e00ff */
.L_x_14059:
[----:B0-2---:R-:W0:Y:S01]  /*a410*/  LDC.64 R4, c[0x0][0x448] ;  /* 0x00011200ff047b82 */ /* 0x005e220000000a00 */
        /* <DEDUP_REMOVED lines=18> */
.L_x_14090:
[----:B------:R0:W5:Y:S01]  /*a540*/  LDG.E.U8 R38, desc[UR36][R4.64] ;  /* 0x0000002404267981 */ /* 0x000162000c1e1100 */
[----:B------:R-:W-:Y:S01]  /*a550*/  IMAD.MOV.U32 R39, RZ, RZ, RZ ;  /* 0x000000ffff277224 */ /* 0x000fe200078e00ff */
[----:B------:R-:W-:Y:S06]  /*a560*/  BRA `(.L_x_14092) ;  /* 0x0000000c00447947 */ /* 0x000fec0003800000 */
.L_x_14089:
        /* <DEDUP_REMOVED lines=8> */
.L_x_14094:
[----:B------:R-:W2:Y:S02]  /*a5f0*/  LDG.E R38, desc[UR36][R4.64] ;  /* 0x0000002404267981 */ /* 0x000ea4000c1e1900 */
[----:B--2---:R-:W-:Y:S01]  /*a600*/  SHF.R.S32.HI R39, RZ, 0x1f, R38 ;  /* 0x0000001fff277819 */ /* 0x004fe20000011426 */
[----:B------:R-:W-:Y:S06]  /*a610*/  BRA `(.L_x_14092) ;  /* 0x0000000c00187947 */ /* 0x000fec0003800000 */
.L_x_14093:
[----:B------:R-:W2:Y:S02]  /*a620*/  LDG.E.S16 R38, desc[UR36][R4.64] ;  /* 0x0000002404267981 */ /* 0x000ea4000c1e1700 */
[----:B--2---:R-:W-:Y:S01]  /*a630*/  SHF.R.S32.HI R39, RZ, 0x1f, R38 ;  /* 0x0000001fff277819 */ /* 0x004fe20000011426 */
[----:B------:R-:W-:Y:S06]  /*a640*/  BRA `(.L_x_14092) ;  /* 0x0000000c000c7947 */ /* 0x000fec0003800000 */
.L_x_14088:
        /* <DEDUP_REMOVED lines=9> */
.L_x_14096:
[----:B------:R-:W2:Y:S02]  /*a6e0*/  LDG.E.U16 R4, desc[UR36][R4.64] ;  /* 0x0000002404047981 */ /* 0x000ea4000c1e1500 */
[----:B--2---:R-:W-:-:S06]  /*a6f0*/  HADD2.F32 R38, -RZ, R4.H0_H0 ;  /* 0x20000004ff267230 */ /* 0x004fcc0000004100 */
[----:B------:R-:W0:Y:S01]  /*a700*/  F2I.S64.TRUNC R38, R38 ;  /* 0x0000002600267311 */ /* 0x000e22000020d900 */
[----:B------:R-:W-:Y:S05]  /*a710*/  BRA `(.L_x_14092) ;  /* 0x0000000800d87947 */ /* 0x000fea0003800000 */
.L_x_14095:
        /* <DEDUP_REMOVED lines=9> */
.L_x_14098:
[----:B------:R-:W2:Y:S02]  /*a7b0*/  LDG.E.U16 R4, desc[UR36][R4.64] ;  /* 0x0000002404047981 */ /* 0x000ea4000c1e1500 */
[----:B--2---:R-:W-:-:S06]  /*a7c0*/  HADD2.F32 R38, -RZ, R4.H0_H0 ;  /* 0x20000004ff267230 */ /* 0x004fcc0000004100 */
[----:B------:R-:W0:Y:S01]  /*a7d0*/  F2I.S64.TRUNC R38, R38 ;  /* 0x0000002600267311 */ /* 0x000e22000020d900 */
[----:B------:R-:W-:Y:S05]  /*a7e0*/  BRA `(.L_x_14092) ;  /* 0x0000000800a47947 */ /* 0x000fea0003800000 */
.L_x_14097:
[----:B------:R-:W2:Y:S02]  /*a7f0*/  LDG.E.64 R4, desc[UR36][R4.64] ;  /* 0x0000002404047981 */ /* 0x000ea4000c1e1b00 */
[----:B--2---:R0:W2:Y:S01]  /*a800*/  F2I.S64.F64.TRUNC R38, R4 ;  /* 0x0000000400267311 */ /* 0x0040a2000030d900 */
[----:B------:R-:W-:Y:S05]  /*a810*/  BRA `(.L_x_14092) ;  /* 0x0000000800987947 */ /* 0x000fea0003800000 */
.L_x_14087:
        /* <DEDUP_REMOVED lines=13> */
.L_x_14101:
[----:B------:R-:W2:Y:S02]  /*a8f0*/  LDG.E.64 R4, desc[UR36][R4.64] ;  /* 0x0000002404047981 */ /* 0x000ea4000c1e1b00 */
[----:B--2---:R0:W2:Y:S01]  /*a900*/  F2I.S64.F64.TRUNC R38, R4 ;  /* 0x0000000400267311 */ /* 0x0040a2000030d900 */
[----:B------:R-:W-:Y:S05]  /*a910*/  BRA `(.L_x_14092) ;  /* 0x0000000800587947 */ /* 0x000fea0003800000 */
.L_x_14100:
        /* <DEDUP_REMOVED lines=26> */
.L_x_14103:
        /* <DEDUP_REMOVED lines=14> */
.L_x_14102:
[----:B------:R-:W2:Y:S02]  /*aba0*/  LDG.E.U16 R38, desc[UR36][R4.64] ;  /* 0x0000002404267981 */ /* 0x000ea4000c1e1500 */
[----:B--2---:R-:W-:-:S06]  /*abb0*/  IMAD.U32 R38, R38, 0x10000, RZ ;  /* 0x0001000026267824 */ /* 0x004fcc00078e00ff */
[----:B------:R-:W0:Y:S01]  /*abc0*/  F2I.S64.TRUNC R38, R38 ;  /* 0x0000002600267311 */ /* 0x000e22000020d900 */
[----:B------:R-:W-:Y:S05]  /*abd0*/  BRA `(.L_x_14092) ;  /* 0x0000000400a87947 */ /* 0x000fea0003800000 */
.L_x_14099:
        /* <DEDUP_REMOVED lines=11> */
.L_x_14106:
        /* <DEDUP_REMOVED lines=21> */
.L_x_14110:
[----:B------:R-:W-:Y:S05]  /*ade0*/  BSYNC.RECONVERGENT B1 ;  /* 0x0000000000017941 */ /* 0x000fea0003800200 */
.L_x_14109:
[----:B------:R-:W-:Y:S01]  /*adf0*/  IMAD.SHL.U32 R0, R0, 0x100000, RZ ;  /* 0x0010000000007824 */ /* 0x000fe200078e00ff */
[----:B------:R-:W-:-:S04]  /*ae00*/  LEA R3, R3, 0x3b800000, 0x17 ;  /* 0x3b80000003037811 */ /* 0x000fc800078eb8ff */
[----:B------:R-:W-:-:S07]  /*ae10*/  LOP3.LUT R38, R3, R0, R7, 0xfe, !PT ;  /* 0x0000000003267212 */ /* 0x000fce00078efe07 */
.L_x_14108:
[----:B------:R-:W-:Y:S05]  /*ae20*/  BSYNC.RECONVERGENT B0 ;  /* 0x0000000000007941 */ /* 0x000fea0003800200 */
.L_x_14107:
[----:B------:R-:W0:Y:S01]  /*ae30*/  F2I.S64.TRUNC R38, R38 ;  /* 0x0000002600267311 */ /* 0x000e22000020d900 */
[----:B------:R-:W-:Y:S05]  /*ae40*/  BRA `(.L_x_14092) ;  /* 0x00000004000c7947 */ /* 0x000fea0003800000 */
.L_x_14105:
        /* <DEDUP_REMOVED lines=21> */
.L_x_14114:
[----:B------:R-:W-:Y:S05]  /*afa0*/  BSYNC.RECONVERGENT B1 ;  /* 0x0000000000017941 */ /* 0x000fea0003800200 */
.L_x_14113:
[----:B------:R-:W-:Y:S01]  /*afb0*/  IMAD.SHL.U32 R0, R0, 0x200000, RZ ;  /* 0x0020000000007824 */ /* 0x000fe200078e00ff */
[----:B------:R-:W-:-:S04]  /*afc0*/  LEA R3, R3, 0x37800000, 0x17 ;  /* 0x3780000003037811 */ /* 0x000fc800078eb8ff */
[----:B------:R-:W-:-:S07]  /*afd0*/  LOP3.LUT R38, R3, R0, R7, 0xfe, !PT ;  /* 0x0000000003267212 */ /* 0x000fce00078efe07 */
.L_x_14112:
[----:B------:R-:W-:Y:S05]  /*afe0*/  BSYNC.RECONVERGENT B0 ;  /* 0x0000000000007941 */ /* 0x000fea0003800200 */
.L_x_14111:
[----:B------:R-:W0:Y:S01]  /*aff0*/  F2I.S64.TRUNC R38, R38 ;  /* 0x0000002600267311 */ /* 0x000e22000020d900 */
[----:B------:R-:W-:Y:S05]  /*b000*/  BRA `(.L_x_14092) ;  /* 0x00000000009c7947 */ /* 0x000fea0003800000 */
.L_x_14104:
        /* <DEDUP_REMOVED lines=14> */
.L_x_14118:
[----:B------:R-:W-:Y:S05]  /*b0f0*/  BSYNC.RECONVERGENT B0 ;  /* 0x0000000000007941 */ /* 0x000fea0003800200 */
.L_x_14117:
[----:B------:R-:W0:Y:S01]  /*b100*/  F2I.S64.TRUNC R38, R38 ;  /* 0x0000002600267311 */ /* 0x000e22000020d900 */
[----:B------:R-:W-:Y:S05]  /*b110*/  BRA `(.L_x_14092) ;  /* 0x0000000000587947 */ /* 0x000fea0003800000 */
.L_x_14091:
        /* <DEDUP_REMOVED lines=16> */
.L_x_14119:
[----:B------:R-:W-:Y:S01]  /*b220*/  CS2R R38, SRZ ;  /* 0x0000000000267805 */ /* 0x000fe2000001ff00 */
[----:B------:R-:W-:Y:S06]  /*b230*/  BRA `(.L_x_14092) ;  /* 0x0000000000107947 */ /* 0x000fec0003800000 */
.L_x_14116:
[----:B------:R0:W5:Y:S01]  /*b240*/  LDG.E.64 R38, desc[UR36][R4.64] ;  /* 0x0000002404267981 */ /* 0x000162000c1e1b00 */
[----:B------:R-:W-:Y:S05]  /*b250*/  BRA `(.L_x_14092) ;  /* 0x0000000000087947 */ /* 0x000fea0003800000 */
.L_x_14115:
[----:B------:R0:W5:Y:S01]  /*b260*/  LDG.E R38, desc[UR36][R4.64] ;  /* 0x0000002404267981 */ /* 0x000162000c1e1900 */
[----:B------:R-:W-:-:S07]  /*b270*/  IMAD.MOV.U32 R39, RZ, RZ, RZ ;  /* 0x000000ffff277224 */ /* 0x000fce00078e00ff */
.L_x_14092:
        /* <DEDUP_REMOVED lines=19> */
.L_x_14123:
[----:B------:R0:W5:Y:S01]  /*b3b0*/  LDG.E.U8 R40, desc[UR36][R4.64] ;  /* 0x0000002404287981 */ /* 0x000162000c1e1100 */
[----:B------:R-:W-:Y:S01]  /*b3c0*/  IMAD.MOV.U32 R41, RZ, RZ, RZ ;  /* 0x000000ffff297224 */ /* 0x000fe200078e00ff */
[----:B------:R-:W-:Y:S06]  /*b3d0*/  BRA `(.L_x_14125) ;  /* 0x0000000c00447947 */ /* 0x000fec0003800000 */
.L_x_14122:
        /* <DEDUP_REMOVED lines=8> */
.L_x_14127:
[----:B------:R-:W2:Y:S02]  /*b460*/  LDG.E R40, desc[UR36][R4.64] ;  /* 0x0000002404287981 */ /* 0x000ea4000c1e1900 */
[----:B--2---:R-:W-:Y:S01]  /*b470*/  SHF.R.S32.HI R41, RZ, 0x1f, R40 ;  /* 0x0000001fff297819 */ /* 0x004fe20000011428 */
[----:B------:R-:W-:Y:S06]  /*b480*/  BRA `(.L_x_14125) ;  /* 0x0000000c00187947 */ /* 0x000fec0003800000 */
.L_x_14126:
[----:B------:R-:W2:Y:S02]  /*b490*/  LDG.E.S16 R40, desc[UR36][R4.64] ;  /* 0x0000002404287981 */ /* 0x000ea4000c1e1700 */
[----:B--2---:R-:W-:Y:S01]  /*b4a0*/  SHF.R.S32.HI R41, RZ, 0x1f, R40 ;  /* 0x0000001fff297819 */ /* 0x004fe20000011428 */
[----:B------:R-:W-:Y:S06]  /*b4b0*/  BRA `(.L_x_14125) ;  /* 0x0000000c000c7947 */ /* 0x000fec0003800000 */
.L_x_14121:
        /* <DEDUP_REMOVED lines=9> */
.L_x_14129:
[----:B------:R-:W2:Y:S02]  /*b550*/  LDG.E.U16 R4, desc[UR36][R4.64] ;  /* 0x0000002404047981 */ /* 0x000ea4000c1e1500 */
[----:B--2---:R-:W-:-:S06]  /*b560*/  HADD2.F32 R40, -RZ, R4.H0_H0 ;  /* 0x20000004ff287230 */ /* 0x004fcc0000004100 */
[----:B------:R-:W0:Y:S01]  /*b570*/  F2I.S64.TRUNC R40, R40 ;  /* 0x0000002800287311 */ /* 0x000e22000020d900 */
[----:B------:R-:W-:Y:S05]  /*b580*/  BRA `(.L_x_14125) ;  /* 0x0000000800d87947 */ /* 0x000fea0003800000 */
.L_x_14128:
        /* <DEDUP_REMOVED lines=9> */
.L_x_14131:
[----:B------:R-:W2:Y:S02]  /*b620*/  LDG.E.U16 R4, desc[UR36][R4.64] ;  /* 0x0000002404047981 */ /* 0x000ea4000c1e1500 */
[----:B--2---:R-:W-:-:S06]  /*b630*/  HADD2.F32 R40, -RZ, R4.H0_H0 ;  /* 0x20000004ff287230 */ /* 0x004fcc0000004100 */
[----:B------:R-:W0:Y:S01]  /*b640*/  F2I.S64.TRUNC R40, R40 ;  /* 0x0000002800287311 */ /* 0x000e22000020d900 */
[----:B------:R-:W-:Y:S05]  /*b650*/  BRA `(.L_x_14125) ;  /* 0x0000000800a47947 */ /* 0x000fea0003800000 */
.L_x_14130:
[----:B------:R-:W2:Y:S02]  /*b660*/  LDG.E.64 R4, desc[UR36][R4.64] ;  /* 0x0000002404047981 */ /* 0x000ea4000c1e1b00 */
[----:B--2---:R0:W1:Y:S01]  /*b670*/  F2I.S64.F64.TRUNC R40, R4 ;  /* 0x0000000400287311 */ /* 0x004062000030d900 */
[----:B------:R-:W-:Y:S05]  /*b680*/  BRA `(.L_x_14125) ;  /* 0x0000000800987947 */ /* 0x000fea0003800000 */
.L_x_14120:
        /* <DEDUP_REMOVED lines=13> */
.L_x_14134:
[----:B------:R-:W2:Y:S02]  /*b760*/  LDG.E.64 R4, desc[UR36][R4.64] ;  /* 0x0000002404047981 */ /* 0x000ea4000c1e1b00 */
[----:B--2---:R0:W1:Y:S01]  /*b770*/  F2I.S64.F64.TRUNC R40, R4 ;  /* 0x0000000400287311 */ /* 0x004062000030d900 */
[----:B------:R-:W-:Y:S05]  /*b780*/  BRA `(.L_x_14125) ;  /* 0x0000000800587947 */ /* 0x000fea0003800000 */
.L_x_14133:
        /* <DEDUP_REMOVED lines=26> */
.L_x_14136:
        /* <DEDUP_REMOVED lines=14> */
.L_x_14135:
[----:B------:R-:W2:Y:S02]  /*ba10*/  LDG.E.U16 R40, desc[UR36][R4.64] ;  /* 0x0000002404287981 */ /* 0x000ea4000c1e1500 */
[----:B--2---:R-:W-:-:S06]  /*ba20*/  IMAD.U32 R40, R40, 0x10000, RZ ;  /* 0x0001000028287824 */ /* 0x004fcc00078e00ff */
[----:B------:R-:W0:Y:S01]  /*ba30*/  F2I.S64.TRUNC R40, R40 ;  /* 0x0000002800287311 */ /* 0x000e22000020d900 */
[----:B------:R-:W-:Y:S05]  /*ba40*/  BRA `(.L_x_14125) ;  /* 0x0000000400a87947 */ /* 0x000fea0003800000 */
.L_x_14132:
        /* <DEDUP_REMOVED lines=11> */
.L_x_14139:
        /* <DEDUP_REMOVED lines=21> */
.L_x_14143:
[----:B------:R-:W-:Y:S05]  /*bc50*/  BSYNC.RECONVERGENT B1 ;  /* 0x0000000000017941 */ /* 0x000fea0003800200 */
.L_x_14142:
[----:B------:R-:W-:Y:S01]  /*bc60*/  IMAD.SHL.U32 R0, R0, 0x100000, RZ ;  /* 0x0010000000007824 */ /* 0x000fe200078e00ff */
[----:B------:R-:W-:-:S04]  /*bc70*/  LEA R3, R3, 0x3b800000, 0x17 ;  /* 0x3b80000003037811 */ /* 0x000fc800078eb8ff */
[----:B------:R-:W-:-:S07]  /*bc80*/  LOP3.LUT R40, R3, R0, R7, 0xfe, !PT ;  /* 0x0000000003287212 */ /* 0x000fce00078efe07 */
.L_x_14141:
[----:B------:R-:W-:Y:S05]  /*bc90*/  BSYNC.RECONVERGENT B0 ;  /* 0x0000000000007941 */ /* 0x000fea0003800200 */
.L_x_14140:
[----:B------:R-:W0:Y:S01]  /*bca0*/  F2I.S64.TRUNC R40, R40 ;  /* 0x0000002800287311 */ /* 0x000e22000020d900 */
[----:B------:R-:W-:Y:S05]  /*bcb0*/  BRA `(.L_x_14125) ;  /* 0x00000004000c7947 */ /* 0x000fea0003800000 */
.L_x_14138:
        /* <DEDUP_REMOVED lines=21> */
.L_x_14147:
[----:B------:R-:W-:Y:S05]  /*be10*/  BSYNC.RECONVERGENT B1 ;  /* 0x0000000000017941 */ /* 0x000fea0003800200 */
.L_x_14146:
[----:B------:R-:W-:Y:S01]  /*be20*/  IMAD.SHL.U32 R0, R0, 0x200000, RZ ;  /* 0x0020000000007824 */ /* 0x000fe200078e00ff */
[----:B------:R-:W-:-:S04]  /*be30*/  LEA R3, R3, 0x37800000, 0x17 ;  /* 0x3780000003037811 */ /* 0x000fc800078eb8ff */
[----:B------:R-:W-:-:S07]  /*be40*/  LOP3.LUT R40, R3, R0, R7, 0xfe, !PT ;  /* 0x0000000003287212 */ /* 0x000fce00078efe07 */
.L_x_14145:
[----:B------:R-:W-:Y:S05]  /*be50*/  BSYNC.RECONVERGENT B0 ;  /* 0x0000000000007941 */ /* 0x000fea0003800200 */
.L_x_14144:
[----:B------:R-:W0:Y:S01]  /*be60*/  F2I.S64.TRUNC R40, R40 ;  /* 0x0000002800287311 */ /* 0x000e22000020d900 */
[----:B------:R-:W-:Y:S05]  /*be70*/  BRA `(.L_x_14125) ;  /* 0x00000000009c7947 */ /* 0x000fea0003800000 */
.L_x_14137:
        /* <DEDUP_REMOVED lines=14> */
.L_x_14151:
[----:B------:R-:W-:Y:S05]  /*bf60*/  BSYNC.RECONVERGENT B0 ;  /* 0x0000000000007941 */ /* 0x000fea0003800200 */
.L_x_14150:
[----:B------:R-:W0:Y:S01]  /*bf70*/  F2I.S64.TRUNC R40, R40 ;  /* 0x0000002800287311 */ /* 0x000e22000020d900 */
[----:B------:R-:W-:Y:S05]  /*bf80*/  BRA `(.L_x_14125) ;  /* 0x0000000000587947 */ /* 0x000fea0003800000 */
.L_x_14124:
        /* <DEDUP_REMOVED lines=16> */
.L_x_14152:
[----:B------:R-:W-:Y:S01]  /*c090*/  CS2R R40, SRZ ;  /* 0x0000000000287805 */ /* 0x000fe2000001ff00 */
[----:B------:R-:W-:Y:S06]  /*c0a0*/  BRA `(.L_x_14125) ;  /* 0x0000000000107947 */ /* 0x000fec0003800000 */
.L_x_14149:
[----:B------:R0:W5:Y:S01]  /*c0b0*/  LDG.E.64 R40, desc[UR36][R4.64] ;  /* 0x0000002404287981 */ /* 0x000162000c1e1b00 */
[----:B------:R-:W-:Y:S05]  /*c0c0*/  BRA `(.L_x_14125) ;  /* 0x0000000000087947 */ /* 0x000fea0003800000 */
.L_x_14148:
[----:B------:R0:W5:Y:S01]  /*c0d0*/  LDG.E R40, desc[UR36][R4.64] ;  /* 0x0000002404287981 */ /* 0x000162000c1e1900 */
[----:B------:R-:W-:-:S07]  /*c0e0*/  IMAD.MOV.U32 R41, RZ, RZ, RZ ;  /* 0x000000ffff297224 */ /* 0x000fce00078e00ff */
.L_x_14125:
        /* <DEDUP_REMOVED lines=19> */
.L_x_14156:
[----:B------:R0:W5:Y:S01]  /*c220*/  LDG.E.U8 R42, desc[UR36][R4.64] ;  /* 0x00000024042a7981 */ /* 0x000162000c1e1100 */
[----:B------:R-:W-:Y:S01]  /*c230*/  IMAD.MOV.U32 R43, RZ, RZ, RZ ;  /* 0x000000ffff2b7224 */ /* 0x000fe200078e00ff */
[----:B------:R-:W-:Y:S06]  /*c240*/  BRA `(.L_x_14158) ;  /* 0x0000000c00447947 */ /* 0x000fec0003800000 */
.L_x_14155:
        /* <DEDUP_REMOVED lines=8> */
.L_x_14160:
[----:B------:R-:W2:Y:S02]  /*c2d0*/  LDG.E R42, desc[UR36][R4.64] ;  /* 0x00000024042a7981 */ /* 0x000ea4000c1e1900 */
[----:B--2---:R-:W-:Y:S01]  /*c2e0*/  SHF.R.S32.HI R43, RZ, 0x1f, R42 ;  /* 0x0000001fff2b7819 */ /* 0x004fe2000001142a */
[----:B------:R-:W-:Y:S06]  /*c2f0*/  BRA `(.L_x_14158) ;  /* 0x0000000c00187947 */ /* 0x000fec0003800000 */
.L_x_14159:
[----:B------:R-:W2:Y:S02]  /*c300*/  LDG.E.S16 R42, desc[UR36][R4.64] ;  /* 0x00000024042a7981 */ /* 0x000ea4000c1e1700 */
[----:B--2---:R-:W-:Y:S01]  /*c310*/  SHF.R.S32.HI R43, RZ, 0x1f, R42 ;  /* 0x0000001fff2b7819 */ /* 0x004fe2000001142a */
[----:B------:R-:W-:Y:S06]  /*c320*/  BRA `(.L_x_14158) ;  /* 0x0000000c000c7947 */ /* 0x000fec0003800000 */
.L_x_14154:
        /* <DEDUP_REMOVED lines=9> */
.L_x_14162:
[----:B------:R-:W2:Y:S02]  /*c3c0*/  LDG.E.U16 R4, desc[UR36][R4.64] ;  /* 0x0000002404047981 */ /* 0x000ea4000c1e1500 */
[----:B--2---:R-:W-:-:S06]  /*c3d0*/  HADD2.F32 R42, -RZ, R4.H0_H0 ;  /* 0x20000004ff2a7230 */ /* 0x004fcc0000004100 */
[----:B------:R-:W0:Y:S01]  /*c3e0*/  F2I.S64.TRUNC R42, R42 ;  /* 0x0000002a002a7311 */ /* 0x000e22000020d900 */
[----:B------:R-:W-:Y:S05]  /*c3f0*/  BRA `(.L_x_14158) ;  /* 0x0000000800d87947 */ /* 0x000fea0003800000 */
.L_x_14161:
        /* <DEDUP_REMOVED lines=9> */
.L_x_14164:
[----:B------:R-:W2:Y:S02]  /*c490*/  LDG.E.U16 R4, desc[UR36][R4.64] ;  /* 0x0000002404047981 */ /* 0x000ea4000c1e1500 */
[----:B--2---:R-:W-:-:S06]  /*c4a0*/  HADD2.F32 R42, -RZ, R4.H0_H0 ;  /* 0x20000004ff2a7230 */ /* 0x004fcc0000004100 */
[----:B------:R-:W0:Y:S01]  /*c4b0*/  F2I.S64.TRUNC R42, R42 ;  /* 0x0000002a002a7311 */ /* 0x000e22000020d900 */
[----:B------:R-:W-:Y:S05]  /*c4c0*/  BRA `(.L_x_14158) ;  /* 0x0000000800a47947 */ /* 0x000fea0003800000 */
.L_x_14163:
[----:B------:R-:W2:Y:S02]  /*c4d0*/  LDG.E.64 R4, desc[UR36][R4.64] ;  /* 0x0000002404047981 */ /* 0x000ea4000c1e1b00 */
[----:B--2---:R0:W2:Y:S01]  /*c4e0*/  F2I.S64.F64.TRUNC R42, R4 ;  /* 0x00000004002a7311 */ /* 0x0040a2000030d900 */
[----:B------:R-:W-:Y:S05]  /*c4f0*/  BRA `(.L_x_14158) ;  /* 0x0000000800987947 */ /* 0x000fea0003800000 */
.L_x_14153:
        /* <DEDUP_REMOVED lines=13> */
.L_x_14167:
[----:B------:R-:W2:Y:S02]  /*c5d0*/  LDG.E.64 R4, desc[UR36][R4.64] ;  /* 0x0000002404047981 */ /* 0x000ea4000c1e1b00 */
[----:B--2---:R0:W2:Y:S01]  /*c5e0*/  F2I.S64.F64.TRUNC R42, R4 ;  /* 0x00000004002a7311 */ /* 0x0040a2000030d900 */
[----:B------:R-:W-:Y:S05]  /*c5f0*/  BRA `(.L_x_14158) ;  /* 0x0000000800587947 */ /* 0x000fea0003800000 */
.L_x_14166:
        /* <DEDUP_REMOVED lines=26> */
.L_x_14169:
        /* <DEDUP_REMOVED lines=14> */
.L_x_14168:
[----:B------:R-:W2:Y:S02]  /*c880*/  LDG.E.U16 R42, desc[UR36][R4.64] ;  /* 0x00000024042a7981 */ /* 0x000ea4000c1e1500 */
[----:B--2---:R-:W-:-:S06]  /*c890*/  IMAD.U32 R42, R42, 0x10000, RZ ;  /* 0x000100002a2a7824 */ /* 0x004fcc00078e00ff */
[----:B------:R-:W0:Y:S01]  /*c8a0*/  F2I.S64.TRUNC R42, R42 ;  /* 0x0000002a002a7311 */ /* 0x000e22000020d900 */
[----:B------:R-:W-:Y:S05]  /*c8b0*/  BRA `(.L_x_14158) ;  /* 0x0000000400a87947 */ /* 0x000fea0003800000 */
.L_x_14165:
        /* <DEDUP_REMOVED lines=11> */
.L_x_14172:
        /* <DEDUP_REMOVED lines=21> */
.L_x_14176:
[----:B------:R-:W-:Y:S05]  /*cac0*/  BSYNC.RECONVERGENT B1 ;  /* 0x0000000000017941 */ /* 0x000fea0003800200 */
.L_x_14175:
[----:B------:R-:W-:Y:S01]  /*cad0*/  IMAD.SHL.U32 R0, R0, 0x100000, RZ ;  /* 0x0010000000007824 */ /* 0x000fe200078e00ff */
[----:B------:R-:W-:-:S04]  /*cae0*/  LEA R3, R3, 0x3b800000, 0x17 ;  /* 0x3b80000003037811 */ /* 0x000fc800078eb8ff */
[----:B------:R-:W-:-:S07]  /*caf0*/  LOP3.LUT R42, R3, R0, R7, 0xfe, !PT ;  /* 0x00000000032a7212 */ /* 0x000fce00078efe07 */
.L_x_14174:
[----:B------:R-:W-:Y:S05]  /*cb00*/  BSYNC.RECONVERGENT B0 ;  /* 0x0000000000007941 */ /* 0x000fea0003800200 */
.L_x_14173:
[----:B------:R-:W0:Y:S01]  /*cb10*/  F2I.S64.TRUNC R42, R42 ;  /* 0x0000002a002a7311 */ /* 0x000e22000020d900 */
[----:B------:R-:W-:Y:S05]  /*cb20*/  BRA `(.L_x_14158) ;  /* 0x00000004000c7947 */ /* 0x000fea0003800000 */
.L_x_14171:
        /* <DEDUP_REMOVED lines=21> */
.L_x_14180:
[----:B------:R-:W-:Y:S05]  /*cc80*/  BSYNC.RECONVERGENT B1 ;  /* 0x0000000000017941 */ /* 0x000fea0003800200 */
.L_x_14179:
[----:B------:R-:W-:Y:S01]  /*cc90*/  IMAD.SHL.U32 R0, R0, 0x200000, RZ ;  /* 0x0020000000007824 */ /* 0x000fe200078e00ff */
[----:B------:R-:W-:-:S04]  /*cca0*/  LEA R3, R3, 0x37800000, 0x17 ;  /* 0x3780000003037811 */ /* 0x000fc800078eb8ff */
[----:B------:R-:W-:-:S07]  /*ccb0*/  LOP3.LUT R42, R3, R0, R7, 0xfe, !PT ;  /* 0x00000000032a7212 */ /* 0x000fce00078efe07 */
.L_x_14178:
[----:B------:R-:W-:Y:S05]  /*ccc0*/  BSYNC.RECONVERGENT B0 ;  /* 0x0000000000007941 */ /* 0x000fea0003800200 */
.L_x_14177:
[----:B------:R-:W0:Y:S01]  /*ccd0*/  F2I.S64.TRUNC R42, R42 ;  /* 0x0000002a002a7311 */ /* 0x000e22000020d900 */
[----:B------:R-:W-:Y:S05]  /*cce0*/  BRA `(.L_x_14158) ;  /* 0x00000000009c7947 */ /* 0x000fea0003800000 */
.L_x_14170:
        /* <DEDUP_REMOVED lines=14> */
.L_x_14184:
[----:B------:R-:W-:Y:S05]  /*cdd0*/  BSYNC.RECONVERGENT B0 ;  /* 0x0000000000007941 */ /* 0x000fea0003800200 */
.L_x_14183:
[----:B------:R-:W0:Y:S01]  /*cde0*/  F2I.S64.TRUNC R42, R42 ;  /* 0x0000002a002a7311 */ /* 0x000e22000020d900 */
[----:B------:R-:W-:Y:S05]  /*cdf0*/  BRA `(.L_x_14158) ;  /* 0x0000000000587947 */ /* 0x000fea0003800000 */
.L_x_14157:
        /* <DEDUP_REMOVED lines=16> */
.L_x_14185:
[----:B------:R-:W-:Y:S01]  /*cf00*/  CS2R R42, SRZ ;  /* 0x00000000002a7805 */ /* 0x000fe2000001ff00 */
[----:B------:R-:W-:Y:S06]  /*cf10*/  BRA `(.L_x_14158) ;  /* 0x0000000000107947 */ /* 0x000fec0003800000 */
.L_x_14182:
[----:B------:R0:W5:Y:S01]  /*cf20*/  LDG.E.64 R42, desc[UR36][R4.64] ;  /* 0x00000024042a7981 */ /* 0x000162000c1e1b00 */
[----:B------:R-:W-:Y:S05]  /*cf30*/  BRA `(.L_x_14158) ;  /* 0x0000000000087947 */ /* 0x000fea0003800000 */
.L_x_14181:
[----:B------:R0:W5:Y:S01]  /*cf40*/  LDG.E R42, desc[UR36][R4.64] ;  /* 0x00000024042a7981 */ /* 0x000162000c1e1900 */
[----:B------:R-:W-:-:S07]  /*cf50*/  IMAD.MOV.U32 R43, RZ, RZ, RZ ;  /* 0x000000ffff2b7224 */ /* 0x000fce00078e00ff */
.L_x_14158:
        /* <DEDUP_REMOVED lines=19> */
.L_x_14189:
[----:B------:R0:W5:Y:S01]  /*d090*/  LDG.E.U8 R44, desc[UR36][R4.64] ;  /* 0x00000024042c7981 */ /* 0x000162000c1e1100 */
[----:B------:R-:W-:Y:S01]  /*d0a0*/  IMAD.MOV.U32 R45, RZ, RZ, RZ ;  /* 0x000000ffff2d7224 */ /* 0x000fe200078e00ff */
[----:B------:R-:W-:Y:S06]  /*d0b0*/  BRA `(.L_x_14191) ;  /* 0x0000000c00447947 */ /* 0x000fec0003800000 */
.L_x_14188:
        /* <DEDUP_REMOVED lines=8> */
.L_x_14193:
[----:B------:R-:W2:Y:S02]  /*d140*/  LDG.E R44, desc[UR36][R4.64] ;  /* 0x00000024042c7981 */ /* 0x000ea4000c1e1900 */
[----:B--2---:R-:W-:Y:S01]  /*d150*/  SHF.R.S32.HI R45, RZ, 0x1f, R44 ;  /* 0x0000001fff2d7819 */ /* 0x004fe2000001142c */
[----:B------:R-:W-:Y:S06]  /*d160*/  BRA `(.L_x_14191) ;  /* 0x0000000c00187947 */ /* 0x000fec0003800000 */
.L_x_14192:
[----:B------:R-:W2:Y:S02]  /*d170*/  LDG.E.S16 R44, desc[UR36][R4.64] ;  /* 0x00000024042c7981 */ /* 0x000ea4000c1e1700 */
[----:B--2---:R-:W-:Y:S01]  /*d180*/  SHF.R.S32.HI R45, RZ, 0x1f, R44 ;  /* 0x0000001fff2d7819 */ /* 0x004fe2000001142c */
[----:B------:R-:W-:Y:S06]  /*d190*/  BRA `(.L_x_14191) ;  /* 0x0000000c000c7947 */ /* 0x000fec0003800000 */
.L_x_14187:
        /* <DEDUP_REMOVED lines=9> */
.L_x_14195:
[----:B------:R-:W2:Y:S02]  /*d230*/  LDG.E.U16 R4, desc[UR36][R4.64] ;  /* 0x0000002404047981 */ /* 0x000ea4000c1e1500 */
[----:B--2---:R-:W-:-:S06]  /*d240*/  HADD2.F32 R44, -RZ, R4.H0_H0 ;  /* 0x20000004ff2c7230 */ /* 0x004fcc0000004100 */
[----:B------:R-:W0:Y:S01]  /*d250*/  F2I.S64.TRUNC R44, R44 ;  /* 0x0000002c002c7311 */ /* 0x000e22000020d900 */
[----:B------:R-:W-:Y:S05]  /*d260*/  BRA `(.L_x_14191) ;  /* 0x0000000800d87947 */ /* 0x000fea0003800000 */
.L_x_14194:
        /* <DEDUP_REMOVED lines=9> */
.L_x_14197:
[----:B------:R-:W2:Y:S02]  /*d300*/  LDG.E.U16 R4, desc[UR36][R4.64] ;  /* 0x0000002404047981 */ /* 0x000ea4000c1e1500 */
[----:B--2---:R-:W-:-:S06]  /*d310*/  HADD2.F32 R44, -RZ, R4.H0_H0 ;  /* 0x20000004ff2c7230 */ /* 0x004fcc0000004100 */
[----:B------:R-:W0:Y:S01]  /*d320*/  F2I.S64.TRUNC R44, R44 ;  /* 0x0000002c002c7311 */ /* 0x000e22000020d900 */
[----:B------:R-:W-:Y:S05]  /*d330*/  BRA `(.L_x_14191) ;  /* 0x0000000800a47947 */ /* 0x000fea0003800000 */
.L_x_14196:
[----:B------:R-:W2:Y:S02]  /*d340*/  LDG.E.64 R4, desc[UR36][R4.64] ;  /* 0x0000002404047981 */ /* 0x000ea4000c1e1b00 */
[----:B--2---:R0:W2:Y:S01]  /*d350*/  F2I.S64.F64.TRUNC R44, R4 ;  /* 0x00000004002c7311 */ /* 0x0040a2000030d900 */
[----:B------:R-:W-:Y:S05]  /*d360*/  BRA `(.L_x_14191) ;  /* 0x0000000800987947 */ /* 0x000fea0003800000 */
.L_x_14186:
        /* <DEDUP_REMOVED lines=13> */
.L_x_14200:
[----:B------:R-:W2:Y:S02]  /*d440*/  LDG.E.64 R4, desc[UR36][R4.64] ;  /* 0x0000002404047981 */ /* 0x000ea4000c1e1b00 */
[----:B--2---:R0:W2:Y:S01]  /*d450*/  F2I.S64.F64.TRUNC R44, R4 ;  /* 0x00000004002c7311 */ /* 0x0040a2000030d900 */
[----:B------:R-:W-:Y:S05]  /*d460*/  BRA `(.L_x_14191) ;  /* 0x0000000800587947 */ /* 0x000fea0003800000 */
.L_x_14199:
        /* <DEDUP_REMOVED lines=26> */
.L_x_14202:
        /* <DEDUP_REMOVED lines=14> */
.L_x_14201:
[----:B------:R-:W2:Y:S02]  /*d6f0*/  LDG.E.U16 R44, desc[UR36][R4.64] ;  /* 0x00000024042c7981 */ /* 0x000ea4000c1e1500 */
[----:B--2---:R-:W-:-:S06]  /*d700*/  IMAD.U32 R44, R44, 0x10000, RZ ;  /* 0x000100002c2c7824 */ /* 0x004fcc00078e00ff */
[----:B------:R-:W0:Y:S01]  /*d710*/  F2I.S64.TRUNC R44, R44 ;  /* 0x0000002c002c7311 */ /* 0x000e22000020d900 */
[----:B------:R-:W-:Y:S05]  /*d720*/  BRA `(.L_x_14191) ;  /* 0x0000000400a87947 */ /* 0x000fea0003800000 */
.L_x_14198:
        /* <DEDUP_REMOVED lines=11> */
.L_x_14205:
        /* <DEDUP_REMOVED lines=21> */
.L_x_14209:
[----:B------:R-:W-:Y:S05]  /*d930*/  BSYNC.RECONVERGENT B1 ;  /* 0x0000000000017941 */ /* 0x000fea0003800200 */
.L_x_14208:
[----:B------:R-:W-:Y:S01]  /*d940*/  IMAD.SHL.U32 R0, R0, 0x100000, RZ ;  /* 0x0010000000007824 */ /* 0x000fe200078e00ff */
[----:B------:R-:W-:-:S04]  /*d950*/  LEA R3, R3, 0x3b800000, 0x17 ;  /* 0x3b80000003037811 */ /* 0x000fc800078eb8ff */
[----:B------:R-:W-:-:S07]  /*d960*/  LOP3.LUT R44, R3, R0, R7, 0xfe, !PT ;  /* 0x00000000032c7212 */ /* 0x000fce00078efe07 */
.L_x_14207:
[----:B------:R-:W-:Y:S05]  /*d970*/  BSYNC.RECONVERGENT B0 ;  /* 0x0000000000007941 */ /* 0x000fea0003800200 */
.L_x_14206:
[----:B------:R-:W0:Y:S01]  /*d980*/  F2I.S64.TRUNC R44, R44 ;  /* 0x0000002c002c7311 */ /* 0x000e22000020d900 */
[----:B------:R-:W-:Y:S05]  /*d990*/  BRA `(.L_x_14191) ;  /* 0x00000004000c7947 */ /* 0x000fea0003800000 */
.L_x_14204:
        /* <DEDUP_REMOVED lines=21> */
.L_x_14213:
[----:B------:R-:W-:Y:S05]  /*daf0*/  BSYNC.RECONVERGENT B1 ;  /* 0x0000000000017941 */ /* 0x000fea0003800200 */
.L_x_14212:
[----:B------:R-:W-:Y:S01]  /*db00*/  IMAD.SHL.U32 R0, R0, 0x200000, RZ ;  /* 0x0020000000007824 */ /* 0x000fe200078e00ff */
[----:B------:R-:W-:-:S04]  /*db10*/  LEA R3, R3, 0x37800000, 0x17 ;  /* 0x3780000003037811 */ /* 0x000fc800078eb8ff */
[----:B------:R-:W-:-:S07]  /*db20*/  LOP3.LUT R44, R3, R0, R7, 0xfe, !PT ;  /* 0x00000000032c7212 */ /* 0x000fce00078efe07 */
.L_x_14211:
[----:B------:R-:W-:Y:S05]  /*db30*/  BSYNC.RECONVERGENT B0 ;  /* 0x0000000000007941 */ /* 0x000fea0003800200 */
.L_x_14210:
[----:B------:R-:W0:Y:S01]  /*db40*/  F2I.S64.TRUNC R44, R44 ;  /* 0x0000002c002c7311 */ /* 0x000e22000020d900 */
[----:B------:R-:W-:Y:S05]  /*db50*/  BRA `(.L_x_14191) ;  /* 0x00000000009c7947 */ /* 0x000fea0003800000 */
.L_x_14203:
        /* <DEDUP_REMOVED lines=14> */
.L_x_14217:
[----:B------:R-:W-:Y:S05]  /*dc40*/  BSYNC.RECONVERGENT B0 ;  /* 0x0000000000007941 */ /* 0x000fea0003800200 */
.L_x_14216:
[----:B------:R-:W0:Y:S01]  /*dc50*/  F2I.S64.TRUNC R44, R44 ;  /* 0x0000002c002c7311 */ /* 0x000e22000020d900 */
[----:B------:R-:W-:Y:S05]  /*dc60*/  BRA `(.L_x_14191) ;  /* 0x0000000000587947 */ /* 0x000fea0003800000 */
.L_x_14190:
        /* <DEDUP_REMOVED lines=16> */
.L_x_14218:
[----:B------:R-:W-:Y:S01]  /*dd70*/  CS2R R44, SRZ ;  /* 0x00000000002c7805 */ /* 0x000fe2000001ff00 */
[----:B------:R-:W-:Y:S06]  /*dd80*/  BRA `(.L_x_14191) ;  /* 0x0000000000107947 */ /* 0x000fec0003800000 */
.L_x_14215:
[----:B------:R2:W5:Y:S01]  /*dd90*/  LDG.E.64 R44, desc[UR36][R4.64] ;  /* 0x00000024042c7981 */ /* 0x000562000c1e1b00 */
[----:B------:R-:W-:Y:S05]  /*dda0*/  BRA `(.L_x_14191) ;  /* 0x0000000000087947 */ /* 0x000fea0003800000 */
.L_x_14214:
[----:B------:R0:W5:Y:S01]  /*ddb0*/  LDG.E R44, desc[UR36][R4.64] ;  /* 0x00000024042c7981 */ /* 0x000162000c1e1900 */
[----:B------:R-:W-:-:S07]  /*ddc0*/  IMAD.MOV.U32 R45, RZ, RZ, RZ ;  /* 0x000000ffff2d7224 */ /* 0x000fce00078e00ff */
.L_x_14191:
[----:B------:R-:W-:-:S07]  /*ddd0*/  VIADD R2, R2, 0x80 ;  /* 0x0000008002027836 */ /* 0x000fce0000000000 */
.L_x_14053:
[----:B------:R-:W-:Y:S05]  /*dde0*/  BSYNC.RECONVERGENT B6 ;  /* 0x0000000000067941 */ /* 0x000fea0003800200 */
.L_x_14052:
        /* <DEDUP_REMOVED lines=28> */
.L_x_14224:
[----:B------:R0:W5:Y:S01]  /*dfb0*/  LDG.E.U8 R54, desc[UR36][R2.64] ;  /* 0x0000002402367981 */ /* 0x000162000c1e1100 */
[----:B------:R-:W-:Y:S01]  /*dfc0*/  IMAD.MOV.U32 R55, RZ, RZ, RZ ;  /* 0x000000ffff377224 */ /* 0x000fe200078e00ff */
[----:B------:R-:W-:Y:S06]  /*dfd0*/  BRA `(.L_x_14226) ;  /* 0x0000000c00407947 */ /* 0x000fec0003800000 */
.L_x_14223:
        /* <DEDUP_REMOVED lines=8> */
.L_x_14228:
[----:B------:R-:W2:Y:S02]  /*e060*/  LDG.E R54, desc[UR36][R2.64] ;  /* 0x0000002402367981 */ /* 0x000ea4000c1e1900 */
[----:B--2---:R-:W-:Y:S01]  /*e070*/  SHF.R.S32.HI R55, RZ, 0x1f, R54 ;  /* 0x0000001fff377819 */ /* 0x004fe20000011436 */
[----:B------:R-:W-:Y:S06]  /*e080*/  BRA `(.L_x_14226) ;  /* 0x0000000c00147947 */ /* 0x000fec0003800000 */
.L_x_14227:
[----:B------:R-:W2:Y:S02]  /*e090*/  LDG.E.S16 R54, desc[UR36][R2.64] ;  /* 0x0000002402367981 */ /* 0x000ea4000c1e1700 */
[----:B--2---:R-:W-:Y:S01]  /*e0a0*/  SHF.R.S32.HI R55, RZ, 0x1f, R54 ;  /* 0x0000001fff377819 */ /* 0x004fe20000011436 */
[----:B------:R-:W-:Y:S06]  /*e0b0*/  BRA `(.L_x_14226) ;  /* 0x0000000c00087947 */ /* 0x000fec0003800000 */
.L_x_14222:
        /* <DEDUP_REMOVED lines=9> */
.L_x_14230:
[----:B------:R-:W2:Y:S02]  /*e150*/  LDG.E.U16 R2, desc[UR36][R2.64] ;  /* 0x0000002402027981 */ /* 0x000ea4000c1e1500 */
[----:B--2---:R-:W-:-:S06]  /*e160*/  HADD2.F32 R54, -RZ, R2.H0_H0 ;  /* 0x20000002ff367230 */ /* 0x004fcc0000004100 */
[----:B------:R-:W0:Y:S01]  /*e170*/  F2I.S64.TRUNC R54, R54 ;  /* 0x0000003600367311 */ /* 0x000e22000020d900 */
[----:B------:R-:W-:Y:S05]  /*e180*/  BRA `(.L_x_14226) ;  /* 0x0000000800d47947 */ /* 0x000fea0003800000 */
.L_x_14229:
        /* <DEDUP_REMOVED lines=9> */
.L_x_14232:
[----:B------:R-:W2:Y:S02]  /*e220*/  LDG.E.U16 R2, desc[UR36][R2.64] ;  /* 0x0000002402027981 */ /* 0x000ea4000c1e1500 */
[----:B--2---:R-:W-:-:S06]  /*e230*/  HADD2.F32 R54, -RZ, R2.H0_H0 ;  /* 0x20000002ff367230 */ /* 0x004fcc0000004100 */
[----:B------:R-:W0:Y:S01]  /*e240*/  F2I.S64.TRUNC R54, R54 ;  /* 0x0000003600367311 */ /* 0x000e22000020d900 */
[----:B------:R-:W-:Y:S05]  /*e250*/  BRA `(.L_x_14226) ;  /* 0x0000000800a07947 */ /* 0x000fea0003800000 */
.L_x_14231:
[----:B------:R-:W2:Y:S02]  /*e260*/  LDG.E.64 R2, desc[UR36][R2.64] ;  /* 0x0000002402027981 */ /* 0x000ea4000c1e1b00 */
[----:B--2---:R0:W1:Y:S01]  /*e270*/  F2I.S64.F64.TRUNC R54, R2 ;  /* 0x0000000200367311 */ /* 0x004062000030d900 */
[----:B------:R-:W-:Y:S05]  /*e280*/  BRA `(.L_x_14226) ;  /* 0x0000000800947947 */ /* 0x000fea0003800000 */
.L_x_14221:
        /* <DEDUP_REMOVED lines=13> */
.L_x_14235:
[----:B------:R-:W2:Y:S02]  /*e360*/  LDG.E.64 R2, desc[UR36][R2.64] ;  /* 0x0000002402027981 */ /* 0x000ea4000c1e1b00 */
[----:B--2---:R0:W1:Y:S01]  /*e370*/  F2I.S64.F64.TRUNC R54, R2 ;  /* 0x0000000200367311 */ /* 0x004062000030d900 */
[----:B------:R-:W-:Y:S05]  /*e380*/  BRA `(.L_x_14226) ;  /* 0x0000000800547947 */ /* 0x000fea0003800000 */
.L_x_14234:
        /* <DEDUP_REMOVED lines=26> */
.L_x_14237:
        /* <DEDUP_REMOVED lines=13> */
.L_x_14236:
[----:B------:R-:W2:Y:S02]  /*e600*/  LDG.E.U16 R54, desc[UR36][R2.64] ;  /* 0x0000002402367981 */ /* 0x000ea4000c1e1500 */
[----:B--2---:R-:W-:-:S06]  /*e610*/  IMAD.U32 R54, R54, 0x10000, RZ ;  /* 0x0001000036367824 */ /* 0x004fcc00078e00ff */
[----:B------:R-:W2:Y:S01]  /*e620*/  F2I.S64.TRUNC R54, R54 ;  /* 0x0000003600367311 */ /* 0x000ea2000020d900 */
[----:B------:R-:W-:Y:S05]  /*e630*/  BRA `(.L_x_14226) ;  /* 0x0000000400a87947 */ /* 0x000fea0003800000 */
.L_x_14233:
        /* <DEDUP_REMOVED lines=11> */
.L_x_14240:
        /* <DEDUP_REMOVED lines=21> */
.L_x_14244:
[----:B------:R-:W-:Y:S05]  /*e840*/  BSYNC.RECONVERGENT B1 ;  /* 0x0000000000017941 */ /* 0x000fea0003800200 */
.L_x_14243:
[----:B------:R-:W-:Y:S01]  /*e850*/  IMAD.SHL.U32 R0, R0, 0x100000, RZ ;  /* 0x0010000000007824 */ /* 0x000fe200078e00ff */
[----:B------:R-:W-:-:S04]  /*e860*/  LEA R2, R2, 0x3b800000, 0x17 ;  /* 0x3b80000002027811 */ /* 0x000fc800078eb8ff */
[----:B------:R-:W-:-:S07]  /*e870*/  LOP3.LUT R54, R2, R0, R7, 0xfe, !PT ;  /* 0x0000000002367212 */ /* 0x000fce00078efe07 */
.L_x_14242:
[----:B------:R-:W-:Y:S05]  /*e880*/  BSYNC.RECONVERGENT B0 ;  /* 0x0000000000007941 */ /* 0x000fea0003800200 */
.L_x_14241:
[----:B------:R-:W0:Y:S01]  /*e890*/  F2I.S64.TRUNC R54, R54 ;  /* 0x0000003600367311 */ /* 0x000e22000020d900 */
[----:B------:R-:W-:Y:S05]  /*e8a0*/  BRA `(.L_x_14226) ;  /* 0x00000004000c7947 */ /* 0x000fea0003800000 */
.L_x_14239:
        /* <DEDUP_REMOVED lines=21> */
.L_x_14248:
[----:B------:R-:W-:Y:S05]  /*ea00*/  BSYNC.RECONVERGENT B1 ;  /* 0x0000000000017941 */ /* 0x000fea0003800200 */
.L_x_14247:
[----:B------:R-:W-:Y:S01]  /*ea10*/  IMAD.SHL.U32 R0, R0, 0x200000, RZ ;  /* 0x0020000000007824 */ /* 0x000fe200078e00ff */
[----:B------:R-:W-:-:S04]  /*ea20*/  LEA R2, R2, 0x37800000, 0x17 ;  /* 0x3780000002027811 */ /* 0x000fc800078eb8ff */
[----:B------:R-:W-:-:S07]  /*ea30*/  LOP3.LUT R54, R2, R0, R7, 0xfe, !PT ;  /* 0x0000000002367212 */ /* 0x000fce00078efe07 */
.L_x_14246:
[----:B------:R-:W-:Y:S05]  /*ea40*/  BSYNC.RECONVERGENT B0 ;  /* 0x0000000000007941 */ /* 0x000fea0003800200 */
.L_x_14245:
[----:B------:R-:W0:Y:S01]  /*ea50*/  F2I.S64.TRUNC R54, R54 ;  /* 0x0000003600367311 */ /* 0x000e22000020d900 */
[----:B------:R-:W-:Y:S05]  /*ea60*/  BRA `(.L_x_14226) ;  /* 0x00000000009c7947 */ /* 0x000fea0003800000 */
.L_x_14238:
        /* <DEDUP_REMOVED lines=14> */
.L_x_14252:
[----:B------:R-:W-:Y:S05]  /*eb50*/  BSYNC.RECONVERGENT B0 ;  /* 0x0000000000007941 */ /* 0x000fea0003800200 */
.L_x_14251:
[----:B------:R-:W0:Y:S01]  /*eb60*/  F2I.S64.TRUNC R54, R54 ;  /* 0x0000003600367311 */ /* 0x000e22000020d900 */
[----:B------:R-:W-:Y:S05]  /*eb70*/  BRA `(.L_x_14226) ;  /* 0x0000000000587947 */ /* 0x000fea0003800000 */
.L_x_14225:
        /* <DEDUP_REMOVED lines=16> */
.L_x_14253:
[----:B------:R-:W-:Y:S01]  /*ec80*/  CS2R R54, SRZ ;  /* 0x0000000000367805 */ /* 0x000fe2000001ff00 */
[----:B------:R-:W-:Y:S06]  /*ec90*/  BRA `(.L_x_14226) ;  /* 0x0000000000107947 */ /* 0x000fec0003800000 */
.L_x_14250:
[----:B------:R0:W5:Y:S01]  /*eca0*/  LDG.E.64 R54, desc[UR36][R2.64] ;  /* 0x0000002402367981 */ /* 0x000162000c1e1b00 */
[----:B------:R-:W-:Y:S05]  /*ecb0*/  BRA `(.L_x_14226) ;  /* 0x0000000000087947 */ /* 0x000fea0003800000 */
.L_x_14249:
[----:B------:R0:W5:Y:S01]  /*ecc0*/  LDG.E R54, desc[UR36][R2.64] ;  /* 0x0000002402367981 */ /* 0x000162000c1e1900 */
[----:B------:R-:W-:-:S07]  /*ecd0*/  IMAD.MOV.U32 R55, RZ, RZ, RZ ;  /* 0x000000ffff377224 */ /* 0x000fce00078e00ff */
.L_x_14226:
        /* <DEDUP_REMOVED lines=19> */
.L_x_14257:
[----:B------:R0:W5:Y:S01]  /*ee10*/  LDG.E.U8 R46, desc[UR36][R2.64] ;  /* 0x00000024022e7981 */ /* 0x000162000c1e1100 */
[----:B------:R-:W-:Y:S01]  /*ee20*/  IMAD.MOV.U32 R47, RZ, RZ, RZ ;  /* 0x000000ffff2f7224 */ /* 0x000fe200078e00ff */
[----:B------:R-:W-:Y:S06]  /*ee30*/  BRA `(.L_x_14259) ;  /* 0x0000000c00407947 */ /* 0x000fec0003800000 */
.L_x_14256:
        /* <DEDUP_REMOVED lines=8> */
.L_x_14261:
[----:B------:R-:W3:Y:S02]  /*eec0*/  LDG.E R46, desc[UR36][R2.64] ;  /* 0x00000024022e7981 */ /* 0x000ee4000c1e1900 */
[----:B---3--:R-:W-:Y:S01]  /*eed0*/  SHF.R.S32.HI R47, RZ, 0x1f, R46 ;  /* 0x0000001fff2f7819 */ /* 0x008fe2000001142e */
[----:B------:R-:W-:Y:S06]  /*eee0*/  BRA `(.L_x_14259) ;  /* 0x0000000c00147947 */ /* 0x000fec0003800000 */
.L_x_14260:
[----:B------:R-:W3:Y:S02]  /*eef0*/  LDG.E.S16 R46, desc[UR36][R2.64] ;  /* 0x00000024022e7981 */ /* 0x000ee4000c1e1700 */
[----:B---3--:R-:W-:Y:S01]  /*ef00*/  SHF.R.S32.HI R47, RZ, 0x1f, R46 ;  /* 0x0000001fff2f7819 */ /* 0x008fe2000001142e */
[----:B------:R-:W-:Y:S06]  /*ef10*/  BRA `(.L_x_14259) ;  /* 0x0000000c00087947 */ /* 0x000fec0003800000 */
.L_x_14255:
        /* <DEDUP_REMOVED lines=9> */
.L_x_14263:
[----:B------:R-:W3:Y:S02]  /*efb0*/  LDG.E.U16 R2, desc[UR36][R2.64] ;  /* 0x0000002402027981 */ /* 0x000ee4000c1e1500 */
[----:B---3--:R-:W-:-:S06]  /*efc0*/  HADD2.F32 R46, -RZ, R2.H0_H0 ;  /* 0x20000002ff2e7230 */ /* 0x008fcc0000004100 */
[----:B------:R-:W0:Y:S01]  /*efd0*/  F2I.S64.TRUNC R46, R46 ;  /* 0x0000002e002e7311 */ /* 0x000e22000020d900 */
[----:B------:R-:W-:Y:S05]  /*efe0*/  BRA `(.L_x_14259) ;  /* 0x0000000800d47947 */ /* 0x000fea0003800000 */
.L_x_14262:
        /* <DEDUP_REMOVED lines=9> */
.L_x_14265:
[----:B------:R-:W3:Y:S02]  /*f080*/  LDG.E.U16 R2, desc[UR36][R2.64] ;  /* 0x0000002402027981 */ /* 0x000ee4000c1e1500 */
[----:B---3--:R-:W-:-:S06]  /*f090*/  HADD2.F32 R46, -RZ, R2.H0_H0 ;  /* 0x20000002ff2e7230 */ /* 0x008fcc0000004100 */
[----:B------:R-:W0:Y:S01]  /*f0a0*/  F2I.S64.TRUNC R46, R46 ;  /* 0x0000002e002e7311 */ /* 0x000e22000020d900 */
[----:B------:R-:W-:Y:S05]  /*f0b0*/  BRA `(.L_x_14259) ;  /* 0x0000000800a07947 */ /* 0x000fea0003800000 */
.L_x_14264:
[----:B------:R-:W3:Y:S02]  /*f0c0*/  LDG.E.64 R2, desc[UR36][R2.64] ;  /* 0x0000002402027981 */ /* 0x000ee4000c1e1b00 */
[----:B---3--:R0:W3:Y:S01]  /*f0d0*/  F2I.S64.F64.TRUNC R46, R2 ;  /* 0x00000002002e7311 */ /* 0x0080e2000030d900 */
[----:B------:R-:W-:Y:S05]  /*f0e0*/  BRA `(.L_x_14259) ;  /* 0x0000000800947947 */ /* 0x000fea0003800000 */
.L_x_14254:
        /* <DEDUP_REMOVED lines=13> */
.L_x_14268:
[----:B------:R-:W3:Y:S02]  /*f1c0*/  LDG.E.64 R2, desc[UR36][R2.64] ;  /* 0x0000002402027981 */ /* 0x000ee4000c1e1b00 */
[----:B---3--:R0:W3:Y:S01]  /*f1d0*/  F2I.S64.F64.TRUNC R46, R2 ;  /* 0x00000002002e7311 */ /* 0x0080e2000030d900 */
[----:B------:R-:W-:Y:S05]  /*f1e0*/  BRA `(.L_x_14259) ;  /* 0x0000000800547947 */ /* 0x000fea0003800000 */
.L_x_14267:
        /* <DEDUP_REMOVED lines=26> */
.L_x_14270:
[----:B------:R-:W3:Y:S02]  /*f390*/  LDG.E.U8 R2, desc[UR36][R2.64] ;  /* 0x0000002402027981 */ /* 0x000ee4000c1e1100 */
[C---:B---3--:R-:W-:Y:S02]  /*f3a0*/  IMAD.SHL.U32 R0, R2.reuse, 0x2000000, RZ ;  /* 0x0200000002007824 */ /* 0x048fe400078e00ff */
        /* <DEDUP_REMOVED lines=11> */
.L_x_14269:
[----:B------:R-:W3:Y:S02]  /*f460*/  LDG.E.U16 R46, desc[UR36][R2.64] ;  /* 0x00000024022e7981 */ /* 0x000ee4000c1e1500 */
[----:B---3--:R-:W-:-:S06]  /*f470*/  IMAD.U32 R46, R46, 0x10000, RZ ;  /* 0x000100002e2e7824 */ /* 0x008fcc00078e00ff */
[----:B------:R-:W0:Y:S01]  /*f480*/  F2I.S64.TRUNC R46, R46 ;  /* 0x0000002e002e7311 */ /* 0x000e22000020d900 */
[----:B------:R-:W-:Y:S05]  /*f490*/  BRA `(.L_x_14259) ;  /* 0x0000000400a87947 */ /* 0x000fea0003800000 */
.L_x_14266:
        /* <DEDUP_REMOVED lines=11> */
.L_x_14273:
        /* <DEDUP_REMOVED lines=21> */
.L_x_14277:
[----:B------:R-:W-:Y:S05]  /*f6a0*/  BSYNC.RECONVERGENT B1 ;  /* 0x0000000000017941 */ /* 0x000fea0003800200 */
.L_x_14276:
[----:B------:R-:W-:Y:S01]  /*f6b0*/  IMAD.SHL.U32 R0, R0, 0x100000, RZ ;  /* 0x0010000000007824 */ /* 0x000fe200078e00ff */
[----:B------:R-:W-:-:S04]  /*f6c0*/  LEA R2, R2, 0x3b800000, 0x17 ;  /* 0x3b80000002027811 */ /* 0x000fc800078eb8ff */
[----:B------:R-:W-:-:S07]  /*f6d0*/  LOP3.LUT R46, R2, R0, R7, 0xfe, !PT ;  /* 0x00000000022e7212 */ /* 0x000fce00078efe07 */
.L_x_14275:
[----:B------:R-:W-:Y:S05]  /*f6e0*/  BSYNC.RECONVERGENT B0 ;  /* 0x0000000000007941 */ /* 0x000fea0003800200 */
.L_x_14274:
[----:B------:R-:W3:Y:S01]  /*f6f0*/  F2I.S64.TRUNC R46, R46 ;  /* 0x0000002e002e7311 */ /* 0x000ee2000020d900 */
[----:B------:R-:W-:Y:S05]  /*f700*/  BRA `(.L_x_14259) ;  /* 0x00000004000c7947 */ /* 0x000fea0003800000 */
.L_x_14272:
        /* <DEDUP_REMOVED lines=21> */
.L_x_14281:
[----:B------:R-:W-:Y:S05]  /*f860*/  BSYNC.RECONVERGENT B1 ;  /* 0x0000000000017941 */ /* 0x000fea0003800200 */
.L_x_14280:
[----:B------:R-:W-:Y:S01]  /*f870*/  IMAD.SHL.U32 R0, R0, 0x200000, RZ ;  /* 0x0020000000007824 */ /* 0x000fe200078e00ff */
[----:B------:R-:W-:-:S04]  /*f880*/  LEA R2, R2, 0x37800000, 0x17 ;  /* 0x3780000002027811 */ /* 0x000fc800078eb8ff */
[----:B------:R-:W-:-:S07]  /*f890*/  LOP3.LUT R46, R2, R0, R7, 0xfe, !PT ;  /* 0x00000000022e7212 */ /* 0x000fce00078efe07 */
.L_x_14279:
[----:B------:R-:W-:Y:S05]  /*f8a0*/  BSYNC.RECONVERGENT B0 ;  /* 0x0000000000007941 */ /* 0x000fea0003800200 */
.L_x_14278:
[----:B------:R-:W0:Y:S01]  /*f8b0*/  F2I.S64.TRUNC R46, R46 ;  /* 0x0000002e002e7311 */ /* 0x000e22000020d900 */
[----:B------:R-:W-:Y:S05]  /*f8c0*/  BRA `(.L_x_14259) ;  /* 0x00000000009c7947 */ /* 0x000fea0003800000 */
.L_x_14271:
        /* <DEDUP_REMOVED lines=14> */
.L_x_14285:
[----:B------:R-:W-:Y:S05]  /*f9b0*/  BSYNC.RECONVERGENT B0 ;  /* 0x0000000000007941 */ /* 0x000fea0003800200 */
.L_x_14284:
[----:B------:R-:W0:Y:S01]  /*f9c0*/  F2I.S64.TRUNC R46, R46 ;  /* 0x0000002e002e7311 */ /* 0x000e22000020d900 */
[----:B------:R-:W-:Y:S05]  /*f9d0*/  BRA `(.L_x_14259) ;  /* 0x0000000000587947 */ /* 0x000fea0003800000 */
.L_x_14258:
[----:B------:R-:W-:Y:S01]  /*f9e0*/  MOV R2, 0x0 ;  /* 0x0000000000027802 */ /* 0x000fe20000000f00 */
[----:B------:R-:W0:Y:S01]  /*f9f0*/  LDCU.64 UR4, c[0x4][0x118] ;  /* 0x01002300ff0477ac */ /* 0x000e220008000a00 */
[----:B------:R-:W-:Y:S02]  /*fa00*/  IMAD.MOV.U32 R8, RZ, RZ, 0x4e ;  /* 0x0000004eff087424 */ /* 0x000fe400078e00ff */
[----:B------:R-:W-:Y:S01]  /*fa10*/  IMAD.MOV.U32 R12, RZ, RZ, 0x1 ;  /* 0x00000001ff0c7424 */ /* 0x000fe200078e00ff */
[----:B------:R-:W3:Y:S01]  /*fa20*/  LDCU.64 UR6, c[0x4][0x120] ;  /* 0x01002400ff0677ac */ /* 0x000ee20008000a00 */
[----:B------:R-:W1:Y:S01]  /*fa30*/  LDC.64 R2, c[0x4][R2] ;  /* 0x0100000002027b82 */ /* 0x000e620000000a00 */
[----:B------:R-:W-:Y:S01]  /*fa40*/  IMAD.MOV.U32 R13, RZ, RZ, RZ ;  /* 0x000000ffff0d7224 */ /* 0x000fe200078e00ff */
[----:B------:R-:W2:Y:S01]  /*fa50*/  LDCU.64 UR8, c[0x4][0x20] ;  /* 0x01000400ff0877ac */ /* 0x000ea20008000a00 */
[----:B0-----:R-:W-:Y:S02]  /*fa60*/  IMAD.U32 R4, RZ, RZ, UR4 ;  /* 0x00000004ff047e24 */ /* 0x001fe4000f8e00ff */
[----:B------:R-:W-:-:S02]  /*fa70*/  IMAD.U32 R5, RZ, RZ, UR5 ;  /* 0x00000005ff057e24 */ /* 0x000fc4000f8e00ff */
[----:B---3--:R-:W-:Y:S02]  /*fa80*/  IMAD.U32 R6, RZ, RZ, UR6 ;  /* 0x00000006ff067e24 */ /* 0x008fe4000f8e00ff */
[----:B------:R-:W-:Y:S02]  /*fa90*/  IMAD.U32 R7, RZ, RZ, UR7 ;  /* 0x00000007ff077e24 */ /* 0x000fe4000f8e00ff */
[----:B--2---:R-:W-:Y:S02]  /*faa0*/  IMAD.U32 R10, RZ, RZ, UR8 ;  /* 0x00000008ff0a7e24 */ /* 0x004fe4000f8e00ff */
[----:B------:R-:W-:-:S07]  /*fab0*/  IMAD.U32 R11, RZ, RZ, UR9 ;  /* 0x00000009ff0b7e24 */ /* 0x000fce000f8e00ff */
[----:B------:R-:W-:-:S07]  /*fac0*/  LEPC R20, `(.L_x_14286) ;  /* 0x000000001014794e */ /* 0x000fce0000000000 */
[----:B-1--45:R-:W-:Y:S05]  /*fad0*/  CALL.ABS.NOINC R2 ;  /* 0x0000000002007343 */ /* 0x032fea0003c00000 */
.L_x_14286:
[----:B------:R-:W-:Y:S01]  /*fae0*/  CS2R R46, SRZ ;  /* 0x00000000002e7805 */ /* 0x000fe2000001ff00 */
[----:B------:R-:W-:Y:S06]  /*faf0*/  BRA `(.L_x_14259) ;  /* 0x0000000000107947 */ /* 0x000fec0003800000 */
.L_x_14283:
[----:B------:R0:W5:Y:S01]  /*fb00*/  LDG.E.64 R46, desc[UR36][R2.64] ;  /* 0x00000024022e7981 */ /* 0x000162000c1e1b00 */
[----:B------:R-:W-:Y:S05]  /*fb10*/  BRA `(.L_x_14259) ;  /* 0x0000000000087947 */ /* 0x000fea0003800000 */
.L_x_14282:
[----:B------:R0:W5:Y:S01]  /*fb20*/  LDG.E R46, desc[UR36][R2.64] ;  /* 0x00000024022e7981 */ /* 0x000162000c1e1900 */
[----:B------:R-:W-:-:S07]  /*fb30*/  IMAD.MOV.U32 R47, RZ, RZ, RZ ;  /* 0x000000ffff2f7224 */ /* 0x000fce00078e00ff */
.L_x_14259:
        /* <DEDUP_REMOVED lines=19> */
.L_x_14290:
[----:B------:R0:W5:Y:S01]  /*fc70*/  LDG.E.U8 R48, desc[UR36][R2.64] ;  /* 0x0000002402307981 */ /* 0x000162000c1e1100 */
[----:B------:R-:W-:Y:S01]  /*fc80*/  IMAD.MOV.U32 R49, RZ, RZ, RZ ;  /* 0x000000ffff317224 */ /* 0x000fe200078e00ff */
[----:B------:R-:W-:Y:S06]  /*fc90*/  BRA `(.L_x_14292) ;  /* 0x0000000c00407947 */ /* 0x000fec0003800000 */
.L_x_14289:
        /* <DEDUP_REMOVED lines=8> */
.L_x_14294:
[----:B------:R-:W2:Y:S02]  /*fd20*/  LDG.E R48, desc[UR36][R2.64] ;  /* 0x0000002402307981 */ /* 0x000ea4000c1e1900 */
[----:B--2---:R-:W-:Y:S01]  /*fd30*/  SHF.R.S32.HI R49, RZ, 0x1f, R48 ;  /* 0x0000001fff317819 */ /* 0x004fe20000011430 */
[----:B------:R-:W-:Y:S06]  /*fd40*/  BRA `(.L_x_14292) ;  /* 0x0000000c00147947 */ /* 0x000fec0003800000 */
.L_x_14293:
[----:B------:R-:W2:Y:S02]  /*fd50*/  LDG.E.S16 R48, desc[UR36][R2.64] ;  /* 0x0000002402307981 */ /* 0x000ea4000c1e1700 */
[----:B--2---:R-:W-:Y:S01]  /*fd60*/  SHF.R.S32.HI R49, RZ, 0x1f, R48 ;  /* 0x0000001fff317819 */ /* 0x004fe20000011430 */
[----:B------:R-:W-:Y:S06]  /*fd70*/  BRA `(.L_x_14292) ;  /* 0x0000000c00087947 */ /* 0x000fec0003800000 */
.L_x_14288:
        /* <DEDUP_REMOVED lines=9> */
.L_x_14296:
[----:B------:R-:W2:Y:S02]  /*fe10*/  LDG.E.U16 R2, desc[UR36][R2.64] ;  /* 0x0000002402027981 */ /* 0x000ea4000c1e1500 */
[----:B--2---:R-:W-:-:S06]  /*fe20*/  HADD2.F32 R48, -RZ, R2.H0_H0 ;  /* 0x20000002ff307230 */ /* 0x004fcc0000004100 */
[----:B------:R-:W0:Y:S01]  /*fe30*/  F2I.S64.TRUNC R48, R48 ;  /* 0x0000003000307311 */ /* 0x000e22000020d900 */
[----:B------:R-:W-:Y:S05]  /*fe40*/  BRA `(.L_x_14292) ;  /* 0x0000000800d47947 */ /* 0x000fea0003800000 */
.L_x_14295:
        /* <DEDUP_REMOVED lines=9> */
.L_x_14298:
[----:B------:R-:W2:Y:S02]  /*fee0*/  LDG.E.U16 R2, desc[UR36][R2.64] ;  /* 0x0000002402027981 */ /* 0x000ea4000c1e1500 */
[----:B--2---:R-:W-:-:S06]  /*fef0*/  HADD2.F32 R48, -RZ, R2.H0_H0 ;  /* 0x20000002ff307230 */ /* 0x004fcc0000004100 */
[----:B------:R-:W0:Y:S01]  /*ff00*/  F2I.S64.TRUNC R48, R48 ;  /* 0x0000003000307311 */ /* 0x000e22000020d900 */
[----:B------:R-:W-:Y:S05]  /*ff10*/  BRA `(.L_x_14292) ;  /* 0x0000000800a07947 */ /* 0x000fea0003800000 */
.L_x_14297:
[----:B------:R-:W2:Y:S02]  /*ff20*/  LDG.E.64 R2, desc[UR36][R2.64] ;  /* 0x0000002402027981 */ /* 0x000ea4000c1e1b00 */
[----:B--2---:R0:W1:Y:S01]  /*ff30*/  F2I.S64.F64.TRUNC R48, R2 ;  /* 0x0000000200307311 */ /* 0x004062000030d900 */
[----:B------:R-:W-:Y:S05]  /*ff40*/  BRA `(.L_x_14292) ;  /* 0x0000000800947947 */ /* 0x000fea0003800000 */
.L_x_14287:
        /* <DEDUP_REMOVED lines=13> */
.L_x_14301:
[----:B------:R-:W2:Y:S02]  /*10020*/  LDG.E.64 R2, desc[UR36][R2.64] ;  /* 0x0000002402027981 */ /* 0x000ea4000c1e1b00 */
[----:B--2---:R0:W1:Y:S01]  /*10030*/  F2I.S64.F64.TRUNC R48, R2 ;  /* 0x0000000200307311 */ /* 0x004062000030d900 */
[----:B------:R-:W-:Y:S05]  /*10040*/  BRA `(.L_x_14292) ;  /* 0x0000000800547947 */ /* 0x000fea0003800000 */
.L_x_14300:
        /* <DEDUP_REMOVED lines=26> */
.L_x_14303:
        /* <DEDUP_REMOVED lines=13> */
.L_x_14302:
[----:B------:R-:W2:Y:S02]  /*102c0*/  LDG.E.U16 R48, desc[UR36][R2.64] ;  /* 0x0000002402307981 */ /* 0x000ea4000c1e1500 */
[----:B--2---:R-:W-:-:S06]  /*102d0*/  IMAD.U32 R48, R48, 0x10000, RZ ;  /* 0x0001000030307824 */ /* 0x004fcc00078e00ff */
[----:B------:R-:W0:Y:S01]  /*102e0*/  F2I.S64.TRUNC R48, R48 ;  /* 0x0000003000307311 */ /* 0x000e22000020d900 */
[----:B------:R-:W-:Y:S05]  /*102f0*/  BRA `(.L_x_14292) ;  /* 0x0000000400a87947 */ /* 0x000fea0003800000 */
.L_x_14299:
        /* <DEDUP_REMOVED lines=11> */
.L_x_14306:
        /* <DEDUP_REMOVED lines=21> */
.L_x_14310:
[----:B------:R-:W-:Y:S05]  /*10500*/  BSYNC.RECONVERGENT B1 ;  /* 0x0000000000017941 */ /* 0x000fea0003800200 */
.L_x_14309:
[----:B------:R-:W-:Y:S01]  /*10510*/  IMAD.SHL.U32 R0, R0, 0x100000, RZ ;  /* 0x0010000000007824 */ /* 0x000fe200078e00ff */
[----:B------:R-:W-:-:S04]  /*10520*/  LEA R2, R2, 0x3b800000, 0x17 ;  /* 0x3b80000002027811 */ /* 0x000fc800078eb8ff */
[----:B------:R-:W-:-:S07]  /*10530*/  LOP3.LUT R48, R2, R0, R7, 0xfe, !PT ;  /* 0x0000000002307212 */ /* 0x000fce00078efe07 */
.L_x_14308:
[----:B------:R-:W-:Y:S05]  /*10540*/  BSYNC.RECONVERGENT B0 ;  /* 0x0000000000007941 */ /* 0x000fea0003800200 */
.L_x_14307:
[----:B------:R-:W1:Y:S01]  /*10550*/  F2I.S64.TRUNC R48, R48 ;  /* 0x0000003000307311 */ /* 0x000e62000020d900 */
[----:B------:R-:W-:Y:S05]  /*10560*/  BRA `(.L_x_14292) ;  /* 0x00000004000c7947 */ /* 0x000fea0003800000 */
.L_x_14305:
        /* <DEDUP_REMOVED lines=21> */
.L_x_14314:
[----:B------:R-:W-:Y:S05]  /*106c0*/  BSYNC.RECONVERGENT B1 ;  /* 0x0000000000017941 */ /* 0x000fea0003800200 */
.L_x_14313:
[----:B------:R-:W-:Y:S01]  /*106d0*/  IMAD.SHL.U32 R0, R0, 0x200000, RZ ;  /* 0x0020000000007824 */ /* 0x000fe200078e00ff */
[----:B------:R-:W-:-:S04]  /*106e0*/  LEA R2, R2, 0x37800000, 0x17 ;  /* 0x3780000002027811 */ /* 0x000fc800078eb8ff */
[----:B------:R-:W-:-:S07]  /*106f0*/  LOP3.LUT R48, R2, R0, R7, 0xfe, !PT ;  /* 0x0000000002307212 */ /* 0x000fce00078efe07 */
.L_x_14312:
[----:B------:R-:W-:Y:S05]  /*10700*/  BSYNC.RECONVERGENT B0 ;  /* 0x0000000000007941 */ /* 0x000fea0003800200 */
.L_x_14311:
[----:B------:R-:W0:Y:S01]  /*10710*/  F2I.S64.TRUNC R48, R48 ;  /* 0x0000003000307311 */ /* 0x000e22000020d900 */
[----:B------:R-:W-:Y:S05]  /*10720*/  BRA `(.L_x_14292) ;  /* 0x00000000009c7947 */ /* 0x000fea0003800000 */
.L_x_14304:
        /* <DEDUP_REMOVED lines=14> */
.L_x_14318:
[----:B------:R-:W-:Y:S05]  /*10810*/  BSYNC.RECONVERGENT B0 ;  /* 0x0000000000007941 */ /* 0x000fea0003800200 */
.L_x_14317:
[----:B------:R-:W0:Y:S01]  /*10820*/  F2I.S64.TRUNC R48, R48 ;  /* 0x0000003000307311 */ /* 0x000e22000020d900 */
[----:B------:R-:W-:Y:S05]  /*10830*/  BRA `(.L_x_14292) ;  /* 0x0000000000587947 */ /* 0x000fea0003800000 */
.L_x_14291:
        /* <DEDUP_REMOVED lines=16> */
.L_x_14319:
[----:B------:R-:W-:Y:S01]  /*10940*/  CS2R R48, SRZ ;  /* 0x0000000000307805 */ /* 0x000fe2000001ff00 */
[----:B------:R-:W-:Y:S06]  /*10950*/  BRA `(.L_x_14292) ;  /* 0x0000000000107947 */ /* 0x000fec0003800000 */
.L_x_14316:
[----:B------:R0:W5:Y:S01]  /*10960*/  LDG.E.64 R48, desc[UR36][R2.64] ;  /* 0x0000002402307981 */ /* 0x000162000c1e1b00 */
[----:B------:R-:W-:Y:S05]  /*10970*/  BRA `(.L_x_14292) ;  /* 0x0000000000087947 */ /* 0x000fea0003800000 */
.L_x_14315:
[----:B------:R0:W5:Y:S01]  /*10980*/  LDG.E R48, desc[UR36][R2.64] ;  /* 0x0000002402307981 */ /* 0x000162000c1e1900 */
[----:B------:R-:W-:-:S07]  /*10990*/  IMAD.MOV.U32 R49, RZ, RZ, RZ ;  /* 0x000000ffff317224 */ /* 0x000fce00078e00ff */
.L_x_14292:
        /* <DEDUP_REMOVED lines=19> */
.L_x_14323:
[----:B------:R0:W5:Y:S01]  /*10ad0*/  LDG.E.U8 R50, desc[UR36][R2.64] ;  /* 0x0000002402327981 */ /* 0x000162000c1e1100 */
[----:B------:R-:W-:Y:S01]  /*10ae0*/  IMAD.MOV.U32 R51, RZ, RZ, RZ ;  /* 0x000000ffff337224 */ /* 0x000fe200078e00ff */
[----:B------:R-:W-:Y:S06]  /*10af0*/  BRA `(.L_x_14325) ;  /* 0x0000000c00407947 */ /* 0x000fec0003800000 */
.L_x_14322:
        /* <DEDUP_REMOVED lines=8> */
.L_x_14327:
[----:B------:R-:W2:Y:S02]  /*10b80*/  LDG.E R50, desc[UR36][R2.64] ;  /* 0x0000002402327981 */ /* 0x000ea4000c1e1900 */
[----:B--2---:R-:W-:Y:S01]  /*10b90*/  SHF.R.S32.HI R51, RZ, 0x1f, R50 ;  /* 0x0000001fff337819 */ /* 0x004fe20000011432 */
[----:B------:R-:W-:Y:S06]  /*10ba0*/  BRA `(.L_x_14325) ;  /* 0x0000000c00147947 */ /* 0x000fec0003800000 */
.L_x_14326:
[----:B------:R-:W2:Y:S02]  /*10bb0*/  LDG.E.S16 R50, desc[UR36][R2.64] ;  /* 0x0000002402327981 */ /* 0x000ea4000c1e1700 */
[----:B--2---:R-:W-:Y:S01]  /*10bc0*/  SHF.R.S32.HI R51, RZ, 0x1f, R50 ;  /* 0x0000001fff337819 */ /* 0x004fe20000011432 */
[----:B------:R-:W-:Y:S06]  /*10bd0*/  BRA `(.L_x_14325) ;  /* 0x0000000c00087947 */ /* 0x000fec0003800000 */
.L_x_14321:
        /* <DEDUP_REMOVED lines=9> */
.L_x_14329:
[----:B------:R-:W2:Y:S02]  /*10c70*/  LDG.E.U16 R2, desc[UR36][R2.64] ;  /* 0x0000002402027981 */ /* 0x000ea4000c1e1500 */
[----:B--2---:R-:W-:-:S06]  /*10c80*/  HADD2.F32 R50, -RZ, R2.H0_H0 ;  /* 0x20000002ff327230 */ /* 0x004fcc0000004100 */
[----:B------:R-:W0:Y:S01]  /*10c90*/  F2I.S64.TRUNC R50, R50 ;  /* 0x0000003200327311 */ /* 0x000e22000020d900 */
[----:B------:R-:W-:Y:S05]  /*10ca0*/  BRA `(.L_x_14325) ;  /* 0x0000000800d47947 */ /* 0x000fea0003800000 */
.L_x_14328:
        /* <DEDUP_REMOVED lines=9> */
.L_x_14331:
[----:B------:R-:W2:Y:S02]  /*10d40*/  LDG.E.U16 R2, desc[UR36][R2.64] ;  /* 0x0000002402027981 */ /* 0x000ea4000c1e1500 */
[----:B--2---:R-:W-:-:S06]  /*10d50*/  HADD2.F32 R50, -RZ, R2.H0_H0 ;  /* 0x20000002ff327230 */ /* 0x004fcc0000004100 */
[----:B------:R-:W0:Y:S01]  /*10d60*/  F2I.S64.TRUNC R50, R50 ;  /* 0x0000003200327311 */ /* 0x000e22000020d900 */
[----:B------:R-:W-:Y:S05]  /*10d70*/  BRA `(.L_x_14325) ;  /* 0x0000000800a07947 */ /* 0x000fea0003800000 */
.L_x_14330:
[----:B------:R-:W2:Y:S02]  /*10d80*/  LDG.E.64 R2, desc[UR36][R2.64] ;  /* 0x0000002402027981 */ /* 0x000ea4000c1e1b00 */
[----:B--2---:R0:W2:Y:S01]  /*10d90*/  F2I.S64.F64.TRUNC R50, R2 ;  /* 0x0000000200327311 */ /* 0x0040a2000030d900 */
[----:B------:R-:W-:Y:S05]  /*10da0*/  BRA `(.L_x_14325) ;  /* 0x0000000800947947 */ /* 0x000fea0003800000 */
.L_x_14320:
        /* <DEDUP_REMOVED lines=13> */
.L_x_14334:
[----:B------:R-:W2:Y:S02]  /*10e80*/  LDG.E.64 R2, desc[UR36][R2.64] ;  /* 0x0000002402027981 */ /* 0x000ea4000c1e1b00 */
[----:B--2---:R0:W2:Y:S01]  /*10e90*/  F2I.S64.F64.TRUNC R50, R2 ;  /* 0x0000000200327311 */ /* 0x0040a2000030d900 */
[----:B------:R-:W-:Y:S05]  /*10ea0*/  BRA `(.L_x_14325) ;  /* 0x0000000800547947 */ /* 0x000fea0003800000 */
.L_x_14333:
        /* <DEDUP_REMOVED lines=26> */
.L_x_14336:
        /* <DEDUP_REMOVED lines=13> */
.L_x_14335:
[----:B------:R-:W2:Y:S02]  /*11120*/  LDG.E.U16 R50, desc[UR36][R2.64] ;  /* 0x0000002402327981 */ /* 0x000ea4000c1e1500 */
[----:B--2---:R-:W-:-:S06]  /*11130*/  IMAD.U32 R50, R50, 0x10000, RZ ;  /* 0x0001000032327824 */ /* 0x004fcc00078e00ff */
[----:B------:R-:W0:Y:S01]  /*11140*/  F2I.S64.TRUNC R50, R50 ;  /* 0x0000003200327311 */ /* 0x000e22000020d900 */
[----:B------:R-:W-:Y:S05]  /*11150*/  BRA `(.L_x_14325) ;  /* 0x0000000400a87947 */ /* 0x000fea0003800000 */
.L_x_14332:
        /* <DEDUP_REMOVED lines=11> */
.L_x_14339:
        /* <DEDUP_REMOVED lines=21> */
.L_x_14343:
[----:B------:R-:W-:Y:S05]  /*11360*/  BSYNC.RECONVERGENT B1 ;  /* 0x0000000000017941 */ /* 0x000fea0003800200 */
.L_x_14342:
[----:B------:R-:W-:Y:S01]  /*11370*/  IMAD.SHL.U32 R0, R0, 0x100000, RZ ;  /* 0x0010000000007824 */ /* 0x000fe200078e00ff */
[----:B------:R-:W-:-:S04]  /*11380*/  LEA R2, R2, 0x3b800000, 0x17 ;  /* 0x3b80000002027811 */ /* 0x000fc800078eb8ff */
[----:B------:R-:W-:-:S07]  /*11390*/  LOP3.LUT R50, R2, R0, R7, 0xfe, !PT ;  /* 0x0000000002327212 */ /* 0x000fce00078efe07 */
.L_x_14341:
[----:B------:R-:W-:Y:S05]  /*113a0*/  BSYNC.RECONVERGENT B0 ;  /* 0x0000000000007941 */ /* 0x000fea0003800200 */
.L_x_14340:
[----:B------:R-:W0:Y:S01]  /*113b0*/  F2I.S64.TRUNC R50, R50 ;  /* 0x0000003200327311 */ /* 0x000e22000020d900 */
[----:B------:R-:W-:Y:S05]  /*113c0*/  BRA `(.L_x_14325) ;  /* 0x00000004000c7947 */ /* 0x000fea0003800000 */
.L_x_14338:
        /* <DEDUP_REMOVED lines=21> */
.L_x_14347:
[----:B------:R-:W-:Y:S05]  /*11520*/  BSYNC.RECONVERGENT B1 ;  /* 0x0000000000017941 */ /* 0x000fea0003800200 */
.L_x_14346:
[----:B------:R-:W-:Y:S01]  /*11530*/  IMAD.SHL.U32 R0, R0, 0x200000, RZ ;  /* 0x0020000000007824 */ /* 0x000fe200078e00ff */
[----:B------:R-:W-:-:S04]  /*11540*/  LEA R2, R2, 0x37800000, 0x17 ;  /* 0x3780000002027811 */ /* 0x000fc800078eb8ff */
[----:B------:R-:W-:-:S07]  /*11550*/  LOP3.LUT R50, R2, R0, R7, 0xfe, !PT ;  /* 0x0000000002327212 */ /* 0x000fce00078efe07 */
.L_x_14345:
[----:B------:R-:W-:Y:S05]  /*11560*/  BSYNC.RECONVERGENT B0 ;  /* 0x0000000000007941 */ /* 0x000fea0003800200 */
.L_x_14344:
[----:B------:R-:W0:Y:S01]  /*11570*/  F2I.S64.TRUNC R50, R50 ;  /* 0x0000003200327311 */ /* 0x000e22000020d900 */
[----:B------:R-:W-:Y:S05]  /*11580*/  BRA `(.L_x_14325) ;  /* 0x00000000009c7947 */ /* 0x000fea0003800000 */
.L_x_14337:
        /* <DEDUP_REMOVED lines=14> */
.L_x_14351:
[----:B------:R-:W-:Y:S05]  /*11670*/  BSYNC.RECONVERGENT B0 ;  /* 0x0000000000007941 */ /* 0x000fea0003800200 */
.L_x_14350:
[----:B------:R-:W0:Y:S01]  /*11680*/  F2I.S64.TRUNC R50, R50 ;  /* 0x0000003200327311 */ /* 0x000e22000020d900 */
[----:B------:R-:W-:Y:S05]  /*11690*/  BRA `(.L_x_14325) ;  /* 0x0000000000587947 */ /* 0x000fea0003800000 */
.L_x_14324:
[----:B------:R-:W-:Y:S01]  /*116a0*/  MOV R2, 0x0 ;  /* 0x0000000000027802 */ /* 0x000fe20000000f00 */
[----:B------:R-:W0:Y:S01]  /*116b0*/  LDCU.64 UR4, c[0x4][0x118] ;  /* 0x01002300ff0477ac */ /* 0x000e220008000a00 */
[----:B------:R-:W-:Y:S02]  /*116c0*/  IMAD.MOV.U32 R8, RZ, RZ, 0x4e ;  /* 0x0000004eff087424 */ /* 0x000fe400078e00ff */
[----:B------:R-:W-:Y:S01]  /*116d0*/  IMAD.MOV.U32 R12, RZ, RZ, 0x1 ;  /* 0x00000001ff0c7424 */ /* 0x000fe200078e00ff */
[----:B------:R-:W2:Y:S01]  /*116e0*/  LDCU.64 UR6, c[0x4][0x120] ;  /* 0x01002400ff0677ac */ /* 0x000ea20008000a00 */
[----:B------:R-:W1:Y:S01]  /*116f0*/  LDC.64 R2, c[0x4][R2] ;  /* 0x0100000002027b82 */ /* 0x000e620000000a00 */
[----:B------:R-:W-:Y:S01]  /*11700*/  IMAD.MOV.U32 R13, RZ, RZ, RZ ;  /* 0x000000ffff0d7224 */ /* 0x000fe200078e00ff */
[----:B------:R-:W3:Y:S01]  /*11710*/  LDCU.64 UR8, c[0x4][0x20] ;  /* 0x01000400ff0877ac */ /* 0x000ee20008000a00 */
[----:B0-----:R-:W-:Y:S02]  /*11720*/  IMAD.U32 R4, RZ, RZ, UR4 ;  /* 0x00000004ff047e24 */ /* 0x001fe4000f8e00ff */
[----:B------:R-:W-:-:S02]  /*11730*/  IMAD.U32 R5, RZ, RZ, UR5 ;  /* 0x00000005ff057e24 */ /* 0x000fc4000f8e00ff */
[----:B--2---:R-:W-:Y:S02]  /*11740*/  IMAD.U32 R6, RZ, RZ, UR6 ;  /* 0x00000006ff067e24 */ /* 0x004fe4000f8e00ff */
[----:B------:R-:W-:Y:S02]  /*11750*/  IMAD.U32 R7, RZ, RZ, UR7 ;  /* 0x00000007ff077e24 */ /* 0x000fe4000f8e00ff */
[----:B---3--:R-:W-:Y:S02]  /*11760*/  IMAD.U32 R10, RZ, RZ, UR8 ;  /* 0x00000008ff0a7e24 */ /* 0x008fe4000f8e00ff */
[----:B------:R-:W-:-:S07]  /*11770*/  IMAD.U32 R11, RZ, RZ, UR9 ;  /* 0x00000009ff0b7e24 */ /* 0x000fce000f8e00ff */
[----:B------:R-:W-:-:S07]  /*11780*/  LEPC R20, `(.L_x_14352) ;  /* 0x000000001014794e */ /* 0x000fce0000000000 */
[----:B-1--45:R-:W-:Y:S05]  /*11790*/  CALL.ABS.NOINC R2 ;  /* 0x0000000002007343 */ /* 0x032fea0003c00000 */
.L_x_14352:
[----:B------:R-:W-:Y:S01]  /*117a0*/  CS2R R50, SRZ ;  /* 0x0000000000327805 */ /* 0x000fe2000001ff00 */
[----:B------:R-:W-:Y:S06]  /*117b0*/  BRA `(.L_x_14325) ;  /* 0x0000000000107947 */ /* 0x000fec0003800000 */
.L_x_14349:
[----:B------:R0:W5:Y:S01]  /*117c0*/  LDG.E.64 R50, desc[UR36][R2.64] ;  /* 0x0000002402327981 */ /* 0x000162000c1e1b00 */
[----:B------:R-:W-:Y:S05]  /*117d0*/  BRA `(.L_x_14325) ;  /* 0x0000000000087947 */ /* 0x000fea0003800000 */
.L_x_14348:
[----:B------:R0:W5:Y:S01]  /*117e0*/  LDG.E R50, desc[UR36][R2.64] ;  /* 0x0000002402327981 */ /* 0x000162000c1e1900 */
[----:B------:R-:W-:-:S07]  /*117f0*/  IMAD.MOV.U32 R51, RZ, RZ, RZ ;  /* 0x000000ffff337224 */ /* 0x000fce00078e00ff */
.L_x_14325:
        /* <DEDUP_REMOVED lines=19> */
.L_x_14356:
[----:B------:R0:W5:Y:S01]  /*11930*/  LDG.E.U8 R58, desc[UR36][R2.64] ;  /* 0x00000024023a7981 */ /* 0x000162000c1e1100 */
[----:B------:R-:W-:Y:S01]  /*11940*/  IMAD.MOV.U32 R59, RZ, RZ, RZ ;  /* 0x000000ffff3b7224 */ /* 0x000fe200078e00ff */
[----:B------:R-:W-:Y:S06]  /*11950*/  BRA `(.L_x_14220) ;  /* 0x0000000c003c7947 */ /* 0x000fec0003800000 */
.L_x_14355:
        /* <DEDUP_REMOVED lines=8> */
.L_x_14359:
[----:B------:R-:W2:Y:S02]  /*119e0*/  LDG.E R58, desc[UR36][R2.64] ;  /* 0x00000024023a7981 */ /* 0x000ea4000c1e1900 */
[----:B--2---:R-:W-:Y:S01]  /*119f0*/  SHF.R.S32.HI R59, RZ, 0x1f, R58 ;  /* 0x0000001fff3b7819 */ /* 0x004fe2000001143a */
[----:B------:R-:W-:Y:S06]  /*11a00*/  BRA `(.L_x_14220) ;  /* 0x0000000c00107947 */ /* 0x000fec0003800000 */
.L_x_14358:
[----:B------:R-:W2:Y:S02]  /*11a10*/  LDG.E.S16 R58, desc[UR36][R2.64] ;  /* 0x00000024023a7981 */ /* 0x000ea4000c1e1700 */
[----:B--2---:R-:W-:Y:S01]  /*11a20*/  SHF.R.S32.HI R59, RZ, 0x1f, R58 ;  /* 0x0000001fff3b7819 */ /* 0x004fe2000001143a */
[----:B------:R-:W-:Y:S06]  /*11a30*/  BRA `(.L_x_14220) ;  /* 0x0000000c00047947 */ /* 0x000fec0003800000 */
.L_x_14354:
        /* <DEDUP_REMOVED lines=9> */
.L_x_14361:
[----:B------:R-:W2:Y:S02]  /*11ad0*/  LDG.E.U16 R2, desc[UR36][R2.64] ;  /* 0x0000002402027981 */ /* 0x000ea4000c1e1500 */
[----:B--2---:R-:W-:-:S06]  /*11ae0*/  HADD2.F32 R58, -RZ, R2.H0_H0 ;  /* 0x20000002ff3a7230 */ /* 0x004fcc0000004100 */
[----:B------:R-:W0:Y:S01]  /*11af0*/  F2I.S64.TRUNC R58, R58 ;  /* 0x0000003a003a7311 */ /* 0x000e22000020d900 */
[----:B------:R-:W-:Y:S05]  /*11b00*/  BRA `(.L_x_14220) ;  /* 0x0000000800d07947 */ /* 0x000fea0003800000 */
.L_x_14360:
        /* <DEDUP_REMOVED lines=9> */
.L_x_14363:
[----:B------:R-:W2:Y:S02]  /*11ba0*/  LDG.E.U16 R2, desc[UR36][R2.64] ;  /* 0x0000002402027981 */ /* 0x000ea4000c1e1500 */
[----:B--2---:R-:W-:-:S06]  /*11bb0*/  HADD2.F32 R58, -RZ, R2.H0_H0 ;  /* 0x20000002ff3a7230 */ /* 0x004fcc0000004100 */
[----:B------:R-:W0:Y:S01]  /*11bc0*/  F2I.S64.TRUNC R58, R58 ;  /* 0x0000003a003a7311 */ /* 0x000e22000020d900 */
[----:B------:R-:W-:Y:S05]  /*11bd0*/  BRA `(.L_x_14220) ;  /* 0x00000008009c7947 */ /* 0x000fea0003800000 */
.L_x_14362:
[----:B------:R-:W2:Y:S02]  /*11be0*/  LDG.E.64 R2, desc[UR36][R2.64] ;  /* 0x0000002402027981 */ /* 0x000ea4000c1e1b00 */
[----:B--2---:R0:W1:Y:S01]  /*11bf0*/  F2I.S64.F64.TRUNC R58, R2 ;  /* 0x00000002003a7311 */ /* 0x004062000030d900 */
[----:B------:R-:W-:Y:S05]  /*11c00*/  BRA `(.L_x_14220) ;  /* 0x0000000800907947 */ /* 0x000fea0003800000 */
.L_x_14353:
        /* <DEDUP_REMOVED lines=13> */
.L_x_14366:
[----:B------:R-:W2:Y:S02]  /*11ce0*/  LDG.E.64 R2, desc[UR36][R2.64] ;  /* 0x0000002402027981 */ /* 0x000ea4000c1e1b00 */
[----:B--2---:R0:W1:Y:S01]  /*11cf0*/  F2I.S64.F64.TRUNC R58, R2 ;  /* 0x00000002003a7311 */ /* 0x004062000030d900 */
[----:B------:R-:W-:Y:S05]  /*11d00*/  BRA `(.L_x_14220) ;  /* 0x0000000800507947 */ /* 0x000fea0003800000 */
.L_x_14365:
        /* <DEDUP_REMOVED lines=26> */
.L_x_14368:
        /* <DEDUP_REMOVED lines=13> */
.L_x_14367:
[----:B------:R-:W2:Y:S02]  /*11f80*/  LDG.E.U16 R58, desc[UR36][R2.64] ;  /* 0x00000024023a7981 */ /* 0x000ea4000c1e1500 */
[----:B--2---:R-:W-:-:S06]  /*11f90*/  IMAD.U32 R58, R58, 0x10000, RZ ;  /* 0x000100003a3a7824 */ /* 0x004fcc00078e00ff */
[----:B------:R-:W0:Y:S01]  /*11fa0*/  F2I.S64.TRUNC R58, R58 ;  /* 0x0000003a003a7311 */ /* 0x000e22000020d900 */
[----:B------:R-:W-:Y:S05]  /*11fb0*/  BRA `(.L_x_14220) ;  /* 0x0000000400a47947 */ /* 0x000fea0003800000 */
.L_x_14364:
        /* <DEDUP_REMOVED lines=11> */
.L_x_14371:
        /* <DEDUP_REMOVED lines=21> */
.L_x_14375:
[----:B------:R-:W-:Y:S05]  /*121c0*/  BSYNC.RECONVERGENT B1 ;  /* 0x0000000000017941 */ /* 0x000fea0003800200 */
.L_x_14374:
[----:B------:R-:W-:Y:S01]  /*121d0*/  IMAD.SHL.U32 R0, R0, 0x100000, RZ ;  /* 0x0010000000007824 */ /* 0x000fe200078e00ff */
[----:B------:R-:W-:-:S04]  /*121e0*/  LEA R2, R2, 0x3b800000, 0x17 ;  /* 0x3b80000002027811 */ /* 0x000fc800078eb8ff */
[----:B------:R-:W-:-:S07]  /*121f0*/  LOP3.LUT R58, R2, R0, R7, 0xfe, !PT ;  /* 0x00000000023a7212 */ /* 0x000fce00078efe07 */
.L_x_14373:
[----:B------:R-:W-:Y:S05]  /*12200*/  BSYNC.RECONVERGENT B0 ;  /* 0x0000000000007941 */ /* 0x000fea0003800200 */
.L_x_14372:
[----:B------:R-:W0:Y:S01]  /*12210*/  F2I.S64.TRUNC R58, R58 ;  /* 0x0000003a003a7311 */ /* 0x000e22000020d900 */
[----:B------:R-:W-:Y:S05]  /*12220*/  BRA `(.L_x_14220) ;  /* 0x0000000400087947 */ /* 0x000fea0003800000 */
.L_x_14370:
        /* <DEDUP_REMOVED lines=21> */
.L_x_14379:
[----:B------:R-:W-:Y:S05]  /*12380*/  BSYNC.RECONVERGENT B1 ;  /* 0x0000000000017941 */ /* 0x000fea0003800200 */
.L_x_14378:
[----:B------:R-:W-:Y:S01]  /*12390*/  IMAD.SHL.U32 R0, R0, 0x200000, RZ ;  /* 0x0020000000007824 */ /* 0x000fe200078e00ff */
[----:B------:R-:W-:-:S04]  /*123a0*/  LEA R2, R2, 0x37800000, 0x17 ;  /* 0x3780000002027811 */ /* 0x000fc800078eb8ff */
[----:B------:R-:W-:-:S07]  /*123b0*/  LOP3.LUT R58, R2, R0, R7, 0xfe, !PT ;  /* 0x00000000023a7212 */ /* 0x000fce00078efe07 */
.L_x_14377:
[----:B------:R-:W-:Y:S05]  /*123c0*/  BSYNC.RECONVERGENT B0 ;  /* 0x0000000000007941 */ /* 0x000fea0003800200 */
.L_x_14376:
[----:B------:R-:W0:Y:S01]  /*123d0*/  F2I.S64.TRUNC R58, R58 ;  /* 0x0000003a003a7311 */ /* 0x000e22000020d900 */
[----:B------:R-:W-:Y:S05]  /*123e0*/  BRA `(.L_x_14220) ;  /* 0x0000000000987947 */ /* 0x000fea0003800000 */
.L_x_14369:
        /* <DEDUP_REMOVED lines=14> */
.L_x_14383:
[----:B------:R-:W-:Y:S05]  /*124d0*/  BSYNC.RECONVERGENT B0 ;  /* 0x0000000000007941 */ /* 0x000fea0003800200 */
.L_x_14382:
[----:B------:R-:W0:Y:S01]  /*124e0*/  F2I.S64.TRUNC R58, R58 ;  /* 0x0000003a003a7311 */ /* 0x000e22000020d900 */
[----:B------:R-:W-:Y:S05]  /*124f0*/  BRA `(.L_x_14220) ;  /* 0x0000000000547947 */ /* 0x000fea0003800000 */
.L_x_14357:
        /* <DEDUP_REMOVED lines=16> */
.L_x_14384:
[----:B------:R-:W-:Y:S05]  /*12600*/  BRA `(.L_x_14220) ;  /* 0x0000000000107947 */ /* 0x000fea0003800000 */
.L_x_14381:
[----:B------:R0:W5:Y:S01]  /*12610*/  LDG.E.64 R58, desc[UR36][R2.64] ;  /* 0x00000024023a7981 */ /* 0x000162000c1e1b00 */
[----:B------:R-:W-:Y:S05]  /*12620*/  BRA `(.L_x_14220) ;  /* 0x0000000000087947 */ /* 0x000fea0003800000 */
.L_x_14380:
[----:B------:R0:W5:Y:S01]  /*12630*/  LDG.E R58, desc[UR36][R2.64] ;  /* 0x00000024023a7981 */ /* 0x000162000c1e1900 */
[----:B------:R-:W-:-:S07]  /*12640*/  IMAD.MOV.U32 R59, RZ, RZ, RZ ;  /* 0x000000ffff3b7224 */ /* 0x000fce00078e00ff */
.L_x_14220:
[----:B------:R-:W-:Y:S05]  /*12650*/  BSYNC.RECONVERGENT B6 ;  /* 0x0000000000067941 */ /* 0x000fea0003800200 */
.L_x_14219:
[----:B------:R-:W2:Y:S04]  /*12660*/  LDL.64 R60, [R1+0x10] ;  /* 0x00001000013c7983 */ /* 0x000ea80000100a00 */
[----:B------:R-:W3:Y:S04]  /*12670*/  LDL R56, [R1+0x18] ;  /* 0x0000180001387983 */ /* 0x000ee80000100800 */
[----:B------:R0:W5:Y:S04]  /*12680*/  LDL.64 R62, [R1] ;  /* 0x00000000013e7983 */ /* 0x0001680000100a00 */
[----:B------:R0:W5:Y:S04]  /*12690*/  LDL.64 R64, [R1+0x8] ;  /* 0x0000080001407983 */ /* 0x0001680000100a00 */
[----:B------:R0:W5:Y:S01]  /*126a0*/  LDL.64 R66, [R1+0xa0] ;  /* 0x0000a00001427983 */ /* 0x0001620000100a00 */
[----:B------:R-:W-:Y:S01]  /*126b0*/  ISETP.GE.AND P1, PT, R57, R69, PT ;  /* 0x000000453900720c */ /* 0x000fe20003f26270 */
[----:B------:R-:W-:Y:S01]  /*126c0*/  BSSY.RECONVERGENT B6, `(.L_x_14385) ;  /* 0x00000b7000067945 */ /* 0x000fe20003800200 */
[----:B--2---:R-:W-:Y:S01]  /*126d0*/  ISETP.GT.U32.AND P0, PT, R60, RZ, PT ;  /* 0x000000ff3c00720c */ /* 0x004fe20003f04070 */
[----:B---3--:R-:W-:-:S03]  /*126e0*/  VIADD R68, R56, 0xffffffff ;  /* 0xffffffff38447836 */ /* 0x008fc60000000000 */
[----:B------:R-:W-:-:S04]  /*126f0*/  ISETP.GT.AND.EX P0, PT, R61, RZ, PT, P0 ;  /* 0x000000ff3d00720c */ /* 0x000fc80003f04300 */
[----:B------:R-:W-:-:S04]  /*12700*/  ISETP.GT.AND P0, PT, R68, -0x1, P0 ;  /* 0xffffffff4400780c */ /* 0x000fc80000704270 */
[----:B------:R-:W-:Y:S01]  /*12710*/  P2R R69, PR, RZ, 0x1 ;  /* 0x00000001ff457803 */ /* 0x000fe20000000000 */
[----:B0-----:R-:W-:Y:S08]  /*12720*/  @P1 BRA `(.L_x_14386) ;  /* 0x0000000800c01947 */ /* 0x001ff00003800000 */
[----:B----45:R-:W-:Y:S01]  /*12730*/  ISETP.NE.U32.AND P0, PT, R52, R62, PT ;  /* 0x0000003e3400720c */ /* 0x030fe20003f05070 */
[----:B------:R-:W-:Y:S03]  /*12740*/  BSSY.RECONVERGENT B7, `(.L_x_14387) ;  /* 0x0000013000077945 */ /* 0x000fe60003800200 */
[----:B------:R-:W-:-:S13]  /*12750*/  ISETP.NE.AND.EX P0, PT, R53, R63, PT, P0 ;  /* 0x0000003f3500720c */ /* 0x000fda0003f05300 */
[----:B------:R-:W-:Y:S05]  /*12760*/  @!P0 BRA `(.L_x_14388) ;  /* 0x0000000000408947 */ /* 0x000fea0003800000 */
[----:B------:R-:W-:Y:S01]  /*12770*/  MOV R2, 0x0 ;  /* 0x0000000000027802 */ /* 0x000fe20000000f00 */
[----:B------:R-:W0:Y:S01]  /*12780*/  LDCU.64 UR4, c[0x4][0x128] ;  /* 0x01002500ff0477ac */ /* 0x000e220008000a00 */
[----:B------:R-:W-:Y:S02]  /*12790*/  IMAD.MOV.U32 R8, RZ, RZ, 0x2c ;  /* 0x0000002cff087424 */ /* 0x000fe400078e00ff */
[----:B------:R-:W-:Y:S01]  /*127a0*/  IMAD.MOV.U32 R12, RZ, RZ, 0x1 ;  /* 0x00000001ff0c7424 */ /* 0x000fe200078e00ff */
[----:B------:R-:W2:Y:S01]  /*127b0*/  LDCU.64 UR6, c[0x4][0x110] ;  /* 0x01002200ff0677ac */ /* 0x000ea20008000a00 */
[----:B------:R-:W3:Y:S01]  /*127c0*/  LDC.64 R2, c[0x4][R2] ;  /* 0x0100000002027b82 */ /* 0x000ee20000000a00 */
[----:B------:R-:W-:Y:S01]  /*127d0*/  IMAD.MOV.U32 R13, RZ, RZ, RZ ;  /* 0x000000ffff0d7224 */ /* 0x000fe200078e00ff */
[----:B------:R-:W4:Y:S01]  /*127e0*/  LDCU.64 UR8, c[0x4][0x8] ;  /* 0x01000100ff0877ac */ /* 0x000f220008000a00 */
[----:B0-----:R-:W-:Y:S02]  /*127f0*/  IMAD.U32 R4, RZ, RZ, UR4 ;  /* 0x00000004ff047e24 */ /* 0x001fe4000f8e00ff */
[----:B------:R-:W-:-:S02]  /*12800*/  IMAD.U32 R5, RZ, RZ, UR5 ;  /* 0x00000005ff057e24 */ /* 0x000fc4000f8e00ff */
[----:B--2---:R-:W-:Y:S02]  /*12810*/  IMAD.U32 R6, RZ, RZ, UR6 ;  /* 0x00000006ff067e24 */ /* 0x004fe4000f8e00ff */
[----:B------:R-:W-:Y:S02]  /*12820*/  IMAD.U32 R7, RZ, RZ, UR7 ;  /* 0x00000007ff077e24 */ /* 0x000fe4000f8e00ff */
[----:B----4-:R-:W-:Y:S02]  /*12830*/  IMAD.U32 R10, RZ, RZ, UR8 ;  /* 0x00000008ff0a7e24 */ /* 0x010fe4000f8e00ff */
[----:B------:R-:W-:-:S07]  /*12840*/  IMAD.U32 R11, RZ, RZ, UR9 ;  /* 0x00000009ff0b7e24 */ /* 0x000fce000f8e00ff */
[----:B------:R-:W-:-:S07]  /*12850*/  LEPC R20, `(.L_x_14388) ;  /* 0x000000001014794e */ /* 0x000fce0000000000 */
[----:B-1-3--:R-:W-:Y:S05]  /*12860*/  CALL.ABS.NOINC R2 ;  /* 0x0000000002007343 */ /* 0x00afea0003c00000 */
.L_x_14388:
[----:B------:R-:W-:Y:S05]  /*12870*/  BSYNC.RECONVERGENT B7 ;  /* 0x0000000000077941 */ /* 0x000fea0003800200 */
.L_x_14387:
[----:B------:R-:W-:Y:S01]  /*12880*/  ISETP.NE.U32.AND P0, PT, R16, R60, PT ;  /* 0x0000003c1000720c */ /* 0x000fe20003f05070 */
        /* <DEDUP_REMOVED lines=19> */
.L_x_14390:
[----:B------:R-:W-:Y:S05]  /*129c0*/  BSYNC.RECONVERGENT B7 ;  /* 0x0000000000077941 */ /* 0x000fea0003800200 */
.L_x_14389:
[----:B-1----:R-:W-:Y:S01]  /*129d0*/  IADD3 R3, P1, PT, -R18, R22, RZ ;  /* 0x0000001612037210 */ /* 0x002fe20007f3e1ff */
[----:B------:R-:W-:Y:S03]  /*129e0*/  BSSY.RECONVERGENT B7, `(.L_x_14391) ;  /* 0x0000017000077945 */ /* 0x000fe60003800200 */
[----:B------:R-:W-:Y:S01]  /*129f0*/  ISETP.GT.U32.AND P0, PT, R3, R64, PT ;  /* 0x000000400300720c */ /* 0x000fe20003f04070 */
[----:B------:R-:W-:Y:S01]  /*12a00*/  IMAD.X R5, R23, 0x1, ~R19, P1 ;  /* 0x0000000117057824 */ /* 0x000fe200008e0e13 */
[----:B------:R-:W-:-:S04]  /*12a10*/  ISETP.LE.U32.AND P1, PT, R62, R3, PT ;  /* 0x000000033e00720c */ /* 0x000fc80003f23070 */
[----:B------:R-:W-:Y:S02]  /*12a20*/  ISETP.GT.AND.EX P0, PT, R5, R65, PT, P0 ;  /* 0x000000410500720c */ /* 0x000fe40003f04300 */
[----:B------:R-:W-:-:S13]  /*12a30*/  ISETP.LE.AND.EX P1, PT, R63, R5, PT, P1 ;  /* 0x000000053f00720c */ /* 0x000fda0003f23310 */
        /* <DEDUP_REMOVED lines=17> */
.L_x_14392:
[----:B------:R-:W-:Y:S05]  /*12b50*/  BSYNC.RECONVERGENT B7 ;  /* 0x0000000000077941 */ /* 0x000fea0003800200 */
.L_x_14391:
[----:B------:R-:W-:Y:S01]  /*12b60*/  ISETP.NE.AND P6, PT, R69, RZ, PT ;  /* 0x000000ff4500720c */ /* 0x000fe20003fc5270 */
[----:B------:R-:W-:Y:S01]  /*12b70*/  BSSY.RECONVERGENT B0, `(.L_x_14393) ;  /* 0x0000042000007945 */ /* 0x000fe20003800200 */
[----:B------:R-:W-:Y:S02]  /*12b80*/  IMAD.MOV.U32 R11, RZ, RZ, RZ ;  /* 0x000000ffff0b7224 */ /* 0x000fe400078e00ff */
[----:B------:R-:W-:-:S09]  /*12b90*/  IMAD.MOV.U32 R52, RZ, RZ, RZ ;  /* 0x000000ffff347224 */ /* 0x000fd200078e00ff */
[----:B------:R-:W-:Y:S05]  /*12ba0*/  @!P6 BRA `(.L_x_14394) ;  /* 0x0000000000f8e947 */ /* 0x000fea0003800000 */
[-C--:B------:R-:W-:Y:S02]  /*12bb0*/  IMAD R5, R61, R24.reuse, RZ ;  /* 0x000000183d057224 */ /* 0x080fe400078e02ff */
[----:B------:R-:W-:-:S04]  /*12bc0*/  IMAD.WIDE.U32 R2, R60, R24, RZ ;  /* 0x000000183c027225 */ /* 0x000fc800078e00ff */
[----:B------:R-:W-:Y:S02]  /*12bd0*/  IMAD R5, R60, R25, R5 ;  /* 0x000000193c057224 */ /* 0x000fe400078e0205 */
[----:B------:R-:W-:Y:S02]  /*12be0*/  IMAD R6, R68, 0x8, R1 ;  /* 0x0000000844067824 */ /* 0x000fe400078e0201 */
[----:B------:R-:W-:Y:S02]  /*12bf0*/  IMAD.IADD R4, R3, 0x1, R5 ;  /* 0x0000000103047824 */ /* 0x000fe400078e0205 */
[----:B------:R-:W-:Y:S02]  /*12c00*/  IMAD.MOV.U32 R7, RZ, RZ, R2 ;  /* 0x000000ffff077224 */ /* 0x000fe400078e0002 */
[----:B------:R-:W-:Y:S02]  /*12c10*/  IMAD.MOV.U32 R11, RZ, RZ, RZ ;  /* 0x000000ffff0b7224 */ /* 0x000fe400078e00ff */
[----:B------:R-:W-:-:S02]  /*12c20*/  IMAD.MOV.U32 R52, RZ, RZ, RZ ;  /* 0x000000ffff347224 */ /* 0x000fc400078e00ff */
[----:B------:R-:W-:Y:S02]  /*12c30*/  IMAD.MOV.U32 R5, RZ, RZ, R56 ;  /* 0x000000ffff057224 */ /* 0x000fe400078e0038 */
[----:B------:R-:W-:-:S07]  /*12c40*/  VIADD R6, R6, 0x60 ;  /* 0x0000006006067836 */ /* 0x000fce0000000000 */
.L_x_14398:
[----:B------:R-:W2:Y:S01]  /*12c50*/  LDL.64 R16, [R6+-0x40] ;  /* 0xffffc00006107983 */ /* 0x000ea20000100a00 */
        /* <DEDUP_REMOVED lines=24> */
.L_x_14396:
[----:B------:R-:W-:Y:S01]  /*12de0*/  IMAD.MOV.U32 R3, RZ, RZ, R16 ;  /* 0x000000ffff037224 */ /* 0x000fe200078e0010 */
[----:B------:R-:W-:Y:S01]  /*12df0*/  MOV R0, 0x12e20 ;  /* 0x00012e2000007802 */ /* 0x000fe20000000f00 */
[----:B------:R-:W-:-:S07]  /*12e00*/  IMAD.MOV.U32 R2, RZ, RZ, R17 ;  /* 0x000000ffff027224 */ /* 0x000fce00078e0011 */
[----:B------:R-:W-:Y:S05]  /*12e10*/  CALL.REL.NOINC `($__internal_30_$__cuda_sm20_div_s64) ;  /* 0x0000004400e47944 */ /* 0x000fea0003c00000 */
.L_x_14397:
[----:B------:R-:W-:Y:S05]  /*12e20*/  BSYNC.RECONVERGENT B1 ;  /* 0x0000000000017941 */ /* 0x000fea0003800200 */
.L_x_14395:
[----:B------:R0:W2:Y:S01]  /*12e30*/  LDL.64 R2, [R6] ;  /* 0x0000000006027983 */ /* 0x0000a20000100a00 */
        /* <DEDUP_REMOVED lines=9> */
[----:B------:R-:W-:Y:S02]  /*12ed0*/  IMAD.MOV.U32 R14, RZ, RZ, R11 ;  /* 0x000000ffff0e7224 */ /* 0x000fe400078e000b */
[----:B------:R-:W-:Y:S02]  /*12ee0*/  IMAD.IADD R7, R13, 0x1, R7 ;  /* 0x000000010d077824 */ /* 0x000fe400078e0207 */
[----:B------:R-:W-:Y:S02]  /*12ef0*/  IMAD.MOV.U32 R15, RZ, RZ, R52 ;  /* 0x000000ffff0f7224 */ /* 0x000fe400078e0034 */
[----:B------:R-:W-:Y:S02]  /*12f00*/  IMAD.MOV.U32 R4, RZ, RZ, R9 ;  /* 0x000000ffff047224 */ /* 0x000fe400078e0009 */
[----:B0-----:R-:W-:-:S02]  /*12f10*/  VIADD R6, R6, 0xfffffff8 ;  /* 0xfffffff806067836 */ /* 0x001fc40000000000 */
[----:B--2---:R-:W-:Y:S02]  /*12f20*/  IMAD R7, R7, R2, RZ ;  /* 0x0000000207077224 */ /* 0x004fe400078e02ff */
[----:B------:R-:W-:-:S04]  /*12f30*/  IMAD.WIDE.U32 R14, R2, R12, R14 ;  /* 0x0000000c020e7225 */ /* 0x000fc800078e000e */
[----:B------:R-:W-:Y:S02]  /*12f40*/  IMAD R3, R3, R12, R7 ;  /* 0x0000000c03037224 */ /* 0x000fe400078e0207 */
[----:B------:R-:W-:Y:S02]  /*12f50*/  IMAD.MOV.U32 R7, RZ, RZ, R8 ;  /* 0x000000ffff077224 */ /* 0x000fe400078e0008 */
[----:B------:R-:W-:Y:S02]  /*12f60*/  IMAD.MOV.U32 R11, RZ, RZ, R14 ;  /* 0x000000ffff0b7224 */ /* 0x000fe400078e000e */
[----:B------:R-:W-:Y:S01]  /*12f70*/  IMAD.IADD R52, R15, 0x1, R3 ;  /* 0x000000010f347824 */ /* 0x000fe200078e0203 */
[----:B------:R-:W-:Y:S06]  /*12f80*/  @P0 BRA `(.L_x_14398) ;  /* 0xfffffffc00300947 */ /* 0x000fec000383ffff */
.L_x_14394:
[----:B------:R-:W-:Y:S05]  /*12f90*/  BSYNC.RECONVERGENT B0 ;  /* 0x0000000000007941 */ /* 0x000fea0003800200 */
.L_x_14393:
[----:B------:R-:W-:-:S04]  /*12fa0*/  LEA R25, P0, R11, R66, 0x3 ;  /* 0x000000420b197211 */ /* 0x000fc800078018ff */
[----:B------:R-:W-:Y:S02]  /*12fb0*/  LEA R16, P1, R18, R25, 0x3 ;  /* 0x0000001912107211 */ /* 0x000fe400078218ff */
[----:B------:R-:W-:Y:S02]  /*12fc0*/  LEA.HI.X R11, R11, R67, R52, 0x3, P0 ;  /* 0x000000430b0b7211 */ /* 0x000fe400000f1c34 */
        /* <DEDUP_REMOVED lines=10> */
.L_x_14401:
[----:B------:R-:W2:Y:S04]  /*13070*/  LD.E.64 R2, desc[UR36][R16.64+-0x8] ;  /* 0xfffff82410027980 */ /* 0x000ea8000c101b00 */
[----:B------:R-:W2:Y:S01]  /*13080*/  LD.E.64 R4, desc[UR36][R16.64] ;  /* 0x0000002410047980 */ /* 0x000ea2000c101b00 */
[----:B------:R-:W-:Y:S01]  /*13090*/  BSSY.RECONVERGENT B7, `(.L_x_14399) ;  /* 0x0000014000077945 */ /* 0x000fe20003800200 */
[----:B--2---:R-:W-:-:S04]  /*130a0*/  ISETP.GE.U32.AND P0, PT, R2, R4, PT ;  /* 0x000000040200720c */ /* 0x004fc80003f06070 */
[----:B------:R-:W-:-:S13]  /*130b0*/  ISETP.GE.AND.EX P0, PT, R3, R5, PT, P0 ;  /* 0x000000050300720c */ /* 0x000fda0003f06300 */
        /* <DEDUP_REMOVED lines=17> */
.L_x_14400:
[----:B------:R-:W-:Y:S05]  /*131d0*/  BSYNC.RECONVERGENT B7 ;  /* 0x0000000000077941 */ /* 0x000fea0003800200 */
.L_x_14399:
[----:B------:R-:W-:-:S05]  /*131e0*/  IADD3 R16, P0, PT, R16, 0x8, RZ ;  /* 0x0000000810107810 */ /* 0x000fca0007f1e0ff */
[----:B------:R-:W-:Y:S01]  /*131f0*/  IMAD.X R17, RZ, RZ, R17, P0 ;  /* 0x000000ffff117224 */ /* 0x000fe200000e0611 */
[----:B------:R-:W-:-:S04]  /*13200*/  ISETP.GE.U32.AND P0, PT, R16, R25, PT ;  /* 0x000000191000720c */ /* 0x000fc80003f06070 */
[----:B------:R-:W-:-:S13]  /*13210*/  ISETP.GE.U32.AND.EX P0, PT, R17, R24, PT, P0 ;  /* 0x000000181100720c */ /* 0x000fda0003f06100 */
[----:B------:R-:W-:Y:S05]  /*13220*/  @!P0 BRA `(.L_x_14401) ;  /* 0xfffffffc00908947 */ /* 0x000fea000383ffff */
.L_x_14386:
[----:B------:R-:W-:Y:S05]  /*13230*/  BSYNC.RECONVERGENT B6 ;  /* 0x0000000000067941 */ /* 0x000fea0003800200 */
.L_x_14385:
[----:B------:R-:W0:Y:S01]  /*13240*/  S2R R2, SR_CTAID.X ;  /* 0x0000000000027919 */ /* 0x000e220000002500 */
[----:B------:R-:W0:Y:S01]  /*13250*/  LDC R0, c[0x0][0x380] ;  /* 0x0000e000ff007b82 */ /* 0x000e220000000800 */
[----:B-----5:R-:W-:Y:S01]  /*13260*/  VIADD R19, R57, 0x80 ;  /* 0x0000008039137836 */ /* 0x020fe20000000000 */
[----:B------:R-:W-:Y:S01]  /*13270*/  BSSY.RECONVERGENT B6, `(.L_x_14402) ;  /* 0x00000b4000067945 */ /* 0x000fe20003800200 */
[----:B0-----:R-:W-:-:S05]  /*13280*/  IMAD R0, R2, -0x200, R0 ;  /* 0xfffffe0002007824 */ /* 0x001fca00078e0200 */
[----:B------:R-:W-:-:S13]  /*13290*/  ISETP.GE.AND P0, PT, R19, R0, PT ;  /* 0x000000001300720c */ /* 0x000fda0003f06270 */
[----:B------:R-:W-:Y:S05]  /*132a0*/  @P0 BRA `(.L_x_14403) ;  /* 0x0000000800c00947 */ /* 0x000fea0003800000 */
        /* <DEDUP_REMOVED lines=11> */
[----:B------:R-:W5:Y:S01]  /*13360*/  LDCU.64 UR8, c[0x4][0x8] ;  /* 0x01000100ff0877ac */ /* 0x000f620008000a00 */
[----:B0-----:R-:W-:Y:S02]  /*13370*/  IMAD.U32 R4, RZ, RZ, UR4 ;  /* 0x00000004ff047e24 */ /* 0x001fe4000f8e00ff */
[----:B------:R-:W-:-:S02]  /*13380*/  IMAD.U32 R5, RZ, RZ, UR5 ;  /* 0x00000005ff057e24 */ /* 0x000fc4000f8e00ff */
[----:B--2---:R-:W-:Y:S02]  /*13390*/  IMAD.U32 R6, RZ, RZ, UR6 ;  /* 0x00000006ff067e24 */ /* 0x004fe4000f8e00ff */
[----:B------:R-:W-:Y:S02]  /*133a0*/  IMAD.U32 R7, RZ, RZ, UR7 ;  /* 0x00000007ff077e24 */ /* 0x000fe4000f8e00ff */
[----:B-----5:R-:W-:Y:S02]  /*133b0*/  IMAD.U32 R10, RZ, RZ, UR8 ;  /* 0x00000008ff0a7e24 */ /* 0x020fe4000f8e00ff */
[----:B------:R-:W-:-:S07]  /*133c0*/  IMAD.U32 R11, RZ, RZ, UR9 ;  /* 0x00000009ff0b7e24 */ /* 0x000fce000f8e00ff */
[----:B------:R-:W-:-:S07]  /*133d0*/  LEPC R20, `(.L_x_14405) ;  /* 0x000000001014794e */ /* 0x000fce0000000000 */
[----:B-1-34-:R-:W-:Y:S05]  /*133e0*/  CALL.ABS.NOINC R2 ;  /* 0x0000000002007343 */ /* 0x01afea0003c00000 */
.L_x_14405:
[----:B------:R-:W-:Y:S05]  /*133f0*/  BSYNC.RECONVERGENT B7 ;  /* 0x0000000000077941 */ /* 0x000fea0003800200 */
.L_x_14404:
        /* <DEDUP_REMOVED lines=20> */
.L_x_14407:
[----:B------:R-:W-:Y:S05]  /*13540*/  BSYNC.RECONVERGENT B7 ;  /* 0x0000000000077941 */ /* 0x000fea0003800200 */
.L_x_14406:
[----:B------:R-:W-:Y:S01]  /*13550*/  IADD3 R3, P1, PT, -R30, R32, RZ ;  /* 0x000000201e037210 */ /* 0x000fe20007f3e1ff */
        /* <DEDUP_REMOVED lines=23> */
.L_x_14409:
[----:B------:R-:W-:Y:S05]  /*136d0*/  BSYNC.RECONVERGENT B7 ;  /* 0x0000000000077941 */ /* 0x000fea0003800200 */
.L_x_14408:
[----:B------:R-:W-:Y:S01]  /*136e0*/  ISETP.NE.AND P6, PT, R69, RZ, PT ;  /* 0x000000ff4500720c */ /* 0x000fe20003fc5270 */
[----:B------:R-:W-:Y:S01]  /*136f0*/  BSSY.RECONVERGENT B0, `(.L_x_14410) ;  /* 0x0000042000007945 */ /* 0x000fe20003800200 */
[----:B------:R-:W-:Y:S02]  /*13700*/  IMAD.MOV.U32 R5, RZ, RZ, RZ ;  /* 0x000000ffff057224 */ /* 0x000fe400078e00ff */
[----:B------:R-:W-:-:S09]  /*13710*/  IMAD.MOV.U32 R18, RZ, RZ, RZ ;  /* 0x000000ffff127224 */ /* 0x000fd200078e00ff */
[----:B------:R-:W-:Y:S05]  /*13720*/  @!P6 BRA `(.L_x_14411) ;  /* 0x0000000000f8e947 */ /* 0x000fea0003800000 */
[-C--:B-1----:R-:W-:Y:S02]  /*13730*/  IMAD R5, R61, R34.reuse, RZ ;  /* 0x000000223d057224 */ /* 0x082fe400078e02ff */
        /* <DEDUP_REMOVED lines=9> */
.L_x_14415:
        /* <DEDUP_REMOVED lines=25> */
.L_x_14413:
[----:B------:R-:W-:Y:S01]  /*13960*/  IMAD.MOV.U32 R3, RZ, RZ, R16 ;  /* 0x000000ffff037224 */ /* 0x000fe200078e0010 */
[----:B------:R-:W-:Y:S01]  /*13970*/  MOV R0, 0x139a0 ;  /* 0x000139a000007802 */ /* 0x000fe20000000f00 */
[----:B------:R-:W-:-:S07]  /*13980*/  IMAD.MOV.U32 R2, RZ, RZ, R17 ;  /* 0x000000ffff027224 */ /* 0x000fce00078e0011 */
[----:B----4-:R-:W-:Y:S05]  /*13990*/  CALL.REL.NOINC `($__internal_30_$__cuda_sm20_div_s64) ;  /* 0x0000003c00047944 */ /* 0x010fea0003c00000 */
.L_x_14414:
[----:B------:R-:W-:Y:S05]  /*139a0*/  BSYNC.RECONVERGENT B1 ;  /* 0x0000000000017941 */ /* 0x000fea0003800200 */
.L_x_14412:
        /* <DEDUP_REMOVED lines=22> */
.L_x_14411:
[----:B------:R-:W-:Y:S05]  /*13b10*/  BSYNC.RECONVERGENT B0 ;  /* 0x0000000000007941 */ /* 0x000fea0003800200 */
.L_x_14410:
        /* <DEDUP_REMOVED lines=8> */
[----:B-1----:R-:W-:-:S02]  /*13ba0*/  LEA.HI.X R22, R32, R5, R33, 0x3, P0 ;  /* 0x0000000520167211 */ /* 0x002fc400000f1c21 */
[----:B------:R-:W-:-:S04]  /*13bb0*/  ISETP.GE.U32.AND P0, PT, R16, R18, PT ;  /* 0x000000121000720c */ /* 0x000fc80003f06070 */
[----:B------:R-:W-:-:S04]  /*13bc0*/  ISETP.GE.U32.AND.EX P0, PT, R17, R22, PT, P0 ;  /* 0x000000161100720c */ /* 0x000fc80003f06100 */
[----:B------:R-:W-:-:S13]  /*13bd0*/  ISETP.LE.OR.EX P0, PT, R33, R31, P0, P1 ;  /* 0x0000001f2100720c */ /* 0x000fda0000703710 */
[----:B------:R-:W-:Y:S05]  /*13be0*/  @P0 BRA `(.L_x_14403) ;  /* 0x0000000000700947 */ /* 0x000fea0003800000 */
.L_x_14418:
        /* <DEDUP_REMOVED lines=21> */
[----:B--2-4-:R-:W-:Y:S05]  /*13d40*/  CALL.ABS.NOINC R2 ;  /* 0x0000000002007343 */ /* 0x014fea0003c00000 */
.L_x_14417:
[----:B------:R-:W-:Y:S05]  /*13d50*/  BSYNC.RECONVERGENT B7 ;  /* 0x0000000000077941 */ /* 0x000fea0003800200 */
.L_x_14416:
[----:B------:R-:W-:-:S05]  /*13d60*/  IADD3 R16, P0, PT, R16, 0x8, RZ ;  /* 0x0000000810107810 */ /* 0x000fca0007f1e0ff */
[----:B------:R-:W-:Y:S01]  /*13d70*/  IMAD.X R17, RZ, RZ, R17, P0 ;  /* 0x000000ffff117224 */ /* 0x000fe200000e0611 */
[----:B------:R-:W-:-:S04]  /*13d80*/  ISETP.GE.U32.AND P0, PT, R16, R18, PT ;  /* 0x000000121000720c */ /* 0x000fc80003f06070 */
[----:B------:R-:W-:-:S13]  /*13d90*/  ISETP.GE.U32.AND.EX P0, PT, R17, R22, PT, P0 ;  /* 0x000000161100720c */ /* 0x000fda0003f06100 */
[----:B------:R-:W-:Y:S05]  /*13da0*/  @!P0 BRA `(.L_x_14418) ;  /* 0xfffffffc00908947 */ /* 0x000fea000383ffff */
.L_x_14403:
[----:B------:R-:W-:Y:S05]  /*13db0*/  BSYNC.RECONVERGENT B6 ;  /* 0x0000000000067941 */ /* 0x000fea0003800200 */
.L_x_14402:
[----:B------:R-:W0:Y:S01]  /*13dc0*/  S2R R0, SR_CTAID.X ;  /* 0x0000000000007919 */ /* 0x000e220000002500 */
[----:B------:R-:W0:Y:S01]  /*13dd0*/  LDC R2, c[0x0][0x380] ;  /* 0x0000e000ff027b82 */ /* 0x000e220000000800 */
[----:B------:R-:W-:Y:S01]  /*13de0*/  BSSY.RECONVERGENT B6, `(.L_x_14419) ;  /* 0x00000b5000067945 */ /* 0x000fe20003800200 */
[----:B0-----:R-:W-:Y:S02]  /*13df0*/  IMAD R2, R0, -0x200, R2 ;  /* 0xfffffe0000027824 */ /* 0x001fe400078e0202 */
[----:B------:R-:W-:-:S05]  /*13e00*/  VIADD R0, R57, 0x100 ;  /* 0x0000010039007836 */ /* 0x000fca0000000000 */
        /* <DEDUP_REMOVED lines=9> */
[----:B------:R2:W3:Y:S01]  /*13ea0*/  LDC.64 R2, c[0x4][R0] ;  /* 0x0100000000027b82 */ /* 0x0004e20000000a00 */
[----:B------:R-:W5:Y:S01]  /*13eb0*/  LDCU.64 UR6, c[0x4][0x110] ;  /* 0x01002200ff0677ac */ /* 0x000f620008000a00 */
[----:B------:R-:W-:Y:S02]  /*13ec0*/  IMAD.MOV.U32 R12, RZ, RZ, 0x1 ;  /* 0x00000001ff0c7424 */ /* 0x000fe400078e00ff */
[----:B------:R-:W-:Y:S01]  /*13ed0*/  IMAD.MOV.U32 R13, RZ, RZ, RZ ;  /* 0x000000ffff0d7224 */ /* 0x000fe200078e00ff */
[----:B------:R-:W1:Y:S01]  /*13ee0*/  LDCU.64 UR8, c[0x4][0x8] ;  /* 0x01000100ff0877ac */ /* 0x000e620008000a00 */
[----:B0-----:R-:W-:-:S02]  /*13ef0*/  IMAD.U32 R4, RZ, RZ, UR4 ;  /* 0x00000004ff047e24 */ /* 0x001fc4000f8e00ff */
[----:B------:R-:W-:Y:S02]  /*13f00*/  IMAD.U32 R5, RZ, RZ, UR5 ;  /* 0x00000005ff057e24 */ /* 0x000fe4000f8e00ff */
[----:B-----5:R-:W-:Y:S02]  /*13f10*/  IMAD.U32 R6, RZ, RZ, UR6 ;  /* 0x00000006ff067e24 */ /* 0x020fe4000f8e00ff */
[----:B------:R-:W-:Y:S02]  /*13f20*/  IMAD.U32 R7, RZ, RZ, UR7 ;  /* 0x00000007ff077e24 */ /* 0x000fe4000f8e00ff */
[----:B-1----:R-:W-:Y:S02]  /*13f30*/  IMAD.U32 R10, RZ, RZ, UR8 ;  /* 0x00000008ff0a7e24 */ /* 0x002fe4000f8e00ff */
[----:B--2---:R-:W-:-:S07]  /*13f40*/  IMAD.U32 R11, RZ, RZ, UR9 ;  /* 0x00000009ff0b7e24 */ /* 0x004fce000f8e00ff */
[----:B------:R-:W-:-:S07]  /*13f50*/  LEPC R20, `(.L_x_14422) ;  /* 0x000000001014794e */ /* 0x000fce0000000000 */
[----:B---34-:R-:W-:Y:S05]  /*13f60*/  CALL.ABS.NOINC R2 ;  /* 0x0000000002007343 */ /* 0x018fea0003c00000 */
.L_x_14422:
[----:B------:R-:W-:Y:S05]  /*13f70*/  BSYNC.RECONVERGENT B7 ;  /* 0x0000000000077941 */ /* 0x000fea0003800200 */
.L_x_14421:
        /* <DEDUP_REMOVED lines=20> */
.L_x_14424:
[----:B------:R-:W-:Y:S05]  /*140c0*/  BSYNC.RECONVERGENT B7 ;  /* 0x0000000000077941 */ /* 0x000fea0003800200 */
.L_x_14423:
        /* <DEDUP_REMOVED lines=15> */
[----:B------:R-:W5:Y:S01]  /*141c0*/  LDCU.64 UR8, c[0x4][0x8] ;  /* 0x01000100ff0877ac */ /* 0x000f620008000a00 */
[----:B0-----:R-:W-:-:S02]  /*141d0*/  IMAD.U32 R4, RZ, RZ, UR4 ;  /* 0x00000004ff047e24 */ /* 0x001fc4000f8e00ff */
[----:B------:R-:W-:Y:S02]  /*141e0*/  IMAD.U32 R5, RZ, RZ, UR5 ;  /* 0x00000005ff057e24 */ /* 0x000fe4000f8e00ff */
[----:B---3--:R-:W-:Y:S02]  /*141f0*/  IMAD.U32 R6, RZ, RZ, UR6 ;  /* 0x00000006ff067e24 */ /* 0x008fe4000f8e00ff */
[----:B------:R-:W-:Y:S02]  /*14200*/  IMAD.U32 R7, RZ, RZ, UR7 ;  /* 0x00000007ff077e24 */ /* 0x000fe4000f8e00ff */
[----:B-----5:R-:W-:Y:S02]  /*14210*/  IMAD.U32 R10, RZ, RZ, UR8 ;  /* 0x00000008ff0a7e24 */ /* 0x020fe4000f8e00ff */
[----:B-1----:R-:W-:-:S07]  /*14220*/  IMAD.U32 R11, RZ, RZ, UR9 ;  /* 0x00000009ff0b7e24 */ /* 0x002fce000f8e00ff */
[----:B------:R-:W-:-:S07]  /*14230*/  LEPC R20, `(.L_x_14426) ;  /* 0x000000001014794e */ /* 0x000fce0000000000 */
[----:B--2-4-:R-:W-:Y:S05]  /*14240*/  CALL.ABS.NOINC R2 ;  /* 0x0000000002007343 */ /* 0x014fea0003c00000 */
.L_x_14426:
[----:B------:R-:W-:Y:S05]  /*14250*/  BSYNC.RECONVERGENT B7 ;  /* 0x0000000000077941 */ /* 0x000fea0003800200 */
.L_x_14425:
        /* <DEDUP_REMOVED lines=15> */
.L_x_14432:
        /* <DEDUP_REMOVED lines=25> */
.L_x_14430:
[----:B------:R-:W-:Y:S01]  /*144e0*/  IMAD.MOV.U32 R3, RZ, RZ, R16 ;  /* 0x000000ffff037224 */ /* 0x000fe200078e0010 */
[----:B------:R-:W-:Y:S01]  /*144f0*/  MOV R0, 0x14520 ;  /* 0x0001452000007802 */ /* 0x000fe20000000f00 */
[----:B------:R-:W-:-:S07]  /*14500*/  IMAD.MOV.U32 R2, RZ, RZ, R17 ;  /* 0x000000ffff027224 */ /* 0x000fce00078e0011 */
[----:B----4-:R-:W-:Y:S05]  /*14510*/  CALL.REL.NOINC `($__internal_30_$__cuda_sm20_div_s64) ;  /* 0x0000003000247944 */ /* 0x010fea0003c00000 */
.L_x_14431:
[----:B------:R-:W-:Y:S05]  /*14520*/  BSYNC.RECONVERGENT B1 ;  /* 0x0000000000017941 */ /* 0x000fea0003800200 */
.L_x_14429:
        /* <DEDUP_REMOVED lines=22> */
.L_x_14428:
[----:B------:R-:W-:Y:S05]  /*14690*/  BSYNC.RECONVERGENT B0 ;  /* 0x0000000000007941 */ /* 0x000fea0003800200 */
.L_x_14427:
        /* <DEDUP_REMOVED lines=13> */
.L_x_14435:
        /* <DEDUP_REMOVED lines=22> */
.L_x_14434:
[----:B------:R-:W-:Y:S05]  /*148d0*/  BSYNC.RECONVERGENT B7 ;  /* 0x0000000000077941 */ /* 0x000fea0003800200 */
.L_x_14433:
[----:B------:R-:W-:-:S05]  /*148e0*/  IADD3 R16, P0, PT, R16, 0x8, RZ ;  /* 0x0000000810107810 */ /* 0x000fca0007f1e0ff */
[----:B------:R-:W-:Y:S01]  /*148f0*/  IMAD.X R17, RZ, RZ, R17, P0 ;  /* 0x000000ffff117224 */ /* 0x000fe200000e0611 */
[----:B------:R-:W-:-:S04]  /*14900*/  ISETP.GE.U32.AND P0, PT, R16, R23, PT ;  /* 0x000000171000720c */ /* 0x000fc80003f06070 */
[----:B------:R-:W-:-:S13]  /*14910*/  ISETP.GE.U32.AND.EX P0, PT, R17, R18, PT, P0 ;  /* 0x000000121100720c */ /* 0x000fda0003f06100 */
[----:B------:R-:W-:Y:S05]  /*14920*/  @!P0 BRA `(.L_x_14435) ;  /* 0xfffffffc00908947 */ /* 0x000fea000383ffff */
.L_x_14420:
[----:B------:R-:W-:Y:S05]  /*14930*/  BSYNC.RECONVERGENT B6 ;  /* 0x0000000000067941 */ /* 0x000fea0003800200 */
.L_x_14419:
        /* <DEDUP_REMOVED lines=27> */
.L_x_14439:
[----:B------:R-:W-:Y:S05]  /*14af0*/  BSYNC.RECONVERGENT B7 ;  /* 0x0000000000077941 */ /* 0x000fea0003800200 */
.L_x_14438:
        /* <DEDUP_REMOVED lines=20> */
.L_x_14441:
[----:B------:R-:W-:Y:S05]  /*14c40*/  BSYNC.RECONVERGENT B7 ;  /* 0x0000000000077941 */ /* 0x000fea0003800200 */
.L_x_14440:
        /* <DEDUP_REMOVED lines=24> */
.L_x_14443:
[----:B------:R-:W-:Y:S05]  /*14dd0*/  BSYNC.RECONVERGENT B7 ;  /* 0x0000000000077941 */ /* 0x000fea0003800200 */
.L_x_14442:
[----:B------:R-:W-:Y:S01]  /*14de0*/  ISETP.NE.AND P6, PT, R69, RZ, PT ;  /* 0x000000ff4500720c */ /* 0x000fe20003fc5270 */
[-C--:B-1----:R-:W-:Y:S01]  /*14df0*/  IMAD R7, R61, R58.reuse, RZ ;  /* 0x0000003a3d077224 */ /* 0x082fe200078e02ff */
[----:B------:R-:W-:Y:S01]  /*14e00*/  BSSY.RECONVERGENT B0, `(.L_x_14444) ;  /* 0x0000040000007945 */ /* 0x000fe20003800200 */
[----:B------:R-:W-:Y:S02]  /*14e10*/  IMAD.MOV.U32 R5, RZ, RZ, RZ ;  /* 0x000000ffff057224 */ /* 0x000fe400078e00ff */
[----:B------:R-:W-:-:S04]  /*14e20*/  IMAD.WIDE.U32 R2, R60, R58, RZ ;  /* 0x0000003a3c027225 */ /* 0x000fc800078e00ff */
[----:B------:R-:W-:Y:S02]  /*14e30*/  IMAD R7, R60, R59, R7 ;  /* 0x0000003b3c077224 */ /* 0x000fe400078e0207 */
[----:B------:R-:W-:Y:S02]  /*14e40*/  IMAD.MOV.U32 R6, RZ, RZ, RZ ;  /* 0x000000ffff067224 */ /* 0x000fe400078e00ff */
[----:B------:R-:W-:Y:S05]  /*14e50*/  @!P6 BRA `(.L_x_14445) ;  /* 0x0000000000e8e947 */ /* 0x000fea0003800000 */
[----:B------:R-:W-:Y:S02]  /*14e60*/  IMAD R11, R68, 0x8, R1 ;  /* 0x00000008440b7824 */ /* 0x000fe400078e0201 */
[----:B------:R-:W-:Y:S02]  /*14e70*/  IMAD.IADD R4, R3, 0x1, R7 ;  /* 0x0000000103047824 */ /* 0x000fe400078e0207 */
[----:B------:R-:W-:Y:S02]  /*14e80*/  IMAD.MOV.U32 R7, RZ, RZ, R2 ;  /* 0x000000ffff077224 */ /* 0x000fe400078e0002 */
[----:B------:R-:W-:Y:S02]  /*14e90*/  IMAD.MOV.U32 R5, RZ, RZ, RZ ;  /* 0x000000ffff057224 */ /* 0x000fe400078e00ff */
[----:B------:R-:W-:Y:S02]  /*14ea0*/  IMAD.MOV.U32 R6, RZ, RZ, RZ ;  /* 0x000000ffff067224 */ /* 0x000fe400078e00ff */
[----:B------:R-:W-:-:S07]  /*14eb0*/  VIADD R11, R11, 0x60 ;  /* 0x000000600b0b7836 */ /* 0x000fce0000000000 */
.L_x_14449:
        /* <DEDUP_REMOVED lines=25> */
.L_x_14447:
[----:B------:R-:W-:Y:S01]  /*15050*/  IMAD.MOV.U32 R3, RZ, RZ, R16 ;  /* 0x000000ffff037224 */ /* 0x000fe200078e0010 */
[----:B------:R-:W-:Y:S01]  /*15060*/  MOV R0, 0x15090 ;  /* 0x0001509000007802 */ /* 0x000fe20000000f00 */
[----:B------:R-:W-:-:S07]  /*15070*/  IMAD.MOV.U32 R2, RZ, RZ, R17 ;  /* 0x000000ffff027224 */ /* 0x000fce00078e0011 */
[----:B----4-:R-:W-:Y:S05]  /*15080*/  CALL.REL.NOINC `($__internal_30_$__cuda_sm20_div_s64) ;  /* 0x0000002400487944 */ /* 0x010fea0003c00000 */
.L_x_14448:
[----:B------:R-:W-:Y:S05]  /*15090*/  BSYNC.RECONVERGENT B1 ;  /* 0x0000000000017941 */ /* 0x000fea0003800200 */
.L_x_14446:
        /* <DEDUP_REMOVED lines=22> */
.L_x_14445:
[----:B------:R-:W-:Y:S05]  /*15200*/  BSYNC.RECONVERGENT B0 ;  /* 0x0000000000007941 */ /* 0x000fea0003800200 */
.L_x_14444:
        /* <DEDUP_REMOVED lines=13> */
.L_x_14452:
        /* <DEDUP_REMOVED lines=22> */
.L_x_14451:
[----:B------:R-:W-:Y:S05]  /*15440*/  BSYNC.RECONVERGENT B7 ;  /* 0x0000000000077941 */ /* 0x000fea0003800200 */
.L_x_14450:
[----:B------:R-:W-:-:S05]  /*15450*/  IADD3 R16, P0, PT, R16, 0x8, RZ ;  /* 0x0000000810107810 */ /* 0x000fca0007f1e0ff */
[----:B------:R-:W-:Y:S01]  /*15460*/  IMAD.X R17, RZ, RZ, R17, P0 ;  /* 0x000000ffff117224 */ /* 0x000fe200000e0611 */
[----:B------:R-:W-:-:S04]  /*15470*/  ISETP.GE.U32.AND P0, PT, R16, R23, PT ;  /* 0x000000171000720c */ /* 0x000fc80003f06070 */
[----:B------:R-:W-:-:S13]  /*15480*/  ISETP.GE.U32.AND.EX P0, PT, R17, R18, PT, P0 ;  /* 0x000000121100720c */ /* 0x000fda0003f06100 */
[----:B------:R-:W-:Y:S05]  /*15490*/  @!P0 BRA `(.L_x_14452) ;  /* 0xfffffffc00908947 */ /* 0x000fea000383ffff */
.L_x_14437:
[----:B------:R-:W-:Y:S05]  /*154a0*/  BSYNC.RECONVERGENT B6 ;  /* 0x0000000000067941 */ /* 0x000fea0003800200 */
.L_x_14436:
[----:B------:R-:W0:Y:S01]  /*154b0*/  S2R R24, SR_CTAID.X ;  /* 0x0000000000187919 */ /* 0x000e220000002500 */
[----:B-1----:R-:W0:Y:S01]  /*154c0*/  LDC R22, c[0x0][0x380] ;  /* 0x0000e000ff167b82 */ /* 0x002e220000000800 */
[----:B------:R-:W-:Y:S04]  /*154d0*/  BSSY.RECONVERGENT B6, `(.L_x_14453) ;  /* 0x0000191000067945 */ /* 0x000fe80003800200 */
[----:B------:R-:W-:Y:S03]  /*154e0*/  BSSY.RELIABLE B7, `(.L_x_14454) ;  /* 0x0000115000077945 */ /* 0x000fe60003800100 */
[----:B------:R-:W1:Y:S01]  /*154f0*/  LDC.U8 R16, c[0x0][0x488] ;  /* 0x00012200ff107b82 */ /* 0x000e620000000000 */
[----:B0-----:R-:W-:-:S05]  /*15500*/  IMAD R22, R24, -0x200, R22 ;  /* 0xfffffe0018167824 */ /* 0x001fca00078e0216 */
[----:B------:R-:W-:-:S13]  /*15510*/  ISETP.GE.AND P0, PT, R57, R22, PT ;  /* 0x000000163900720c */ /* 0x000fda0003f06270 */
[----:B-1----:R-:W-:Y:S05]  /*15520*/  @P0 BRA `(.L_x_14455) ;  /* 0x0000001000340947 */ /* 0x002fea0003800000 */
[----:B------:R-:W0:Y:S01]  /*15530*/  LDCU UR4, c[0x0][0x48c] ;  /* 0x00009180ff0477ac */ /* 0x000e220008000800 */
[----:B------:R-:W1:Y:S01]  /*15540*/  LDC.64 R2, c[0x0][0x438] ;  /* 0x00010e00ff027b82 */ /* 0x000e620000000a00 */
[----:B------:R-:W-:Y:S01]  /*15550*/  IMAD R0, R24, 0x200, R57 ;  /* 0x0000020018007824 */ /* 0x000fe200078e0239 */
[----:B------:R-:W-:-:S03]  /*15560*/  PRMT R4, R16, 0x9910, RZ ;  /* 0x0000991010047816 */ /* 0x000fc600000000ff */
[----:B0-----:R-:W-:Y:S02]  /*15570*/  IMAD R5, R0, UR4, RZ ;  /* 0x0000000400057c24 */ /* 0x001fe4000f8e02ff */
[----:B------:R-:W-:-:S05]  /*15580*/  IMAD.MOV.U32 R0, RZ, RZ, R4 ;  /* 0x000000ffff007224 */ /* 0x000fca00078e0004 */
[----:B------:R-:W-:Y:S02]  /*15590*/  ISETP.GT.AND P0, PT, R0, 0x9, PT ;  /* 0x000000090000780c */ /* 0x000fe40003f04270 */
[----:B-1----:R-:W-:-:S05]  /*155a0*/  IADD3 R2, P1, PT, R5, R2, RZ ;  /* 0x0000000205027210 */ /* 0x002fca0007f3e0ff */
        /* <DEDUP_REMOVED lines=13> */
.L_x_14459:
[----:B------:R0:W-:Y:S01]  /*15680*/  STG.E.U8 desc[UR36][R2.64], RZ ;  /* 0x000000ff02007986 */ /* 0x0001e2000c101124 */
[----:B------:R-:W-:Y:S01]  /*15690*/  IMAD.MOV.U32 R57, RZ, RZ, R19 ;  /* 0x000000ffff397224 */ /* 0x000fe200078e0013 */
[----:B------:R-:W-:Y:S06]  /*156a0*/  BRA `(.L_x_14461) ;  /* 0x0000000400e07947 */ /* 0x000fec0003800000 */
.L_x_14458:
        /* <DEDUP_REMOVED lines=9> */
.L_x_14463:
[----:B------:R0:W-:Y:S01]  /*15740*/  STG.E desc[UR36][R2.64], RZ ;  /* 0x000000ff02007986 */ /* 0x0001e2000c101924 */
[----:B------:R-:W-:Y:S01]  /*15750*/  IMAD.MOV.U32 R57, RZ, RZ, R19 ;  /* 0x000000ffff397224 */ /* 0x000fe200078e0013 */
[----:B------:R-:W-:Y:S06]  /*15760*/  BRA `(.L_x_14461) ;  /* 0x0000000400b07947 */ /* 0x000fec0003800000 */
.L_x_14462:
[----:B------:R0:W-:Y:S01]  /*15770*/  STG.E.U16 desc[UR36][R2.64], RZ ;  /* 0x000000ff02007986 */ /* 0x0001e2000c101524 */
[----:B------:R-:W-:Y:S01]  /*15780*/  IMAD.MOV.U32 R57, RZ, RZ, R19 ;  /* 0x000000ffff397224 */ /* 0x000fe200078e0013 */
[----:B------:R-:W-:Y:S06]  /*15790*/  BRA `(.L_x_14461) ;  /* 0x0000000400a47947 */ /* 0x000fec0003800000 */
.L_x_14457:
        /* <DEDUP_REMOVED lines=9> */
.L_x_14465:
[----:B------:R0:W-:Y:S01]  /*15830*/  STG.E.U16 desc[UR36][R2.64], RZ ;  /* 0x000000ff02007986 */ /* 0x0001e2000c101524 */
[----:B------:R-:W-:Y:S01]  /*15840*/  IMAD.MOV.U32 R57, RZ, RZ, R19 ;  /* 0x000000ffff397224 */ /* 0x000fe200078e0013 */
[----:B------:R-:W-:Y:S06]  /*15850*/  BRA `(.L_x_14461) ;  /* 0x0000000400747947 */ /* 0x000fec0003800000 */
.L_x_14464:
        /* <DEDUP_REMOVED lines=9> */
.L_x_14467:
[----:B------:R3:W-:Y:S01]  /*158f0*/  STG.E desc[UR36][R2.64], RZ ;  /* 0x000000ff02007986 */ /* 0x0007e2000c101924 */
[----:B------:R-:W-:Y:S01]  /*15900*/  IMAD.MOV.U32 R57, RZ, RZ, R19 ;  /* 0x000000ffff397224 */ /* 0x000fe200078e0013 */
[----:B------:R-:W-:Y:S06]  /*15910*/  BRA `(.L_x_14461) ;  /* 0x0000000400447947 */ /* 0x000fec0003800000 */
.L_x_14466:
[----:B------:R0:W-:Y:S01]  /*15920*/  STG.E.64 desc[UR36][R2.64], RZ ;  /* 0x000000ff02007986 */ /* 0x0001e2000c101b24 */
[----:B------:R-:W-:Y:S01]  /*15930*/  IMAD.MOV.U32 R57, RZ, RZ, R19 ;  /* 0x000000ffff397224 */ /* 0x000fe200078e0013 */
[----:B------:R-:W-:Y:S06]  /*15940*/  BRA `(.L_x_14461) ;  /* 0x0000000400387947 */ /* 0x000fec0003800000 */
.L_x_14456:
        /* <DEDUP_REMOVED lines=11> */
.L_x_14470:
[----:B------:R0:W-:Y:S01]  /*15a00*/  STG.E.128 desc[UR36][R2.64], RZ ;  /* 0x000000ff02007986 */ /* 0x0001e2000c101d24 */
[----:B------:R-:W-:Y:S01]  /*15a10*/  IMAD.MOV.U32 R57, RZ, RZ, R19 ;  /* 0x000000ffff397224 */ /* 0x000fe200078e0013 */
[----:B------:R-:W-:Y:S06]  /*15a20*/  BRA `(.L_x_14461) ;  /* 0x0000000400007947 */ /* 0x000fec0003800000 */
.L_x_14469:
        /* <DEDUP_REMOVED lines=9> */
.L_x_14472:
[----:B------:R0:W-:Y:S01]  /*15ac0*/  STG.E.U8 desc[UR36][R2.64], RZ ;  /* 0x000000ff02007986 */ /* 0x0001e2000c101124 */
[----:B------:R-:W-:Y:S01]  /*15ad0*/  IMAD.MOV.U32 R57, RZ, RZ, R19 ;  /* 0x000000ffff397224 */ /* 0x000fe200078e0013 */
[----:B------:R-:W-:Y:S06]  /*15ae0*/  BRA `(.L_x_14461) ;  /* 0x0000000000d07947 */ /* 0x000fec0003800000 */
.L_x_14471:
[----:B------:R0:W-:Y:S01]  /*15af0*/  STG.E.U16 desc[UR36][R2.64], RZ ;  /* 0x000000ff02007986 */ /* 0x0001e2000c101524 */
[----:B------:R-:W-:Y:S01]  /*15b00*/  IMAD.MOV.U32 R57, RZ, RZ, R19 ;  /* 0x000000ffff397224 */ /* 0x000fe200078e0013 */
[----:B------:R-:W-:Y:S06]  /*15b10*/  BRA `(.L_x_14461) ;  /* 0x0000000000c47947 */ /* 0x000fec0003800000 */
.L_x_14468:
        /* <DEDUP_REMOVED lines=11> */
.L_x_14475:
[----:B------:R0:W-:Y:S01]  /*15bd0*/  STG.E.U8 desc[UR36][R2.64], RZ ;  /* 0x000000ff02007986 */ /* 0x0001e2000c101124 */
[----:B------:R-:W-:Y:S01]  /*15be0*/  IMAD.MOV.U32 R57, RZ, RZ, R19 ;  /* 0x000000ffff397224 */ /* 0x000fe200078e0013 */
[----:B------:R-:W-:Y:S06]  /*15bf0*/  BRA `(.L_x_14461) ;  /* 0x00000000008c7947 */ /* 0x000fec0003800000 */
.L_x_14474:
[----:B------:R0:W-:Y:S01]  /*15c00*/  STG.E.U8 desc[UR36][R2.64], RZ ;  /* 0x000000ff02007986 */ /* 0x0001e2000c101124 */
[----:B------:R-:W-:Y:S01]  /*15c10*/  IMAD.MOV.U32 R57, RZ, RZ, R19 ;  /* 0x000000ffff397224 */ /* 0x000fe200078e0013 */
[----:B------:R-:W-:Y:S06]  /*15c20*/  BRA `(.L_x_14461) ;  /* 0x0000000000807947 */ /* 0x000fec0003800000 */
.L_x_14473:
[----:B------:R-:W-:-:S13]  /*15c30*/  ISETP.NE.AND P0, PT, R0, 0x1c, PT ;  /* 0x0000001c0000780c */ /* 0x000fda0003f05270 */
[----:B------:R-:W-:Y:S05]  /*15c40*/  @!P0 BRA `(.L_x_14476) ;  /* 0x0000000000708947 */ /* 0x000fea0003800000 */
[----:B------:R-:W-:-:S13]  /*15c50*/  ISETP.NE.AND P0, PT, R0, 0x1d, PT ;  /* 0x0000001d0000780c */ /* 0x000fda0003f05270 */
[----:B------:R-:W-:Y:S05]  /*15c60*/  @!P0 BRA `(.L_x_14477) ;  /* 0x00000000005c8947 */ /* 0x000fea0003800000 */
[----:B------:R-:W-:-:S13]  /*15c70*/  ISETP.NE.AND P0, PT, R0, 0x2c, PT ;  /* 0x0000002c0000780c */ /* 0x000fda0003f05270 */
[----:B------:R-:W-:Y:S05]  /*15c80*/  @!P0 BRA `(.L_x_14478) ;  /* 0x0000000000488947 */ /* 0x000fea0003800000 */
.L_x_14460:
        /* <DEDUP_REMOVED lines=16> */
.L_x_14479:
[----:B------:R-:W-:Y:S01]  /*15d90*/  IMAD.MOV.U32 R57, RZ, RZ, R19 ;  /* 0x000000ffff397224 */ /* 0x000fe200078e0013 */
[----:B------:R-:W-:Y:S06]  /*15da0*/  BRA `(.L_x_14461) ;  /* 0x0000000000207947 */ /* 0x000fec0003800000 */
.L_x_14478:
[----:B------:R0:W-:Y:S01]  /*15db0*/  STG.E.U8 desc[UR36][R2.64], RZ ;  /* 0x000000ff02007986 */ /* 0x0001e2000c101124 */
[----:B------:R-:W-:Y:S01]  /*15dc0*/  IMAD.MOV.U32 R57, RZ, RZ, R19 ;  /* 0x000000ffff397224 */ /* 0x000fe200078e0013 */
[----:B------:R-:W-:Y:S06]  /*15dd0*/  BRA `(.L_x_14461) ;  /* 0x0000000000147947 */ /* 0x000fec0003800000 */
.L_x_14477:
[----:B------:R0:W-:Y:S01]  /*15de0*/  STG.E.64 desc[UR36][R2.64], RZ ;  /* 0x000000ff02007986 */ /* 0x0001e2000c101b24 */
[----:B------:R-:W-:Y:S01]  /*15df0*/  IMAD.MOV.U32 R57, RZ, RZ, R19 ;  /* 0x000000ffff397224 */ /* 0x000fe200078e0013 */
[----:B------:R-:W-:Y:S06]  /*15e00*/  BRA `(.L_x_14461) ;  /* 0x0000000000087947 */ /* 0x000fec0003800000 */
.L_x_14476:
[----:B------:R0:W-:Y:S01]  /*15e10*/  STG.E desc[UR36][R2.64], RZ ;  /* 0x000000ff02007986 */ /* 0x0001e2000c101924 */
[----:B------:R-:W-:-:S07]  /*15e20*/  IMAD.MOV.U32 R57, RZ, RZ, R19 ;  /* 0x000000ffff397224 */ /* 0x000fce00078e0013 */
.L_x_14461:
[----:B------:R-:W-:-:S13]  /*15e30*/  ISETP.GE.AND P0, PT, R57, R22, PT ;  /* 0x000000163900720c */ /* 0x000fda0003f06270 */
[----:B------:R-:W-:Y:S05]  /*15e40*/  @P0 BREAK.RELIABLE B7 ;  /* 0x0000000000070942 */ /* 0x000fea0003800100 */
[----:B------:R-:W-:Y:S05]  /*15e50*/  @P0 BRA `(.L_x_14480) ;  /* 0x0000000c00e00947 */ /* 0x000fea0003800000 */
[----:B------:R-:W5:Y:S01]  /*15e60*/  LDCU UR4, c[0x0][0x48c] ;  /* 0x00009180ff0477ac */ /* 0x000f620008000800 */
[----:B0123--:R-:W0:Y:S01]  /*15e70*/  LDC.64 R2, c[0x0][0x438] ;  /* 0x00010e00ff027b82 */ /* 0x00fe220000000a00 */
        /* <DEDUP_REMOVED lines=18> */
.L_x_14484:
[----:B------:R0:W-:Y:S01]  /*15fa0*/  STG.E.U8 desc[UR36][R2.64], RZ ;  /* 0x000000ff02007986 */ /* 0x0001e2000c101124 */
[----:B------:R-:W-:Y:S05]  /*15fb0*/  BRA `(.L_x_14486) ;  /* 0x00000004008c7947 */ /* 0x000fea0003800000 */
.L_x_14483:
        /* <DEDUP_REMOVED lines=8> */
.L_x_14488:
[----:B------:R0:W-:Y:S01]  /*16040*/  STG.E desc[UR36][R2.64], RZ ;  /* 0x000000ff02007986 */ /* 0x0001e2000c101924 */
[----:B------:R-:W-:Y:S05]  /*16050*/  BRA `(.L_x_14486) ;  /* 0x0000000400647947 */ /* 0x000fea0003800000 */
.L_x_14487:
[----:B------:R0:W-:Y:S01]  /*16060*/  STG.E.U16 desc[UR36][R2.64], RZ ;  /* 0x000000ff02007986 */ /* 0x0001e2000c101524 */
[----:B------:R-:W-:Y:S05]  /*16070*/  BRA `(.L_x_14486) ;  /* 0x00000004005c7947 */ /* 0x000fea0003800000 */
.L_x_14482:
        /* <DEDUP_REMOVED lines=8> */
.L_x_14490:
[----:B------:R0:W-:Y:S01]  /*16100*/  STG.E.U16 desc[UR36][R2.64], RZ ;  /* 0x000000ff02007986 */ /* 0x0001e2000c101524 */
[----:B------:R-:W-:Y:S05]  /*16110*/  BRA `(.L_x_14486) ;  /* 0x0000000400347947 */ /* 0x000fea0003800000 */
.L_x_14489:
        /* <DEDUP_REMOVED lines=8> */
.L_x_14492:
[----:B------:R0:W-:Y:S01]  /*161a0*/  STG.E desc[UR36][R2.64], RZ ;  /* 0x000000ff02007986 */ /* 0x0001e2000c101924 */
[----:B------:R-:W-:Y:S05]  /*161b0*/  BRA `(.L_x_14486) ;  /* 0x00000004000c7947 */ /* 0x000fea0003800000 */
.L_x_14491:
[----:B------:R0:W-:Y:S01]  /*161c0*/  STG.E.64 desc[UR36][R2.64], RZ ;  /* 0x000000ff02007986 */ /* 0x0001e2000c101b24 */
[----:B------:R-:W-:Y:S05]  /*161d0*/  BRA `(.L_x_14486) ;  /* 0x0000000400047947 */ /* 0x000fea0003800000 */
.L_x_14481:
        /* <DEDUP_REMOVED lines=10> */
.L_x_14495:
[----:B------:R0:W-:Y:S01]  /*16280*/  STG.E.128 desc[UR36][R2.64], RZ ;  /* 0x000000ff02007986 */ /* 0x0001e2000c101d24 */
[----:B------:R-:W-:Y:S05]  /*16290*/  BRA `(.L_x_14486) ;  /* 0x0000000000d47947 */ /* 0x000fea0003800000 */
.L_x_14494:
        /* <DEDUP_REMOVED lines=8> */
.L_x_14497:
[----:B------:R0:W-:Y:S01]  /*16320*/  STG.E.U8 desc[UR36][R2.64], RZ ;  /* 0x000000ff02007986 */ /* 0x0001e2000c101124 */
[----:B------:R-:W-:Y:S05]  /*16330*/  BRA `(.L_x_14486) ;  /* 0x0000000000ac7947 */ /* 0x000fea0003800000 */
.L_x_14496:
[----:B------:R0:W-:Y:S01]  /*16340*/  STG.E.U16 desc[UR36][R2.64], RZ ;  /* 0x000000ff02007986 */ /* 0x0001e2000c101524 */
[----:B------:R-:W-:Y:S05]  /*16350*/  BRA `(.L_x_14486) ;  /* 0x0000000000a47947 */ /* 0x000fea0003800000 */
.L_x_14493:
        /* <DEDUP_REMOVED lines=10> */
.L_x_14500:
[----:B------:R0:W-:Y:S01]  /*16400*/  STG.E.U8 desc[UR36][R2.64], RZ ;  /* 0x000000ff02007986 */ /* 0x0001e2000c101124 */
[----:B------:R-:W-:Y:S05]  /*16410*/  BRA `(.L_x_14486) ;  /* 0x0000000000747947 */ /* 0x000fea0003800000 */
.L_x_14499:
[----:B------:R0:W-:Y:S01]  /*16420*/  STG.E.U8 desc[UR36][R2.64], RZ ;  /* 0x000000ff02007986 */ /* 0x0001e2000c101124 */
[----:B------:R-:W-:Y:S05]  /*16430*/  BRA `(.L_x_14486) ;  /* 0x00000000006c7947 */ /* 0x000fea0003800000 */
.L_x_14498:
[----:B------:R-:W-:-:S13]  /*16440*/  ISETP.NE.AND P0, PT, R0, 0x1c, PT ;  /* 0x0000001c0000780c */ /* 0x000fda0003f05270 */
[----:B------:R-:W-:Y:S05]  /*16450*/  @!P0 BRA `(.L_x_14501) ;  /* 0x0000000000608947 */ /* 0x000fea0003800000 */
[----:B------:R-:W-:-:S13]  /*16460*/  ISETP.NE.AND P0, PT, R0, 0x1d, PT ;  /* 0x0000001d0000780c */ /* 0x000fda0003f05270 */
[----:B------:R-:W-:Y:S05]  /*16470*/  @!P0 BRA `(.L_x_14502) ;  /* 0x0000000000508947 */ /* 0x000fea0003800000 */
[----:B------:R-:W-:-:S13]  /*16480*/  ISETP.NE.AND P0, PT, R0, 0x2c, PT ;  /* 0x0000002c0000780c */ /* 0x000fda0003f05270 */
[----:B------:R1:W-:Y:S01]  /*16490*/  @!P0 STG.E.U8 desc[UR36][R2.64], RZ ;  /* 0x000000ff02008986 */ /* 0x0003e2000c101124 */
[----:B------:R-:W-:Y:S05]  /*164a0*/  @!P0 BRA `(.L_x_14486) ;  /* 0x0000000000508947 */ /* 0x000fea0003800000 */
.L_x_14485:
[----:B------:R-:W-:Y:S01]  /*164b0*/  MOV R0, 0x0 ;  /* 0x0000000000007802 */ /* 0x000fe20000000f00 */
[----:B------:R-:W0:Y:S01]  /*164c0*/  LDCU.64 UR4, c[0x4][0x118] ;  /* 0x01002300ff0477ac */ /* 0x000e220008000a00 */
[----:B------:R-:W-:Y:S02]  /*164d0*/  IMAD.MOV.U32 R8, RZ, RZ, 0x65 ;  /* 0x00000065ff087424 */ /* 0x000fe400078e00ff */
[----:B-1----:R1:W2:Y:S01]  /*164e0*/  LDC.64 R2, c[0x4][R0] ;  /* 0x0100000000027b82 */ /* 0x0022a20000000a00 */
        /* <DEDUP_REMOVED lines=12> */
.L_x_14503:
[----:B------:R-:W-:Y:S05]  /*165b0*/  BRA `(.L_x_14486) ;  /* 0x00000000000c7947 */ /* 0x000fea0003800000 */
.L_x_14502:
[----:B------:R2:W-:Y:S01]  /*165c0*/  STG.E.64 desc[UR36][R2.64], RZ ;  /* 0x000000ff02007986 */ /* 0x0005e2000c101b24 */
[----:B------:R-:W-:Y:S05]  /*165d0*/  BRA `(.L_x_14486) ;  /* 0x0000000000047947 */ /* 0x000fea0003800000 */
.L_x_14501:
[----:B------:R0:W-:Y:S02]  /*165e0*/  STG.E desc[UR36][R2.64], RZ ;  /* 0x000000ff02007986 */ /* 0x0001e4000c101924 */
.L_x_14486:
[----:B------:R-:W-:-:S07]  /*165f0*/  VIADD R57, R57, 0x80 ;  /* 0x0000008039397836 */ /* 0x000fce0000000000 */
.L_x_14455:
[----:B------:R-:W-:-:S13]  /*16600*/  ISETP.GE.AND P0, PT, R57, R22, PT ;  /* 0x000000163900720c */ /* 0x000fda0003f06270 */
[----:B------:R-:W-:Y:S05]  /*16610*/  @P0 BREAK.RELIABLE B7 ;  /* 0x0000000000070942 */ /* 0x000fea0003800100 */
[----:B------:R-:W-:Y:S05]  /*16620*/  @P0 BRA `(.L_x_14480) ;  /* 0x0000000400ec0947 */ /* 0x000fea0003800000 */
[----:B------:R-:W-:Y:S05]  /*16630*/  BSYNC.RELIABLE B7 ;  /* 0x0000000000077941 */ /* 0x000fea0003800100 */
.L_x_14454:
        /* <DEDUP_REMOVED lines=20> */
.L_x_14507:
[----:B------:R0:W-:Y:S01]  /*16780*/  STG.E.U8 desc[UR36][R2.64], RZ ;  /* 0x000000ff02007986 */ /* 0x0001e2000c101124 */
[----:B------:R-:W-:Y:S05]  /*16790*/  BRA `(.L_x_14509) ;  /* 0x00000004008c7947 */ /* 0x000fea0003800000 */
.L_x_14506:
        /* <DEDUP_REMOVED lines=8> */
.L_x_14511:
[----:B------:R0:W-:Y:S01]  /*16820*/  STG.E desc[UR36][R2.64], RZ ;  /* 0x000000ff02007986 */ /* 0x0001e2000c101924 */
[----:B------:R-:W-:Y:S05]  /*16830*/  BRA `(.L_x_14509) ;  /* 0x0000000400647947 */ /* 0x000fea0003800000 */
.L_x_14510:
[----:B------:R0:W-:Y:S01]  /*16840*/  STG.E.U16 desc[UR36][R2.64], RZ ;  /* 0x000000ff02007986 */ /* 0x0001e2000c101524 */
[----:B------:R-:W-:Y:S05]  /*16850*/  BRA `(.L_x_14509) ;  /* 0x00000004005c7947 */ /* 0x000fea0003800000 */
.L_x_14505:
        /* <DEDUP_REMOVED lines=8> */
.L_x_14513:
[----:B------:R1:W-:Y:S01]  /*168e0*/  STG.E.U16 desc[UR36][R2.64], RZ ;  /* 0x000000ff02007986 */ /* 0x0003e2000c101524 */
[----:B------:R-:W-:Y:S05]  /*168f0*/  BRA `(.L_x_14509) ;  /* 0x0000000400347947 */ /* 0x000fea0003800000 */
.L_x_14512:
        /* <DEDUP_REMOVED lines=8> */
.L_x_14515:
[----:B------:R0:W-:Y:S01]  /*16980*/  STG.E desc[UR36][R2.64], RZ ;  /* 0x000000ff02007986 */ /* 0x0001e2000c101924 */
[----:B------:R-:W-:Y:S05]  /*16990*/  BRA `(.L_x_14509) ;  /* 0x00000004000c7947 */ /* 0x000fea0003800000 */
.L_x_14514:
[----:B------:R2:W-:Y:S01]  /*169a0*/  STG.E.64 desc[UR36][R2.64], RZ ;  /* 0x000000ff02007986 */ /* 0x0005e2000c101b24 */
[----:B------:R-:W-:Y:S05]  /*169b0*/  BRA `(.L_x_14509) ;  /* 0x0000000400047947 */ /* 0x000fea0003800000 */
.L_x_14504:
        /* <DEDUP_REMOVED lines=10> */
.L_x_14518:
[----:B------:R0:W-:Y:S01]  /*16a60*/  STG.E.128 desc[UR36][R2.64], RZ ;  /* 0x000000ff02007986 */ /* 0x0001e2000c101d24 */
[----:B------:R-:W-:Y:S05]  /*16a70*/  BRA `(.L_x_14509) ;  /* 0x0000000000d47947 */ /* 0x000fea0003800000 */
.L_x_14517:
        /* <DEDUP_REMOVED lines=8> */
.L_x_14520:
[----:B------:R0:W-:Y:S01]  /*16b00*/  STG.E.U8 desc[UR36][R2.64], RZ ;  /* 0x000000ff02007986 */ /* 0x0001e2000c101124 */
[----:B------:R-:W-:Y:S05]  /*16b10*/  BRA `(.L_x_14509) ;  /* 0x0000000000ac7947 */ /* 0x000fea0003800000 */
.L_x_14519:
[----:B------:R0:W-:Y:S01]  /*16b20*/  STG.E.U16 desc[UR36][R2.64], RZ ;  /* 0x000000ff02007986 */ /* 0x0001e2000c101524 */
[----:B------:R-:W-:Y:S05]  /*16b30*/  BRA `(.L_x_14509) ;  /* 0x0000000000a47947 */ /* 0x000fea0003800000 */
.L_x_14516:
        /* <DEDUP_REMOVED lines=10> */
.L_x_14523:
[----:B------:R0:W-:Y:S01]  /*16be0*/  STG.E.U8 desc[UR36][R2.64], RZ ;  /* 0x000000ff02007986 */ /* 0x0001e2000c101124 */
[----:B------:R-:W-:Y:S05]  /*16bf0*/  BRA `(.L_x_14509) ;  /* 0x0000000000747947 */ /* 0x000fea0003800000 */
.L_x_14522:
[----:B------:R0:W-:Y:S01]  /*16c00*/  STG.E.U8 desc[UR36][R2.64], RZ ;  /* 0x000000ff02007986 */ /* 0x0001e2000c101124 */
[----:B------:R-:W-:Y:S05]  /*16c10*/  BRA `(.L_x_14509) ;  /* 0x00000000006c7947 */ /* 0x000fea0003800000 */
.L_x_14521:
[----:B------:R-:W-:-:S13]  /*16c20*/  ISETP.NE.AND P0, PT, R0, 0x1c, PT ;  /* 0x0000001c0000780c */ /* 0x000fda0003f05270 */
[----:B------:R-:W-:Y:S05]  /*16c30*/  @!P0 BRA `(.L_x_14524) ;  /* 0x0000000000608947 */ /* 0x000fea0003800000 */
[----:B------:R-:W-:-:S13]  /*16c40*/  ISETP.NE.AND P0, PT, R0, 0x1d, PT ;  /* 0x0000001d0000780c */ /* 0x000fda0003f05270 */
[----:B------:R-:W-:Y:S05]  /*16c50*/  @!P0 BRA `(.L_x_14525) ;  /* 0x0000000000508947 */ /* 0x000fea0003800000 */
[----:B------:R-:W-:-:S13]  /*16c60*/  ISETP.NE.AND P0, PT, R0, 0x2c, PT ;  /* 0x0000002c0000780c */ /* 0x000fda0003f05270 */
[----:B------:R0:W-:Y:S01]  /*16c70*/  @!P0 STG.E.U8 desc[UR36][R2.64], RZ ;  /* 0x000000ff02008986 */ /* 0x0001e2000c101124 */
[----:B------:R-:W-:Y:S05]  /*16c80*/  @!P0 BRA `(.L_x_14509) ;  /* 0x0000000000508947 */ /* 0x000fea0003800000 */
.L_x_14508:
[----:B------:R-:W-:Y:S01]  /*16c90*/  MOV R0, 0x0 ;  /* 0x0000000000007802 */ /* 0x000fe20000000f00 */
[----:B------:R-:W1:Y:S01]  /*16ca0*/  LDCU.64 UR4, c[0x4][0x118] ;  /* 0x01002300ff0477ac */ /* 0x000e620008000a00 */
[----:B------:R-:W-:Y:S02]  /*16cb0*/  IMAD.MOV.U32 R8, RZ, RZ, 0x65 ;  /* 0x00000065ff087424 */ /* 0x000fe400078e00ff */
[----:B0-----:R0:W2:Y:S01]  /*16cc0*/  LDC.64 R2, c[0x4][R0] ;  /* 0x0100000000027b82 */ /* 0x0010a20000000a00 */
[----:B------:R-:W3:Y:S01]  /*16cd0*/  LDCU.64 UR6, c[0x4][0x120] ;  /* 0x01002400ff0677ac */ /* 0x000ee20008000a00 */
[----:B------:R-:W-:Y:S02]  /*16ce0*/  IMAD.MOV.U32 R12, RZ, RZ, 0x1 ;  /* 0x00000001ff0c7424 */ /* 0x000fe400078e00ff */
[----:B------:R-:W-:Y:S01]  /*16cf0*/  IMAD.MOV.U32 R13, RZ, RZ, RZ ;  /* 0x000000ffff0d7224 */ /* 0x000fe200078e00ff */
[----:B------:R-:W5:Y:S01]  /*16d00*/  LDCU.64 UR8, c[0x4][0x28] ;  /* 0x01000500ff0877ac */ /* 0x000f620008000a00 */
[----:B-1----:R-:W-:-:S02]  /*16d10*/  IMAD.U32 R4, RZ, RZ, UR4 ;  /* 0x00000004ff047e24 */ /* 0x002fc4000f8e00ff */
[----:B------:R-:W-:Y:S02]  /*16d20*/  IMAD.U32 R5, RZ, RZ, UR5 ;  /* 0x00000005ff057e24 */ /* 0x000fe4000f8e00ff */
[----:B---3--:R-:W-:Y:S02]  /*16d30*/  IMAD.U32 R6, RZ, RZ, UR6 ;  /* 0x00000006ff067e24 */ /* 0x008fe4000f8e00ff */
[----:B------:R-:W-:Y:S02]  /*16d40*/  IMAD.U32 R7, RZ, RZ, UR7 ;  /* 0x00000007ff077e24 */ /* 0x000fe4000f8e00ff */
[----:B-----5:R-:W-:Y:S02]  /*16d50*/  IMAD.U32 R10, RZ, RZ, UR8 ;  /* 0x00000008ff0a7e24 */ /* 0x020fe4000f8e00ff */
[----:B0-----:R-:W-:-:S07]  /*16d60*/  IMAD.U32 R11, RZ, RZ, UR9 ;  /* 0x00000009ff0b7e24 */ /* 0x001fce000f8e00ff */
[----:B------:R-:W-:-:S07]  /*16d70*/  LEPC R20, `(.L_x_14526) ;  /* 0x000000001014794e */ /* 0x000fce0000000000 */
[----:B--2-4-:R-:W-:Y:S05]  /*16d80*/  CALL.ABS.NOINC R2 ;  /* 0x0000000002007343 */ /* 0x014fea0003c00000 */
.L_x_14526:
[----:B------:R-:W-:Y:S05]  /*16d90*/  BRA `(.L_x_14509) ;  /* 0x00000000000c7947 */ /* 0x000fea0003800000 */
.L_x_14525:
[----:B------:R0:W-:Y:S01]  /*16da0*/  STG.E.64 desc[UR36][R2.64], RZ ;  /* 0x000000ff02007986 */ /* 0x0001e2000c101b24 */
[----:B------:R-:W-:Y:S05]  /*16db0*/  BRA `(.L_x_14509) ;  /* 0x0000000000047947 */ /* 0x000fea0003800000 */
.L_x_14524:
[----:B------:R0:W-:Y:S02]  /*16dc0*/  STG.E desc[UR36][R2.64], RZ ;  /* 0x000000ff02007986 */ /* 0x0001e4000c101924 */
.L_x_14509:
[----:B------:R-:W-:-:S07]  /*16dd0*/  VIADD R57, R57, 0x80 ;  /* 0x0000008039397836 */ /* 0x000fce0000000000 */
.L_x_14480:
[----:B------:R-:W-:Y:S05]  /*16de0*/  BSYNC.RECONVERGENT B6 ;  /* 0x0000000000067941 */ /* 0x000fea0003800200 */
.L_x_14453:
[----:B------:R-:W-:-:S13]  /*16df0*/  ISETP.GE.AND P0, PT, R57, R22, PT ;  /* 0x000000163900720c */ /* 0x000fda0003f06270 */
[----:B------:R-:W-:Y:S05]  /*16e00*/  @P0 EXIT ;  /* 0x000000000000094d */ /* 0x000fea0003800000 */
[----:B------:R-:W5:Y:S01]  /*16e10*/  S2R R0, SR_CTAID.X ;  /* 0x0000000000007919 */ /* 0x000f620000002500 */
[----:B0123--:R-:W0:Y:S01]  /*16e20*/  LDC.64 R2, c[0x0][0x438] ;  /* 0x00010e00ff027b82 */ /* 0x00fe220000000a00 */
[----:B------:R-:W1:Y:S01]  /*16e30*/  LDCU UR4, c[0x0][0x48c] ;  /* 0x00009180ff0477ac */ /* 0x000e620008000800 */
[----:B-----5:R-:W-:Y:S01]  /*16e40*/  IMAD R57, R0, 0x200, R57 ;  /* 0x0000020000397824 */ /* 0x020fe200078e0239 */
[----:B------:R-:W-:-:S03]  /*16e50*/  PRMT R0, R16, 0x9910, RZ ;  /* 0x0000991010007816 */ /* 0x000fc600000000ff */
[----:B-1----:R-:W-:Y:S01]  /*16e60*/  IMAD R57, R57, UR4, RZ ;  /* 0x0000000439397c24 */ /* 0x002fe2000f8e02ff */
[----:B------:R-:W-:-:S04]  /*16e70*/  ISETP.GT.AND P1, PT, R0, 0x9, PT ;  /* 0x000000090000780c */ /* 0x000fc80003f24270 */
[----:B0-----:R-:W-:-:S05]  /*16e80*/  IADD3 R2, P0, PT, R57, R2, RZ ;  /* 0x0000000239027210 */ /* 0x001fca0007f1e0ff */
[----:B------:R-:W-:-:S04]  /*16e90*/  IMAD.X R3, RZ, RZ, R3, P0 ;  /* 0x000000ffff037224 */ /* 0x000fc800000e0603 */
        /* <DEDUP_REMOVED lines=11> */
.L_x_14530:
[----:B------:R-:W-:Y:S01]  /*16f50*/  STG.E.U8 desc[UR36][R2.64], RZ ;  /* 0x000000ff02007986 */ /* 0x000fe2000c101124 */
[----:B------:R-:W-:Y:S05]  /*16f60*/  EXIT ;  /* 0x000000000000794d */ /* 0x000fea0003800000 */
.L_x_14529:
        /* <DEDUP_REMOVED lines=8> */
.L_x_14533:
[----:B------:R-:W-:Y:S01]  /*16ff0*/  STG.E desc[UR36][R2.64], RZ ;  /* 0x000000ff02007986 */ /* 0x000fe2000c101924 */
[----:B------:R-:W-:Y:S05]  /*17000*/  EXIT ;  /* 0x000000000000794d */ /* 0x000fea0003800000 */
.L_x_14532:
[----:B------:R-:W-:Y:S01]  /*17010*/  STG.E.U16 desc[UR36][R2.64], RZ ;  /* 0x000000ff02007986 */ /* 0x000fe2000c101524 */
[----:B------:R-:W-:Y:S05]  /*17020*/  EXIT ;  /* 0x000000000000794d */ /* 0x000fea0003800000 */
.L_x_14528:
        /* <DEDUP_REMOVED lines=8> */
.L_x_14535:
[----:B------:R-:W-:Y:S01]  /*170b0*/  STG.E.U16 desc[UR36][R2.64], RZ ;  /* 0x000000ff02007986 */ /* 0x000fe2000c101524 */
[----:B------:R-:W-:Y:S05]  /*170c0*/  EXIT ;  /* 0x000000000000794d */ /* 0x000fea0003800000 */
.L_x_14534:
        /* <DEDUP_REMOVED lines=8> */
.L_x_14537:
[----:B------:R-:W-:Y:S01]  /*17150*/  STG.E desc[UR36][R2.64], RZ ;  /* 0x000000ff02007986 */ /* 0x000fe2000c101924 */
[----:B------:R-:W-:Y:S05]  /*17160*/  EXIT ;  /* 0x000000000000794d */ /* 0x000fea0003800000 */
.L_x_14536:
[----:B------:R-:W-:Y:S01]  /*17170*/  STG.E.64 desc[UR36][R2.64], RZ ;  /* 0x000000ff02007986 */ /* 0x000fe2000c101b24 */
[----:B------:R-:W-:Y:S05]  /*17180*/  EXIT ;  /* 0x000000000000794d */ /* 0x000fea0003800000 */
.L_x_14527:
        /* <DEDUP_REMOVED lines=10> */
.L_x_14540:
[----:B------:R-:W-:Y:S01]  /*17230*/  STG.E.128 desc[UR36][R2.64], RZ ;  /* 0x000000ff02007986 */ /* 0x000fe2000c101d24 */
[----:B------:R-:W-:Y:S05]  /*17240*/  EXIT ;  /* 0x000000000000794d */ /* 0x000fea0003800000 */
.L_x_14539:
        /* <DEDUP_REMOVED lines=8> */
.L_x_14542:
[----:B------:R-:W-:Y:S01]  /*172d0*/  STG.E.U8 desc[UR36][R2.64], RZ ;  /* 0x000000ff02007986 */ /* 0x000fe2000c101124 */
[----:B------:R-:W-:Y:S05]  /*172e0*/  EXIT ;  /* 0x000000000000794d */ /* 0x000fea0003800000 */
.L_x_14541:
[----:B------:R-:W-:Y:S01]  /*172f0*/  STG.E.U16 desc[UR36][R2.64], RZ ;  /* 0x000000ff02007986 */ /* 0x000fe2000c101524 */
[----:B------:R-:W-:Y:S05]  /*17300*/  EXIT ;  /* 0x000000000000794d */ /* 0x000fea0003800000 */
.L_x_14538:
        /* <DEDUP_REMOVED lines=10> */
.L_x_14545:
[----:B------:R-:W-:Y:S01]  /*173b0*/  STG.E.U8 desc[UR36][R2.64], RZ ;  /* 0x000000ff02007986 */ /* 0x000fe2000c101124 */
[----:B------:R-:W-:Y:S05]  /*173c0*/  EXIT ;  /* 0x000000000000794d */ /* 0x000fea0003800000 */
.L_x_14544:
[----:B------:R-:W-:Y:S01]  /*173d0*/  STG.E.U8 desc[UR36][R2.64], RZ ;  /* 0x000000ff02007986 */ /* 0x000fe2000c101124 */
[----:B------:R-:W-:Y:S05]  /*173e0*/  EXIT ;  /* 0x000000000000794d */ /* 0x000fea0003800000 */
.L_x_14543:
[----:B------:R-:W-:-:S13]  /*173f0*/  ISETP.NE.AND P0, PT, R0, 0x1c, PT ;  /* 0x0000001c0000780c */ /* 0x000fda0003f05270 */
[----:B------:R-:W-:Y:S05]  /*17400*/  @!P0 BRA `(.L_x_14546) ;  /* 0x0000000000608947 */ /* 0x000fea0003800000 */
[----:B------:R-:W-:-:S13]  /*17410*/  ISETP.NE.AND P0, PT, R0, 0x1d, PT ;  /* 0x0000001d0000780c */ /* 0x000fda0003f05270 */
[----:B------:R-:W-:Y:S05]  /*17420*/  @!P0 BRA `(.L_x_14547) ;  /* 0x0000000000508947 */ /* 0x000fea0003800000 */
[----:B------:R-:W-:-:S13]  /*17430*/  ISETP.NE.AND P0, PT, R0, 0x2c, PT ;  /* 0x0000002c0000780c */ /* 0x000fda0003f05270 */
[----:B------:R0:W-:Y:S01]  /*17440*/  @!P0 STG.E.U8 desc[UR36][R2.64], RZ ;  /* 0x000000ff02008986 */ /* 0x0001e2000c101124 */
[----:B------:R-:W-:Y:S05]  /*17450*/  @!P0 EXIT ;  /* 0x000000000000894d */ /* 0x000fea0003800000 */
.L_x_14531:
        /* <DEDUP_REMOVED lines=16> */
.L_x_14548:
[----:B------:R-:W-:Y:S05]  /*17560*/  EXIT ;  /* 0x000000000000794d */ /* 0x000fea0003800000 */
.L_x_14547:
[----:B------:R-:W-:Y:S01]  /*17570*/  STG.E.64 desc[UR36][R2.64], RZ ;  /* 0x000000ff02007986 */ /* 0x000fe2000c101b24 */
[----:B------:R-:W-:Y:S05]  /*17580*/  EXIT ;  /* 0x000000000000794d */ /* 0x000fea0003800000 */
.L_x_14546:
[----:B------:R-:W-:Y:S01]  /*17590*/  STG.E desc[UR36][R2.64], RZ ;  /* 0x000000ff02007986 */ /* 0x000fe2000c101924 */
[----:B------:R-:W-:Y:S05]  /*175a0*/  EXIT ;  /* 0x000000000000794d */ /* 0x000fea0003800000 */
        .weak           $__internal_30_$__cuda_sm20_div_s64
        .type           $__internal_30_$__cuda_sm20_div_s64,@function
        .size           $__internal_30_$__cuda_sm20_div_s64,(.L_x_40050 - $__internal_30_$__cuda_sm20_div_s64)
$__internal_30_$__cuda_sm20_div_s64:
[-C--:B------:R-:W-:Y:S02]  /*175b0*/  IADD3 R12, P1, PT, RZ, -R3.reuse, RZ ;  /* 0x80000003ff0c7210 */ /* 0x080fe40007f3e0ff */
[----:B------:R-:W-:Y:S02]  /*175c0*/  ISETP.GE.AND P0, PT, R2, RZ, PT ;  /* 0x000000ff0200720c */ /* 0x000fe40003f06270 */
[----:B------:R-:W-:Y:S01]  /*175d0*/  ISETP.GE.AND P2, PT, R4, RZ, PT ;  /* 0x000000ff0400720c */ /* 0x000fe20003f46270 */
[----:B------:R-:W-:Y:S01]  /*175e0*/  IMAD.X R8, RZ, RZ, ~R2, P1 ;  /* 0x000000ffff087224 */ /* 0x000fe200008e0e02 */
[----:B------:R-:W-:-:S04]  /*175f0*/  SEL R12, R12, R3, !P0 ;  /* 0x000000030c0c7207 */ /* 0x000fc80004000000 */
[----:B------:R-:W-:-:S04]  /*17600*/  SEL R13, R8, R2, !P0 ;  /* 0x00000002080d7207 */ /* 0x000fc80004000000 */
        /* <DEDUP_REMOVED lines=9> */
[----:B------:R-:W-:-:S04]  /*176a0*/  IMAD.HI.U32 R20, R14, R9, RZ ;  /* 0x000000090e147227 */ /* 0x000fc800078e00ff */
[----:B------:R-:W-:-:S04]  /*176b0*/  IMAD.X R8, RZ, RZ, ~R8, P0 ;  /* 0x000000ffff087224 */ /* 0x000fc800000e0e08 */
[----:B------:R-:W-:-:S04]  /*176c0*/  IMAD.WIDE.U32 R20, P0, R14, R8, R20 ;  /* 0x000000080e147225 */ /* 0x000fc80007800014 */
[C---:B------:R-:W-:Y:S02]  /*176d0*/  IMAD R14, R15.reuse, R8, RZ ;  /* 0x000000080f0e7224 */ /* 0x040fe400078e02ff */
[----:B------:R-:W-:-:S04]  /*176e0*/  IMAD.HI.U32 R20, P1, R15, R9, R20 ;  /* 0x000000090f147227 */ /* 0x000fc80007820014 */
[----:B------:R-:W-:-:S04]  /*176f0*/  IMAD.HI.U32 R9, R15, R8, RZ ;  /* 0x000000080f097227 */ /* 0x000fc800078e00ff */
[----:B------:R-:W-:Y:S01]  /*17700*/  IMAD.X R9, R9, 0x1, R15, P0 ;  /* 0x0000000109097824 */ /* 0x000fe200000e060f */
[----:B------:R-:W-:-:S04]  /*17710*/  IADD3 R15, P0, PT, R14, R20, RZ ;  /* 0x000000140e0f7210 */ /* 0x000fc80007f1e0ff */
[----:B------:R-:W-:Y:S01]  /*17720*/  IADD3.X R8, PT, PT, RZ, RZ, R9, P0, P1 ;  /* 0x000000ffff087210 */ /* 0x000fe200007e2409 */
[----:B------:R-:W-:-:S04]  /*17730*/  IMAD.WIDE.U32 R20, R15, R12, RZ ;  /* 0x0000000c0f147225 */ /* 0x000fc800078e00ff */
        /* <DEDUP_REMOVED lines=10> */
[-C--:B------:R-:W-:Y:S01]  /*177e0*/  IADD3 R8, P3, PT, RZ, -R7.reuse, RZ ;  /* 0x80000007ff087210 */ /* 0x080fe20007f7e0ff */
[----:B------:R-:W-:Y:S01]  /*177f0*/  IMAD.MOV.U32 R15, RZ, RZ, RZ ;  /* 0x000000ffff0f7224 */ /* 0x000fe200078e00ff */
[----:B------:R-:W-:Y:S02]  /*17800*/  IADD3 R20, P1, PT, R20, R14, RZ ;  /* 0x0000000e14147210 */ /* 0x000fe40007f3e0ff */
[----:B------:R-:W-:Y:S01]  /*17810*/  SEL R8, R8, R7, !P2 ;  /* 0x0000000708087207 */ /* 0x000fe20005000000 */
[----:B------:R-:W-:Y:S01]  /*17820*/  IMAD.X R10, RZ, RZ, ~R4, P3 ;  /* 0x000000ffff0a7224 */ /* 0x000fe200018e0e04 */
[----:B------:R-:W-:-:S03]  /*17830*/  IADD3.X R9, PT, PT, RZ, RZ, R9, P1, P0 ;  /* 0x000000ffff097210 */ /* 0x000fc60000fe0409 */
[----:B------:R-:W-:Y:S01]  /*17840*/  IMAD.HI.U32 R14, R20, R8, RZ ;  /* 0x00000008140e7227 */ /* 0x000fe200078e00ff */
[----:B------:R-:W-:-:S05]  /*17850*/  SEL R10, R10, R4, !P2 ;  /* 0x000000040a0a7207 */ /* 0x000fca0005000000 */
[----:B------:R-:W-:-:S04]  /*17860*/  IMAD.WIDE.U32 R14, R20, R10, R14 ;  /* 0x0000000a140e7225 */ /* 0x000fc800078e000e */
[C---:B------:R-:W-:Y:S02]  /*17870*/  IMAD R20, R9.reuse, R10, RZ ;  /* 0x0000000a09147224 */ /* 0x040fe400078e02ff */
[----:B------:R-:W-:-:S04]  /*17880*/  IMAD.HI.U32 R14, P0, R9, R8, R14 ;  /* 0x00000008090e7227 */ /* 0x000fc8000780000e */
[----:B------:R-:W-:Y:S01]  /*17890*/  IMAD.HI.U32 R9, R9, R10, RZ ;  /* 0x0000000a09097227 */ /* 0x000fe200078e00ff */
[----:B------:R-:W-:-:S03]  /*178a0*/  IADD3 R20, P1, PT, R20, R14, RZ ;  /* 0x0000000e14147210 */ /* 0x000fc60007f3e0ff */
[----:B------:R-:W-:Y:S02]  /*178b0*/  IMAD.X R9, RZ, RZ, R9, P0 ;  /* 0x000000ffff097224 */ /* 0x000fe400000e0609 */
[----:B------:R-:W-:-:S04]  /*178c0*/  IMAD.WIDE.U32 R14, R20, R12, RZ ;  /* 0x0000000c140e7225 */ /* 0x000fc800078e00ff */
[----:B------:R-:W-:Y:S01]  /*178d0*/  IMAD R15, R20, R13, R15 ;  /* 0x0000000d140f7224 */ /* 0x000fe200078e020f */
[----:B------:R-:W-:Y:S01]  /*178e0*/  IADD3 R8, P2, PT, -R14, R8, RZ ;  /* 0x000000080e087210 */ /* 0x000fe20007f5e1ff */
[----:B------:R-:W-:-:S03]  /*178f0*/  IMAD.X R9, RZ, RZ, R9, P1 ;  /* 0x000000ffff097224 */ /* 0x000fc600008e0609 */
[-C--:B------:R-:W-:Y:S01]  /*17900*/  ISETP.GE.U32.AND P0, PT, R8, R12.reuse, PT ;  /* 0x0000000c0800720c */ /* 0x080fe20003f06070 */
[----:B------:R-:W-:-:S04]  /*17910*/  IMAD R15, R9, R12, R15 ;  /* 0x0000000c090f7224 */ /* 0x000fc800078e020f */
[----:B------:R-:W-:Y:S01]  /*17920*/  IMAD.X R15, R10, 0x1, ~R15, P2 ;  /* 0x000000010a0f7824 */ /* 0x000fe200010e0e0f */
[----:B------:R-:W-:-:S04]  /*17930*/  IADD3 R10, P1, PT, R8, -R12, RZ ;  /* 0x8000000c080a7210 */ /* 0x000fc80007f3e0ff */
[----:B------:R-:W-:-:S04]  /*17940*/  ISETP.GE.U32.AND.EX P0, PT, R15, R13, PT, P0 ;  /* 0x0000000d0f00720c */ /* 0x000fc80003f06100 */
[----:B------:R-:W-:Y:S01]  /*17950*/  SEL R10, R10, R8, P0 ;  /* 0x000000080a0a7207 */ /* 0x000fe20000000000 */
[----:B------:R-:W-:Y:S01]  /*17960*/  IMAD.X R8, R15, 0x1, ~R13, P1 ;  /* 0x000000010f087824 */ /* 0x000fe200008e0e0d */
[----:B------:R-:W-:Y:S02]  /*17970*/  ISETP.NE.U32.AND P1, PT, R3, RZ, PT ;  /* 0x000000ff0300720c */ /* 0x000fe40003f25070 */
[----:B------:R-:W-:Y:S02]  /*17980*/  ISETP.GE.U32.AND P2, PT, R10, R12, PT ;  /* 0x0000000c0a00720c */ /* 0x000fe40003f46070 */
[----:B------:R-:W-:Y:S02]  /*17990*/  SEL R8, R8, R15, P0 ;  /* 0x0000000f08087207 */ /* 0x000fe40000000000 */
[----:B------:R-:W-:Y:S02]  /*179a0*/  IADD3 R3, P3, PT, R20, 0x1, RZ ;  /* 0x0000000114037810 */ /* 0x000fe40007f7e0ff */
[----:B------:R-:W-:-:S02]  /*179b0*/  ISETP.GE.U32.AND.EX P2, PT, R8, R13, PT, P2 ;  /* 0x0000000d0800720c */ /* 0x000fc40003f46120 */
[----:B------:R-:W-:Y:S01]  /*179c0*/  SEL R3, R3, R20, P0 ;  /* 0x0000001403037207 */ /* 0x000fe20000000000 */
[----:B------:R-:W-:Y:S01]  /*179d0*/  IMAD.X R8, RZ, RZ, R9, P3 ;  /* 0x000000ffff087224 */ /* 0x000fe200018e0609 */
[C---:B------:R-:W-:Y:S02]  /*179e0*/  LOP3.LUT R10, R2.reuse, R4, RZ, 0x3c, !PT ;  /* 0x00000004020a7212 */ /* 0x040fe400078e3cff */
[----:B------:R-:W-:Y:S01]  /*179f0*/  ISETP.NE.AND.EX P1, PT, R2, RZ, PT, P1 ;  /* 0x000000ff0200720c */ /* 0x000fe20003f25310 */
[----:B------:R-:W-:Y:S01]  /*17a00*/  IMAD.MOV.U32 R2, RZ, RZ, R0 ;  /* 0x000000ffff027224 */ /* 0x000fe200078e0000 */
[----:B------:R-:W-:Y:S02]  /*17a10*/  SEL R8, R8, R9, P0 ;  /* 0x0000000908087207 */ /* 0x000fe40000000000 */
[----:B------:R-:W-:-:S04]  /*17a20*/  IADD3 R9, P0, PT, R3, 0x1, RZ ;  /* 0x0000000103097810 */ /* 0x000fc80007f1e0ff */
[----:B------:R-:W-:Y:S01]  /*17a30*/  SEL R9, R9, R3, P2 ;  /* 0x0000000309097207 */ /* 0x000fe20001000000 */
[----:B------:R-:W-:Y:S01]  /*17a40*/  IMAD.X R3, RZ, RZ, R8, P0 ;  /* 0x000000ffff037224 */ /* 0x000fe200000e0608 */
[----:B------:R-:W-:-:S04]  /*17a50*/  ISETP.GE.AND P0, PT, R10, RZ, PT ;  /* 0x000000ff0a00720c */ /* 0x000fc80003f06270 */
[----:B------:R-:W-:Y:S02]  /*17a60*/  SEL R3, R3, R8, P2 ;  /* 0x0000000803037207 */ /* 0x000fe40001000000 */
[----:B------:R-:W-:-:S04]  /*17a70*/  IADD3 R8, P2, PT, RZ, -R9, RZ ;  /* 0x80000009ff087210 */ /* 0x000fc80007f5e0ff */
[----:B------:R-:W-:Y:S01]  /*17a80*/  SEL R8, R8, R9, !P0 ;  /* 0x0000000908087207 */ /* 0x000fe20004000000 */
[----:B------:R-:W-:-:S03]  /*17a90*/  IMAD.X R10, RZ, RZ, ~R3, P2 ;  /* 0x000000ffff0a7224 */ /* 0x000fc600010e0e03 */
[----:B------:R-:W-:Y:S02]  /*17aa0*/  SEL R8, R8, 0xffffffff, P1 ;  /* 0xffffffff08087807 */ /* 0x000fe40000800000 */
[----:B------:R-:W-:Y:S01]  /*17ab0*/  SEL R9, R10, R3, !P0 ;  /* 0x000000030a097207 */ /* 0x000fe20004000000 */
[----:B------:R-:W-:-:S03]  /*17ac0*/  IMAD.MOV.U32 R3, RZ, RZ, 0x0 ;  /* 0x00000000ff037424 */ /* 0x000fc600078e00ff */
[----:B------:R-:W-:Y:S01]  /*17ad0*/  SEL R9, R9, 0xffffffff, P1 ;  /* 0xffffffff09097807 */ /* 0x000fe20000800000 */
[----:B------:R-:W-:Y:S06]  /*17ae0*/  RET.REL.NODEC R2 `(_ZN2at6native27unrolled_elementwise_kernelIZZZNS0_67_GLOBAL__N__bb565c37_34_ValidateCompressedIndicesKernel_cu_33a4b88b42_validate_compressed_sparse_indices_kernelILNS2_8CDimNameE1ENS2_18CUDAKernelLauncherENS2_14EmptyVecKernelENS2_8DummyVecELm8EEEvRKNS_6TensorESA_lllENKUlvE1_clEvENKUlvE0_clEvEUllllllE_St5arrayIPcLm6EELi4E23TrivialOffsetCalculatorILi5EjESH_ILi1EjENS0_6memory12LoadWithCastILi5EEENSK_13StoreWithCastILi1EEEEEviT_T0_T2_T3_T4_T5_) ;  /* 0xfffffe8402447950 */ /* 0x000fec0003c3ffff */
.L_x_14549:
        /* <DEDUP_REMOVED lines=9> */
.L_x_40050:


//--------------------- .text._ZN2at6native18elementwise_kernelILi128ELi2EZNS0_22gpu_kernel_impl_nocastIZZZNS0_67_GLOBAL__N__bb565c37_34_ValidateCompressedIndicesKernel_cu_33a4b88b42_validate_compressed_sparse_indices_kernelILNS3_8CDimNameE1ENS3_18CUDAKernelLauncherENS3_14EmptyVecKernelENS3_8DummyVecELm8EEEvRKNS_6TensorESB_lllENKUlvE1_clEvENKUlvE0_clEvEUllllllE_EEvRNS_18TensorIteratorBaseERKT_EUliE_EEviT1_ --------------------------
	.section	.text._ZN2at6native18elementwise_kernelILi128ELi2EZNS0_22gpu_kernel_impl_nocastIZZZNS0_67_GLOBAL__N__bb565c37_34_ValidateCompressedIndicesKernel_cu_33a4b88b42_validate_compressed_sparse_indices_kernelILNS3_8CDimNameE1ENS3_18CUDAKernelLauncherENS3_14EmptyVecKernelENS3_8DummyVecELm8EEEvRKNS_6TensorESB_lllENKUlvE1_clEvENKUlvE0_clEvEUllllllE_EEvRNS_18TensorIteratorBaseERKT_EUliE_EEviT1_,"ax",@progbits
	.align	128
        .global         _ZN2at6native18elementwise_kernelILi128ELi2EZNS0_22gpu_kernel_impl_nocastIZZZNS0_67_GLOBAL__N__bb565c37_34_ValidateCompressedIndicesKernel_cu_33a4b88b42_validate_compressed_sparse_indices_kernelILNS3_8CDimNameE1ENS3_18CUDAKernelLauncherENS3_14EmptyVecKernelENS3_8DummyVecELm8EEEvRKNS_6TensorESB_lllENKUlvE1_clEvENKUlvE0_clEvEUllllllE_EEvRNS_18TensorIteratorBaseERKT_EUliE_EEviT1_
        .type           _ZN2at6native18elementwise_kernelILi128ELi2EZNS0_22gpu_kernel_impl_nocastIZZZNS0_67_GLOBAL__N__bb565c37_34_ValidateCompressedIndicesKernel_cu_33a4b88b42_validate_compressed_sparse_indices_kernelILNS3_8CDimNameE1ENS3_18CUDAKernelLauncherENS3_14EmptyVecKernelENS3_8DummyVecELm8EEEvRKNS_6TensorESB_lllENKUlvE1_clEvENKUlvE0_clEvEUllllllE_EEvRNS_18TensorIteratorBaseERKT_EUliE_EEviT1_,@function
        .size           _ZN2at6native18elementwise_kernelILi128ELi2EZNS0_22gpu_kernel_impl_nocastIZZZNS0_67_GLOBAL__N__bb565c37_34_ValidateCompressedIndicesKernel_cu_33a4b88b42_validate_compressed_sparse_indices_kernelILNS3_8CDimNameE1ENS3_18CUDAKernelLauncherENS3_14EmptyVecKernelENS3_8DummyVecELm8EEEvRKNS_6TensorESB_lllENKUlvE1_clEvENKUlvE0_clEvEUllllllE_EEvRNS_18TensorIteratorBaseERKT_EUliE_EEviT1_,(.L_x_40052 - _ZN2at6native18elementwise_kernelILi128ELi2EZNS0_22gpu_kernel_impl_nocastIZZZNS0_67_GLOBAL__N__bb565c37_34_ValidateCompressedIndicesKernel_cu_33a4b88b42_validate_compressed_sparse_indices_kernelILNS3_8CDimNameE1ENS3_18CUDAKernelLauncherENS3_14EmptyVecKernelENS3_8DummyVecELm8EEEvRKNS_6TensorESB_lllENKUlvE1_clEvENKUlvE0_clEvEUllllllE_EEvRNS_18TensorIteratorBaseERKT_EUliE_EEviT1_)
        .other          _ZN2at6native18elementwise_kernelILi128ELi2EZNS0_22gpu_kernel_impl_nocastIZZZNS0_67_GLOBAL__N__bb565c37_34_ValidateCompressedIndicesKernel_cu_33a4b88b42_validate_compressed_sparse_indices_kernelILNS3_8CDimNameE1ENS3_18CUDAKernelLauncherENS3_14EmptyVecKernelENS3_8DummyVecELm8EEEvRKNS_6TensorESB_lllENKUlvE1_clEvENKUlvE0_clEvEUllllllE_EEvRNS_18TensorIteratorBaseERKT_EUliE_EEviT1_,@"STO_CUDA_ENTRY STV_DEFAULT"
_ZN2at6native18elementwise_kernelILi128ELi2EZNS0_22gpu_kernel_impl_nocastIZZZNS0_67_GLOBAL__N__bb565c37_34_ValidateCompressedIndicesKernel_cu_33a4b88b42_validate_compressed_sparse_indices_kernelILNS3_8CDimNameE1ENS3_18CUDAKernelLauncherENS3_14EmptyVecKernelENS3_8DummyVecELm8EEEvRKNS_6TensorESB_lllENKUlvE1_clEvENKUlvE0_clEvEUllllllE_EEvRNS_18TensorIteratorBaseERKT_EUliE_EEviT1_:
.text._ZN2at6native18elementwise_kernelILi128ELi2EZNS0_22gpu_kernel_impl_nocastIZZZNS0_67_GLOBAL__N__bb565c37_34_ValidateCompressedIndicesKernel_cu_33a4b88b42_validate_compressed_sparse_indices_kernelILNS3_8CDimNameE1ENS3_18CUDAKernelLauncherENS3_14EmptyVecKernelENS3_8DummyVecELm8EEEvRKNS_6TensorESB_lllENKUlvE1_clEvENKUlvE0_clEvEUllllllE_EEvRNS_18TensorIteratorBaseERKT_EUliE_EEviT1_:
        /* <DEDUP_REMOVED lines=19> */
[----:B------:R-:W-:Y:S02]  /*0130*/  ULOP3.LUT UR39, UR38, 0x3, URZ, 0xc0, !UPT ;  /* 0x0000000326277892 */ /* 0x000fe4000f8ec0ff */
[----:B------:R-:W-:Y:S02]  /*0140*/  ULOP3.LUT UR38, UR38, 0x7, URZ, 0xc0, !UPT ;  /* 0x0000000726267892 */ /* 0x000fe4000f8ec0ff */
[----:B------:R-:W-:Y:S01]  /*0150*/  UIADD3 UR40, UPT, UPT, UR39, -0x1, URZ ;  /* 0xffffffff27287890 */ /* 0x000fe2000fffe0ff */
[----:B-1----:R-:W-:-:S13]  /*0160*/  ISETP.GE.AND P0, PT, R16, UR4, PT ;  /* 0x0000000410007c0c */ /* 0x002fda000bf06270 */
[----:B------:R-:W-:Y:S05]  /*0170*/  @P0 BRA `(.L_x_14553) ;  /* 0x0000003800240947 */ /* 0x000fea0003800000 */
        /* <DEDUP_REMOVED lines=30> */
.L_x_14554:
        /* <DEDUP_REMOVED lines=20> */
.L_x_14555:
        /* <DEDUP_REMOVED lines=24> */
.L_x_14556:
        /* <DEDUP_REMOVED lines=17> */
.L_x_14583:
        /* <DEDUP_REMOVED lines=28> */
.L_x_14560:
[----:B------:R-:W-:Y:S01]  /*08f0*/  MOV R8, R34 ;  /* 0x0000002200087202 */ /* 0x000fe20000000f00 */
[----:B------:R-:W-:Y:S01]  /*0900*/  IMAD.MOV.U32 R5, RZ, RZ, R27 ;  /* 0x000000ffff057224 */ /* 0x000fe200078e001b */
[----:B------:R-:W-:Y:S01]  /*0910*/  MOV R4, R14 ;  /* 0x0000000e00047202 */ /* 0x000fe20000000f00 */
[----:B------:R-:W-:Y:S01]  /*0920*/  IMAD.MOV.U32 R3, RZ, RZ, R15 ;  /* 0x000000ffff037224 */ /* 0x000fe200078e000f */
[----:B------:R-:W-:-:S07]  /*0930*/  MOV R0, 0x950 ;  /* 0x0000095000007802 */ /* 0x000fce0000000f00 */
[----:B------:R-:W-:Y:S05]  /*0940*/  CALL.REL.NOINC `($__internal_31_$__cuda_sm20_div_s64) ;  /* 0x0000016400747944 */ /* 0x000fea0003c00000 */
[----:B------:R-:W-:Y:S01]  /*0950*/  MOV R20, R6 ;  /* 0x0000000600147202 */ /* 0x000fe20000000f00 */
[----:B------:R-:W-:-:S07]  /*0960*/  IMAD.MOV.U32 R21, RZ, RZ, R3 ;  /* 0x000000ffff157224 */ /* 0x000fce00078e0003 */
.L_x_14561:
[----:B------:R-:W-:Y:S05]  /*0970*/  BSYNC.RECONVERGENT B1 ;  /* 0x0000000000017941 */ /* 0x000fea0003800200 */
.L_x_14559:
        /* <DEDUP_REMOVED lines=41> */
.L_x_14563:
        /* <DEDUP_REMOVED lines=8> */
.L_x_14564:
[----:B------:R-:W-:Y:S05]  /*0c90*/  BSYNC.RECONVERGENT B1 ;  /* 0x0000000000017941 */ /* 0x000fea0003800200 */
.L_x_14562:
[----:B------:R-:W-:Y:S01]  /*0ca0*/  IADD3 R27, PT, PT, R17, 0x1, RZ ;  /* 0x00000001111b7810 */ /* 0x000fe20007ffe0ff */
        /* <DEDUP_REMOVED lines=41> */
.L_x_14566:
[----:B------:R-:W-:Y:S01]  /*0f40*/  IMAD.MOV.U32 R8, RZ, RZ, R14 ;  /* 0x000000ffff087224 */ /* 0x000fe200078e000e */
[----:B------:R-:W-:Y:S01]  /*0f50*/  MOV R5, R15 ;  /* 0x0000000f00057202 */ /* 0x000fe20000000f00 */
[----:B------:R-:W-:Y:S01]  /*0f60*/  IMAD.MOV.U32 R4, RZ, RZ, R18 ;  /* 0x000000ffff047224 */ /* 0x000fe200078e0012 */
[----:B------:R-:W-:Y:S02]  /*0f70*/  MOV R3, R19 ;  /* 0x0000001300037202 */ /* 0x000fe40000000f00 */
[----:B------:R-:W-:-:S07]  /*0f80*/  MOV R0, 0xfa0 ;  /* 0x00000fa000007802 */ /* 0x000fce0000000f00 */
[----:B------:R-:W-:Y:S05]  /*0f90*/  CALL.REL.NOINC `($__internal_31_$__cuda_sm20_div_s64) ;  /* 0x0000015c00e07944 */ /* 0x000fea0003c00000 */
[----:B------:R-:W-:Y:S01]  /*0fa0*/  IMAD.MOV.U32 R20, RZ, RZ, R6 ;  /* 0x000000ffff147224 */ /* 0x000fe200078e0006 */
[----:B------:R-:W-:-:S07]  /*0fb0*/  MOV R21, R3 ;  /* 0x0000000300157202 */ /* 0x000fce0000000f00 */
.L_x_14567:
[----:B------:R-:W-:Y:S05]  /*0fc0*/  BSYNC.RECONVERGENT B1 ;  /* 0x0000000000017941 */ /* 0x000fea0003800200 */
.L_x_14565:
        /* <DEDUP_REMOVED lines=41> */
.L_x_14569:
        /* <DEDUP_REMOVED lines=8> */
.L_x_14570:
[----:B------:R-:W-:Y:S05]  /*12e0*/  BSYNC.RECONVERGENT B1 ;  /* 0x0000000000017941 */ /* 0x000fea0003800200 */
.L_x_14568:
[----:B------:R-:W-:Y:S01]  /*12f0*/  VIADD R27, R17, 0xffffffff ;  /* 0xffffffff111b7836 */ /* 0x000fe20000000000 */
[----:B------:R-:W-:Y:S01]  /*1300*/  UMOV UR4, 0x8 ;  /* 0x0000000800047882 */ /* 0x000fe20000000000 */
[----:B------:R0:W1:Y:S01]  /*1310*/  LDC.64 R4, c[0x0][R34+0x798] ;  /* 0x0001e60022047b82 */ /* 0x0000620000000a00 */
[----:B------:R-:W-:Y:S01]  /*1320*/  IADD3 R9, P0, PT, RZ, -R14, RZ ;  /* 0x8000000eff097210 */ /* 0x000fe20007f1e0ff */
[----:B------:R-:W-:Y:S01]  /*1330*/  IMAD.MOV.U32 R6, RZ, RZ, R20 ;  /* 0x000000ffff067224 */ /* 0x000fe200078e0014 */
[----:B------:R-:W-:Y:S01]  /*1340*/  LEA R27, R27, UR4, 0x3 ;  /* 0x000000041b1b7c11 */ /* 0x000fe2000f8e18ff */
[----:B------:R-:W-:Y:S01]  /*1350*/  BSSY.RECONVERGENT B1, `(.L_x_14571) ;  /* 0x000002c000017945 */ /* 0x000fe20003800200 */
[----:B------:R-:W-:Y:S02]  /*1360*/  IADD3.X R3, PT, PT, RZ, ~R15, RZ, P0, !PT ;  /* 0x8000000fff037210 */ /* 0x000fe400007fe4ff */
[----:B------:R-:W-:Y:S01]  /*1370*/  MOV R7, R21 ;  /* 0x0000001500077202 */ /* 0x000fe20000000f00 */
[----:B------:R-:W2:Y:S01]  /*1380*/  LDC.64 R18, c[0x0][R27+0x758] ;  /* 0x0001d6001b127b82 */ /* 0x000ea20000000a00 */
[----:B0-----:R-:W-:Y:S01]  /*1390*/  MOV R34, R24 ;  /* 0x0000001800227202 */ /* 0x001fe20000000f00 */
[----:B------:R-:W-:-:S02]  /*13a0*/  IMAD R3, R3, R22, RZ ;  /* 0x0000001603037224 */ /* 0x000fc400078e02ff */
[----:B------:R-:W-:-:S04]  /*13b0*/  IMAD.WIDE.U32 R6, R22, R9, R6 ;  /* 0x0000000916067225 */ /* 0x000fc800078e0006 */
[----:B------:R-:W-:-:S04]  /*13c0*/  IMAD R3, R23, R9, R3 ;  /* 0x0000000917037224 */ /* 0x000fc800078e0203 */
[----:B------:R-:W-:-:S04]  /*13d0*/  IMAD.IADD R3, R7, 0x1, R3 ;  /* 0x0000000107037824 */ /* 0x000fc800078e0203 */
[----:B-1----:R-:W-:Y:S02]  /*13e0*/  IMAD R3, R3, R4, RZ ;  /* 0x0000000403037224 */ /* 0x002fe400078e02ff */
[----:B------:R-:W-:-:S04]  /*13f0*/  IMAD.WIDE.U32 R24, R4, R6, R34 ;  /* 0x0000000604187225 */ /* 0x000fc800078e0022 */
[----:B------:R-:W-:Y:S01]  /*1400*/  IMAD R3, R5, R6, R3 ;  /* 0x0000000605037224 */ /* 0x000fe200078e0203 */
[----:B--2---:R-:W-:-:S03]  /*1410*/  LOP3.LUT R0, R15, R19, RZ, 0xfc, !PT ;  /* 0x000000130f007212 */ /* 0x004fc600078efcff */
        /* <DEDUP_REMOVED lines=23> */
.L_x_14572:
        /* <DEDUP_REMOVED lines=8> */
.L_x_14573:
[----:B------:R-:W-:Y:S05]  /*1610*/  BSYNC.RECONVERGENT B1 ;  /* 0x0000000000017941 */ /* 0x000fea0003800200 */
.L_x_14571:
        /* <DEDUP_REMOVED lines=42> */
.L_x_14575:
        /* <DEDUP_REMOVED lines=8> */
.L_x_14576:
[----:B------:R-:W-:Y:S05]  /*1940*/  BSYNC.RECONVERGENT B1 ;  /* 0x0000000000017941 */ /* 0x000fea0003800200 */
.L_x_14574:
        /* <DEDUP_REMOVED lines=42> */
.L_x_14578:
        /* <DEDUP_REMOVED lines=8> */
.L_x_14579:
[----:B------:R-:W-:Y:S05]  /*1c70*/  BSYNC.RECONVERGENT B1 ;  /* 0x0000000000017941 */ /* 0x000fea0003800200 */
.L_x_14577:
        /* <DEDUP_REMOVED lines=42> */
.L_x_14581:
        /* <DEDUP_REMOVED lines=8> */
.L_x_14582:
[----:B------:R-:W-:Y:S05]  /*1fa0*/  BSYNC.RECONVERGENT B1 ;  /* 0x0000000000017941 */ /* 0x000fea0003800200 */
.L_x_14580:
[----:B------:R-:W0:Y:S01]  /*1fb0*/  LDC.64 R4, c[0x0][R21+0x798] ;  /* 0x0001e60015047b82 */ /* 0x000e220000000a00 */
        /* <DEDUP_REMOVED lines=10> */
[----:B------:R-:W-:-:S05]  /*2060*/  IMAD R3, R25, R9, R3 ;  /* 0x0000000919037224 */ /* 0x000fca00078e0203 */
[----:B------:R-:W-:-:S05]  /*2070*/  IADD3 R3, PT, PT, R7, R3, RZ ;  /* 0x0000000307037210 */ /* 0x000fca0007ffe0ff */
[----:B0-----:R-:W-:Y:S02]  /*2080*/  IMAD R3, R3, R4, RZ ;  /* 0x0000000403037224 */ /* 0x001fe400078e02ff */
[----:B------:R-:W-:-:S04]  /*2090*/  IMAD.WIDE.U32 R24, R4, R6, R18 ;  /* 0x0000000604187225 */ /* 0x000fc800078e0012 */
[----:B------:R-:W-:-:S04]  /*20a0*/  IMAD R3, R5, R6, R3 ;  /* 0x0000000605037224 */ /* 0x000fc800078e0203 */
[----:B------:R-:W-:Y:S01]  /*20b0*/  IMAD.IADD R25, R25, 0x1, R3 ;  /* 0x0000000119197824 */ /* 0x000fe200078e0203 */
[----:B------:R-:W-:Y:S06]  /*20c0*/  @P0 BRA `(.L_x_14583) ;  /* 0xffffffe400980947 */ /* 0x000fec000383ffff */
[----:B------:R-:W-:Y:S05]  /*20d0*/  BSYNC.RECONVERGENT B0 ;  /* 0x0000000000007941 */ /* 0x000fea0003800200 */
.L_x_14558:
[----:B------:R-:W-:-:S07]  /*20e0*/  VIADD R17, R17, 0x3 ;  /* 0x0000000311117836 */ /* 0x000fce0000000000 */
.L_x_14557:
        /* <DEDUP_REMOVED lines=31> */
.L_x_14587:
        /* <DEDUP_REMOVED lines=8> */
.L_x_14588:
[----:B------:R-:W-:Y:S05]  /*2360*/  BSYNC.RECONVERGENT B0 ;  /* 0x0000000000007941 */ /* 0x000fea0003800200 */
.L_x_14586:
[----:B------:R-:W-:Y:S01]  /*2370*/  IADD3 R35, PT, PT, R17, -0x1, RZ ;  /* 0xffffffff11237810 */ /* 0x000fe20007ffe0ff */
[----:B------:R-:W-:Y:S01]  /*2380*/  UMOV UR4, 0x8 ;  /* 0x0000000800047882 */ /* 0x000fe20000000000 */
[----:B------:R-:W0:Y:S01]  /*2390*/  LDC.64 R4, c[0x0][R18+0x798] ;  /* 0x0001e60012047b82 */ /* 0x000e220000000a00 */
[----:B------:R-:W-:Y:S01]  /*23a0*/  IADD3 R9, P0, PT, RZ, -R20, RZ ;  /* 0x80000014ff097210 */ /* 0x000fe20007f1e0ff */
[----:B------:R-:W-:Y:S01]  /*23b0*/  BSSY.RECONVERGENT B0, `(.L_x_14589) ;  /* 0x000002c000007945 */ /* 0x000fe20003800200 */
[----:B------:R-:W-:Y:S02]  /*23c0*/  LEA R35, R35, UR4, 0x3 ;  /* 0x0000000423237c11 */ /* 0x000fe4000f8e18ff */
        /* <DEDUP_REMOVED lines=34> */
.L_x_14590:
        /* <DEDUP_REMOVED lines=8> */
.L_x_14591:
[----:B------:R-:W-:Y:S05]  /*2670*/  BSYNC.RECONVERGENT B0 ;  /* 0x0000000000007941 */ /* 0x000fea0003800200 */
.L_x_14589:
[----:B------:R-:W-:Y:S01]  /*2680*/  VIADD R34, R17, 0xfffffffe ;  /* 0xfffffffe11227836 */ /* 0x000fe20000000000 */
[----:B------:R-:W-:Y:S01]  /*2690*/  UMOV UR4, 0x8 ;  /* 0x0000000800047882 */ /* 0x000fe20000000000 */
[----:B------:R-:W0:Y:S01]  /*26a0*/  LDC.64 R4, c[0x0][R35+0x798] ;  /* 0x0001e60023047b82 */ /* 0x000e220000000a00 */
[----:B------:R-:W-:Y:S01]  /*26b0*/  IADD3 R9, P0, PT, RZ, -R18, RZ ;  /* 0x80000012ff097210 */ /* 0x000fe20007f1e0ff */
[----:B------:R-:W-:Y:S01]  /*26c0*/  IMAD.MOV.U32 R6, RZ, RZ, R20 ;  /* 0x000000ffff067224 */ /* 0x000fe200078e0014 */
[----:B------:R-:W-:Y:S01]  /*26d0*/  LEA R34, R34, UR4, 0x3 ;  /* 0x0000000422227c11 */ /* 0x000fe2000f8e18ff */
[----:B------:R-:W-:Y:S01]  /*26e0*/  BSSY.RECONVERGENT B0, `(.L_x_14592) ;  /* 0x000002c000007945 */ /* 0x000fe20003800200 */
[----:B------:R-:W-:Y:S02]  /*26f0*/  IADD3.X R3, PT, PT, RZ, ~R19, RZ, P0, !PT ;  /* 0x80000013ff037210 */ /* 0x000fe400007fe4ff */
[----:B------:R-:W-:Y:S01]  /*2700*/  MOV R7, R21 ;  /* 0x0000001500077202 */ /* 0x000fe20000000f00 */
[----:B------:R-:W1:Y:S01]  /*2710*/  LDC.64 R14, c[0x0][R34+0x758] ;  /* 0x0001d600220e7b82 */ /* 0x000e620000000a00 */
[----:B------:R-:W-:Y:S01]  /*2720*/  MOV R24, R26 ;  /* 0x0000001a00187202 */ /* 0x000fe20000000f00 */
        /* <DEDUP_REMOVED lines=31> */
.L_x_14593:
        /* <DEDUP_REMOVED lines=8> */
.L_x_14594:
[----:B------:R-:W-:Y:S05]  /*29a0*/  BSYNC.RECONVERGENT B0 ;  /* 0x0000000000007941 */ /* 0x000fea0003800200 */
.L_x_14592:
        /* <DEDUP_REMOVED lines=42> */
.L_x_14596:
        /* <DEDUP_REMOVED lines=8> */
.L_x_14597:
[----:B------:R-:W-:Y:S05]  /*2cd0*/  BSYNC.RECONVERGENT B0 ;  /* 0x0000000000007941 */ /* 0x000fea0003800200 */
.L_x_14595:
        /* <DEDUP_REMOVED lines=11> */
[----:B0-----:R-:W-:Y:S02]  /*2d90*/  IMAD R3, R3, R4, RZ ;  /* 0x0000000403037224 */ /* 0x001fe400078e02ff */
[----:B------:R-:W-:-:S04]  /*2da0*/  IMAD.WIDE.U32 R24, R4, R6, R14 ;  /* 0x0000000604187225 */ /* 0x000fc800078e000e */
[----:B------:R-:W-:-:S04]  /*2db0*/  IMAD R3, R5, R6, R3 ;  /* 0x0000000605037224 */ /* 0x000fc800078e0203 */
[----:B------:R-:W-:-:S07]  /*2dc0*/  IMAD.IADD R25, R25, 0x1, R3 ;  /* 0x0000000119197824 */ /* 0x000fce00078e0203 */
.L_x_14585:
        /* <DEDUP_REMOVED lines=31> */
.L_x_14600:
        /* <DEDUP_REMOVED lines=8> */
.L_x_14601:
[----:B------:R-:W-:Y:S05]  /*3040*/  BSYNC.RECONVERGENT B0 ;  /* 0x0000000000007941 */ /* 0x000fea0003800200 */
.L_x_14599:
[----:B------:R-:W-:Y:S01]  /*3050*/  IADD3 R26, PT, PT, R17, -0x1, RZ ;  /* 0xffffffff111a7810 */ /* 0x000fe20007ffe0ff */
[----:B------:R-:W-:Y:S01]  /*3060*/  UMOV UR4, 0x8 ;  /* 0x0000000800047882 */ /* 0x000fe20000000000 */
[----:B------:R0:W1:Y:S01]  /*3070*/  LDC.64 R4, c[0x0][R35+0x798] ;  /* 0x0001e60023047b82 */ /* 0x0000620000000a00 */
[----:B------:R-:W-:Y:S01]  /*3080*/  IADD3 R9, P0, PT, RZ, -R18, RZ ;  /* 0x80000012ff097210 */ /* 0x000fe20007f1e0ff */
[----:B------:R-:W-:Y:S01]  /*3090*/  BSSY.RECONVERGENT B0, `(.L_x_14602) ;  /* 0x000002c000007945 */ /* 0x000fe20003800200 */
[----:B------:R-:W-:-:S03]  /*30a0*/  LEA R26, R26, UR4, 0x3 ;  /* 0x000000041a1a7c11 */ /* 0x000fc6000f8e18ff */
[----:B------:R-:W-:Y:S02]  /*30b0*/  IMAD.X R3, RZ, RZ, ~R19, P0 ;  /* 0x000000ffff037224 */ /* 0x000fe400000e0e13 */
[----:B------:R-:W2:Y:S01]  /*30c0*/  LDC.64 R20, c[0x0][R26+0x758] ;  /* 0x0001d6001a147b82 */ /* 0x000ea20000000a00 */
[----:B0-----:R-:W-:Y:S01]  /*30d0*/  MOV R35, R27 ;  /* 0x0000001b00237202 */ /* 0x001fe20000000f00 */
[----:B------:R-:W-:Y:S02]  /*30e0*/  IMAD R3, R3, R14, RZ ;  /* 0x0000000e03037224 */ /* 0x000fe400078e02ff */
[----:B------:R-:W-:-:S04]  /*30f0*/  IMAD.WIDE.U32 R6, R14, R9, R34 ;  /* 0x000000090e067225 */ /* 0x000fc800078e0022 */
[----:B------:R-:W-:-:S04]  /*3100*/  IMAD R3, R15, R9, R3 ;  /* 0x000000090f037224 */ /* 0x000fc800078e0203 */
[----:B------:R-:W-:-:S04]  /*3110*/  IMAD.IADD R3, R7, 0x1, R3 ;  /* 0x0000000107037824 */ /* 0x000fc800078e0203 */
[----:B-1----:R-:W-:Y:S02]  /*3120*/  IMAD R3, R3, R4, RZ ;  /* 0x0000000403037224 */ /* 0x002fe400078e02ff */
[----:B------:R-:W-:-:S04]  /*3130*/  IMAD.WIDE.U32 R22, R4, R6, R24 ;  /* 0x0000000604167225 */ /* 0x000fc800078e0018 */
[----:B------:R-:W-:Y:S01]  /*3140*/  IMAD R3, R5, R6, R3 ;  /* 0x0000000605037224 */ /* 0x000fe200078e0203 */
[----:B--2---:R-:W-:-:S04]  /*3150*/  LOP3.LUT R0, R19, R21, RZ, 0xfc, !PT ;  /* 0x0000001513007212 */ /* 0x004fc800078efcff */
        /* <DEDUP_REMOVED lines=23> */
.L_x_14603:
        /* <DEDUP_REMOVED lines=8> */
.L_x_14604:
[----:B------:R-:W-:Y:S05]  /*3350*/  BSYNC.RECONVERGENT B0 ;  /* 0x0000000000007941 */ /* 0x000fea0003800200 */
.L_x_14602:
        /* <DEDUP_REMOVED lines=15> */
.L_x_14598:
        /* <DEDUP_REMOVED lines=31> */
.L_x_14606:
[----:B------:R-:W-:Y:S01]  /*3640*/  MOV R12, R4 ;  /* 0x00000004000c7202 */ /* 0x000fe20000000f00 */
[----:B------:R-:W-:Y:S01]  /*3650*/  IMAD.MOV.U32 R13, RZ, RZ, R5 ;  /* 0x000000ffff0d7224 */ /* 0x000fe200078e0005 */
[----:B------:R-:W-:Y:S01]  /*3660*/  MOV R10, R34 ;  /* 0x00000022000a7202 */ /* 0x000fe20000000f00 */
[----:B------:R-:W-:Y:S01]  /*3670*/  IMAD.MOV.U32 R11, RZ, RZ, R27 ;  /* 0x000000ffff0b7224 */ /* 0x000fe200078e001b */
[----:B------:R-:W-:-:S07]  /*3680*/  MOV R14, 0x36a0 ;  /* 0x000036a0000e7802 */ /* 0x000fce0000000f00 */
[----:B------:R-:W-:Y:S05]  /*3690*/  CALL.REL.NOINC `($__internal_32_$__cuda_sm20_rem_s64) ;  /* 0x0000013c00707944 */ /* 0x000fea0003c00000 */
[----:B------:R-:W-:Y:S01]  /*36a0*/  MOV R4, R6 ;  /* 0x0000000600047202 */ /* 0x000fe20000000f00 */
[----:B------:R-:W-:-:S07]  /*36b0*/  IMAD.MOV.U32 R5, RZ, RZ, R3 ;  /* 0x000000ffff057224 */ /* 0x000fce00078e0003 */
.L_x_14607:
[----:B------:R-:W-:Y:S05]  /*36c0*/  BSYNC.RECONVERGENT B0 ;  /* 0x0000000000007941 */ /* 0x000fea0003800200 */
.L_x_14605:
[----:B------:R-:W0:Y:S02]  /*36d0*/  LDC.64 R6, c[0x0][R0+0x798] ;  /* 0x0001e60000067b82 */ /* 0x000e240000000a00 */
[----:B0-----:R-:W-:Y:S02]  /*36e0*/  IMAD R3, R5, R6, RZ ;  /* 0x0000000605037224 */ /* 0x001fe400078e02ff */
[----:B------:R-:W-:-:S04]  /*36f0*/  IMAD.WIDE.U32 R24, R6, R4, R24 ;  /* 0x0000000406187225 */ /* 0x000fc800078e0018 */
[----:B------:R-:W-:-:S05]  /*3700*/  IMAD R3, R7, R4, R3 ;  /* 0x0000000407037224 */ /* 0x000fca00078e0203 */
[----:B------:R-:W-:-:S07]  /*3710*/  IADD3 R25, PT, PT, R25, R3, RZ ;  /* 0x0000000319197210 */ /* 0x000fce0007ffe0ff */
.L_x_14584:
        /* <DEDUP_REMOVED lines=15> */
.L_x_14612:
        /* <DEDUP_REMOVED lines=22> */
.L_x_14611:
[----:B------:R-:W-:Y:S05]  /*3970*/  BSYNC.RECONVERGENT B8 ;  /* 0x0000000000087941 */ /* 0x000fea0003800200 */
.L_x_14610:
[----:B------:R-:W-:-:S05]  /*3980*/  IADD3 R18, P0, PT, R18, 0x8, RZ ;  /* 0x0000000812127810 */ /* 0x000fca0007f1e0ff */
[----:B------:R-:W-:Y:S01]  /*3990*/  IMAD.X R19, RZ, RZ, R19, P0 ;  /* 0x000000ffff137224 */ /* 0x000fe200000e0613 */
[----:B------:R-:W-:-:S04]  /*39a0*/  ISETP.GE.U32.AND P0, PT, R18, R17, PT ;  /* 0x000000111200720c */ /* 0x000fc80003f06070 */
[----:B------:R-:W-:-:S13]  /*39b0*/  ISETP.GE.U32.AND.EX P0, PT, R19, R22, PT, P0 ;  /* 0x000000161300720c */ /* 0x000fda0003f06100 */
[----:B------:R-:W-:Y:S05]  /*39c0*/  @!P0 BRA `(.L_x_14612) ;  /* 0xfffffffc00908947 */ /* 0x000fea000383ffff */
.L_x_14609:
[----:B------:R-:W-:Y:S05]  /*39d0*/  BSYNC.RECONVERGENT B7 ;  /* 0x0000000000077941 */ /* 0x000fea0003800200 */
.L_x_14608:
[----:B------:R-:W0:Y:S01]  /*39e0*/  LDC.64 R4, c[0x0][0x710] ;  /* 0x0001c400ff047b82 */ /* 0x000e220000000a00 */
[----:B------:R-:W-:Y:S01]  /*39f0*/  IADD3 R16, PT, PT, R16, 0x80, RZ ;  /* 0x0000008010107810 */ /* 0x000fe20007ffe0ff */
[----:B0-----:R1:W-:Y:S06]  /*3a00*/  STG.E.64 desc[UR36][R4.64], RZ ;  /* 0x000000ff04007986 */ /* 0x0013ec000c101b24 */
.L_x_14553:
[----:B0-----:R-:W-:Y:S05]  /*3a10*/  BSYNC.RECONVERGENT B6 ;  /* 0x0000000000067941 */ /* 0x001fea0003800200 */
.L_x_14552:
        /* <DEDUP_REMOVED lines=33> */
.L_x_14613:
        /* <DEDUP_REMOVED lines=20> */
.L_x_14614:
        /* <DEDUP_REMOVED lines=24> */
.L_x_14615:
[----:B------:R-:W0:Y:S01]  /*3ef0*/  LDCU.64 UR4, c[0x0][0x750] ;  /* 0x0000ea00ff0477ac */ /* 0x000e220008000a00 */
[----:B------:R-:W-:Y:S02]  /*3f00*/  ISETP.GE.U32.AND P0, PT, R2, 0x7, PT ;  /* 0x000000070200780c */ /* 0x000fe40003f06070 */
[----:B------:R-:W-:Y:S01]  /*3f10*/  CS2R R22, SRZ ;  /* 0x0000000000167805 */ /* 0x000fe2000001ff00 */
        /* <DEDUP_REMOVED lines=13> */
.L_x_14642:
        /* <DEDUP_REMOVED lines=28> */
.L_x_14619:
        /* <DEDUP_REMOVED lines=8> */
.L_x_14620:
[----:B------:R-:W-:Y:S05]  /*4230*/  BSYNC.RECONVERGENT B1 ;  /* 0x0000000000017941 */ /* 0x000fea0003800200 */
.L_x_14618:
        /* <DEDUP_REMOVED lines=41> */
.L_x_14622:
        /* <DEDUP_REMOVED lines=8> */
.L_x_14623:
[----:B------:R-:W-:Y:S05]  /*4550*/  BSYNC.RECONVERGENT B1 ;  /* 0x0000000000017941 */ /* 0x000fea0003800200 */
.L_x_14621:
        /* <DEDUP_REMOVED lines=42> */
.L_x_14625:
        /* <DEDUP_REMOVED lines=8> */
.L_x_14626:
[----:B------:R-:W-:Y:S05]  /*4880*/  BSYNC.RECONVERGENT B1 ;  /* 0x0000000000017941 */ /* 0x000fea0003800200 */
.L_x_14624:
[----:B------:R-:W-:Y:S01]  /*4890*/  UMOV UR4, 0x8 ;  /* 0x0000000800047882 */ /* 0x000fe20000000000 */
[----:B------:R-:W0:Y:S01]  /*48a0*/  LDC.64 R4, c[0x0][R25+0x798] ;  /* 0x0001e60019047b82 */ /* 0x000e220000000a00 */
[----:B------:R-:W-:Y:S01]  /*48b0*/  LEA R32, R2, UR4, 0x3 ;  /* 0x0000000402207c11 */ /* 0x000fe2000f8e18ff */
[----:B------:R-:W-:Y:S01]  /*48c0*/  IMAD.MOV.U32 R6, RZ, RZ, R16 ;  /* 0x000000ffff067224 */ /* 0x000fe200078e0010 */
[----:B------:R-:W-:Y:S01]  /*48d0*/  IADD3 R9, P0, PT, RZ, -R20, RZ ;  /* 0x80000014ff097210 */ /* 0x000fe20007f1e0ff */
[----:B------:R-:W-:Y:S01]  /*48e0*/  BSSY.RECONVERGENT B1, `(.L_x_14627) ;  /* 0x000002c000017945 */ /* 0x000fe20003800200 */
[----:B------:R-:W-:Y:S02]  /*48f0*/  MOV R7, R17 ;  /* 0x0000001100077202 */ /* 0x000fe40000000f00 */
[----:B------:R-:W-:Y:S01]  /*4900*/  IADD3.X R3, PT, PT, RZ, ~R21, RZ, P0, !PT ;  /* 0x80000015ff037210 */ /* 0x000fe200007fe4ff */
[----:B------:R-:W1:Y:S01]  /*4910*/  LDC.64 R18, c[0x0][R32+0x758] ;  /* 0x0001d60020127b82 */ /* 0x000e620000000a00 */
[----:B------:R-:W-:Y:S01]  /*4920*/  MOV R34, R22 ;  /* 0x0000001600227202 */ /* 0x000fe20000000f00 */
        /* <DEDUP_REMOVED lines=31> */
.L_x_14628:
        /* <DEDUP_REMOVED lines=8> */
.L_x_14629:
[----:B------:R-:W-:Y:S05]  /*4ba0*/  BSYNC.RECONVERGENT B1 ;  /* 0x0000000000017941 */ /* 0x000fea0003800200 */
.L_x_14627:
[----:B------:R-:W-:Y:S01]  /*4bb0*/  IADD3 R25, PT, PT, R2, -0x1, RZ ;  /* 0xffffffff02197810 */ /* 0x000fe20007ffe0ff */
[----:B------:R-:W-:Y:S01]  /*4bc0*/  UMOV UR4, 0x8 ;  /* 0x0000000800047882 */ /* 0x000fe20000000000 */
[----:B------:R0:W1:Y:S01]  /*4bd0*/  LDC.64 R4, c[0x0][R32+0x798] ;  /* 0x0001e60020047b82 */ /* 0x0000620000000a00 */
[----:B------:R-:W-:Y:S01]  /*4be0*/  IADD3 R9, P0, PT, RZ, -R16, RZ ;  /* 0x80000010ff097210 */ /* 0x000fe20007f1e0ff */
[----:B------:R-:W-:Y:S01]  /*4bf0*/  IMAD.MOV.U32 R7, RZ, RZ, R21 ;  /* 0x000000ffff077224 */ /* 0x000fe200078e0015 */
[----:B------:R-:W-:Y:S01]  /*4c00*/  LEA R25, R25, UR4, 0x3 ;  /* 0x0000000419197c11 */ /* 0x000fe2000f8e18ff */
[----:B------:R-:W-:Y:S01]  /*4c10*/  BSSY.RECONVERGENT B1, `(.L_x_14630) ;  /* 0x000002c000017945 */ /* 0x000fe20003800200 */
[----:B------:R-:W-:Y:S01]  /*4c20*/  MOV R6, R20 ;  /* 0x0000001400067202 */ /* 0x000fe20000000f00 */
[----:B------:R-:W-:Y:S02]  /*4c30*/  IMAD.X R3, RZ, RZ, ~R17, P0 ;  /* 0x000000ffff037224 */ /* 0x000fe400000e0e11 */
[----:B------:R-:W2:Y:S01]  /*4c40*/  LDC.64 R14, c[0x0][R25+0x758] ;  /* 0x0001d600190e7b82 */ /* 0x000ea20000000a00 */
[----:B0-----:R-:W-:-:S02]  /*4c50*/  IMAD.MOV.U32 R32, RZ, RZ, R22 ;  /* 0x000000ffff207224 */ /* 0x001fc400078e0016 */
[----:B------:R-:W-:Y:S02]  /*4c60*/  IMAD R3, R3, R18, RZ ;  /* 0x0000001203037224 */ /* 0x000fe400078e02ff */
[----:B------:R-:W-:-:S04]  /*4c70*/  IMAD.WIDE.U32 R6, R18, R9, R6 ;  /* 0x0000000912067225 */ /* 0x000fc800078e0006 */
[----:B------:R-:W-:-:S05]  /*4c80*/  IMAD R3, R19, R9, R3 ;  /* 0x0000000913037224 */ /* 0x000fca00078e0203 */
[----:B------:R-:W-:-:S05]  /*4c90*/  IADD3 R3, PT, PT, R7, R3, RZ ;  /* 0x0000000307037210 */ /* 0x000fca0007ffe0ff */
        /* <DEDUP_REMOVED lines=27> */
.L_x_14631:
        /* <DEDUP_REMOVED lines=8> */
.L_x_14632:
[----:B------:R-:W-:Y:S05]  /*4ed0*/  BSYNC.RECONVERGENT B1 ;  /* 0x0000000000017941 */ /* 0x000fea0003800200 */
.L_x_14630:
        /* <DEDUP_REMOVED lines=42> */
.L_x_14634:
        /* <DEDUP_REMOVED lines=8> */
.L_x_14635:
[----:B------:R-:W-:Y:S05]  /*5200*/  BSYNC.RECONVERGENT B1 ;  /* 0x0000000000017941 */ /* 0x000fea0003800200 */
.L_x_14633:
        /* <DEDUP_REMOVED lines=42> */
.L_x_14637:
        /* <DEDUP_REMOVED lines=8> */
.L_x_14638:
[----:B------:R-:W-:Y:S05]  /*5530*/  BSYNC.RECONVERGENT B1 ;  /* 0x0000000000017941 */ /* 0x000fea0003800200 */
.L_x_14636:
        /* <DEDUP_REMOVED lines=42> */
.L_x_14640:
        /* <DEDUP_REMOVED lines=8> */
.L_x_14641:
[----:B------:R-:W-:Y:S05]  /*5860*/  BSYNC.RECONVERGENT B1 ;  /* 0x0000000000017941 */ /* 0x000fea0003800200 */
.L_x_14639:
[----:B------:R-:W0:Y:S01]  /*5870*/  LDC.64 R4, c[0x0][R19+0x798] ;  /* 0x0001e60013047b82 */ /* 0x000e220000000a00 */
        /* <DEDUP_REMOVED lines=12> */
[----:B0-----:R-:W-:Y:S02]  /*5940*/  IMAD R3, R3, R4, RZ ;  /* 0x0000000403037224 */ /* 0x001fe400078e02ff */
[----:B------:R-:W-:-:S04]  /*5950*/  IMAD.WIDE.U32 R22, R4, R6, R16 ;  /* 0x0000000604167225 */ /* 0x000fc800078e0010 */
[----:B------:R-:W-:-:S05]  /*5960*/  IMAD R3, R5, R6, R3 ;  /* 0x0000000605037224 */ /* 0x000fca00078e0203 */
[----:B------:R-:W-:Y:S01]  /*5970*/  IADD3 R23, PT, PT, R23, R3, RZ ;  /* 0x0000000317177210 */ /* 0x000fe20007ffe0ff */
[----:B------:R-:W-:Y:S06]  /*5980*/  @P0 BRA `(.L_x_14642) ;  /* 0xffffffe400980947 */ /* 0x000fec000383ffff */
[----:B------:R-:W-:Y:S05]  /*5990*/  BSYNC.RECONVERGENT B0 ;  /* 0x0000000000007941 */ /* 0x000fea0003800200 */
.L_x_14617:
[----:B------:R-:W-:-:S07]  /*59a0*/  IADD3 R2, PT, PT, R2, 0x3, RZ ;  /* 0x0000000302027810 */ /* 0x000fce0007ffe0ff */
.L_x_14616:
        /* <DEDUP_REMOVED lines=31> */
.L_x_14646:
        /* <DEDUP_REMOVED lines=8> */
.L_x_14647:
[----:B------:R-:W-:Y:S05]  /*5c20*/  BSYNC.RECONVERGENT B0 ;  /* 0x0000000000007941 */ /* 0x000fea0003800200 */
.L_x_14645:
[----:B------:R-:W-:Y:S01]  /*5c30*/  VIADD R33, R2, 0xffffffff ;  /* 0xffffffff02217836 */ /* 0x000fe20000000000 */
[----:B------:R-:W-:Y:S01]  /*5c40*/  UMOV UR4, 0x8 ;  /* 0x0000000800047882 */ /* 0x000fe20000000000 */
[----:B------:R-:W0:Y:S01]  /*5c50*/  LDC.64 R4, c[0x0][R16+0x798] ;  /* 0x0001e60010047b82 */ /* 0x000e220000000a00 */
[----:B------:R-:W-:Y:S01]  /*5c60*/  IADD3 R9, P0, PT, RZ, -R18, RZ ;  /* 0x80000012ff097210 */ /* 0x000fe20007f1e0ff */
[----:B------:R-:W-:Y:S01]  /*5c70*/  IMAD.MOV.U32 R24, RZ, RZ, R32 ;  /* 0x000000ffff187224 */ /* 0x000fe200078e0020 */
[----:B------:R-:W-:Y:S01]  /*5c80*/  LEA R33, R33, UR4, 0x3 ;  /* 0x0000000421217c11 */ /* 0x000fe2000f8e18ff */
[----:B------:R-:W-:Y:S01]  /*5c90*/  BSSY.RECONVERGENT B0, `(.L_x_14648) ;  /* 0x000002a000007945 */ /* 0x000fe20003800200 */
[----:B------:R-:W-:Y:S01]  /*5ca0*/  IADD3.X R3, PT, PT, RZ, ~R19, RZ, P0, !PT ;  /* 0x80000013ff037210 */ /* 0x000fe200007fe4ff */
[----:B------:R-:W-:Y:S02]  /*5cb0*/  IMAD.WIDE.U32 R6, R14, R9, R24 ;  /* 0x000000090e067225 */ /* 0x000fe400078e0018 */
[----:B------:R-:W1:Y:S02]  /*5cc0*/  LDC.64 R20, c[0x0][R33+0x758] ;  /* 0x0001d60021147b82 */ /* 0x000e640000000a00 */
        /* <DEDUP_REMOVED lines=30> */
.L_x_14649:
        /* <DEDUP_REMOVED lines=8> */
.L_x_14650:
[----:B------:R-:W-:Y:S05]  /*5f30*/  BSYNC.RECONVERGENT B0 ;  /* 0x0000000000007941 */ /* 0x000fea0003800200 */
.L_x_14648:
        /* <DEDUP_REMOVED lines=42> */
.L_x_14652:
        /* <DEDUP_REMOVED lines=8> */
.L_x_14653:
[----:B------:R-:W-:Y:S05]  /*6260*/  BSYNC.RECONVERGENT B0 ;  /* 0x0000000000007941 */ /* 0x000fea0003800200 */
.L_x_14651:
        /* <DEDUP_REMOVED lines=42> */
.L_x_14655:
        /* <DEDUP_REMOVED lines=8> */
.L_x_14656:
[----:B------:R-:W-:Y:S05]  /*6590*/  BSYNC.RECONVERGENT B0 ;  /* 0x0000000000007941 */ /* 0x000fea0003800200 */
.L_x_14654:
[----:B------:R-:W0:Y:S01]  /*65a0*/  LDC.64 R4, c[0x0][R33+0x798] ;  /* 0x0001e60021047b82 */ /* 0x000e220000000a00 */
        /* <DEDUP_REMOVED lines=10> */
[----:B0-----:R-:W-:Y:S02]  /*6650*/  IMAD R3, R3, R4, RZ ;  /* 0x0000000403037224 */ /* 0x001fe400078e02ff */
[----:B------:R-:W-:-:S04]  /*6660*/  IMAD.WIDE.U32 R22, R4, R6, R14 ;  /* 0x0000000604167225 */ /* 0x000fc800078e000e */
[----:B------:R-:W-:-:S05]  /*6670*/  IMAD R3, R5, R6, R3 ;  /* 0x0000000605037224 */ /* 0x000fca00078e0203 */
[----:B------:R-:W-:-:S07]  /*6680*/  IADD3 R23, PT, PT, R23, R3, RZ ;  /* 0x0000000317177210 */ /* 0x000fce0007ffe0ff */
.L_x_14644:
        /* <DEDUP_REMOVED lines=31> */
.L_x_14659:
        /* <DEDUP_REMOVED lines=8> */
.L_x_14660:
[----:B------:R-:W-:Y:S05]  /*6900*/  BSYNC.RECONVERGENT B0 ;  /* 0x0000000000007941 */ /* 0x000fea0003800200 */
.L_x_14658:
[----:B------:R-:W-:Y:S01]  /*6910*/  VIADD R24, R2, 0xffffffff ;  /* 0xffffffff02187836 */ /* 0x000fe20000000000 */
[----:B------:R-:W-:Y:S01]  /*6920*/  UMOV UR4, 0x8 ;  /* 0x0000000800047882 */ /* 0x000fe20000000000 */
[----:B------:R0:W1:Y:S01]  /*6930*/  LDC.64 R4, c[0x0][R33+0x798] ;  /* 0x0001e60021047b82 */ /* 0x0000620000000a00 */
[----:B------:R-:W-:Y:S01]  /*6940*/  IADD3 R9, P0, PT, RZ, -R16, RZ ;  /* 0x80000010ff097210 */ /* 0x000fe20007f1e0ff */
[----:B------:R-:W-:Y:S01]  /*6950*/  BSSY.RECONVERGENT B0, `(.L_x_14661) ;  /* 0x000002c000007945 */ /* 0x000fe20003800200 */
[----:B------:R-:W-:Y:S02]  /*6960*/  LEA R24, R24, UR4, 0x3 ;  /* 0x0000000418187c11 */ /* 0x000fe4000f8e18ff */
[----:B------:R-:W-:-:S03]  /*6970*/  IADD3.X R3, PT, PT, RZ, ~R17, RZ, P0, !PT ;  /* 0x80000011ff037210 */ /* 0x000fc600007fe4ff */
[----:B------:R-:W2:Y:S01]  /*6980*/  LDC.64 R18, c[0x0][R24+0x758] ;  /* 0x0001d60018127b82 */ /* 0x000ea20000000a00 */
[----:B0-----:R-:W-:Y:S02]  /*6990*/  IMAD.MOV.U32 R33, RZ, RZ, R25 ;  /* 0x000000ffff217224 */ /* 0x001fe400078e0019 */
[----:B------:R-:W-:Y:S02]  /*69a0*/  IMAD R3, R3, R14, RZ ;  /* 0x0000000e03037224 */ /* 0x000fe400078e02ff */
[----:B------:R-:W-:-:S04]  /*69b0*/  IMAD.WIDE.U32 R6, R14, R9, R32 ;  /* 0x000000090e067225 */ /* 0x000fc800078e0020 */
[----:B------:R-:W-:-:S05]  /*69c0*/  IMAD R3, R15, R9, R3 ;  /* 0x000000090f037224 */ /* 0x000fca00078e0203 */
[----:B------:R-:W-:-:S05]  /*69d0*/  IADD3 R3, PT, PT, R7, R3, RZ ;  /* 0x0000000307037210 */ /* 0x000fca0007ffe0ff */
        /* <DEDUP_REMOVED lines=27> */
.L_x_14662:
        /* <DEDUP_REMOVED lines=8> */
.L_x_14663:
[----:B------:R-:W-:Y:S05]  /*6c10*/  BSYNC.RECONVERGENT B0 ;  /* 0x0000000000007941 */ /* 0x000fea0003800200 */
.L_x_14661:
        /* <DEDUP_REMOVED lines=15> */
.L_x_14657:
        /* <DEDUP_REMOVED lines=31> */
.L_x_14665:
[----:B------:R-:W-:Y:S01]  /*6f00*/  IMAD.MOV.U32 R12, RZ, RZ, R2 ;  /* 0x000000ffff0c7224 */ /* 0x000fe200078e0002 */
[----:B------:R-:W-:Y:S01]  /*6f10*/  MOV R13, R3 ;  /* 0x00000003000d7202 */ /* 0x000fe20000000f00 */
[----:B------:R-:W-:Y:S01]  /*6f20*/  IMAD.MOV.U32 R10, RZ, RZ, R32 ;  /* 0x000000ffff0a7224 */ /* 0x000fe200078e0020 */
[----:B------:R-:W-:Y:S02]  /*6f30*/  MOV R11, R25 ;  /* 0x00000019000b7202 */ /* 0x000fe40000000f00 */
[----:B------:R-:W-:-:S07]  /*6f40*/  MOV R14, 0x6f60 ;  /* 0x00006f60000e7802 */ /* 0x000fce0000000f00 */
[----:B------:R-:W-:Y:S05]  /*6f50*/  CALL.REL.NOINC `($__internal_32_$__cuda_sm20_rem_s64) ;  /* 0x0000010400407944 */ /* 0x000fea0003c00000 */
[----:B------:R-:W-:-:S07]  /*6f60*/  IMAD.MOV.U32 R2, RZ, RZ, R6 ;  /* 0x000000ffff027224 */ /* 0x000fce00078e0006 */
.L_x_14666:
[----:B------:R-:W-:Y:S05]  /*6f70*/  BSYNC.RECONVERGENT B0 ;  /* 0x0000000000007941 */ /* 0x000fea0003800200 */
.L_x_14664:
[----:B------:R-:W0:Y:S02]  /*6f80*/  LDC.64 R4, c[0x0][R0+0x798] ;  /* 0x0001e60000047b82 */ /* 0x000e240000000a00 */
[----:B0-----:R-:W-:Y:S02]  /*6f90*/  IMAD R3, R3, R4, RZ ;  /* 0x0000000403037224 */ /* 0x001fe400078e02ff */
[----:B------:R-:W-:-:S04]  /*6fa0*/  IMAD.WIDE.U32 R22, R4, R2, R22 ;  /* 0x0000000204167225 */ /* 0x000fc800078e0016 */
[----:B------:R-:W-:-:S05]  /*6fb0*/  IMAD R3, R5, R2, R3 ;  /* 0x0000000205037224 */ /* 0x000fca00078e0203 */
[----:B------:R-:W-:-:S07]  /*6fc0*/  IADD3 R23, PT, PT, R23, R3, RZ ;  /* 0x0000000317177210 */ /* 0x000fce0007ffe0ff */
.L_x_14643:
        /* <DEDUP_REMOVED lines=15> */
.L_x_14671:
        /* <DEDUP_REMOVED lines=22> */
.L_x_14670:
[----:B------:R-:W-:Y:S05]  /*7220*/  BSYNC.RECONVERGENT B7 ;  /* 0x0000000000077941 */ /* 0x000fea0003800200 */
.L_x_14669:
[----:B------:R-:W-:-:S05]  /*7230*/  IADD3 R16, P0, PT, R16, 0x8, RZ ;  /* 0x0000000810107810 */ /* 0x000fca0007f1e0ff */
[----:B------:R-:W-:Y:S01]  /*7240*/  IMAD.X R17, RZ, RZ, R17, P0 ;  /* 0x000000ffff117224 */ /* 0x000fe200000e0611 */
[----:B------:R-:W-:-:S04]  /*7250*/  ISETP.GE.U32.AND P0, PT, R16, R19, PT ;  /* 0x000000131000720c */ /* 0x000fc80003f06070 */
[----:B------:R-:W-:-:S13]  /*7260*/  ISETP.GE.U32.AND.EX P0, PT, R17, R18, PT, P0 ;  /* 0x000000121100720c */ /* 0x000fda0003f06100 */
[----:B------:R-:W-:Y:S05]  /*7270*/  @!P0 BRA `(.L_x_14671) ;  /* 0xfffffffc00908947 */ /* 0x000fea000383ffff */
.L_x_14668:
[----:B------:R-:W-:Y:S05]  /*7280*/  BSYNC.RECONVERGENT B6 ;  /* 0x0000000000067941 */ /* 0x000fea0003800200 */
.L_x_14667:
[----:B------:R-:W0:Y:S02]  /*7290*/  LDC.64 R2, c[0x0][0x710] ;  /* 0x0001c400ff027b82 */ /* 0x000e240000000a00 */
[----:B0-----:R-:W-:Y:S01]  /*72a0*/  STG.E.64 desc[UR36][R2.64], RZ ;  /* 0x000000ff02007986 */ /* 0x001fe2000c101b24 */
[----:B------:R-:W-:Y:S05]  /*72b0*/  EXIT ;  /* 0x000000000000794d */ /* 0x000fea0003800000 */
.L_x_14551:
[----:B------:R-:W1:Y:S01]  /*72c0*/  LDCU UR4, c[0x0][0x380] ;  /* 0x00007000ff0477ac */ /* 0x000e620008000800 */
[----:B------:R-:W-:Y:S01]  /*72d0*/  IADD3 R36, PT, PT, R36, -0x1, RZ ;  /* 0xffffffff24247810 */ /* 0x000fe20007ffe0ff */
[----:B------:R-:W-:Y:S01]  /*72e0*/  BSSY.RECONVERGENT B6, `(.L_x_14672) ;  /* 0x0000545000067945 */ /* 0x000fe20003800200 */
[----:B------:R-:W-:Y:S02]  /*72f0*/  ULOP3.LUT UR39, UR38, 0x3, URZ, 0xc0, !UPT ;  /* 0x0000000326277892 */ /* 0x000fe4000f8ec0ff */
[----:B------:R-:W-:Y:S01]  /*7300*/  VIMNMX.U32 R17, PT, PT, R36, 0x18, PT ;  /* 0x0000001824117848 */ /* 0x000fe20003fe0000 */
[----:B------:R-:W-:Y:S02]  /*7310*/  ULOP3.LUT UR38, UR38, 0x7, URZ, 0xc0, !UPT ;  /* 0x0000000726267892 */ /* 0x000fe4000f8ec0ff */
[----:B------:R-:W-:Y:S02]  /*7320*/  UIADD3 UR40, UPT, UPT, UR39, -0x1, URZ ;  /* 0xffffffff27287890 */ /* 0x000fe4000fffe0ff */
[----:B------:R-:W-:Y:S01]  /*7330*/  VIADD R17, R17, 0x1 ;  /* 0x0000000111117836 */ /* 0x000fe20000000000 */
[----:B-1----:R-:W-:-:S13]  /*7340*/  ISETP.GE.AND P0, PT, R16, UR4, PT ;  /* 0x0000000410007c0c */ /* 0x002fda000bf06270 */
[----:B------:R-:W-:Y:S05]  /*7350*/  @P0 BRA `(.L_x_14673) ;  /* 0x0000005000f40947 */ /* 0x000fea0003800000 */
[----:B------:R-:W1:Y:S01]  /*7360*/  LDCU.64 UR4, c[0x0][0x390] ;  /* 0x00007200ff0477ac */ /* 0x000e620008000a00 */
[----:B------:R-:W-:Y:S02]  /*7370*/  HFMA2 R4, -RZ, RZ, 0, 0 ;  /* 0x00000000ff047431 */ /* 0x000fe400000001ff */
[----:B------:R-:W-:Y:S01]  /*7380*/  IMAD.MOV.U32 R5, RZ, RZ, R16 ;  /* 0x000000ffff057224 */ /* 0x000fe200078e0010 */
        /* <DEDUP_REMOVED lines=391> */
[----:B------:R-:W-:Y:S01]  /*8c00*/  IMAD.MOV.U32 R8, RZ, RZ, RZ ;  /* 0x000000ffff087224 */ /* 0x000fe200078e00ff */
[----:B------:R-:W2:Y:S01]  /*8c10*/  LDC.64 R22, c[0x0][0x700] ;  /* 0x0001c000ff167b82 */ /* 0x000ea20000000a00 */
[----:B------:R-:W3:Y:S01]  /*8c20*/  LDCU UR4, c[0x0][0x4a8] ;  /* 0x00009500ff0477ac */ /* 0x000ee20008000800 */
[----:B------:R-:W4:Y:S06]  /*8c30*/  LDCU.128 UR8, c[0x0][0x6e0] ;  /* 0x0000dc00ff0877ac */ /* 0x000f2c0008000c00 */
[----:B------:R-:W5:Y:S08]  /*8c40*/  LDC.64 R24, c[0x0][0x708] ;  /* 0x0001c200ff187b82 */ /* 0x000f700000000a00 */
[----:B------:R-:W0:Y:S01]  /*8c50*/  @P0 LDC.64 R12, c[0x0][0x4b0] ;  /* 0x00012c00ff0c0b82 */ /* 0x000e220000000a00 */
[----:B-1----:R-:W-:-:S05]  /*8c60*/  IMAD.HI.U32 R10, R9, UR7, R8 ;  /* 0x00000007090a7c27 */ /* 0x002fca000f8e0008 */
[----:B---3--:R-:W-:Y:S01]  /*8c70*/  SHF.R.U32.HI R11, RZ, UR4, R10 ;  /* 0x00000004ff0b7c19 */ /* 0x008fe2000801160a */
[----:B------:R-:W1:Y:S01]  /*8c80*/  LDCU.64 UR4, c[0x0][0x6f0] ;  /* 0x0000de00ff0477ac */ /* 0x000e620008000a00 */
[----:B------:R-:W3:Y:S01]  /*8c90*/  @P0 LDC R15, c[0x0][0x4ac] ;  /* 0x00012b00ff0f0b82 */ /* 0x000ee20000000800 */
[----:B------:R-:W-:Y:S02]  /*8ca0*/  @P0 MOV R10, RZ ;  /* 0x000000ff000a0202 */ /* 0x000fe40000000f00 */
[----:B------:R-:W-:-:S04]  /*8cb0*/  IMAD.MOV R7, RZ, RZ, -R11 ;  /* 0x000000ffff077224 */ /* 0x000fc800078e0a0b */
        /* <DEDUP_REMOVED lines=8> */
[C---:B-1----:R-:W-:Y:S02]  /*8d40*/  IMAD R3, R9.reuse, UR4, R3 ;  /* 0x0000000409037c24 */ /* 0x042fe4000f8e0203 */
[----:B------:R-:W-:Y:S01]  /*8d50*/  IMAD R0, R9, UR5, R0 ;  /* 0x0000000509007c24 */ /* 0x000fe2000f8e0200 */
[----:B------:R-:W-:-:S05]  /*8d60*/  @P0 IADD3 R10, PT, PT, -R8, RZ, RZ ;  /* 0x000000ff080a0210 */ /* 0x000fca0007ffe1ff */
[----:B---3--:R-:W-:-:S04]  /*8d70*/  @P0 IMAD R11, R10, R15, R11 ;  /* 0x0000000f0a0b0224 */ /* 0x008fc800078e020b */
[C---:B--2---:R-:W-:Y:S02]  /*8d80*/  @P0 IMAD R18, R11.reuse, R20, R18 ;  /* 0x000000140b120224 */ /* 0x044fe400078e0212 */
[C---:B------:R-:W-:Y:S02]  /*8d90*/  @P0 IMAD R6, R11.reuse, R21, R6 ;  /* 0x000000150b060224 */ /* 0x040fe400078e0206 */
[C---:B------:R-:W-:Y:S02]  /*8da0*/  @P0 IMAD R5, R11.reuse, R22, R5 ;  /* 0x000000160b050224 */ /* 0x040fe400078e0205 */
[C---:B------:R-:W-:Y:S02]  /*8db0*/  @P0 IMAD R4, R11.reuse, R23, R4 ;  /* 0x000000170b040224 */ /* 0x040fe400078e0204 */
[C---:B-----5:R-:W-:Y:S02]  /*8dc0*/  @P0 IMAD R3, R11.reuse, R24, R3 ;  /* 0x000000180b030224 */ /* 0x060fe400078e0203 */
[----:B------:R-:W-:-:S07]  /*8dd0*/  @P0 IMAD R0, R11, R25, R0 ;  /* 0x000000190b000224 */ /* 0x000fce00078e0200 */
.L_x_14674:
        /* <DEDUP_REMOVED lines=13> */
[----:B------:R-:W-:Y:S01]  /*8eb0*/  IMAD.X R5, RZ, RZ, UR15, P3 ;  /* 0x0000000fff057e24 */ /* 0x000fe200098e06ff */
[----:B------:R-:W-:Y:S01]  /*8ec0*/  IADD3.X R9, PT, PT, RZ, UR9, RZ, P0, !PT ;  /* 0x00000009ff097c10 */ /* 0x000fe200087fe4ff */
[----:B------:R-:W5:Y:S04]  /*8ed0*/  LDG.E.64 R34, desc[UR36][R34.64] ;  /* 0x0000002422227981 */ /* 0x000f68000c1e1b00 */
[----:B------:R0:W5:Y:S04]  /*8ee0*/  LDG.E.64 R22, desc[UR36][R8.64] ;  /* 0x0000002408167981 */ /* 0x000168000c1e1b00 */
[----:B------:R-:W5:Y:S04]  /*8ef0*/  LDG.E.64 R32, desc[UR36][R32.64] ;  /* 0x0000002420207981 */ /* 0x000f68000c1e1b00 */
        /* <DEDUP_REMOVED lines=21> */
.L_x_14676:
[----:B------:R-:W-:Y:S05]  /*9050*/  BSYNC.RECONVERGENT B7 ;  /* 0x0000000000077941 */ /* 0x000fea0003800200 */
.L_x_14675:
        /* <DEDUP_REMOVED lines=21> */
.L_x_14678:
[----:B------:R-:W-:Y:S05]  /*91b0*/  BSYNC.RECONVERGENT B7 ;  /* 0x0000000000077941 */ /* 0x000fea0003800200 */
.L_x_14677:
        /* <DEDUP_REMOVED lines=25> */
.L_x_14680:
[----:B------:R-:W-:Y:S05]  /*9350*/  BSYNC.RECONVERGENT B7 ;  /* 0x0000000000077941 */ /* 0x000fea0003800200 */
.L_x_14679:
        /* <DEDUP_REMOVED lines=17> */
.L_x_14707:
        /* <DEDUP_REMOVED lines=28> */
.L_x_14684:
        /* <DEDUP_REMOVED lines=8> */
.L_x_14685:
[----:B------:R-:W-:Y:S05]  /*96b0*/  BSYNC.RECONVERGENT B1 ;  /* 0x0000000000017941 */ /* 0x000fea0003800200 */
.L_x_14683:
[----:B------:R-:W-:Y:S01]  /*96c0*/  VIADD R31, R19, 0x2 ;  /* 0x00000002131f7836 */ /* 0x000fe20000000000 */
[----:B------:R-:W-:Y:S01]  /*96d0*/  UMOV UR4, 0x8 ;  /* 0x0000000800047882 */ /* 0x000fe20000000000 */
[----:B------:R-:W0:Y:S01]  /*96e0*/  LDC.64 R4, c[0x0][R20+0x798] ;  /* 0x0001e60014047b82 */ /* 0x000e220000000a00 */
[----:B------:R-:W-:Y:S01]  /*96f0*/  IADD3 R9, P0, PT, RZ, -R22, RZ ;  /* 0x80000016ff097210 */ /* 0x000fe20007f1e0ff */
[----:B------:R-:W-:Y:S01]  /*9700*/  BSSY.RECONVERGENT B1, `(.L_x_14686) ;  /* 0x000002b000017945 */ /* 0x000fe20003800200 */
[----:B------:R-:W-:Y:S02]  /*9710*/  LEA R31, R31, UR4, 0x3 ;  /* 0x000000041f1f7c11 */ /* 0x000fe4000f8e18ff */
[----:B------:R-:W-:Y:S01]  /*9720*/  IADD3.X R3, PT, PT, RZ, ~R23, RZ, P0, !PT ;  /* 0x80000017ff037210 */ /* 0x000fe200007fe4ff */
[----:B------:R-:W-:Y:S02]  /*9730*/  IMAD.WIDE.U32 R6, R14, R9, R26 ;  /* 0x000000090e067225 */ /* 0x000fe400078e001a */
[----:B------:R-:W1:Y:S02]  /*9740*/  LDC.64 R24, c[0x0][R31+0x758] ;  /* 0x0001d6001f187b82 */ /* 0x000e640000000a00 */
        /* <DEDUP_REMOVED lines=30> */
.L_x_14687:
        /* <DEDUP_REMOVED lines=8> */
.L_x_14688:
[----:B------:R-:W-:Y:S05]  /*99b0*/  BSYNC.RECONVERGENT B1 ;  /* 0x0000000000017941 */ /* 0x000fea0003800200 */
.L_x_14686:
        /* <DEDUP_REMOVED lines=42> */
.L_x_14690:
        /* <DEDUP_REMOVED lines=8> */
.L_x_14691:
[----:B------:R-:W-:Y:S05]  /*9ce0*/  BSYNC.RECONVERGENT B1 ;  /* 0x0000000000017941 */ /* 0x000fea0003800200 */
.L_x_14689:
        /* <DEDUP_REMOVED lines=41> */
.L_x_14693:
        /* <DEDUP_REMOVED lines=8> */
.L_x_14694:
[----:B------:R-:W-:Y:S05]  /*a000*/  BSYNC.RECONVERGENT B1 ;  /* 0x0000000000017941 */ /* 0x000fea0003800200 */
.L_x_14692:
        /* <DEDUP_REMOVED lines=42> */
.L_x_14696:
        /* <DEDUP_REMOVED lines=8> */
.L_x_14697:
[----:B------:R-:W-:Y:S05]  /*a330*/  BSYNC.RECONVERGENT B1 ;  /* 0x0000000000017941 */ /* 0x000fea0003800200 */
.L_x_14695:
        /* <DEDUP_REMOVED lines=42> */
.L_x_14699:
        /* <DEDUP_REMOVED lines=8> */
.L_x_14700:
[----:B------:R-:W-:Y:S05]  /*a660*/  BSYNC.RECONVERGENT B1 ;  /* 0x0000000000017941 */ /* 0x000fea0003800200 */
.L_x_14698:
        /* <DEDUP_REMOVED lines=42> */
.L_x_14702:
        /* <DEDUP_REMOVED lines=8> */
.L_x_14703:
[----:B------:R-:W-:Y:S05]  /*a990*/  BSYNC.RECONVERGENT B1 ;  /* 0x0000000000017941 */ /* 0x000fea0003800200 */
.L_x_14701:
        /* <DEDUP_REMOVED lines=42> */
.L_x_14705:
        /* <DEDUP_REMOVED lines=8> */
.L_x_14706:
[----:B------:R-:W-:Y:S05]  /*acc0*/  BSYNC.RECONVERGENT B1 ;  /* 0x0000000000017941 */ /* 0x000fea0003800200 */
.L_x_14704:
        /* <DEDUP_REMOVED lines=19> */
.L_x_14682:
[----:B------:R-:W-:-:S07]  /*ae00*/  IADD3 R19, PT, PT, R19, 0x3, RZ ;  /* 0x0000000313137810 */ /* 0x000fce0007ffe0ff */
.L_x_14681:
        /* <DEDUP_REMOVED lines=31> */
.L_x_14711:
[----:B------:R-:W-:Y:S01]  /*b000*/  MOV R8, R26 ;  /* 0x0000001a00087202 */ /* 0x000fe20000000f00 */
[----:B------:R-:W-:Y:S01]  /*b010*/  IMAD.MOV.U32 R4, RZ, RZ, R14 ;  /* 0x000000ffff047224 */ /* 0x000fe200078e000e */
[----:B------:R-:W-:Y:S02]  /*b020*/  MOV R5, R27 ;  /* 0x0000001b00057202 */ /* 0x000fe40000000f00 */
[----:B------:R-:W-:Y:S02]  /*b030*/  MOV R3, R15 ;  /* 0x0000000f00037202 */ /* 0x000fe40000000f00 */
[----:B------:R-:W-:-:S07]  /*b040*/  MOV R0, 0xb060 ;  /* 0x0000b06000007802 */ /* 0x000fce0000000f00 */
[----:B------:R-:W-:Y:S05]  /*b050*/  CALL.REL.NOINC `($__internal_31_$__cuda_sm20_div_s64) ;  /* 0x000000bc00b07944 */ /* 0x000fea0003c00000 */
[----:B------:R-:W-:Y:S01]  /*b060*/  MOV R22, R6 ;  /* 0x0000000600167202 */ /* 0x000fe20000000f00 */
[----:B------:R-:W-:-:S07]  /*b070*/  IMAD.MOV.U32 R23, RZ, RZ, R3 ;  /* 0x000000ffff177224 */ /* 0x000fce00078e0003 */
.L_x_14712:
[----:B------:R-:W-:Y:S05]  /*b080*/  BSYNC.RECONVERGENT B0 ;  /* 0x0000000000007941 */ /* 0x000fea0003800200 */
.L_x_14710:
[----:B------:R-:W-:Y:S01]  /*b090*/  IADD3 R37, PT, PT, R19, -0x1, RZ ;  /* 0xffffffff13257810 */ /* 0x000fe20007ffe0ff */
        /* <DEDUP_REMOVED lines=38> */
.L_x_14714:
        /* <DEDUP_REMOVED lines=8> */
.L_x_14715:
[----:B------:R-:W-:Y:S05]  /*b380*/  BSYNC.RECONVERGENT B0 ;  /* 0x0000000000007941 */ /* 0x000fea0003800200 */
.L_x_14713:
[----:B------:R-:W-:Y:S01]  /*b390*/  IADD3 R38, PT, PT, R19, -0x2, RZ ;  /* 0xfffffffe13267810 */ /* 0x000fe20007ffe0ff */
        /* <DEDUP_REMOVED lines=41> */
.L_x_14717:
        /* <DEDUP_REMOVED lines=8> */
.L_x_14718:
[----:B------:R-:W-:Y:S05]  /*b6b0*/  BSYNC.RECONVERGENT B0 ;  /* 0x0000000000007941 */ /* 0x000fea0003800200 */
.L_x_14716:
        /* <DEDUP_REMOVED lines=42> */
.L_x_14720:
        /* <DEDUP_REMOVED lines=8> */
.L_x_14721:
[----:B------:R-:W-:Y:S05]  /*b9e0*/  BSYNC.RECONVERGENT B0 ;  /* 0x0000000000007941 */ /* 0x000fea0003800200 */
.L_x_14719:
        /* <DEDUP_REMOVED lines=11> */
[----:B0-----:R-:W-:Y:S02]  /*baa0*/  IMAD R3, R3, R4, RZ ;  /* 0x0000000403037224 */ /* 0x001fe400078e02ff */
[----:B------:R-:W-:-:S04]  /*bab0*/  IMAD.WIDE.U32 R38, R4, R6, R14 ;  /* 0x0000000604267225 */ /* 0x000fc800078e000e */
[----:B------:R-:W-:-:S05]  /*bac0*/  IMAD R3, R5, R6, R3 ;  /* 0x0000000605037224 */ /* 0x000fca00078e0203 */
[----:B------:R-:W-:-:S07]  /*bad0*/  IADD3 R39, PT, PT, R39, R3, RZ ;  /* 0x0000000327277210 */ /* 0x000fce0007ffe0ff */
.L_x_14709:
        /* <DEDUP_REMOVED lines=31> */
.L_x_14724:
        /* <DEDUP_REMOVED lines=8> */
.L_x_14725:
[----:B------:R-:W-:Y:S05]  /*bd50*/  BSYNC.RECONVERGENT B0 ;  /* 0x0000000000007941 */ /* 0x000fea0003800200 */
.L_x_14723:
        /* <DEDUP_REMOVED lines=39> */
.L_x_14727:
        /* <DEDUP_REMOVED lines=8> */
.L_x_14728:
[----:B------:R-:W-:Y:S05]  /*c050*/  BSYNC.RECONVERGENT B0 ;  /* 0x0000000000007941 */ /* 0x000fea0003800200 */
.L_x_14726:
        /* <DEDUP_REMOVED lines=15> */
.L_x_14722:
        /* <DEDUP_REMOVED lines=31> */
.L_x_14730:
[----:B------:R-:W-:Y:S01]  /*c340*/  MOV R12, R4 ;  /* 0x00000004000c7202 */ /* 0x000fe20000000f00 */
[----:B------:R-:W-:Y:S01]  /*c350*/  IMAD.MOV.U32 R10, RZ, RZ, R26 ;  /* 0x000000ffff0a7224 */ /* 0x000fe200078e001a */
[----:B------:R-:W-:Y:S02]  /*c360*/  MOV R13, R5 ;  /* 0x00000005000d7202 */ /* 0x000fe40000000f00 */
[----:B------:R-:W-:Y:S02]  /*c370*/  MOV R11, R27 ;  /* 0x0000001b000b7202 */ /* 0x000fe40000000f00 */
[----:B------:R-:W-:-:S07]  /*c380*/  MOV R14, 0xc3a0 ;  /* 0x0000c3a0000e7802 */ /* 0x000fce0000000f00 */
[----:B------:R-:W-:Y:S05]  /*c390*/  CALL.REL.NOINC `($__internal_32_$__cuda_sm20_rem_s64) ;  /* 0x000000b000307944 */ /* 0x000fea0003c00000 */
[----:B------:R-:W-:Y:S01]  /*c3a0*/  MOV R4, R6 ;  /* 0x0000000600047202 */ /* 0x000fe20000000f00 */
[----:B------:R-:W-:-:S07]  /*c3b0*/  IMAD.MOV.U32 R5, RZ, RZ, R3 ;  /* 0x000000ffff057224 */ /* 0x000fce00078e0003 */
.L_x_14731:
[----:B------:R-:W-:Y:S05]  /*c3c0*/  BSYNC.RECONVERGENT B0 ;  /* 0x0000000000007941 */ /* 0x000fea0003800200 */
.L_x_14729:
[----:B------:R-:W0:Y:S02]  /*c3d0*/  LDC.64 R6, c[0x0][R0+0x798] ;  /* 0x0001e60000067b82 */ /* 0x000e240000000a00 */
[----:B0-----:R-:W-:Y:S02]  /*c3e0*/  IMAD R3, R5, R6, RZ ;  /* 0x0000000605037224 */ /* 0x001fe400078e02ff */
[----:B------:R-:W-:-:S04]  /*c3f0*/  IMAD.WIDE.U32 R38, R6, R4, R38 ;  /* 0x0000000406267225 */ /* 0x000fc800078e0026 */
[----:B------:R-:W-:-:S05]  /*c400*/  IMAD R3, R7, R4, R3 ;  /* 0x0000000407037224 */ /* 0x000fca00078e0203 */
[----:B------:R-:W-:-:S07]  /*c410*/  IADD3 R39, PT, PT, R39, R3, RZ ;  /* 0x0000000327277210 */ /* 0x000fce0007ffe0ff */
.L_x_14708:
        /* <DEDUP_REMOVED lines=15> */
.L_x_14736:
        /* <DEDUP_REMOVED lines=22> */
.L_x_14735:
[----:B------:R-:W-:Y:S05]  /*c670*/  BSYNC.RECONVERGENT B8 ;  /* 0x0000000000087941 */ /* 0x000fea0003800200 */
.L_x_14734:
[----:B------:R-:W-:-:S05]  /*c680*/  IADD3 R22, P0, PT, R22, 0x8, RZ ;  /* 0x0000000816167810 */ /* 0x000fca0007f1e0ff */
[----:B------:R-:W-:Y:S01]  /*c690*/  IMAD.X R23, RZ, RZ, R23, P0 ;  /* 0x000000ffff177224 */ /* 0x000fe200000e0617 */
[----:B------:R-:W-:-:S04]  /*c6a0*/  ISETP.GE.U32.AND P0, PT, R22, R19, PT ;  /* 0x000000131600720c */ /* 0x000fc80003f06070 */
[----:B------:R-:W-:-:S13]  /*c6b0*/  ISETP.GE.U32.AND.EX P0, PT, R23, R24, PT, P0 ;  /* 0x000000181700720c */ /* 0x000fda0003f06100 */
[----:B------:R-:W-:Y:S05]  /*c6c0*/  @!P0 BRA `(.L_x_14736) ;  /* 0xfffffffc00908947 */ /* 0x000fea000383ffff */
.L_x_14733:
[----:B------:R-:W-:Y:S05]  /*c6d0*/  BSYNC.RECONVERGENT B7 ;  /* 0x0000000000077941 */ /* 0x000fea0003800200 */
.L_x_14732:
[----:B------:R-:W0:Y:S01]  /*c6e0*/  LDCU.64 UR4, c[0x0][0x710] ;  /* 0x0000e200ff0477ac */ /* 0x000e220008000a00 */
[----:B------:R-:W-:Y:S02]  /*c6f0*/  IADD3 R16, PT, PT, R16, 0x80, RZ ;  /* 0x0000008010107810 */ /* 0x000fe40007ffe0ff */
[----:B0-----:R-:W-:-:S04]  /*c700*/  IADD3 R18, P0, PT, R18, UR4, RZ ;  /* 0x0000000412127c10 */ /* 0x001fc8000ff1e0ff */
[----:B------:R-:W-:-:S05]  /*c710*/  IADD3.X R19, PT, PT, RZ, UR5, RZ, P0, !PT ;  /* 0x00000005ff137c10 */ /* 0x000fca00087fe4ff */
[----:B------:R1:W-:Y:S04]  /*c720*/  STG.E.64 desc[UR36][R18.64], RZ ;  /* 0x000000ff12007986 */ /* 0x0003e8000c101b24 */
.L_x_14673:
[----:B0-----:R-:W-:Y:S05]  /*c730*/  BSYNC.RECONVERGENT B6 ;  /* 0x0000000000067941 */ /* 0x001fea0003800200 */
.L_x_14672:
        /* <DEDUP_REMOVED lines=427> */
.L_x_14737:
        /* <DEDUP_REMOVED lines=41> */
.L_x_14739:
[----:B------:R-:W-:Y:S05]  /*e480*/  BSYNC.RECONVERGENT B6 ;  /* 0x0000000000067941 */ /* 0x000fea0003800200 */
.L_x_14738:
        /* <DEDUP_REMOVED lines=21> */
.L_x_14741:
[----:B------:R-:W-:Y:S05]  /*e5e0*/  BSYNC.RECONVERGENT B6 ;  /* 0x0000000000067941 */ /* 0x000fea0003800200 */
.L_x_14740:
        /* <DEDUP_REMOVED lines=25> */
.L_x_14743:
[----:B------:R-:W-:Y:S05]  /*e780*/  BSYNC.RECONVERGENT B6 ;  /* 0x0000000000067941 */ /* 0x000fea0003800200 */
.L_x_14742:
[----:B------:R-:W0:Y:S01]  /*e790*/  LDCU.64 UR4, c[0x0][0x750] ;  /* 0x0000ea00ff0477ac */ /* 0x000e220008000a00 */
[----:B------:R-:W-:Y:S02]  /*e7a0*/  ISETP.GE.U32.AND P0, PT, R2, 0x7, PT ;  /* 0x000000070200780c */ /* 0x000fe40003f06070 */
[----:B------:R-:W-:Y:S01]  /*e7b0*/  CS2R R22, SRZ ;  /* 0x0000000000167805 */ /* 0x000fe2000001ff00 */
        /* <DEDUP_REMOVED lines=13> */
.L_x_14770:
        /* <DEDUP_REMOVED lines=28> */
.L_x_14747:
        /* <DEDUP_REMOVED lines=8> */
.L_x_14748:
[----:B------:R-:W-:Y:S05]  /*ead0*/  BSYNC.RECONVERGENT B1 ;  /* 0x0000000000017941 */ /* 0x000fea0003800200 */
.L_x_14746:
[----:B------:R-:W-:Y:S01]  /*eae0*/  IADD3 R33, PT, PT, R2, 0x2, RZ ;  /* 0x0000000202217810 */ /* 0x000fe20007ffe0ff */
        /* <DEDUP_REMOVED lines=40> */
.L_x_14750:
[----:B------:R-:W-:Y:S01]  /*ed70*/  IMAD.MOV.U32 R8, RZ, RZ, R18 ;  /* 0x000000ffff087224 */ /* 0x000fe200078e0012 */
[----:B------:R-:W-:Y:S01]  /*ed80*/  MOV R5, R19 ;  /* 0x0000001300057202 */ /* 0x000fe20000000f00 */
[----:B------:R-:W-:Y:S01]  /*ed90*/  IMAD.MOV.U32 R3, RZ, RZ, R21 ;  /* 0x000000ffff037224 */ /* 0x000fe200078e0015 */
[----:B------:R-:W-:Y:S02]  /*eda0*/  MOV R4, R20 ;  /* 0x0000001400047202 */ /* 0x000fe40000000f00 */
[----:B------:R-:W-:-:S07]  /*edb0*/  MOV R0, 0xedd0 ;  /* 0x0000edd000007802 */ /* 0x000fce0000000f00 */
[----:B------:R-:W-:Y:S05]  /*edc0*/  CALL.REL.NOINC `($__internal_31_$__cuda_sm20_div_s64) ;  /* 0x0000008000547944 */ /* 0x000fea0003c00000 */
[----:B------:R-:W-:Y:S02]  /*edd0*/  MOV R16, R6 ;  /* 0x0000000600107202 */ /* 0x000fe40000000f00 */
[----:B------:R-:W-:-:S07]  /*ede0*/  MOV R17, R3 ;  /* 0x0000000300117202 */ /* 0x000fce0000000f00 */
.L_x_14751:
[----:B------:R-:W-:Y:S05]  /*edf0*/  BSYNC.RECONVERGENT B1 ;  /* 0x0000000000017941 */ /* 0x000fea0003800200 */
.L_x_14749:
        /* <DEDUP_REMOVED lines=42> */
.L_x_14753:
        /* <DEDUP_REMOVED lines=8> */
.L_x_14754:
[----:B------:R-:W-:Y:S05]  /*f120*/  BSYNC.RECONVERGENT B1 ;  /* 0x0000000000017941 */ /* 0x000fea0003800200 */
.L_x_14752:
[----:B------:R-:W-:Y:S01]  /*f130*/  UMOV UR4, 0x8 ;  /* 0x0000000800047882 */ /* 0x000fe20000000000 */
[----:B------:R-:W0:Y:S01]  /*f140*/  LDC.64 R4, c[0x0][R25+0x798] ;  /* 0x0001e60019047b82 */ /* 0x000e220000000a00 */
[----:B------:R-:W-:Y:S01]  /*f150*/  LEA R32, R2, UR4, 0x3 ;  /* 0x0000000402207c11 */ /* 0x000fe2000f8e18ff */
[----:B------:R-:W-:Y:S01]  /*f160*/  BSSY.RECONVERGENT B1, `(.L_x_14755) ;  /* 0x000002e000017945 */ /* 0x000fe20003800200 */
[----:B------:R-:W-:Y:S02]  /*f170*/  IADD3 R9, P0, PT, RZ, -R20, RZ ;  /* 0x80000014ff097210 */ /* 0x000fe40007f1e0ff */
[----:B------:R-:W-:Y:S02]  /*f180*/  MOV R6, R16 ;  /* 0x0000001000067202 */ /* 0x000fe40000000f00 */
[----:B------:R-:W-:Y:S01]  /*f190*/  MOV R7, R17 ;  /* 0x0000001100077202 */ /* 0x000fe20000000f00 */
[----:B------:R-:W1:Y:S01]  /*f1a0*/  LDC.64 R18, c[0x0][R32+0x758] ;  /* 0x0001d60020127b82 */ /* 0x000e620000000a00 */
[----:B------:R-:W-:Y:S01]  /*f1b0*/  IMAD.X R3, RZ, RZ, ~R21, P0 ;  /* 0x000000ffff037224 */ /* 0x000fe200000e0e15 */
        /* <DEDUP_REMOVED lines=32> */
.L_x_14756:
[----:B------:R-:W-:Y:S01]  /*f3c0*/  MOV R8, R20 ;  /* 0x0000001400087202 */ /* 0x000fe20000000f00 */
[----:B------:R-:W-:Y:S01]  /*f3d0*/  IMAD.MOV.U32 R5, RZ, RZ, R21 ;  /* 0x000000ffff057224 */ /* 0x000fe200078e0015 */
[----:B------:R-:W-:Y:S02]  /*f3e0*/  MOV R4, R18 ;  /* 0x0000001200047202 */ /* 0x000fe40000000f00 */
[----:B------:R-:W-:Y:S02]  /*f3f0*/  MOV R3, R19 ;  /* 0x0000001300037202 */ /* 0x000fe40000000f00 */
[----:B------:R-:W-:-:S07]  /*f400*/  MOV R0, 0xf420 ;  /* 0x0000f42000007802 */ /* 0x000fce0000000f00 */
[----:B------:R-:W-:Y:S05]  /*f410*/  CALL.REL.NOINC `($__internal_31_$__cuda_sm20_div_s64) ;  /* 0x0000007800c07944 */ /* 0x000fea0003c00000 */
[----:B------:R-:W-:Y:S01]  /*f420*/  IMAD.MOV.U32 R16, RZ, RZ, R6 ;  /* 0x000000ffff107224 */ /* 0x000fe200078e0006 */
[----:B------:R-:W-:-:S07]  /*f430*/  MOV R17, R3 ;  /* 0x0000000300117202 */ /* 0x000fce0000000f00 */
.L_x_14757:
[----:B------:R-:W-:Y:S05]  /*f440*/  BSYNC.RECONVERGENT B1 ;  /* 0x0000000000017941 */ /* 0x000fea0003800200 */
.L_x_14755:
[----:B------:R-:W-:Y:S01]  /*f450*/  IADD3 R25, PT, PT, R2, -0x1, RZ ;  /* 0xffffffff02197810 */ /* 0x000fe20007ffe0ff */
[----:B------:R-:W-:Y:S01]  /*f460*/  UMOV UR4, 0x8 ;  /* 0x0000000800047882 */ /* 0x000fe20000000000 */
[----:B------:R0:W1:Y:S01]  /*f470*/  LDC.64 R4, c[0x0][R32+0x798] ;  /* 0x0001e60020047b82 */ /* 0x0000620000000a00 */
[----:B------:R-:W-:Y:S01]  /*f480*/  IADD3 R9, P0, PT, RZ, -R16, RZ ;  /* 0x80000010ff097210 */ /* 0x000fe20007f1e0ff */
[----:B------:R-:W-:Y:S01]  /*f490*/  BSSY.RECONVERGENT B1, `(.L_x_14758) ;  /* 0x000002e000017945 */ /* 0x000fe20003800200 */
[----:B------:R-:W-:Y:S02]  /*f4a0*/  LEA R25, R25, UR4, 0x3 ;  /* 0x0000000419197c11 */ /* 0x000fe4000f8e18ff */
[----:B------:R-:W-:Y:S01]  /*f4b0*/  MOV R6, R20 ;  /* 0x0000001400067202 */ /* 0x000fe20000000f00 */
[----:B------:R-:W-:Y:S01]  /*f4c0*/  IMAD.X R3, RZ, RZ, ~R17, P0 ;  /* 0x000000ffff037224 */ /* 0x000fe200000e0e11 */
        /* <DEDUP_REMOVED lines=34> */
.L_x_14759:
        /* <DEDUP_REMOVED lines=8> */
.L_x_14760:
[----:B------:R-:W-:Y:S05]  /*f770*/  BSYNC.RECONVERGENT B1 ;  /* 0x0000000000017941 */ /* 0x000fea0003800200 */
.L_x_14758:
[----:B------:R-:W-:Y:S01]  /*f780*/  IADD3 R32, PT, PT, R2, -0x2, RZ ;  /* 0xfffffffe02207810 */ /* 0x000fe20007ffe0ff */
[----:B------:R-:W-:Y:S01]  /*f790*/  UMOV UR4, 0x8 ;  /* 0x0000000800047882 */ /* 0x000fe20000000000 */
[----:B------:R-:W0:Y:S01]  /*f7a0*/  LDC.64 R4, c[0x0][R25+0x798] ;  /* 0x0001e60019047b82 */ /* 0x000e220000000a00 */
[----:B------:R-:W-:Y:S01]  /*f7b0*/  IADD3 R9, P0, PT, RZ, -R20, RZ ;  /* 0x80000014ff097210 */ /* 0x000fe20007f1e0ff */
[----:B------:R-:W-:Y:S01]  /*f7c0*/  BSSY.RECONVERGENT B1, `(.L_x_14761) ;  /* 0x000002e000017945 */ /* 0x000fe20003800200 */
[----:B------:R-:W-:Y:S02]  /*f7d0*/  LEA R32, R32, UR4, 0x3 ;  /* 0x0000000420207c11 */ /* 0x000fe4000f8e18ff */
[----:B------:R-:W-:Y:S01]  /*f7e0*/  MOV R6, R16 ;  /* 0x0000001000067202 */ /* 0x000fe20000000f00 */
[----:B------:R-:W-:Y:S01]  /*f7f0*/  IMAD.X R3, RZ, RZ, ~R21, P0 ;  /* 0x000000ffff037224 */ /* 0x000fe200000e0e15 */
        /* <DEDUP_REMOVED lines=34> */
.L_x_14762:
        /* <DEDUP_REMOVED lines=8> */
.L_x_14763:
[----:B------:R-:W-:Y:S05]  /*faa0*/  BSYNC.RECONVERGENT B1 ;  /* 0x0000000000017941 */ /* 0x000fea0003800200 */
.L_x_14761:
        /* <DEDUP_REMOVED lines=42> */
.L_x_14765:
        /* <DEDUP_REMOVED lines=8> */
.L_x_14766:
[----:B------:R-:W-:Y:S05]  /*fdd0*/  BSYNC.RECONVERGENT B1 ;  /* 0x0000000000017941 */ /* 0x000fea0003800200 */
.L_x_14764:
        /* <DEDUP_REMOVED lines=42> */
.L_x_14768:
        /* <DEDUP_REMOVED lines=8> */
.L_x_14769:
[----:B------:R-:W-:Y:S05]  /*10100*/  BSYNC.RECONVERGENT B1 ;  /* 0x0000000000017941 */ /* 0x000fea0003800200 */
.L_x_14767:
[----:B------:R-:W0:Y:S01]  /*10110*/  LDC.64 R4, c[0x0][R19+0x798] ;  /* 0x0001e60013047b82 */ /* 0x000e220000000a00 */
        /* <DEDUP_REMOVED lines=12> */
[----:B0-----:R-:W-:Y:S02]  /*101e0*/  IMAD R3, R3, R4, RZ ;  /* 0x0000000403037224 */ /* 0x001fe400078e02ff */
[----:B------:R-:W-:-:S04]  /*101f0*/  IMAD.WIDE.U32 R22, R4, R6, R16 ;  /* 0x0000000604167225 */ /* 0x000fc800078e0010 */
[----:B------:R-:W-:-:S05]  /*10200*/  IMAD R3, R5, R6, R3 ;  /* 0x0000000605037224 */ /* 0x000fca00078e0203 */
[----:B------:R-:W-:Y:S01]  /*10210*/  IADD3 R23, PT, PT, R23, R3, RZ ;  /* 0x0000000317177210 */ /* 0x000fe20007ffe0ff */
[----:B------:R-:W-:Y:S06]  /*10220*/  @P0 BRA `(.L_x_14770) ;  /* 0xffffffe400980947 */ /* 0x000fec000383ffff */
[----:B------:R-:W-:Y:S05]  /*10230*/  BSYNC.RECONVERGENT B0 ;  /* 0x0000000000007941 */ /* 0x000fea0003800200 */
.L_x_14745:
[----:B------:R-:W-:-:S07]  /*10240*/  IADD3 R2, PT, PT, R2, 0x3, RZ ;  /* 0x0000000302027810 */ /* 0x000fce0007ffe0ff */
.L_x_14744:
        /* <DEDUP_REMOVED lines=31> */
.L_x_14774:
        /* <DEDUP_REMOVED lines=8> */
.L_x_14775:
[----:B------:R-:W-:Y:S05]  /*104c0*/  BSYNC.RECONVERGENT B0 ;  /* 0x0000000000007941 */ /* 0x000fea0003800200 */
.L_x_14773:
[----:B------:R-:W-:Y:S01]  /*104d0*/  IADD3 R33, PT, PT, R2, -0x1, RZ ;  /* 0xffffffff02217810 */ /* 0x000fe20007ffe0ff */
        /* <DEDUP_REMOVED lines=39> */
.L_x_14777:
        /* <DEDUP_REMOVED lines=8> */
.L_x_14778:
[----:B------:R-:W-:Y:S05]  /*107d0*/  BSYNC.RECONVERGENT B0 ;  /* 0x0000000000007941 */ /* 0x000fea0003800200 */
.L_x_14776:
        /* <DEDUP_REMOVED lines=42> */
.L_x_14780:
        /* <DEDUP_REMOVED lines=8> */
.L_x_14781:
[----:B------:R-:W-:Y:S05]  /*10b00*/  BSYNC.RECONVERGENT B0 ;  /* 0x0000000000007941 */ /* 0x000fea0003800200 */
.L_x_14779:
        /* <DEDUP_REMOVED lines=42> */
.L_x_14783:
        /* <DEDUP_REMOVED lines=8> */
.L_x_14784:
[----:B------:R-:W-:Y:S05]  /*10e30*/  BSYNC.RECONVERGENT B0 ;  /* 0x0000000000007941 */ /* 0x000fea0003800200 */
.L_x_14782:
[----:B------:R-:W0:Y:S01]  /*10e40*/  LDC.64 R4, c[0x0][R33+0x798] ;  /* 0x0001e60021047b82 */ /* 0x000e220000000a00 */
        /* <DEDUP_REMOVED lines=14> */
.L_x_14772:
        /* <DEDUP_REMOVED lines=31> */
.L_x_14787:
        /* <DEDUP_REMOVED lines=8> */
.L_x_14788:
[----:B------:R-:W-:Y:S05]  /*111a0*/  BSYNC.RECONVERGENT B0 ;  /* 0x0000000000007941 */ /* 0x000fea0003800200 */
.L_x_14786:
        /* <DEDUP_REMOVED lines=40> */
.L_x_14790:
        /* <DEDUP_REMOVED lines=8> */
.L_x_14791:
[----:B------:R-:W-:Y:S05]  /*114b0*/  BSYNC.RECONVERGENT B0 ;  /* 0x0000000000007941 */ /* 0x000fea0003800200 */
.L_x_14789:
[----:B------:R-:W0:Y:S01]  /*114c0*/  LDC.64 R4, c[0x0][R24+0x798] ;  /* 0x0001e60018047b82 */ /* 0x000e220000000a00 */
        /* <DEDUP_REMOVED lines=10> */
[----:B0-----:R-:W-:Y:S02]  /*11570*/  IMAD R3, R3, R4, RZ ;  /* 0x0000000403037224 */ /* 0x001fe400078e02ff */
[----:B------:R-:W-:-:S04]  /*11580*/  IMAD.WIDE.U32 R22, R4, R6, R14 ;  /* 0x0000000604167225 */ /* 0x000fc800078e000e */
[----:B------:R-:W-:-:S04]  /*11590*/  IMAD R3, R5, R6, R3 ;  /* 0x0000000605037224 */ /* 0x000fc800078e0203 */
[----:B------:R-:W-:-:S07]  /*115a0*/  IMAD.IADD R23, R23, 0x1, R3 ;  /* 0x0000000117177824 */ /* 0x000fce00078e0203 */
.L_x_14785:
        /* <DEDUP_REMOVED lines=15> */
[----:B0-----:R-:W-:Y:S01]  /*116a0*/  IADD3 R4, PT, PT, R3, 0xffffffe, RZ ;  /* 0x0ffffffe03047810 */ /* 0x001fe20007ffe0ff */
[----:B------:R-:W-:-:S05]  /*116b0*/  HFMA2 R3, -RZ, RZ, 0, 0 ;  /* 0x00000000ff037431 */ /* 0x000fca00000001ff */
        /* <DEDUP_REMOVED lines=14> */
.L_x_14793:
[----:B------:R-:W-:Y:S01]  /*117a0*/  IMAD.MOV.U32 R12, RZ, RZ, R2 ;  /* 0x000000ffff0c7224 */ /* 0x000fe200078e0002 */
[----:B------:R-:W-:Y:S01]  /*117b0*/  MOV R13, R3 ;  /* 0x00000003000d7202 */ /* 0x000fe20000000f00 */
[----:B------:R-:W-:Y:S01]  /*117c0*/  IMAD.MOV.U32 R11, RZ, RZ, R25 ;  /* 0x000000ffff0b7224 */ /* 0x000fe200078e0019 */
[----:B------:R-:W-:Y:S02]  /*117d0*/  MOV R10, R32 ;  /* 0x00000020000a7202 */ /* 0x000fe40000000f00 */
[----:B------:R-:W-:-:S07]  /*117e0*/  MOV R14, 0x11800 ;  /* 0x00011800000e7802 */ /* 0x000fce0000000f00 */
[----:B------:R-:W-:Y:S05]  /*117f0*/  CALL.REL.NOINC `($__internal_32_$__cuda_sm20_rem_s64) ;  /* 0x0000005c00187944 */ /* 0x000fea0003c00000 */
[----:B------:R-:W-:-:S07]  /*11800*/  MOV R2, R6 ;  /* 0x0000000600027202 */ /* 0x000fce0000000f00 */
.L_x_14794:
[----:B------:R-:W-:Y:S05]  /*11810*/  BSYNC.RECONVERGENT B0 ;  /* 0x0000000000007941 */ /* 0x000fea0003800200 */
.L_x_14792:
[----:B------:R-:W0:Y:S02]  /*11820*/  LDC.64 R4, c[0x0][R0+0x798] ;  /* 0x0001e60000047b82 */ /* 0x000e240000000a00 */
[----:B0-----:R-:W-:Y:S02]  /*11830*/  IMAD R3, R3, R4, RZ ;  /* 0x0000000403037224 */ /* 0x001fe400078e02ff */
[----:B------:R-:W-:-:S04]  /*11840*/  IMAD.WIDE.U32 R22, R4, R2, R22 ;  /* 0x0000000204167225 */ /* 0x000fc800078e0016 */
[----:B------:R-:W-:-:S05]  /*11850*/  IMAD R3, R5, R2, R3 ;  /* 0x0000000205037224 */ /* 0x000fca00078e0203 */
[----:B------:R-:W-:-:S07]  /*11860*/  IADD3 R23, PT, PT, R23, R3, RZ ;  /* 0x0000000317177210 */ /* 0x000fce0007ffe0ff */
.L_x_14771:
        /* <DEDUP_REMOVED lines=15> */
.L_x_14799:
        /* <DEDUP_REMOVED lines=22> */
.L_x_14798:
[----:B------:R-:W-:Y:S05]  /*11ac0*/  BSYNC.RECONVERGENT B7 ;  /* 0x0000000000077941 */ /* 0x000fea0003800200 */
.L_x_14797:
[----:B------:R-:W-:-:S04]  /*11ad0*/  IADD3 R16, P0, PT, R16, 0x8, RZ ;  /* 0x0000000810107810 */ /* 0x000fc80007f1e0ff */
[----:B------:R-:W-:Y:S02]  /*11ae0*/  IADD3.X R17, PT, PT, RZ, R17, RZ, P0, !PT ;  /* 0x00000011ff117210 */ /* 0x000fe400007fe4ff */
[----:B------:R-:W-:-:S04]  /*11af0*/  ISETP.GE.U32.AND P0, PT, R16, R19, PT ;  /* 0x000000131000720c */ /* 0x000fc80003f06070 */
[----:B------:R-:W-:-:S13]  /*11b00*/  ISETP.GE.U32.AND.EX P0, PT, R17, R18, PT, P0 ;  /* 0x000000121100720c */ /* 0x000fda0003f06100 */
[----:B------:R-:W-:Y:S05]  /*11b10*/  @!P0 BRA `(.L_x_14799) ;  /* 0xfffffffc00908947 */ /* 0x000fea000383ffff */
.L_x_14796:
[----:B------:R-:W-:Y:S05]  /*11b20*/  BSYNC.RECONVERGENT B6 ;  /* 0x0000000000067941 */ /* 0x000fea0003800200 */
.L_x_14795:
[----:B------:R-:W-:Y:S01]  /*11b30*/  STG.E.64 desc[UR36][R34.64], RZ ;  /* 0x000000ff22007986 */ /* 0x000fe2000c101b24 */
[----:B------:R-:W-:Y:S05]  /*11b40*/  EXIT ;  /* 0x000000000000794d */ /* 0x000fea0003800000 */
.L_x_14550:
        /* <DEDUP_REMOVED lines=35> */
.L_x_14803:
        /* <DEDUP_REMOVED lines=20> */
.L_x_14804:
        /* <DEDUP_REMOVED lines=24> */
.L_x_14805:
        /* <DEDUP_REMOVED lines=13> */
.L_x_14809:
        /* <DEDUP_REMOVED lines=22> */
.L_x_14808:
[----:B------:R-:W-:Y:S05]  /*12270*/  BSYNC.RECONVERGENT B8 ;  /* 0x0000000000087941 */ /* 0x000fea0003800200 */
.L_x_14807:
[----:B------:R-:W-:-:S04]  /*12280*/  IADD3 R18, P0, PT, R18, 0x8, RZ ;  /* 0x0000000812127810 */ /* 0x000fc80007f1e0ff */
[----:B------:R-:W-:Y:S02]  /*12290*/  IADD3.X R19, PT, PT, RZ, R19, RZ, P0, !PT ;  /* 0x00000013ff137210 */ /* 0x000fe400007fe4ff */
[----:B------:R-:W-:-:S04]  /*122a0*/  ISETP.GE.U32.AND P0, PT, R18, R17, PT ;  /* 0x000000111200720c */ /* 0x000fc80003f06070 */
[----:B------:R-:W-:-:S13]  /*122b0*/  ISETP.GE.U32.AND.EX P0, PT, R19, R26, PT, P0 ;  /* 0x0000001a1300720c */ /* 0x000fda0003f06100 */
[----:B------:R-:W-:Y:S05]  /*122c0*/  @!P0 BRA `(.L_x_14809) ;  /* 0xfffffffc00908947 */ /* 0x000fea000383ffff */
[----:B------:R-:W-:Y:S05]  /*122d0*/  BSYNC.RECONVERGENT B7 ;  /* 0x0000000000077941 */ /* 0x000fea0003800200 */
.L_x_14806:
[----:B------:R-:W0:Y:S01]  /*122e0*/  LDC.64 R2, c[0x0][0x710] ;  /* 0x0001c400ff027b82 */ /* 0x000e220000000a00 */
[----:B------:R-:W-:Y:S01]  /*122f0*/  IADD3 R16, PT, PT, R16, 0x80, RZ ;  /* 0x0000008010107810 */ /* 0x000fe20007ffe0ff */
[----:B0-----:R1:W-:Y:S06]  /*12300*/  STG.E.64 desc[UR36][R2.64], RZ ;  /* 0x000000ff02007986 */ /* 0x0013ec000c101b24 */
.L_x_14802:
[----:B0-----:R-:W-:Y:S05]  /*12310*/  BSYNC.RECONVERGENT B6 ;  /* 0x0000000000067941 */ /* 0x001fea0003800200 */
.L_x_14801:
        /* <DEDUP_REMOVED lines=31> */
.L_x_14810:
        /* <DEDUP_REMOVED lines=20> */
.L_x_14811:
        /* <DEDUP_REMOVED lines=24> */
.L_x_14812:
        /* <DEDUP_REMOVED lines=13> */
.L_x_14816:
        /* <DEDUP_REMOVED lines=22> */
.L_x_14815:
[----:B------:R-:W-:Y:S05]  /*12a00*/  BSYNC.RECONVERGENT B7 ;  /* 0x0000000000077941 */ /* 0x000fea0003800200 */
.L_x_14814:
[----:B------:R-:W-:-:S04]  /*12a10*/  IADD3 R16, P0, PT, R16, 0x8, RZ ;  /* 0x0000000810107810 */ /* 0x000fc80007f1e0ff */
[----:B------:R-:W-:Y:S02]  /*12a20*/  IADD3.X R17, PT, PT, RZ, R17, RZ, P0, !PT ;  /* 0x00000011ff117210 */ /* 0x000fe400007fe4ff */
[----:B------:R-:W-:-:S04]  /*12a30*/  ISETP.GE.U32.AND P0, PT, R16, R25, PT ;  /* 0x000000191000720c */ /* 0x000fc80003f06070 */
[----:B------:R-:W-:-:S13]  /*12a40*/  ISETP.GE.U32.AND.EX P0, PT, R17, R24, PT, P0 ;  /* 0x000000181100720c */ /* 0x000fda0003f06100 */
[----:B------:R-:W-:Y:S05]  /*12a50*/  @!P0 BRA `(.L_x_14816) ;  /* 0xfffffffc00908947 */ /* 0x000fea000383ffff */
[----:B------:R-:W-:Y:S05]  /*12a60*/  BSYNC.RECONVERGENT B6 ;  /* 0x0000000000067941 */ /* 0x000fea0003800200 */
.L_x_14813:
[----:B------:R-:W0:Y:S02]  /*12a70*/  LDC.64 R2, c[0x0][0x710] ;  /* 0x0001c400ff027b82 */ /* 0x000e240000000a00 */
[----:B0-----:R-:W-:Y:S01]  /*12a80*/  STG.E.64 desc[UR36][R2.64], RZ ;  /* 0x000000ff02007986 */ /* 0x001fe2000c101b24 */
[----:B------:R-:W-:Y:S05]  /*12a90*/  EXIT ;  /* 0x000000000000794d */ /* 0x000fea0003800000 */
.L_x_14800:
        /* <DEDUP_REMOVED lines=418> */
.L_x_14819:
        /* <DEDUP_REMOVED lines=36> */
.L_x_14821:
[----:B------:R-:W-:Y:S05]  /*14700*/  BSYNC.RECONVERGENT B7 ;  /* 0x0000000000077941 */ /* 0x000fea0003800200 */
.L_x_14820:
        /* <DEDUP_REMOVED lines=21> */
.L_x_14823:
[----:B------:R-:W-:Y:S05]  /*14860*/  BSYNC.RECONVERGENT B7 ;  /* 0x0000000000077941 */ /* 0x000fea0003800200 */
.L_x_14822:
        /* <DEDUP_REMOVED lines=25> */
.L_x_14825:
[----:B------:R-:W-:Y:S05]  /*14a00*/  BSYNC.RECONVERGENT B7 ;  /* 0x0000000000077941 */ /* 0x000fea0003800200 */
.L_x_14824:
        /* <DEDUP_REMOVED lines=13> */
.L_x_14830:
        /* <DEDUP_REMOVED lines=22> */
.L_x_14829:
[----:B------:R-:W-:Y:S05]  /*14c40*/  BSYNC.RECONVERGENT B8 ;  /* 0x0000000000087941 */ /* 0x000fea0003800200 */
.L_x_14828:
[----:B------:R-:W-:-:S04]  /*14c50*/  IADD3 R22, P0, PT, R22, 0x8, RZ ;  /* 0x0000000816167810 */ /* 0x000fc80007f1e0ff */
[----:B------:R-:W-:Y:S02]  /*14c60*/  IADD3.X R23, PT, PT, RZ, R23, RZ, P0, !PT ;  /* 0x00000017ff177210 */ /* 0x000fe400007fe4ff */
[----:B------:R-:W-:-:S04]  /*14c70*/  ISETP.GE.U32.AND P0, PT, R22, R29, PT ;  /* 0x0000001d1600720c */ /* 0x000fc80003f06070 */
[----:B------:R-:W-:-:S13]  /*14c80*/  ISETP.GE.U32.AND.EX P0, PT, R23, R28, PT, P0 ;  /* 0x0000001c1700720c */ /* 0x000fda0003f06100 */
[----:B------:R-:W-:Y:S05]  /*14c90*/  @!P0 BRA `(.L_x_14830) ;  /* 0xfffffffc00908947 */ /* 0x000fea000383ffff */
.L_x_14827:
[----:B------:R-:W-:Y:S05]  /*14ca0*/  BSYNC.RECONVERGENT B7 ;  /* 0x0000000000077941 */ /* 0x000fea0003800200 */
.L_x_14826:
[----:B------:R-:W0:Y:S01]  /*14cb0*/  LDCU.64 UR4, c[0x0][0x710] ;  /* 0x0000e200ff0477ac */ /* 0x000e220008000a00 */
[----:B------:R-:W-:Y:S02]  /*14cc0*/  IADD3 R16, PT, PT, R16, 0x80, RZ ;  /* 0x0000008010107810 */ /* 0x000fe40007ffe0ff */
[----:B0-----:R-:W-:-:S05]  /*14cd0*/  IADD3 R2, P0, PT, R19, UR4, RZ ;  /* 0x0000000413027c10 */ /* 0x001fca000ff1e0ff */
[----:B------:R-:W-:-:S05]  /*14ce0*/  IMAD.X R3, RZ, RZ, UR5, P0 ;  /* 0x00000005ff037e24 */ /* 0x000fca00080e06ff */
[----:B------:R1:W-:Y:S03]  /*14cf0*/  STG.E.64 desc[UR36][R2.64], RZ ;  /* 0x000000ff02007986 */ /* 0x0003e6000c101b24 */
.L_x_14818:
[----:B0-----:R-:W-:Y:S05]  /*14d00*/  BSYNC.RECONVERGENT B6 ;  /* 0x0000000000067941 */ /* 0x001fea0003800200 */
.L_x_14817:
        /* <DEDUP_REMOVED lines=414> */
.L_x_14831:
        /* <DEDUP_REMOVED lines=38> */
.L_x_14833:
[----:B------:R-:W-:Y:S05]  /*16950*/  BSYNC.RECONVERGENT B6 ;  /* 0x0000000000067941 */ /* 0x000fea0003800200 */
.L_x_14832:
        /* <DEDUP_REMOVED lines=21> */
.L_x_14835:
[----:B------:R-:W-:Y:S05]  /*16ab0*/  BSYNC.RECONVERGENT B6 ;  /* 0x0000000000067941 */ /* 0x000fea0003800200 */
.L_x_14834:
        /* <DEDUP_REMOVED lines=25> */
.L_x_14837:
[----:B------:R-:W-:Y:S05]  /*16c50*/  BSYNC.RECONVERGENT B6 ;  /* 0x0000000000067941 */ /* 0x000fea0003800200 */
.L_x_14836:
        /* <DEDUP_REMOVED lines=13> */
.L_x_14842:
        /* <DEDUP_REMOVED lines=22> */
.L_x_14841:
[----:B------:R-:W-:Y:S05]  /*16e90*/  BSYNC.RECONVERGENT B7 ;  /* 0x0000000000077941 */ /* 0x000fea0003800200 */
.L_x_14840:
[----:B------:R-:W-:-:S05]  /*16ea0*/  IADD3 R16, P0, PT, R16, 0x8, RZ ;  /* 0x0000000810107810 */ /* 0x000fca0007f1e0ff */
[----:B------:R-:W-:Y:S01]  /*16eb0*/  IMAD.X R17, RZ, RZ, R17, P0 ;  /* 0x000000ffff117224 */ /* 0x000fe200000e0611 */
[----:B------:R-:W-:-:S04]  /*16ec0*/  ISETP.GE.U32.AND P0, PT, R16, R27, PT ;  /* 0x0000001b1000720c */ /* 0x000fc80003f06070 */
[----:B------:R-:W-:-:S13]  /*16ed0*/  ISETP.GE.U32.AND.EX P0, PT, R17, R26, PT, P0 ;  /* 0x0000001a1100720c */ /* 0x000fda0003f06100 */
[----:B------:R-:W-:Y:S05]  /*16ee0*/  @!P0 BRA `(.L_x_14842) ;  /* 0xfffffffc00908947 */ /* 0x000fea000383ffff */
.L_x_14839:
[----:B------:R-:W-:Y:S05]  /*16ef0*/  BSYNC.RECONVERGENT B6 ;  /* 0x0000000000067941 */ /* 0x000fea0003800200 */
.L_x_14838:
[----:B------:R-:W-:Y:S01]  /*16f00*/  STG.E.64 desc[UR36][R18.64], RZ ;  /* 0x000000ff12007986 */ /* 0x000fe2000c101b24 */
[----:B------:R-:W-:Y:S05]  /*16f10*/  EXIT ;  /* 0x000000000000794d */ /* 0x000fea0003800000 */
        .weak           $__internal_31_$__cuda_sm20_div_s64
        .type           $__internal_31_$__cuda_sm20_div_s64,@function
        .size           $__internal_31_$__cuda_sm20_div_s64,($__internal_32_$__cuda_sm20_rem_s64 - $__internal_31_$__cuda_sm20_div_s64)
$__internal_31_$__cuda_sm20_div_s64:
        /* <DEDUP_REMOVED lines=83> */
[----:B------:R-:W-:Y:S06]  /*17450*/  RET.REL.NODEC R4 `(_ZN2at6native18elementwise_kernelILi128ELi2EZNS0_22gpu_kernel_impl_nocastIZZZNS0_67_GLOBAL__N__bb565c37_34_ValidateCompressedIndicesKernel_cu_33a4b88b42_validate_compressed_sparse_indices_kernelILNS3_8CDimNameE1ENS3_18CUDAKernelLauncherENS3_14EmptyVecKernelENS3_8DummyVecELm8EEEvRKNS_6TensorESB_lllENKUlvE1_clEvENKUlvE0_clEvEUllllllE_EEvRNS_18TensorIteratorBaseERKT_EUliE_EEviT1_) ;  /* 0xfffffe8804e87950 */ /* 0x000fec0003c3ffff */
        .weak           $__internal_32_$__cuda_sm20_rem_s64
        .type           $__internal_32_$__cuda_sm20_rem_s64,@function
        .size           $__internal_32_$__cuda_sm20_rem_s64,(.L_x_40052 - $__internal_32_$__cuda_sm20_rem_s64)
$__internal_32_$__cuda_sm20_rem_s64:
        /* <DEDUP_REMOVED lines=77> */
[----:B------:R-:W-:Y:S06]  /*17930*/  RET.REL.NODEC R4 `(_ZN2at6native18elementwise_kernelILi128ELi2EZNS0_22gpu_kernel_impl_nocastIZZZNS0_67_GLOBAL__N__bb565c37_34_ValidateCompressedIndicesKernel_cu_33a4b88b42_validate_compressed_sparse_indices_kernelILNS3_8CDimNameE1ENS3_18CUDAKernelLauncherENS3_14EmptyVecKernelENS3_8DummyVecELm8EEEvRKNS_6TensorESB_lllENKUlvE1_clEvENKUlvE0_clEvEUllllllE_EEvRNS_18TensorIteratorBaseERKT_EUliE_EEviT1_) ;  /* 0xfffffe8404b07950 */ /* 0x000fec0003c3ffff */
.L_x_14843:
        /* <DEDUP_REMOVED lines=12> */
.L_x_40052:


//--------------------- .text._ZN2at6native27unrolled_elementwise_kernelIZZZNS0_67_GLOBAL__N__bb565c37_34_ValidateCompressedIndicesKernel_cu_33a4b88b42_validate_compressed_sparse_indices_kernelILNS2_8CDimNameE1ENS2_18CUDAKernelLauncherENS2_14EmptyVecKernelENS2_8DummyVecELm8EEEvRKNS_6TensorESA_lllENKUlvE1_clEvENKUlvE0_clEvEUllllllE_St5arrayIPcLm6EELi4E23TrivialOffsetCalculatorILi5EjESH_ILi1EjENS0_6memory15LoadWithoutCastENSK_16StoreWithoutCastEEEviT_T0_T2_T3_T4_T5_ --------------------------
	.section	.text._ZN2at6native27unrolled_elementwise_kernelIZZZNS0_67_GLOBAL__N__bb565c37_34_ValidateCompressedIndicesKernel_cu_33a4b88b42_validate_compressed_sparse_indices_kernelILNS2_8CDimNameE1ENS2_18CUDAKernelLauncherENS2_14EmptyVecKernelENS2_8DummyVecELm8EEEvRKNS_6TensorESA_lllENKUlvE1_clEvENKUlvE0_clEvEUllllllE_St5arrayIPcLm6EELi4E23TrivialOffsetCalculatorILi5EjESH_ILi1EjENS0_6memory15LoadWithoutCastENSK_16StoreWithoutCastEEEviT_T0_T2_T3_T4_T5_,"ax",@progbits
	.align	128
        .global         _ZN2at6native27unrolled_elementwise_kernelIZZZNS0_67_GLOBAL__N__bb565c37_34_ValidateCompressedIndicesKernel_cu_33a4b88b42_validate_compressed_sparse_indices_kernelILNS2_8CDimNameE1ENS2_18CUDAKernelLauncherENS2_14EmptyVecKernelENS2_8DummyVecELm8EEEvRKNS_6TensorESA_lllENKUlvE1_clEvENKUlvE0_clEvEUllllllE_St5arrayIPcLm6EELi4E23TrivialOffsetCalculatorILi5EjESH_ILi1EjENS0_6memory15LoadWithoutCastENSK_16StoreWithoutCastEEEviT_T0_T2_T3_T4_T5_
        .type           _ZN2at6native27unrolled_elementwise_kernelIZZZNS0_67_GLOBAL__N__bb565c37_34_ValidateCompressedIndicesKernel_cu_33a4b88b42_validate_compressed_sparse_indices_kernelILNS2_8CDimNameE1ENS2_18CUDAKernelLauncherENS2_14EmptyVecKernelENS2_8DummyVecELm8EEEvRKNS_6TensorESA_lllENKUlvE1_clEvENKUlvE0_clEvEUllllllE_St5arrayIPcLm6EELi4E23TrivialOffsetCalculatorILi5EjESH_ILi1EjENS0_6memory15LoadWithoutCastENSK_16StoreWithoutCastEEEviT_T0_T2_T3_T4_T5_,@function
        .size           _ZN2at6native27unrolled_elementwise_kernelIZZZNS0_67_GLOBAL__N__bb565c37_34_ValidateCompressedIndicesKernel_cu_33a4b88b42_validate_compressed_sparse_indices_kernelILNS2_8CDimNameE1ENS2_18CUDAKernelLauncherENS2_14EmptyVecKernelENS2_8DummyVecELm8EEEvRKNS_6TensorESA_lllENKUlvE1_clEvENKUlvE0_clEvEUllllllE_St5arrayIPcLm6EELi4E23TrivialOffsetCalculatorILi5EjESH_ILi1EjENS0_6memory15LoadWithoutCastENSK_16StoreWithoutCastEEEviT_T0_T2_T3_T4_T5_,(.L_x_40053 - _ZN2at6native27unrolled_elementwise_kernelIZZZNS0_67_GLOBAL__N__bb565c37_34_ValidateCompressedIndicesKernel_cu_33a4b88b42_validate_compressed_sparse_indices_kernelILNS2_8CDimNameE1ENS2_18CUDAKernelLauncherENS2_14EmptyVecKernelENS2_8DummyVecELm8EEEvRKNS_6TensorESA_lllENKUlvE1_clEvENKUlvE0_clEvEUllllllE_St5arrayIPcLm6EELi4E23TrivialOffsetCalculatorILi5EjESH_ILi1EjENS0_6memory15LoadWithoutCastENSK_16StoreWithoutCastEEEviT_T0_T2_T3_T4_T5_)
        .other          _ZN2at6native27unrolled_elementwise_kernelIZZZNS0_67_GLOBAL__N__bb565c37_34_ValidateCompressedIndicesKernel_cu_33a4b88b42_validate_compressed_sparse_indices_kernelILNS2_8CDimNameE1ENS2_18CUDAKernelLauncherENS2_14EmptyVecKernelENS2_8DummyVecELm8EEEvRKNS_6TensorESA_lllENKUlvE1_clEvENKUlvE0_clEvEUllllllE_St5arrayIPcLm6EELi4E23TrivialOffsetCalculatorILi5EjESH_ILi1EjENS0_6memory15LoadWithoutCastENSK_16StoreWithoutCastEEEviT_T0_T2_T3_T4_T5_,@"STO_CUDA_ENTRY STV_DEFAULT"
_ZN2at6native27unrolled_elementwise_kernelIZZZNS0_67_GLOBAL__N__bb565c37_34_ValidateCompressedIndicesKernel_cu_33a4b88b42_validate_compressed_sparse_indices_kernelILNS2_8CDimNameE1ENS2_18CUDAKernelLauncherENS2_14EmptyVecKernelENS2_8DummyVecELm8EEEvRKNS_6TensorESA_lllENKUlvE1_clEvENKUlvE0_clEvEUllllllE_St5arrayIPcLm6EELi4E23TrivialOffsetCalculatorILi5EjESH_ILi1EjENS0_6memory15LoadWithoutCastENSK_16StoreWithoutCastEEEviT_T0_T2_T3_T4_T5_:
.text._ZN2at6native27unrolled_elementwise_kernelIZZZNS0_67_GLOBAL__N__bb565c37_34_ValidateCompressedIndicesKernel_cu_33a4b88b42_validate_compressed_sparse_indices_kernelILNS2_8CDimNameE1ENS2_18CUDAKernelLauncherENS2_14EmptyVecKernelENS2_8DummyVecELm8EEEvRKNS_6TensorESA_lllENKUlvE1_clEvENKUlvE0_clEvEUllllllE_St5arrayIPcLm6EELi4E23TrivialOffsetCalculatorILi5EjESH_ILi1EjENS0_6memory15LoadWithoutCastENSK_16StoreWithoutCastEEEviT_T0_T2_T3_T4_T5_:
[----:B------:R-:W0:Y:S01]  /*0000*/  LDC R1, c[0x0][0x37c] ;  /* 0x0000df00ff017b82 */ /* 0x000e220000000800 */
[----:B------:R-:W1:Y:S07]  /*0010*/  S2R R6, SR_TID.X ;  /* 0x0000000000067919 */ /* 0x000e6e0000002100 */
[----:B------:R-:W2:Y:S01]  /*0020*/  S2UR UR40, SR_CTAID.X ;  /* 0x00000000002879c3 */ /* 0x000ea20000002500 */
[----:B------:R-:W2:Y:S01]  /*0030*/  LDCU UR38, c[0x0][0x380] ;  /* 0x00007000ff2677ac */ /* 0x000ea20008000800 */
[----:B------:R-:W-:-:S02]  /*0040*/  CS2R R58, SRZ ;  /* 0x00000000003a7805 */ /* 0x000fc4000001ff00 */
[----:B------:R-:W-:Y:S02]  /*0050*/  CS2R R54, SRZ ;  /* 0x0000000000367805 */ /* 0x000fe4000001ff00 */
[----:B------:R-:W-:Y:S01]  /*0060*/  CS2R R50, SRZ ;  /* 0x0000000000327805 */ /* 0x000fe2000001ff00 */
[----:B------:R-:W3:Y:S01]  /*0070*/  LDCU.64 UR36, c[0x0][0x358] ;  /* 0x00006b00ff2477ac */ /* 0x000ee20008000a00 */
[----:B------:R-:W-:Y:S01]  /*0080*/  CS2R R48, SRZ ;  /* 0x0000000000307805 */ /* 0x000fe2000001ff00 */
[----:B0-----:R-:W-:Y:S01]  /*0090*/  VIADD R1, R1, 0xffffff50 ;  /* 0xffffff5001017836 */ /* 0x001fe20000000000 */
[----:B------:R-:W0:Y:S08]  /*00a0*/  LDC.64 R4, c[0x0][0x440] ;  /* 0x00011000ff047b82 */ /* 0x000e300000000a00 */
[----:B------:R-:W4:Y:S08]  /*00b0*/  LDC.64 R22, c[0x0][0x448] ;  /* 0x00011200ff167b82 */ /* 0x000f300000000a00 */
[----:B------:R-:W4:Y:S01]  /*00c0*/  LDC.64 R24, c[0x0][0x450] ;  /* 0x00011400ff187b82 */ /* 0x000f220000000a00 */
[----:B--2---:R-:W-:-:S02]  /*00d0*/  UIMAD UR38, UR40, -0x200, UR38 ;  /* 0xfffffe00282678a4 */ /* 0x004fc4000f8e0226 */
[----:B------:R-:W-:Y:S01]  /*00e0*/  MOV R3, UR40 ;  /* 0x0000002800037c02 */ /* 0x000fe20008000f00 */
[----:B------:R-:W-:Y:S01]  /*00f0*/  IMAD.U32 R9, RZ, RZ, UR40 ;  /* 0x00000028ff097e24 */ /* 0x000fe2000f8e00ff */
[----:B------:R-:W-:-:S03]  /*0100*/  MOV R7, UR40 ;  /* 0x0000002800077c02 */ /* 0x000fc60008000f00 */
[----:B------:R-:W2:Y:S01]  /*0110*/  LDC.64 R26, c[0x0][0x458] ;  /* 0x00011600ff1a7b82 */ /* 0x000ea20000000a00 */
[----:B-1----:R-:W-:Y:S01]  /*0120*/  ISETP.GE.AND P0, PT, R6, UR38, PT ;  /* 0x0000002606007c0c */ /* 0x002fe2000bf06270 */
[----:B------:R-:W-:-:S06]  /*0130*/  IMAD.MOV.U32 R0, RZ, RZ, R6 ;  /* 0x000000ffff007224 */ /* 0x000fcc00078e0006 */
[----:B------:R-:W1:Y:S08]  /*0140*/  LDC.64 R20, c[0x0][0x448] ;  /* 0x00011200ff147b82 */ /* 0x000e700000000a00 */
[----:B------:R-:W1:Y:S01]  /*0150*/  LDC.64 R18, c[0x0][0x450] ;  /* 0x00011400ff127b82 */ /* 0x000e620000000a00 */
[----:B------:R-:W-:-:S07]  /*0160*/  @!P0 VIADD R0, R6, 0x80 ;  /* 0x0000008006008836 */ /* 0x000fce0000000000 */
[----:B------:R-:W1:Y:S01]  /*0170*/  LDC.64 R30, c[0x0][0x440] ;  /* 0x00011000ff1e7b82 */ /* 0x000e620000000a00 */
[----:B------:R-:W-:Y:S01]  /*0180*/  ISETP.GE.AND P1, PT, R0, UR38, PT ;  /* 0x0000002600007c0c */ /* 0x000fe2000bf26270 */
[----:B------:R-:W-:-:S06]  /*0190*/  @!P0 IMAD R7, R7, 0x200, R6 ;  /* 0x0000020007078824 */ /* 0x000fcc00078e0206 */
[----:B------:R-:W1:Y:S01]  /*01a0*/  LDC.64 R16, c[0x0][0x458] ;  /* 0x00011600ff107b82 */ /* 0x000e620000000a00 */
[----:B0-----:R-:W-:-:S07]  /*01b0*/  @!P0 IMAD.WIDE.U32 R4, R7, 0x8, R4 ;  /* 0x0000000807048825 */ /* 0x001fce00078e0004 */
[----:B------:R-:W0:Y:S01]  /*01c0*/  LDC.64 R12, c[0x0][0x440] ;  /* 0x00011000ff0c7b82 */ /* 0x000e220000000a00 */
[----:B------:R-:W-:Y:S01]  /*01d0*/  @!P1 IMAD R3, R3, 0x200, R0 ;  /* 0x0000020003039824 */ /* 0x000fe200078e0200 */
[----:B---3--:R3:W5:Y:S01]  /*01e0*/  @!P0 LDG.E.64 R58, desc[UR36][R4.64] ;  /* 0x00000024043a8981 */ /* 0x008762000c1e1b00 */
[----:B------:R-:W-:-:S05]  /*01f0*/  @!P1 VIADD R0, R0, 0x80 ;  /* 0x0000008000009836 */ /* 0x000fca0000000000 */
[----:B------:R-:W0:Y:S01]  /*0200*/  LDC.64 R10, c[0x0][0x448] ;  /* 0x00011200ff0a7b82 */ /* 0x000e220000000a00 */
[C---:B------:R-:W-:Y:S01]  /*0210*/  ISETP.GE.AND P3, PT, R0.reuse, UR38, PT ;  /* 0x0000002600007c0c */ /* 0x040fe2000bf66270 */
[C---:B----4-:R-:W-:Y:S01]  /*0220*/  @!P0 IMAD.WIDE.U32 R22, R7.reuse, 0x8, R22 ;  /* 0x0000000807168825 */ /* 0x050fe200078e0016 */
[----:B------:R-:W-:Y:S02]  /*0230*/  CS2R R52, SRZ ;  /* 0x0000000000347805 */ /* 0x000fe4000001ff00 */
[----:B------:R-:W-:Y:S02]  /*0240*/  CS2R R46, SRZ ;  /* 0x00000000002e7805 */ /* 0x000fe4000001ff00 */
[----:B------:R-:W-:Y:S01]  /*0250*/  CS2R R44, SRZ ;  /* 0x00000000002c7805 */ /* 0x000fe2000001ff00 */
[C---:B------:R-:W-:Y:S01]  /*0260*/  @!P0 IMAD.WIDE.U32 R24, R7.reuse, 0x8, R24 ;  /* 0x0000000807188825 */ /* 0x040fe200078e0018 */
[----:B------:R4:W5:Y:S01]  /*0270*/  @!P0 LDG.E.64 R54, desc[UR36][R22.64] ;  /* 0x0000002416368981 */ /* 0x000962000c1e1b00 */
[----:B------:R-:W3:Y:S01]  /*0280*/  @!P0 LDC.64 R28, c[0x0][0x460] ;  /* 0x00011800ff1c8b82 */ /* 0x000ee20000000a00 */
[----:B------:R-:W0:Y:S01]  /*0290*/  LDCU.64 UR4, c[0x0][0x398] ;  /* 0x00007300ff0477ac */ /* 0x000e220008000a00 */
[----:B--2---:R-:W-:Y:S01]  /*02a0*/  @!P0 IMAD.WIDE.U32 R26, R7, 0x8, R26 ;  /* 0x00000008071a8825 */ /* 0x004fe200078e001a */
[----:B------:R2:W5:Y:S01]  /*02b0*/  @!P0 LDG.E.64 R50, desc[UR36][R24.64] ;  /* 0x0000002418328981 */ /* 0x000562000c1e1b00 */
[----:B------:R-:W0:Y:S02]  /*02c0*/  LDCU UR39, c[0x0][0x3a0] ;  /* 0x00007400ff2777ac */ /* 0x000e240008000800 */
[----:B------:R-:W-:Y:S01]  /*02d0*/  @!P3 IMAD R2, R9, 0x200, R0 ;  /* 0x000002000902b824 */ /* 0x000fe200078e0200 */
[----:B------:R2:W5:Y:S01]  /*02e0*/  @!P0 LDG.E.64 R48, desc[UR36][R26.64] ;  /* 0x000000241a308981 */ /* 0x000562000c1e1b00 */
[----:B------:R-:W4:Y:S01]  /*02f0*/  @!P1 LDC.64 R14, c[0x0][0x460] ;  /* 0x00011800ff0e9b82 */ /* 0x000f220000000a00 */
[----:B------:R-:W-:-:S05]  /*0300*/  @!P3 VIADD R0, R0, 0x80 ;  /* 0x000000800000b836 */ /* 0x000fca0000000000 */
[----:B------:R-:W-:Y:S01]  /*0310*/  ISETP.GE.AND P2, PT, R0, UR38, PT ;  /* 0x0000002600007c0c */ /* 0x000fe2000bf46270 */
[----:B-1----:R-:W-:Y:S01]  /*0320*/  @!P1 IMAD.WIDE.U32 R32, R3, 0x8, R20 ;  /* 0x0000000803209825 */ /* 0x002fe200078e0014 */
[----:B------:R-:W1:Y:S03]  /*0330*/  LDC.64 R34, c[0x0][0x450] ;  /* 0x00011400ff227b82 */ /* 0x000e660000000a00 */
[----:B---3--:R-:W-:-:S05]  /*0340*/  @!P0 IMAD.WIDE.U32 R28, R7, 0x8, R28 ;  /* 0x00000008071c8825 */ /* 0x008fca00078e001c */
[----:B------:R-:W3:Y:S08]  /*0350*/  LDC.64 R36, c[0x0][0x458] ;  /* 0x00011600ff247b82 */ /* 0x000ef00000000a00 */
[----:B------:R-:W0:Y:S01]  /*0360*/  @!P3 LDC.64 R4, c[0x0][0x460] ;  /* 0x00011800ff04bb82 */ /* 0x000e220000000a00 */
[----:B------:R-:W-:Y:S01]  /*0370*/  @!P2 LEA R0, R9, R0, 0x9 ;  /* 0x000000000900a211 */ /* 0x000fe200078e48ff */
[C---:B----4-:R-:W-:Y:S01]  /*0380*/  @!P1 IMAD.WIDE.U32 R56, R3.reuse, 0x8, R14 ;  /* 0x0000000803389825 */ /* 0x050fe200078e000e */
[----:B------:R-:W-:Y:S01]  /*0390*/  CS2R R22, SRZ ;  /* 0x0000000000167805 */ /* 0x000fe2000001ff00 */
[----:B------:R4:W5:Y:S04]  /*03a0*/  @!P0 LDG.E.64 R52, desc[UR36][R28.64] ;  /* 0x000000241c348981 */ /* 0x000968000c1e1b00 */
[----:B------:R-:W0:Y:S01]  /*03b0*/  LDC.64 R8, c[0x0][0x450] ;  /* 0x00011400ff087b82 */ /* 0x000e220000000a00 */
[C---:B------:R-:W-:Y:S01]  /*03c0*/  @!P1 IMAD.WIDE.U32 R40, R3.reuse, 0x8, R18 ;  /* 0x0000000803289825 */ /* 0x040fe200078e0012 */
[----:B------:R1:W5:Y:S06]  /*03d0*/  @!P1 LDG.E.64 R44, desc[UR36][R32.64] ;  /* 0x00000024202c9981 */ /* 0x00036c000c1e1b00 */
[----:B------:R-:W0:Y:S08]  /*03e0*/  LDC.64 R6, c[0x0][0x458] ;  /* 0x00011600ff067b82 */ /* 0x000e300000000a00 */
[----:B------:R-:W0:Y:S08]  /*03f0*/  LDC.64 R14, c[0x0][0x440] ;  /* 0x00011000ff0e7b82 */ /* 0x000e300000000a00 */
[----:B------:R-:W0:Y:S08]  /*0400*/  LDC.64 R20, c[0x0][0x448] ;  /* 0x00011200ff147b82 */ /* 0x000e300000000a00 */
[----:B------:R-:W0:Y:S01]  /*0410*/  @!P2 LDC.64 R38, c[0x0][0x460] ;  /* 0x00011800ff26ab82 */ /* 0x000e220000000a00 */
[----:B------:R-:W-:Y:S01]  /*0420*/  CS2R R18, SRZ ;  /* 0x0000000000127805 */ /* 0x000fe2000001ff00 */
[C---:B------:R-:W-:Y:S01]  /*0430*/  @!P1 IMAD.WIDE.U32 R30, R3.reuse, 0x8, R30 ;  /* 0x00000008031e9825 */ /* 0x040fe200078e001e */
[----:B------:R1:W5:Y:S03]  /*0440*/  @!P1 LDG.E.64 R22, desc[UR36][R56.64] ;  /* 0x0000002438169981 */ /* 0x000366000c1e1b00 */
[----:B------:R-:W-:Y:S01]  /*0450*/  @!P1 IMAD.WIDE.U32 R42, R3, 0x8, R16 ;  /* 0x00000008032a9825 */ /* 0x000fe200078e0010 */
[----:B------:R0:W5:Y:S01]  /*0460*/  @!P1 LDG.E.64 R46, desc[UR36][R30.64] ;  /* 0x000000241e2e9981 */ /* 0x000162000c1e1b00 */
[----:B--2---:R-:W-:-:S02]  /*0470*/  CS2R R24, SRZ ;  /* 0x0000000000187805 */ /* 0x004fc4000001ff00 */
[----:B------:R-:W-:Y:S01]  /*0480*/  CS2R R26, SRZ ;  /* 0x00000000001a7805 */ /* 0x000fe2000001ff00 */
[C---:B---3--:R-:W-:Y:S01]  /*0490*/  @!P2 IMAD.WIDE.U32 R60, R0.reuse, 0x8, R36 ;  /* 0x00000008003ca825 */ /* 0x048fe200078e0024 */
[----:B------:R2:W5:Y:S01]  /*04a0*/  @!P1 LDG.E.64 R18, desc[UR36][R42.64] ;  /* 0x000000242a129981 */ /* 0x000562000c1e1b00 */
[----:B----4-:R-:W-:Y:S02]  /*04b0*/  CS2R R28, SRZ ;  /* 0x00000000001c7805 */ /* 0x010fe4000001ff00 */
[----:B-1----:R-:W-:Y:S01]  /*04c0*/  CS2R R32, SRZ ;  /* 0x0000000000207805 */ /* 0x002fe2000001ff00 */
[----:B------:R-:W-:Y:S01]  /*04d0*/  @!P2 IMAD.WIDE.U32 R56, R0, 0x8, R34 ;  /* 0x000000080038a825 */ /* 0x000fe200078e0022 */
[----:B------:R-:W-:Y:S02]  /*04e0*/  CS2R R34, SRZ ;  /* 0x0000000000227805 */ /* 0x000fe4000001ff00 */
[----:B------:R-:W-:Y:S02]  /*04f0*/  CS2R R36, SRZ ;  /* 0x0000000000247805 */ /* 0x000fe4000001ff00 */
[----:B0-----:R-:W-:Y:S01]  /*0500*/  CS2R R30, SRZ ;  /* 0x00000000001e7805 */ /* 0x001fe2000001ff00 */
[----:B------:R-:W-:Y:S01]  /*0510*/  @!P3 IMAD.WIDE.U32 R12, R2, 0x8, R12 ;  /* 0x00000008020cb825 */ /* 0x000fe200078e000c */
[----:B--2---:R-:W-:-:S03]  /*0520*/  CS2R R42, SRZ ;  /* 0x00000000002a7805 */ /* 0x004fc6000001ff00 */
[C---:B------:R-:W-:Y:S01]  /*0530*/  @!P3 IMAD.WIDE.U32 R10, R2.reuse, 0x8, R10 ;  /* 0x00000008020ab825 */ /* 0x040fe200078e000a */
[----:B------:R0:W5:Y:S03]  /*0540*/  @!P3 LDG.E.64 R24, desc[UR36][R12.64] ;  /* 0x000000240c18b981 */ /* 0x000166000c1e1b00 */
[C---:B------:R-:W-:Y:S01]  /*0550*/  @!P3 IMAD.WIDE.U32 R8, R2.reuse, 0x8, R8 ;  /* 0x000000080208b825 */ /* 0x040fe200078e0008 */
[----:B------:R-:W5:Y:S03]  /*0560*/  @!P3 LDG.E.64 R26, desc[UR36][R10.64] ;  /* 0x000000240a1ab981 */ /* 0x000f66000c1e1b00 */
[C---:B------:R-:W-:Y:S01]  /*0570*/  @!P3 IMAD.WIDE.U32 R6, R2.reuse, 0x8, R6 ;  /* 0x000000080206b825 */ /* 0x040fe200078e0006 */
[----:B------:R1:W5:Y:S01]  /*0580*/  @!P3 LDG.E.64 R28, desc[UR36][R8.64] ;  /* 0x00000024081cb981 */ /* 0x000362000c1e1b00 */
[----:B0-----:R-:W0:Y:S02]  /*0590*/  LDC.64 R12, c[0x0][0x3d0] ;  /* 0x0000f400ff0c7b82 */ /* 0x001e240000000a00 */
[----:B------:R-:W-:Y:S01]  /*05a0*/  @!P3 IMAD.WIDE.U32 R4, R2, 0x8, R4 ;  /* 0x000000080204b825 */ /* 0x000fe200078e0004 */
[----:B------:R-:W5:Y:S03]  /*05b0*/  @!P3 LDG.E.64 R30, desc[UR36][R6.64] ;  /* 0x00000024061eb981 */ /* 0x000f66000c1e1b00 */
[C---:B------:R-:W-:Y:S01]  /*05c0*/  @!P2 IMAD.WIDE.U32 R14, R0.reuse, 0x8, R14 ;  /* 0x00000008000ea825 */ /* 0x040fe200078e000e */
[----:B------:R2:W5:Y:S01]  /*05d0*/  @!P3 LDG.E.64 R32, desc[UR36][R4.64] ;  /* 0x000000240420b981 */ /* 0x000562000c1e1b00 */
[----:B-1----:R-:W1:Y:S02]  /*05e0*/  LDC.64 R8, c[0x0][0x3c0] ;  /* 0x0000f000ff087b82 */ /* 0x002e640000000a00 */
[C---:B------:R-:W-:Y:S01]  /*05f0*/  @!P2 IMAD.WIDE.U32 R20, R0.reuse, 0x8, R20 ;  /* 0x000000080014a825 */ /* 0x040fe200078e0014 */
[----:B------:R-:W5:Y:S03]  /*0600*/  @!P2 LDG.E.64 R34, desc[UR36][R14.64] ;  /* 0x000000240e22a981 */ /* 0x000f66000c1e1b00 */
[----:B------:R-:W-:Y:S01]  /*0610*/  @!P2 IMAD.WIDE.U32 R2, R0, 0x8, R38 ;  /* 0x000000080002a825 */ /* 0x000fe200078e0026 */
[----:B------:R-:W5:Y:S01]  /*0620*/  @!P2 LDG.E.64 R36, desc[UR36][R20.64] ;  /* 0x000000241424a981 */ /* 0x000f62000c1e1b00 */
[----:B--2---:R-:W2:Y:S03]  /*0630*/  LDC.64 R4, c[0x0][0x3b0] ;  /* 0x0000ec00ff047b82 */ /* 0x004ea60000000a00 */
[----:B------:R3:W5:Y:S05]  /*0640*/  @!P2 LDG.E.64 R42, desc[UR36][R2.64] ;  /* 0x00000024022aa981 */ /* 0x00076a000c1e1b00 */
[----:B------:R-:W4:Y:S08]  /*0650*/  LDC.64 R6, c[0x0][0x3b8] ;  /* 0x0000ee00ff067b82 */ /* 0x000f300000000a00 */
[----:B---3--:R-:W3:Y:S08]  /*0660*/  LDC.64 R2, c[0x0][0x3a8] ;  /* 0x0000ea00ff027b82 */ /* 0x008ef00000000a00 */
[----:B------:R-:W0:Y:S08]  /*0670*/  LDC.64 R10, c[0x0][0x3c8] ;  /* 0x0000f200ff0a7b82 */ /* 0x000e300000000a00 */
[----:B------:R-:W0:Y:S08]  /*0680*/  LDC.64 R14, c[0x0][0x3d8] ;  /* 0x0000f600ff0e7b82 */ /* 0x000e300000000a00 */
[----:B------:R-:W0:Y:S01]  /*0690*/  LDC.64 R20, c[0x0][0x3e0] ;  /* 0x0000f800ff147b82 */ /* 0x000e220000000a00 */
[----:B------:R-:W-:-:S02]  /*06a0*/  CS2R R16, SRZ ;  /* 0x0000000000107805 */ /* 0x000fc4000001ff00 */
[----:B------:R-:W-:-:S04]  /*06b0*/  CS2R R38, SRZ ;  /* 0x0000000000267805 */ /* 0x000fc8000001ff00 */
[----:B------:R1:W5:Y:S04]  /*06c0*/  @!P1 LDG.E.64 R16, desc[UR36][R40.64] ;  /* 0x0000002428109981 */ /* 0x000368000c1e1b00 */
[----:B------:R2:W5:Y:S01]  /*06d0*/  @!P2 LDG.E.64 R38, desc[UR36][R56.64] ;  /* 0x000000243826a981 */ /* 0x000562000c1e1b00 */
[----:B-1----:R-:W-:-:S03]  /*06e0*/  CS2R R40, SRZ ;  /* 0x0000000000287805 */ /* 0x002fc6000001ff00 */
[----:B---3--:R1:W-:Y:S01]  /*06f0*/  STL.64 [R1+0x20], R2 ;  /* 0x0000200201007387 */ /* 0x0083e20000100a00 */
[----:B--2---:R-:W2:Y:S03]  /*0700*/  LDC.64 R56, c[0x0][0x3e8] ;  /* 0x0000fa00ff387b82 */ /* 0x004ea60000000a00 */
[----:B------:R3:W-:Y:S04]  /*0710*/  STL.64 [R1+0x28], R4 ;  /* 0x0000280401007387 */ /* 0x0007e80000100a00 */
[----:B------:R3:W5:Y:S04]  /*0720*/  @!P2 LDG.E.64 R40, desc[UR36][R60.64] ;  /* 0x000000243c28a981 */ /* 0x000768000c1e1b00 */
[----:B----4-:R4:W-:Y:S01]  /*0730*/  STL.64 [R1+0x30], R6 ;  /* 0x0000300601007387 */ /* 0x0109e20000100a00 */
[----:B-1----:R-:W1:Y:S03]  /*0740*/  LDC.64 R2, c[0x0][0x3f8] ;  /* 0x0000fe00ff027b82 */ /* 0x002e660000000a00 */
[----:B------:R4:W-:Y:S04]  /*0750*/  STL.64 [R1+0x38], R8 ;  /* 0x0000380801007387 */ /* 0x0009e80000100a00 */
[----:B0-----:R0:W-:Y:S01]  /*0760*/  STL.64 [R1+0x40], R10 ;  /* 0x0000400a01007387 */ /* 0x0011e20000100a00 */
[----:B---3--:R-:W3:Y:S03]  /*0770*/  LDC.64 R60, c[0x0][0x3f0] ;  /* 0x0000fc00ff3c7b82 */ /* 0x008ee60000000a00 */
[----:B------:R0:W-:Y:S04]  /*0780*/  STL.64 [R1+0x48], R12 ;  /* 0x0000480c01007387 */ /* 0x0001e80000100a00 */
[----:B------:R2:W-:Y:S01]  /*0790*/  STL.64 [R1+0x50], R14 ;  /* 0x0000500e01007387 */ /* 0x0005e20000100a00 */
[----:B------:R-:W1:Y:S03]  /*07a0*/  LDC.64 R4, c[0x0][0x400] ;  /* 0x00010000ff047b82 */ /* 0x000e660000000a00 */
[----:B------:R2:W-:Y:S05]  /*07b0*/  STL.64 [R1+0x58], R20 ;  /* 0x0000581401007387 */ /* 0x0005ea0000100a00 */
[----:B----4-:R-:W4:Y:S08]  /*07c0*/  LDC.64 R6, c[0x0][0x408] ;  /* 0x00010200ff067b82 */ /* 0x010f300000000a00 */
[----:B------:R-:W4:Y:S08]  /*07d0*/  LDC.64 R8, c[0x0][0x410] ;  /* 0x00010400ff087b82 */ /* 0x000f300000000a00 */
[----:B0-----:R-:W0:Y:S08]  /*07e0*/  LDC.64 R10, c[0x0][0x418] ;  /* 0x00010600ff0a7b82 */ /* 0x001e300000000a00 */
[----:B------:R-:W0:Y:S08]  /*07f0*/  LDC.64 R12, c[0x0][0x420] ;  /* 0x00010800ff0c7b82 */ /* 0x000e300000000a00 */
[----:B--2---:R-:W2:Y:S08]  /*0800*/  LDC.64 R14, c[0x0][0x428] ;  /* 0x00010a00ff0e7b82 */ /* 0x004eb00000000a00 */
[----:B------:R-:W2:Y:S01]  /*0810*/  LDC.64 R20, c[0x0][0x430] ;  /* 0x00010c00ff147b82 */ /* 0x000ea20000000a00 */
[----:B------:R0:W-:Y:S04]  /*0820*/  STL.64 [R1+0x60], R56 ;  /* 0x0000603801007387 */ /* 0x0001e80000100a00 */
[----:B---3--:R3:W-:Y:S04]  /*0830*/  STL.64 [R1+0x68], R60 ;  /* 0x0000683c01007387 */ /* 0x0087e80000100a00 */
[----:B-1----:R3:W-:Y:S04]  /*0840*/  STL.64 [R1+0x70], R2 ;  /* 0x0000700201007387 */ /* 0x0027e80000100a00 */
[----:B------:R3:W-:Y:S04]  /*0850*/  STL.64 [R1+0x78], R4 ;  /* 0x0000780401007387 */ /* 0x0007e80000100a00 */
[----:B----4-:R3:W-:Y:S04]  /*0860*/  STL.64 [R1+0x80], R6 ;  /* 0x0000800601007387 */ /* 0x0107e80000100a00 */
[----:B------:R3:W-:Y:S04]  /*0870*/  STL.64 [R1+0x88], R8 ;  /* 0x0000880801007387 */ /* 0x0007e80000100a00 */
[----:B0-----:R3:W-:Y:S04]  /*0880*/  STL.64 [R1+0x90], R10 ;  /* 0x0000900a01007387 */ /* 0x0017e80000100a00 */
[----:B------:R3:W-:Y:S04]  /*0890*/  STL.64 [R1+0x98], R12 ;  /* 0x0000980c01007387 */ /* 0x0007e80000100a00 */
[----:B--2---:R3:W-:Y:S04]  /*08a0*/  STL.64 [R1+0xa0], R14 ;  /* 0x0000a00e01007387 */ /* 0x0047e80000100a00 */
[----:B------:R3:W-:Y:S01]  /*08b0*/  STL.64 [R1+0xa8], R20 ;  /* 0x0000a81401007387 */ /* 0x0007e20000100a00 */
[----:B------:R-:W-:-:S02]  /*08c0*/  UISETP.GT.U32.AND UP0, UPT, UR4, URZ, UPT ;  /* 0x000000ff0400728c */ /* 0x000fc4000bf04070 */
[----:B------:R-:W-:Y:S02]  /*08d0*/  UIADD3 UR39, UPT, UPT, UR39, -0x1, URZ ;  /* 0xffffffff27277890 */ /* 0x000fe4000fffe0ff */
[----:B------:R-:W-:-:S04]  /*08e0*/  UISETP.GT.AND.EX UP0, UPT, UR5, URZ, UPT, UP0 ;  /* 0x000000ff0500728c */ /* 0x000fc8000bf04300 */
[----:B------:R-:W-:Y:S01]  /*08f0*/  UISETP.GT.AND UP0, UPT, UR39, -0x1, UP0 ;  /* 0xffffffff2700788c */ /* 0x000fe20008704270 */
[----:B------:R-:W-:Y:S01]  /*0900*/  R2UR UR41, R1 ;  /* 0x00000000012972ca */ /* 0x000fe200000e0000 */
[----:B------:R-:W-:Y:S02]  /*0910*/  BSSY.RECONVERGENT B6, `(.L_x_14844) ;  /* 0x00000b8000067945 */ /* 0x000fe40003800200 */
[----:B------:R-:W-:Y:S02]  /*0920*/  UP2UR UR42, UPR, URZ, 0x1 ;  /* 0x00000001ff2a7883 */ /* 0x000fe40008000000 */
[----:B---3--:R-:W-:Y:S10]  /*0930*/  @P0 BRA `(.L_x_14845) ;  /* 0x0000000800d40947 */ /* 0x008ff40003800000 */
[----:B------:R-:W0:Y:S01]  /*0940*/  LDCU.64 UR4, c[0x0][0x388] ;  /* 0x00007100ff0477ac */ /* 0x000e220008000a00 */
[----:B------:R-:W-:Y:S01]  /*0950*/  BSSY.RECONVERGENT B7, `(.L_x_14846) ;  /* 0x0000016000077945 */ /* 0x000fe20003800200 */
[----:B------:R-:W1:Y:S01]  /*0960*/  LDCU UR6, c[0x0][0x3a0] ;  /* 0x00007400ff0677ac */ /* 0x000e620008000800 */
[----:B0----5:R-:W-:-:S04]  /*0970*/  ISETP.NE.U32.AND P0, PT, R58, UR4, PT ;  /* 0x000000043a007c0c */ /* 0x021fc8000bf05070 */
[----:B------:R-:W-:Y:S01]  /*0980*/  ISETP.NE.AND.EX P0, PT, R59, UR5, PT, P0 ;  /* 0x000000053b007c0c */ /* 0x000fe2000bf05300 */
[----:B-1----:R-:W-:-:S12]  /*0990*/  IMAD.U32 R2, RZ, RZ, UR6 ;  /* 0x00000006ff027e24 */ /* 0x002fd8000f8e00ff */
        /* <DEDUP_REMOVED lines=17> */
.L_x_14847:
[----:B------:R-:W-:Y:S05]  /*0ab0*/  BSYNC.RECONVERGENT B7 ;  /* 0x0000000000077941 */ /* 0x000fea0003800200 */
.L_x_14846:
[----:B------:R-:W0:Y:S01]  /*0ac0*/  LDCU.64 UR4, c[0x0][0x398] ;  /* 0x00007300ff0477ac */ /* 0x000e220008000a00 */
[----:B------:R-:W-:Y:S01]  /*0ad0*/  BSSY.RECONVERGENT B7, `(.L_x_14848) ;  /* 0x0000014000077945 */ /* 0x000fe20003800200 */
[----:B0-----:R-:W-:-:S04]  /*0ae0*/  ISETP.NE.U32.AND P0, PT, R54, UR4, PT ;  /* 0x0000000436007c0c */ /* 0x001fc8000bf05070 */
        /* <DEDUP_REMOVED lines=18> */
.L_x_14849:
[----:B------:R-:W-:Y:S05]  /*0c10*/  BSYNC.RECONVERGENT B7 ;  /* 0x0000000000077941 */ /* 0x000fea0003800200 */
.L_x_14848:
        /* <DEDUP_REMOVED lines=25> */
[----:B--2---:R-:W-:Y:S05]  /*0db0*/  CALL.ABS.NOINC R14 ;  /* 0x000000000e007343 */ /* 0x004fea0003c00000 */
.L_x_14851:
[----:B------:R-:W-:Y:S05]  /*0dc0*/  BSYNC.RECONVERGENT B7 ;  /* 0x0000000000077941 */ /* 0x000fea0003800200 */
.L_x_14850:
[----:B------:R-:W-:Y:S01]  /*0dd0*/  UISETP.NE.AND UP0, UPT, UR42, URZ, UPT ;  /* 0x000000ff2a00728c */ /* 0x000fe2000bf05270 */
[----:B------:R-:W-:-:S08]  /*0de0*/  CS2R R20, SRZ ;  /* 0x0000000000147805 */ /* 0x000fd0000001ff00 */
[----:B------:R-:W-:Y:S05]  /*0df0*/  BRA.U !UP0, `(.L_x_14852) ;  /* 0x0000000108f47547 */ /* 0x000fea000b800000 */
[----:B------:R-:W0:Y:S01]  /*0e00*/  LDCU.64 UR6, c[0x0][0x398] ;  /* 0x00007300ff0677ac */ /* 0x000e220008000a00 */
[----:B------:R-:W-:Y:S01]  /*0e10*/  BSSY.RECONVERGENT B0, `(.L_x_14852) ;  /* 0x000003b000007945 */ /* 0x000fe20003800200 */
[----:B------:R-:W-:Y:S01]  /*0e20*/  CS2R R20, SRZ ;  /* 0x0000000000147805 */ /* 0x000fe2000001ff00 */
[----:B------:R-:W-:-:S04]  /*0e30*/  UIMAD UR4, UR39, 0x8, UR41 ;  /* 0x00000008270478a4 */ /* 0x000fc8000f8e0229 */
[----:B------:R-:W-:-:S06]  /*0e40*/  UIADD3 UR4, UPT, UPT, UR4, 0x60, URZ ;  /* 0x0000006004047890 */ /* 0x000fcc000fffe0ff */
[----:B------:R-:W-:Y:S01]  /*0e50*/  MOV R15, UR4 ;  /* 0x00000004000f7c02 */ /* 0x000fe20008000f00 */
[----:B0-----:R-:W-:Y:S02]  /*0e60*/  IMAD R3, R53, UR6, RZ ;  /* 0x0000000635037c24 */ /* 0x001fe4000f8e02ff */
[----:B------:R-:W-:-:S04]  /*0e70*/  IMAD.WIDE.U32 R4, R52, UR6, RZ ;  /* 0x0000000634047c25 */ /* 0x000fc8000f8e00ff */
[----:B------:R-:W-:Y:S02]  /*0e80*/  IMAD R3, R52, UR7, R3 ;  /* 0x0000000734037c24 */ /* 0x000fe4000f8e0203 */
[----:B------:R-:W-:Y:S02]  /*0e90*/  IMAD.MOV.U32 R52, RZ, RZ, R4 ;  /* 0x000000ffff347224 */ /* 0x000fe400078e0004 */
[----:B------:R-:W-:-:S07]  /*0ea0*/  IMAD.IADD R8, R5, 0x1, R3 ;  /* 0x0000000105087824 */ /* 0x000fce00078e0203 */
.L_x_14856:
[----:B------:R-:W2:Y:S01]  /*0eb0*/  LDL.64 R54, [R15+-0x40] ;  /* 0xffffc0000f367983 */ /* 0x000ea20000100a00 */
[----:B------:R-:W-:Y:S01]  /*0ec0*/  BSSY.RECONVERGENT B1, `(.L_x_14853) ;  /* 0x000001d000017945 */ /* 0x000fe20003800200 */
[----:B--2---:R-:W-:-:S04]  /*0ed0*/  LOP3.LUT R0, R8, R55, RZ, 0xfc, !PT ;  /* 0x0000003708007212 */ /* 0x004fc800078efcff */
[----:B------:R-:W-:-:S13]  /*0ee0*/  ISETP.NE.U32.AND P0, PT, R0, RZ, PT ;  /* 0x000000ff0000720c */ /* 0x000fda0003f05070 */
[----:B------:R-:W-:Y:S05]  /*0ef0*/  @P0 BRA `(.L_x_14854) ;  /* 0x0000000000500947 */ /* 0x000fea0003800000 */
[----:B------:R-:W0:Y:S01]  /*0f00*/  I2F.U32.RP R0, R54 ;  /* 0x0000003600007306 */ /* 0x000e220000209000 */
[----:B------:R-:W-:Y:S01]  /*0f10*/  IMAD.MOV R3, RZ, RZ, -R54 ;  /* 0x000000ffff037224 */ /* 0x000fe200078e0a36 */
[----:B------:R-:W-:Y:S02]  /*0f20*/  ISETP.NE.U32.AND P2, PT, R54, RZ, PT ;  /* 0x000000ff3600720c */ /* 0x000fe40003f45070 */
[----:B------:R-:W-:-:S04]  /*0f30*/  MOV R7, RZ ;  /* 0x000000ff00077202 */ /* 0x000fc80000000f00 */
        /* <DEDUP_REMOVED lines=16> */
.L_x_14854:
[----:B------:R-:W-:Y:S01]  /*1040*/  IMAD.MOV.U32 R6, RZ, RZ, R54 ;  /* 0x000000ffff067224 */ /* 0x000fe200078e0036 */
[----:B------:R-:W-:Y:S01]  /*1050*/  MOV R4, 0x1080 ;  /* 0x0000108000047802 */ /* 0x000fe20000000f00 */
[----:B------:R-:W-:-:S07]  /*1060*/  IMAD.MOV.U32 R3, RZ, RZ, R55 ;  /* 0x000000ffff037224 */ /* 0x000fce00078e0037 */
[----:B------:R-:W-:Y:S05]  /*1070*/  CALL.REL.NOINC `($__internal_33_$__cuda_sm20_div_s64) ;  /* 0x00000028006c7944 */ /* 0x000fea0003c00000 */
[----:B------:R-:W-:-:S07]  /*1080*/  IMAD.MOV.U32 R6, RZ, RZ, R0 ;  /* 0x000000ffff067224 */ /* 0x000fce00078e0000 */
.L_x_14855:
[----:B------:R-:W-:Y:S05]  /*1090*/  BSYNC.RECONVERGENT B1 ;  /* 0x0000000000017941 */ /* 0x000fea0003800200 */
.L_x_14853:
[----:B------:R0:W2:Y:S01]  /*10a0*/  LDL.64 R4, [R15] ;  /* 0x000000000f047983 */ /* 0x0000a20000100a00 */
[-C--:B------:R-:W-:Y:S01]  /*10b0*/  IADD3 R11, P0, PT, RZ, -R6.reuse, RZ ;  /* 0x80000006ff0b7210 */ /* 0x080fe20007f1e0ff */
[----:B------:R-:W-:Y:S02]  /*10c0*/  IMAD.MOV.U32 R53, RZ, RZ, R8 ;  /* 0x000000ffff357224 */ /* 0x000fe400078e0008 */
[----:B------:R-:W-:Y:S01]  /*10d0*/  VIADD R2, R2, 0xffffffff ;  /* 0xffffffff02027836 */ /* 0x000fe20000000000 */
[----:B------:R-:W-:Y:S01]  /*10e0*/  IADD3.X R3, PT, PT, RZ, ~R7, RZ, P0, !PT ;  /* 0x80000007ff037210 */ /* 0x000fe200007fe4ff */
[----:B------:R-:W-:Y:S01]  /*10f0*/  IMAD.WIDE.U32 R8, R54, R11, R52 ;  /* 0x0000000b36087225 */ /* 0x000fe200078e0034 */
[----:B------:R-:W-:Y:S02]  /*1100*/  MOV R52, R6 ;  /* 0x0000000600347202 */ /* 0x000fe40000000f00 */
[----:B------:R-:W-:Y:S01]  /*1110*/  ISETP.NE.AND P0, PT, R2, RZ, PT ;  /* 0x000000ff0200720c */ /* 0x000fe20003f05270 */
[----:B------:R-:W-:-:S02]  /*1120*/  IMAD R3, R3, R54, RZ ;  /* 0x0000003603037224 */ /* 0x000fc400078e02ff */
[----:B0-----:R-:W-:Y:S02]  /*1130*/  VIADD R15, R15, 0xfffffff8 ;  /* 0xfffffff80f0f7836 */ /* 0x001fe40000000000 */
[----:B------:R-:W-:-:S04]  /*1140*/  IMAD R3, R55, R11, R3 ;  /* 0x0000000b37037224 */ /* 0x000fc800078e0203 */
        /* <DEDUP_REMOVED lines=8> */
.L_x_14852:
        /* <DEDUP_REMOVED lines=16> */
.L_x_14859:
        /* <DEDUP_REMOVED lines=22> */
.L_x_14858:
[----:B------:R-:W-:Y:S05]  /*1430*/  BSYNC.RECONVERGENT B7 ;  /* 0x0000000000077941 */ /* 0x000fea0003800200 */
.L_x_14857:
[----:B------:R-:W-:-:S04]  /*1440*/  IADD3 R48, P0, PT, R48, 0x8, RZ ;  /* 0x0000000830307810 */ /* 0x000fc80007f1e0ff */
[----:B------:R-:W-:Y:S02]  /*1450*/  IADD3.X R49, PT, PT, RZ, R49, RZ, P0, !PT ;  /* 0x00000031ff317210 */ /* 0x000fe400007fe4ff */
[----:B------:R-:W-:-:S04]  /*1460*/  ISETP.GE.U32.AND P0, PT, R48, R52, PT ;  /* 0x000000343000720c */ /* 0x000fc80003f06070 */
[----:B------:R-:W-:-:S13]  /*1470*/  ISETP.GE.U32.AND.EX P0, PT, R49, R53, PT, P0 ;  /* 0x000000353100720c */ /* 0x000fda0003f06100 */
[----:B------:R-:W-:Y:S05]  /*1480*/  @!P0 BRA `(.L_x_14859) ;  /* 0xfffffffc00908947 */ /* 0x000fea000383ffff */
.L_x_14845:
[----:B------:R-:W-:Y:S05]  /*1490*/  BSYNC.RECONVERGENT B6 ;  /* 0x0000000000067941 */ /* 0x000fea0003800200 */
.L_x_14844:
[----:B------:R-:W0:Y:S01]  /*14a0*/  S2R R2, SR_TID.X ;  /* 0x0000000000027919 */ /* 0x000e220000002100 */
[----:B-----5:R-:W1:Y:S01]  /*14b0*/  LDC R50, c[0x0][0x3a0] ;  /* 0x0000e800ff327b82 */ /* 0x020e620000000800 */
[----:B------:R-:W2:Y:S01]  /*14c0*/  LDCU UR4, c[0x0][0x3a0] ;  /* 0x00007400ff0477ac */ /* 0x000ea20008000800 */
[----:B------:R-:W-:Y:S01]  /*14d0*/  BSSY.RECONVERGENT B6, `(.L_x_14860) ;  /* 0x00000c1000067945 */ /* 0x000fe20003800200 */
[----:B--2---:R-:W-:Y:S02]  /*14e0*/  IMAD.U32 R49, RZ, RZ, UR4 ;  /* 0x00000004ff317e24 */ /* 0x004fe4000f8e00ff */
[----:B-1----:R-:W-:Y:S02]  /*14f0*/  VIADD R50, R50, 0xffffffff ;  /* 0xffffffff32327836 */ /* 0x002fe40000000000 */
[----:B0-----:R-:W-:-:S05]  /*1500*/  VIADD R48, R2, 0x80 ;  /* 0x0000008002307836 */ /* 0x001fca0000000000 */
[----:B------:R-:W-:-:S13]  /*1510*/  ISETP.GE.AND P0, PT, R48, UR38, PT ;  /* 0x0000002630007c0c */ /* 0x000fda000bf06270 */
        /* <DEDUP_REMOVED lines=22> */
.L_x_14863:
[----:B------:R-:W-:Y:S05]  /*1680*/  BSYNC.RECONVERGENT B7 ;  /* 0x0000000000077941 */ /* 0x000fea0003800200 */
.L_x_14862:
        /* <DEDUP_REMOVED lines=21> */
.L_x_14865:
[----:B------:R-:W-:Y:S05]  /*17e0*/  BSYNC.RECONVERGENT B7 ;  /* 0x0000000000077941 */ /* 0x000fea0003800200 */
.L_x_14864:
        /* <DEDUP_REMOVED lines=26> */
.L_x_14867:
[----:B------:R-:W-:Y:S05]  /*1990*/  BSYNC.RECONVERGENT B7 ;  /* 0x0000000000077941 */ /* 0x000fea0003800200 */
.L_x_14866:
[----:B------:R-:W-:Y:S01]  /*19a0*/  UISETP.NE.AND UP0, UPT, UR42, URZ, UPT ;  /* 0x000000ff2a00728c */ /* 0x000fe2000bf05270 */
[----:B------:R-:W-:Y:S02]  /*19b0*/  HFMA2 R20, -RZ, RZ, 0, 0 ;  /* 0x00000000ff147431 */ /* 0x000fe400000001ff */
[----:B------:R-:W-:-:S06]  /*19c0*/  IMAD.MOV.U32 R15, RZ, RZ, RZ ;  /* 0x000000ffff0f7224 */ /* 0x000fcc00078e00ff */
[----:B------:R-:W-:Y:S05]  /*19d0*/  BRA.U !UP0, `(.L_x_14868) ;  /* 0x0000000508107547 */ /* 0x000fea000b800000 */
[----:B------:R-:W0:Y:S01]  /*19e0*/  LDCU.64 UR4, c[0x0][0x398] ;  /* 0x00007300ff0477ac */ /* 0x000e220008000a00 */
[----:B------:R-:W-:Y:S01]  /*19f0*/  BSSY.RECONVERGENT B0, `(.L_x_14868) ;  /* 0x0000042000007945 */ /* 0x000fe20003800200 */
[----:B------:R-:W-:Y:S01]  /*1a00*/  IMAD.MOV.U32 R20, RZ, RZ, RZ ;  /* 0x000000ffff147224 */ /* 0x000fe200078e00ff */
[----:B------:R-:W1:Y:S01]  /*1a10*/  LDCU UR6, c[0x0][0x3a0] ;  /* 0x00007400ff0677ac */ /* 0x000e620008000800 */
[----:B------:R-:W-:Y:S02]  /*1a20*/  IMAD.MOV.U32 R15, RZ, RZ, RZ ;  /* 0x000000ffff0f7224 */ /* 0x000fe400078e00ff */
[----:B0-----:R-:W-:Y:S02]  /*1a30*/  IMAD R3, R23, UR4, RZ ;  /* 0x0000000417037c24 */ /* 0x001fe4000f8e02ff */
[----:B------:R-:W-:Y:S02]  /*1a40*/  IMAD.MOV.U32 R23, RZ, RZ, 0x8 ;  /* 0x00000008ff177424 */ /* 0x000fe400078e00ff */
[----:B------:R-:W-:-:S04]  /*1a50*/  IMAD.WIDE.U32 R4, R22, UR4, RZ ;  /* 0x0000000416047c25 */ /* 0x000fc8000f8e00ff */
[----:B------:R-:W-:Y:S02]  /*1a60*/  IMAD R3, R22, UR5, R3 ;  /* 0x0000000516037c24 */ /* 0x000fe4000f8e0203 */
[----:B------:R-:W-:Y:S02]  /*1a70*/  IMAD R23, R50, R23, UR41 ;  /* 0x0000002932177e24 */ /* 0x000fe4000f8e0217 */
[----:B------:R-:W-:Y:S01]  /*1a80*/  IMAD.MOV.U32 R22, RZ, RZ, R4 ;  /* 0x000000ffff167224 */ /* 0x000fe200078e0004 */
[----:B------:R-:W-:Y:S01]  /*1a90*/  IADD3 R8, PT, PT, R5, R3, RZ ;  /* 0x0000000305087210 */ /* 0x000fe20007ffe0ff */
[----:B-1----:R-:W-:Y:S01]  /*1aa0*/  IMAD.U32 R21, RZ, RZ, UR6 ;  /* 0x00000006ff157e24 */ /* 0x002fe2000f8e00ff */
[----:B------:R-:W-:-:S07]  /*1ab0*/  IADD3 R23, PT, PT, R23, 0x60, RZ ;  /* 0x0000006017177810 */ /* 0x000fce0007ffe0ff */
.L_x_14872:
        /* <DEDUP_REMOVED lines=25> */
.L_x_14870:
[----:B------:R-:W-:Y:S01]  /*1c50*/  IMAD.MOV.U32 R52, RZ, RZ, R22 ;  /* 0x000000ffff347224 */ /* 0x000fe200078e0016 */
[----:B------:R-:W-:Y:S01]  /*1c60*/  MOV R4, 0x1ca0 ;  /* 0x00001ca000047802 */ /* 0x000fe20000000f00 */
[----:B------:R-:W-:Y:S02]  /*1c70*/  IMAD.MOV.U32 R6, RZ, RZ, R44 ;  /* 0x000000ffff067224 */ /* 0x000fe400078e002c */
[----:B------:R-:W-:-:S07]  /*1c80*/  IMAD.MOV.U32 R3, RZ, RZ, R45 ;  /* 0x000000ffff037224 */ /* 0x000fce00078e002d */
[----:B------:R-:W-:Y:S05]  /*1c90*/  CALL.REL.NOINC `($__internal_33_$__cuda_sm20_div_s64) ;  /* 0x0000001c00647944 */ /* 0x000fea0003c00000 */
[----:B------:R-:W-:-:S07]  /*1ca0*/  MOV R6, R0 ;  /* 0x0000000000067202 */ /* 0x000fce0000000f00 */
.L_x_14871:
[----:B------:R-:W-:Y:S05]  /*1cb0*/  BSYNC.RECONVERGENT B1 ;  /* 0x0000000000017941 */ /* 0x000fea0003800200 */
.L_x_14869:
        /* <DEDUP_REMOVED lines=11> */
[----:B------:R-:W-:Y:S01]  /*1d70*/  IMAD.MOV.U32 R22, RZ, RZ, R6 ;  /* 0x000000ffff167224 */ /* 0x000fe200078e0006 */
[----:B------:R-:W-:Y:S01]  /*1d80*/  IADD3 R3, PT, PT, R9, R3, RZ ;  /* 0x0000000309037210 */ /* 0x000fe20007ffe0ff */
[----:B0-----:R-:W-:-:S04]  /*1d90*/  VIADD R23, R23, 0xfffffff8 ;  /* 0xfffffff817177836 */ /* 0x001fc80000000000 */
[----:B--2---:R-:W-:Y:S02]  /*1da0*/  IMAD R3, R3, R4, RZ ;  /* 0x0000000403037224 */ /* 0x004fe400078e02ff */
[----:B------:R-:W-:-:S04]  /*1db0*/  IMAD.WIDE.U32 R10, R4, R8, R14 ;  /* 0x00000008040a7225 */ /* 0x000fc800078e000e */
[----:B------:R-:W-:Y:S01]  /*1dc0*/  IMAD R3, R5, R8, R3 ;  /* 0x0000000805037224 */ /* 0x000fe200078e0203 */
[----:B------:R-:W-:Y:S01]  /*1dd0*/  MOV R8, R7 ;  /* 0x0000000700087202 */ /* 0x000fe20000000f00 */
[----:B------:R-:W-:Y:S02]  /*1de0*/  IMAD.MOV.U32 R20, RZ, RZ, R10 ;  /* 0x000000ffff147224 */ /* 0x000fe400078e000a */
[----:B------:R-:W-:Y:S01]  /*1df0*/  IMAD.IADD R15, R11, 0x1, R3 ;  /* 0x000000010b0f7824 */ /* 0x000fe200078e0203 */
[----:B------:R-:W-:Y:S06]  /*1e00*/  @P0 BRA `(.L_x_14872) ;  /* 0xfffffffc002c0947 */ /* 0x000fec000383ffff */
[----:B------:R-:W-:Y:S05]  /*1e10*/  BSYNC.RECONVERGENT B0 ;  /* 0x0000000000007941 */ /* 0x000fea0003800200 */
.L_x_14868:
        /* <DEDUP_REMOVED lines=16> */
.L_x_14875:
        /* <DEDUP_REMOVED lines=22> */
.L_x_14874:
[----:B------:R-:W-:Y:S05]  /*2080*/  BSYNC.RECONVERGENT B7 ;  /* 0x0000000000077941 */ /* 0x000fea0003800200 */
.L_x_14873:
[----:B------:R-:W-:-:S04]  /*2090*/  IADD3 R16, P0, PT, R16, 0x8, RZ ;  /* 0x0000000810107810 */ /* 0x000fc80007f1e0ff */
[----:B------:R-:W-:Y:S02]  /*20a0*/  IADD3.X R17, PT, PT, RZ, R17, RZ, P0, !PT ;  /* 0x00000011ff117210 */ /* 0x000fe400007fe4ff */
[----:B------:R-:W-:-:S04]  /*20b0*/  ISETP.GE.U32.AND P0, PT, R16, R22, PT ;  /* 0x000000161000720c */ /* 0x000fc80003f06070 */
[----:B------:R-:W-:-:S13]  /*20c0*/  ISETP.GE.U32.AND.EX P0, PT, R17, R23, PT, P0 ;  /* 0x000000171100720c */ /* 0x000fda0003f06100 */
[----:B------:R-:W-:Y:S05]  /*20d0*/  @!P0 BRA `(.L_x_14875) ;  /* 0xfffffffc00908947 */ /* 0x000fea000383ffff */
.L_x_14861:
[----:B------:R-:W-:Y:S05]  /*20e0*/  BSYNC.RECONVERGENT B6 ;  /* 0x0000000000067941 */ /* 0x000fea0003800200 */
.L_x_14860:
[----:B------:R-:W-:Y:S01]  /*20f0*/  VIADD R0, R2, 0x100 ;  /* 0x0000010002007836 */ /* 0x000fe20000000000 */
[----:B------:R-:W-:Y:S04]  /*2100*/  BSSY.RECONVERGENT B6, `(.L_x_14876) ;  /* 0x00000b9000067945 */ /* 0x000fe80003800200 */
        /* <DEDUP_REMOVED lines=23> */
.L_x_14879:
[----:B------:R-:W-:Y:S05]  /*2280*/  BSYNC.RECONVERGENT B7 ;  /* 0x0000000000077941 */ /* 0x000fea0003800200 */
.L_x_14878:
        /* <DEDUP_REMOVED lines=21> */
.L_x_14881:
[----:B------:R-:W-:Y:S05]  /*23e0*/  BSYNC.RECONVERGENT B7 ;  /* 0x0000000000077941 */ /* 0x000fea0003800200 */
.L_x_14880:
        /* <DEDUP_REMOVED lines=26> */
.L_x_14883:
[----:B------:R-:W-:Y:S05]  /*2590*/  BSYNC.RECONVERGENT B7 ;  /* 0x0000000000077941 */ /* 0x000fea0003800200 */
.L_x_14882:
[----:B------:R-:W-:Y:S01]  /*25a0*/  UISETP.NE.AND UP0, UPT, UR42, URZ, UPT ;  /* 0x000000ff2a00728c */ /* 0x000fe2000bf05270 */
[----:B------:R-:W-:Y:S02]  /*25b0*/  IMAD.MOV.U32 R16, RZ, RZ, RZ ;  /* 0x000000ffff107224 */ /* 0x000fe400078e00ff */
[----:B------:R-:W-:-:S06]  /*25c0*/  IMAD.MOV.U32 R15, RZ, RZ, RZ ;  /* 0x000000ffff0f7224 */ /* 0x000fcc00078e00ff */
[----:B------:R-:W-:Y:S05]  /*25d0*/  BRA.U !UP0, `(.L_x_14884) ;  /* 0x0000000508047547 */ /* 0x000fea000b800000 */
[----:B------:R-:W0:Y:S01]  /*25e0*/  LDCU.64 UR4, c[0x0][0x398] ;  /* 0x00007300ff0477ac */ /* 0x000e220008000a00 */
[----:B------:R-:W-:Y:S01]  /*25f0*/  HFMA2 R17, -RZ, RZ, 0, 4.76837158203125e-07 ;  /* 0x00000008ff117431 */ /* 0x000fe200000001ff */
[----:B------:R-:W-:Y:S01]  /*2600*/  BSSY.RECONVERGENT B0, `(.L_x_14884) ;  /* 0x000003e000007945 */ /* 0x000fe20003800200 */
[----:B------:R-:W-:Y:S01]  /*2610*/  IMAD.MOV.U32 R16, RZ, RZ, RZ ;  /* 0x000000ffff107224 */ /* 0x000fe200078e00ff */
[----:B------:R-:W1:Y:S01]  /*2620*/  LDCU UR6, c[0x0][0x3a0] ;  /* 0x00007400ff0677ac */ /* 0x000e620008000800 */
[----:B------:R-:W-:Y:S02]  /*2630*/  IMAD.MOV.U32 R15, RZ, RZ, RZ ;  /* 0x000000ffff0f7224 */ /* 0x000fe400078e00ff */
[----:B------:R-:W-:-:S04]  /*2640*/  IMAD R17, R50, R17, UR41 ;  /* 0x0000002932117e24 */ /* 0x000fc8000f8e0211 */
[----:B------:R-:W-:Y:S02]  /*2650*/  VIADD R17, R17, 0x60 ;  /* 0x0000006011117836 */ /* 0x000fe40000000000 */
[----:B0-----:R-:W-:Y:S02]  /*2660*/  IMAD R3, R33, UR4, RZ ;  /* 0x0000000421037c24 */ /* 0x001fe4000f8e02ff */
[----:B------:R-:W-:Y:S01]  /*2670*/  IMAD.WIDE.U32 R52, R32, UR4, RZ ;  /* 0x0000000420347c25 */ /* 0x000fe2000f8e00ff */
[----:B-1----:R-:W-:-:S03]  /*2680*/  MOV R18, UR6 ;  /* 0x0000000600127c02 */ /* 0x002fc60008000f00 */
[----:B------:R-:W-:-:S04]  /*2690*/  IMAD R3, R32, UR5, R3 ;  /* 0x0000000520037c24 */ /* 0x000fc8000f8e0203 */
[----:B------:R-:W-:-:S07]  /*26a0*/  IMAD.IADD R8, R53, 0x1, R3 ;  /* 0x0000000135087824 */ /* 0x000fce00078e0203 */
.L_x_14888:
[----:B------:R-:W2:Y:S01]  /*26b0*/  LDL.64 R20, [R17+-0x40] ;  /* 0xffffc00011147983 */ /* 0x000ea20000100a00 */
        /* <DEDUP_REMOVED lines=24> */
.L_x_14886:
[----:B------:R-:W-:Y:S01]  /*2840*/  IMAD.MOV.U32 R6, RZ, RZ, R20 ;  /* 0x000000ffff067224 */ /* 0x000fe200078e0014 */
[----:B------:R-:W-:Y:S02]  /*2850*/  MOV R3, R21 ;  /* 0x0000001500037202 */ /* 0x000fe40000000f00 */
[----:B------:R-:W-:-:S07]  /*2860*/  MOV R4, 0x2880 ;  /* 0x0000288000047802 */ /* 0x000fce0000000f00 */
[----:B------:R-:W-:Y:S05]  /*2870*/  CALL.REL.NOINC `($__internal_33_$__cuda_sm20_div_s64) ;  /* 0x00000010006c7944 */ /* 0x000fea0003c00000 */
[----:B------:R-:W-:-:S07]  /*2880*/  IMAD.MOV.U32 R6, RZ, RZ, R0 ;  /* 0x000000ffff067224 */ /* 0x000fce00078e0000 */
.L_x_14887:
[----:B------:R-:W-:Y:S05]  /*2890*/  BSYNC.RECONVERGENT B1 ;  /* 0x0000000000017941 */ /* 0x000fea0003800200 */
.L_x_14885:
[----:B------:R0:W2:Y:S01]  /*28a0*/  LDL.64 R4, [R17] ;  /* 0x0000000011047983 */ /* 0x0000a20000100a00 */
[----:B------:R-:W-:Y:S01]  /*28b0*/  IADD3 R11, P0, PT, RZ, -R6, RZ ;  /* 0x80000006ff0b7210 */ /* 0x000fe20007f1e0ff */
[----:B------:R-:W-:Y:S01]  /*28c0*/  VIADD R18, R18, 0xffffffff ;  /* 0xffffffff12127836 */ /* 0x000fe20000000000 */
[----:B------:R-:W-:Y:S02]  /*28d0*/  MOV R53, R8 ;  /* 0x0000000800357202 */ /* 0x000fe40000000f00 */
[----:B------:R-:W-:Y:S01]  /*28e0*/  MOV R14, R16 ;  /* 0x00000010000e7202 */ /* 0x000fe20000000f00 */
[----:B------:R-:W-:Y:S01]  /*28f0*/  IMAD.X R3, RZ, RZ, ~R7, P0 ;  /* 0x000000ffff037224 */ /* 0x000fe200000e0e07 */
[----:B------:R-:W-:Y:S01]  /*2900*/  ISETP.NE.AND P0, PT, R18, RZ, PT ;  /* 0x000000ff1200720c */ /* 0x000fe20003f05270 */
[----:B------:R-:W-:-:S04]  /*2910*/  IMAD.WIDE.U32 R8, R20, R11, R52 ;  /* 0x0000000b14087225 */ /* 0x000fc800078e0034 */
[----:B------:R-:W-:Y:S02]  /*2920*/  IMAD R3, R3, R20, RZ ;  /* 0x0000001403037224 */ /* 0x000fe400078e02ff */
[----:B------:R-:W-:Y:S02]  /*2930*/  IMAD.MOV.U32 R52, RZ, RZ, R6 ;  /* 0x000000ffff347224 */ /* 0x000fe400078e0006 */
[----:B------:R-:W-:Y:S02]  /*2940*/  IMAD R3, R21, R11, R3 ;  /* 0x0000000b15037224 */ /* 0x000fe400078e0203 */
[----:B0-----:R-:W-:Y:S02]  /*2950*/  VIADD R17, R17, 0xfffffff8 ;  /* 0xfffffff811117836 */ /* 0x001fe40000000000 */
[----:B------:R-:W-:-:S04]  /*2960*/  IMAD.IADD R3, R9, 0x1, R3 ;  /* 0x0000000109037824 */ /* 0x000fc800078e0203 */
        /* <DEDUP_REMOVED lines=8> */
.L_x_14884:
        /* <DEDUP_REMOVED lines=14> */
.L_x_14891:
        /* <DEDUP_REMOVED lines=22> */
.L_x_14890:
[----:B------:R-:W-:Y:S05]  /*2c30*/  BSYNC.RECONVERGENT B7 ;  /* 0x0000000000077941 */ /* 0x000fea0003800200 */
.L_x_14889:
[----:B------:R-:W-:-:S05]  /*2c40*/  IADD3 R16, P0, PT, R16, 0x8, RZ ;  /* 0x0000000810107810 */ /* 0x000fca0007f1e0ff */
[----:B------:R-:W-:Y:S01]  /*2c50*/  IMAD.X R17, RZ, RZ, R17, P0 ;  /* 0x000000ffff117224 */ /* 0x000fe200000e0611 */
[----:B------:R-:W-:-:S04]  /*2c60*/  ISETP.GE.U32.AND P0, PT, R16, R19, PT ;  /* 0x000000131000720c */ /* 0x000fc80003f06070 */
[----:B------:R-:W-:-:S13]  /*2c70*/  ISETP.GE.U32.AND.EX P0, PT, R17, R18, PT, P0 ;  /* 0x000000121100720c */ /* 0x000fda0003f06100 */
[----:B------:R-:W-:Y:S05]  /*2c80*/  @!P0 BRA `(.L_x_14891) ;  /* 0xfffffffc00908947 */ /* 0x000fea000383ffff */
.L_x_14877:
[----:B------:R-:W-:Y:S05]  /*2c90*/  BSYNC.RECONVERGENT B6 ;  /* 0x0000000000067941 */ /* 0x000fea0003800200 */
.L_x_14876:
        /* <DEDUP_REMOVED lines=25> */
.L_x_14895:
[----:B------:R-:W-:Y:S05]  /*2e30*/  BSYNC.RECONVERGENT B7 ;  /* 0x0000000000077941 */ /* 0x000fea0003800200 */
.L_x_14894:
        /* <DEDUP_REMOVED lines=21> */
.L_x_14897:
[----:B------:R-:W-:Y:S05]  /*2f90*/  BSYNC.RECONVERGENT B7 ;  /* 0x0000000000077941 */ /* 0x000fea0003800200 */
.L_x_14896:
        /* <DEDUP_REMOVED lines=26> */
.L_x_14899:
[----:B------:R-:W-:Y:S05]  /*3140*/  BSYNC.RECONVERGENT B7 ;  /* 0x0000000000077941 */ /* 0x000fea0003800200 */
.L_x_14898:
[----:B------:R-:W0:Y:S01]  /*3150*/  LDCU.64 UR4, c[0x0][0x398] ;  /* 0x00007300ff0477ac */ /* 0x000e220008000a00 */
[----:B------:R-:W-:Y:S01]  /*3160*/  CS2R R16, SRZ ;  /* 0x0000000000107805 */ /* 0x000fe2000001ff00 */
[----:B------:R-:W-:Y:S01]  /*3170*/  UISETP.NE.AND UP0, UPT, UR42, URZ, UPT ;  /* 0x000000ff2a00728c */ /* 0x000fe2000bf05270 */
[----:B0-----:R-:W-:Y:S02]  /*3180*/  IMAD R3, R43, UR4, RZ ;  /* 0x000000042b037c24 */ /* 0x001fe4000f8e02ff */
[----:B------:R-:W-:-:S04]  /*3190*/  IMAD.WIDE.U32 R52, R42, UR4, RZ ;  /* 0x000000042a347c25 */ /* 0x000fc8000f8e00ff */
[----:B------:R-:W-:Y:S02]  /*31a0*/  IMAD R3, R42, UR5, R3 ;  /* 0x000000052a037c24 */ /* 0x000fe4000f8e0203 */
[----:B------:R-:W-:Y:S05]  /*31b0*/  BRA.U !UP0, `(.L_x_14900) ;  /* 0x0000000108e07547 */ /* 0x000fea000b800000 */
[----:B------:R-:W-:Y:S01]  /*31c0*/  IMAD.MOV.U32 R15, RZ, RZ, 0x8 ;  /* 0x00000008ff0f7424 */ /* 0x000fe200078e00ff */
[----:B------:R-:W-:Y:S01]  /*31d0*/  BSSY.RECONVERGENT B0, `(.L_x_14900) ;  /* 0x0000036000007945 */ /* 0x000fe20003800200 */
[----:B------:R-:W-:Y:S01]  /*31e0*/  IMAD.IADD R8, R53, 0x1, R3 ;  /* 0x0000000135087824 */ /* 0x000fe200078e0203 */
[----:B------:R-:W-:Y:S01]  /*31f0*/  CS2R R16, SRZ ;  /* 0x0000000000107805 */ /* 0x000fe2000001ff00 */
[----:B------:R-:W-:-:S05]  /*3200*/  IMAD R15, R50, R15, UR41 ;  /* 0x00000029320f7e24 */ /* 0x000fca000f8e020f */
[----:B------:R-:W-:-:S07]  /*3210*/  IADD3 R15, PT, PT, R15, 0x60, RZ ;  /* 0x000000600f0f7810 */ /* 0x000fce0007ffe0ff */
.L_x_14904:
        /* <DEDUP_REMOVED lines=25> */
.L_x_14902:
[----:B------:R-:W-:Y:S01]  /*33b0*/  MOV R6, R18 ;  /* 0x0000001200067202 */ /* 0x000fe20000000f00 */
[----:B------:R-:W-:Y:S01]  /*33c0*/  IMAD.MOV.U32 R3, RZ, RZ, R19 ;  /* 0x000000ffff037224 */ /* 0x000fe200078e0013 */
[----:B------:R-:W-:-:S07]  /*33d0*/  MOV R4, 0x33f0 ;  /* 0x000033f000047802 */ /* 0x000fce0000000f00 */
[----:B------:R-:W-:Y:S05]  /*33e0*/  CALL.REL.NOINC `($__internal_33_$__cuda_sm20_div_s64) ;  /* 0x0000000400907944 */ /* 0x000fea0003c00000 */
[----:B------:R-:W-:-:S07]  /*33f0*/  IMAD.MOV.U32 R6, RZ, RZ, R0 ;  /* 0x000000ffff067224 */ /* 0x000fce00078e0000 */
.L_x_14903:
[----:B------:R-:W-:Y:S05]  /*3400*/  BSYNC.RECONVERGENT B1 ;  /* 0x0000000000017941 */ /* 0x000fea0003800200 */
.L_x_14901:
[----:B------:R0:W2:Y:S01]  /*3410*/  LDL.64 R4, [R15] ;  /* 0x000000000f047983 */ /* 0x0000a20000100a00 */
[----:B------:R-:W-:Y:S01]  /*3420*/  IADD3 R11, P0, PT, RZ, -R6, RZ ;  /* 0x80000006ff0b7210 */ /* 0x000fe20007f1e0ff */
[----:B------:R-:W-:Y:S01]  /*3430*/  IMAD.MOV.U32 R53, RZ, RZ, R8 ;  /* 0x000000ffff357224 */ /* 0x000fe200078e0008 */
[----:B------:R-:W-:Y:S02]  /*3440*/  IADD3 R49, PT, PT, R49, -0x1, RZ ;  /* 0xffffffff31317810 */ /* 0x000fe40007ffe0ff */
[----:B------:R-:W-:Y:S01]  /*3450*/  IADD3.X R3, PT, PT, RZ, ~R7, RZ, P0, !PT ;  /* 0x80000007ff037210 */ /* 0x000fe200007fe4ff */
[----:B------:R-:W-:Y:S01]  /*3460*/  IMAD.WIDE.U32 R8, R18, R11, R52 ;  /* 0x0000000b12087225 */ /* 0x000fe200078e0034 */
[----:B------:R-:W-:-:S03]  /*3470*/  ISETP.NE.AND P0, PT, R49, RZ, PT ;  /* 0x000000ff3100720c */ /* 0x000fc60003f05270 */
[----:B------:R-:W-:Y:S02]  /*3480*/  IMAD R3, R3, R18, RZ ;  /* 0x0000001203037224 */ /* 0x000fe400078e02ff */
[----:B------:R-:W-:Y:S02]  /*3490*/  IMAD.MOV.U32 R52, RZ, RZ, R6 ;  /* 0x000000ffff347224 */ /* 0x000fe400078e0006 */
[----:B------:R-:W-:Y:S02]  /*34a0*/  IMAD R3, R19, R11, R3 ;  /* 0x0000000b13037224 */ /* 0x000fe400078e0203 */
[----:B0-----:R-:W-:Y:S02]  /*34b0*/  VIADD R15, R15, 0xfffffff8 ;  /* 0xfffffff80f0f7836 */ /* 0x001fe40000000000 */
        /* <DEDUP_REMOVED lines=8> */
.L_x_14900:
        /* <DEDUP_REMOVED lines=14> */
.L_x_14907:
        /* <DEDUP_REMOVED lines=22> */
.L_x_14906:
[----:B------:R-:W-:Y:S05]  /*3780*/  BSYNC.RECONVERGENT B7 ;  /* 0x0000000000077941 */ /* 0x000fea0003800200 */
.L_x_14905:
[----:B------:R-:W-:-:S04]  /*3790*/  IADD3 R16, P0, PT, R16, 0x8, RZ ;  /* 0x0000000810107810 */ /* 0x000fc80007f1e0ff */
[----:B------:R-:W-:Y:S02]  /*37a0*/  IADD3.X R17, PT, PT, RZ, R17, RZ, P0, !PT ;  /* 0x00000011ff117210 */ /* 0x000fe400007fe4ff */
[----:B------:R-:W-:-:S04]  /*37b0*/  ISETP.GE.U32.AND P0, PT, R16, R19, PT ;  /* 0x000000131000720c */ /* 0x000fc80003f06070 */
[----:B------:R-:W-:-:S13]  /*37c0*/  ISETP.GE.U32.AND.EX P0, PT, R17, R18, PT, P0 ;  /* 0x000000121100720c */ /* 0x000fda0003f06100 */
[----:B------:R-:W-:Y:S05]  /*37d0*/  @!P0 BRA `(.L_x_14907) ;  /* 0xfffffffc00908947 */ /* 0x000fea000383ffff */
.L_x_14893:
[----:B------:R-:W-:Y:S05]  /*37e0*/  BSYNC.RECONVERGENT B6 ;  /* 0x0000000000067941 */ /* 0x000fea0003800200 */
.L_x_14892:
[----:B------:R-:W-:Y:S01]  /*37f0*/  ISETP.GE.AND P0, PT, R2, UR38, PT ;  /* 0x0000002602007c0c */ /* 0x000fe2000bf06270 */
[----:B------:R-:W-:Y:S04]  /*3800*/  BSSY.RECONVERGENT B0, `(.L_x_14908) ;  /* 0x000001a000007945 */ /* 0x000fe80003800200 */
[----:B------:R-:W-:Y:S08]  /*3810*/  BSSY.RELIABLE B1, `(.L_x_14909) ;  /* 0x0000011000017945 */ /* 0x000ff00003800100 */
[----:B------:R-:W-:Y:S05]  /*3820*/  @P0 BRA `(.L_x_14910) ;  /* 0x00000000003c0947 */ /* 0x000fea0003800000 */
[----:B------:R-:W0:Y:S01]  /*3830*/  LDC.64 R4, c[0x0][0x438] ;  /* 0x00010e00ff047b82 */ /* 0x000e220000000a00 */
[----:B------:R-:W-:-:S04]  /*3840*/  IMAD.U32 R3, RZ, RZ, UR40 ;  /* 0x00000028ff037e24 */ /* 0x000fc8000f8e00ff */
[----:B------:R-:W-:Y:S01]  /*3850*/  IMAD R3, R3, 0x200, R2 ;  /* 0x0000020003037824 */ /* 0x000fe200078e0202 */
[----:B------:R-:W-:-:S04]  /*3860*/  MOV R2, R48 ;  /* 0x0000003000027202 */ /* 0x000fc80000000f00 */
[----:B------:R-:W-:-:S13]  /*3870*/  ISETP.GE.AND P0, PT, R2, UR38, PT ;  /* 0x0000002602007c0c */ /* 0x000fda000bf06270 */
[----:B------:R-:W-:Y:S05]  /*3880*/  @P0 BREAK.RELIABLE B1 ;  /* 0x0000000000010942 */ /* 0x000fea0003800100 */
[----:B0-----:R-:W-:-:S05]  /*3890*/  IMAD.WIDE.U32 R4, R3, 0x8, R4 ;  /* 0x0000000803047825 */ /* 0x001fca00078e0004 */
[----:B------:R0:W-:Y:S01]  /*38a0*/  STG.E.64 desc[UR36][R4.64], RZ ;  /* 0x000000ff04007986 */ /* 0x0001e2000c101b24 */
[----:B------:R-:W-:Y:S05]  /*38b0*/  @P0 BRA `(.L_x_14911) ;  /* 0x0000000000380947 */ /* 0x000fea0003800000 */
[----:B0-----:R-:W0:Y:S01]  /*38c0*/  LDC.64 R4, c[0x0][0x438] ;  /* 0x00010e00ff047b82 */ /* 0x001e220000000a00 */
[----:B------:R-:W-:-:S04]  /*38d0*/  IMAD.U32 R3, RZ, RZ, UR40 ;  /* 0x00000028ff037e24 */ /* 0x000fc8000f8e00ff */
[----:B------:R-:W-:Y:S01]  /*38e0*/  IMAD R3, R3, 0x200, R2 ;  /* 0x0000020003037824 */ /* 0x000fe200078e0202 */
[----:B------:R-:W-:-:S03]  /*38f0*/  IADD3 R2, PT, PT, R2, 0x80, RZ ;  /* 0x0000008002027810 */ /* 0x000fc60007ffe0ff */
[----:B0-----:R-:W-:-:S05]  /*3900*/  IMAD.WIDE.U32 R4, R3, 0x8, R4 ;  /* 0x0000000803047825 */ /* 0x001fca00078e0004 */
[----:B------:R0:W-:Y:S02]  /*3910*/  STG.E.64 desc[UR36][R4.64], RZ ;  /* 0x000000ff04007986 */ /* 0x0001e4000c101b24 */
.L_x_14910:
[----:B------:R-:W-:Y:S05]  /*3920*/  BSYNC.RELIABLE B1 ;  /* 0x0000000000017941 */ /* 0x000fea0003800100 */
.L_x_14909:
[----:B------:R-:W-:Y:S01]  /*3930*/  ISETP.GE.AND P0, PT, R2, UR38, PT ;  /* 0x0000002602007c0c */ /* 0x000fe2000bf06270 */
[----:B------:R-:W-:-:S12]  /*3940*/  IMAD.U32 R3, RZ, RZ, UR40 ;  /* 0x00000028ff037e24 */ /* 0x000fd8000f8e00ff */
[----:B0-----:R-:W0:Y:S01]  /*3950*/  @!P0 LDC.64 R4, c[0x0][0x438] ;  /* 0x00010e00ff048b82 */ /* 0x001e220000000a00 */
[----:B------:R-:W-:Y:S01]  /*3960*/  @!P0 IMAD R3, R3, 0x200, R2 ;  /* 0x0000020003038824 */ /* 0x000fe200078e0202 */
[----:B------:R-:W-:-:S03]  /*3970*/  @!P0 IADD3 R2, PT, PT, R2, 0x80, RZ ;  /* 0x0000008002028810 */ /* 0x000fc60007ffe0ff */
[----:B0-----:R-:W-:-:S05]  /*3980*/  @!P0 IMAD.WIDE.U32 R4, R3, 0x8, R4 ;  /* 0x0000000803048825 */ /* 0x001fca00078e0004 */
[----:B------:R1:W-:Y:S02]  /*3990*/  @!P0 STG.E.64 desc[UR36][R4.64], RZ ;  /* 0x000000ff04008986 */ /* 0x0003e4000c101b24 */
.L_x_14911:
[----:B------:R-:W-:Y:S05]  /*39a0*/  BSYNC.RECONVERGENT B0 ;  /* 0x0000000000007941 */ /* 0x000fea0003800200 */
.L_x_14908:
[----:B------:R-:W-:-:S13]  /*39b0*/  ISETP.GE.AND P0, PT, R2, UR38, PT ;  /* 0x0000002602007c0c */ /* 0x000fda000bf06270 */
[----:B------:R-:W-:Y:S05]  /*39c0*/  @P0 EXIT ;  /* 0x000000000000094d */ /* 0x000fea0003800000 */
[----:B01----:R-:W0:Y:S01]  /*39d0*/  LDC.64 R4, c[0x0][0x438] ;  /* 0x00010e00ff047b82 */ /* 0x003e220000000a00 */
[----:B------:R-:W-:-:S04]  /*39e0*/  IMAD.U32 R3, RZ, RZ, UR40 ;  /* 0x00000028ff037e24 */ /* 0x000fc8000f8e00ff */
[----:B------:R-:W-:-:S04]  /*39f0*/  IMAD R3, R3, 0x200, R2 ;  /* 0x0000020003037824 */ /* 0x000fc800078e0202 */
[----:B0-----:R-:W-:-:S05]  /*3a00*/  IMAD.WIDE.U32 R2, R3, 0x8, R4 ;  /* 0x0000000803027825 */ /* 0x001fca00078e0004 */
[----:B------:R-:W-:Y:S01]  /*3a10*/  STG.E.64 desc[UR36][R2.64], RZ ;  /* 0x000000ff02007986 */ /* 0x000fe2000c101b24 */
[----:B------:R-:W-:Y:S05]  /*3a20*/  EXIT ;  /* 0x000000000000794d */ /* 0x000fea0003800000 */
        .weak           $__internal_33_$__cuda_sm20_div_s64
        .type           $__internal_33_$__cuda_sm20_div_s64,@function
        .size           $__internal_33_$__cuda_sm20_div_s64,(.L_x_40053 - $__internal_33_$__cuda_sm20_div_s64)
$__internal_33_$__cuda_sm20_div_s64:
        /* <DEDUP_REMOVED lines=22> */
[----:B------:R-:W-:Y:S01]  /*3b90*/  IMAD.X R5, R5, 0x1, R13, P0 ;  /* 0x0000000105057824 */ /* 0x000fe200000e060d */
[----:B------:R-:W-:Y:S01]  /*3ba0*/  IADD3 R13, P4, PT, RZ, -R52, RZ ;  /* 0x80000034ff0d7210 */ /* 0x000fe20007f9e0ff */
[----:B------:R-:W-:-:S03]  /*3bb0*/  IMAD.WIDE.U32 R58, R57, R10, RZ ;  /* 0x0000000a393a7225 */ /* 0x000fc600078e00ff */
[----:B------:R-:W-:Y:S01]  /*3bc0*/  IADD3.X R5, PT, PT, RZ, RZ, R5, P2, P1 ;  /* 0x000000ffff057210 */ /* 0x000fe200017e2405 */
[----:B------:R-:W-:Y:S01]  /*3bd0*/  IMAD R12, R57, R11, R59 ;  /* 0x0000000b390c7224 */ /* 0x000fe200078e023b */
[----:B------:R-:W-:Y:S02]  /*3be0*/  IADD3 R0, P0, PT, RZ, -R58, RZ ;  /* 0x8000003aff007210 */ /* 0x000fe40007f1e0ff */
[----:B------:R-:W-:Y:S01]  /*3bf0*/  SEL R13, R13, R52, !P3 ;  /* 0x000000340d0d7207 */ /* 0x000fe20005800000 */
[----:B------:R-:W-:Y:S01]  /*3c00*/  IMAD R12, R5, R10, R12 ;  /* 0x0000000a050c7224 */ /* 0x000fe200078e020c */
[----:B------:R-:W-:Y:S01]  /*3c10*/  IADD3.X R9, PT, PT, RZ, ~R8, RZ, P4, !PT ;  /* 0x80000008ff097210 */ /* 0x000fe200027fe4ff */
[----:B------:R-:W-:-:S03]  /*3c20*/  IMAD.HI.U32 R56, R57, R0, RZ ;  /* 0x0000000039387227 */ /* 0x000fc600078e00ff */
[----:B------:R-:W-:Y:S01]  /*3c30*/  SEL R9, R9, R8, !P3 ;  /* 0x0000000809097207 */ /* 0x000fe20005800000 */
[----:B------:R-:W-:-:S04]  /*3c40*/  IMAD.X R12, RZ, RZ, ~R12, P0 ;  /* 0x000000ffff0c7224 */ /* 0x000fc800000e0e0c */
[----:B------:R-:W-:-:S04]  /*3c50*/  IMAD.WIDE.U32 R56, P0, R57, R12, R56 ;  /* 0x0000000c39387225 */ /* 0x000fc80007800038 */
[C---:B------:R-:W-:Y:S02]  /*3c60*/  IMAD R7, R5.reuse, R12, RZ ;  /* 0x0000000c05077224 */ /* 0x040fe400078e02ff */
[----:B------:R-:W-:-:S04]  /*3c70*/  IMAD.HI.U32 R0, P1, R5, R0, R56 ;  /* 0x0000000005007227 */ /* 0x000fc80007820038 */
[----:B------:R-:W-:Y:S01]  /*3c80*/  IMAD.HI.U32 R12, R5, R12, RZ ;  /* 0x0000000c050c7227 */ /* 0x000fe200078e00ff */
[----:B------:R-:W-:-:S03]  /*3c90*/  IADD3 R0, P2, PT, R7, R0, RZ ;  /* 0x0000000007007210 */ /* 0x000fc60007f5e0ff */
[----:B------:R-:W-:Y:S02]  /*3ca0*/  IMAD.X R12, R12, 0x1, R5, P0 ;  /* 0x000000010c0c7824 */ /* 0x000fe400000e0605 */
[----:B------:R-:W-:-:S03]  /*3cb0*/  IMAD.HI.U32 R56, R0, R13, RZ ;  /* 0x0000000d00387227 */ /* 0x000fc600078e00ff */
        /* <DEDUP_REMOVED lines=13> */
[----:B------:R-:W-:Y:S01]  /*3d90*/  IMAD R12, R5, R10, R7 ;  /* 0x0000000a050c7224 */ /* 0x000fe200078e0207 */
[----:B------:R-:W-:-:S03]  /*3da0*/  IADD3 R7, P2, PT, R0, 0x1, RZ ;  /* 0x0000000100077810 */ /* 0x000fc60007f5e0ff */
        /* <DEDUP_REMOVED lines=19> */
[----:B------:R-:W-:Y:S02]  /*3ee0*/  ISETP.NE.AND.EX P0, PT, R3, RZ, PT, P0 ;  /* 0x000000ff0300720c */ /* 0x000fe40003f05300 */
[----:B------:R-:W-:Y:S02]  /*3ef0*/  SEL R5, R5, R0, !P1 ;  /* 0x0000000005057207 */ /* 0x000fe40004800000 */
[-C--:B------:R-:W-:Y:S02]  /*3f00*/  IADD3.X R7, PT, PT, RZ, ~R14.reuse, RZ, P2, !PT ;  /* 0x8000000eff077210 */ /* 0x080fe400017fe4ff */
[----:B------:R-:W-:Y:S01]  /*3f10*/  SEL R0, R5, 0xffffffff, P0 ;  /* 0xffffffff05007807 */ /* 0x000fe20000000000 */
[----:B------:R-:W-:Y:S01]  /*3f20*/  IMAD.MOV.U32 R5, RZ, RZ, 0x0 ;  /* 0x00000000ff057424 */ /* 0x000fe200078e00ff */
[----:B------:R-:W-:-:S04]  /*3f30*/  SEL R7, R7, R14, !P1 ;  /* 0x0000000e07077207 */ /* 0x000fc80004800000 */
[----:B------:R-:W-:Y:S01]  /*3f40*/  SEL R7, R7, 0xffffffff, P0 ;  /* 0xffffffff07077807 */ /* 0x000fe20000000000 */
[----:B------:R-:W-:Y:S06]  /*3f50*/  RET.REL.NODEC R4 `(_ZN2at6native27unrolled_elementwise_kernelIZZZNS0_67_GLOBAL__N__bb565c37_34_ValidateCompressedIndicesKernel_cu_33a4b88b42_validate_compressed_sparse_indices_kernelILNS2_8CDimNameE1ENS2_18CUDAKernelLauncherENS2_14EmptyVecKernelENS2_8DummyVecELm8EEEvRKNS_6TensorESA_lllENKUlvE1_clEvENKUlvE0_clEvEUllllllE_St5arrayIPcLm6EELi4E23TrivialOffsetCalculatorILi5EjESH_ILi1EjENS0_6memory15LoadWithoutCastENSK_16StoreWithoutCastEEEviT_T0_T2_T3_T4_T5_) ;  /* 0xffffffc004287950 */ /* 0x000fec0003c3ffff */
.L_x_14912:
        /* <DEDUP_REMOVED lines=10> */
.L_x_40053:


//--------------------- .text._ZN2at6native29vectorized_elementwise_kernelILi2EZZZNS0_67_GLOBAL__N__bb565c37_34_ValidateCompressedIndicesKernel_cu_33a4b88b42_validate_compressed_sparse_indices_kernelILNS2_8CDimNameE1ENS2_18CUDAKernelLauncherENS2_14EmptyVecKernelENS2_8DummyVecELm8EEEvRKNS_6TensorESA_lllENKUlvE1_clEvENKUlvE0_clEvEUllllllE_St5arrayIPcLm6EEEEviT0_T1_ --------------------------
	.section	.text._ZN2at6native29vectorized_elementwise_kernelILi2EZZZNS0_67_GLOBAL__N__bb565c37_34_ValidateCompressedIndicesKernel_cu_33a4b88b42_validate_compressed_sparse_indices_kernelILNS2_8CDimNameE1ENS2_18CUDAKernelLauncherENS2_14EmptyVecKernelENS2_8DummyVecELm8EEEvRKNS_6TensorESA_lllENKUlvE1_clEvENKUlvE0_clEvEUllllllE_St5arrayIPcLm6EEEEviT0_T1_,"ax",@progbits
	.align	128
        .global         _ZN2at6native29vectorized_elementwise_kernelILi2EZZZNS0_67_GLOBAL__N__bb565c37_34_ValidateCompressedIndicesKernel_cu_33a4b88b42_validate_compressed_sparse_indices_kernelILNS2_8CDimNameE1ENS2_18CUDAKernelLauncherENS2_14EmptyVecKernelENS2_8DummyVecELm8EEEvRKNS_6TensorESA_lllENKUlvE1_clEvENKUlvE0_clEvEUllllllE_St5arrayIPcLm6EEEEviT0_T1_
        .type           _ZN2at6native29vectorized_elementwise_kernelILi2EZZZNS0_67_GLOBAL__N__bb565c37_34_ValidateCompressedIndicesKernel_cu_33a4b88b42_validate_compressed_sparse_indices_kernelILNS2_8CDimNameE1ENS2_18CUDAKernelLauncherENS2_14EmptyVecKernelENS2_8DummyVecELm8EEEvRKNS_6TensorESA_lllENKUlvE1_clEvENKUlvE0_clEvEUllllllE_St5arrayIPcLm6EEEEviT0_T1_,@function
        .size           _ZN2at6native29vectorized_elementwise_kernelILi2EZZZNS0_67_GLOBAL__N__bb565c37_34_ValidateCompressedIndicesKernel_cu_33a4b88b42_validate_compressed_sparse_indices_kernelILNS2_8CDimNameE1ENS2_18CUDAKernelLauncherENS2_14EmptyVecKernelENS2_8DummyVecELm8EEEvRKNS_6TensorESA_lllENKUlvE1_clEvENKUlvE0_clEvEUllllllE_St5arrayIPcLm6EEEEviT0_T1_,(.L_x_40054 - _ZN2at6native29vectorized_elementwise_kernelILi2EZZZNS0_67_GLOBAL__N__bb565c37_34_ValidateCompressedIndicesKernel_cu_33a4b88b42_validate_compressed_sparse_indices_kernelILNS2_8CDimNameE1ENS2_18CUDAKernelLauncherENS2_14EmptyVecKernelENS2_8DummyVecELm8EEEvRKNS_6TensorESA_lllENKUlvE1_clEvENKUlvE0_clEvEUllllllE_St5arrayIPcLm6EEEEviT0_T1_)
        .other          _ZN2at6native29vectorized_elementwise_kernelILi2EZZZNS0_67_GLOBAL__N__bb565c37_34_ValidateCompressedIndicesKernel_cu_33a4b88b42_validate_compressed_sparse_indices_kernelILNS2_8CDimNameE1ENS2_18CUDAKernelLauncherENS2_14EmptyVecKernelENS2_8DummyVecELm8EEEvRKNS_6TensorESA_lllENKUlvE1_clEvENKUlvE0_clEvEUllllllE_St5arrayIPcLm6EEEEviT0_T1_,@"STO_CUDA_ENTRY STV_DEFAULT"
_ZN2at6native29vectorized_elementwise_kernelILi2EZZZNS0_67_GLOBAL__N__bb565c37_34_ValidateCompressedIndicesKernel_cu_33a4b88b42_validate_compressed_sparse_indices_kernelILNS2_8CDimNameE1ENS2_18CUDAKernelLauncherENS2_14EmptyVecKernelENS2_8DummyVecELm8EEEvRKNS_6TensorESA_lllENKUlvE1_clEvENKUlvE0_clEvEUllllllE_St5arrayIPcLm6EEEEviT0_T1_:
.text._ZN2at6native29vectorized_elementwise_kernelILi2EZZZNS0_67_GLOBAL__N__bb565c37_34_ValidateCompressedIndicesKernel_cu_33a4b88b42_validate_compressed_sparse_indices_kernelILNS2_8CDimNameE1ENS2_18CUDAKernelLauncherENS2_14EmptyVecKernelENS2_8DummyVecELm8EEEvRKNS_6TensorESA_lllENKUlvE1_clEvENKUlvE0_clEvEUllllllE_St5arrayIPcLm6EEEEviT0_T1_:
[----:B------:R-:W0:Y:S01]  /*0000*/  LDC R1, c[0x0][0x37c] ;  /* 0x0000df00ff017b82 */ /* 0x000e220000000800 */
[----:B------:R-:W1:Y:S01]  /*0010*/  S2R R100, SR_CTAID.X ;  /* 0x0000000000647919 */ /* 0x000e620000002500 */
[----:B------:R-:W2:Y:S01]  /*0020*/  LDCU UR4, c[0x0][0x380] ;  /* 0x00007000ff0477ac */ /* 0x000ea20008000800 */
[----:B0-----:R-:W-:Y:S01]  /*0030*/  VIADD R1, R1, 0xfffffea0 ;  /* 0xfffffea001017836 */ /* 0x001fe20000000000 */
[----:B------:R-:W0:Y:S01]  /*0040*/  LDCU.64 UR36, c[0x0][0x358] ;  /* 0x00006b00ff2477ac */ /* 0x000e220008000a00 */
[----:B-1----:R-:W-:-:S05]  /*0050*/  IMAD.SHL.U32 R100, R100, 0x400, RZ ;  /* 0x0000040064647824 */ /* 0x002fca00078e00ff */
[----:B--2---:R-:W-:-:S04]  /*0060*/  IADD3 R98, PT, PT, -R100, UR4, RZ ;  /* 0x0000000464627c10 */ /* 0x004fc8000fffe1ff */
[----:B------:R-:W-:-:S13]  /*0070*/  ISETP.GT.U32.AND P0, PT, R98, 0x3ff, PT ;  /* 0x000003ff6200780c */ /* 0x000fda0003f04070 */
[----:B0-----:R-:W-:Y:S05]  /*0080*/  @P0 BRA `(.L_x_14913) ;  /* 0x0000007000640947 */ /* 0x001fea0003800000 */
        /* <DEDUP_REMOVED lines=13> */
[----:B------:R-:W-:Y:S01]  /*0160*/  @!P0 IMAD.IADD R0, R100, 0x1, R3 ;  /* 0x0000000164008824 */ /* 0x000fe200078e0203 */
[----:B------:R-:W-:-:S06]  /*0170*/  @!P0 IADD3 R3, PT, PT, R3, 0x80, RZ ;  /* 0x0000008003038810 */ /* 0x000fcc0007ffe0ff */
[----:B------:R-:W0:Y:S01]  /*0180*/  LDC.64 R14, c[0x0][0x440] ;  /* 0x00011000ff0e7b82 */ /* 0x000e220000000a00 */
[----:B------:R-:W-:Y:S02]  /*0190*/  ISETP.GE.U32.AND P2, PT, R3, R98, PT ;  /* 0x000000620300720c */ /* 0x000fe40003f46070 */
[----:B------:R-:W-:Y:S02]  /*01a0*/  CS2R R74, SRZ ;  /* 0x00000000004a7805 */ /* 0x000fe4000001ff00 */
[----:B------:R-:W-:-:S03]  /*01b0*/  CS2R R56, SRZ ;  /* 0x0000000000387805 */ /* 0x000fc6000001ff00 */
[----:B------:R-:W0:Y:S01]  /*01c0*/  LDC.64 R36, c[0x0][0x458] ;  /* 0x00011600ff247b82 */ /* 0x000e220000000a00 */
[----:B------:R-:W-:Y:S02]  /*01d0*/  CS2R R76, SRZ ;  /* 0x00000000004c7805 */ /* 0x000fe4000001ff00 */
[----:B------:R-:W-:-:S05]  /*01e0*/  CS2R R58, SRZ ;  /* 0x00000000003a7805 */ /* 0x000fca000001ff00 */
[----:B------:R-:W0:Y:S01]  /*01f0*/  LDC.64 R30, c[0x0][0x448] ;  /* 0x00011200ff1e7b82 */ /* 0x000e220000000a00 */
[----:B------:R-:W-:-:S07]  /*0200*/  @!P2 IMAD.IADD R23, R100, 0x1, R3 ;  /* 0x000000016417a824 */ /* 0x000fce00078e0203 */
[----:B------:R-:W0:Y:S01]  /*0210*/  LDC.64 R32, c[0x0][0x450] ;  /* 0x00011400ff207b82 */ /* 0x000e220000000a00 */
[----:B------:R-:W-:Y:S01]  /*0220*/  @!P2 VIADD R3, R3, 0x80 ;  /* 0x000000800303a836 */ /* 0x000fe20000000000 */
[----:B------:R-:W-:Y:S01]  /*0230*/  CS2R R80, SRZ ;  /* 0x0000000000507805 */ /* 0x000fe2000001ff00 */
[----:B-1----:R-:W-:Y:S01]  /*0240*/  @!P2 IMAD.WIDE.U32 R4, R23, 0x8, R4 ;  /* 0x000000081704a825 */ /* 0x002fe200078e0004 */
[----:B------:R-:W-:Y:S02]  /*0250*/  CS2R R78, SRZ ;  /* 0x00000000004e7805 */ /* 0x000fe4000001ff00 */
[----:B------:R-:W-:Y:S02]  /*0260*/  CS2R R60, SRZ ;  /* 0x00000000003c7805 */ /* 0x000fe4000001ff00 */
[-C--:B------:R-:W-:Y:S01]  /*0270*/  ISETP.GE.U32.AND P4, PT, R3, R98.reuse, PT ;  /* 0x000000620300720c */ /* 0x080fe20003f86070 */
[C---:B--2---:R-:W-:Y:S01]  /*0280*/  @!P2 IMAD.WIDE.U32 R6, R23.reuse, 0x8, R6 ;  /* 0x000000081706a825 */ /* 0x044fe200078e0006 */
[----:B------:R-:W1:Y:S01]  /*0290*/  @!P2 LDC.64 R12, c[0x0][0x460] ;  /* 0x00011800ff0cab82 */ /* 0x000e620000000a00 */
[----:B------:R2:W5:Y:S01]  /*02a0*/  @!P2 LDG.E.64 R72, desc[UR36][R4.64] ;  /* 0x000000240448a981 */ /* 0x000562000c1e1b00 */
[----:B------:R-:W-:Y:S01]  /*02b0*/  CS2R R84, SRZ ;  /* 0x0000000000547805 */ /* 0x000fe2000001ff00 */
[C---:B---3--:R-:W-:Y:S01]  /*02c0*/  @!P2 IMAD.WIDE.U32 R8, R23.reuse, 0x8, R8 ;  /* 0x000000081708a825 */ /* 0x048fe200078e0008 */
[----:B------:R-:W-:Y:S01]  /*02d0*/  CS2R R62, SRZ ;  /* 0x00000000003e7805 */ /* 0x000fe2000001ff00 */
[----:B------:R-:W5:Y:S01]  /*02e0*/  @!P2 LDG.E.64 R70, desc[UR36][R6.64] ;  /* 0x000000240646a981 */ /* 0x000f62000c1e1b00 */
[----:B------:R-:W-:Y:S01]  /*02f0*/  CS2R R82, SRZ ;  /* 0x0000000000527805 */ /* 0x000fe2000001ff00 */
[----:B----4-:R-:W-:Y:S01]  /*0300*/  @!P2 IMAD.WIDE.U32 R10, R23, 0x8, R10 ;  /* 0x00000008170aa825 */ /* 0x010fe200078e000a */
[----:B------:R-:W3:Y:S01]  /*0310*/  LDC.64 R40, c[0x0][0x458] ;  /* 0x00011600ff287b82 */ /* 0x000ee20000000a00 */
[----:B------:R-:W5:Y:S01]  /*0320*/  @!P2 LDG.E.64 R16, desc[UR36][R8.64] ;  /* 0x000000240810a981 */ /* 0x000f62000c1e1b00 */
[----:B------:R-:W-:Y:S01]  /*0330*/  CS2R R92, SRZ ;  /* 0x00000000005c7805 */ /* 0x000fe2000001ff00 */
[----:B------:R-:W-:Y:S01]  /*0340*/  @!P4 IMAD.IADD R35, R100, 0x1, R3 ;  /* 0x000000016423c824 */ /* 0x000fe200078e0203 */
[----:B------:R-:W-:Y:S01]  /*0350*/  @!P4 IADD3 R3, PT, PT, R3, 0x80, RZ ;  /* 0x000000800303c810 */ /* 0x000fe20007ffe0ff */
[----:B------:R4:W5:Y:S03]  /*0360*/  @!P2 LDG.E.64 R18, desc[UR36][R10.64] ;  /* 0x000000240a12a981 */ /* 0x000966000c1e1b00 */
[----:B------:R-:W3:Y:S01]  /*0370*/  LDC.64 R48, c[0x0][0x458] ;  /* 0x00011600ff307b82 */ /* 0x000ee20000000a00 */
[----:B------:R-:W-:-:S07]  /*0380*/  ISETP.GE.U32.AND P1, PT, R3, R98, PT ;  /* 0x000000620300720c */ /* 0x000fce0003f26070 */
[----:B------:R-:W3:Y:S08]  /*0390*/  LDC.64 R52, c[0x0][0x440] ;  /* 0x00011000ff347b82 */ /* 0x000ef00000000a00 */
[----:B------:R-:W3:Y:S01]  /*03a0*/  LDC.64 R68, c[0x0][0x448] ;  /* 0x00011200ff447b82 */ /* 0x000ee20000000a00 */
[----:B------:R-:W-:-:S07]  /*03b0*/  @!P1 IMAD.IADD R39, R100, 0x1, R3 ;  /* 0x0000000164279824 */ /* 0x000fce00078e0203 */
[----:B------:R-:W3:Y:S01]  /*03c0*/  LDC.64 R94, c[0x0][0x450] ;  /* 0x00011400ff5e7b82 */ /* 0x000ee20000000a00 */
[----:B------:R-:W-:-:S07]  /*03d0*/  @!P1 VIADD R3, R3, 0x80 ;  /* 0x0000008003039836 */ /* 0x000fce0000000000 */
[----:B------:R-:W3:Y:S01]  /*03e0*/  LDC.64 R96, c[0x0][0x458] ;  /* 0x00011600ff607b82 */ /* 0x000ee20000000a00 */
[----:B------:R-:W-:Y:S02]  /*03f0*/  CS2R R64, SRZ ;  /* 0x0000000000407805 */ /* 0x000fe4000001ff00 */
[----:B------:R-:W-:-:S05]  /*0400*/  CS2R R86, SRZ ;  /* 0x0000000000567805 */ /* 0x000fca000001ff00 */
[----:B------:R-:W3:Y:S01]  /*0410*/  LDC.64 R54, c[0x0][0x458] ;  /* 0x00011600ff367b82 */ /* 0x000ee20000000a00 */
[----:B------:R-:W-:Y:S02]  /*0420*/  CS2R R88, SRZ ;  /* 0x0000000000587805 */ /* 0x000fe4000001ff00 */
[----:B------:R-:W-:Y:S02]  /*0430*/  CS2R R90, SRZ ;  /* 0x00000000005a7805 */ /* 0x000fe4000001ff00 */
[----:B------:R-:W-:Y:S02]  /*0440*/  CS2R R66, SRZ ;  /* 0x0000000000427805 */ /* 0x000fe4000001ff00 */
[----:B------:R-:W-:Y:S01]  /*0450*/  CS2R R114, SRZ ;  /* 0x0000000000727805 */ /* 0x000fe2000001ff00 */
[----:B------:R-:W3:Y:S01]  /*0460*/  LDCU.64 UR6, c[0x0][0x398] ;  /* 0x00007300ff0677ac */ /* 0x000ee20008000a00 */
[----:B------:R-:W3:Y:S01]  /*0470*/  @!P4 LDC.64 R28, c[0x0][0x460] ;  /* 0x00011800ff1ccb82 */ /* 0x000ee20000000a00 */
[----:B------:R-:W-:Y:S01]  /*0480*/  ISETP.GE.U32.AND P3, PT, R3, R98, PT ;  /* 0x000000620300720c */ /* 0x000fe20003f66070 */
[----:B-1----:R-:W-:Y:S01]  /*0490*/  @!P2 IMAD.WIDE.U32 R12, R23, 0x8, R12 ;  /* 0x00000008170ca825 */ /* 0x002fe200078e000c */
[----:B------:R-:W-:Y:S01]  /*04a0*/  CS2R R22, SRZ ;  /* 0x0000000000167805 */ /* 0x000fe2000001ff00 */
[----:B------:R-:W1:Y:S02]  /*04b0*/  LDCU UR4, c[0x0][0x3a0] ;  /* 0x00007400ff0477ac */ /* 0x000e640008000800 */
[C---:B--2---:R-:W-:Y:S01]  /*04c0*/  @!P4 IMAD.WIDE.U32 R4, R35.reuse, 0x8, R24 ;  /* 0x000000082304c825 */ /* 0x044fe200078e0018 */
[----:B------:R-:W-:Y:S01]  /*04d0*/  CS2R R24, SRZ ;  /* 0x0000000000187805 */ /* 0x000fe2000001ff00 */
[----:B------:R-:W5:Y:S01]  /*04e0*/  @!P2 LDG.E.64 R56, desc[UR36][R12.64] ;  /* 0x000000240c38a981 */ /* 0x000f62000c1e1b00 */
[----:B----4-:R-:W2:Y:S01]  /*04f0*/  LDC.64 R10, c[0x0][0x440] ;  /* 0x00011000ff0a7b82 */ /* 0x010ea20000000a00 */
[----:B0-----:R-:W-:-:S02]  /*0500*/  @!P4 IMAD.WIDE.U32 R20, R35, 0x8, R20 ;  /* 0x000000082314c825 */ /* 0x001fc400078e0014 */
[----:B------:R0:W5:Y:S02]  /*0510*/  @!P4 LDG.E.64 R22, desc[UR36][R4.64] ;  /* 0x000000240416c981 */ /* 0x000164000c1e1b00 */
[C---:B------:R-:W-:Y:S02]  /*0520*/  @!P4 IMAD.WIDE.U32 R6, R35.reuse, 0x8, R26 ;  /* 0x000000082306c825 */ /* 0x040fe400078e001a */
[----:B------:R4:W5:Y:S01]  /*0530*/  @!P4 LDG.E.64 R74, desc[UR36][R20.64] ;  /* 0x00000024144ac981 */ /* 0x000962000c1e1b00 */
[----:B------:R-:W1:Y:S01]  /*0540*/  LDC.64 R106, c[0x0][0x3e0] ;  /* 0x0000f800ff6a7b82 */ /* 0x000e620000000a00 */
[C---:B------:R-:W-:Y:S02]  /*0550*/  @!P4 IMAD.WIDE.U32 R14, R35.reuse, 0x8, R14 ;  /* 0x00000008230ec825 */ /* 0x040fe400078e000e */
[----:B------:R4:W5:Y:S02]  /*0560*/  @!P4 LDG.E.64 R24, desc[UR36][R6.64] ;  /* 0x000000240618c981 */ /* 0x000964000c1e1b00 */
[----:B---3--:R-:W-:-:S03]  /*0570*/  @!P4 IMAD.WIDE.U32 R8, R35, 0x8, R28 ;  /* 0x000000082308c825 */ /* 0x008fc600078e001c */
[----:B0-----:R-:W0:Y:S01]  /*0580*/  LDC.64 R4, c[0x0][0x448] ;  /* 0x00011200ff047b82 */ /* 0x001e220000000a00 */
[----:B------:R3:W5:Y:S07]  /*0590*/  @!P4 LDG.E.64 R76, desc[UR36][R14.64] ;  /* 0x000000240e4cc981 */ /* 0x00076e000c1e1b00 */
[----:B----4-:R-:W4:Y:S01]  /*05a0*/  LDC.64 R20, c[0x0][0x440] ;  /* 0x00011000ff147b82 */ /* 0x010f220000000a00 */
[----:B------:R-:W-:-:S07]  /*05b0*/  @!P3 IMAD.IADD R45, R100, 0x1, R3 ;  /* 0x00000001642db824 */ /* 0x000fce00078e0203 */
[----:B------:R-:W2:Y:S08]  /*05c0*/  LDC.64 R34, c[0x0][0x450] ;  /* 0x00011400ff227b82 */ /* 0x000eb00000000a00 */
[----:B------:R-:W1:Y:S01]  /*05d0*/  @!P3 LDC.64 R6, c[0x0][0x460] ;  /* 0x00011800ff06bb82 */ /* 0x000e620000000a00 */
[----:B------:R-:W-:Y:S01]  /*05e0*/  @!P3 IADD3 R3, PT, PT, R3, 0x80, RZ ;  /* 0x000000800303b810 */ /* 0x000fe20007ffe0ff */
[----:B------:R1:W5:Y:S03]  /*05f0*/  @!P4 LDG.E.64 R58, desc[UR36][R8.64] ;  /* 0x00000024083ac981 */ /* 0x000366000c1e1b00 */
[----:B------:R-:W-:-:S03]  /*0600*/  ISETP.GE.U32.AND P2, PT, R3, R98, PT ;  /* 0x000000620300720c */ /* 0x000fc60003f46070 */
[----:B------:R-:W1:Y:S01]  /*0610*/  LDC.64 R12, c[0x0][0x458] ;  /* 0x00011600ff0c7b82 */ /* 0x000e620000000a00 */
[----:B----4-:R-:W-:-:S07]  /*0620*/  @!P3 IMAD.WIDE.U32 R20, R45, 0x8, R20 ;  /* 0x000000082d14b825 */ /* 0x010fce00078e0014 */
[----:B---3--:R-:W3:Y:S01]  /*0630*/  @!P1 LDC.64 R14, c[0x0][0x460] ;  /* 0x00011800ff0e9b82 */ /* 0x008ee20000000a00 */
[C---:B0-----:R-:W-:Y:S01]  /*0640*/  @!P3 IMAD.WIDE.U32 R4, R45.reuse, 0x8, R4 ;  /* 0x000000082d04b825 */ /* 0x041fe200078e0004 */
[----:B------:R-:W-:Y:S02]  /*0650*/  CS2R R28, SRZ ;  /* 0x00000000001c7805 */ /* 0x000fe4000001ff00 */
[----:B------:R-:W-:Y:S01]  /*0660*/  CS2R R26, SRZ ;  /* 0x00000000001a7805 */ /* 0x000fe2000001ff00 */
[----:B------:R0:W5:Y:S01]  /*0670*/  @!P3 LDG.E.64 R84, desc[UR36][R20.64] ;  /* 0x000000241454b981 */ /* 0x000162000c1e1b00 */
[C---:B--2---:R-:W-:Y:S02]  /*0680*/  @!P3 IMAD.WIDE.U32 R34, R45.reuse, 0x8, R34 ;  /* 0x000000082d22b825 */ /* 0x044fe400078e0022 */
[----:B------:R-:W2:Y:S02]  /*0690*/  @!P2 LDC.64 R42, c[0x0][0x460] ;  /* 0x00011800ff2aab82 */ /* 0x000ea40000000a00 */
[C---:B------:R-:W-:Y:S01]  /*06a0*/  @!P3 IMAD.WIDE.U32 R36, R45.reuse, 0x8, R36 ;  /* 0x000000082d24b825 */ /* 0x040fe200078e0024 */
[----:B------:R-:W5:Y:S03]  /*06b0*/  @!P3 LDG.E.64 R82, desc[UR36][R4.64] ;  /* 0x000000240452b981 */ /* 0x000f66000c1e1b00 */
[----:B-1----:R-:W-:-:S02]  /*06c0*/  @!P3 IMAD.WIDE.U32 R6, R45, 0x8, R6 ;  /* 0x000000082d06b825 */ /* 0x002fc400078e0006 */
[----:B------:R-:W1:Y:S02]  /*06d0*/  LDC.64 R8, c[0x0][0x448] ;  /* 0x00011200ff087b82 */ /* 0x000e640000000a00 */
[----:B------:R-:W-:Y:S01]  /*06e0*/  @!P2 IMAD.IADD R45, R100, 0x1, R3 ;  /* 0x00000001642da824 */ /* 0x000fe200078e0203 */
[----:B------:R-:W5:Y:S01]  /*06f0*/  @!P3 LDG.E.64 R62, desc[UR36][R6.64] ;  /* 0x00000024063eb981 */ /* 0x000f62000c1e1b00 */
[----:B------:R-:W-:Y:S02]  /*0700*/  @!P2 VIADD R3, R3, 0x80 ;  /* 0x000000800303a836 */ /* 0x000fe40000000000 */
[----:B------:R-:W-:-:S03]  /*0710*/  @!P1 IMAD.WIDE.U32 R12, R39, 0x8, R12 ;  /* 0x00000008270c9825 */ /* 0x000fc600078e000c */
[----:B------:R-:W-:Y:S01]  /*0720*/  ISETP.GE.U32.AND P4, PT, R3, R98, PT ;  /* 0x000000620300720c */ /* 0x000fe20003f86070 */
[C---:B------:R-:W-:Y:S01]  /*0730*/  @!P1 IMAD.WIDE.U32 R10, R39.reuse, 0x8, R10 ;  /* 0x00000008270a9825 */ /* 0x040fe200078e000a */
[----:B------:R4:W5:Y:S01]  /*0740*/  @!P1 LDG.E.64 R28, desc[UR36][R12.64] ;  /* 0x000000240c1c9981 */ /* 0x000962000c1e1b00 */
[----:B0-----:R-:W0:Y:S02]  /*0750*/  LDC.64 R20, c[0x0][0x450] ;  /* 0x00011400ff147b82 */ /* 0x001e240000000a00 */
[C---:B------:R-:W-:Y:S01]  /*0760*/  @!P1 IMAD.WIDE.U32 R30, R39.reuse, 0x8, R30 ;  /* 0x00000008271e9825 */ /* 0x040fe200078e001e */
[----:B------:R4:W5:Y:S03]  /*0770*/  @!P1 LDG.E.64 R80, desc[UR36][R10.64] ;  /* 0x000000240a509981 */ /* 0x000966000c1e1b00 */
[C---:B------:R-:W-:Y:S01]  /*0780*/  @!P1 IMAD.WIDE.U32 R32, R39.reuse, 0x8, R32 ;  /* 0x0000000827209825 */ /* 0x040fe200078e0020 */
[----:B------:R-:W5:Y:S01]  /*0790*/  @!P1 LDG.E.64 R78, desc[UR36][R30.64] ;  /* 0x000000241e4e9981 */ /* 0x000f62000c1e1b00 */
[----:B------:R-:W0:Y:S02]  /*07a0*/  LDC.64 R108, c[0x0][0x400] ;  /* 0x00010000ff6c7b82 */ /* 0x000e240000000a00 */
[----:B---3--:R-:W-:Y:S01]  /*07b0*/  @!P1 IMAD.WIDE.U32 R14, R39, 0x8, R14 ;  /* 0x00000008270e9825 */ /* 0x008fe200078e000e */
[----:B------:R-:W5:Y:S03]  /*07c0*/  @!P1 LDG.E.64 R26, desc[UR36][R32.64] ;  /* 0x00000024201a9981 */ /* 0x000f66000c1e1b00 */
[----:B------:R-:W-:-:S02]  /*07d0*/  @!P4 IMAD.IADD R51, R100, 0x1, R3 ;  /* 0x000000016433c824 */ /* 0x000fc400078e0203 */
[----:B----4-:R-:W3:Y:S01]  /*07e0*/  LDC.64 R12, c[0x0][0x440] ;  /* 0x00011000ff0c7b82 */ /* 0x010ee20000000a00 */
[----:B------:R-:W-:Y:S01]  /*07f0*/  @!P4 IADD3 R3, PT, PT, R3, 0x80, RZ ;  /* 0x000000800303c810 */ /* 0x000fe20007ffe0ff */
[----:B------:R4:W5:Y:S03]  /*0800*/  @!P1 LDG.E.64 R60, desc[UR36][R14.64] ;  /* 0x000000240e3c9981 */ /* 0x000966000c1e1b00 */
[----:B------:R-:W-:-:S03]  /*0810*/  ISETP.GE.U32.AND P1, PT, R3, R98, PT ;  /* 0x000000620300720c */ /* 0x000fc60003f26070 */
[----:B------:R-:W0:Y:S08]  /*0820*/  LDC.64 R10, c[0x0][0x450] ;  /* 0x00011400ff0a7b82 */ /* 0x000e300000000a00 */
[----:B------:R-:W0:Y:S08]  /*0830*/  LDC.64 R38, c[0x0][0x440] ;  /* 0x00011000ff267b82 */ /* 0x000e300000000a00 */
[----:B----4-:R-:W4:Y:S01]  /*0840*/  LDC.64 R14, c[0x0][0x448] ;  /* 0x00011200ff0e7b82 */ /* 0x010f220000000a00 */
[----:B---3--:R-:W-:-:S07]  /*0850*/  @!P4 IMAD.WIDE.U32 R4, R51, 0x8, R12 ;  /* 0x000000083304c825 */ /* 0x008fce00078e000c */
[----:B------:R-:W3:Y:S01]  /*0860*/  @!P4 LDC.64 R6, c[0x0][0x460] ;  /* 0x00011800ff06cb82 */ /* 0x000ee20000000a00 */
[----:B------:R1:W5:Y:S07]  /*0870*/  @!P4 LDG.E.64 R92, desc[UR36][R4.64] ;  /* 0x00000024045cc981 */ /* 0x00036e000c1e1b00 */
[----:B------:R-:W3:Y:S01]  /*0880*/  @!P1 LDC.64 R104, c[0x0][0x460] ;  /* 0x00011800ff689b82 */ /* 0x000ee20000000a00 */
[----:B------:R-:W-:Y:S01]  /*0890*/  CS2R R30, SRZ ;  /* 0x00000000001e7805 */ /* 0x000fe2000001ff00 */
[----:B--2---:R-:W-:-:S05]  /*08a0*/  @!P2 IMAD.WIDE.U32 R42, R45, 0x8, R42 ;  /* 0x000000082d2aa825 */ /* 0x004fca00078e002a */
[----:B------:R2:W5:Y:S01]  /*08b0*/  @!P3 LDG.E.64 R30, desc[UR36][R34.64] ;  /* 0x00000024221eb981 */ /* 0x000562000c1e1b00 */
[----:B-1----:R-:W1:Y:S01]  /*08c0*/  @!P0 LDC.64 R4, c[0x0][0x460] ;  /* 0x00011800ff048b82 */ /* 0x002e620000000a00 */
[C---:B------:R-:W-:Y:S02]  /*08d0*/  @!P2 IMAD.WIDE.U32 R8, R45.reuse, 0x8, R8 ;  /* 0x000000082d08a825 */ /* 0x040fe400078e0008 */
[----:B------:R4:W5:Y:S02]  /*08e0*/  @!P2 LDG.E.64 R64, desc[UR36][R42.64] ;  /* 0x000000242a40a981 */ /* 0x000964000c1e1b00 */
[C---:B0-----:R-:W-:Y:S02]  /*08f0*/  @!P2 IMAD.WIDE.U32 R10, R45.reuse, 0x8, R10 ;  /* 0x000000082d0aa825 */ /* 0x041fe400078e000a */
[----:B------:R0:W5:Y:S01]  /*0900*/  @!P2 LDG.E.64 R86, desc[UR36][R8.64] ;  /* 0x000000240856a981 */ /* 0x000162000c1e1b00 */
[----:B------:R-:W1:Y:S01]  /*0910*/  LDC.64 R12, c[0x0][0x440] ;  /* 0x00011000ff0c7b82 */ /* 0x000e620000000a00 */
[----:B--2---:R-:W-:Y:S01]  /*0920*/  CS2R R34, SRZ ;  /* 0x0000000000227805 */ /* 0x004fe2000001ff00 */
[----:B------:R-:W-:-:S04]  /*0930*/  @!P2 IMAD.WIDE.U32 R38, R45, 0x8, R38 ;  /* 0x000000082d26a825 */ /* 0x000fc800078e0026 */
[----:B----4-:R-:W-:Y:S01]  /*0940*/  @!P1 IMAD.IADD R43, R100, 0x1, R3 ;  /* 0x00000001642b9824 */ /* 0x010fe200078e0203 */
[----:B------:R2:W5:Y:S01]  /*0950*/  @!P2 LDG.E.64 R34, desc[UR36][R10.64] ;  /* 0x000000240a22a981 */ /* 0x000562000c1e1b00 */
[----:B------:R-:W-:Y:S01]  /*0960*/  @!P2 IMAD.WIDE.U32 R40, R45, 0x8, R40 ;  /* 0x000000082d28a825 */ /* 0x000fe200078e0028 */
[----:B------:R-:W-:Y:S01]  /*0970*/  CS2R R32, SRZ ;  /* 0x0000000000207805 */ /* 0x000fe2000001ff00 */
[----:B------:R-:W4:Y:S01]  /*0980*/  LDC.64 R110, c[0x0][0x408] ;  /* 0x00010200ff6e7b82 */ /* 0x000f220000000a00 */
[----:B------:R-:W5:Y:S01]  /*0990*/  @!P2 LDG.E.64 R88, desc[UR36][R38.64] ;  /* 0x000000242658a981 */ /* 0x000f62000c1e1b00 */
[----:B------:R-:W-:-:S03]  /*09a0*/  @!P4 IMAD.WIDE.U32 R44, R51, 0x8, R14 ;  /* 0x00000008332cc825 */ /* 0x000fc600078e000e */
[----:B------:R1:W5:Y:S01]  /*09b0*/  @!P3 LDG.E.64 R32, desc[UR36][R36.64] ;  /* 0x000000242420b981 */ /* 0x000362000c1e1b00 */
[C---:B------:R-:W-:Y:S02]  /*09c0*/  @!P4 IMAD.WIDE.U32 R46, R51.reuse, 0x8, R20 ;  /* 0x00000008332ec825 */ /* 0x040fe400078e0014 */
[----:B------:R-:W4:Y:S01]  /*09d0*/  LDC.64 R14, c[0x0][0x448] ;  /* 0x00011200ff0e7b82 */ /* 0x000f220000000a00 */
[----:B------:R1:W5:Y:S01]  /*09e0*/  @!P4 LDG.E.64 R90, desc[UR36][R44.64] ;  /* 0x000000242c5ac981 */ /* 0x000362000c1e1b00 */
[----:B------:R-:W-:-:S04]  /*09f0*/  @!P4 IMAD.WIDE.U32 R48, R51, 0x8, R48 ;  /* 0x000000083330c825 */ /* 0x000fc800078e0030 */
[----:B---3--:R-:W-:Y:S02]  /*0a00*/  @!P4 IMAD.WIDE.U32 R50, R51, 0x8, R6 ;  /* 0x000000083332c825 */ /* 0x008fe400078e0006 */
[----:B------:R-:W3:Y:S02]  /*0a10*/  LDC.64 R20, c[0x0][0x450] ;  /* 0x00011400ff147b82 */ /* 0x000ee40000000a00 */
[----:B------:R-:W-:-:S04]  /*0a20*/  @!P1 IMAD.WIDE.U32 R2, R43, 0x8, R52 ;  /* 0x000000082b029825 */ /* 0x000fc800078e0034 */
[C---:B0-----:R-:W-:Y:S01]  /*0a30*/  @!P1 IMAD.WIDE.U32 R8, R43.reuse, 0x8, R94 ;  /* 0x000000082b089825 */ /* 0x041fe200078e005e */
[----:B------:R-:W-:Y:S01]  /*0a40*/  CS2R R94, SRZ ;  /* 0x00000000005e7805 */ /* 0x000fe2000001ff00 */
[----:B------:R-:W0:Y:S02]  /*0a50*/  LDC.64 R112, c[0x0][0x410] ;  /* 0x00010400ff707b82 */ /* 0x000e240000000a00 */
[----:B--2---:R-:W-:-:S04]  /*0a60*/  @!P1 IMAD.WIDE.U32 R10, R43, 0x8, R96 ;  /* 0x000000082b0a9825 */ /* 0x004fc800078e0060 */
[C---:B------:R-:W-:Y:S02]  /*0a70*/  @!P1 IMAD.WIDE.U32 R6, R43.reuse, 0x8, R68 ;  /* 0x000000082b069825 */ /* 0x040fe400078e0044 */
[----:B------:R-:W2:Y:S02]  /*0a80*/  LDC.64 R116, c[0x0][0x418] ;  /* 0x00010600ff747b82 */ /* 0x000ea40000000a00 */
[----:B------:R-:W-:Y:S01]  /*0a90*/  @!P1 IMAD.WIDE.U32 R104, R43, 0x8, R104 ;  /* 0x000000082b689825 */ /* 0x000fe200078e0068 */
[----:B------:R-:W-:Y:S01]  /*0aa0*/  CS2R R42, SRZ ;  /* 0x00000000002a7805 */ /* 0x000fe2000001ff00 */
[----:B------:R1:W5:Y:S02]  /*0ab0*/  @!P1 LDG.E.64 R94, desc[UR36][R6.64] ;  /* 0x00000024065e9981 */ /* 0x000364000c1e1b00 */
[----:B-1----:R-:W-:Y:S02]  /*0ac0*/  @!P0 IMAD.WIDE.U32 R102, R0, 0x8, R4 ;  /* 0x0000000800668825 */ /* 0x002fe400078e0004 */
[----:B------:R-:W1:Y:S01]  /*0ad0*/  LDC.64 R4, c[0x0][0x390] ;  /* 0x0000e400ff047b82 */ /* 0x000e620000000a00 */
[----:B------:R4:W5:Y:S01]  /*0ae0*/  @!P1 LDG.E.64 R42, desc[UR36][R8.64] ;  /* 0x00000024082a9981 */ /* 0x000962000c1e1b00 */
[----:B------:R-:W-:-:S02]  /*0af0*/  CS2R R36, SRZ ;  /* 0x0000000000247805 */ /* 0x000fc4000001ff00 */
[----:B------:R-:W-:Y:S02]  /*0b00*/  CS2R R38, SRZ ;  /* 0x0000000000267805 */ /* 0x000fe4000001ff00 */
[----:B------:R-:W-:Y:S01]  /*0b10*/  CS2R R44, SRZ ;  /* 0x00000000002c7805 */ /* 0x000fe2000001ff00 */
[----:B------:R-:W5:Y:S01]  /*0b20*/  @!P4 LDG.E.64 R66, desc[UR36][R50.64] ;  /* 0x000000243242c981 */ /* 0x000f62000c1e1b00 */
[----:B------:R-:W0:Y:S01]  /*0b30*/  LDC.64 R6, c[0x0][0x398] ;  /* 0x0000e600ff067b82 */ /* 0x000e220000000a00 */
[----:B------:R-:W-:Y:S02]  /*0b40*/  CS2R R96, SRZ ;  /* 0x0000000000607805 */ /* 0x000fe4000001ff00 */
[----:B------:R3:W5:Y:S01]  /*0b50*/  @!P2 LDG.E.64 R36, desc[UR36][R40.64] ;  /* 0x000000242824a981 */ /* 0x000762000c1e1b00 */
[----:B------:R-:W-:Y:S02]  /*0b60*/  CS2R R68, SRZ ;  /* 0x0000000000447805 */ /* 0x000fe4000001ff00 */
[----:B------:R-:W-:Y:S01]  /*0b70*/  CS2R R52, SRZ ;  /* 0x0000000000347805 */ /* 0x000fe2000001ff00 */
[----:B------:R3:W5:Y:S01]  /*0b80*/  @!P4 LDG.E.64 R38, desc[UR36][R46.64] ;  /* 0x000000242e26c981 */ /* 0x000762000c1e1b00 */
[----:B----4-:R-:W4:Y:S03]  /*0b90*/  LDC.64 R8, c[0x0][0x3a0] ;  /* 0x0000e800ff087b82 */ /* 0x010f260000000a00 */
[----:B------:R2:W5:Y:S01]  /*0ba0*/  @!P1 LDG.E.64 R96, desc[UR36][R2.64] ;  /* 0x0000002402609981 */ /* 0x000562000c1e1b00 */
[----:B---3--:R-:W-:-:S02]  /*0bb0*/  CS2R R40, SRZ ;  /* 0x0000000000287805 */ /* 0x008fc4000001ff00 */
[----:B------:R-:W-:Y:S01]  /*0bc0*/  CS2R R50, SRZ ;  /* 0x0000000000327805 */ /* 0x000fe2000001ff00 */
[C---:B------:R-:W-:Y:S01]  /*0bd0*/  @!P0 IMAD.WIDE.U32 R12, R0.reuse, 0x8, R12 ;  /* 0x00000008000c8825 */ /* 0x040fe200078e000c */
[----:B------:R-:W5:Y:S01]  /*0be0*/  @!P1 LDG.E.64 R44, desc[UR36][R10.64] ;  /* 0x000000240a2c9981 */ /* 0x000f62000c1e1b00 */
[----:B------:R-:W-:Y:S01]  /*0bf0*/  CS2R R46, SRZ ;  /* 0x00000000002e7805 */ /* 0x000fe2000001ff00 */
[----:B------:R-:W3:Y:S02]  /*0c00*/  LDC.64 R118, c[0x0][0x428] ;  /* 0x00010a00ff767b82 */ /* 0x000ee40000000a00 */
[----:B------:R2:W5:Y:S01]  /*0c10*/  @!P4 LDG.E.64 R40, desc[UR36][R48.64] ;  /* 0x000000243028c981 */ /* 0x000562000c1e1b00 */
[----:B------:R-:W-:-:S03]  /*0c20*/  @!P0 IMAD.WIDE.U32 R14, R0, 0x8, R14 ;  /* 0x00000008000e8825 */ /* 0x000fc600078e000e */
[----:B------:R-:W5:Y:S02]  /*0c30*/  @!P1 LDG.E.64 R68, desc[UR36][R104.64] ;  /* 0x0000002468449981 */ /* 0x000f64000c1e1b00 */
[----:B--2---:R-:W2:Y:S01]  /*0c40*/  LDC.64 R2, c[0x0][0x388] ;  /* 0x0000e200ff027b82 */ /* 0x004ea20000000a00 */
[C---:B------:R-:W-:Y:S01]  /*0c50*/  @!P0 IMAD.WIDE.U32 R20, R0.reuse, 0x8, R20 ;  /* 0x0000000800148825 */ /* 0x040fe200078e0014 */
[----:B------:R1:W5:Y:S01]  /*0c60*/  @!P0 LDG.E.64 R114, desc[UR36][R12.64] ;  /* 0x000000240c728981 */ /* 0x000362000c1e1b00 */
[----:B------:R-:W-:Y:S02]  /*0c70*/  CS2R R48, SRZ ;  /* 0x0000000000307805 */ /* 0x000fe4000001ff00 */
[----:B------:R-:W-:Y:S01]  /*0c80*/  @!P0 IMAD.WIDE.U32 R54, R0, 0x8, R54 ;  /* 0x0000000800368825 */ /* 0x000fe200078e0036 */
[----:B------:R0:W5:Y:S02]  /*0c90*/  @!P0 LDG.E.64 R50, desc[UR36][R14.64] ;  /* 0x000000240e328981 */ /* 0x000164000c1e1b00 */
[----:B------:R-:W3:Y:S02]  /*0ca0*/  LDC.64 R10, c[0x0][0x3a8] ;  /* 0x0000ea00ff0a7b82 */ /* 0x000ee40000000a00 */
[----:B------:R4:W5:Y:S04]  /*0cb0*/  @!P0 LDG.E.64 R46, desc[UR36][R20.64] ;  /* 0x00000024142e8981 */ /* 0x000968000c1e1b00 */
[----:B------:R4:W5:Y:S02]  /*0cc0*/  @!P0 LDG.E.64 R48, desc[UR36][R54.64] ;  /* 0x0000002436308981 */ /* 0x000964000c1e1b00 */
[----:B-1----:R-:W1:Y:S02]  /*0cd0*/  LDC.64 R12, c[0x0][0x3b0] ;  /* 0x0000ec00ff0c7b82 */ /* 0x002e640000000a00 */
[----:B------:R4:W5:Y:S04]  /*0ce0*/  @!P0 LDG.E.64 R52, desc[UR36][R102.64] ;  /* 0x0000002466348981 */ /* 0x000968000c1e1b00 */
[----:B------:R2:W-:Y:S02]  /*0cf0*/  STL.64 [R1+0x8], R4 ;  /* 0x0000080401007387 */ /* 0x0005e40000100a00 */
[----:B0-----:R-:W0:Y:S02]  /*0d00*/  LDC.64 R14, c[0x0][0x3b8] ;  /* 0x0000ee00ff0e7b82 */ /* 0x001e240000000a00 */
[----:B------:R2:W-:Y:S04]  /*0d10*/  STL.64 [R1+0x10], R6 ;  /* 0x0000100601007387 */ /* 0x0005e80000100a00 */
[----:B----4-:R4:W-:Y:S02]  /*0d20*/  STL.64 [R1+0x18], R8 ;  /* 0x0000180801007387 */ /* 0x0109e40000100a00 */
[----:B------:R-:W0:Y:S08]  /*0d30*/  LDC.64 R20, c[0x0][0x3c0] ;  /* 0x0000f000ff147b82 */ /* 0x000e300000000a00 */
[----:B------:R-:W0:Y:S08]  /*0d40*/  LDC.64 R54, c[0x0][0x3c8] ;  /* 0x0000f200ff367b82 */ /* 0x000e300000000a00 */
[----:B------:R-:W0:Y:S08]  /*0d50*/  LDC.64 R102, c[0x0][0x3d0] ;  /* 0x0000f400ff667b82 */ /* 0x000e300000000a00 */
[----:B------:R-:W0:Y:S08]  /*0d60*/  LDC.64 R104, c[0x0][0x3d8] ;  /* 0x0000f600ff687b82 */ /* 0x000e300000000a00 */
[----:B--2---:R-:W2:Y:S08]  /*0d70*/  LDC.64 R4, c[0x0][0x3f0] ;  /* 0x0000fc00ff047b82 */ /* 0x004eb00000000a00 */
[----:B------:R-:W2:Y:S08]  /*0d80*/  LDC.64 R6, c[0x0][0x3f8] ;  /* 0x0000fe00ff067b82 */ /* 0x000eb00000000a00 */
[----:B----4-:R-:W4:Y:S08]  /*0d90*/  LDC.64 R8, c[0x0][0x420] ;  /* 0x00010800ff087b82 */ /* 0x010f300000000a00 */
[----:B------:R-:W4:Y:S01]  /*0da0*/  LDC.64 R120, c[0x0][0x430] ;  /* 0x00010c00ff787b82 */ /* 0x000f220000000a00 */
[----:B------:R1:W-:Y:S01]  /*0db0*/  STL.64 [R1], R2 ;  /* 0x0000000201007387 */ /* 0x0003e20000100a00 */
[----:B------:R-:W4:Y:S03]  /*0dc0*/  LDCU UR5, c[0x0][0x3a0] ;  /* 0x00007400ff0577ac */ /* 0x000f260008000800 */
[----:B---3--:R-:W-:Y:S03]  /*0dd0*/  STL.64 [R1+0x20], R10 ;  /* 0x0000200a01007387 */ /* 0x008fe60000100a00 */
[----:B-1----:R-:W1:Y:S01]  /*0de0*/  LDC.64 R2, c[0x0][0x3e8] ;  /* 0x0000fa00ff027b82 */ /* 0x002e620000000a00 */
[----:B------:R-:W-:Y:S04]  /*0df0*/  STL.64 [R1+0x28], R12 ;  /* 0x0000280c01007387 */ /* 0x000fe80000100a00 */
[----:B0-----:R-:W-:Y:S04]  /*0e00*/  STL.64 [R1+0x30], R14 ;  /* 0x0000300e01007387 */ /* 0x001fe80000100a00 */
[----:B------:R-:W-:Y:S04]  /*0e10*/  STL.64 [R1+0x38], R20 ;  /* 0x0000381401007387 */ /* 0x000fe80000100a00 */
[----:B------:R-:W-:Y:S04]  /*0e20*/  STL.64 [R1+0x40], R54 ;  /* 0x0000403601007387 */ /* 0x000fe80000100a00 */
[----:B------:R-:W-:Y:S04]  /*0e30*/  STL.64 [R1+0x48], R102 ;  /* 0x0000486601007387 */ /* 0x000fe80000100a00 */
[----:B------:R-:W-:Y:S04]  /*0e40*/  STL.64 [R1+0x50], R104 ;  /* 0x0000506801007387 */ /* 0x000fe80000100a00 */
[----:B------:R-:W-:Y:S04]  /*0e50*/  STL.64 [R1+0x58], R106 ;  /* 0x0000586a01007387 */ /* 0x000fe80000100a00 */
[----:B--2---:R-:W-:Y:S04]  /*0e60*/  STL.64 [R1+0x68], R4 ;  /* 0x0000680401007387 */ /* 0x004fe80000100a00 */
[----:B------:R-:W-:Y:S04]  /*0e70*/  STL.64 [R1+0x70], R6 ;  /* 0x0000700601007387 */ /* 0x000fe80000100a00 */
[----:B------:R-:W-:Y:S04]  /*0e80*/  STL.64 [R1+0x78], R108 ;  /* 0x0000786c01007387 */ /* 0x000fe80000100a00 */
[----:B------:R-:W-:Y:S04]  /*0e90*/  STL.64 [R1+0x80], R110 ;  /* 0x0000806e01007387 */ /* 0x000fe80000100a00 */
[----:B------:R-:W-:Y:S04]  /*0ea0*/  STL.64 [R1+0x88], R112 ;  /* 0x0000887001007387 */ /* 0x000fe80000100a00 */
[----:B------:R-:W-:Y:S04]  /*0eb0*/  STL.64 [R1+0x90], R116 ;  /* 0x0000907401007387 */ /* 0x000fe80000100a00 */
[----:B----4-:R-:W-:Y:S04]  /*0ec0*/  STL.64 [R1+0x98], R8 ;  /* 0x0000980801007387 */ /* 0x010fe80000100a00 */
[----:B------:R-:W-:Y:S04]  /*0ed0*/  STL.64 [R1+0xa0], R118 ;  /* 0x0000a07601007387 */ /* 0x000fe80000100a00 */
[----:B------:R-:W-:Y:S01]  /*0ee0*/  STL.64 [R1+0xa8], R120 ;  /* 0x0000a87801007387 */ /* 0x000fe20000100a00 */
[----:B------:R-:W-:-:S02]  /*0ef0*/  UISETP.GT.U32.AND UP0, UPT, UR6, URZ, UPT ;  /* 0x000000ff0600728c */ /* 0x000fc4000bf04070 */
[----:B------:R-:W-:Y:S02]  /*0f00*/  UIADD3 UR4, UPT, UPT, UR4, -0x1, URZ ;  /* 0xffffffff04047890 */ /* 0x000fe4000fffe0ff */
[----:B------:R-:W-:Y:S01]  /*0f10*/  UISETP.GT.AND.EX UP0, UPT, UR7, URZ, UPT, UP0 ;  /* 0x000000ff0700728c */ /* 0x000fe2000bf04300 */
[----:B-1----:R0:W-:Y:S03]  /*0f20*/  STL.64 [R1+0x60], R2 ;  /* 0x0000600201007387 */ /* 0x0021e60000100a00 */
[----:B------:R-:W-:Y:S01]  /*0f30*/  UISETP.GT.AND UP0, UPT, UR4, -0x1, UP0 ;  /* 0xffffffff0400788c */ /* 0x000fe20008704270 */
[----:B------:R-:W-:Y:S03]  /*0f40*/  BSSY.RECONVERGENT B6, `(.L_x_14914) ;  /* 0x00000c2000067945 */ /* 0x000fe60003800200 */
[----:B------:R-:W-:Y:S01]  /*0f50*/  UP2UR UR38, UPR, URZ, 0x1 ;  /* 0x00000001ff267883 */ /* 0x000fe20008000000 */
[----:B0-----:R-:W-:Y:S01]  /*0f60*/  IMAD.U32 R2, RZ, RZ, UR5 ;  /* 0x00000005ff027e24 */ /* 0x001fe2000f8e00ff */
[----:B------:R-:W-:Y:S10]  /*0f70*/  @P0 BRA `(.L_x_14915) ;  /* 0x0000000800f80947 */ /* 0x000ff40003800000 */
        /* <DEDUP_REMOVED lines=21> */
.L_x_14917:
[----:B------:R-:W-:Y:S05]  /*10d0*/  BSYNC.RECONVERGENT B7 ;  /* 0x0000000000077941 */ /* 0x000fea0003800200 */
.L_x_14916:
        /* <DEDUP_REMOVED lines=21> */
.L_x_14919:
[----:B------:R-:W-:Y:S05]  /*1230*/  BSYNC.RECONVERGENT B7 ;  /* 0x0000000000077941 */ /* 0x000fea0003800200 */
.L_x_14918:
        /* <DEDUP_REMOVED lines=26> */
.L_x_14921:
[----:B------:R-:W-:Y:S05]  /*13e0*/  BSYNC.RECONVERGENT B7 ;  /* 0x0000000000077941 */ /* 0x000fea0003800200 */
.L_x_14920:
[----:B------:R-:W-:Y:S01]  /*13f0*/  UISETP.NE.AND UP0, UPT, UR38, URZ, UPT ;  /* 0x000000ff2600728c */ /* 0x000fe2000bf05270 */
[----:B------:R-:W-:Y:S01]  /*1400*/  IMAD.MOV.U32 R13, RZ, RZ, RZ ;  /* 0x000000ffff0d7224 */ /* 0x000fe200078e00ff */
[----:B------:R-:W-:-:S07]  /*1410*/  MOV R50, RZ ;  /* 0x000000ff00327202 */ /* 0x000fce0000000f00 */
[----:B------:R-:W-:Y:S05]  /*1420*/  BRA.U !UP0, `(.L_x_14922) ;  /* 0x00000005081c7547 */ /* 0x000fea000b800000 */
[----:B------:R-:W0:Y:S01]  /*1430*/  LDC R0, c[0x0][0x3a0] ;  /* 0x0000e800ff007b82 */ /* 0x000e220000000800 */
[----:B------:R-:W1:Y:S01]  /*1440*/  LDCU.64 UR4, c[0x0][0x398] ;  /* 0x00007300ff0477ac */ /* 0x000e620008000a00 */
[----:B------:R-:W-:Y:S01]  /*1450*/  HFMA2 R13, -RZ, RZ, 0, 0 ;  /* 0x00000000ff0d7431 */ /* 0x000fe200000001ff */
[----:B------:R-:W-:Y:S01]  /*1460*/  BSSY.RECONVERGENT B0, `(.L_x_14922) ;  /* 0x0000043000007945 */ /* 0x000fe20003800200 */
[----:B------:R-:W-:Y:S01]  /*1470*/  IMAD.MOV.U32 R50, RZ, RZ, RZ ;  /* 0x000000ffff327224 */ /* 0x000fe200078e00ff */
[----:B------:R-:W2:Y:S01]  /*1480*/  LDCU UR6, c[0x0][0x3a0] ;  /* 0x00007400ff0677ac */ /* 0x000ea20008000800 */
[----:B-1----:R-:W-:Y:S02]  /*1490*/  IMAD R3, R53, UR4, RZ ;  /* 0x0000000435037c24 */ /* 0x002fe4000f8e02ff */
[----:B------:R-:W-:-:S04]  /*14a0*/  IMAD.WIDE.U32 R4, R52, UR4, RZ ;  /* 0x0000000434047c25 */ /* 0x000fc8000f8e00ff */
[----:B0-----:R-:W-:Y:S02]  /*14b0*/  VIADD R0, R0, 0xffffffff ;  /* 0xffffffff00007836 */ /* 0x001fe40000000000 */
[----:B------:R-:W-:Y:S02]  /*14c0*/  IMAD R3, R52, UR5, R3 ;  /* 0x0000000534037c24 */ /* 0x000fe4000f8e0203 */
[----:B------:R-:W-:Y:S02]  /*14d0*/  IMAD R54, R0, 0x8, R1 ;  /* 0x0000000800367824 */ /* 0x000fe400078e0201 */
[----:B------:R-:W-:Y:S02]  /*14e0*/  IMAD.MOV.U32 R55, RZ, RZ, R4 ;  /* 0x000000ffff377224 */ /* 0x000fe400078e0004 */
[----:B------:R-:W-:Y:S02]  /*14f0*/  IMAD.IADD R4, R5, 0x1, R3 ;  /* 0x0000000105047824 */ /* 0x000fe400078e0203 */
[----:B--2---:R-:W-:-:S02]  /*1500*/  IMAD.U32 R51, RZ, RZ, UR6 ;  /* 0x00000006ff337e24 */ /* 0x004fc4000f8e00ff */
[----:B------:R-:W-:-:S07]  /*1510*/  VIADD R54, R54, 0x60 ;  /* 0x0000006036367836 */ /* 0x000fce0000000000 */
.L_x_14926:
        /* <DEDUP_REMOVED lines=25> */
.L_x_14924:
[----:B------:R-:W-:Y:S01]  /*16b0*/  MOV R10, R55 ;  /* 0x00000037000a7202 */ /* 0x000fe20000000f00 */
[----:B------:R-:W-:Y:S01]  /*16c0*/  IMAD.MOV.U32 R3, RZ, RZ, R20 ;  /* 0x000000ffff037224 */ /* 0x000fe200078e0014 */
[----:B------:R-:W-:Y:S01]  /*16d0*/  MOV R5, 0x1700 ;  /* 0x0000170000057802 */ /* 0x000fe20000000f00 */
[----:B------:R-:W-:-:S07]  /*16e0*/  IMAD.MOV.U32 R0, RZ, RZ, R21 ;  /* 0x000000ffff007224 */ /* 0x000fce00078e0015 */
[----:B------:R-:W-:Y:S05]  /*16f0*/  CALL.REL.NOINC `($__internal_34_$__cuda_sm20_div_s64) ;  /* 0x000000bc00947944 */ /* 0x000fea0003c00000 */
[----:B------:R-:W-:Y:S01]  /*1700*/  IMAD.MOV.U32 R6, RZ, RZ, R3 ;  /* 0x000000ffff067224 */ /* 0x000fe200078e0003 */
[----:B------:R-:W-:-:S07]  /*1710*/  MOV R7, R0 ;  /* 0x0000000000077202 */ /* 0x000fce0000000f00 */
.L_x_14925:
[----:B------:R-:W-:Y:S05]  /*1720*/  BSYNC.RECONVERGENT B1 ;  /* 0x0000000000017941 */ /* 0x000fea0003800200 */
.L_x_14923:
[----:B------:R0:W2:Y:S01]  /*1730*/  LDL.64 R8, [R54] ;  /* 0x0000000036087983 */ /* 0x0000a20000100a00 */
[-C--:B------:R-:W-:Y:S01]  /*1740*/  IADD3 R11, P0, PT, RZ, -R6.reuse, RZ ;  /* 0x80000006ff0b7210 */ /* 0x080fe20007f1e0ff */
[----:B------:R-:W-:Y:S02]  /*1750*/  IMAD.MOV.U32 R5, RZ, RZ, R4 ;  /* 0x000000ffff057224 */ /* 0x000fe400078e0004 */
[----:B------:R-:W-:Y:S01]  /*1760*/  IMAD.MOV.U32 R4, RZ, RZ, R55 ;  /* 0x000000ffff047224 */ /* 0x000fe200078e0037 */
[----:B------:R-:W-:Y:S01]  /*1770*/  MOV R55, R6 ;  /* 0x0000000600377202 */ /* 0x000fe20000000f00 */
[----:B------:R-:W-:Y:S02]  /*1780*/  IMAD.X R3, RZ, RZ, ~R7, P0 ;  /* 0x000000ffff037224 */ /* 0x000fe400000e0e07 */
[----:B------:R-:W-:Y:S01]  /*1790*/  VIADD R51, R51, 0xffffffff ;  /* 0xffffffff33337836 */ /* 0x000fe20000000000 */
[----:B0-----:R-:W-:Y:S01]  /*17a0*/  IADD3 R54, PT, PT, R54, -0x8, RZ ;  /* 0xfffffff836367810 */ /* 0x001fe20007ffe0ff */
[----:B------:R-:W-:-:S02]  /*17b0*/  IMAD R3, R3, R20, RZ ;  /* 0x0000001403037224 */ /* 0x000fc400078e02ff */
[----:B------:R-:W-:Y:S01]  /*17c0*/  IMAD.WIDE.U32 R4, R20, R11, R4 ;  /* 0x0000000b14047225 */ /* 0x000fe200078e0004 */
[----:B------:R-:W-:-:S03]  /*17d0*/  ISETP.NE.AND P0, PT, R51, RZ, PT ;  /* 0x000000ff3300720c */ /* 0x000fc60003f05270 */
[----:B------:R-:W-:Y:S02]  /*17e0*/  IMAD R3, R21, R11, R3 ;  /* 0x0000000b15037224 */ /* 0x000fe400078e0203 */
[----:B------:R-:W-:Y:S02]  /*17f0*/  IMAD.MOV.U32 R10, RZ, RZ, R13 ;  /* 0x000000ffff0a7224 */ /* 0x000fe400078e000d */
[----:B------:R-:W-:Y:S01]  /*1800*/  IMAD.MOV.U32 R11, RZ, RZ, R50 ;  /* 0x000000ffff0b7224 */ /* 0x000fe200078e0032 */
[----:B------:R-:W-:-:S05]  /*1810*/  IADD3 R3, PT, PT, R5, R3, RZ ;  /* 0x0000000305037210 */ /* 0x000fca0007ffe0ff */
[----:B--2---:R-:W-:Y:S02]  /*1820*/  IMAD R3, R3, R8, RZ ;  /* 0x0000000803037224 */ /* 0x004fe400078e02ff */
[----:B------:R-:W-:-:S04]  /*1830*/  IMAD.WIDE.U32 R10, R8, R4, R10 ;  /* 0x00000004080a7225 */ /* 0x000fc800078e000a */
[----:B------:R-:W-:Y:S02]  /*1840*/  IMAD R3, R9, R4, R3 ;  /* 0x0000000409037224 */ /* 0x000fe400078e0203 */
[----:B------:R-:W-:Y:S02]  /*1850*/  IMAD.MOV.U32 R4, RZ, RZ, R7 ;  /* 0x000000ffff047224 */ /* 0x000fe400078e0007 */
[----:B------:R-:W-:Y:S02]  /*1860*/  IMAD.MOV.U32 R13, RZ, RZ, R10 ;  /* 0x000000ffff0d7224 */ /* 0x000fe400078e000a */
[----:B------:R-:W-:Y:S01]  /*1870*/  IMAD.IADD R50, R11, 0x1, R3 ;  /* 0x000000010b327824 */ /* 0x000fe200078e0203 */
[----:B------:R-:W-:Y:S06]  /*1880*/  @P0 BRA `(.L_x_14926) ;  /* 0xfffffffc00240947 */ /* 0x000fec000383ffff */
[----:B------:R-:W-:Y:S05]  /*1890*/  BSYNC.RECONVERGENT B0 ;  /* 0x0000000000007941 */ /* 0x000fea0003800200 */
.L_x_14922:
        /* <DEDUP_REMOVED lines=14> */
[----:B------:R-:W-:Y:S02]  /*1980*/  IMAD.MOV.U32 R46, RZ, RZ, R0 ;  /* 0x000000ffff2e7224 */ /* 0x000fe400078e0000 */
[----:B------:R-:W-:-:S07]  /*1990*/  IMAD.MOV.U32 R47, RZ, RZ, R3 ;  /* 0x000000ffff2f7224 */ /* 0x000fce00078e0003 */
.L_x_14929:
        /* <DEDUP_REMOVED lines=22> */
.L_x_14928:
[----:B------:R-:W-:Y:S05]  /*1b00*/  BSYNC.RECONVERGENT B7 ;  /* 0x0000000000077941 */ /* 0x000fea0003800200 */
.L_x_14927:
[----:B------:R-:W-:-:S05]  /*1b10*/  IADD3 R46, P0, PT, R46, 0x8, RZ ;  /* 0x000000082e2e7810 */ /* 0x000fca0007f1e0ff */
[----:B------:R-:W-:Y:S01]  /*1b20*/  IMAD.X R47, RZ, RZ, R47, P0 ;  /* 0x000000ffff2f7224 */ /* 0x000fe200000e062f */
[----:B------:R-:W-:-:S04]  /*1b30*/  ISETP.GE.U32.AND P0, PT, R46, R51, PT ;  /* 0x000000332e00720c */ /* 0x000fc80003f06070 */
[----:B------:R-:W-:-:S13]  /*1b40*/  ISETP.GE.U32.AND.EX P0, PT, R47, R50, PT, P0 ;  /* 0x000000322f00720c */ /* 0x000fda0003f06100 */
[----:B------:R-:W-:Y:S05]  /*1b50*/  @!P0 BRA `(.L_x_14929) ;  /* 0xfffffffc00908947 */ /* 0x000fea000383ffff */
.L_x_14915:
[----:B------:R-:W-:Y:S05]  /*1b60*/  BSYNC.RECONVERGENT B6 ;  /* 0x0000000000067941 */ /* 0x000fea0003800200 */
.L_x_14914:
[----:B-----5:R-:W0:Y:S01]  /*1b70*/  S2R R46, SR_TID.X ;  /* 0x00000000002e7919 */ /* 0x020e220000002100 */
[----:B------:R-:W-:Y:S01]  /*1b80*/  BSSY.RECONVERGENT B6, `(.L_x_14930) ;  /* 0x00000c1000067945 */ /* 0x000fe20003800200 */
[----:B0-----:R-:W-:-:S05]  /*1b90*/  VIADD R51, R46, 0x80 ;  /* 0x000000802e337836 */ /* 0x001fca0000000000 */
        /* <DEDUP_REMOVED lines=23> */
.L_x_14933:
[----:B------:R-:W-:Y:S05]  /*1d10*/  BSYNC.RECONVERGENT B7 ;  /* 0x0000000000077941 */ /* 0x000fea0003800200 */
.L_x_14932:
        /* <DEDUP_REMOVED lines=21> */
.L_x_14935:
[----:B------:R-:W-:Y:S05]  /*1e70*/  BSYNC.RECONVERGENT B7 ;  /* 0x0000000000077941 */ /* 0x000fea0003800200 */
.L_x_14934:
        /* <DEDUP_REMOVED lines=26> */
.L_x_14937:
[----:B------:R-:W-:Y:S05]  /*2020*/  BSYNC.RECONVERGENT B7 ;  /* 0x0000000000077941 */ /* 0x000fea0003800200 */
.L_x_14936:
        /* <DEDUP_REMOVED lines=19> */
.L_x_14942:
        /* <DEDUP_REMOVED lines=25> */
.L_x_14940:
[----:B------:R-:W-:Y:S01]  /*22f0*/  MOV R10, R50 ;  /* 0x00000032000a7202 */ /* 0x000fe20000000f00 */
[----:B------:R-:W-:Y:S01]  /*2300*/  IMAD.MOV.U32 R3, RZ, RZ, R20 ;  /* 0x000000ffff037224 */ /* 0x000fe200078e0014 */
[----:B------:R-:W-:Y:S01]  /*2310*/  MOV R5, 0x2340 ;  /* 0x0000234000057802 */ /* 0x000fe20000000f00 */
[----:B------:R-:W-:-:S07]  /*2320*/  IMAD.MOV.U32 R0, RZ, RZ, R21 ;  /* 0x000000ffff007224 */ /* 0x000fce00078e0015 */
[----:B------:R-:W-:Y:S05]  /*2330*/  CALL.REL.NOINC `($__internal_34_$__cuda_sm20_div_s64) ;  /* 0x000000b000847944 */ /* 0x000fea0003c00000 */
[----:B------:R-:W-:Y:S01]  /*2340*/  IMAD.MOV.U32 R6, RZ, RZ, R3 ;  /* 0x000000ffff067224 */ /* 0x000fe200078e0003 */
[----:B------:R-:W-:-:S07]  /*2350*/  MOV R7, R0 ;  /* 0x0000000000077202 */ /* 0x000fce0000000f00 */
.L_x_14941:
[----:B------:R-:W-:Y:S05]  /*2360*/  BSYNC.RECONVERGENT B1 ;  /* 0x0000000000017941 */ /* 0x000fea0003800200 */
.L_x_14939:
        /* <DEDUP_REMOVED lines=22> */
.L_x_14938:
        /* <DEDUP_REMOVED lines=16> */
.L_x_14945:
        /* <DEDUP_REMOVED lines=22> */
.L_x_14944:
[----:B------:R-:W-:Y:S05]  /*2730*/  BSYNC.RECONVERGENT B7 ;  /* 0x0000000000077941 */ /* 0x000fea0003800200 */
.L_x_14943:
[----:B------:R-:W-:-:S04]  /*2740*/  IADD3 R16, P0, PT, R16, 0x8, RZ ;  /* 0x0000000810107810 */ /* 0x000fc80007f1e0ff */
[----:B------:R-:W-:Y:S02]  /*2750*/  IADD3.X R17, PT, PT, RZ, R17, RZ, P0, !PT ;  /* 0x00000011ff117210 */ /* 0x000fe400007fe4ff */
[----:B------:R-:W-:-:S04]  /*2760*/  ISETP.GE.U32.AND P0, PT, R16, R47, PT ;  /* 0x0000002f1000720c */ /* 0x000fc80003f06070 */
[----:B------:R-:W-:-:S13]  /*2770*/  ISETP.GE.U32.AND.EX P0, PT, R17, R48, PT, P0 ;  /* 0x000000301100720c */ /* 0x000fda0003f06100 */
[----:B------:R-:W-:Y:S05]  /*2780*/  @!P0 BRA `(.L_x_14945) ;  /* 0xfffffffc00908947 */ /* 0x000fea000383ffff */
.L_x_14931:
[----:B------:R-:W-:Y:S05]  /*2790*/  BSYNC.RECONVERGENT B6 ;  /* 0x0000000000067941 */ /* 0x000fea0003800200 */
.L_x_14930:
[----:B------:R-:W0:Y:S01]  /*27a0*/  LDC R47, c[0x0][0x3a0] ;  /* 0x0000e800ff2f7b82 */ /* 0x000e220000000800 */
[----:B------:R-:W-:Y:S01]  /*27b0*/  VIADD R3, R46, 0x100 ;  /* 0x000001002e037836 */ /* 0x000fe20000000000 */
[----:B------:R-:W-:Y:S04]  /*27c0*/  BSSY.RECONVERGENT B6, `(.L_x_14946) ;  /* 0x00000bd000067945 */ /* 0x000fe80003800200 */
[----:B------:R-:W-:Y:S01]  /*27d0*/  ISETP.GE.AND P0, PT, R3, R98, PT ;  /* 0x000000620300720c */ /* 0x000fe20003f06270 */
[----:B0-----:R-:W-:-:S12]  /*27e0*/  VIADD R47, R47, 0xffffffff ;  /* 0xffffffff2f2f7836 */ /* 0x001fd80000000000 */
        /* <DEDUP_REMOVED lines=22> */
.L_x_14949:
[----:B------:R-:W-:Y:S05]  /*2950*/  BSYNC.RECONVERGENT B7 ;  /* 0x0000000000077941 */ /* 0x000fea0003800200 */
.L_x_14948:
        /* <DEDUP_REMOVED lines=21> */
.L_x_14951:
[----:B------:R-:W-:Y:S05]  /*2ab0*/  BSYNC.RECONVERGENT B7 ;  /* 0x0000000000077941 */ /* 0x000fea0003800200 */
.L_x_14950:
        /* <DEDUP_REMOVED lines=26> */
.L_x_14953:
[----:B------:R-:W-:Y:S05]  /*2c60*/  BSYNC.RECONVERGENT B7 ;  /* 0x0000000000077941 */ /* 0x000fea0003800200 */
.L_x_14952:
[----:B------:R-:W-:Y:S01]  /*2c70*/  UISETP.NE.AND UP0, UPT, UR38, URZ, UPT ;  /* 0x000000ff2600728c */ /* 0x000fe2000bf05270 */
[----:B------:R-:W-:Y:S01]  /*2c80*/  IMAD.MOV.U32 R18, RZ, RZ, RZ ;  /* 0x000000ffff127224 */ /* 0x000fe200078e00ff */
[----:B------:R-:W-:-:S07]  /*2c90*/  MOV R13, RZ ;  /* 0x000000ff000d7202 */ /* 0x000fce0000000f00 */
[----:B------:R-:W-:Y:S05]  /*2ca0*/  BRA.U !UP0, `(.L_x_14954) ;  /* 0x0000000508107547 */ /* 0x000fea000b800000 */
[----:B------:R-:W0:Y:S01]  /*2cb0*/  LDCU.64 UR4, c[0x0][0x398] ;  /* 0x00007300ff0477ac */ /* 0x000e220008000a00 */
[----:B------:R-:W-:Y:S02]  /*2cc0*/  IMAD R19, R47, 0x8, R1 ;  /* 0x000000082f137824 */ /* 0x000fe400078e0201 */
[----:B------:R-:W-:Y:S01]  /*2cd0*/  HFMA2 R13, -RZ, RZ, 0, 0 ;  /* 0x00000000ff0d7431 */ /* 0x000fe200000001ff */
[----:B------:R-:W-:Y:S01]  /*2ce0*/  BSSY.RECONVERGENT B0, `(.L_x_14954) ;  /* 0x0000040000007945 */ /* 0x000fe20003800200 */
[----:B------:R-:W1:Y:S01]  /*2cf0*/  LDCU UR6, c[0x0][0x3a0] ;  /* 0x00007400ff0677ac */ /* 0x000e620008000800 */
[----:B------:R-:W-:Y:S02]  /*2d00*/  IMAD.MOV.U32 R18, RZ, RZ, RZ ;  /* 0x000000ffff127224 */ /* 0x000fe400078e00ff */
[----:B------:R-:W-:Y:S02]  /*2d10*/  VIADD R19, R19, 0x60 ;  /* 0x0000006013137836 */ /* 0x000fe40000000000 */
[----:B0-----:R-:W-:-:S02]  /*2d20*/  IMAD R3, R59, UR4, RZ ;  /* 0x000000043b037c24 */ /* 0x001fc4000f8e02ff */
[----:B------:R-:W-:-:S04]  /*2d30*/  IMAD.WIDE.U32 R4, R58, UR4, RZ ;  /* 0x000000043a047c25 */ /* 0x000fc8000f8e00ff */
[----:B------:R-:W-:Y:S02]  /*2d40*/  IMAD R3, R58, UR5, R3 ;  /* 0x000000053a037c24 */ /* 0x000fe4000f8e0203 */
[----:B------:R-:W-:Y:S02]  /*2d50*/  IMAD.MOV.U32 R21, RZ, RZ, R4 ;  /* 0x000000ffff157224 */ /* 0x000fe400078e0004 */
[----:B------:R-:W-:Y:S02]  /*2d60*/  IMAD.IADD R4, R5, 0x1, R3 ;  /* 0x0000000105047824 */ /* 0x000fe400078e0203 */
[----:B-1----:R-:W-:-:S07]  /*2d70*/  IMAD.U32 R20, RZ, RZ, UR6 ;  /* 0x00000006ff147e24 */ /* 0x002fce000f8e00ff */
.L_x_14958:
[----:B------:R-:W2:Y:S01]  /*2d80*/  LDL.64 R16, [R19+-0x40] ;  /* 0xffffc00013107983 */ /* 0x000ea20000100a00 */
        /* <DEDUP_REMOVED lines=24> */
.L_x_14956:
[----:B------:R-:W-:Y:S01]  /*2f10*/  IMAD.MOV.U32 R10, RZ, RZ, R21 ;  /* 0x000000ffff0a7224 */ /* 0x000fe200078e0015 */
[----:B------:R-:W-:Y:S01]  /*2f20*/  MOV R3, R16 ;  /* 0x0000001000037202 */ /* 0x000fe20000000f00 */
[----:B------:R-:W-:Y:S01]  /*2f30*/  IMAD.MOV.U32 R0, RZ, RZ, R17 ;  /* 0x000000ffff007224 */ /* 0x000fe200078e0011 */
[----:B------:R-:W-:-:S07]  /*2f40*/  MOV R5, 0x2f60 ;  /* 0x00002f6000057802 */ /* 0x000fce0000000f00 */
[----:B------:R-:W-:Y:S05]  /*2f50*/  CALL.REL.NOINC `($__internal_34_$__cuda_sm20_div_s64) ;  /* 0x000000a4007c7944 */ /* 0x000fea0003c00000 */
[----:B------:R-:W-:Y:S02]  /*2f60*/  IMAD.MOV.U32 R6, RZ, RZ, R3 ;  /* 0x000000ffff067224 */ /* 0x000fe400078e0003 */
[----:B------:R-:W-:-:S07]  /*2f70*/  IMAD.MOV.U32 R7, RZ, RZ, R0 ;  /* 0x000000ffff077224 */ /* 0x000fce00078e0000 */
.L_x_14957:
[----:B------:R-:W-:Y:S05]  /*2f80*/  BSYNC.RECONVERGENT B1 ;  /* 0x0000000000017941 */ /* 0x000fea0003800200 */
.L_x_14955:
[----:B------:R0:W2:Y:S01]  /*2f90*/  LDL.64 R8, [R19] ;  /* 0x0000000013087983 */ /* 0x0000a20000100a00 */
[----:B------:R-:W-:Y:S01]  /*2fa0*/  IADD3 R11, P0, PT, RZ, -R6, RZ ;  /* 0x80000006ff0b7210 */ /* 0x000fe20007f1e0ff */
[----:B------:R-:W-:Y:S01]  /*2fb0*/  IMAD.MOV.U32 R5, RZ, RZ, R4 ;  /* 0x000000ffff057224 */ /* 0x000fe200078e0004 */
[----:B------:R-:W-:Y:S01]  /*2fc0*/  IADD3 R20, PT, PT, R20, -0x1, RZ ;  /* 0xffffffff14147810 */ /* 0x000fe20007ffe0ff */
[----:B------:R-:W-:Y:S01]  /*2fd0*/  IMAD.MOV.U32 R4, RZ, RZ, R21 ;  /* 0x000000ffff047224 */ /* 0x000fe200078e0015 */
[----:B------:R-:W-:Y:S01]  /*2fe0*/  IADD3.X R3, PT, PT, RZ, ~R7, RZ, P0, !PT ;  /* 0x80000007ff037210 */ /* 0x000fe200007fe4ff */
[----:B------:R-:W-:Y:S01]  /*2ff0*/  IMAD.MOV.U32 R12, RZ, RZ, R18 ;  /* 0x000000ffff0c7224 */ /* 0x000fe200078e0012 */
        /* <DEDUP_REMOVED lines=15> */
.L_x_14954:
        /* <DEDUP_REMOVED lines=14> */
.L_x_14961:
        /* <DEDUP_REMOVED lines=22> */
.L_x_14960:
[----:B------:R-:W-:Y:S05]  /*3330*/  BSYNC.RECONVERGENT B7 ;  /* 0x0000000000077941 */ /* 0x000fea0003800200 */
.L_x_14959:
[----:B------:R-:W-:-:S05]  /*3340*/  IADD3 R16, P0, PT, R16, 0x8, RZ ;  /* 0x0000000810107810 */ /* 0x000fca0007f1e0ff */
[----:B------:R-:W-:Y:S01]  /*3350*/  IMAD.X R17, RZ, RZ, R17, P0 ;  /* 0x000000ffff117224 */ /* 0x000fe200000e0611 */
[----:B------:R-:W-:-:S04]  /*3360*/  ISETP.GE.U32.AND P0, PT, R16, R19, PT ;  /* 0x000000131000720c */ /* 0x000fc80003f06070 */
[----:B------:R-:W-:-:S13]  /*3370*/  ISETP.GE.U32.AND.EX P0, PT, R17, R18, PT, P0 ;  /* 0x000000121100720c */ /* 0x000fda0003f06100 */
[----:B------:R-:W-:Y:S05]  /*3380*/  @!P0 BRA `(.L_x_14961) ;  /* 0xfffffffc00908947 */ /* 0x000fea000383ffff */
.L_x_14947:
[----:B------:R-:W-:Y:S05]  /*3390*/  BSYNC.RECONVERGENT B6 ;  /* 0x0000000000067941 */ /* 0x000fea0003800200 */
.L_x_14946:
        /* <DEDUP_REMOVED lines=25> */
.L_x_14965:
[----:B------:R-:W-:Y:S05]  /*3530*/  BSYNC.RECONVERGENT B7 ;  /* 0x0000000000077941 */ /* 0x000fea0003800200 */
.L_x_14964:
        /* <DEDUP_REMOVED lines=21> */
.L_x_14967:
[----:B------:R-:W-:Y:S05]  /*3690*/  BSYNC.RECONVERGENT B7 ;  /* 0x0000000000077941 */ /* 0x000fea0003800200 */
.L_x_14966:
        /* <DEDUP_REMOVED lines=26> */
.L_x_14969:
[----:B------:R-:W-:Y:S05]  /*3840*/  BSYNC.RECONVERGENT B7 ;  /* 0x0000000000077941 */ /* 0x000fea0003800200 */
.L_x_14968:
        /* <DEDUP_REMOVED lines=17> */
.L_x_14974:
        /* <DEDUP_REMOVED lines=25> */
.L_x_14972:
[----:B------:R-:W-:Y:S01]  /*3af0*/  IMAD.MOV.U32 R10, RZ, RZ, R21 ;  /* 0x000000ffff0a7224 */ /* 0x000fe200078e0015 */
[----:B------:R-:W-:Y:S01]  /*3b00*/  MOV R3, R16 ;  /* 0x0000001000037202 */ /* 0x000fe20000000f00 */
[----:B------:R-:W-:Y:S01]  /*3b10*/  IMAD.MOV.U32 R0, RZ, RZ, R17 ;  /* 0x000000ffff007224 */ /* 0x000fe200078e0011 */
[----:B------:R-:W-:-:S07]  /*3b20*/  MOV R5, 0x3b40 ;  /* 0x00003b4000057802 */ /* 0x000fce0000000f00 */
[----:B------:R-:W-:Y:S05]  /*3b30*/  CALL.REL.NOINC `($__internal_34_$__cuda_sm20_div_s64) ;  /* 0x0000009800847944 */ /* 0x000fea0003c00000 */
[----:B------:R-:W-:Y:S02]  /*3b40*/  IMAD.MOV.U32 R6, RZ, RZ, R3 ;  /* 0x000000ffff067224 */ /* 0x000fe400078e0003 */
[----:B------:R-:W-:-:S07]  /*3b50*/  IMAD.MOV.U32 R7, RZ, RZ, R0 ;  /* 0x000000ffff077224 */ /* 0x000fce00078e0000 */
.L_x_14973:
[----:B------:R-:W-:Y:S05]  /*3b60*/  BSYNC.RECONVERGENT B1 ;  /* 0x0000000000017941 */ /* 0x000fea0003800200 */
.L_x_14971:
        /* <DEDUP_REMOVED lines=22> */
.L_x_14970:
        /* <DEDUP_REMOVED lines=14> */
.L_x_14977:
        /* <DEDUP_REMOVED lines=22> */
.L_x_14976:
[----:B------:R-:W-:Y:S05]  /*3f10*/  BSYNC.RECONVERGENT B7 ;  /* 0x0000000000077941 */ /* 0x000fea0003800200 */
.L_x_14975:
[----:B------:R-:W-:-:S05]  /*3f20*/  IADD3 R16, P0, PT, R16, 0x8, RZ ;  /* 0x0000000810107810 */ /* 0x000fca0007f1e0ff */
[----:B------:R-:W-:Y:S01]  /*3f30*/  IMAD.X R17, RZ, RZ, R17, P0 ;  /* 0x000000ffff117224 */ /* 0x000fe200000e0611 */
[----:B------:R-:W-:-:S04]  /*3f40*/  ISETP.GE.U32.AND P0, PT, R16, R19, PT ;  /* 0x000000131000720c */ /* 0x000fc80003f06070 */
[----:B------:R-:W-:-:S13]  /*3f50*/  ISETP.GE.U32.AND.EX P0, PT, R17, R18, PT, P0 ;  /* 0x000000121100720c */ /* 0x000fda0003f06100 */
[----:B------:R-:W-:Y:S05]  /*3f60*/  @!P0 BRA `(.L_x_14977) ;  /* 0xfffffffc00908947 */ /* 0x000fea000383ffff */
.L_x_14963:
[----:B------:R-:W-:Y:S05]  /*3f70*/  BSYNC.RECONVERGENT B6 ;  /* 0x0000000000067941 */ /* 0x000fea0003800200 */
.L_x_14962:
        /* <DEDUP_REMOVED lines=25> */
.L_x_14981:
[----:B------:R-:W-:Y:S05]  /*4110*/  BSYNC.RECONVERGENT B7 ;  /* 0x0000000000077941 */ /* 0x000fea0003800200 */
.L_x_14980:
        /* <DEDUP_REMOVED lines=21> */
.L_x_14983:
[----:B------:R-:W-:Y:S05]  /*4270*/  BSYNC.RECONVERGENT B7 ;  /* 0x0000000000077941 */ /* 0x000fea0003800200 */
.L_x_14982:
        /* <DEDUP_REMOVED lines=26> */
.L_x_14985:
[----:B------:R-:W-:Y:S05]  /*4420*/  BSYNC.RECONVERGENT B7 ;  /* 0x0000000000077941 */ /* 0x000fea0003800200 */
.L_x_14984:
        /* <DEDUP_REMOVED lines=17> */
.L_x_14990:
        /* <DEDUP_REMOVED lines=25> */
.L_x_14988:
[----:B------:R-:W-:Y:S01]  /*46d0*/  IMAD.MOV.U32 R10, RZ, RZ, R21 ;  /* 0x000000ffff0a7224 */ /* 0x000fe200078e0015 */
[----:B------:R-:W-:Y:S01]  /*46e0*/  MOV R3, R16 ;  /* 0x0000001000037202 */ /* 0x000fe20000000f00 */
[----:B------:R-:W-:Y:S01]  /*46f0*/  IMAD.MOV.U32 R0, RZ, RZ, R17 ;  /* 0x000000ffff007224 */ /* 0x000fe200078e0011 */
[----:B------:R-:W-:-:S07]  /*4700*/  MOV R5, 0x4720 ;  /* 0x0000472000057802 */ /* 0x000fce0000000f00 */
[----:B------:R-:W-:Y:S05]  /*4710*/  CALL.REL.NOINC `($__internal_34_$__cuda_sm20_div_s64) ;  /* 0x0000008c008c7944 */ /* 0x000fea0003c00000 */
[----:B------:R-:W-:Y:S02]  /*4720*/  IMAD.MOV.U32 R6, RZ, RZ, R3 ;  /* 0x000000ffff067224 */ /* 0x000fe400078e0003 */
[----:B------:R-:W-:-:S07]  /*4730*/  IMAD.MOV.U32 R7, RZ, RZ, R0 ;  /* 0x000000ffff077224 */ /* 0x000fce00078e0000 */
.L_x_14989:
[----:B------:R-:W-:Y:S05]  /*4740*/  BSYNC.RECONVERGENT B1 ;  /* 0x0000000000017941 */ /* 0x000fea0003800200 */
.L_x_14987:
        /* <DEDUP_REMOVED lines=22> */
.L_x_14986:
        /* <DEDUP_REMOVED lines=14> */
.L_x_14993:
        /* <DEDUP_REMOVED lines=22> */
.L_x_14992:
[----:B------:R-:W-:Y:S05]  /*4af0*/  BSYNC.RECONVERGENT B7 ;  /* 0x0000000000077941 */ /* 0x000fea0003800200 */
.L_x_14991:
[----:B------:R-:W-:-:S05]  /*4b00*/  IADD3 R16, P0, PT, R16, 0x8, RZ ;  /* 0x0000000810107810 */ /* 0x000fca0007f1e0ff */
[----:B------:R-:W-:Y:S01]  /*4b10*/  IMAD.X R17, RZ, RZ, R17, P0 ;  /* 0x000000ffff117224 */ /* 0x000fe200000e0611 */
[----:B------:R-:W-:-:S04]  /*4b20*/  ISETP.GE.U32.AND P0, PT, R16, R19, PT ;  /* 0x000000131000720c */ /* 0x000fc80003f06070 */
[----:B------:R-:W-:-:S13]  /*4b30*/  ISETP.GE.U32.AND.EX P0, PT, R17, R18, PT, P0 ;  /* 0x000000121100720c */ /* 0x000fda0003f06100 */
[----:B------:R-:W-:Y:S05]  /*4b40*/  @!P0 BRA `(.L_x_14993) ;  /* 0xfffffffc00908947 */ /* 0x000fea000383ffff */
.L_x_14979:
[----:B------:R-:W-:Y:S05]  /*4b50*/  BSYNC.RECONVERGENT B6 ;  /* 0x0000000000067941 */ /* 0x000fea0003800200 */
.L_x_14978:
        /* <DEDUP_REMOVED lines=25> */
.L_x_14997:
[----:B------:R-:W-:Y:S05]  /*4cf0*/  BSYNC.RECONVERGENT B7 ;  /* 0x0000000000077941 */ /* 0x000fea0003800200 */
.L_x_14996:
        /* <DEDUP_REMOVED lines=21> */
.L_x_14999:
[----:B------:R-:W-:Y:S05]  /*4e50*/  BSYNC.RECONVERGENT B7 ;  /* 0x0000000000077941 */ /* 0x000fea0003800200 */
.L_x_14998:
        /* <DEDUP_REMOVED lines=26> */
.L_x_15001:
[----:B------:R-:W-:Y:S05]  /*5000*/  BSYNC.RECONVERGENT B7 ;  /* 0x0000000000077941 */ /* 0x000fea0003800200 */
.L_x_15000:
        /* <DEDUP_REMOVED lines=17> */
.L_x_15006:
        /* <DEDUP_REMOVED lines=25> */
.L_x_15004:
[----:B------:R-:W-:Y:S01]  /*52b0*/  MOV R10, R21 ;  /* 0x00000015000a7202 */ /* 0x000fe20000000f00 */
[----:B------:R-:W-:Y:S01]  /*52c0*/  IMAD.MOV.U32 R3, RZ, RZ, R16 ;  /* 0x000000ffff037224 */ /* 0x000fe200078e0010 */
[----:B------:R-:W-:Y:S01]  /*52d0*/  MOV R5, 0x5300 ;  /* 0x0000530000057802 */ /* 0x000fe20000000f00 */
[----:B------:R-:W-:-:S07]  /*52e0*/  IMAD.MOV.U32 R0, RZ, RZ, R17 ;  /* 0x000000ffff007224 */ /* 0x000fce00078e0011 */
[----:B------:R-:W-:Y:S05]  /*52f0*/  CALL.REL.NOINC `($__internal_34_$__cuda_sm20_div_s64) ;  /* 0x0000008000947944 */ /* 0x000fea0003c00000 */
[----:B------:R-:W-:Y:S01]  /*5300*/  MOV R6, R3 ;  /* 0x0000000300067202 */ /* 0x000fe20000000f00 */
[----:B------:R-:W-:-:S07]  /*5310*/  IMAD.MOV.U32 R7, RZ, RZ, R0 ;  /* 0x000000ffff077224 */ /* 0x000fce00078e0000 */
.L_x_15005:
[----:B------:R-:W-:Y:S05]  /*5320*/  BSYNC.RECONVERGENT B1 ;  /* 0x0000000000017941 */ /* 0x000fea0003800200 */
.L_x_15003:
[----:B------:R0:W2:Y:S01]  /*5330*/  LDL.64 R8, [R19] ;  /* 0x0000000013087983 */ /* 0x0000a20000100a00 */
[----:B------:R-:W-:Y:S01]  /*5340*/  IADD3 R11, P0, PT, RZ, -R6, RZ ;  /* 0x80000006ff0b7210 */ /* 0x000fe20007f1e0ff */
[----:B------:R-:W-:Y:S01]  /*5350*/  IMAD.MOV.U32 R12, RZ, RZ, R18 ;  /* 0x000000ffff0c7224 */ /* 0x000fe200078e0012 */
[----:B------:R-:W-:Y:S01]  /*5360*/  MOV R5, R4 ;  /* 0x0000000400057202 */ /* 0x000fe20000000f00 */
[----:B------:R-:W-:Y:S01]  /*5370*/  IMAD.MOV.U32 R4, RZ, RZ, R21 ;  /* 0x000000ffff047224 */ /* 0x000fe200078e0015 */
[----:B------:R-:W-:Y:S01]  /*5380*/  IADD3 R20, PT, PT, R20, -0x1, RZ ;  /* 0xffffffff14147810 */ /* 0x000fe20007ffe0ff */
[----:B------:R-:W-:Y:S02]  /*5390*/  IMAD.X R3, RZ, RZ, ~R7, P0 ;  /* 0x000000ffff037224 */ /* 0x000fe400000e0e07 */
[----:B------:R-:W-:Y:S01]  /*53a0*/  IMAD.WIDE.U32 R4, R16, R11, R4 ;  /* 0x0000000b10047225 */ /* 0x000fe200078e0004 */
[----:B------:R-:W-:Y:S02]  /*53b0*/  ISETP.NE.AND P0, PT, R20, RZ, PT ;  /* 0x000000ff1400720c */ /* 0x000fe40003f05270 */
[----:B0-----:R-:W-:Y:S01]  /*53c0*/  IADD3 R19, PT, PT, R19, -0x8, RZ ;  /* 0xfffffff813137810 */ /* 0x001fe20007ffe0ff */
[----:B------:R-:W-:-:S02]  /*53d0*/  IMAD R3, R3, R16, RZ ;  /* 0x0000001003037224 */ /* 0x000fc400078e02ff */
[----:B------:R-:W-:Y:S02]  /*53e0*/  IMAD.MOV.U32 R21, RZ, RZ, R6 ;  /* 0x000000ffff157224 */ /* 0x000fe400078e0006 */
[----:B------:R-:W-:-:S04]  /*53f0*/  IMAD R3, R17, R11, R3 ;  /* 0x0000000b11037224 */ /* 0x000fc800078e0203 */
        /* <DEDUP_REMOVED lines=9> */
.L_x_15002:
        /* <DEDUP_REMOVED lines=14> */
.L_x_15009:
        /* <DEDUP_REMOVED lines=22> */
.L_x_15008:
[----:B------:R-:W-:Y:S05]  /*56d0*/  BSYNC.RECONVERGENT B7 ;  /* 0x0000000000077941 */ /* 0x000fea0003800200 */
.L_x_15007:
[----:B------:R-:W-:-:S05]  /*56e0*/  IADD3 R16, P0, PT, R16, 0x8, RZ ;  /* 0x0000000810107810 */ /* 0x000fca0007f1e0ff */
[----:B------:R-:W-:Y:S01]  /*56f0*/  IMAD.X R17, RZ, RZ, R17, P0 ;  /* 0x000000ffff117224 */ /* 0x000fe200000e0611 */
[----:B------:R-:W-:-:S04]  /*5700*/  ISETP.GE.U32.AND P0, PT, R16, R19, PT ;  /* 0x000000131000720c */ /* 0x000fc80003f06070 */
[----:B------:R-:W-:-:S13]  /*5710*/  ISETP.GE.U32.AND.EX P0, PT, R17, R18, PT, P0 ;  /* 0x000000121100720c */ /* 0x000fda0003f06100 */
[----:B------:R-:W-:Y:S05]  /*5720*/  @!P0 BRA `(.L_x_15009) ;  /* 0xfffffffc00908947 */ /* 0x000fea000383ffff */
.L_x_14995:
[----:B------:R-:W-:Y:S05]  /*5730*/  BSYNC.RECONVERGENT B6 ;  /* 0x0000000000067941 */ /* 0x000fea0003800200 */
.L_x_14994:
        /* <DEDUP_REMOVED lines=25> */
.L_x_15013:
[----:B------:R-:W-:Y:S05]  /*58d0*/  BSYNC.RECONVERGENT B7 ;  /* 0x0000000000077941 */ /* 0x000fea0003800200 */
.L_x_15012:
        /* <DEDUP_REMOVED lines=21> */
.L_x_15015:
[----:B------:R-:W-:Y:S05]  /*5a30*/  BSYNC.RECONVERGENT B7 ;  /* 0x0000000000077941 */ /* 0x000fea0003800200 */
.L_x_15014:
        /* <DEDUP_REMOVED lines=26> */
.L_x_15017:
[----:B------:R-:W-:Y:S05]  /*5be0*/  BSYNC.RECONVERGENT B7 ;  /* 0x0000000000077941 */ /* 0x000fea0003800200 */
.L_x_15016:
        /* <DEDUP_REMOVED lines=14> */
[----:B-1----:R-:W-:Y:S02]  /*5cd0*/  IMAD.U32 R19, RZ, RZ, UR6 ;  /* 0x00000006ff137e24 */ /* 0x002fe4000f8e00ff */
[----:B------:R-:W-:-:S07]  /*5ce0*/  IMAD.IADD R23, R23, 0x1, R3 ;  /* 0x0000000117177824 */ /* 0x000fce00078e0203 */
.L_x_15022:
        /* <DEDUP_REMOVED lines=15> */
[----:B------:R-:W-:Y:S01]  /*5de0*/  IMAD.MOV.U32 R5, RZ, RZ, RZ ;  /* 0x000000ffff057224 */ /* 0x000fe200078e00ff */
        /* <DEDUP_REMOVED lines=9> */
.L_x_15020:
[----:B------:R-:W-:Y:S01]  /*5e80*/  IMAD.MOV.U32 R10, RZ, RZ, R22 ;  /* 0x000000ffff0a7224 */ /* 0x000fe200078e0016 */
[----:B------:R-:W-:Y:S01]  /*5e90*/  MOV R4, R23 ;  /* 0x0000001700047202 */ /* 0x000fe20000000f00 */
[----:B------:R-:W-:Y:S01]  /*5ea0*/  IMAD.MOV.U32 R3, RZ, RZ, R16 ;  /* 0x000000ffff037224 */ /* 0x000fe200078e0010 */
[----:B------:R-:W-:Y:S01]  /*5eb0*/  MOV R5, 0x5ee0 ;  /* 0x00005ee000057802 */ /* 0x000fe20000000f00 */
[----:B------:R-:W-:-:S07]  /*5ec0*/  IMAD.MOV.U32 R0, RZ, RZ, R17 ;  /* 0x000000ffff007224 */ /* 0x000fce00078e0011 */
[----:B------:R-:W-:Y:S05]  /*5ed0*/  CALL.REL.NOINC `($__internal_34_$__cuda_sm20_div_s64) ;  /* 0x00000074009c7944 */ /* 0x000fea0003c00000 */
[----:B------:R-:W-:Y:S01]  /*5ee0*/  MOV R4, R3 ;  /* 0x0000000300047202 */ /* 0x000fe20000000f00 */
[----:B------:R-:W-:-:S07]  /*5ef0*/  IMAD.MOV.U32 R5, RZ, RZ, R0 ;  /* 0x000000ffff057224 */ /* 0x000fce00078e0000 */
.L_x_15021:
[----:B------:R-:W-:Y:S05]  /*5f00*/  BSYNC.RECONVERGENT B1 ;  /* 0x0000000000017941 */ /* 0x000fea0003800200 */
.L_x_15019:
[----:B------:R0:W2:Y:S01]  /*5f10*/  LDL.64 R6, [R20] ;  /* 0x0000000014067983 */ /* 0x0000a20000100a00 */
[-C--:B------:R-:W-:Y:S01]  /*5f20*/  IADD3 R11, P0, PT, RZ, -R4.reuse, RZ ;  /* 0x80000004ff0b7210 */ /* 0x080fe20007f1e0ff */
[----:B------:R-:W-:Y:S02]  /*5f30*/  VIADD R19, R19, 0xffffffff ;  /* 0xffffffff13137836 */ /* 0x000fe40000000000 */
[----:B------:R-:W-:Y:S02]  /*5f40*/  IMAD.MOV.U32 R12, RZ, RZ, R18 ;  /* 0x000000ffff0c7224 */ /* 0x000fe400078e0012 */
[----:B------:R-:W-:Y:S01]  /*5f50*/  IMAD.X R3, RZ, RZ, ~R5, P0 ;  /* 0x000000ffff037224 */ /* 0x000fe200000e0e05 */
[----:B------:R-:W-:Y:S01]  /*5f60*/  ISETP.NE.AND P0, PT, R19, RZ, PT ;  /* 0x000000ff1300720c */ /* 0x000fe20003f05270 */
[----:B------:R-:W-:Y:S01]  /*5f70*/  IMAD.WIDE.U32 R8, R16, R11, R22 ;  /* 0x0000000b10087225 */ /* 0x000fe200078e0016 */
[----:B------:R-:W-:-:S03]  /*5f80*/  MOV R22, R4 ;  /* 0x0000000400167202 */ /* 0x000fc60000000f00 */
[----:B------:R-:W-:Y:S02]  /*5f90*/  IMAD R3, R3, R16, RZ ;  /* 0x0000001003037224 */ /* 0x000fe400078e02ff */
[----:B------:R-:W-:Y:S02]  /*5fa0*/  IMAD.MOV.U32 R23, RZ, RZ, R5 ;  /* 0x000000ffff177224 */ /* 0x000fe400078e0005 */
[----:B------:R-:W-:Y:S02]  /*5fb0*/  IMAD R3, R17, R11, R3 ;  /* 0x0000000b11037224 */ /* 0x000fe400078e0203 */
[----:B0-----:R-:W-:-:S03]  /*5fc0*/  VIADD R20, R20, 0xfffffff8 ;  /* 0xfffffff814147836 */ /* 0x001fc60000000000 */
        /* <DEDUP_REMOVED lines=8> */
.L_x_15018:
        /* <DEDUP_REMOVED lines=14> */
.L_x_15025:
        /* <DEDUP_REMOVED lines=22> */
.L_x_15024:
[----:B------:R-:W-:Y:S05]  /*6290*/  BSYNC.RECONVERGENT B7 ;  /* 0x0000000000077941 */ /* 0x000fea0003800200 */
.L_x_15023:
[----:B------:R-:W-:-:S04]  /*62a0*/  IADD3 R16, P0, PT, R16, 0x8, RZ ;  /* 0x0000000810107810 */ /* 0x000fc80007f1e0ff */
[----:B------:R-:W-:Y:S02]  /*62b0*/  IADD3.X R17, PT, PT, RZ, R17, RZ, P0, !PT ;  /* 0x00000011ff117210 */ /* 0x000fe400007fe4ff */
[----:B------:R-:W-:-:S04]  /*62c0*/  ISETP.GE.U32.AND P0, PT, R16, R19, PT ;  /* 0x000000131000720c */ /* 0x000fc80003f06070 */
[----:B------:R-:W-:-:S13]  /*62d0*/  ISETP.GE.U32.AND.EX P0, PT, R17, R18, PT, P0 ;  /* 0x000000121100720c */ /* 0x000fda0003f06100 */
[----:B------:R-:W-:Y:S05]  /*62e0*/  @!P0 BRA `(.L_x_15025) ;  /* 0xfffffffc00908947 */ /* 0x000fea000383ffff */
.L_x_15011:
[----:B------:R-:W-:Y:S05]  /*62f0*/  BSYNC.RECONVERGENT B6 ;  /* 0x0000000000067941 */ /* 0x000fea0003800200 */
.L_x_15010:
        /* <DEDUP_REMOVED lines=25> */
.L_x_15029:
[----:B------:R-:W-:Y:S05]  /*6490*/  BSYNC.RECONVERGENT B7 ;  /* 0x0000000000077941 */ /* 0x000fea0003800200 */
.L_x_15028:
        /* <DEDUP_REMOVED lines=21> */
.L_x_15031:
[----:B------:R-:W-:Y:S05]  /*65f0*/  BSYNC.RECONVERGENT B7 ;  /* 0x0000000000077941 */ /* 0x000fea0003800200 */
.L_x_15030:
        /* <DEDUP_REMOVED lines=26> */
.L_x_15033:
[----:B------:R-:W-:Y:S05]  /*67a0*/  BSYNC.RECONVERGENT B7 ;  /* 0x0000000000077941 */ /* 0x000fea0003800200 */
.L_x_15032:
[----:B------:R-:W0:Y:S01]  /*67b0*/  LDCU.64 UR4, c[0x0][0x398] ;  /* 0x00007300ff0477ac */ /* 0x000e220008000a00 */
[----:B------:R-:W-:Y:S01]  /*67c0*/  CS2R R18, SRZ ;  /* 0x0000000000127805 */ /* 0x000fe2000001ff00 */
[----:B------:R-:W-:Y:S01]  /*67d0*/  UISETP.NE.AND UP0, UPT, UR38, URZ, UPT ;  /* 0x000000ff2600728c */ /* 0x000fe2000bf05270 */
[----:B0-----:R-:W-:Y:S02]  /*67e0*/  IMAD R3, R69, UR4, RZ ;  /* 0x0000000445037c24 */ /* 0x001fe4000f8e02ff */
[----:B------:R-:W-:-:S04]  /*67f0*/  IMAD.WIDE.U32 R20, R68, UR4, RZ ;  /* 0x0000000444147c25 */ /* 0x000fc8000f8e00ff */
[----:B------:R-:W-:Y:S02]  /*6800*/  IMAD R3, R68, UR5, R3 ;  /* 0x0000000544037c24 */ /* 0x000fe4000f8e0203 */
[----:B------:R-:W-:Y:S05]  /*6810*/  BRA.U !UP0, `(.L_x_15034) ;  /* 0x0000000108e47547 */ /* 0x000fea000b800000 */
[----:B------:R-:W-:Y:S01]  /*6820*/  IMAD R13, R47, 0x8, R1 ;  /* 0x000000082f0d7824 */ /* 0x000fe200078e0201 */
[----:B------:R-:W-:Y:S01]  /*6830*/  BSSY.RECONVERGENT B0, `(.L_x_15034) ;  /* 0x0000037000007945 */ /* 0x000fe20003800200 */
[----:B------:R-:W-:Y:S02]  /*6840*/  IADD3 R4, PT, PT, R21, R3, RZ ;  /* 0x0000000315047210 */ /* 0x000fe40007ffe0ff */
[----:B------:R-:W-:Y:S01]  /*6850*/  CS2R R18, SRZ ;  /* 0x0000000000127805 */ /* 0x000fe2000001ff00 */
[----:B------:R-:W-:-:S07]  /*6860*/  VIADD R13, R13, 0x60 ;  /* 0x000000600d0d7836 */ /* 0x000fce0000000000 */
.L_x_15038:
        /* <DEDUP_REMOVED lines=14> */
[----:B------:R-:W-:Y:S01]  /*6950*/  IMAD.HI.U32 R6, R7, R20, RZ ;  /* 0x0000001407067227 */ /* 0x000fe200078e00ff */
[----:B------:R-:W-:-:S03]  /*6960*/  MOV R7, RZ ;  /* 0x000000ff00077202 */ /* 0x000fc60000000f00 */
        /* <DEDUP_REMOVED lines=9> */
.L_x_15036:
[----:B------:R-:W-:Y:S01]  /*6a00*/  IMAD.MOV.U32 R10, RZ, RZ, R20 ;  /* 0x000000ffff0a7224 */ /* 0x000fe200078e0014 */
[----:B------:R-:W-:Y:S01]  /*6a10*/  MOV R0, R17 ;  /* 0x0000001100007202 */ /* 0x000fe20000000f00 */
[----:B------:R-:W-:Y:S01]  /*6a20*/  IMAD.MOV.U32 R3, RZ, RZ, R16 ;  /* 0x000000ffff037224 */ /* 0x000fe200078e0010 */
[----:B------:R-:W-:-:S07]  /*6a30*/  MOV R5, 0x6a50 ;  /* 0x00006a5000057802 */ /* 0x000fce0000000f00 */
[----:B------:R-:W-:Y:S05]  /*6a40*/  CALL.REL.NOINC `($__internal_34_$__cuda_sm20_div_s64) ;  /* 0x0000006800c07944 */ /* 0x000fea0003c00000 */
[----:B------:R-:W-:Y:S02]  /*6a50*/  IMAD.MOV.U32 R6, RZ, RZ, R3 ;  /* 0x000000ffff067224 */ /* 0x000fe400078e0003 */
[----:B------:R-:W-:-:S07]  /*6a60*/  IMAD.MOV.U32 R7, RZ, RZ, R0 ;  /* 0x000000ffff077224 */ /* 0x000fce00078e0000 */
.L_x_15037:
[----:B------:R-:W-:Y:S05]  /*6a70*/  BSYNC.RECONVERGENT B1 ;  /* 0x0000000000017941 */ /* 0x000fea0003800200 */
.L_x_15035:
        /* <DEDUP_REMOVED lines=19> */
.L_x_15034:
        /* <DEDUP_REMOVED lines=14> */
.L_x_15041:
        /* <DEDUP_REMOVED lines=22> */
.L_x_15040:
[----:B------:R-:W-:Y:S05]  /*6df0*/  BSYNC.RECONVERGENT B7 ;  /* 0x0000000000077941 */ /* 0x000fea0003800200 */
.L_x_15039:
[----:B------:R-:W-:-:S04]  /*6e00*/  IADD3 R16, P0, PT, R16, 0x8, RZ ;  /* 0x0000000810107810 */ /* 0x000fc80007f1e0ff */
[----:B------:R-:W-:Y:S02]  /*6e10*/  IADD3.X R17, PT, PT, RZ, R17, RZ, P0, !PT ;  /* 0x00000011ff117210 */ /* 0x000fe400007fe4ff */
[----:B------:R-:W-:-:S04]  /*6e20*/  ISETP.GE.U32.AND P0, PT, R16, R23, PT ;  /* 0x000000171000720c */ /* 0x000fc80003f06070 */
[----:B------:R-:W-:-:S13]  /*6e30*/  ISETP.GE.U32.AND.EX P0, PT, R17, R18, PT, P0 ;  /* 0x000000121100720c */ /* 0x000fda0003f06100 */
[----:B------:R-:W-:Y:S05]  /*6e40*/  @!P0 BRA `(.L_x_15041) ;  /* 0xfffffffc00908947 */ /* 0x000fea000383ffff */
.L_x_15027:
[----:B------:R-:W-:Y:S05]  /*6e50*/  BSYNC.RECONVERGENT B6 ;  /* 0x0000000000067941 */ /* 0x000fea0003800200 */
.L_x_15026:
[----:B------:R-:W-:Y:S01]  /*6e60*/  ISETP.GE.U32.AND P0, PT, R46, R98, PT ;  /* 0x000000622e00720c */ /* 0x000fe20003f06070 */
[----:B------:R-:W-:Y:S04]  /*6e70*/  BSSY.RECONVERGENT B0, `(.L_x_15042) ;  /* 0x0000033000007945 */ /* 0x000fe80003800200 */
[----:B------:R-:W-:Y:S08]  /*6e80*/  BSSY.RELIABLE B1, `(.L_x_15043) ;  /* 0x000002b000017945 */ /* 0x000ff00003800100 */
[----:B------:R-:W-:Y:S05]  /*6e90*/  @P0 BRA `(.L_x_15044) ;  /* 0x0000000000300947 */ /* 0x000fea0003800000 */
[----:B------:R-:W0:Y:S01]  /*6ea0*/  LDC.64 R2, c[0x0][0x438] ;  /* 0x00010e00ff027b82 */ /* 0x000e220000000a00 */
[----:B------:R-:W-:Y:S02]  /*6eb0*/  IMAD.IADD R5, R100, 0x1, R46 ;  /* 0x0000000164057824 */ /* 0x000fe400078e022e */
[----:B------:R-:W-:-:S05]  /*6ec0*/  IMAD.MOV.U32 R46, RZ, RZ, R51 ;  /* 0x000000ffff2e7224 */ /* 0x000fca00078e0033 */
[----:B------:R-:W-:Y:S01]  /*6ed0*/  ISETP.GE.AND P0, PT, R46, R98, PT ;  /* 0x000000622e00720c */ /* 0x000fe20003f06270 */
[----:B0-----:R-:W-:-:S05]  /*6ee0*/  IMAD.WIDE.U32 R2, R5, 0x8, R2 ;  /* 0x0000000805027825 */ /* 0x001fca00078e0002 */
[----:B------:R0:W-:Y:S07]  /*6ef0*/  STG.E.64 desc[UR36][R2.64], RZ ;  /* 0x000000ff02007986 */ /* 0x0001ee000c101b24 */
[----:B------:R-:W-:Y:S05]  /*6f00*/  @P0 BRA `(.L_x_15045) ;  /* 0x0000000000300947 */ /* 0x000fea0003800000 */
[----:B0-----:R-:W0:Y:S01]  /*6f10*/  LDC.64 R2, c[0x0][0x438] ;  /* 0x00010e00ff027b82 */ /* 0x001e220000000a00 */
[----:B------:R-:W-:Y:S01]  /*6f20*/  IADD3 R5, PT, PT, R100, R46, RZ ;  /* 0x0000002e64057210 */ /* 0x000fe20007ffe0ff */
[----:B------:R-:W-:-:S04]  /*6f30*/  VIADD R46, R46, 0x80 ;  /* 0x000000802e2e7836 */ /* 0x000fc80000000000 */
[----:B0-----:R-:W-:-:S05]  /*6f40*/  IMAD.WIDE.U32 R2, R5, 0x8, R2 ;  /* 0x0000000805027825 */ /* 0x001fca00078e0002 */
[----:B------:R0:W-:Y:S02]  /*6f50*/  STG.E.64 desc[UR36][R2.64], RZ ;  /* 0x000000ff02007986 */ /* 0x0001e4000c101b24 */
.L_x_15044:
[----:B------:R-:W-:-:S13]  /*6f60*/  ISETP.GE.AND P0, PT, R46, R98, PT ;  /* 0x000000622e00720c */ /* 0x000fda0003f06270 */
[----:B------:R-:W-:Y:S05]  /*6f70*/  @P0 BRA `(.L_x_15046) ;  /* 0x0000000000300947 */ /* 0x000fea0003800000 */
[----:B0-----:R-:W0:Y:S01]  /*6f80*/  LDC.64 R2, c[0x0][0x438] ;  /* 0x00010e00ff027b82 */ /* 0x001e220000000a00 */
[----:B------:R-:W-:Y:S01]  /*6f90*/  IMAD.IADD R5, R100, 0x1, R46 ;  /* 0x0000000164057824 */ /* 0x000fe200078e022e */
[----:B------:R-:W-:-:S03]  /*6fa0*/  IADD3 R46, PT, PT, R46, 0x80, RZ ;  /* 0x000000802e2e7810 */ /* 0x000fc60007ffe0ff */
[----:B0-----:R-:W-:-:S05]  /*6fb0*/  IMAD.WIDE.U32 R2, R5, 0x8, R2 ;  /* 0x0000000805027825 */ /* 0x001fca00078e0002 */
[----:B------:R1:W-:Y:S02]  /*6fc0*/  STG.E.64 desc[UR36][R2.64], RZ ;  /* 0x000000ff02007986 */ /* 0x0003e4000c101b24 */
.L_x_15045:
[----:B------:R-:W-:-:S13]  /*6fd0*/  ISETP.GE.AND P0, PT, R46, R98, PT ;  /* 0x000000622e00720c */ /* 0x000fda0003f06270 */
[----:B------:R-:W-:Y:S05]  /*6fe0*/  @P0 BRA `(.L_x_15047) ;  /* 0x0000000000300947 */ /* 0x000fea0003800000 */
[----:B01----:R-:W0:Y:S01]  /*6ff0*/  LDC.64 R2, c[0x0][0x438] ;  /* 0x00010e00ff027b82 */ /* 0x003e220000000a00 */
[----:B------:R-:W-:Y:S02]  /*7000*/  IMAD.IADD R5, R100, 0x1, R46 ;  /* 0x0000000164057824 */ /* 0x000fe400078e022e */
[----:B------:R-:W-:Y:S02]  /*7010*/  VIADD R46, R46, 0x80 ;  /* 0x000000802e2e7836 */ /* 0x000fe40000000000 */
[----:B0-----:R-:W-:-:S05]  /*7020*/  IMAD.WIDE.U32 R2, R5, 0x8, R2 ;  /* 0x0000000805027825 */ /* 0x001fca00078e0002 */
[----:B------:R1:W-:Y:S02]  /*7030*/  STG.E.64 desc[UR36][R2.64], RZ ;  /* 0x000000ff02007986 */ /* 0x0003e4000c101b24 */
.L_x_15046:
[----:B------:R-:W-:-:S13]  /*7040*/  ISETP.GE.AND P0, PT, R46, R98, PT ;  /* 0x000000622e00720c */ /* 0x000fda0003f06270 */
[----:B------:R-:W-:Y:S05]  /*7050*/  @P0 BRA `(.L_x_15048) ;  /* 0x0000000000340947 */ /* 0x000fea0003800000 */
[----:B01----:R-:W0:Y:S01]  /*7060*/  LDC.64 R2, c[0x0][0x438] ;  /* 0x00010e00ff027b82 */ /* 0x003e220000000a00 */
[----:B------:R-:W-:Y:S01]  /*7070*/  IADD3 R5, PT, PT, R100, R46, RZ ;  /* 0x0000002e64057210 */ /* 0x000fe20007ffe0ff */
[----:B------:R-:W-:-:S04]  /*7080*/  VIADD R46, R46, 0x80 ;  /* 0x000000802e2e7836 */ /* 0x000fc80000000000 */
[----:B0-----:R-:W-:-:S05]  /*7090*/  IMAD.WIDE.U32 R2, R5, 0x8, R2 ;  /* 0x0000000805027825 */ /* 0x001fca00078e0002 */
[----:B------:R2:W-:Y:S02]  /*70a0*/  STG.E.64 desc[UR36][R2.64], RZ ;  /* 0x000000ff02007986 */ /* 0x0005e4000c101b24 */
.L_x_15047:
[----:B------:R-:W-:-:S13]  /*70b0*/  ISETP.GE.AND P0, PT, R46, R98, PT ;  /* 0x000000622e00720c */ /* 0x000fda0003f06270 */
[----:B------:R-:W-:Y:S05]  /*70c0*/  @P0 BREAK.RELIABLE B1 ;  /* 0x0000000000010942 */ /* 0x000fea0003800100 */
[----:B------:R-:W-:Y:S05]  /*70d0*/  @P0 BRA `(.L_x_15049) ;  /* 0x0000000000300947 */ /* 0x000fea0003800000 */
[----:B012---:R-:W0:Y:S01]  /*70e0*/  LDC.64 R2, c[0x0][0x438] ;  /* 0x00010e00ff027b82 */ /* 0x007e220000000a00 */
[----:B------:R-:W-:Y:S01]  /*70f0*/  IMAD.IADD R5, R100, 0x1, R46 ;  /* 0x0000000164057824 */ /* 0x000fe200078e022e */
[----:B------:R-:W-:-:S03]  /*7100*/  IADD3 R46, PT, PT, R46, 0x80, RZ ;  /* 0x000000802e2e7810 */ /* 0x000fc60007ffe0ff */
[----:B0-----:R-:W-:-:S05]  /*7110*/  IMAD.WIDE.U32 R2, R5, 0x8, R2 ;  /* 0x0000000805027825 */ /* 0x001fca00078e0002 */
[----:B------:R2:W-:Y:S02]  /*7120*/  STG.E.64 desc[UR36][R2.64], RZ ;  /* 0x000000ff02007986 */ /* 0x0005e4000c101b24 */
.L_x_15048:
[----:B------:R-:W-:Y:S05]  /*7130*/  BSYNC.RELIABLE B1 ;  /* 0x0000000000017941 */ /* 0x000fea0003800100 */
.L_x_15043:
[----:B------:R-:W-:-:S13]  /*7140*/  ISETP.GE.AND P0, PT, R46, R98, PT ;  /* 0x000000622e00720c */ /* 0x000fda0003f06270 */
[----:B012---:R-:W0:Y:S01]  /*7150*/  @!P0 LDC.64 R2, c[0x0][0x438] ;  /* 0x00010e00ff028b82 */ /* 0x007e220000000a00 */
[----:B------:R-:W-:Y:S02]  /*7160*/  @!P0 IMAD.IADD R5, R100, 0x1, R46 ;  /* 0x0000000164058824 */ /* 0x000fe400078e022e */
[----:B------:R-:W-:Y:S02]  /*7170*/  @!P0 VIADD R46, R46, 0x80 ;  /* 0x000000802e2e8836 */ /* 0x000fe40000000000 */
[----:B0-----:R-:W-:-:S05]  /*7180*/  @!P0 IMAD.WIDE.U32 R2, R5, 0x8, R2 ;  /* 0x0000000805028825 */ /* 0x001fca00078e0002 */
[----:B------:R3:W-:Y:S02]  /*7190*/  @!P0 STG.E.64 desc[UR36][R2.64], RZ ;  /* 0x000000ff02008986 */ /* 0x0007e4000c101b24 */
.L_x_15049:
[----:B------:R-:W-:Y:S05]  /*71a0*/  BSYNC.RECONVERGENT B0 ;  /* 0x0000000000007941 */ /* 0x000fea0003800200 */
.L_x_15042:
[----:B------:R-:W-:-:S13]  /*71b0*/  ISETP.GE.AND P0, PT, R46, R98, PT ;  /* 0x000000622e00720c */ /* 0x000fda0003f06270 */
[----:B------:R-:W-:Y:S05]  /*71c0*/  @P0 EXIT ;  /* 0x000000000000094d */ /* 0x000fea0003800000 */
[----:B0123--:R-:W0:Y:S01]  /*71d0*/  LDC.64 R2, c[0x0][0x438] ;  /* 0x00010e00ff027b82 */ /* 0x00fe220000000a00 */
[----:B------:R-:W-:-:S05]  /*71e0*/  IADD3 R5, PT, PT, R100, R46, RZ ;  /* 0x0000002e64057210 */ /* 0x000fca0007ffe0ff */
[----:B0-----:R-:W-:-:S05]  /*71f0*/  IMAD.WIDE.U32 R2, R5, 0x8, R2 ;  /* 0x0000000805027825 */ /* 0x001fca00078e0002 */
[----:B------:R-:W-:Y:S01]  /*7200*/  STG.E.64 desc[UR36][R2.64], RZ ;  /* 0x000000ff02007986 */ /* 0x000fe2000c101b24 */
[----:B------:R-:W-:Y:S05]  /*7210*/  EXIT ;  /* 0x000000000000794d */ /* 0x000fea0003800000 */
.L_x_14913:
[----:B------:R-:W0:Y:S01]  /*7220*/  S2R R23, SR_TID.X ;  /* 0x0000000000177919 */ /* 0x000e220000002100 */
[----:B------:R-:W1:Y:S01]  /*7230*/  LDC.64 R2, c[0x0][0x440] ;  /* 0x00011000ff027b82 */ /* 0x000e620000000a00 */
[----:B------:R-:W2:Y:S01]  /*7240*/  LDCU.64 UR8, c[0x0][0x388] ;  /* 0x00007100ff0877ac */ /* 0x000ea20008000a00 */
[----:B------:R-:W3:Y:S06]  /*7250*/  LDCU.64 UR6, c[0x0][0x398] ;  /* 0x00007300ff0677ac */ /* 0x000eec0008000a00 */
[----:B------:R-:W4:Y:S01]  /*7260*/  LDC.64 R4, c[0x0][0x448] ;  /* 0x00011200ff047b82 */ /* 0x000f220000000a00 */
[----:B------:R-:W2:Y:S07]  /*7270*/  LDCU UR4, c[0x0][0x3a0] ;  /* 0x00007400ff0477ac */ /* 0x000eae0008000800 */
[----:B------:R-:W3:Y:S01]  /*7280*/  LDC.64 R6, c[0x0][0x450] ;  /* 0x00011400ff067b82 */ /* 0x000ee20000000a00 */
[----:B-1----:R-:W-:-:S07]  /*7290*/  IMAD.WIDE.U32 R2, R100, 0x8, R2 ;  /* 0x0000000864027825 */ /* 0x002fce00078e0002 */
[----:B------:R-:W1:Y:S01]  /*72a0*/  LDC.64 R8, c[0x0][0x458] ;  /* 0x00011600ff087b82 */ /* 0x000e620000000a00 */
[----:B0-----:R-:W-:-:S07]  /*72b0*/  IMAD.WIDE.U32 R2, R23, 0x10, R2 ;  /* 0x0000001017027825 */ /* 0x001fce00078e0002 */
[----:B------:R-:W0:Y:S01]  /*72c0*/  LDC.64 R10, c[0x0][0x460] ;  /* 0x00011800ff0a7b82 */ /* 0x000e220000000a00 */
[C---:B----4-:R-:W-:Y:S01]  /*72d0*/  IMAD.WIDE.U32 R4, R100.reuse, 0x8, R4 ;  /* 0x0000000864047825 */ /* 0x050fe200078e0004 */
[----:B------:R-:W4:Y:S03]  /*72e0*/  LDG.E.128 R72, desc[UR36][R2.64] ;  /* 0x0000002402487981 */ /* 0x000f26000c1e1d00 */
[C---:B---3--:R-:W-:Y:S01]  /*72f0*/  IMAD.WIDE.U32 R6, R100.reuse, 0x8, R6 ;  /* 0x0000000864067825 */ /* 0x048fe200078e0006 */
[----:B------:R-:W5:Y:S02]  /*7300*/  LDG.E.128 R80, desc[UR36][R2.64+0x800] ;  /* 0x0008002402507981 */ /* 0x000f64000c1e1d00 */
[----:B------:R-:W3:Y:S01]  /*7310*/  LDC.64 R14, c[0x0][0x3b8] ;  /* 0x0000ee00ff0e7b82 */ /* 0x000ee20000000a00 */
[C---:B------:R-:W-:Y:S01]  /*7320*/  IMAD.WIDE.U32 R4, R23.reuse, 0x10, R4 ;  /* 0x0000001017047825 */ /* 0x040fe200078e0004 */
[----:B------:R-:W5:Y:S03]  /*7330*/  LDG.E.128 R88, desc[UR36][R2.64+0x1000] ;  /* 0x0010002402587981 */ /* 0x000f66000c1e1d00 */
[C---:B------:R-:W-:Y:S01]  /*7340*/  IMAD.WIDE.U32 R6, R23.reuse, 0x10, R6 ;  /* 0x0000001017067825 */ /* 0x040fe200078e0006 */
[----:B------:R-:W5:Y:S02]  /*7350*/  LDG.E.128 R56, desc[UR36][R4.64] ;  /* 0x0000002404387981 */ /* 0x000f64000c1e1d00 */
[----:B------:R-:W2:Y:S01]  /*7360*/  LDC.64 R20, c[0x0][0x3c0] ;  /* 0x0000f000ff147b82 */ /* 0x000ea20000000a00 */
[C---:B-1----:R-:W-:Y:S01]  /*7370*/  IMAD.WIDE.U32 R8, R100.reuse, 0x8, R8 ;  /* 0x0000000864087825 */ /* 0x042fe200078e0008 */
[----:B------:R-:W5:Y:S04]  /*7380*/  LDG.E.128 R76, desc[UR36][R4.64+0x800] ;  /* 0x00080024044c7981 */ /* 0x000f68000c1e1d00 */
[----:B------:R-:W5:Y:S01]  /*7390*/  LDG.E.128 R84, desc[UR36][R4.64+0x1000] ;  /* 0x0010002404547981 */ /* 0x000f62000c1e1d00 */
[----:B------:R-:W-:Y:S01]  /*73a0*/  IMAD.WIDE.U32 R12, R23, 0x10, R8 ;  /* 0x00000010170c7825 */ /* 0x000fe200078e0008 */
[----:B------:R-:W1:Y:S02]  /*73b0*/  LDC.64 R102, c[0x0][0x3d0] ;  /* 0x0000f400ff667b82 */ /* 0x000e640000000a00 */
[----:B------:R3:W5:Y:S01]  /*73c0*/  LDG.E.128 R92, desc[UR36][R4.64+0x1800] ;  /* 0x00180024045c7981 */ /* 0x000762000c1e1d00 */
[----:B0-----:R-:W-:-:S03]  /*73d0*/  IMAD.WIDE.U32 R10, R100, 0x8, R10 ;  /* 0x00000008640a7825 */ /* 0x001fc600078e000a */
[----:B------:R-:W5:Y:S02]  /*73e0*/  LDG.E.128 R16, desc[UR36][R6.64] ;  /* 0x0000002406107981 */ /* 0x000f64000c1e1d00 */
[----:B------:R-:W0:Y:S01]  /*73f0*/  LDC.64 R8, c[0x0][0x3a0] ;  /* 0x0000e800ff087b82 */ /* 0x000e220000000a00 */
[----:B------:R-:W-:Y:S01]  /*7400*/  IMAD.WIDE.U32 R22, R23, 0x10, R10 ;  /* 0x0000001017167825 */ /* 0x000fe200078e000a */
[----:B------:R-:W5:Y:S04]  /*7410*/  LDG.E.128 R24, desc[UR36][R6.64+0x800] ;  /* 0x0008002406187981 */ /* 0x000f68000c1e1d00 */
[----:B------:R-:W5:Y:S02]  /*7420*/  LDG.E.128 R28, desc[UR36][R6.64+0x1000] ;  /* 0x00100024061c7981 */ /* 0x000f64000c1e1d00 */
[----:B---3--:R-:W3:Y:S02]  /*7430*/  LDC.64 R4, c[0x0][0x390] ;  /* 0x0000e400ff047b82 */ /* 0x008ee40000000a00 */
[----:B------:R2:W5:Y:S04]  /*7440*/  LDG.E.128 R32, desc[UR36][R6.64+0x1800] ;  /* 0x0018002406207981 */ /* 0x000568000c1e1d00 */
[----:B------:R2:W5:Y:S02]  /*7450*/  LDG.E.128 R96, desc[UR36][R2.64+0x1800] ;  /* 0x0018002402607981 */ /* 0x000564000c1e1d00 */
[----:B------:R-:W1:Y:S02]  /*7460*/  LDC.64 R10, c[0x0][0x3a8] ;  /* 0x0000ea00ff0a7b82 */ /* 0x000e640000000a00 */
[----:B------:R-:W5:Y:S04]  /*7470*/  LDG.E.128 R36, desc[UR36][R12.64] ;  /* 0x000000240c247981 */ /* 0x000f68000c1e1d00 */
[----:B------:R-:W5:Y:S02]  /*7480*/  LDG.E.128 R40, desc[UR36][R12.64+0x800] ;  /* 0x000800240c287981 */ /* 0x000f64000c1e1d00 */
[----:B--2---:R-:W2:Y:S02]  /*7490*/  LDC.64 R6, c[0x0][0x398] ;  /* 0x0000e600ff067b82 */ /* 0x004ea40000000a00 */
[----:B------:R-:W5:Y:S04]  /*74a0*/  LDG.E.128 R44, desc[UR36][R12.64+0x1000] ;  /* 0x001000240c2c7981 */ /* 0x000f68000c1e1d00 */
[----:B------:R0:W5:Y:S02]  /*74b0*/  LDG.E.128 R48, desc[UR36][R12.64+0x1800] ;  /* 0x001800240c307981 */ /* 0x000164000c1e1d00 */
[----:B------:R-:W1:Y:S02]  /*74c0*/  LDC.64 R2, c[0x0][0x388] ;  /* 0x0000e200ff027b82 */ /* 0x000e640000000a00 */
[----:B------:R-:W5:Y:S04]  /*74d0*/  LDG.E.128 R52, desc[UR36][R22.64] ;  /* 0x0000002416347981 */ /* 0x000f68000c1e1d00 */
[----:B------:R-:W5:Y:S02]  /*74e0*/  LDG.E.128 R60, desc[UR36][R22.64+0x800] ;  /* 0x00080024163c7981 */ /* 0x000f64000c1e1d00 */
[----:B0-----:R-:W0:Y:S02]  /*74f0*/  LDC.64 R12, c[0x0][0x3b0] ;  /* 0x0000ec00ff0c7b82 */ /* 0x001e240000000a00 */
[----:B------:R-:W5:Y:S04]  /*7500*/  LDG.E.128 R64, desc[UR36][R22.64+0x1000] ;  /* 0x0010002416407981 */ /* 0x000f68000c1e1d00 */
[----:B------:R2:W5:Y:S02]  /*7510*/  LDG.E.128 R68, desc[UR36][R22.64+0x1800] ;  /* 0x0018002416447981 */ /* 0x000564000c1e1d00 */
[----:B------:R-:W0:Y:S02]  /*7520*/  LDC.64 R104, c[0x0][0x3d8] ;  /* 0x0000f600ff687b82 */ /* 0x000e240000000a00 */
[----:B---3--:R3:W-:Y:S04]  /*7530*/  STL.64 [R1+0xb8], R4 ;  /* 0x0000b80401007387 */ /* 0x0087e80000100a00 */
[----:B--2---:R2:W-:Y:S02]  /*7540*/  STL.64 [R1+0xc0], R6 ;  /* 0x0000c00601007387 */ /* 0x0045e40000100a00 */
[----:B------:R-:W0:Y:S02]  /*7550*/  LDC.64 R22, c[0x0][0x3c8] ;  /* 0x0000f200ff167b82 */ /* 0x000e240000000a00 */
[----:B------:R1:W-:Y:S06]  /*7560*/  STL.64 [R1+0xc8], R8 ;  /* 0x0000c80801007387 */ /* 0x0003ec0000100a00 */
[----:B------:R-:W0:Y:S08]  /*7570*/  LDC.64 R106, c[0x0][0x3e0] ;  /* 0x0000f800ff6a7b82 */ /* 0x000e300000000a00 */
[----:B---3--:R-:W3:Y:S08]  /*7580*/  LDC.64 R4, c[0x0][0x3f0] ;  /* 0x0000fc00ff047b82 */ /* 0x008ef00000000a00 */
[----:B------:R-:W3:Y:S08]  /*7590*/  LDC.64 R108, c[0x0][0x3f8] ;  /* 0x0000fe00ff6c7b82 */ /* 0x000ef00000000a00 */
[----:B------:R-:W3:Y:S08]  /*75a0*/  LDC.64 R110, c[0x0][0x400] ;  /* 0x00010000ff6e7b82 */ /* 0x000ef00000000a00 */
[----:B--2---:R-:W2:Y:S08]  /*75b0*/  LDC.64 R6, c[0x0][0x408] ;  /* 0x00010200ff067b82 */ /* 0x004eb00000000a00 */
[----:B------:R-:W2:Y:S08]  /*75c0*/  LDC.64 R112, c[0x0][0x410] ;  /* 0x00010400ff707b82 */ /* 0x000eb00000000a00 */
[----:B------:R-:W2:Y:S08]  /*75d0*/  LDC.64 R114, c[0x0][0x418] ;  /* 0x00010600ff727b82 */ /* 0x000eb00000000a00 */
[----:B------:R-:W2:Y:S08]  /*75e0*/  LDC.64 R116, c[0x0][0x420] ;  /* 0x00010800ff747b82 */ /* 0x000eb00000000a00 */
[----:B-1----:R-:W1:Y:S08]  /*75f0*/  LDC.64 R8, c[0x0][0x428] ;  /* 0x00010a00ff087b82 */ /* 0x002e700000000a00 */
[----:B------:R-:W1:Y:S01]  /*7600*/  LDC.64 R118, c[0x0][0x430] ;  /* 0x00010c00ff767b82 */ /* 0x000e620000000a00 */
[----:B------:R0:W-:Y:S01]  /*7610*/  STL.64 [R1+0xb0], R2 ;  /* 0x0000b00201007387 */ /* 0x0001e20000100a00 */
[----:B------:R-:W1:Y:S03]  /*7620*/  LDCU UR5, c[0x0][0x3a0] ;  /* 0x00007400ff0577ac */ /* 0x000e660008000800 */
[----:B------:R-:W-:Y:S03]  /*7630*/  STL.64 [R1+0xd0], R10 ;  /* 0x0000d00a01007387 */ /* 0x000fe60000100a00 */
[----:B0-----:R-:W0:Y:S01]  /*7640*/  LDC.64 R2, c[0x0][0x3e8] ;  /* 0x0000fa00ff027b82 */ /* 0x001e220000000a00 */
[----:B------:R-:W-:Y:S04]  /*7650*/  STL.64 [R1+0xd8], R12 ;  /* 0x0000d80c01007387 */ /* 0x000fe80000100a00 */
[----:B------:R-:W-:Y:S04]  /*7660*/  STL.64 [R1+0xe0], R14 ;  /* 0x0000e00e01007387 */ /* 0x000fe80000100a00 */
[----:B------:R-:W-:Y:S04]  /*7670*/  STL.64 [R1+0xe8], R20 ;  /* 0x0000e81401007387 */ /* 0x000fe80000100a00 */
[----:B------:R-:W-:Y:S04]  /*7680*/  STL.64 [R1+0xf0], R22 ;  /* 0x0000f01601007387 */ /* 0x000fe80000100a00 */
[----:B------:R-:W-:Y:S04]  /*7690*/  STL.64 [R1+0xf8], R102 ;  /* 0x0000f86601007387 */ /* 0x000fe80000100a00 */
[----:B------:R-:W-:Y:S04]  /*76a0*/  STL.64 [R1+0x100], R104 ;  /* 0x0001006801007387 */ /* 0x000fe80000100a00 */
[----:B------:R-:W-:Y:S04]  /*76b0*/  STL.64 [R1+0x108], R106 ;  /* 0x0001086a01007387 */ /* 0x000fe80000100a00 */
[----:B---3--:R-:W-:Y:S04]  /*76c0*/  STL.64 [R1+0x118], R4 ;  /* 0x0001180401007387 */ /* 0x008fe80000100a00 */
[----:B------:R-:W-:Y:S04]  /*76d0*/  STL.64 [R1+0x120], R108 ;  /* 0x0001206c01007387 */ /* 0x000fe80000100a00 */
[----:B------:R-:W-:Y:S04]  /*76e0*/  STL.64 [R1+0x128], R110 ;  /* 0x0001286e01007387 */ /* 0x000fe80000100a00 */
[----:B--2---:R-:W-:Y:S04]  /*76f0*/  STL.64 [R1+0x130], R6 ;  /* 0x0001300601007387 */ /* 0x004fe80000100a00 */
[----:B------:R-:W-:Y:S04]  /*7700*/  STL.64 [R1+0x138], R112 ;  /* 0x0001387001007387 */ /* 0x000fe80000100a00 */
[----:B------:R-:W-:Y:S04]  /*7710*/  STL.64 [R1+0x140], R114 ;  /* 0x0001407201007387 */ /* 0x000fe80000100a00 */
[----:B------:R-:W-:Y:S04]  /*7720*/  STL.64 [R1+0x148], R116 ;  /* 0x0001487401007387 */ /* 0x000fe80000100a00 */
[----:B-1----:R-:W-:Y:S04]  /*7730*/  STL.64 [R1+0x150], R8 ;  /* 0x0001500801007387 */ /* 0x002fe80000100a00 */
[----:B------:R-:W-:Y:S01]  /*7740*/  STL.64 [R1+0x158], R118 ;  /* 0x0001587601007387 */ /* 0x000fe20000100a00 */
[----:B------:R-:W-:-:S02]  /*7750*/  UISETP.GT.U32.AND UP0, UPT, UR6, URZ, UPT ;  /* 0x000000ff0600728c */ /* 0x000fc4000bf04070 */
[----:B------:R-:W-:Y:S02]  /*7760*/  UIADD3 UR4, UPT, UPT, UR4, -0x1, URZ ;  /* 0xffffffff04047890 */ /* 0x000fe4000fffe0ff */
[----:B------:R-:W-:Y:S01]  /*7770*/  UISETP.GT.AND.EX UP0, UPT, UR7, URZ, UPT, UP0 ;  /* 0x000000ff0700728c */ /* 0x000fe2000bf04300 */
[----:B0-----:R0:W-:Y:S03]  /*7780*/  STL.64 [R1+0x110], R2 ;  /* 0x0001100201007387 */ /* 0x0011e60000100a00 */
[----:B------:R-:W-:Y:S01]  /*7790*/  UISETP.GT.AND UP0, UPT, UR4, -0x1, UP0 ;  /* 0xffffffff0400788c */ /* 0x000fe20008704270 */
[----:B------:R-:W-:Y:S03]  /*77a0*/  BSSY.RECONVERGENT B6, `(.L_x_15050) ;  /* 0x0000017000067945 */ /* 0x000fe60003800200 */
[----:B------:R-:W-:Y:S01]  /*77b0*/  UP2UR UR38, UPR, URZ, 0x1 ;  /* 0x00000001ff267883 */ /* 0x000fe20008000000 */
[----:B0-----:R-:W-:Y:S01]  /*77c0*/  IMAD.U32 R2, RZ, RZ, UR5 ;  /* 0x00000005ff027e24 */ /* 0x001fe2000f8e00ff */
[----:B----4-:R-:W-:-:S04]  /*77d0*/  ISETP.NE.U32.AND P0, PT, R72, UR8, PT ;  /* 0x0000000848007c0c */ /* 0x010fc8000bf05070 */
[----:B------:R-:W-:Y:S01]  /*77e0*/  ISETP.NE.AND.EX P0, PT, R73, UR9, PT, P0 ;  /* 0x0000000949007c0c */ /* 0x000fe2000bf05300 */
[----:B------:R-:W-:-:S12]  /*77f0*/  VIADD R73, R1, 0xb0 ;  /* 0x000000b001497836 */ /* 0x000fd80000000000 */
        /* <DEDUP_REMOVED lines=16> */
[----:B--2--5:R-:W-:Y:S05]  /*7900*/  CALL.ABS.NOINC R14 ;  /* 0x000000000e007343 */ /* 0x024fea0003c00000 */
.L_x_15051:
[----:B------:R-:W-:Y:S05]  /*7910*/  BSYNC.RECONVERGENT B6 ;  /* 0x0000000000067941 */ /* 0x000fea0003800200 */
.L_x_15050:
        /* <DEDUP_REMOVED lines=21> */
.L_x_15053:
[----:B------:R-:W-:Y:S05]  /*7a70*/  BSYNC.RECONVERGENT B6 ;  /* 0x0000000000067941 */ /* 0x000fea0003800200 */
.L_x_15052:
        /* <DEDUP_REMOVED lines=26> */
.L_x_15055:
[----:B------:R-:W-:Y:S05]  /*7c20*/  BSYNC.RECONVERGENT B6 ;  /* 0x0000000000067941 */ /* 0x000fea0003800200 */
.L_x_15054:
[----:B------:R-:W-:Y:S01]  /*7c30*/  UISETP.NE.AND UP0, UPT, UR38, URZ, UPT ;  /* 0x000000ff2600728c */ /* 0x000fe2000bf05270 */
[----:B------:R-:W-:Y:S02]  /*7c40*/  IMAD.MOV.U32 R13, RZ, RZ, RZ ;  /* 0x000000ffff0d7224 */ /* 0x000fe400078e00ff */
[----:B------:R-:W-:-:S06]  /*7c50*/  IMAD.MOV.U32 R20, RZ, RZ, RZ ;  /* 0x000000ffff147224 */ /* 0x000fcc00078e00ff */
[----:B------:R-:W-:Y:S05]  /*7c60*/  BRA.U !UP0, `(.L_x_15056) ;  /* 0x0000000508147547 */ /* 0x000fea000b800000 */
[----:B------:R-:W0:Y:S01]  /*7c70*/  LDCU.64 UR4, c[0x0][0x398] ;  /* 0x00007300ff0477ac */ /* 0x000e220008000a00 */
[----:B------:R-:W-:Y:S01]  /*7c80*/  IADD3 R0, PT, PT, R2, -0x1, RZ ;  /* 0xffffffff02007810 */ /* 0x000fe20007ffe0ff */
[----:B------:R-:W-:Y:S01]  /*7c90*/  BSSY.RECONVERGENT B0, `(.L_x_15056) ;  /* 0x0000042000007945 */ /* 0x000fe20003800200 */
[----:B------:R-:W-:Y:S01]  /*7ca0*/  MOV R13, RZ ;  /* 0x000000ff000d7202 */ /* 0x000fe20000000f00 */
[----:B------:R-:W-:Y:S02]  /*7cb0*/  IMAD.MOV.U32 R20, RZ, RZ, RZ ;  /* 0x000000ffff147224 */ /* 0x000fe400078e00ff */
[----:B------:R-:W-:Y:S02]  /*7cc0*/  IMAD R0, R0, 0x8, R73 ;  /* 0x0000000800007824 */ /* 0x000fe400078e0249 */
[----:B------:R-:W-:-:S03]  /*7cd0*/  IMAD.MOV.U32 R21, RZ, RZ, R2 ;  /* 0x000000ffff157224 */ /* 0x000fc600078e0002 */
[----:B------:R-:W-:Y:S01]  /*7ce0*/  IADD3 R56, PT, PT, R0, 0x60, RZ ;  /* 0x0000006000387810 */ /* 0x000fe20007ffe0ff */
[----:B0-----:R-:W-:Y:S02]  /*7cf0*/  IMAD R3, R53, UR4, RZ ;  /* 0x0000000435037c24 */ /* 0x001fe4000f8e02ff */
[----:B------:R-:W-:-:S04]  /*7d00*/  IMAD.WIDE.U32 R4, R52, UR4, RZ ;  /* 0x0000000434047c25 */ /* 0x000fc8000f8e00ff */
[----:B------:R-:W-:Y:S02]  /*7d10*/  IMAD R3, R52, UR5, R3 ;  /* 0x0000000534037c24 */ /* 0x000fe4000f8e0203 */
[----:B------:R-:W-:Y:S02]  /*7d20*/  IMAD.MOV.U32 R57, RZ, RZ, R4 ;  /* 0x000000ffff397224 */ /* 0x000fe400078e0004 */
[----:B------:R-:W-:-:S07]  /*7d30*/  IMAD.IADD R4, R5, 0x1, R3 ;  /* 0x0000000105047824 */ /* 0x000fce00078e0203 */
.L_x_15060:
        /* <DEDUP_REMOVED lines=25> */
.L_x_15058:
[----:B------:R-:W-:Y:S01]  /*7ed0*/  MOV R10, R57 ;  /* 0x00000039000a7202 */ /* 0x000fe20000000f00 */
[----:B------:R-:W-:Y:S01]  /*7ee0*/  IMAD.MOV.U32 R3, RZ, RZ, R22 ;  /* 0x000000ffff037224 */ /* 0x000fe200078e0016 */
[----:B------:R-:W-:Y:S01]  /*7ef0*/  MOV R5, 0x7f20 ;  /* 0x00007f2000057802 */ /* 0x000fe20000000f00 */
[----:B------:R-:W-:-:S07]  /*7f00*/  IMAD.MOV.U32 R0, RZ, RZ, R23 ;  /* 0x000000ffff007224 */ /* 0x000fce00078e0017 */
[----:B------:R-:W-:Y:S05]  /*7f10*/  CALL.REL.NOINC `($__internal_34_$__cuda_sm20_div_s64) ;  /* 0x00000054008c7944 */ /* 0x000fea0003c00000 */
[----:B------:R-:W-:Y:S01]  /*7f20*/  MOV R6, R3 ;  /* 0x0000000300067202 */ /* 0x000fe20000000f00 */
[----:B------:R-:W-:-:S07]  /*7f30*/  IMAD.MOV.U32 R7, RZ, RZ, R0 ;  /* 0x000000ffff077224 */ /* 0x000fce00078e0000 */
.L_x_15059:
[----:B------:R-:W-:Y:S05]  /*7f40*/  BSYNC.RECONVERGENT B1 ;  /* 0x0000000000017941 */ /* 0x000fea0003800200 */
.L_x_15057:
[----:B------:R0:W2:Y:S01]  /*7f50*/  LDL.64 R8, [R56] ;  /* 0x0000000038087983 */ /* 0x0000a20000100a00 */
[----:B------:R-:W-:Y:S01]  /*7f60*/  IADD3 R11, P0, PT, RZ, -R6, RZ ;  /* 0x80000006ff0b7210 */ /* 0x000fe20007f1e0ff */
[----:B------:R-:W-:Y:S01]  /*7f70*/  IMAD.MOV.U32 R10, RZ, RZ, R13 ;  /* 0x000000ffff0a7224 */ /* 0x000fe200078e000d */
[----:B------:R-:W-:Y:S01]  /*7f80*/  MOV R5, R4 ;  /* 0x0000000400057202 */ /* 0x000fe20000000f00 */
[----:B------:R-:W-:Y:S01]  /*7f90*/  IMAD.MOV.U32 R4, RZ, RZ, R57 ;  /* 0x000000ffff047224 */ /* 0x000fe200078e0039 */
[----:B------:R-:W-:Y:S01]  /*7fa0*/  IADD3 R21, PT, PT, R21, -0x1, RZ ;  /* 0xffffffff15157810 */ /* 0x000fe20007ffe0ff */
[----:B------:R-:W-:Y:S01]  /*7fb0*/  IMAD.X R3, RZ, RZ, ~R7, P0 ;  /* 0x000000ffff037224 */ /* 0x000fe200000e0e07 */
[----:B------:R-:W-:Y:S01]  /*7fc0*/  MOV R57, R6 ;  /* 0x0000000600397202 */ /* 0x000fe20000000f00 */
[----:B------:R-:W-:Y:S01]  /*7fd0*/  IMAD.WIDE.U32 R4, R22, R11, R4 ;  /* 0x0000000b16047225 */ /* 0x000fe200078e0004 */
[----:B------:R-:W-:-:S03]  /*7fe0*/  ISETP.NE.AND P0, PT, R21, RZ, PT ;  /* 0x000000ff1500720c */ /* 0x000fc60003f05270 */
[----:B------:R-:W-:Y:S02]  /*7ff0*/  IMAD R3, R3, R22, RZ ;  /* 0x0000001603037224 */ /* 0x000fe400078e02ff */
[----:B0-----:R-:W-:Y:S02]  /*8000*/  VIADD R56, R56, 0xfffffff8 ;  /* 0xfffffff838387836 */ /* 0x001fe40000000000 */
[----:B------:R-:W-:Y:S02]  /*8010*/  IMAD R3, R23, R11, R3 ;  /* 0x0000000b17037224 */ /* 0x000fe400078e0203 */
[----:B------:R-:W-:Y:S02]  /*8020*/  IMAD.MOV.U32 R11, RZ, RZ, R20 ;  /* 0x000000ffff0b7224 */ /* 0x000fe400078e0014 */
[----:B------:R-:W-:-:S04]  /*8030*/  IMAD.IADD R3, R5, 0x1, R3 ;  /* 0x0000000105037824 */ /* 0x000fc800078e0203 */
[----:B--2---:R-:W-:Y:S02]  /*8040*/  IMAD R3, R3, R8, RZ ;  /* 0x0000000803037224 */ /* 0x004fe400078e02ff */
[----:B------:R-:W-:-:S04]  /*8050*/  IMAD.WIDE.U32 R10, R8, R4, R10 ;  /* 0x00000004080a7225 */ /* 0x000fc800078e000a */
[----:B------:R-:W-:Y:S02]  /*8060*/  IMAD R3, R9, R4, R3 ;  /* 0x0000000409037224 */ /* 0x000fe400078e0203 */
[----:B------:R-:W-:Y:S02]  /*8070*/  IMAD.MOV.U32 R4, RZ, RZ, R7 ;  /* 0x000000ffff047224 */ /* 0x000fe400078e0007 */
[----:B------:R-:W-:Y:S01]  /*8080*/  IMAD.MOV.U32 R13, RZ, RZ, R10 ;  /* 0x000000ffff0d7224 */ /* 0x000fe200078e000a */
[----:B------:R-:W-:Y:S01]  /*8090*/  IADD3 R20, PT, PT, R11, R3, RZ ;  /* 0x000000030b147210 */ /* 0x000fe20007ffe0ff */
[----:B------:R-:W-:Y:S06]  /*80a0*/  @P0 BRA `(.L_x_15060) ;  /* 0xfffffffc00240947 */ /* 0x000fec000383ffff */
[----:B------:R-:W-:Y:S05]  /*80b0*/  BSYNC.RECONVERGENT B0 ;  /* 0x0000000000007941 */ /* 0x000fea0003800200 */
.L_x_15056:
        /* <DEDUP_REMOVED lines=17> */
.L_x_15065:
        /* <DEDUP_REMOVED lines=22> */
.L_x_15064:
[----:B------:R-:W-:Y:S05]  /*8330*/  BSYNC.RECONVERGENT B7 ;  /* 0x0000000000077941 */ /* 0x000fea0003800200 */
.L_x_15063:
[----:B------:R-:W-:-:S05]  /*8340*/  IADD3 R16, P0, PT, R16, 0x8, RZ ;  /* 0x0000000810107810 */ /* 0x000fca0007f1e0ff */
[----:B------:R-:W-:Y:S01]  /*8350*/  IMAD.X R17, RZ, RZ, R17, P0 ;  /* 0x000000ffff117224 */ /* 0x000fe200000e0611 */
[----:B------:R-:W-:-:S04]  /*8360*/  ISETP.GE.U32.AND P0, PT, R16, R23, PT ;  /* 0x000000171000720c */ /* 0x000fc80003f06070 */
[----:B------:R-:W-:-:S13]  /*8370*/  ISETP.GE.U32.AND.EX P0, PT, R17, R22, PT, P0 ;  /* 0x000000161100720c */ /* 0x000fda0003f06100 */
[----:B------:R-:W-:Y:S05]  /*8380*/  @!P0 BRA `(.L_x_15065) ;  /* 0xfffffffc00908947 */ /* 0x000fea000383ffff */
.L_x_15062:
[----:B------:R-:W-:Y:S05]  /*8390*/  BSYNC.RECONVERGENT B6 ;  /* 0x0000000000067941 */ /* 0x000fea0003800200 */
.L_x_15061:
        /* <DEDUP_REMOVED lines=21> */
.L_x_15067:
[----:B------:R-:W-:Y:S05]  /*84f0*/  BSYNC.RECONVERGENT B6 ;  /* 0x0000000000067941 */ /* 0x000fea0003800200 */
.L_x_15066:
        /* <DEDUP_REMOVED lines=21> */
.L_x_15069:
[----:B------:R-:W-:Y:S05]  /*8650*/  BSYNC.RECONVERGENT B6 ;  /* 0x0000000000067941 */ /* 0x000fea0003800200 */
.L_x_15068:
        /* <DEDUP_REMOVED lines=26> */
.L_x_15071:
[----:B------:R-:W-:Y:S05]  /*8800*/  BSYNC.RECONVERGENT B6 ;  /* 0x0000000000067941 */ /* 0x000fea0003800200 */
.L_x_15070:
        /* <DEDUP_REMOVED lines=17> */
.L_x_15076:
        /* <DEDUP_REMOVED lines=25> */
.L_x_15074:
[----:B------:R-:W-:Y:S01]  /*8ab0*/  MOV R10, R23 ;  /* 0x00000017000a7202 */ /* 0x000fe20000000f00 */
[----:B------:R-:W-:Y:S01]  /*8ac0*/  IMAD.MOV.U32 R3, RZ, RZ, R16 ;  /* 0x000000ffff037224 */ /* 0x000fe200078e0010 */
[----:B------:R-:W-:Y:S01]  /*8ad0*/  MOV R5, 0x8b00 ;  /* 0x00008b0000057802 */ /* 0x000fe20000000f00 */
[----:B------:R-:W-:-:S07]  /*8ae0*/  IMAD.MOV.U32 R0, RZ, RZ, R17 ;  /* 0x000000ffff007224 */ /* 0x000fce00078e0011 */
[----:B------:R-:W-:Y:S05]  /*8af0*/  CALL.REL.NOINC `($__internal_34_$__cuda_sm20_div_s64) ;  /* 0x0000004800947944 */ /* 0x000fea0003c00000 */
[----:B------:R-:W-:Y:S01]  /*8b00*/  MOV R6, R3 ;  /* 0x0000000300067202 */ /* 0x000fe20000000f00 */
[----:B------:R-:W-:-:S07]  /*8b10*/  IMAD.MOV.U32 R7, RZ, RZ, R0 ;  /* 0x000000ffff077224 */ /* 0x000fce00078e0000 */
.L_x_15075:
[----:B------:R-:W-:Y:S05]  /*8b20*/  BSYNC.RECONVERGENT B1 ;  /* 0x0000000000017941 */ /* 0x000fea0003800200 */
.L_x_15073:
        /* <DEDUP_REMOVED lines=23> */
.L_x_15072:
        /* <DEDUP_REMOVED lines=15> */
.L_x_15081:
        /* <DEDUP_REMOVED lines=22> */
.L_x_15080:
[----:B------:R-:W-:Y:S05]  /*8ef0*/  BSYNC.RECONVERGENT B7 ;  /* 0x0000000000077941 */ /* 0x000fea0003800200 */
.L_x_15079:
[----:B------:R-:W-:-:S04]  /*8f00*/  IADD3 R16, P0, PT, R16, 0x8, RZ ;  /* 0x0000000810107810 */ /* 0x000fc80007f1e0ff */
[----:B------:R-:W-:Y:S02]  /*8f10*/  IADD3.X R17, PT, PT, RZ, R17, RZ, P0, !PT ;  /* 0x00000011ff117210 */ /* 0x000fe400007fe4ff */
[----:B------:R-:W-:-:S04]  /*8f20*/  ISETP.GE.U32.AND P0, PT, R16, R23, PT ;  /* 0x000000171000720c */ /* 0x000fc80003f06070 */
[----:B------:R-:W-:-:S13]  /*8f30*/  ISETP.GE.U32.AND.EX P0, PT, R17, R22, PT, P0 ;  /* 0x000000161100720c */ /* 0x000fda0003f06100 */
[----:B------:R-:W-:Y:S05]  /*8f40*/  @!P0 BRA `(.L_x_15081) ;  /* 0xfffffffc00908947 */ /* 0x000fea000383ffff */
.L_x_15078:
[----:B------:R-:W-:Y:S05]  /*8f50*/  BSYNC.RECONVERGENT B6 ;  /* 0x0000000000067941 */ /* 0x000fea0003800200 */
.L_x_15077:
        /* <DEDUP_REMOVED lines=21> */
.L_x_15083:
[----:B------:R-:W-:Y:S05]  /*90b0*/  BSYNC.RECONVERGENT B6 ;  /* 0x0000000000067941 */ /* 0x000fea0003800200 */
.L_x_15082:
        /* <DEDUP_REMOVED lines=21> */
.L_x_15085:
[----:B------:R-:W-:Y:S05]  /*9210*/  BSYNC.RECONVERGENT B6 ;  /* 0x0000000000067941 */ /* 0x000fea0003800200 */
.L_x_15084:
        /* <DEDUP_REMOVED lines=26> */
.L_x_15087:
[----:B------:R-:W-:Y:S05]  /*93c0*/  BSYNC.RECONVERGENT B6 ;  /* 0x0000000000067941 */ /* 0x000fea0003800200 */
.L_x_15086:
[----:B------:R-:W-:Y:S01]  /*93d0*/  UISETP.NE.AND UP0, UPT, UR38, URZ, UPT ;  /* 0x000000ff2600728c */ /* 0x000fe2000bf05270 */
[----:B------:R-:W-:Y:S01]  /*93e0*/  VIADD R22, R2, 0xffffffff ;  /* 0xffffffff02167836 */ /* 0x000fe20000000000 */
[----:B------:R-:W-:Y:S01]  /*93f0*/  MOV R13, RZ ;  /* 0x000000ff000d7202 */ /* 0x000fe20000000f00 */
[----:B------:R-:W-:-:S06]  /*9400*/  IMAD.MOV.U32 R18, RZ, RZ, RZ ;  /* 0x000000ffff127224 */ /* 0x000fcc00078e00ff */
[----:B------:R-:W-:Y:S05]  /*9410*/  BRA.U !UP0, `(.L_x_15088) ;  /* 0x0000000508107547 */ /* 0x000fea000b800000 */
[----:B------:R-:W0:Y:S01]  /*9420*/  LDCU.64 UR4, c[0x0][0x398] ;  /* 0x00007300ff0477ac */ /* 0x000e220008000a00 */
[----:B------:R-:W-:Y:S01]  /*9430*/  IMAD R20, R22, 0x8, R73 ;  /* 0x0000000816147824 */ /* 0x000fe200078e0249 */
[----:B------:R-:W-:Y:S01]  /*9440*/  BSSY.RECONVERGENT B0, `(.L_x_15088) ;  /* 0x0000041000007945 */ /* 0x000fe20003800200 */
[----:B------:R-:W-:Y:S01]  /*9450*/  IMAD.MOV.U32 R13, RZ, RZ, RZ ;  /* 0x000000ffff0d7224 */ /* 0x000fe200078e00ff */
[----:B------:R-:W-:Y:S01]  /*9460*/  MOV R19, R2 ;  /* 0x0000000200137202 */ /* 0x000fe20000000f00 */
[----:B------:R-:W-:Y:S02]  /*9470*/  IMAD.MOV.U32 R18, RZ, RZ, RZ ;  /* 0x000000ffff127224 */ /* 0x000fe400078e00ff */
[----:B------:R-:W-:Y:S02]  /*9480*/  VIADD R20, R20, 0x60 ;  /* 0x0000006014147836 */ /* 0x000fe40000000000 */
[----:B0-----:R-:W-:Y:S02]  /*9490*/  IMAD R3, R61, UR4, RZ ;  /* 0x000000043d037c24 */ /* 0x001fe4000f8e02ff */
[----:B------:R-:W-:-:S04]  /*94a0*/  IMAD.WIDE.U32 R4, R60, UR4, RZ ;  /* 0x000000043c047c25 */ /* 0x000fc8000f8e00ff */
[----:B------:R-:W-:Y:S02]  /*94b0*/  IMAD R3, R60, UR5, R3 ;  /* 0x000000053c037c24 */ /* 0x000fe4000f8e0203 */
[----:B------:R-:W-:-:S03]  /*94c0*/  IMAD.MOV.U32 R21, RZ, RZ, R4 ;  /* 0x000000ffff157224 */ /* 0x000fc600078e0004 */
[----:B------:R-:W-:-:S07]  /*94d0*/  IADD3 R4, PT, PT, R5, R3, RZ ;  /* 0x0000000305047210 */ /* 0x000fce0007ffe0ff */
.L_x_15092:
        /* <DEDUP_REMOVED lines=25> */
.L_x_15090:
[----:B------:R-:W-:Y:S01]  /*9670*/  IMAD.MOV.U32 R10, RZ, RZ, R21 ;  /* 0x000000ffff0a7224 */ /* 0x000fe200078e0015 */
[----:B------:R-:W-:Y:S01]  /*9680*/  MOV R0, R17 ;  /* 0x0000001100007202 */ /* 0x000fe20000000f00 */
[----:B------:R-:W-:Y:S01]  /*9690*/  IMAD.MOV.U32 R3, RZ, RZ, R16 ;  /* 0x000000ffff037224 */ /* 0x000fe200078e0010 */
[----:B------:R-:W-:-:S07]  /*96a0*/  MOV R5, 0x96c0 ;  /* 0x000096c000057802 */ /* 0x000fce0000000f00 */
[----:B------:R-:W-:Y:S05]  /*96b0*/  CALL.REL.NOINC `($__internal_34_$__cuda_sm20_div_s64) ;  /* 0x0000003c00a47944 */ /* 0x000fea0003c00000 */
[----:B------:R-:W-:Y:S02]  /*96c0*/  IMAD.MOV.U32 R6, RZ, RZ, R3 ;  /* 0x000000ffff067224 */ /* 0x000fe400078e0003 */
[----:B------:R-:W-:-:S07]  /*96d0*/  IMAD.MOV.U32 R7, RZ, RZ, R0 ;  /* 0x000000ffff077224 */ /* 0x000fce00078e0000 */
.L_x_15091:
[----:B------:R-:W-:Y:S05]  /*96e0*/  BSYNC.RECONVERGENT B1 ;  /* 0x0000000000017941 */ /* 0x000fea0003800200 */
.L_x_15089:
[----:B------:R0:W2:Y:S01]  /*96f0*/  LDL.64 R8, [R20] ;  /* 0x0000000014087983 */ /* 0x0000a20000100a00 */
        /* <DEDUP_REMOVED lines=10> */
[----:B------:R-:W-:Y:S01]  /*97a0*/  MOV R11, R18 ;  /* 0x00000012000b7202 */ /* 0x000fe20000000f00 */
[----:B------:R-:W-:Y:S02]  /*97b0*/  IMAD.MOV.U32 R21, RZ, RZ, R6 ;  /* 0x000000ffff157224 */ /* 0x000fe400078e0006 */
[----:B0-----:R-:W-:Y:S01]  /*97c0*/  VIADD R20, R20, 0xfffffff8 ;  /* 0xfffffff814147836 */ /* 0x001fe20000000000 */
[----:B------:R-:W-:-:S05]  /*97d0*/  IADD3 R3, PT, PT, R5, R3, RZ ;  /* 0x0000000305037210 */ /* 0x000fca0007ffe0ff */
        /* <DEDUP_REMOVED lines=8> */
.L_x_15088:
        /* <DEDUP_REMOVED lines=15> */
.L_x_15097:
        /* <DEDUP_REMOVED lines=22> */
.L_x_15096:
[----:B------:R-:W-:Y:S05]  /*9ab0*/  BSYNC.RECONVERGENT B7 ;  /* 0x0000000000077941 */ /* 0x000fea0003800200 */
.L_x_15095:
[----:B------:R-:W-:-:S05]  /*9ac0*/  IADD3 R16, P0, PT, R16, 0x8, RZ ;  /* 0x0000000810107810 */ /* 0x000fca0007f1e0ff */
[----:B------:R-:W-:Y:S01]  /*9ad0*/  IMAD.X R17, RZ, RZ, R17, P0 ;  /* 0x000000ffff117224 */ /* 0x000fe200000e0611 */
[----:B------:R-:W-:-:S04]  /*9ae0*/  ISETP.GE.U32.AND P0, PT, R16, R19, PT ;  /* 0x000000131000720c */ /* 0x000fc80003f06070 */
[----:B------:R-:W-:-:S13]  /*9af0*/  ISETP.GE.U32.AND.EX P0, PT, R17, R18, PT, P0 ;  /* 0x000000121100720c */ /* 0x000fda0003f06100 */
[----:B------:R-:W-:Y:S05]  /*9b00*/  @!P0 BRA `(.L_x_15097) ;  /* 0xfffffffc00908947 */ /* 0x000fea000383ffff */
.L_x_15094:
[----:B------:R-:W-:Y:S05]  /*9b10*/  BSYNC.RECONVERGENT B6 ;  /* 0x0000000000067941 */ /* 0x000fea0003800200 */
.L_x_15093:
        /* <DEDUP_REMOVED lines=21> */
.L_x_15099:
[----:B------:R-:W-:Y:S05]  /*9c70*/  BSYNC.RECONVERGENT B6 ;  /* 0x0000000000067941 */ /* 0x000fea0003800200 */
.L_x_15098:
        /* <DEDUP_REMOVED lines=21> */
.L_x_15101:
[----:B------:R-:W-:Y:S05]  /*9dd0*/  BSYNC.RECONVERGENT B6 ;  /* 0x0000000000067941 */ /* 0x000fea0003800200 */
.L_x_15100:
        /* <DEDUP_REMOVED lines=26> */
.L_x_15103:
[----:B------:R-:W-:Y:S05]  /*9f80*/  BSYNC.RECONVERGENT B6 ;  /* 0x0000000000067941 */ /* 0x000fea0003800200 */
.L_x_15102:
[----:B------:R-:W-:Y:S01]  /*9f90*/  UISETP.NE.AND UP0, UPT, UR38, URZ, UPT ;  /* 0x000000ff2600728c */ /* 0x000fe2000bf05270 */
[----:B------:R-:W-:Y:S01]  /*9fa0*/  MOV R18, RZ ;  /* 0x000000ff00127202 */ /* 0x000fe20000000f00 */
[----:B------:R-:W-:-:S07]  /*9fb0*/  IMAD.MOV.U32 R13, RZ, RZ, RZ ;  /* 0x000000ffff0d7224 */ /* 0x000fce00078e00ff */
        /* <DEDUP_REMOVED lines=13> */
.L_x_15108:
        /* <DEDUP_REMOVED lines=25> */
.L_x_15106:
[----:B------:R-:W-:Y:S01]  /*a220*/  IMAD.MOV.U32 R10, RZ, RZ, R21 ;  /* 0x000000ffff0a7224 */ /* 0x000fe200078e0015 */
[----:B------:R-:W-:Y:S01]  /*a230*/  MOV R0, R17 ;  /* 0x0000001100007202 */ /* 0x000fe20000000f00 */
[----:B------:R-:W-:Y:S01]  /*a240*/  IMAD.MOV.U32 R3, RZ, RZ, R16 ;  /* 0x000000ffff037224 */ /* 0x000fe200078e0010 */
[----:B------:R-:W-:-:S07]  /*a250*/  MOV R5, 0xa270 ;  /* 0x0000a27000057802 */ /* 0x000fce0000000f00 */
[----:B------:R-:W-:Y:S05]  /*a260*/  CALL.REL.NOINC `($__internal_34_$__cuda_sm20_div_s64) ;  /* 0x0000003000b87944 */ /* 0x000fea0003c00000 */
[----:B------:R-:W-:Y:S02]  /*a270*/  IMAD.MOV.U32 R6, RZ, RZ, R3 ;  /* 0x000000ffff067224 */ /* 0x000fe400078e0003 */
[----:B------:R-:W-:-:S07]  /*a280*/  IMAD.MOV.U32 R7, RZ, RZ, R0 ;  /* 0x000000ffff077224 */ /* 0x000fce00078e0000 */
.L_x_15107:
[----:B------:R-:W-:Y:S05]  /*a290*/  BSYNC.RECONVERGENT B1 ;  /* 0x0000000000017941 */ /* 0x000fea0003800200 */
.L_x_15105:
[----:B------:R0:W2:Y:S01]  /*a2a0*/  LDL.64 R8, [R20] ;  /* 0x0000000014087983 */ /* 0x0000a20000100a00 */
[-C--:B------:R-:W-:Y:S01]  /*a2b0*/  IADD3 R11, P0, PT, RZ, -R6.reuse, RZ ;  /* 0x80000006ff0b7210 */ /* 0x080fe20007f1e0ff */
[----:B------:R-:W-:Y:S02]  /*a2c0*/  IMAD.MOV.U32 R5, RZ, RZ, R4 ;  /* 0x000000ffff057224 */ /* 0x000fe400078e0004 */
[----:B------:R-:W-:Y:S01]  /*a2d0*/  IMAD.MOV.U32 R4, RZ, RZ, R21 ;  /* 0x000000ffff047224 */ /* 0x000fe200078e0015 */
[----:B------:R-:W-:Y:S01]  /*a2e0*/  IADD3.X R3, PT, PT, RZ, ~R7, RZ, P0, !PT ;  /* 0x80000007ff037210 */ /* 0x000fe200007fe4ff */
[----:B------:R-:W-:Y:S01]  /*a2f0*/  VIADD R19, R19, 0xffffffff ;  /* 0xffffffff13137836 */ /* 0x000fe20000000000 */
[----:B------:R-:W-:Y:S01]  /*a300*/  MOV R21, R6 ;  /* 0x0000000600157202 */ /* 0x000fe20000000f00 */
[----:B------:R-:W-:-:S03]  /*a310*/  IMAD.WIDE.U32 R4, R16, R11, R4 ;  /* 0x0000000b10047225 */ /* 0x000fc600078e0004 */
[----:B------:R-:W-:Y:S01]  /*a320*/  ISETP.NE.AND P0, PT, R19, RZ, PT ;  /* 0x000000ff1300720c */ /* 0x000fe20003f05270 */
        /* <DEDUP_REMOVED lines=13> */
.L_x_15104:
        /* <DEDUP_REMOVED lines=15> */
.L_x_15113:
        /* <DEDUP_REMOVED lines=22> */
.L_x_15112:
[----:B------:R-:W-:Y:S05]  /*a650*/  BSYNC.RECONVERGENT B7 ;  /* 0x0000000000077941 */ /* 0x000fea0003800200 */
.L_x_15111:
[----:B------:R-:W-:-:S04]  /*a660*/  IADD3 R16, P0, PT, R16, 0x8, RZ ;  /* 0x0000000810107810 */ /* 0x000fc80007f1e0ff */
[----:B------:R-:W-:Y:S02]  /*a670*/  IADD3.X R17, PT, PT, RZ, R17, RZ, P0, !PT ;  /* 0x00000011ff117210 */ /* 0x000fe400007fe4ff */
[----:B------:R-:W-:-:S04]  /*a680*/  ISETP.GE.U32.AND P0, PT, R16, R19, PT ;  /* 0x000000131000720c */ /* 0x000fc80003f06070 */
[----:B------:R-:W-:-:S13]  /*a690*/  ISETP.GE.U32.AND.EX P0, PT, R17, R18, PT, P0 ;  /* 0x000000121100720c */ /* 0x000fda0003f06100 */
[----:B------:R-:W-:Y:S05]  /*a6a0*/  @!P0 BRA `(.L_x_15113) ;  /* 0xfffffffc00908947 */ /* 0x000fea000383ffff */
.L_x_15110:
[----:B------:R-:W-:Y:S05]  /*a6b0*/  BSYNC.RECONVERGENT B6 ;  /* 0x0000000000067941 */ /* 0x000fea0003800200 */
.L_x_15109:
        /* <DEDUP_REMOVED lines=21> */
.L_x_15115:
[----:B------:R-:W-:Y:S05]  /*a810*/  BSYNC.RECONVERGENT B6 ;  /* 0x0000000000067941 */ /* 0x000fea0003800200 */
.L_x_15114:
        /* <DEDUP_REMOVED lines=21> */
.L_x_15117:
[----:B------:R-:W-:Y:S05]  /*a970*/  BSYNC.RECONVERGENT B6 ;  /* 0x0000000000067941 */ /* 0x000fea0003800200 */
.L_x_15116:
        /* <DEDUP_REMOVED lines=26> */
.L_x_15119:
[----:B------:R-:W-:Y:S05]  /*ab20*/  BSYNC.RECONVERGENT B6 ;  /* 0x0000000000067941 */ /* 0x000fea0003800200 */
.L_x_15118:
        /* <DEDUP_REMOVED lines=8> */
[----:B------:R-:W-:Y:S02]  /*abb0*/  IMAD.MOV.U32 R13, RZ, RZ, RZ ;  /* 0x000000ffff0d7224 */ /* 0x000fe400078e00ff */
[----:B------:R-:W-:Y:S01]  /*abc0*/  IMAD.MOV.U32 R19, RZ, RZ, R2 ;  /* 0x000000ffff137224 */ /* 0x000fe200078e0002 */
[----:B------:R-:W-:Y:S01]  /*abd0*/  IADD3 R20, PT, PT, R20, 0x60, RZ ;  /* 0x0000006014147810 */ /* 0x000fe20007ffe0ff */
[----:B0-----:R-:W-:Y:S02]  /*abe0*/  IMAD R3, R65, UR4, RZ ;  /* 0x0000000441037c24 */ /* 0x001fe4000f8e02ff */
[----:B------:R-:W-:-:S04]  /*abf0*/  IMAD.WIDE.U32 R4, R64, UR4, RZ ;  /* 0x0000000440047c25 */ /* 0x000fc8000f8e00ff */
[----:B------:R-:W-:Y:S02]  /*ac00*/  IMAD R3, R64, UR5, R3 ;  /* 0x0000000540037c24 */ /* 0x000fe4000f8e0203 */
[----:B------:R-:W-:Y:S02]  /*ac10*/  IMAD.MOV.U32 R21, RZ, RZ, R4 ;  /* 0x000000ffff157224 */ /* 0x000fe400078e0004 */
[----:B------:R-:W-:-:S07]  /*ac20*/  IMAD.IADD R4, R5, 0x1, R3 ;  /* 0x0000000105047824 */ /* 0x000fce00078e0203 */
.L_x_15124:
        /* <DEDUP_REMOVED lines=11> */
[----:B0-----:R-:W-:Y:S01]  /*ace0*/  MOV R6, RZ ;  /* 0x000000ff00067202 */ /* 0x001fe20000000f00 */
        /* <DEDUP_REMOVED lines=13> */
.L_x_15122:
[----:B------:R-:W-:Y:S01]  /*adc0*/  MOV R10, R21 ;  /* 0x00000015000a7202 */ /* 0x000fe20000000f00 */
[----:B------:R-:W-:Y:S01]  /*add0*/  IMAD.MOV.U32 R3, RZ, RZ, R16 ;  /* 0x000000ffff037224 */ /* 0x000fe200078e0010 */
[----:B------:R-:W-:Y:S01]  /*ade0*/  MOV R5, 0xae10 ;  /* 0x0000ae1000057802 */ /* 0x000fe20000000f00 */
[----:B------:R-:W-:-:S07]  /*adf0*/  IMAD.MOV.U32 R0, RZ, RZ, R17 ;  /* 0x000000ffff007224 */ /* 0x000fce00078e0011 */
[----:B------:R-:W-:Y:S05]  /*ae00*/  CALL.REL.NOINC `($__internal_34_$__cuda_sm20_div_s64) ;  /* 0x0000002400d07944 */ /* 0x000fea0003c00000 */
[----:B------:R-:W-:Y:S01]  /*ae10*/  MOV R6, R3 ;  /* 0x0000000300067202 */ /* 0x000fe20000000f00 */
[----:B------:R-:W-:-:S07]  /*ae20*/  IMAD.MOV.U32 R7, RZ, RZ, R0 ;  /* 0x000000ffff077224 */ /* 0x000fce00078e0000 */
.L_x_15123:
[----:B------:R-:W-:Y:S05]  /*ae30*/  BSYNC.RECONVERGENT B1 ;  /* 0x0000000000017941 */ /* 0x000fea0003800200 */
.L_x_15121:
        /* <DEDUP_REMOVED lines=22> */
.L_x_15120:
        /* <DEDUP_REMOVED lines=15> */
.L_x_15129:
        /* <DEDUP_REMOVED lines=22> */
.L_x_15128:
[----:B------:R-:W-:Y:S05]  /*b1f0*/  BSYNC.RECONVERGENT B7 ;  /* 0x0000000000077941 */ /* 0x000fea0003800200 */
.L_x_15127:
[----:B------:R-:W-:-:S05]  /*b200*/  IADD3 R16, P0, PT, R16, 0x8, RZ ;  /* 0x0000000810107810 */ /* 0x000fca0007f1e0ff */
[----:B------:R-:W-:Y:S01]  /*b210*/  IMAD.X R17, RZ, RZ, R17, P0 ;  /* 0x000000ffff117224 */ /* 0x000fe200000e0611 */
[----:B------:R-:W-:-:S04]  /*b220*/  ISETP.GE.U32.AND P0, PT, R16, R19, PT ;  /* 0x000000131000720c */ /* 0x000fc80003f06070 */
[----:B------:R-:W-:-:S13]  /*b230*/  ISETP.GE.U32.AND.EX P0, PT, R17, R18, PT, P0 ;  /* 0x000000121100720c */ /* 0x000fda0003f06100 */
[----:B------:R-:W-:Y:S05]  /*b240*/  @!P0 BRA `(.L_x_15129) ;  /* 0xfffffffc00908947 */ /* 0x000fea000383ffff */
.L_x_15126:
[----:B------:R-:W-:Y:S05]  /*b250*/  BSYNC.RECONVERGENT B6 ;  /* 0x0000000000067941 */ /* 0x000fea0003800200 */
.L_x_15125:
        /* <DEDUP_REMOVED lines=21> */
.L_x_15131:
[----:B------:R-:W-:Y:S05]  /*b3b0*/  BSYNC.RECONVERGENT B6 ;  /* 0x0000000000067941 */ /* 0x000fea0003800200 */
.L_x_15130:
        /* <DEDUP_REMOVED lines=21> */
.L_x_15133:
[----:B------:R-:W-:Y:S05]  /*b510*/  BSYNC.RECONVERGENT B6 ;  /* 0x0000000000067941 */ /* 0x000fea0003800200 */
.L_x_15132:
        /* <DEDUP_REMOVED lines=26> */
.L_x_15135:
[----:B------:R-:W-:Y:S05]  /*b6c0*/  BSYNC.RECONVERGENT B6 ;  /* 0x0000000000067941 */ /* 0x000fea0003800200 */
.L_x_15134:
[----:B------:R-:W-:Y:S01]  /*b6d0*/  UISETP.NE.AND UP0, UPT, UR38, URZ, UPT ;  /* 0x000000ff2600728c */ /* 0x000fe2000bf05270 */
[----:B------:R-:W-:Y:S02]  /*b6e0*/  IMAD.MOV.U32 R18, RZ, RZ, RZ ;  /* 0x000000ffff127224 */ /* 0x000fe400078e00ff */
        /* <DEDUP_REMOVED lines=11> */
[----:B------:R-:W-:-:S05]  /*b7a0*/  IMAD R3, R66, UR5, R3 ;  /* 0x0000000542037c24 */ /* 0x000fca000f8e0203 */
[----:B------:R-:W-:-:S07]  /*b7b0*/  IADD3 R4, PT, PT, R25, R3, RZ ;  /* 0x0000000319047210 */ /* 0x000fce0007ffe0ff */
.L_x_15140:
        /* <DEDUP_REMOVED lines=15> */
[----:B------:R-:W-:Y:S02]  /*b8b0*/  HFMA2 R7, -RZ, RZ, 0, 0 ;  /* 0x00000000ff077431 */ /* 0x000fe400000001ff */
        /* <DEDUP_REMOVED lines=9> */
.L_x_15138:
[----:B------:R-:W-:Y:S01]  /*b950*/  IMAD.MOV.U32 R10, RZ, RZ, R24 ;  /* 0x000000ffff0a7224 */ /* 0x000fe200078e0018 */
[----:B------:R-:W-:Y:S01]  /*b960*/  MOV R0, R17 ;  /* 0x0000001100007202 */ /* 0x000fe20000000f00 */
[----:B------:R-:W-:Y:S01]  /*b970*/  IMAD.MOV.U32 R3, RZ, RZ, R16 ;  /* 0x000000ffff037224 */ /* 0x000fe200078e0010 */
[----:B------:R-:W-:-:S07]  /*b980*/  MOV R5, 0xb9a0 ;  /* 0x0000b9a000057802 */ /* 0x000fce0000000f00 */
[----:B------:R-:W-:Y:S05]  /*b990*/  CALL.REL.NOINC `($__internal_34_$__cuda_sm20_div_s64) ;  /* 0x0000001800ec7944 */ /* 0x000fea0003c00000 */
[----:B------:R-:W-:Y:S02]  /*b9a0*/  IMAD.MOV.U32 R6, RZ, RZ, R3 ;  /* 0x000000ffff067224 */ /* 0x000fe400078e0003 */
[----:B------:R-:W-:-:S07]  /*b9b0*/  IMAD.MOV.U32 R7, RZ, RZ, R0 ;  /* 0x000000ffff077224 */ /* 0x000fce00078e0000 */
.L_x_15139:
[----:B------:R-:W-:Y:S05]  /*b9c0*/  BSYNC.RECONVERGENT B1 ;  /* 0x0000000000017941 */ /* 0x000fea0003800200 */
.L_x_15137:
[----:B------:R0:W2:Y:S01]  /*b9d0*/  LDL.64 R8, [R19] ;  /* 0x0000000013087983 */ /* 0x0000a20000100a00 */
[----:B------:R-:W-:Y:S01]  /*b9e0*/  IADD3 R11, P0, PT, RZ, -R6, RZ ;  /* 0x80000006ff0b7210 */ /* 0x000fe20007f1e0ff */
[----:B------:R-:W-:Y:S01]  /*b9f0*/  IMAD.MOV.U32 R25, RZ, RZ, R4 ;  /* 0x000000ffff197224 */ /* 0x000fe200078e0004 */
[----:B------:R-:W-:Y:S01]  /*ba00*/  IADD3 R20, PT, PT, R20, -0x1, RZ ;  /* 0xffffffff14147810 */ /* 0x000fe20007ffe0ff */
[----:B------:R-:W-:Y:S01]  /*ba10*/  IMAD.MOV.U32 R12, RZ, RZ, R18 ;  /* 0x000000ffff0c7224 */ /* 0x000fe200078e0012 */
[----:B------:R-:W-:Y:S01]  /*ba20*/  IADD3.X R3, PT, PT, RZ, ~R7, RZ, P0, !PT ;  /* 0x80000007ff037210 */ /* 0x000fe200007fe4ff */
        /* <DEDUP_REMOVED lines=15> */
.L_x_15136:
        /* <DEDUP_REMOVED lines=15> */
.L_x_15145:
        /* <DEDUP_REMOVED lines=22> */
.L_x_15144:
[----:B------:R-:W-:Y:S05]  /*bd70*/  BSYNC.RECONVERGENT B7 ;  /* 0x0000000000077941 */ /* 0x000fea0003800200 */
.L_x_15143:
[----:B------:R-:W-:-:S05]  /*bd80*/  IADD3 R16, P0, PT, R16, 0x8, RZ ;  /* 0x0000000810107810 */ /* 0x000fca0007f1e0ff */
[----:B------:R-:W-:Y:S01]  /*bd90*/  IMAD.X R17, RZ, RZ, R17, P0 ;  /* 0x000000ffff117224 */ /* 0x000fe200000e0611 */
[----:B------:R-:W-:-:S04]  /*bda0*/  ISETP.GE.U32.AND P0, PT, R16, R19, PT ;  /* 0x000000131000720c */ /* 0x000fc80003f06070 */
[----:B------:R-:W-:-:S13]  /*bdb0*/  ISETP.GE.U32.AND.EX P0, PT, R17, R18, PT, P0 ;  /* 0x000000121100720c */ /* 0x000fda0003f06100 */
[----:B------:R-:W-:Y:S05]  /*bdc0*/  @!P0 BRA `(.L_x_15145) ;  /* 0xfffffffc00908947 */ /* 0x000fea000383ffff */
.L_x_15142:
[----:B------:R-:W-:Y:S05]  /*bdd0*/  BSYNC.RECONVERGENT B6 ;  /* 0x0000000000067941 */ /* 0x000fea0003800200 */
.L_x_15141:
        /* <DEDUP_REMOVED lines=21> */
.L_x_15147:
[----:B------:R-:W-:Y:S05]  /*bf30*/  BSYNC.RECONVERGENT B6 ;  /* 0x0000000000067941 */ /* 0x000fea0003800200 */
.L_x_15146:
        /* <DEDUP_REMOVED lines=21> */
.L_x_15149:
[----:B------:R-:W-:Y:S05]  /*c090*/  BSYNC.RECONVERGENT B6 ;  /* 0x0000000000067941 */ /* 0x000fea0003800200 */
.L_x_15148:
        /* <DEDUP_REMOVED lines=26> */
.L_x_15151:
[----:B------:R-:W-:Y:S05]  /*c240*/  BSYNC.RECONVERGENT B6 ;  /* 0x0000000000067941 */ /* 0x000fea0003800200 */
.L_x_15150:
        /* <DEDUP_REMOVED lines=9> */
[----:B------:R-:W-:Y:S02]  /*c2e0*/  VIADD R19, R19, 0x60 ;  /* 0x0000006013137836 */ /* 0x000fe40000000000 */
[----:B0-----:R-:W-:Y:S02]  /*c2f0*/  IMAD R3, R69, UR4, RZ ;  /* 0x0000000445037c24 */ /* 0x001fe4000f8e02ff */
[----:B------:R-:W-:-:S04]  /*c300*/  IMAD.WIDE.U32 R20, R68, UR4, RZ ;  /* 0x0000000444147c25 */ /* 0x000fc8000f8e00ff */
[----:B------:R-:W-:-:S05]  /*c310*/  IMAD R3, R68, UR5, R3 ;  /* 0x0000000544037c24 */ /* 0x000fca000f8e0203 */
[----:B------:R-:W-:Y:S01]  /*c320*/  IADD3 R4, PT, PT, R21, R3, RZ ;  /* 0x0000000315047210 */ /* 0x000fe20007ffe0ff */
[----:B------:R-:W-:-:S07]  /*c330*/  IMAD.MOV.U32 R21, RZ, RZ, RZ ;  /* 0x000000ffff157224 */ /* 0x000fce00078e00ff */
.L_x_15156:
        /* <DEDUP_REMOVED lines=25> */
.L_x_15154:
[----:B------:R-:W-:Y:S01]  /*c4d0*/  IMAD.MOV.U32 R10, RZ, RZ, R20 ;  /* 0x000000ffff0a7224 */ /* 0x000fe200078e0014 */
[----:B------:R-:W-:Y:S01]  /*c4e0*/  MOV R0, R17 ;  /* 0x0000001100007202 */ /* 0x000fe20000000f00 */
[----:B------:R-:W-:Y:S01]  /*c4f0*/  IMAD.MOV.U32 R3, RZ, RZ, R16 ;  /* 0x000000ffff037224 */ /* 0x000fe200078e0010 */
[----:B------:R-:W-:-:S07]  /*c500*/  MOV R5, 0xc520 ;  /* 0x0000c52000057802 */ /* 0x000fce0000000f00 */
[----:B------:R-:W-:Y:S05]  /*c510*/  CALL.REL.NOINC `($__internal_34_$__cuda_sm20_div_s64) ;  /* 0x00000010000c7944 */ /* 0x000fea0003c00000 */
[----:B------:R-:W-:Y:S02]  /*c520*/  IMAD.MOV.U32 R6, RZ, RZ, R3 ;  /* 0x000000ffff067224 */ /* 0x000fe400078e0003 */
[----:B------:R-:W-:-:S07]  /*c530*/  IMAD.MOV.U32 R7, RZ, RZ, R0 ;  /* 0x000000ffff077224 */ /* 0x000fce00078e0000 */
.L_x_15155:
[----:B------:R-:W-:Y:S05]  /*c540*/  BSYNC.RECONVERGENT B1 ;  /* 0x0000000000017941 */ /* 0x000fea0003800200 */
.L_x_15153:
        /* <DEDUP_REMOVED lines=14> */
[----:B------:R-:W-:Y:S01]  /*c630*/  IMAD.WIDE.U32 R10, R8, R4, R20 ;  /* 0x00000004080a7225 */ /* 0x000fe200078e0014 */
[----:B------:R-:W-:-:S03]  /*c640*/  MOV R20, R6 ;  /* 0x0000000600147202 */ /* 0x000fc60000000f00 */
[----:B------:R-:W-:Y:S02]  /*c650*/  IMAD R3, R9, R4, R3 ;  /* 0x0000000409037224 */ /* 0x000fe400078e0203 */
[----:B------:R-:W-:Y:S02]  /*c660*/  IMAD.MOV.U32 R4, RZ, RZ, R7 ;  /* 0x000000ffff047224 */ /* 0x000fe400078e0007 */
[----:B------:R-:W-:Y:S01]  /*c670*/  IMAD.MOV.U32 R18, RZ, RZ, R10 ;  /* 0x000000ffff127224 */ /* 0x000fe200078e000a */
[----:B------:R-:W-:Y:S01]  /*c680*/  IADD3 R21, PT, PT, R11, R3, RZ ;  /* 0x000000030b157210 */ /* 0x000fe20007ffe0ff */
[----:B------:R-:W-:Y:S06]  /*c690*/  @P0 BRA `(.L_x_15156) ;  /* 0xfffffffc00280947 */ /* 0x000fec000383ffff */
[----:B------:R-:W-:Y:S05]  /*c6a0*/  BSYNC.RECONVERGENT B0 ;  /* 0x0000000000007941 */ /* 0x000fea0003800200 */
.L_x_15152:
        /* <DEDUP_REMOVED lines=15> */
.L_x_15161:
        /* <DEDUP_REMOVED lines=22> */
.L_x_15160:
[----:B------:R-:W-:Y:S05]  /*c900*/  BSYNC.RECONVERGENT B7 ;  /* 0x0000000000077941 */ /* 0x000fea0003800200 */
.L_x_15159:
[----:B------:R-:W-:-:S04]  /*c910*/  IADD3 R16, P0, PT, R16, 0x8, RZ ;  /* 0x0000000810107810 */ /* 0x000fc80007f1e0ff */
[----:B------:R-:W-:Y:S02]  /*c920*/  IADD3.X R17, PT, PT, RZ, R17, RZ, P0, !PT ;  /* 0x00000011ff117210 */ /* 0x000fe400007fe4ff */
[----:B------:R-:W-:-:S04]  /*c930*/  ISETP.GE.U32.AND P0, PT, R16, R19, PT ;  /* 0x000000131000720c */ /* 0x000fc80003f06070 */
[----:B------:R-:W-:-:S13]  /*c940*/  ISETP.GE.U32.AND.EX P0, PT, R17, R18, PT, P0 ;  /* 0x000000121100720c */ /* 0x000fda0003f06100 */
[----:B------:R-:W-:Y:S05]  /*c950*/  @!P0 BRA `(.L_x_15161) ;  /* 0xfffffffc00908947 */ /* 0x000fea000383ffff */
.L_x_15158:
[----:B------:R-:W-:Y:S05]  /*c960*/  BSYNC.RECONVERGENT B6 ;  /* 0x0000000000067941 */ /* 0x000fea0003800200 */
.L_x_15157:
        /* <DEDUP_REMOVED lines=21> */
.L_x_15163:
[----:B------:R-:W-:Y:S05]  /*cac0*/  BSYNC.RECONVERGENT B6 ;  /* 0x0000000000067941 */ /* 0x000fea0003800200 */
.L_x_15162:
        /* <DEDUP_REMOVED lines=21> */
.L_x_15165:
[----:B------:R-:W-:Y:S05]  /*cc20*/  BSYNC.RECONVERGENT B6 ;  /* 0x0000000000067941 */ /* 0x000fea0003800200 */
.L_x_15164:
        /* <DEDUP_REMOVED lines=26> */
.L_x_15167:
[----:B------:R-:W-:Y:S05]  /*cdd0*/  BSYNC.RECONVERGENT B6 ;  /* 0x0000000000067941 */ /* 0x000fea0003800200 */
.L_x_15166:
        /* <DEDUP_REMOVED lines=9> */
[----:B------:R-:W-:Y:S01]  /*ce70*/  IMAD.IADD R4, R7, 0x1, R3 ;  /* 0x0000000107047824 */ /* 0x000fe200078e0203 */
[----:B------:R-:W-:Y:S02]  /*ce80*/  MOV R21, R6 ;  /* 0x0000000600157202 */ /* 0x000fe40000000f00 */
[----:B------:R-:W-:Y:S01]  /*ce90*/  CS2R R18, SRZ ;  /* 0x0000000000127805 */ /* 0x000fe2000001ff00 */
[----:B------:R-:W-:-:S07]  /*cea0*/  VIADD R13, R13, 0x60 ;  /* 0x000000600d0d7836 */ /* 0x000fce0000000000 */
.L_x_15172:
        /* <DEDUP_REMOVED lines=25> */
.L_x_15170:
[----:B------:R-:W-:Y:S01]  /*d040*/  IMAD.MOV.U32 R10, RZ, RZ, R21 ;  /* 0x000000ffff0a7224 */ /* 0x000fe200078e0015 */
[----:B------:R-:W-:Y:S01]  /*d050*/  MOV R0, R17 ;  /* 0x0000001100007202 */ /* 0x000fe20000000f00 */
[----:B------:R-:W-:Y:S01]  /*d060*/  IMAD.MOV.U32 R3, RZ, RZ, R16 ;  /* 0x000000ffff037224 */ /* 0x000fe200078e0010 */
[----:B------:R-:W-:-:S07]  /*d070*/  MOV R5, 0xd090 ;  /* 0x0000d09000057802 */ /* 0x000fce0000000f00 */
[----:B------:R-:W-:Y:S05]  /*d080*/  CALL.REL.NOINC `($__internal_34_$__cuda_sm20_div_s64) ;  /* 0x0000000400307944 */ /* 0x000fea0003c00000 */
[----:B------:R-:W-:Y:S02]  /*d090*/  IMAD.MOV.U32 R6, RZ, RZ, R3 ;  /* 0x000000ffff067224 */ /* 0x000fe400078e0003 */
[----:B------:R-:W-:-:S07]  /*d0a0*/  IMAD.MOV.U32 R7, RZ, RZ, R0 ;  /* 0x000000ffff077224 */ /* 0x000fce00078e0000 */
.L_x_15171:
[----:B------:R-:W-:Y:S05]  /*d0b0*/  BSYNC.RECONVERGENT B1 ;  /* 0x0000000000017941 */ /* 0x000fea0003800200 */
.L_x_15169:
        /* <DEDUP_REMOVED lines=20> */
.L_x_15168:
        /* <DEDUP_REMOVED lines=15> */
.L_x_15177:
        /* <DEDUP_REMOVED lines=22> */
.L_x_15176:
[----:B------:R-:W-:Y:S05]  /*d450*/  BSYNC.RECONVERGENT B7 ;  /* 0x0000000000077941 */ /* 0x000fea0003800200 */
.L_x_15175:
[----:B------:R-:W-:-:S05]  /*d460*/  IADD3 R16, P0, PT, R16, 0x8, RZ ;  /* 0x0000000810107810 */ /* 0x000fca0007f1e0ff */
[----:B------:R-:W-:Y:S01]  /*d470*/  IMAD.X R17, RZ, RZ, R17, P0 ;  /* 0x000000ffff117224 */ /* 0x000fe200000e0611 */
[----:B------:R-:W-:-:S04]  /*d480*/  ISETP.GE.U32.AND P0, PT, R16, R23, PT ;  /* 0x000000171000720c */ /* 0x000fc80003f06070 */
[----:B------:R-:W-:-:S13]  /*d490*/  ISETP.GE.U32.AND.EX P0, PT, R17, R18, PT, P0 ;  /* 0x000000121100720c */ /* 0x000fda0003f06100 */
[----:B------:R-:W-:Y:S05]  /*d4a0*/  @!P0 BRA `(.L_x_15177) ;  /* 0xfffffffc00908947 */ /* 0x000fea000383ffff */
.L_x_15174:
[----:B------:R-:W-:Y:S05]  /*d4b0*/  BSYNC.RECONVERGENT B6 ;  /* 0x0000000000067941 */ /* 0x000fea0003800200 */
.L_x_15173:
[----:B------:R-:W0:Y:S01]  /*d4c0*/  S2R R5, SR_TID.X ;  /* 0x0000000000057919 */ /* 0x000e220000002100 */
[----:B------:R-:W1:Y:S02]  /*d4d0*/  LDC.64 R2, c[0x0][0x438] ;  /* 0x00010e00ff027b82 */ /* 0x000e640000000a00 */
[----:B-1----:R-:W-:-:S04]  /*d4e0*/  IMAD.WIDE.U32 R100, R100, 0x8, R2 ;  /* 0x0000000864647825 */ /* 0x002fc800078e0002 */
[----:B0-----:R-:W-:-:S05]  /*d4f0*/  IMAD.WIDE.U32 R100, R5, 0x10, R100 ;  /* 0x0000001005647825 */ /* 0x001fca00078e0064 */
[----:B------:R-:W-:Y:S04]  /*d500*/  STG.E.128 desc[UR36][R100.64], RZ ;  /* 0x000000ff64007986 */ /* 0x000fe8000c101d24 */
[----:B------:R-:W-:Y:S04]  /*d510*/  STG.E.128 desc[UR36][R100.64+0x800], RZ ;  /* 0x000800ff64007986 */ /* 0x000fe8000c101d24 */
[----:B------:R-:W-:Y:S04]  /*d520*/  STG.E.128 desc[UR36][R100.64+0x1000], RZ ;  /* 0x001000ff64007986 */ /* 0x000fe8000c101d24 */
[----:B------:R-:W-:Y:S01]  /*d530*/  STG.E.128 desc[UR36][R100.64+0x1800], RZ ;  /* 0x001800ff64007986 */ /* 0x000fe2000c101d24 */
[----:B------:R-:W-:Y:S05]  /*d540*/  EXIT ;  /* 0x000000000000794d */ /* 0x000fea0003800000 */
        .weak           $__internal_34_$__cuda_sm20_div_s64
        .type           $__internal_34_$__cuda_sm20_div_s64,@function
        .size           $__internal_34_$__cuda_sm20_div_s64,(.L_x_40054 - $__internal_34_$__cuda_sm20_div_s64)
$__internal_34_$__cuda_sm20_div_s64:
[-C--:B------:R-:W-:Y:S02]  /*d550*/  IADD3 R7, P1, PT, RZ, -R3.reuse, RZ ;  /* 0x80000003ff077210 */ /* 0x080fe40007f3e0ff */
[----:B------:R-:W-:Y:S02]  /*d560*/  ISETP.GE.AND P0, PT, R0, RZ, PT ;  /* 0x000000ff0000720c */ /* 0x000fe40003f06270 */
[----:B------:R-:W-:Y:S01]  /*d570*/  ISETP.GE.AND P3, PT, R4, RZ, PT ;  /* 0x000000ff0400720c */ /* 0x000fe20003f66270 */
[----:B------:R-:W-:Y:S01]  /*d580*/  IMAD.X R6, RZ, RZ, ~R0, P1 ;  /* 0x000000ffff067224 */ /* 0x000fe200008e0e00 */
[----:B------:R-:W-:Y:S02]  /*d590*/  SEL R14, R7, R3, !P0 ;  /* 0x00000003070e7207 */ /* 0x000fe40004000000 */
[----:B------:R-:W-:Y:S02]  /*d5a0*/  IADD3 R11, P4, PT, RZ, -R10, RZ ;  /* 0x8000000aff0b7210 */ /* 0x000fe40007f9e0ff */
[----:B------:R-:W-:-:S02]  /*d5b0*/  SEL R15, R6, R0, !P0 ;  /* 0x00000000060f7207 */ /* 0x000fc40004000000 */
[----:B------:R-:W-:Y:S02]  /*d5c0*/  SEL R11, R11, R10, !P3 ;  /* 0x0000000a0b0b7207 */ /* 0x000fe40005800000 */
[----:B------:R-:W0:Y:S08]  /*d5d0*/  I2F.U64.RP R6, R14 ;  /* 0x0000000e00067312 */ /* 0x000e300000309000 */
[----:B0-----:R-:W0:Y:S02]  /*d5e0*/  MUFU.RCP R6, R6 ;  /* 0x0000000600067308 */ /* 0x001e240000001000 */
[----:B0-----:R-:W-:-:S06]  /*d5f0*/  IADD3 R6, PT, PT, R6, 0x1ffffffe, RZ ;  /* 0x1ffffffe06067810 */ /* 0x001fcc0007ffe0ff */
        /* <DEDUP_REMOVED lines=26> */
[----:B------:R-:W-:Y:S01]  /*d7a0*/  IMAD.X R9, RZ, RZ, ~R4, P4 ;  /* 0x000000ffff097224 */ /* 0x000fe200020e0e04 */
[----:B------:R-:W-:Y:S01]  /*d7b0*/  IADD3.X R6, PT, PT, R7, R6, RZ, P0, !PT ;  /* 0x0000000607067210 */ /* 0x000fe200007fe4ff */
[----:B------:R-:W-:-:S03]  /*d7c0*/  IMAD.HI.U32 R52, R8, R11, RZ ;  /* 0x0000000b08347227 */ /* 0x000fc600078e00ff */
[----:B------:R-:W-:Y:S01]  /*d7d0*/  SEL R9, R9, R4, !P3 ;  /* 0x0000000409097207 */ /* 0x000fe20005800000 */
[----:B------:R-:W-:Y:S01]  /*d7e0*/  IMAD.MOV.U32 R53, RZ, RZ, RZ ;  /* 0x000000ffff357224 */ /* 0x000fe200078e00ff */
        /* <DEDUP_REMOVED lines=14> */
[----:B------:R-:W-:Y:S02]  /*d8d0*/  IADD3 R12, P1, PT, R11, -R14, RZ ;  /* 0x8000000e0b0c7210 */ /* 0x000fe40007f3e0ff */
[----:B------:R-:W-:Y:S02]  /*d8e0*/  IADD3 R8, P2, PT, R6, 0x1, RZ ;  /* 0x0000000106087810 */ /* 0x000fe40007f5e0ff */
[C---:B------:R-:W-:Y:S01]  /*d8f0*/  ISETP.GE.U32.AND.EX P0, PT, R9.reuse, R15, PT, P0 ;  /* 0x0000000f0900720c */ /* 0x040fe20003f06100 */
[----:B------:R-:W-:-:S03]  /*d900*/  IMAD.X R10, R9, 0x1, ~R15, P1 ;  /* 0x00000001090a7824 */ /* 0x000fc600008e0e0f */
[----:B------:R-:W-:Y:S02]  /*d910*/  SEL R11, R12, R11, P0 ;  /* 0x0000000b0c0b7207 */ /* 0x000fe40000000000 */
[----:B------:R-:W-:Y:S02]  /*d920*/  IADD3.X R12, PT, PT, RZ, R7, RZ, P2, !PT ;  /* 0x00000007ff0c7210 */ /* 0x000fe400017fe4ff */
[----:B------:R-:W-:Y:S02]  /*d930*/  SEL R6, R8, R6, P0 ;  /* 0x0000000608067207 */ /* 0x000fe40000000000 */
[----:B------:R-:W-:Y:S02]  /*d940*/  SEL R10, R10, R9, P0 ;  /* 0x000000090a0a7207 */ /* 0x000fe40000000000 */
[----:B------:R-:W-:Y:S02]  /*d950*/  ISETP.GE.U32.AND P1, PT, R11, R14, PT ;  /* 0x0000000e0b00720c */ /* 0x000fe40003f26070 */
[----:B------:R-:W-:-:S02]  /*d960*/  SEL R7, R12, R7, P0 ;  /* 0x000000070c077207 */ /* 0x000fc40000000000 */
        /* <DEDUP_REMOVED lines=8> */
[----:B------:R-:W-:Y:S01]  /*d9f0*/  ISETP.GE.AND P1, PT, R8, RZ, PT ;  /* 0x000000ff0800720c */ /* 0x000fe20003f26270 */
[----:B------:R-:W-:Y:S01]  /*da00*/  IMAD.X R3, RZ, RZ, ~R7, P2 ;  /* 0x000000ffff037224 */ /* 0x000fe200010e0e07 */
[----:B------:R-:W-:-:S02]  /*da10*/  ISETP.NE.AND.EX P0, PT, R0, RZ, PT, P0 ;  /* 0x000000ff0000720c */ /* 0x000fc40003f05300 */
[----:B------:R-:W-:Y:S02]  /*da20*/  SEL R0, R9, R6, !P1 ;  /* 0x0000000609007207 */ /* 0x000fe40004800000 */
[----:B------:R-:W-:Y:S02]  /*da30*/  SEL R7, R3, R7, !P1 ;  /* 0x0000000703077207 */ /* 0x000fe40004800000 */
[----:B------:R-:W-:Y:S02]  /*da40*/  SEL R3, R0, 0xffffffff, P0 ;  /* 0xffffffff00037807 */ /* 0x000fe40000000000 */
[----:B------:R-:W-:Y:S01]  /*da50*/  SEL R0, R7, 0xffffffff, P0 ;  /* 0xffffffff07007807 */ /* 0x000fe20000000000 */
[----:B------:R-:W-:Y:S01]  /*da60*/  IMAD.MOV.U32 R7, RZ, RZ, 0x0 ;  /* 0x00000000ff077424 */ /* 0x000fe200078e00ff */
[----:B------:R-:W-:-:S04]  /*da70*/  MOV R6, R5 ;  /* 0x0000000500067202 */ /* 0x000fc80000000f00 */
[----:B------:R-:W-:Y:S05]  /*da80*/  RET.REL.NODEC R6 `(_ZN2at6native29vectorized_elementwise_kernelILi2EZZZNS0_67_GLOBAL__N__bb565c37_34_ValidateCompressedIndicesKernel_cu_33a4b88b42_validate_compressed_sparse_indices_kernelILNS2_8CDimNameE1ENS2_18CUDAKernelLauncherENS2_14EmptyVecKernelENS2_8DummyVecELm8EEEvRKNS_6TensorESA_lllENKUlvE1_clEvENKUlvE0_clEvEUllllllE_St5arrayIPcLm6EEEEviT0_T1_) ;  /* 0xffffff24065c7950 */ /* 0x000fea0003c3ffff */
.L_x_15178:
        /* <DEDUP_REMOVED lines=15> */
.L_x_40054:


//--------------------- .text._ZN2at6native29vectorized_elementwise_kernelILi4EZZZNS0_67_GLOBAL__N__bb565c37_34_ValidateCompressedIndicesKernel_cu_33a4b88b42_validate_compressed_sparse_indices_kernelILNS2_8CDimNameE1ENS2_18CUDAKernelLauncherENS2_14EmptyVecKernelENS2_8DummyVecELm8EEEvRKNS_6TensorESA_lllENKUlvE1_clEvENKUlvE0_clEvEUllllllE_St5arrayIPcLm6EEEEviT0_T1_ --------------------------
	.section	.text._ZN2at6native29vectorized_elementwise_kernelILi4EZZZNS0_67_GLOBAL__N__bb565c37_34_ValidateCompressedIndicesKernel_cu_33a4b88b42_validate_compressed_sparse_indices_kernelILNS2_8CDimNameE1ENS2_18CUDAKernelLauncherENS2_14EmptyVecKernelENS2_8DummyVecELm8EEEvRKNS_6TensorESA_lllENKUlvE1_clEvENKUlvE0_clEvEUllllllE_St5arrayIPcLm6EEEEviT0_T1_,"ax",@progbits
	.align	128
        .global         _ZN2at6native29vectorized_elementwise_kernelILi4EZZZNS0_67_GLOBAL__N__bb565c37_34_ValidateCompressedIndicesKernel_cu_33a4b88b42_validate_compressed_sparse_indices_kernelILNS2_8CDimNameE1ENS2_18CUDAKernelLauncherENS2_14EmptyVecKernelENS2_8DummyVecELm8EEEvRKNS_6TensorESA_lllENKUlvE1_clEvENKUlvE0_clEvEUllllllE_St5arrayIPcLm6EEEEviT0_T1_
        .type           _ZN2at6native29vectorized_elementwise_kernelILi4EZZZNS0_67_GLOBAL__N__bb565c37_34_ValidateCompressedIndicesKernel_cu_33a4b88b42_validate_compressed_sparse_indices_kernelILNS2_8CDimNameE1ENS2_18CUDAKernelLauncherENS2_14EmptyVecKernelENS2_8DummyVecELm8EEEvRKNS_6TensorESA_lllENKUlvE1_clEvENKUlvE0_clEvEUllllllE_St5arrayIPcLm6EEEEviT0_T1_,@function
        .size           _ZN2at6native29vectorized_elementwise_kernelILi4EZZZNS0_67_GLOBAL__N__bb565c37_34_ValidateCompressedIndicesKernel_cu_33a4b88b42_validate_compressed_sparse_indices_kernelILNS2_8CDimNameE1ENS2_18CUDAKernelLauncherENS2_14EmptyVecKernelENS2_8DummyVecELm8EEEvRKNS_6TensorESA_lllENKUlvE1_clEvENKUlvE0_clEvEUllllllE_St5arrayIPcLm6EEEEviT0_T1_,(.L_x_40055 - _ZN2at6native29vectorized_elementwise_kernelILi4EZZZNS0_67_GLOBAL__N__bb565c37_34_ValidateCompressedIndicesKernel_cu_33a4b88b42_validate_compressed_sparse_indices_kernelILNS2_8CDimNameE1ENS2_18CUDAKernelLauncherENS2_14EmptyVecKernelENS2_8DummyVecELm8EEEvRKNS_6TensorESA_lllENKUlvE1_clEvENKUlvE0_clEvEUllllllE_St5arrayIPcLm6EEEEviT0_T1_)
        .other          _ZN2at6native29vectorized_elementwise_kernelILi4EZZZNS0_67_GLOBAL__N__bb565c37_34_ValidateCompressedIndicesKernel_cu_33a4b88b42_validate_compressed_sparse_indices_kernelILNS2_8CDimNameE1ENS2_18CUDAKernelLauncherENS2_14EmptyVecKernelENS2_8DummyVecELm8EEEvRKNS_6TensorESA_lllENKUlvE1_clEvENKUlvE0_clEvEUllllllE_St5arrayIPcLm6EEEEviT0_T1_,@"STO_CUDA_ENTRY STV_DEFAULT"
_ZN2at6native29vectorized_elementwise_kernelILi4EZZZNS0_67_GLOBAL__N__bb565c37_34_ValidateCompressedIndicesKernel_cu_33a4b88b42_validate_compressed_sparse_indices_kernelILNS2_8CDimNameE1ENS2_18CUDAKernelLauncherENS2_14EmptyVecKernelENS2_8DummyVecELm8EEEvRKNS_6TensorESA_lllENKUlvE1_clEvENKUlvE0_clEvEUllllllE_St5arrayIPcLm6EEEEviT0_T1_:
.text._ZN2at6native29vectorized_elementwise_kernelILi4EZZZNS0_67_GLOBAL__N__bb565c37_34_ValidateCompressedIndicesKernel_cu_33a4b88b42_validate_compressed_sparse_indices_kernelILNS2_8CDimNameE1ENS2_18CUDAKernelLauncherENS2_14EmptyVecKernelENS2_8DummyVecELm8EEEvRKNS_6TensorESA_lllENKUlvE1_clEvENKUlvE0_clEvEUllllllE_St5arrayIPcLm6EEEEviT0_T1_:
        /* <DEDUP_REMOVED lines=269> */
.L_x_15183:
[----:B------:R-:W-:Y:S05]  /*10d0*/  BSYNC.RECONVERGENT B7 ;  /* 0x0000000000077941 */ /* 0x000fea0003800200 */
.L_x_15182:
        /* <DEDUP_REMOVED lines=21> */
.L_x_15185:
[----:B------:R-:W-:Y:S05]  /*1230*/  BSYNC.RECONVERGENT B7 ;  /* 0x0000000000077941 */ /* 0x000fea0003800200 */
.L_x_15184:
        /* <DEDUP_REMOVED lines=26> */
.L_x_15187:
[----:B------:R-:W-:Y:S05]  /*13e0*/  BSYNC.RECONVERGENT B7 ;  /* 0x0000000000077941 */ /* 0x000fea0003800200 */
.L_x_15186:
        /* <DEDUP_REMOVED lines=19> */
.L_x_15192:
        /* <DEDUP_REMOVED lines=25> */
.L_x_15190:
[----:B------:R-:W-:Y:S01]  /*16b0*/  MOV R10, R55 ;  /* 0x00000037000a7202 */ /* 0x000fe20000000f00 */
[----:B------:R-:W-:Y:S01]  /*16c0*/  IMAD.MOV.U32 R3, RZ, RZ, R20 ;  /* 0x000000ffff037224 */ /* 0x000fe200078e0014 */
[----:B------:R-:W-:Y:S01]  /*16d0*/  MOV R5, 0x1700 ;  /* 0x0000170000057802 */ /* 0x000fe20000000f00 */
[----:B------:R-:W-:-:S07]  /*16e0*/  IMAD.MOV.U32 R0, RZ, RZ, R21 ;  /* 0x000000ffff007224 */ /* 0x000fce00078e0015 */
[----:B------:R-:W-:Y:S05]  /*16f0*/  CALL.REL.NOINC `($__internal_35_$__cuda_sm20_div_s64) ;  /* 0x000000bc00647944 */ /* 0x000fea0003c00000 */
[----:B------:R-:W-:Y:S01]  /*1700*/  IMAD.MOV.U32 R6, RZ, RZ, R3 ;  /* 0x000000ffff067224 */ /* 0x000fe200078e0003 */
[----:B------:R-:W-:-:S07]  /*1710*/  MOV R7, R0 ;  /* 0x0000000000077202 */ /* 0x000fce0000000f00 */
.L_x_15191:
[----:B------:R-:W-:Y:S05]  /*1720*/  BSYNC.RECONVERGENT B1 ;  /* 0x0000000000017941 */ /* 0x000fea0003800200 */
.L_x_15189:
        /* <DEDUP_REMOVED lines=23> */
.L_x_15188:
        /* <DEDUP_REMOVED lines=16> */
.L_x_15195:
        /* <DEDUP_REMOVED lines=22> */
.L_x_15194:
[----:B------:R-:W-:Y:S05]  /*1b00*/  BSYNC.RECONVERGENT B7 ;  /* 0x0000000000077941 */ /* 0x000fea0003800200 */
.L_x_15193:
[----:B------:R-:W-:-:S05]  /*1b10*/  IADD3 R46, P0, PT, R46, 0x8, RZ ;  /* 0x000000082e2e7810 */ /* 0x000fca0007f1e0ff */
[----:B------:R-:W-:Y:S01]  /*1b20*/  IMAD.X R47, RZ, RZ, R47, P0 ;  /* 0x000000ffff2f7224 */ /* 0x000fe200000e062f */
[----:B------:R-:W-:-:S04]  /*1b30*/  ISETP.GE.U32.AND P0, PT, R46, R51, PT ;  /* 0x000000332e00720c */ /* 0x000fc80003f06070 */
[----:B------:R-:W-:-:S13]  /*1b40*/  ISETP.GE.U32.AND.EX P0, PT, R47, R50, PT, P0 ;  /* 0x000000322f00720c */ /* 0x000fda0003f06100 */
[----:B------:R-:W-:Y:S05]  /*1b50*/  @!P0 BRA `(.L_x_15195) ;  /* 0xfffffffc00908947 */ /* 0x000fea000383ffff */
.L_x_15181:
[----:B------:R-:W-:Y:S05]  /*1b60*/  BSYNC.RECONVERGENT B6 ;  /* 0x0000000000067941 */ /* 0x000fea0003800200 */
.L_x_15180:
        /* <DEDUP_REMOVED lines=26> */
.L_x_15199:
[----:B------:R-:W-:Y:S05]  /*1d10*/  BSYNC.RECONVERGENT B7 ;  /* 0x0000000000077941 */ /* 0x000fea0003800200 */
.L_x_15198:
        /* <DEDUP_REMOVED lines=21> */
.L_x_15201:
[----:B------:R-:W-:Y:S05]  /*1e70*/  BSYNC.RECONVERGENT B7 ;  /* 0x0000000000077941 */ /* 0x000fea0003800200 */
.L_x_15200:
        /* <DEDUP_REMOVED lines=26> */
.L_x_15203:
[----:B------:R-:W-:Y:S05]  /*2020*/  BSYNC.RECONVERGENT B7 ;  /* 0x0000000000077941 */ /* 0x000fea0003800200 */
.L_x_15202:
        /* <DEDUP_REMOVED lines=19> */
.L_x_15208:
        /* <DEDUP_REMOVED lines=25> */
.L_x_15206:
[----:B------:R-:W-:Y:S01]  /*22f0*/  MOV R10, R50 ;  /* 0x00000032000a7202 */ /* 0x000fe20000000f00 */
[----:B------:R-:W-:Y:S01]  /*2300*/  IMAD.MOV.U32 R3, RZ, RZ, R20 ;  /* 0x000000ffff037224 */ /* 0x000fe200078e0014 */
[----:B------:R-:W-:Y:S01]  /*2310*/  MOV R5, 0x2340 ;  /* 0x0000234000057802 */ /* 0x000fe20000000f00 */
[----:B------:R-:W-:-:S07]  /*2320*/  IMAD.MOV.U32 R0, RZ, RZ, R21 ;  /* 0x000000ffff007224 */ /* 0x000fce00078e0015 */
[----:B------:R-:W-:Y:S05]  /*2330*/  CALL.REL.NOINC `($__internal_35_$__cuda_sm20_div_s64) ;  /* 0x000000b000547944 */ /* 0x000fea0003c00000 */
[----:B------:R-:W-:Y:S01]  /*2340*/  IMAD.MOV.U32 R6, RZ, RZ, R3 ;  /* 0x000000ffff067224 */ /* 0x000fe200078e0003 */
[----:B------:R-:W-:-:S07]  /*2350*/  MOV R7, R0 ;  /* 0x0000000000077202 */ /* 0x000fce0000000f00 */
.L_x_15207:
[----:B------:R-:W-:Y:S05]  /*2360*/  BSYNC.RECONVERGENT B1 ;  /* 0x0000000000017941 */ /* 0x000fea0003800200 */
.L_x_15205:
        /* <DEDUP_REMOVED lines=22> */
.L_x_15204:
        /* <DEDUP_REMOVED lines=16> */
.L_x_15211:
        /* <DEDUP_REMOVED lines=22> */
.L_x_15210:
[----:B------:R-:W-:Y:S05]  /*2730*/  BSYNC.RECONVERGENT B7 ;  /* 0x0000000000077941 */ /* 0x000fea0003800200 */
.L_x_15209:
[----:B------:R-:W-:-:S04]  /*2740*/  IADD3 R16, P0, PT, R16, 0x8, RZ ;  /* 0x0000000810107810 */ /* 0x000fc80007f1e0ff */
[----:B------:R-:W-:Y:S02]  /*2750*/  IADD3.X R17, PT, PT, RZ, R17, RZ, P0, !PT ;  /* 0x00000011ff117210 */ /* 0x000fe400007fe4ff */
[----:B------:R-:W-:-:S04]  /*2760*/  ISETP.GE.U32.AND P0, PT, R16, R47, PT ;  /* 0x0000002f1000720c */ /* 0x000fc80003f06070 */
[----:B------:R-:W-:-:S13]  /*2770*/  ISETP.GE.U32.AND.EX P0, PT, R17, R48, PT, P0 ;  /* 0x000000301100720c */ /* 0x000fda0003f06100 */
[----:B------:R-:W-:Y:S05]  /*2780*/  @!P0 BRA `(.L_x_15211) ;  /* 0xfffffffc00908947 */ /* 0x000fea000383ffff */
.L_x_15197:
[----:B------:R-:W-:Y:S05]  /*2790*/  BSYNC.RECONVERGENT B6 ;  /* 0x0000000000067941 */ /* 0x000fea0003800200 */
.L_x_15196:
        /* <DEDUP_REMOVED lines=27> */
.L_x_15215:
[----:B------:R-:W-:Y:S05]  /*2950*/  BSYNC.RECONVERGENT B7 ;  /* 0x0000000000077941 */ /* 0x000fea0003800200 */
.L_x_15214:
        /* <DEDUP_REMOVED lines=21> */
.L_x_15217:
[----:B------:R-:W-:Y:S05]  /*2ab0*/  BSYNC.RECONVERGENT B7 ;  /* 0x0000000000077941 */ /* 0x000fea0003800200 */
.L_x_15216:
        /* <DEDUP_REMOVED lines=26> */
.L_x_15219:
[----:B------:R-:W-:Y:S05]  /*2c60*/  BSYNC.RECONVERGENT B7 ;  /* 0x0000000000077941 */ /* 0x000fea0003800200 */
.L_x_15218:
        /* <DEDUP_REMOVED lines=17> */
.L_x_15224:
        /* <DEDUP_REMOVED lines=25> */
.L_x_15222:
[----:B------:R-:W-:Y:S01]  /*2f10*/  IMAD.MOV.U32 R10, RZ, RZ, R21 ;  /* 0x000000ffff0a7224 */ /* 0x000fe200078e0015 */
[----:B------:R-:W-:Y:S01]  /*2f20*/  MOV R3, R16 ;  /* 0x0000001000037202 */ /* 0x000fe20000000f00 */
[----:B------:R-:W-:Y:S01]  /*2f30*/  IMAD.MOV.U32 R0, RZ, RZ, R17 ;  /* 0x000000ffff007224 */ /* 0x000fe200078e0011 */
[----:B------:R-:W-:-:S07]  /*2f40*/  MOV R5, 0x2f60 ;  /* 0x00002f6000057802 */ /* 0x000fce0000000f00 */
[----:B------:R-:W-:Y:S05]  /*2f50*/  CALL.REL.NOINC `($__internal_35_$__cuda_sm20_div_s64) ;  /* 0x000000a4004c7944 */ /* 0x000fea0003c00000 */
[----:B------:R-:W-:Y:S02]  /*2f60*/  IMAD.MOV.U32 R6, RZ, RZ, R3 ;  /* 0x000000ffff067224 */ /* 0x000fe400078e0003 */
[----:B------:R-:W-:-:S07]  /*2f70*/  IMAD.MOV.U32 R7, RZ, RZ, R0 ;  /* 0x000000ffff077224 */ /* 0x000fce00078e0000 */
.L_x_15223:
[----:B------:R-:W-:Y:S05]  /*2f80*/  BSYNC.RECONVERGENT B1 ;  /* 0x0000000000017941 */ /* 0x000fea0003800200 */
.L_x_15221:
        /* <DEDUP_REMOVED lines=22> */
.L_x_15220:
        /* <DEDUP_REMOVED lines=14> */
.L_x_15227:
        /* <DEDUP_REMOVED lines=22> */
.L_x_15226:
[----:B------:R-:W-:Y:S05]  /*3330*/  BSYNC.RECONVERGENT B7 ;  /* 0x0000000000077941 */ /* 0x000fea0003800200 */
.L_x_15225:
[----:B------:R-:W-:-:S05]  /*3340*/  IADD3 R16, P0, PT, R16, 0x8, RZ ;  /* 0x0000000810107810 */ /* 0x000fca0007f1e0ff */
[----:B------:R-:W-:Y:S01]  /*3350*/  IMAD.X R17, RZ, RZ, R17, P0 ;  /* 0x000000ffff117224 */ /* 0x000fe200000e0611 */
[----:B------:R-:W-:-:S04]  /*3360*/  ISETP.GE.U32.AND P0, PT, R16, R19, PT ;  /* 0x000000131000720c */ /* 0x000fc80003f06070 */
[----:B------:R-:W-:-:S13]  /*3370*/  ISETP.GE.U32.AND.EX P0, PT, R17, R18, PT, P0 ;  /* 0x000000121100720c */ /* 0x000fda0003f06100 */
[----:B------:R-:W-:Y:S05]  /*3380*/  @!P0 BRA `(.L_x_15227) ;  /* 0xfffffffc00908947 */ /* 0x000fea000383ffff */
.L_x_15213:
[----:B------:R-:W-:Y:S05]  /*3390*/  BSYNC.RECONVERGENT B6 ;  /* 0x0000000000067941 */ /* 0x000fea0003800200 */
.L_x_15212:
        /* <DEDUP_REMOVED lines=25> */
.L_x_15231:
[----:B------:R-:W-:Y:S05]  /*3530*/  BSYNC.RECONVERGENT B7 ;  /* 0x0000000000077941 */ /* 0x000fea0003800200 */
.L_x_15230:
        /* <DEDUP_REMOVED lines=21> */
.L_x_15233:
[----:B------:R-:W-:Y:S05]  /*3690*/  BSYNC.RECONVERGENT B7 ;  /* 0x0000000000077941 */ /* 0x000fea0003800200 */
.L_x_15232:
        /* <DEDUP_REMOVED lines=26> */
.L_x_15235:
[----:B------:R-:W-:Y:S05]  /*3840*/  BSYNC.RECONVERGENT B7 ;  /* 0x0000000000077941 */ /* 0x000fea0003800200 */
.L_x_15234:
        /* <DEDUP_REMOVED lines=17> */
.L_x_15240:
        /* <DEDUP_REMOVED lines=25> */
.L_x_15238:
[----:B------:R-:W-:Y:S01]  /*3af0*/  IMAD.MOV.U32 R10, RZ, RZ, R21 ;  /* 0x000000ffff0a7224 */ /* 0x000fe200078e0015 */
[----:B------:R-:W-:Y:S01]  /*3b00*/  MOV R3, R16 ;  /* 0x0000001000037202 */ /* 0x000fe20000000f00 */
[----:B------:R-:W-:Y:S01]  /*3b10*/  IMAD.MOV.U32 R0, RZ, RZ, R17 ;  /* 0x000000ffff007224 */ /* 0x000fe200078e0011 */
[----:B------:R-:W-:-:S07]  /*3b20*/  MOV R5, 0x3b40 ;  /* 0x00003b4000057802 */ /* 0x000fce0000000f00 */
[----:B------:R-:W-:Y:S05]  /*3b30*/  CALL.REL.NOINC `($__internal_35_$__cuda_sm20_div_s64) ;  /* 0x0000009800547944 */ /* 0x000fea0003c00000 */
[----:B------:R-:W-:Y:S02]  /*3b40*/  IMAD.MOV.U32 R6, RZ, RZ, R3 ;  /* 0x000000ffff067224 */ /* 0x000fe400078e0003 */
[----:B------:R-:W-:-:S07]  /*3b50*/  IMAD.MOV.U32 R7, RZ, RZ, R0 ;  /* 0x000000ffff077224 */ /* 0x000fce00078e0000 */
.L_x_15239:
[----:B------:R-:W-:Y:S05]  /*3b60*/  BSYNC.RECONVERGENT B1 ;  /* 0x0000000000017941 */ /* 0x000fea0003800200 */
.L_x_15237:
        /* <DEDUP_REMOVED lines=22> */
.L_x_15236:
        /* <DEDUP_REMOVED lines=14> */
.L_x_15243:
        /* <DEDUP_REMOVED lines=22> */
.L_x_15242:
[----:B------:R-:W-:Y:S05]  /*3f10*/  BSYNC.RECONVERGENT B7 ;  /* 0x0000000000077941 */ /* 0x000fea0003800200 */
.L_x_15241:
[----:B------:R-:W-:-:S05]  /*3f20*/  IADD3 R16, P0, PT, R16, 0x8, RZ ;  /* 0x0000000810107810 */ /* 0x000fca0007f1e0ff */
[----:B------:R-:W-:Y:S01]  /*3f30*/  IMAD.X R17, RZ, RZ, R17, P0 ;  /* 0x000000ffff117224 */ /* 0x000fe200000e0611 */
[----:B------:R-:W-:-:S04]  /*3f40*/  ISETP.GE.U32.AND P0, PT, R16, R19, PT ;  /* 0x000000131000720c */ /* 0x000fc80003f06070 */
[----:B------:R-:W-:-:S13]  /*3f50*/  ISETP.GE.U32.AND.EX P0, PT, R17, R18, PT, P0 ;  /* 0x000000121100720c */ /* 0x000fda0003f06100 */
[----:B------:R-:W-:Y:S05]  /*3f60*/  @!P0 BRA `(.L_x_15243) ;  /* 0xfffffffc00908947 */ /* 0x000fea000383ffff */
.L_x_15229:
[----:B------:R-:W-:Y:S05]  /*3f70*/  BSYNC.RECONVERGENT B6 ;  /* 0x0000000000067941 */ /* 0x000fea0003800200 */
.L_x_15228:
        /* <DEDUP_REMOVED lines=25> */
.L_x_15247:
[----:B------:R-:W-:Y:S05]  /*4110*/  BSYNC.RECONVERGENT B7 ;  /* 0x0000000000077941 */ /* 0x000fea0003800200 */
.L_x_15246:
        /* <DEDUP_REMOVED lines=21> */
.L_x_15249:
[----:B------:R-:W-:Y:S05]  /*4270*/  BSYNC.RECONVERGENT B7 ;  /* 0x0000000000077941 */ /* 0x000fea0003800200 */
.L_x_15248:
        /* <DEDUP_REMOVED lines=26> */
.L_x_15251:
[----:B------:R-:W-:Y:S05]  /*4420*/  BSYNC.RECONVERGENT B7 ;  /* 0x0000000000077941 */ /* 0x000fea0003800200 */
.L_x_15250:
        /* <DEDUP_REMOVED lines=17> */
.L_x_15256:
        /* <DEDUP_REMOVED lines=25> */
.L_x_15254:
[----:B------:R-:W-:Y:S01]  /*46d0*/  IMAD.MOV.U32 R10, RZ, RZ, R21 ;  /* 0x000000ffff0a7224 */ /* 0x000fe200078e0015 */
[----:B------:R-:W-:Y:S01]  /*46e0*/  MOV R3, R16 ;  /* 0x0000001000037202 */ /* 0x000fe20000000f00 */
[----:B------:R-:W-:Y:S01]  /*46f0*/  IMAD.MOV.U32 R0, RZ, RZ, R17 ;  /* 0x000000ffff007224 */ /* 0x000fe200078e0011 */
[----:B------:R-:W-:-:S07]  /*4700*/  MOV R5, 0x4720 ;  /* 0x0000472000057802 */ /* 0x000fce0000000f00 */
[----:B------:R-:W-:Y:S05]  /*4710*/  CALL.REL.NOINC `($__internal_35_$__cuda_sm20_div_s64) ;  /* 0x0000008c005c7944 */ /* 0x000fea0003c00000 */
[----:B------:R-:W-:Y:S02]  /*4720*/  IMAD.MOV.U32 R6, RZ, RZ, R3 ;  /* 0x000000ffff067224 */ /* 0x000fe400078e0003 */
[----:B------:R-:W-:-:S07]  /*4730*/  IMAD.MOV.U32 R7, RZ, RZ, R0 ;  /* 0x000000ffff077224 */ /* 0x000fce00078e0000 */
.L_x_15255:
[----:B------:R-:W-:Y:S05]  /*4740*/  BSYNC.RECONVERGENT B1 ;  /* 0x0000000000017941 */ /* 0x000fea0003800200 */
.L_x_15253:
        /* <DEDUP_REMOVED lines=22> */
.L_x_15252:
        /* <DEDUP_REMOVED lines=14> */
.L_x_15259:
        /* <DEDUP_REMOVED lines=22> */
.L_x_15258:
[----:B------:R-:W-:Y:S05]  /*4af0*/  BSYNC.RECONVERGENT B7 ;  /* 0x0000000000077941 */ /* 0x000fea0003800200 */
.L_x_15257:
[----:B------:R-:W-:-:S05]  /*4b00*/  IADD3 R16, P0, PT, R16, 0x8, RZ ;  /* 0x0000000810107810 */ /* 0x000fca0007f1e0ff */
[----:B------:R-:W-:Y:S01]  /*4b10*/  IMAD.X R17, RZ, RZ, R17, P0 ;  /* 0x000000ffff117224 */ /* 0x000fe200000e0611 */
[----:B------:R-:W-:-:S04]  /*4b20*/  ISETP.GE.U32.AND P0, PT, R16, R19, PT ;  /* 0x000000131000720c */ /* 0x000fc80003f06070 */
[----:B------:R-:W-:-:S13]  /*4b30*/  ISETP.GE.U32.AND.EX P0, PT, R17, R18, PT, P0 ;  /* 0x000000121100720c */ /* 0x000fda0003f06100 */
[----:B------:R-:W-:Y:S05]  /*4b40*/  @!P0 BRA `(.L_x_15259) ;  /* 0xfffffffc00908947 */ /* 0x000fea000383ffff */
.L_x_15245:
[----:B------:R-:W-:Y:S05]  /*4b50*/  BSYNC.RECONVERGENT B6 ;  /* 0x0000000000067941 */ /* 0x000fea0003800200 */
.L_x_15244:
        /* <DEDUP_REMOVED lines=25> */
.L_x_15263:
[----:B------:R-:W-:Y:S05]  /*4cf0*/  BSYNC.RECONVERGENT B7 ;  /* 0x0000000000077941 */ /* 0x000fea0003800200 */
.L_x_15262:
        /* <DEDUP_REMOVED lines=21> */
.L_x_15265:
[----:B------:R-:W-:Y:S05]  /*4e50*/  BSYNC.RECONVERGENT B7 ;  /* 0x0000000000077941 */ /* 0x000fea0003800200 */
.L_x_15264:
        /* <DEDUP_REMOVED lines=26> */
.L_x_15267:
[----:B------:R-:W-:Y:S05]  /*5000*/  BSYNC.RECONVERGENT B7 ;  /* 0x0000000000077941 */ /* 0x000fea0003800200 */
.L_x_15266:
        /* <DEDUP_REMOVED lines=17> */
.L_x_15272:
        /* <DEDUP_REMOVED lines=25> */
.L_x_15270:
[----:B------:R-:W-:Y:S01]  /*52b0*/  MOV R10, R21 ;  /* 0x00000015000a7202 */ /* 0x000fe20000000f00 */
[----:B------:R-:W-:Y:S01]  /*52c0*/  IMAD.MOV.U32 R3, RZ, RZ, R16 ;  /* 0x000000ffff037224 */ /* 0x000fe200078e0010 */
[----:B------:R-:W-:Y:S01]  /*52d0*/  MOV R5, 0x5300 ;  /* 0x0000530000057802 */ /* 0x000fe20000000f00 */
[----:B------:R-:W-:-:S07]  /*52e0*/  IMAD.MOV.U32 R0, RZ, RZ, R17 ;  /* 0x000000ffff007224 */ /* 0x000fce00078e0011 */
[----:B------:R-:W-:Y:S05]  /*52f0*/  CALL.REL.NOINC `($__internal_35_$__cuda_sm20_div_s64) ;  /* 0x0000008000647944 */ /* 0x000fea0003c00000 */
[----:B------:R-:W-:Y:S01]  /*5300*/  MOV R6, R3 ;  /* 0x0000000300067202 */ /* 0x000fe20000000f00 */
[----:B------:R-:W-:-:S07]  /*5310*/  IMAD.MOV.U32 R7, RZ, RZ, R0 ;  /* 0x000000ffff077224 */ /* 0x000fce00078e0000 */
.L_x_15271:
[----:B------:R-:W-:Y:S05]  /*5320*/  BSYNC.RECONVERGENT B1 ;  /* 0x0000000000017941 */ /* 0x000fea0003800200 */
.L_x_15269:
        /* <DEDUP_REMOVED lines=22> */
.L_x_15268:
        /* <DEDUP_REMOVED lines=14> */
.L_x_15275:
        /* <DEDUP_REMOVED lines=22> */
.L_x_15274:
[----:B------:R-:W-:Y:S05]  /*56d0*/  BSYNC.RECONVERGENT B7 ;  /* 0x0000000000077941 */ /* 0x000fea0003800200 */
.L_x_15273:
[----:B------:R-:W-:-:S05]  /*56e0*/  IADD3 R16, P0, PT, R16, 0x8, RZ ;  /* 0x0000000810107810 */ /* 0x000fca0007f1e0ff */
[----:B------:R-:W-:Y:S01]  /*56f0*/  IMAD.X R17, RZ, RZ, R17, P0 ;  /* 0x000000ffff117224 */ /* 0x000fe200000e0611 */
[----:B------:R-:W-:-:S04]  /*5700*/  ISETP.GE.U32.AND P0, PT, R16, R19, PT ;  /* 0x000000131000720c */ /* 0x000fc80003f06070 */
[----:B------:R-:W-:-:S13]  /*5710*/  ISETP.GE.U32.AND.EX P0, PT, R17, R18, PT, P0 ;  /* 0x000000121100720c */ /* 0x000fda0003f06100 */
[----:B------:R-:W-:Y:S05]  /*5720*/  @!P0 BRA `(.L_x_15275) ;  /* 0xfffffffc00908947 */ /* 0x000fea000383ffff */
.L_x_15261:
[----:B------:R-:W-:Y:S05]  /*5730*/  BSYNC.RECONVERGENT B6 ;  /* 0x0000000000067941 */ /* 0x000fea0003800200 */
.L_x_15260:
        /* <DEDUP_REMOVED lines=25> */
.L_x_15279:
[----:B------:R-:W-:Y:S05]  /*58d0*/  BSYNC.RECONVERGENT B7 ;  /* 0x0000000000077941 */ /* 0x000fea0003800200 */
.L_x_15278:
        /* <DEDUP_REMOVED lines=21> */
.L_x_15281:
[----:B------:R-:W-:Y:S05]  /*5a30*/  BSYNC.RECONVERGENT B7 ;  /* 0x0000000000077941 */ /* 0x000fea0003800200 */
.L_x_15280:
        /* <DEDUP_REMOVED lines=26> */
.L_x_15283:
[----:B------:R-:W-:Y:S05]  /*5be0*/  BSYNC.RECONVERGENT B7 ;  /* 0x0000000000077941 */ /* 0x000fea0003800200 */
.L_x_15282:
        /* <DEDUP_REMOVED lines=16> */
.L_x_15288:
        /* <DEDUP_REMOVED lines=25> */
.L_x_15286:
[----:B------:R-:W-:Y:S01]  /*5e80*/  IMAD.MOV.U32 R10, RZ, RZ, R22 ;  /* 0x000000ffff0a7224 */ /* 0x000fe200078e0016 */
[----:B------:R-:W-:Y:S01]  /*5e90*/  MOV R4, R23 ;  /* 0x0000001700047202 */ /* 0x000fe20000000f00 */
[----:B------:R-:W-:Y:S01]  /*5ea0*/  IMAD.MOV.U32 R3, RZ, RZ, R16 ;  /* 0x000000ffff037224 */ /* 0x000fe200078e0010 */
[----:B------:R-:W-:Y:S01]  /*5eb0*/  MOV R5, 0x5ee0 ;  /* 0x00005ee000057802 */ /* 0x000fe20000000f00 */
[----:B------:R-:W-:-:S07]  /*5ec0*/  IMAD.MOV.U32 R0, RZ, RZ, R17 ;  /* 0x000000ffff007224 */ /* 0x000fce00078e0011 */
[----:B------:R-:W-:Y:S05]  /*5ed0*/  CALL.REL.NOINC `($__internal_35_$__cuda_sm20_div_s64) ;  /* 0x00000074006c7944 */ /* 0x000fea0003c00000 */
[----:B------:R-:W-:Y:S01]  /*5ee0*/  MOV R4, R3 ;  /* 0x0000000300047202 */ /* 0x000fe20000000f00 */
[----:B------:R-:W-:-:S07]  /*5ef0*/  IMAD.MOV.U32 R5, RZ, RZ, R0 ;  /* 0x000000ffff057224 */ /* 0x000fce00078e0000 */
.L_x_15287:
[----:B------:R-:W-:Y:S05]  /*5f00*/  BSYNC.RECONVERGENT B1 ;  /* 0x0000000000017941 */ /* 0x000fea0003800200 */
.L_x_15285:
        /* <DEDUP_REMOVED lines=20> */
.L_x_15284:
        /* <DEDUP_REMOVED lines=14> */
.L_x_15291:
        /* <DEDUP_REMOVED lines=22> */
.L_x_15290:
[----:B------:R-:W-:Y:S05]  /*6290*/  BSYNC.RECONVERGENT B7 ;  /* 0x0000000000077941 */ /* 0x000fea0003800200 */
.L_x_15289:
[----:B------:R-:W-:-:S04]  /*62a0*/  IADD3 R16, P0, PT, R16, 0x8, RZ ;  /* 0x0000000810107810 */ /* 0x000fc80007f1e0ff */
[----:B------:R-:W-:Y:S02]  /*62b0*/  IADD3.X R17, PT, PT, RZ, R17, RZ, P0, !PT ;  /* 0x00000011ff117210 */ /* 0x000fe400007fe4ff */
[----:B------:R-:W-:-:S04]  /*62c0*/  ISETP.GE.U32.AND P0, PT, R16, R19, PT ;  /* 0x000000131000720c */ /* 0x000fc80003f06070 */
[----:B------:R-:W-:-:S13]  /*62d0*/  ISETP.GE.U32.AND.EX P0, PT, R17, R18, PT, P0 ;  /* 0x000000121100720c */ /* 0x000fda0003f06100 */
[----:B------:R-:W-:Y:S05]  /*62e0*/  @!P0 BRA `(.L_x_15291) ;  /* 0xfffffffc00908947 */ /* 0x000fea000383ffff */
.L_x_15277:
[----:B------:R-:W-:Y:S05]  /*62f0*/  BSYNC.RECONVERGENT B6 ;  /* 0x0000000000067941 */ /* 0x000fea0003800200 */
.L_x_15276:
        /* <DEDUP_REMOVED lines=25> */
.L_x_15295:
[----:B------:R-:W-:Y:S05]  /*6490*/  BSYNC.RECONVERGENT B7 ;  /* 0x0000000000077941 */ /* 0x000fea0003800200 */
.L_x_15294:
        /* <DEDUP_REMOVED lines=21> */
.L_x_15297:
[----:B------:R-:W-:Y:S05]  /*65f0*/  BSYNC.RECONVERGENT B7 ;  /* 0x0000000000077941 */ /* 0x000fea0003800200 */
.L_x_15296:
        /* <DEDUP_REMOVED lines=26> */
.L_x_15299:
[----:B------:R-:W-:Y:S05]  /*67a0*/  BSYNC.RECONVERGENT B7 ;  /* 0x0000000000077941 */ /* 0x000fea0003800200 */
.L_x_15298:
        /* <DEDUP_REMOVED lines=12> */
.L_x_15304:
        /* <DEDUP_REMOVED lines=25> */
.L_x_15302:
[----:B------:R-:W-:Y:S01]  /*6a00*/  IMAD.MOV.U32 R10, RZ, RZ, R20 ;  /* 0x000000ffff0a7224 */ /* 0x000fe200078e0014 */
[----:B------:R-:W-:Y:S01]  /*6a10*/  MOV R0, R17 ;  /* 0x0000001100007202 */ /* 0x000fe20000000f00 */
[----:B------:R-:W-:Y:S01]  /*6a20*/  IMAD.MOV.U32 R3, RZ, RZ, R16 ;  /* 0x000000ffff037224 */ /* 0x000fe200078e0010 */
[----:B------:R-:W-:-:S07]  /*6a30*/  MOV R5, 0x6a50 ;  /* 0x00006a5000057802 */ /* 0x000fce0000000f00 */
[----:B------:R-:W-:Y:S05]  /*6a40*/  CALL.REL.NOINC `($__internal_35_$__cuda_sm20_div_s64) ;  /* 0x0000006800907944 */ /* 0x000fea0003c00000 */
[----:B------:R-:W-:Y:S02]  /*6a50*/  IMAD.MOV.U32 R6, RZ, RZ, R3 ;  /* 0x000000ffff067224 */ /* 0x000fe400078e0003 */
[----:B------:R-:W-:-:S07]  /*6a60*/  IMAD.MOV.U32 R7, RZ, RZ, R0 ;  /* 0x000000ffff077224 */ /* 0x000fce00078e0000 */
.L_x_15303:
[----:B------:R-:W-:Y:S05]  /*6a70*/  BSYNC.RECONVERGENT B1 ;  /* 0x0000000000017941 */ /* 0x000fea0003800200 */
.L_x_15301:
        /* <DEDUP_REMOVED lines=19> */
.L_x_15300:
        /* <DEDUP_REMOVED lines=14> */
.L_x_15307:
        /* <DEDUP_REMOVED lines=22> */
.L_x_15306:
[----:B------:R-:W-:Y:S05]  /*6df0*/  BSYNC.RECONVERGENT B7 ;  /* 0x0000000000077941 */ /* 0x000fea0003800200 */
.L_x_15305:
[----:B------:R-:W-:-:S04]  /*6e00*/  IADD3 R16, P0, PT, R16, 0x8, RZ ;  /* 0x0000000810107810 */ /* 0x000fc80007f1e0ff */
[----:B------:R-:W-:Y:S02]  /*6e10*/  IADD3.X R17, PT, PT, RZ, R17, RZ, P0, !PT ;  /* 0x00000011ff117210 */ /* 0x000fe400007fe4ff */
[----:B------:R-:W-:-:S04]  /*6e20*/  ISETP.GE.U32.AND P0, PT, R16, R23, PT ;  /* 0x000000171000720c */ /* 0x000fc80003f06070 */
[----:B------:R-:W-:-:S13]  /*6e30*/  ISETP.GE.U32.AND.EX P0, PT, R17, R18, PT, P0 ;  /* 0x000000121100720c */ /* 0x000fda0003f06100 */
[----:B------:R-:W-:Y:S05]  /*6e40*/  @!P0 BRA `(.L_x_15307) ;  /* 0xfffffffc00908947 */ /* 0x000fea000383ffff */
.L_x_15293:
[----:B------:R-:W-:Y:S05]  /*6e50*/  BSYNC.RECONVERGENT B6 ;  /* 0x0000000000067941 */ /* 0x000fea0003800200 */
.L_x_15292:
        /* <DEDUP_REMOVED lines=16> */
.L_x_15310:
[----:B------:R-:W-:-:S13]  /*6f60*/  ISETP.GE.AND P0, PT, R46, R98, PT ;  /* 0x000000622e00720c */ /* 0x000fda0003f06270 */
[----:B------:R-:W-:Y:S05]  /*6f70*/  @P0 BRA `(.L_x_15312) ;  /* 0x0000000000300947 */ /* 0x000fea0003800000 */
[----:B0-----:R-:W0:Y:S01]  /*6f80*/  LDC.64 R2, c[0x0][0x438] ;  /* 0x00010e00ff027b82 */ /* 0x001e220000000a00 */
[----:B------:R-:W-:Y:S01]  /*6f90*/  IMAD.IADD R5, R100, 0x1, R46 ;  /* 0x0000000164057824 */ /* 0x000fe200078e022e */
[----:B------:R-:W-:-:S03]  /*6fa0*/  IADD3 R46, PT, PT, R46, 0x80, RZ ;  /* 0x000000802e2e7810 */ /* 0x000fc60007ffe0ff */
[----:B0-----:R-:W-:-:S05]  /*6fb0*/  IMAD.WIDE.U32 R2, R5, 0x8, R2 ;  /* 0x0000000805027825 */ /* 0x001fca00078e0002 */
[----:B------:R1:W-:Y:S02]  /*6fc0*/  STG.E.64 desc[UR36][R2.64], RZ ;  /* 0x000000ff02007986 */ /* 0x0003e4000c101b24 */
.L_x_15311:
[----:B------:R-:W-:-:S13]  /*6fd0*/  ISETP.GE.AND P0, PT, R46, R98, PT ;  /* 0x000000622e00720c */ /* 0x000fda0003f06270 */
[----:B------:R-:W-:Y:S05]  /*6fe0*/  @P0 BRA `(.L_x_15313) ;  /* 0x0000000000300947 */ /* 0x000fea0003800000 */
[----:B01----:R-:W0:Y:S01]  /*6ff0*/  LDC.64 R2, c[0x0][0x438] ;  /* 0x00010e00ff027b82 */ /* 0x003e220000000a00 */
[----:B------:R-:W-:Y:S02]  /*7000*/  IMAD.IADD R5, R100, 0x1, R46 ;  /* 0x0000000164057824 */ /* 0x000fe400078e022e */
[----:B------:R-:W-:Y:S02]  /*7010*/  VIADD R46, R46, 0x80 ;  /* 0x000000802e2e7836 */ /* 0x000fe40000000000 */
[----:B0-----:R-:W-:-:S05]  /*7020*/  IMAD.WIDE.U32 R2, R5, 0x8, R2 ;  /* 0x0000000805027825 */ /* 0x001fca00078e0002 */
[----:B------:R1:W-:Y:S02]  /*7030*/  STG.E.64 desc[UR36][R2.64], RZ ;  /* 0x000000ff02007986 */ /* 0x0003e4000c101b24 */
.L_x_15312:
[----:B------:R-:W-:-:S13]  /*7040*/  ISETP.GE.AND P0, PT, R46, R98, PT ;  /* 0x000000622e00720c */ /* 0x000fda0003f06270 */
[----:B------:R-:W-:Y:S05]  /*7050*/  @P0 BRA `(.L_x_15314) ;  /* 0x0000000000340947 */ /* 0x000fea0003800000 */
[----:B01----:R-:W0:Y:S01]  /*7060*/  LDC.64 R2, c[0x0][0x438] ;  /* 0x00010e00ff027b82 */ /* 0x003e220000000a00 */
[----:B------:R-:W-:Y:S01]  /*7070*/  IADD3 R5, PT, PT, R100, R46, RZ ;  /* 0x0000002e64057210 */ /* 0x000fe20007ffe0ff */
[----:B------:R-:W-:-:S04]  /*7080*/  VIADD R46, R46, 0x80 ;  /* 0x000000802e2e7836 */ /* 0x000fc80000000000 */
[----:B0-----:R-:W-:-:S05]  /*7090*/  IMAD.WIDE.U32 R2, R5, 0x8, R2 ;  /* 0x0000000805027825 */ /* 0x001fca00078e0002 */
[----:B------:R2:W-:Y:S02]  /*70a0*/  STG.E.64 desc[UR36][R2.64], RZ ;  /* 0x000000ff02007986 */ /* 0x0005e4000c101b24 */
.L_x_15313:
        /* <DEDUP_REMOVED lines=8> */
.L_x_15314:
[----:B------:R-:W-:Y:S05]  /*7130*/  BSYNC.RELIABLE B1 ;  /* 0x0000000000017941 */ /* 0x000fea0003800100 */
.L_x_15309:
[----:B------:R-:W-:-:S13]  /*7140*/  ISETP.GE.AND P0, PT, R46, R98, PT ;  /* 0x000000622e00720c */ /* 0x000fda0003f06270 */
[----:B012---:R-:W0:Y:S01]  /*7150*/  @!P0 LDC.64 R2, c[0x0][0x438] ;  /* 0x00010e00ff028b82 */ /* 0x007e220000000a00 */
[----:B------:R-:W-:Y:S02]  /*7160*/  @!P0 IMAD.IADD R5, R100, 0x1, R46 ;  /* 0x0000000164058824 */ /* 0x000fe400078e022e */
[----:B------:R-:W-:Y:S02]  /*7170*/  @!P0 VIADD R46, R46, 0x80 ;  /* 0x000000802e2e8836 */ /* 0x000fe40000000000 */
[----:B0-----:R-:W-:-:S05]  /*7180*/  @!P0 IMAD.WIDE.U32 R2, R5, 0x8, R2 ;  /* 0x0000000805028825 */ /* 0x001fca00078e0002 */
[----:B------:R3:W-:Y:S02]  /*7190*/  @!P0 STG.E.64 desc[UR36][R2.64], RZ ;  /* 0x000000ff02008986 */ /* 0x0007e4000c101b24 */
.L_x_15315:
[----:B------:R-:W-:Y:S05]  /*71a0*/  BSYNC.RECONVERGENT B0 ;  /* 0x0000000000007941 */ /* 0x000fea0003800200 */
.L_x_15308:
[----:B------:R-:W-:-:S13]  /*71b0*/  ISETP.GE.AND P0, PT, R46, R98, PT ;  /* 0x000000622e00720c */ /* 0x000fda0003f06270 */
[----:B------:R-:W-:Y:S05]  /*71c0*/  @P0 EXIT ;  /* 0x000000000000094d */ /* 0x000fea0003800000 */
[----:B0123--:R-:W0:Y:S01]  /*71d0*/  LDC.64 R2, c[0x0][0x438] ;  /* 0x00010e00ff027b82 */ /* 0x00fe220000000a00 */
[----:B------:R-:W-:-:S05]  /*71e0*/  IADD3 R5, PT, PT, R100, R46, RZ ;  /* 0x0000002e64057210 */ /* 0x000fca0007ffe0ff */
[----:B0-----:R-:W-:-:S05]  /*71f0*/  IMAD.WIDE.U32 R2, R5, 0x8, R2 ;  /* 0x0000000805027825 */ /* 0x001fca00078e0002 */
[----:B------:R-:W-:Y:S01]  /*7200*/  STG.E.64 desc[UR36][R2.64], RZ ;  /* 0x000000ff02007986 */ /* 0x000fe2000c101b24 */
[----:B------:R-:W-:Y:S05]  /*7210*/  EXIT ;  /* 0x000000000000794d */ /* 0x000fea0003800000 */
.L_x_15179:
        /* <DEDUP_REMOVED lines=12> */
[----:B------:R-:W4:Y:S03]  /*72e0*/  LDG.E.ENL2.256 R80, R72, desc[UR36][R6.64] ;  /* 0xfe0000240648797e */ /* 0x000f260008121950 */
[C---:B---3--:R-:W-:Y:S01]  /*72f0*/  IMAD.WIDE.U32 R4, R100.reuse, 0x8, R8 ;  /* 0x0000000864047825 */ /* 0x048fe200078e0008 */
[----:B------:R3:W5:Y:S02]  /*7300*/  LDG.E.ENL2.256 R96, R88, desc[UR36][R6.64+0x1000] ;  /* 0xfe0080240658797e */ /* 0x0007640008121960 */
[----:B------:R-:W2:Y:S01]  /*7310*/  LDC.64 R20, c[0x0][0x3c0] ;  /* 0x0000f000ff147b82 */ /* 0x000ea20000000a00 */
[----:B-1----:R-:W-:-:S07]  /*7320*/  IMAD.WIDE.U32 R8, R100, 0x8, R10 ;  /* 0x0000000864087825 */ /* 0x002fce00078e000a */
[----:B------:R-:W1:Y:S01]  /*7330*/  LDC.64 R102, c[0x0][0x3d0] ;  /* 0x0000f400ff667b82 */ /* 0x000e620000000a00 */
[----:B------:R-:W-:-:S04]  /*7340*/  IMAD.WIDE.U32 R12, R23, 0x20, R4 ;  /* 0x00000020170c7825 */ /* 0x000fc800078e0004 */
[----:B------:R-:W-:-:S03]  /*7350*/  IMAD.WIDE.U32 R14, R23, 0x20, R8 ;  /* 0x00000020170e7825 */ /* 0x000fc600078e0008 */
[----:B------:R-:W2:Y:S01]  /*7360*/  LDC.64 R4, c[0x0][0x390] ;  /* 0x0000e400ff047b82 */ /* 0x000ea20000000a00 */
[----:B------:R-:W5:Y:S07]  /*7370*/  LDG.E.ENL2.256 R32, R28, desc[UR36][R12.64+0x1000] ;  /* 0xfe0080240c1c797e */ /* 0x000f6e0008121920 */
[----:B---3--:R-:W3:Y:S01]  /*7380*/  LDC.64 R6, c[0x0][0x398] ;  /* 0x0000e600ff067b82 */ /* 0x008ee20000000a00 */
[----:B0-----:R-:W-:Y:S01]  /*7390*/  IMAD.WIDE.U32 R16, R100, 0x8, R16 ;  /* 0x0000000864107825 */ /* 0x001fe200078e0010 */
[----:B------:R-:W5:Y:S03]  /*73a0*/  LDG.E.ENL2.256 R40, R36, desc[UR36][R14.64] ;  /* 0xfe0000240e24797e */ /* 0x000f660008121928 */
[C---:B------:R-:W-:Y:S01]  /*73b0*/  IMAD.WIDE.U32 R10, R23.reuse, 0x20, R2 ;  /* 0x00000020170a7825 */ /* 0x040fe200078e0002 */
[----:B------:R-:W5:Y:S02]  /*73c0*/  LDG.E.ENL2.256 R48, R44, desc[UR36][R14.64+0x1000] ;  /* 0xfe0080240e2c797e */ /* 0x000f640008121930 */
[----:B------:R-:W0:Y:S01]  /*73d0*/  LDC.64 R8, c[0x0][0x3a0] ;  /* 0x0000e800ff087b82 */ /* 0x000e220000000a00 */
[----:B------:R-:W-:Y:S01]  /*73e0*/  IMAD.WIDE.U32 R22, R23, 0x20, R16 ;  /* 0x0000002017167825 */ /* 0x000fe200078e0010 */
[----:B------:R-:W5:Y:S04]  /*73f0*/  LDG.E.ENL2.256 R76, R56, desc[UR36][R10.64] ;  /* 0xfe0000240a38797e */ /* 0x000f68000812194c */
[----:B------:R1:W5:Y:S02]  /*7400*/  LDG.E.ENL2.256 R92, R84, desc[UR36][R10.64+0x1000] ;  /* 0xfe0080240a54797e */ /* 0x000364000812195c */
[----:B------:R-:W0:Y:S02]  /*7410*/  LDC.64 R2, c[0x0][0x388] ;  /* 0x0000e200ff027b82 */ /* 0x000e240000000a00 */
[----:B------:R2:W5:Y:S04]  /*7420*/  LDG.E.ENL2.256 R24, R16, desc[UR36][R12.64] ;  /* 0xfe0000240c10797e */ /* 0x0005680008121918 */
[----:B------:R-:W5:Y:S02]  /*7430*/  LDG.E.ENL2.256 R60, R52, desc[UR36][R22.64] ;  /* 0xfe0000241634797e */ /* 0x000f64000812193c */
[----:B-1----:R-:W1:Y:S02]  /*7440*/  LDC.64 R10, c[0x0][0x3a8] ;  /* 0x0000ea00ff0a7b82 */ /* 0x002e640000000a00 */
[----:B------:R0:W5:Y:S04]  /*7450*/  LDG.E.ENL2.256 R68, R64, desc[UR36][R22.64+0x1000] ;  /* 0xfe0080241640797e */ /* 0x0001680008121944 */
[----:B--2---:R2:W-:Y:S02]  /*7460*/  STL.64 [R1+0xb8], R4 ;  /* 0x0000b80401007387 */ /* 0x0045e40000100a00 */
[----:B------:R-:W1:Y:S02]  /*7470*/  LDC.64 R12, c[0x0][0x3b0] ;  /* 0x0000ec00ff0c7b82 */ /* 0x000e640000000a00 */
[----:B---3--:R3:W-:Y:S04]  /*7480*/  STL.64 [R1+0xc0], R6 ;  /* 0x0000c00601007387 */ /* 0x0087e80000100a00 */
[----:B0-----:R0:W-:Y:S02]  /*7490*/  STL.64 [R1+0xc8], R8 ;  /* 0x0000c80801007387 */ /* 0x0011e40000100a00 */
[----:B------:R-:W1:Y:S08]  /*74a0*/  LDC.64 R14, c[0x0][0x3b8] ;  /* 0x0000ee00ff0e7b82 */ /* 0x000e700000000a00 */
[----:B------:R-:W1:Y:S08]  /*74b0*/  LDC.64 R22, c[0x0][0x3c8] ;  /* 0x0000f200ff167b82 */ /* 0x000e700000000a00 */
[----:B------:R-:W1:Y:S08]  /*74c0*/  LDC.64 R104, c[0x0][0x3d8] ;  /* 0x0000f600ff687b82 */ /* 0x000e700000000a00 */
[----:B------:R-:W1:Y:S08]  /*74d0*/  LDC.64 R106, c[0x0][0x3e0] ;  /* 0x0000f800ff6a7b82 */ /* 0x000e700000000a00 */
[----:B--2---:R-:W2:Y:S08]  /*74e0*/  LDC.64 R4, c[0x0][0x3f0] ;  /* 0x0000fc00ff047b82 */ /* 0x004eb00000000a00 */
[----:B------:R-:W2:Y:S08]  /*74f0*/  LDC.64 R108, c[0x0][0x3f8] ;  /* 0x0000fe00ff6c7b82 */ /* 0x000eb00000000a00 */
[----:B------:R-:W2:Y:S08]  /*7500*/  LDC.64 R110, c[0x0][0x400] ;  /* 0x00010000ff6e7b82 */ /* 0x000eb00000000a00 */
[----:B---3--:R-:W3:Y:S08]  /*7510*/  LDC.64 R6, c[0x0][0x408] ;  /* 0x00010200ff067b82 */ /* 0x008ef00000000a00 */
[----:B------:R-:W3:Y:S08]  /*7520*/  LDC.64 R112, c[0x0][0x410] ;  /* 0x00010400ff707b82 */ /* 0x000ef00000000a00 */
[----:B------:R-:W3:Y:S08]  /*7530*/  LDC.64 R114, c[0x0][0x418] ;  /* 0x00010600ff727b82 */ /* 0x000ef00000000a00 */
[----:B------:R-:W3:Y:S08]  /*7540*/  LDC.64 R116, c[0x0][0x420] ;  /* 0x00010800ff747b82 */ /* 0x000ef00000000a00 */
[----:B0-----:R-:W0:Y:S08]  /*7550*/  LDC.64 R8, c[0x0][0x428] ;  /* 0x00010a00ff087b82 */ /* 0x001e300000000a00 */
[----:B------:R-:W0:Y:S01]  /*7560*/  LDC.64 R118, c[0x0][0x430] ;  /* 0x00010c00ff767b82 */ /* 0x000e220000000a00 */
[----:B------:R2:W-:Y:S01]  /*7570*/  STL.64 [R1+0xb0], R2 ;  /* 0x0000b00201007387 */ /* 0x0005e20000100a00 */
[----:B------:R-:W0:Y:S03]  /*7580*/  LDCU UR5, c[0x0][0x3a0] ;  /* 0x00007400ff0577ac */ /* 0x000e260008000800 */
[----:B-1----:R-:W-:Y:S03]  /*7590*/  STL.64 [R1+0xd0], R10 ;  /* 0x0000d00a01007387 */ /* 0x002fe60000100a00 */
[----:B--2---:R-:W1:Y:S01]  /*75a0*/  LDC.64 R2, c[0x0][0x3e8] ;  /* 0x0000fa00ff027b82 */ /* 0x004e620000000a00 */
[----:B------:R-:W-:Y:S04]  /*75b0*/  STL.64 [R1+0xd8], R12 ;  /* 0x0000d80c01007387 */ /* 0x000fe80000100a00 */
        /* <DEDUP_REMOVED lines=12> */
[----:B------:R-:W-:Y:S04]  /*7680*/  STL.64 [R1+0x148], R116 ;  /* 0x0001487401007387 */ /* 0x000fe80000100a00 */
[----:B0-----:R-:W-:Y:S04]  /*7690*/  STL.64 [R1+0x150], R8 ;  /* 0x0001500801007387 */ /* 0x001fe80000100a00 */
        /* <DEDUP_REMOVED lines=29> */
.L_x_15317:
[----:B------:R-:W-:Y:S05]  /*7870*/  BSYNC.RECONVERGENT B6 ;  /* 0x0000000000067941 */ /* 0x000fea0003800200 */
.L_x_15316:
        /* <DEDUP_REMOVED lines=21> */
.L_x_15319:
[----:B------:R-:W-:Y:S05]  /*79d0*/  BSYNC.RECONVERGENT B6 ;  /* 0x0000000000067941 */ /* 0x000fea0003800200 */
.L_x_15318:
        /* <DEDUP_REMOVED lines=26> */
.L_x_15321:
[----:B------:R-:W-:Y:S05]  /*7b80*/  BSYNC.RECONVERGENT B6 ;  /* 0x0000000000067941 */ /* 0x000fea0003800200 */
.L_x_15320:
        /* <DEDUP_REMOVED lines=17> */
.L_x_15326:
        /* <DEDUP_REMOVED lines=25> */
.L_x_15324:
[----:B------:R-:W-:Y:S01]  /*7e30*/  MOV R10, R57 ;  /* 0x00000039000a7202 */ /* 0x000fe20000000f00 */
[----:B------:R-:W-:Y:S01]  /*7e40*/  IMAD.MOV.U32 R3, RZ, RZ, R22 ;  /* 0x000000ffff037224 */ /* 0x000fe200078e0016 */
[----:B------:R-:W-:Y:S01]  /*7e50*/  MOV R5, 0x7e80 ;  /* 0x00007e8000057802 */ /* 0x000fe20000000f00 */
[----:B------:R-:W-:-:S07]  /*7e60*/  IMAD.MOV.U32 R0, RZ, RZ, R23 ;  /* 0x000000ffff007224 */ /* 0x000fce00078e0017 */
[----:B------:R-:W-:Y:S05]  /*7e70*/  CALL.REL.NOINC `($__internal_35_$__cuda_sm20_div_s64) ;  /* 0x0000005400847944 */ /* 0x000fea0003c00000 */
[----:B------:R-:W-:Y:S01]  /*7e80*/  MOV R6, R3 ;  /* 0x0000000300067202 */ /* 0x000fe20000000f00 */
[----:B------:R-:W-:-:S07]  /*7e90*/  IMAD.MOV.U32 R7, RZ, RZ, R0 ;  /* 0x000000ffff077224 */ /* 0x000fce00078e0000 */
.L_x_15325:
[----:B------:R-:W-:Y:S05]  /*7ea0*/  BSYNC.RECONVERGENT B1 ;  /* 0x0000000000017941 */ /* 0x000fea0003800200 */
.L_x_15323:
        /* <DEDUP_REMOVED lines=23> */
.L_x_15322:
        /* <DEDUP_REMOVED lines=17> */
.L_x_15331:
        /* <DEDUP_REMOVED lines=22> */
.L_x_15330:
[----:B------:R-:W-:Y:S05]  /*8290*/  BSYNC.RECONVERGENT B7 ;  /* 0x0000000000077941 */ /* 0x000fea0003800200 */
.L_x_15329:
[----:B------:R-:W-:-:S05]  /*82a0*/  IADD3 R16, P0, PT, R16, 0x8, RZ ;  /* 0x0000000810107810 */ /* 0x000fca0007f1e0ff */
[----:B------:R-:W-:Y:S01]  /*82b0*/  IMAD.X R17, RZ, RZ, R17, P0 ;  /* 0x000000ffff117224 */ /* 0x000fe200000e0611 */
[----:B------:R-:W-:-:S04]  /*82c0*/  ISETP.GE.U32.AND P0, PT, R16, R23, PT ;  /* 0x000000171000720c */ /* 0x000fc80003f06070 */
[----:B------:R-:W-:-:S13]  /*82d0*/  ISETP.GE.U32.AND.EX P0, PT, R17, R22, PT, P0 ;  /* 0x000000161100720c */ /* 0x000fda0003f06100 */
[----:B------:R-:W-:Y:S05]  /*82e0*/  @!P0 BRA `(.L_x_15331) ;  /* 0xfffffffc00908947 */ /* 0x000fea000383ffff */
.L_x_15328:
[----:B------:R-:W-:Y:S05]  /*82f0*/  BSYNC.RECONVERGENT B6 ;  /* 0x0000000000067941 */ /* 0x000fea0003800200 */
.L_x_15327:
        /* <DEDUP_REMOVED lines=21> */
.L_x_15333:
[----:B------:R-:W-:Y:S05]  /*8450*/  BSYNC.RECONVERGENT B6 ;  /* 0x0000000000067941 */ /* 0x000fea0003800200 */
.L_x_15332:
        /* <DEDUP_REMOVED lines=21> */
.L_x_15335:
[----:B------:R-:W-:Y:S05]  /*85b0*/  BSYNC.RECONVERGENT B6 ;  /* 0x0000000000067941 */ /* 0x000fea0003800200 */
.L_x_15334:
        /* <DEDUP_REMOVED lines=26> */
.L_x_15337:
[----:B------:R-:W-:Y:S05]  /*8760*/  BSYNC.RECONVERGENT B6 ;  /* 0x0000000000067941 */ /* 0x000fea0003800200 */
.L_x_15336:
        /* <DEDUP_REMOVED lines=17> */
.L_x_15342:
        /* <DEDUP_REMOVED lines=25> */
.L_x_15340:
[----:B------:R-:W-:Y:S01]  /*8a10*/  MOV R10, R23 ;  /* 0x00000017000a7202 */ /* 0x000fe20000000f00 */
[----:B------:R-:W-:Y:S01]  /*8a20*/  IMAD.MOV.U32 R3, RZ, RZ, R16 ;  /* 0x000000ffff037224 */ /* 0x000fe200078e0010 */
[----:B------:R-:W-:Y:S01]  /*8a30*/  MOV R5, 0x8a60 ;  /* 0x00008a6000057802 */ /* 0x000fe20000000f00 */
[----:B------:R-:W-:-:S07]  /*8a40*/  IMAD.MOV.U32 R0, RZ, RZ, R17 ;  /* 0x000000ffff007224 */ /* 0x000fce00078e0011 */
[----:B------:R-:W-:Y:S05]  /*8a50*/  CALL.REL.NOINC `($__internal_35_$__cuda_sm20_div_s64) ;  /* 0x00000048008c7944 */ /* 0x000fea0003c00000 */
[----:B------:R-:W-:Y:S01]  /*8a60*/  MOV R6, R3 ;  /* 0x0000000300067202 */ /* 0x000fe20000000f00 */
[----:B------:R-:W-:-:S07]  /*8a70*/  IMAD.MOV.U32 R7, RZ, RZ, R0 ;  /* 0x000000ffff077224 */ /* 0x000fce00078e0000 */
.L_x_15341:
[----:B------:R-:W-:Y:S05]  /*8a80*/  BSYNC.RECONVERGENT B1 ;  /* 0x0000000000017941 */ /* 0x000fea0003800200 */
.L_x_15339:
        /* <DEDUP_REMOVED lines=23> */
.L_x_15338:
        /* <DEDUP_REMOVED lines=15> */
.L_x_15347:
        /* <DEDUP_REMOVED lines=22> */
.L_x_15346:
[----:B------:R-:W-:Y:S05]  /*8e50*/  BSYNC.RECONVERGENT B7 ;  /* 0x0000000000077941 */ /* 0x000fea0003800200 */
.L_x_15345:
[----:B------:R-:W-:-:S04]  /*8e60*/  IADD3 R16, P0, PT, R16, 0x8, RZ ;  /* 0x0000000810107810 */ /* 0x000fc80007f1e0ff */
[----:B------:R-:W-:Y:S02]  /*8e70*/  IADD3.X R17, PT, PT, RZ, R17, RZ, P0, !PT ;  /* 0x00000011ff117210 */ /* 0x000fe400007fe4ff */
[----:B------:R-:W-:-:S04]  /*8e80*/  ISETP.GE.U32.AND P0, PT, R16, R23, PT ;  /* 0x000000171000720c */ /* 0x000fc80003f06070 */
[----:B------:R-:W-:-:S13]  /*8e90*/  ISETP.GE.U32.AND.EX P0, PT, R17, R22, PT, P0 ;  /* 0x000000161100720c */ /* 0x000fda0003f06100 */
[----:B------:R-:W-:Y:S05]  /*8ea0*/  @!P0 BRA `(.L_x_15347) ;  /* 0xfffffffc00908947 */ /* 0x000fea000383ffff */
.L_x_15344:
[----:B------:R-:W-:Y:S05]  /*8eb0*/  BSYNC.RECONVERGENT B6 ;  /* 0x0000000000067941 */ /* 0x000fea0003800200 */
.L_x_15343:
        /* <DEDUP_REMOVED lines=21> */
.L_x_15349:
[----:B------:R-:W-:Y:S05]  /*9010*/  BSYNC.RECONVERGENT B6 ;  /* 0x0000000000067941 */ /* 0x000fea0003800200 */
.L_x_15348:
        /* <DEDUP_REMOVED lines=21> */
.L_x_15351:
[----:B------:R-:W-:Y:S05]  /*9170*/  BSYNC.RECONVERGENT B6 ;  /* 0x0000000000067941 */ /* 0x000fea0003800200 */
.L_x_15350:
        /* <DEDUP_REMOVED lines=26> */
.L_x_15353:
[----:B------:R-:W-:Y:S05]  /*9320*/  BSYNC.RECONVERGENT B6 ;  /* 0x0000000000067941 */ /* 0x000fea0003800200 */
.L_x_15352:
        /* <DEDUP_REMOVED lines=17> */
.L_x_15358:
        /* <DEDUP_REMOVED lines=25> */
.L_x_15356:
[----:B------:R-:W-:Y:S01]  /*95d0*/  IMAD.MOV.U32 R10, RZ, RZ, R21 ;  /* 0x000000ffff0a7224 */ /* 0x000fe200078e0015 */
[----:B------:R-:W-:Y:S01]  /*95e0*/  MOV R0, R17 ;  /* 0x0000001100007202 */ /* 0x000fe20000000f00 */
[----:B------:R-:W-:Y:S01]  /*95f0*/  IMAD.MOV.U32 R3, RZ, RZ, R16 ;  /* 0x000000ffff037224 */ /* 0x000fe200078e0010 */
[----:B------:R-:W-:-:S07]  /*9600*/  MOV R5, 0x9620 ;  /* 0x0000962000057802 */ /* 0x000fce0000000f00 */
[----:B------:R-:W-:Y:S05]  /*9610*/  CALL.REL.NOINC `($__internal_35_$__cuda_sm20_div_s64) ;  /* 0x0000003c009c7944 */ /* 0x000fea0003c00000 */
[----:B------:R-:W-:Y:S02]  /*9620*/  IMAD.MOV.U32 R6, RZ, RZ, R3 ;  /* 0x000000ffff067224 */ /* 0x000fe400078e0003 */
[----:B------:R-:W-:-:S07]  /*9630*/  IMAD.MOV.U32 R7, RZ, RZ, R0 ;  /* 0x000000ffff077224 */ /* 0x000fce00078e0000 */
.L_x_15357:
[----:B------:R-:W-:Y:S05]  /*9640*/  BSYNC.RECONVERGENT B1 ;  /* 0x0000000000017941 */ /* 0x000fea0003800200 */
.L_x_15355:
        /* <DEDUP_REMOVED lines=23> */
.L_x_15354:
        /* <DEDUP_REMOVED lines=15> */
.L_x_15363:
        /* <DEDUP_REMOVED lines=22> */
.L_x_15362:
[----:B------:R-:W-:Y:S05]  /*9a10*/  BSYNC.RECONVERGENT B7 ;  /* 0x0000000000077941 */ /* 0x000fea0003800200 */
.L_x_15361:
[----:B------:R-:W-:-:S05]  /*9a20*/  IADD3 R16, P0, PT, R16, 0x8, RZ ;  /* 0x0000000810107810 */ /* 0x000fca0007f1e0ff */
[----:B------:R-:W-:Y:S01]  /*9a30*/  IMAD.X R17, RZ, RZ, R17, P0 ;  /* 0x000000ffff117224 */ /* 0x000fe200000e0611 */
[----:B------:R-:W-:-:S04]  /*9a40*/  ISETP.GE.U32.AND P0, PT, R16, R19, PT ;  /* 0x000000131000720c */ /* 0x000fc80003f06070 */
[----:B------:R-:W-:-:S13]  /*9a50*/  ISETP.GE.U32.AND.EX P0, PT, R17, R18, PT, P0 ;  /* 0x000000121100720c */ /* 0x000fda0003f06100 */
[----:B------:R-:W-:Y:S05]  /*9a60*/  @!P0 BRA `(.L_x_15363) ;  /* 0xfffffffc00908947 */ /* 0x000fea000383ffff */
.L_x_15360:
[----:B------:R-:W-:Y:S05]  /*9a70*/  BSYNC.RECONVERGENT B6 ;  /* 0x0000000000067941 */ /* 0x000fea0003800200 */
.L_x_15359:
        /* <DEDUP_REMOVED lines=21> */
.L_x_15365:
[----:B------:R-:W-:Y:S05]  /*9bd0*/  BSYNC.RECONVERGENT B6 ;  /* 0x0000000000067941 */ /* 0x000fea0003800200 */
.L_x_15364:
        /* <DEDUP_REMOVED lines=21> */
.L_x_15367:
[----:B------:R-:W-:Y:S05]  /*9d30*/  BSYNC.RECONVERGENT B6 ;  /* 0x0000000000067941 */ /* 0x000fea0003800200 */
.L_x_15366:
        /* <DEDUP_REMOVED lines=26> */
.L_x_15369:
[----:B------:R-:W-:Y:S05]  /*9ee0*/  BSYNC.RECONVERGENT B6 ;  /* 0x0000000000067941 */ /* 0x000fea0003800200 */
.L_x_15368:
        /* <DEDUP_REMOVED lines=16> */
.L_x_15374:
        /* <DEDUP_REMOVED lines=25> */
.L_x_15372:
[----:B------:R-:W-:Y:S01]  /*a180*/  IMAD.MOV.U32 R10, RZ, RZ, R21 ;  /* 0x000000ffff0a7224 */ /* 0x000fe200078e0015 */
[----:B------:R-:W-:Y:S01]  /*a190*/  MOV R0, R17 ;  /* 0x0000001100007202 */ /* 0x000fe20000000f00 */
[----:B------:R-:W-:Y:S01]  /*a1a0*/  IMAD.MOV.U32 R3, RZ, RZ, R16 ;  /* 0x000000ffff037224 */ /* 0x000fe200078e0010 */
[----:B------:R-:W-:-:S07]  /*a1b0*/  MOV R5, 0xa1d0 ;  /* 0x0000a1d000057802 */ /* 0x000fce0000000f00 */
[----:B------:R-:W-:Y:S05]  /*a1c0*/  CALL.REL.NOINC `($__internal_35_$__cuda_sm20_div_s64) ;  /* 0x0000003000b07944 */ /* 0x000fea0003c00000 */
[----:B------:R-:W-:Y:S02]  /*a1d0*/  IMAD.MOV.U32 R6, RZ, RZ, R3 ;  /* 0x000000ffff067224 */ /* 0x000fe400078e0003 */
[----:B------:R-:W-:-:S07]  /*a1e0*/  IMAD.MOV.U32 R7, RZ, RZ, R0 ;  /* 0x000000ffff077224 */ /* 0x000fce00078e0000 */
.L_x_15373:
[----:B------:R-:W-:Y:S05]  /*a1f0*/  BSYNC.RECONVERGENT B1 ;  /* 0x0000000000017941 */ /* 0x000fea0003800200 */
.L_x_15371:
        /* <DEDUP_REMOVED lines=22> */
.L_x_15370:
        /* <DEDUP_REMOVED lines=15> */
.L_x_15379:
        /* <DEDUP_REMOVED lines=22> */
.L_x_15378:
[----:B------:R-:W-:Y:S05]  /*a5b0*/  BSYNC.RECONVERGENT B7 ;  /* 0x0000000000077941 */ /* 0x000fea0003800200 */
.L_x_15377:
[----:B------:R-:W-:-:S04]  /*a5c0*/  IADD3 R16, P0, PT, R16, 0x8, RZ ;  /* 0x0000000810107810 */ /* 0x000fc80007f1e0ff */
[----:B------:R-:W-:Y:S02]  /*a5d0*/  IADD3.X R17, PT, PT, RZ, R17, RZ, P0, !PT ;  /* 0x00000011ff117210 */ /* 0x000fe400007fe4ff */
[----:B------:R-:W-:-:S04]  /*a5e0*/  ISETP.GE.U32.AND P0, PT, R16, R19, PT ;  /* 0x000000131000720c */ /* 0x000fc80003f06070 */
[----:B------:R-:W-:-:S13]  /*a5f0*/  ISETP.GE.U32.AND.EX P0, PT, R17, R18, PT, P0 ;  /* 0x000000121100720c */ /* 0x000fda0003f06100 */
[----:B------:R-:W-:Y:S05]  /*a600*/  @!P0 BRA `(.L_x_15379) ;  /* 0xfffffffc00908947 */ /* 0x000fea000383ffff */
.L_x_15376:
[----:B------:R-:W-:Y:S05]  /*a610*/  BSYNC.RECONVERGENT B6 ;  /* 0x0000000000067941 */ /* 0x000fea0003800200 */
.L_x_15375:
        /* <DEDUP_REMOVED lines=21> */
.L_x_15381:
[----:B------:R-:W-:Y:S05]  /*a770*/  BSYNC.RECONVERGENT B6 ;  /* 0x0000000000067941 */ /* 0x000fea0003800200 */
.L_x_15380:
        /* <DEDUP_REMOVED lines=21> */
.L_x_15383:
[----:B------:R-:W-:Y:S05]  /*a8d0*/  BSYNC.RECONVERGENT B6 ;  /* 0x0000000000067941 */ /* 0x000fea0003800200 */
.L_x_15382:
        /* <DEDUP_REMOVED lines=26> */
.L_x_15385:
[----:B------:R-:W-:Y:S05]  /*aa80*/  BSYNC.RECONVERGENT B6 ;  /* 0x0000000000067941 */ /* 0x000fea0003800200 */
.L_x_15384:
        /* <DEDUP_REMOVED lines=16> */
.L_x_15390:
        /* <DEDUP_REMOVED lines=25> */
.L_x_15388:
[----:B------:R-:W-:Y:S01]  /*ad20*/  MOV R10, R21 ;  /* 0x00000015000a7202 */ /* 0x000fe20000000f00 */
[----:B------:R-:W-:Y:S01]  /*ad30*/  IMAD.MOV.U32 R3, RZ, RZ, R16 ;  /* 0x000000ffff037224 */ /* 0x000fe200078e0010 */
[----:B------:R-:W-:Y:S01]  /*ad40*/  MOV R5, 0xad70 ;  /* 0x0000ad7000057802 */ /* 0x000fe20000000f00 */
[----:B------:R-:W-:-:S07]  /*ad50*/  IMAD.MOV.U32 R0, RZ, RZ, R17 ;  /* 0x000000ffff007224 */ /* 0x000fce00078e0011 */
[----:B------:R-:W-:Y:S05]  /*ad60*/  CALL.REL.NOINC `($__internal_35_$__cuda_sm20_div_s64) ;  /* 0x0000002400c87944 */ /* 0x000fea0003c00000 */
[----:B------:R-:W-:Y:S01]  /*ad70*/  MOV R6, R3 ;  /* 0x0000000300067202 */ /* 0x000fe20000000f00 */
[----:B------:R-:W-:-:S07]  /*ad80*/  IMAD.MOV.U32 R7, RZ, RZ, R0 ;  /* 0x000000ffff077224 */ /* 0x000fce00078e0000 */
.L_x_15389:
[----:B------:R-:W-:Y:S05]  /*ad90*/  BSYNC.RECONVERGENT B1 ;  /* 0x0000000000017941 */ /* 0x000fea0003800200 */
.L_x_15387:
        /* <DEDUP_REMOVED lines=22> */
.L_x_15386:
        /* <DEDUP_REMOVED lines=15> */
.L_x_15395:
        /* <DEDUP_REMOVED lines=22> */
.L_x_15394:
[----:B------:R-:W-:Y:S05]  /*b150*/  BSYNC.RECONVERGENT B7 ;  /* 0x0000000000077941 */ /* 0x000fea0003800200 */
.L_x_15393:
[----:B------:R-:W-:-:S05]  /*b160*/  IADD3 R16, P0, PT, R16, 0x8, RZ ;  /* 0x0000000810107810 */ /* 0x000fca0007f1e0ff */
[----:B------:R-:W-:Y:S01]  /*b170*/  IMAD.X R17, RZ, RZ, R17, P0 ;  /* 0x000000ffff117224 */ /* 0x000fe200000e0611 */
[----:B------:R-:W-:-:S04]  /*b180*/  ISETP.GE.U32.AND P0, PT, R16, R19, PT ;  /* 0x000000131000720c */ /* 0x000fc80003f06070 */
[----:B------:R-:W-:-:S13]  /*b190*/  ISETP.GE.U32.AND.EX P0, PT, R17, R18, PT, P0 ;  /* 0x000000121100720c */ /* 0x000fda0003f06100 */
[----:B------:R-:W-:Y:S05]  /*b1a0*/  @!P0 BRA `(.L_x_15395) ;  /* 0xfffffffc00908947 */ /* 0x000fea000383ffff */
.L_x_15392:
[----:B------:R-:W-:Y:S05]  /*b1b0*/  BSYNC.RECONVERGENT B6 ;  /* 0x0000000000067941 */ /* 0x000fea0003800200 */
.L_x_15391:
        /* <DEDUP_REMOVED lines=21> */
.L_x_15397:
[----:B------:R-:W-:Y:S05]  /*b310*/  BSYNC.RECONVERGENT B6 ;  /* 0x0000000000067941 */ /* 0x000fea0003800200 */
.L_x_15396:
        /* <DEDUP_REMOVED lines=21> */
.L_x_15399:
[----:B------:R-:W-:Y:S05]  /*b470*/  BSYNC.RECONVERGENT B6 ;  /* 0x0000000000067941 */ /* 0x000fea0003800200 */
.L_x_15398:
        /* <DEDUP_REMOVED lines=26> */
.L_x_15401:
[----:B------:R-:W-:Y:S05]  /*b620*/  BSYNC.RECONVERGENT B6 ;  /* 0x0000000000067941 */ /* 0x000fea0003800200 */
.L_x_15400:
        /* <DEDUP_REMOVED lines=15> */
.L_x_15406:
        /* <DEDUP_REMOVED lines=25> */
.L_x_15404:
[----:B------:R-:W-:Y:S01]  /*b8b0*/  IMAD.MOV.U32 R10, RZ, RZ, R24 ;  /* 0x000000ffff0a7224 */ /* 0x000fe200078e0018 */
[----:B------:R-:W-:Y:S01]  /*b8c0*/  MOV R0, R17 ;  /* 0x0000001100007202 */ /* 0x000fe20000000f00 */
[----:B------:R-:W-:Y:S01]  /*b8d0*/  IMAD.MOV.U32 R3, RZ, RZ, R16 ;  /* 0x000000ffff037224 */ /* 0x000fe200078e0010 */
[----:B------:R-:W-:-:S07]  /*b8e0*/  MOV R5, 0xb900 ;  /* 0x0000b90000057802 */ /* 0x000fce0000000f00 */
[----:B------:R-:W-:Y:S05]  /*b8f0*/  CALL.REL.NOINC `($__internal_35_$__cuda_sm20_div_s64) ;  /* 0x0000001800e47944 */ /* 0x000fea0003c00000 */
[----:B------:R-:W-:Y:S02]  /*b900*/  IMAD.MOV.U32 R6, RZ, RZ, R3 ;  /* 0x000000ffff067224 */ /* 0x000fe400078e0003 */
[----:B------:R-:W-:-:S07]  /*b910*/  IMAD.MOV.U32 R7, RZ, RZ, R0 ;  /* 0x000000ffff077224 */ /* 0x000fce00078e0000 */
.L_x_15405:
[----:B------:R-:W-:Y:S05]  /*b920*/  BSYNC.RECONVERGENT B1 ;  /* 0x0000000000017941 */ /* 0x000fea0003800200 */
.L_x_15403:
        /* <DEDUP_REMOVED lines=21> */
.L_x_15402:
        /* <DEDUP_REMOVED lines=15> */
.L_x_15411:
        /* <DEDUP_REMOVED lines=22> */
.L_x_15410:
[----:B------:R-:W-:Y:S05]  /*bcd0*/  BSYNC.RECONVERGENT B7 ;  /* 0x0000000000077941 */ /* 0x000fea0003800200 */
.L_x_15409:
[----:B------:R-:W-:-:S05]  /*bce0*/  IADD3 R16, P0, PT, R16, 0x8, RZ ;  /* 0x0000000810107810 */ /* 0x000fca0007f1e0ff */
[----:B------:R-:W-:Y:S01]  /*bcf0*/  IMAD.X R17, RZ, RZ, R17, P0 ;  /* 0x000000ffff117224 */ /* 0x000fe200000e0611 */
[----:B------:R-:W-:-:S04]  /*bd00*/  ISETP.GE.U32.AND P0, PT, R16, R19, PT ;  /* 0x000000131000720c */ /* 0x000fc80003f06070 */
[----:B------:R-:W-:-:S13]  /*bd10*/  ISETP.GE.U32.AND.EX P0, PT, R17, R18, PT, P0 ;  /* 0x000000121100720c */ /* 0x000fda0003f06100 */
[----:B------:R-:W-:Y:S05]  /*bd20*/  @!P0 BRA `(.L_x_15411) ;  /* 0xfffffffc00908947 */ /* 0x000fea000383ffff */
.L_x_15408:
[----:B------:R-:W-:Y:S05]  /*bd30*/  BSYNC.RECONVERGENT B6 ;  /* 0x0000000000067941 */ /* 0x000fea0003800200 */
.L_x_15407:
        /* <DEDUP_REMOVED lines=21> */
.L_x_15413:
[----:B------:R-:W-:Y:S05]  /*be90*/  BSYNC.RECONVERGENT B6 ;  /* 0x0000000000067941 */ /* 0x000fea0003800200 */
.L_x_15412:
        /* <DEDUP_REMOVED lines=21> */
.L_x_15415:
[----:B------:R-:W-:Y:S05]  /*bff0*/  BSYNC.RECONVERGENT B6 ;  /* 0x0000000000067941 */ /* 0x000fea0003800200 */
.L_x_15414:
        /* <DEDUP_REMOVED lines=26> */
.L_x_15417:
[----:B------:R-:W-:Y:S05]  /*c1a0*/  BSYNC.RECONVERGENT B6 ;  /* 0x0000000000067941 */ /* 0x000fea0003800200 */
.L_x_15416:
        /* <DEDUP_REMOVED lines=15> */
.L_x_15422:
        /* <DEDUP_REMOVED lines=25> */
.L_x_15420:
[----:B------:R-:W-:Y:S01]  /*c430*/  IMAD.MOV.U32 R10, RZ, RZ, R20 ;  /* 0x000000ffff0a7224 */ /* 0x000fe200078e0014 */
[----:B------:R-:W-:Y:S01]  /*c440*/  MOV R0, R17 ;  /* 0x0000001100007202 */ /* 0x000fe20000000f00 */
[----:B------:R-:W-:Y:S01]  /*c450*/  IMAD.MOV.U32 R3, RZ, RZ, R16 ;  /* 0x000000ffff037224 */ /* 0x000fe200078e0010 */
[----:B------:R-:W-:-:S07]  /*c460*/  MOV R5, 0xc480 ;  /* 0x0000c48000057802 */ /* 0x000fce0000000f00 */
[----:B------:R-:W-:Y:S05]  /*c470*/  CALL.REL.NOINC `($__internal_35_$__cuda_sm20_div_s64) ;  /* 0x0000001000047944 */ /* 0x000fea0003c00000 */
[----:B------:R-:W-:Y:S02]  /*c480*/  IMAD.MOV.U32 R6, RZ, RZ, R3 ;  /* 0x000000ffff067224 */ /* 0x000fe400078e0003 */
[----:B------:R-:W-:-:S07]  /*c490*/  IMAD.MOV.U32 R7, RZ, RZ, R0 ;  /* 0x000000ffff077224 */ /* 0x000fce00078e0000 */
.L_x_15421:
[----:B------:R-:W-:Y:S05]  /*c4a0*/  BSYNC.RECONVERGENT B1 ;  /* 0x0000000000017941 */ /* 0x000fea0003800200 */
.L_x_15419:
        /* <DEDUP_REMOVED lines=22> */
.L_x_15418:
        /* <DEDUP_REMOVED lines=15> */
.L_x_15427:
        /* <DEDUP_REMOVED lines=22> */
.L_x_15426:
[----:B------:R-:W-:Y:S05]  /*c860*/  BSYNC.RECONVERGENT B7 ;  /* 0x0000000000077941 */ /* 0x000fea0003800200 */
.L_x_15425:
[----:B------:R-:W-:-:S04]  /*c870*/  IADD3 R16, P0, PT, R16, 0x8, RZ ;  /* 0x0000000810107810 */ /* 0x000fc80007f1e0ff */
[----:B------:R-:W-:Y:S02]  /*c880*/  IADD3.X R17, PT, PT, RZ, R17, RZ, P0, !PT ;  /* 0x00000011ff117210 */ /* 0x000fe400007fe4ff */
[----:B------:R-:W-:-:S04]  /*c890*/  ISETP.GE.U32.AND P0, PT, R16, R19, PT ;  /* 0x000000131000720c */ /* 0x000fc80003f06070 */
[----:B------:R-:W-:-:S13]  /*c8a0*/  ISETP.GE.U32.AND.EX P0, PT, R17, R18, PT, P0 ;  /* 0x000000121100720c */ /* 0x000fda0003f06100 */
[----:B------:R-:W-:Y:S05]  /*c8b0*/  @!P0 BRA `(.L_x_15427) ;  /* 0xfffffffc00908947 */ /* 0x000fea000383ffff */
.L_x_15424:
[----:B------:R-:W-:Y:S05]  /*c8c0*/  BSYNC.RECONVERGENT B6 ;  /* 0x0000000000067941 */ /* 0x000fea0003800200 */
.L_x_15423:
        /* <DEDUP_REMOVED lines=21> */
.L_x_15429:
[----:B------:R-:W-:Y:S05]  /*ca20*/  BSYNC.RECONVERGENT B6 ;  /* 0x0000000000067941 */ /* 0x000fea0003800200 */
.L_x_15428:
        /* <DEDUP_REMOVED lines=21> */
.L_x_15431:
[----:B------:R-:W-:Y:S05]  /*cb80*/  BSYNC.RECONVERGENT B6 ;  /* 0x0000000000067941 */ /* 0x000fea0003800200 */
.L_x_15430:
        /* <DEDUP_REMOVED lines=26> */
.L_x_15433:
[----:B------:R-:W-:Y:S05]  /*cd30*/  BSYNC.RECONVERGENT B6 ;  /* 0x0000000000067941 */ /* 0x000fea0003800200 */
.L_x_15432:
        /* <DEDUP_REMOVED lines=13> */
.L_x_15438:
        /* <DEDUP_REMOVED lines=25> */
.L_x_15436:
[----:B------:R-:W-:Y:S01]  /*cfa0*/  IMAD.MOV.U32 R10, RZ, RZ, R21 ;  /* 0x000000ffff0a7224 */ /* 0x000fe200078e0015 */
[----:B------:R-:W-:Y:S01]  /*cfb0*/  MOV R0, R17 ;  /* 0x0000001100007202 */ /* 0x000fe20000000f00 */
[----:B------:R-:W-:Y:S01]  /*cfc0*/  IMAD.MOV.U32 R3, RZ, RZ, R16 ;  /* 0x000000ffff037224 */ /* 0x000fe200078e0010 */
[----:B------:R-:W-:-:S07]  /*cfd0*/  MOV R5, 0xcff0 ;  /* 0x0000cff000057802 */ /* 0x000fce0000000f00 */
[----:B------:R-:W-:Y:S05]  /*cfe0*/  CALL.REL.NOINC `($__internal_35_$__cuda_sm20_div_s64) ;  /* 0x0000000400287944 */ /* 0x000fea0003c00000 */
[----:B------:R-:W-:Y:S02]  /*cff0*/  IMAD.MOV.U32 R6, RZ, RZ, R3 ;  /* 0x000000ffff067224 */ /* 0x000fe400078e0003 */
[----:B------:R-:W-:-:S07]  /*d000*/  IMAD.MOV.U32 R7, RZ, RZ, R0 ;  /* 0x000000ffff077224 */ /* 0x000fce00078e0000 */
.L_x_15437:
[----:B------:R-:W-:Y:S05]  /*d010*/  BSYNC.RECONVERGENT B1 ;  /* 0x0000000000017941 */ /* 0x000fea0003800200 */
.L_x_15435:
        /* <DEDUP_REMOVED lines=20> */
.L_x_15434:
        /* <DEDUP_REMOVED lines=15> */
.L_x_15443:
        /* <DEDUP_REMOVED lines=22> */
.L_x_15442:
[----:B------:R-:W-:Y:S05]  /*d3b0*/  BSYNC.RECONVERGENT B7 ;  /* 0x0000000000077941 */ /* 0x000fea0003800200 */
.L_x_15441:
[----:B------:R-:W-:-:S05]  /*d3c0*/  IADD3 R16, P0, PT, R16, 0x8, RZ ;  /* 0x0000000810107810 */ /* 0x000fca0007f1e0ff */
[----:B------:R-:W-:Y:S01]  /*d3d0*/  IMAD.X R17, RZ, RZ, R17, P0 ;  /* 0x000000ffff117224 */ /* 0x000fe200000e0611 */
[----:B------:R-:W-:-:S04]  /*d3e0*/  ISETP.GE.U32.AND P0, PT, R16, R23, PT ;  /* 0x000000171000720c */ /* 0x000fc80003f06070 */
[----:B------:R-:W-:-:S13]  /*d3f0*/  ISETP.GE.U32.AND.EX P0, PT, R17, R18, PT, P0 ;  /* 0x000000121100720c */ /* 0x000fda0003f06100 */
[----:B------:R-:W-:Y:S05]  /*d400*/  @!P0 BRA `(.L_x_15443) ;  /* 0xfffffffc00908947 */ /* 0x000fea000383ffff */
.L_x_15440:
[----:B------:R-:W-:Y:S05]  /*d410*/  BSYNC.RECONVERGENT B6 ;  /* 0x0000000000067941 */ /* 0x000fea0003800200 */
.L_x_15439:
[----:B------:R-:W0:Y:S01]  /*d420*/  S2R R5, SR_TID.X ;  /* 0x0000000000057919 */ /* 0x000e220000002100 */
[----:B------:R-:W1:Y:S02]  /*d430*/  LDC.64 R2, c[0x0][0x438] ;  /* 0x00010e00ff027b82 */ /* 0x000e640000000a00 */
[----:B-1----:R-:W-:-:S04]  /*d440*/  IMAD.WIDE.U32 R100, R100, 0x8, R2 ;  /* 0x0000000864647825 */ /* 0x002fc800078e0002 */
[----:B0-----:R-:W-:-:S05]  /*d450*/  IMAD.WIDE.U32 R100, R5, 0x20, R100 ;  /* 0x0000002005647825 */ /* 0x001fca00078e0064 */
[----:B------:R-:W-:Y:S04]  /*d460*/  STG.E.ENL2.256 desc[UR36][R100.64], RZ, RZ ;  /* 0xf80000ff64ff797f */ /* 0x000fe8000f121824 */
[----:B------:R-:W-:Y:S01]  /*d470*/  STG.E.ENL2.256 desc[UR36][R100.64+0x1000], RZ, RZ ;  /* 0xf80080ff64ff797f */ /* 0x000fe2000f121824 */
[----:B------:R-:W-:Y:S05]  /*d480*/  EXIT ;  /* 0x000000000000794d */ /* 0x000fea0003800000 */
        .weak           $__internal_35_$__cuda_sm20_div_s64
        .type           $__internal_35_$__cuda_sm20_div_s64,@function
        .size           $__internal_35_$__cuda_sm20_div_s64,(.L_x_40055 - $__internal_35_$__cuda_sm20_div_s64)
$__internal_35_$__cuda_sm20_div_s64:
        /* <DEDUP_REMOVED lines=83> */
[----:B------:R-:W-:Y:S05]  /*d9c0*/  RET.REL.NODEC R6 `(_ZN2at6native29vectorized_elementwise_kernelILi4EZZZNS0_67_GLOBAL__N__bb565c37_34_ValidateCompressedIndicesKernel_cu_33a4b88b42_validate_compressed_sparse_indices_kernelILNS2_8CDimNameE1ENS2_18CUDAKernelLauncherENS2_14EmptyVecKernelENS2_8DummyVecELm8EEEvRKNS_6TensorESA_lllENKUlvE1_clEvENKUlvE0_clEvEUllllllE_St5arrayIPcLm6EEEEviT0_T1_) ;  /* 0xffffff24068c7950 */ /* 0x000fea0003c3ffff */
.L_x_15444:
        /* <DEDUP_REMOVED lines=11> */
.L_x_40055:


//--------------------- .text._ZN2at6native29vectorized_elementwise_kernelILi8EZZZNS0_67_GLOBAL__N__bb565c37_34_ValidateCompressedIndicesKernel_cu_33a4b88b42_validate_compressed_sparse_indices_kernelILNS2_8CDimNameE1ENS2_18CUDAKernelLauncherENS2_14EmptyVecKernelENS2_8DummyVecELm8EEEvRKNS_6TensorESA_lllENKUlvE1_clEvENKUlvE0_clEvEUllllllE_St5arrayIPcLm6EEEEviT0_T1_ --------------------------
	.section	.text._ZN2at6native29vectorized_elementwise_kernelILi8EZZZNS0_67_GLOBAL__N__bb565c37_34_ValidateCompressedIndicesKernel_cu_33a4b88b42_validate_compressed_sparse_indices_kernelILNS2_8CDimNameE1ENS2_18CUDAKernelLauncherENS2_14EmptyVecKernelENS2_8DummyVecELm8EEEvRKNS_6TensorESA_lllENKUlvE1_clEvENKUlvE0_clEvEUllllllE_St5arrayIPcLm6EEEEviT0_T1_,"ax",@progbits
	.align	128
        .global         _ZN2at6native29vectorized_elementwise_kernelILi8EZZZNS0_67_GLOBAL__N__bb565c37_34_ValidateCompressedIndicesKernel_cu_33a4b88b42_validate_compressed_sparse_indices_kernelILNS2_8CDimNameE1ENS2_18CUDAKernelLauncherENS2_14EmptyVecKernelENS2_8DummyVecELm8EEEvRKNS_6TensorESA_lllENKUlvE1_clEvENKUlvE0_clEvEUllllllE_St5arrayIPcLm6EEEEviT0_T1_
        .type           _ZN2at6native29vectorized_elementwise_kernelILi8EZZZNS0_67_GLOBAL__N__bb565c37_34_ValidateCompressedIndicesKernel_cu_33a4b88b42_validate_compressed_sparse_indices_kernelILNS2_8CDimNameE1ENS2_18CUDAKernelLauncherENS2_14EmptyVecKernelENS2_8DummyVecELm8EEEvRKNS_6TensorESA_lllENKUlvE1_clEvENKUlvE0_clEvEUllllllE_St5arrayIPcLm6EEEEviT0_T1_,@function
        .size           _ZN2at6native29vectorized_elementwise_kernelILi8EZZZNS0_67_GLOBAL__N__bb565c37_34_ValidateCompressedIndicesKernel_cu_33a4b88b42_validate_compressed_sparse_indices_kernelILNS2_8CDimNameE1ENS2_18CUDAKernelLauncherENS2_14EmptyVecKernelENS2_8DummyVecELm8EEEvRKNS_6TensorESA_lllENKUlvE1_clEvENKUlvE0_clEvEUllllllE_St5arrayIPcLm6EEEEviT0_T1_,(.L_x_40056 - _ZN2at6native29vectorized_elementwise_kernelILi8EZZZNS0_67_GLOBAL__N__bb565c37_34_ValidateCompressedIndicesKernel_cu_33a4b88b42_validate_compressed_sparse_indices_kernelILNS2_8CDimNameE1ENS2_18CUDAKernelLauncherENS2_14EmptyVecKernelENS2_8DummyVecELm8EEEvRKNS_6TensorESA_lllENKUlvE1_clEvENKUlvE0_clEvEUllllllE_St5arrayIPcLm6EEEEviT0_T1_)
        .other          _ZN2at6native29vectorized_elementwise_kernelILi8EZZZNS0_67_GLOBAL__N__bb565c37_34_ValidateCompressedIndicesKernel_cu_33a4b88b42_validate_compressed_sparse_indices_kernelILNS2_8CDimNameE1ENS2_18CUDAKernelLauncherENS2_14EmptyVecKernelENS2_8DummyVecELm8EEEvRKNS_6TensorESA_lllENKUlvE1_clEvENKUlvE0_clEvEUllllllE_St5arrayIPcLm6EEEEviT0_T1_,@"STO_CUDA_ENTRY STV_DEFAULT"
_ZN2at6native29vectorized_elementwise_kernelILi8EZZZNS0_67_GLOBAL__N__bb565c37_34_ValidateCompressedIndicesKernel_cu_33a4b88b42_validate_compressed_sparse_indices_kernelILNS2_8CDimNameE1ENS2_18CUDAKernelLauncherENS2_14EmptyVecKernelENS2_8DummyVecELm8EEEvRKNS_6TensorESA_lllENKUlvE1_clEvENKUlvE0_clEvEUllllllE_St5arrayIPcLm6EEEEviT0_T1_:
.text._ZN2at6native29vectorized_elementwise_kernelILi8EZZZNS0_67_GLOBAL__N__bb565c37_34_ValidateCompressedIndicesKernel_cu_33a4b88b42_validate_compressed_sparse_indices_kernelILNS2_8CDimNameE1ENS2_18CUDAKernelLauncherENS2_14EmptyVecKernelENS2_8DummyVecELm8EEEvRKNS_6TensorESA_lllENKUlvE1_clEvENKUlvE0_clEvEUllllllE_St5arrayIPcLm6EEEEviT0_T1_:
        /* <DEDUP_REMOVED lines=269> */
.L_x_15449:
[----:B------:R-:W-:Y:S05]  /*10d0*/  BSYNC.RECONVERGENT B7 ;  /* 0x0000000000077941 */ /* 0x000fea0003800200 */
.L_x_15448:
        /* <DEDUP_REMOVED lines=21> */
.L_x_15451:
[----:B------:R-:W-:Y:S05]  /*1230*/  BSYNC.RECONVERGENT B7 ;  /* 0x0000000000077941 */ /* 0x000fea0003800200 */
.L_x_15450:
        /* <DEDUP_REMOVED lines=26> */
.L_x_15453:
[----:B------:R-:W-:Y:S05]  /*13e0*/  BSYNC.RECONVERGENT B7 ;  /* 0x0000000000077941 */ /* 0x000fea0003800200 */
.L_x_15452:
        /* <DEDUP_REMOVED lines=19> */
.L_x_15458:
        /* <DEDUP_REMOVED lines=25> */
.L_x_15456:
[----:B------:R-:W-:Y:S01]  /*16b0*/  MOV R10, R55 ;  /* 0x00000037000a7202 */ /* 0x000fe20000000f00 */
[----:B------:R-:W-:Y:S01]  /*16c0*/  IMAD.MOV.U32 R3, RZ, RZ, R20 ;  /* 0x000000ffff037224 */ /* 0x000fe200078e0014 */
[----:B------:R-:W-:Y:S01]  /*16d0*/  MOV R5, 0x1700 ;  /* 0x0000170000057802 */ /* 0x000fe20000000f00 */
[----:B------:R-:W-:-:S07]  /*16e0*/  IMAD.MOV.U32 R0, RZ, RZ, R21 ;  /* 0x000000ffff007224 */ /* 0x000fce00078e0015 */
[----:B------:R-:W-:Y:S05]  /*16f0*/  CALL.REL.NOINC `($__internal_36_$__cuda_sm20_div_s64) ;  /* 0x000000bc00647944 */ /* 0x000fea0003c00000 */
[----:B------:R-:W-:Y:S01]  /*1700*/  IMAD.MOV.U32 R6, RZ, RZ, R3 ;  /* 0x000000ffff067224 */ /* 0x000fe200078e0003 */
[----:B------:R-:W-:-:S07]  /*1710*/  MOV R7, R0 ;  /* 0x0000000000077202 */ /* 0x000fce0000000f00 */
.L_x_15457:
[----:B------:R-:W-:Y:S05]  /*1720*/  BSYNC.RECONVERGENT B1 ;  /* 0x0000000000017941 */ /* 0x000fea0003800200 */
.L_x_15455:
        /* <DEDUP_REMOVED lines=23> */
.L_x_15454:
        /* <DEDUP_REMOVED lines=16> */
.L_x_15461:
        /* <DEDUP_REMOVED lines=22> */
.L_x_15460:
[----:B------:R-:W-:Y:S05]  /*1b00*/  BSYNC.RECONVERGENT B7 ;  /* 0x0000000000077941 */ /* 0x000fea0003800200 */
.L_x_15459:
[----:B------:R-:W-:-:S05]  /*1b10*/  IADD3 R46, P0, PT, R46, 0x8, RZ ;  /* 0x000000082e2e7810 */ /* 0x000fca0007f1e0ff */
[----:B------:R-:W-:Y:S01]  /*1b20*/  IMAD.X R47, RZ, RZ, R47, P0 ;  /* 0x000000ffff2f7224 */ /* 0x000fe200000e062f */
[----:B------:R-:W-:-:S04]  /*1b30*/  ISETP.GE.U32.AND P0, PT, R46, R51, PT ;  /* 0x000000332e00720c */ /* 0x000fc80003f06070 */
[----:B------:R-:W-:-:S13]  /*1b40*/  ISETP.GE.U32.AND.EX P0, PT, R47, R50, PT, P0 ;  /* 0x000000322f00720c */ /* 0x000fda0003f06100 */
[----:B------:R-:W-:Y:S05]  /*1b50*/  @!P0 BRA `(.L_x_15461) ;  /* 0xfffffffc00908947 */ /* 0x000fea000383ffff */
.L_x_15447:
[----:B------:R-:W-:Y:S05]  /*1b60*/  BSYNC.RECONVERGENT B6 ;  /* 0x0000000000067941 */ /* 0x000fea0003800200 */
.L_x_15446:
        /* <DEDUP_REMOVED lines=26> */
.L_x_15465:
[----:B------:R-:W-:Y:S05]  /*1d10*/  BSYNC.RECONVERGENT B7 ;  /* 0x0000000000077941 */ /* 0x000fea0003800200 */
.L_x_15464:
        /* <DEDUP_REMOVED lines=21> */
.L_x_15467:
[----:B------:R-:W-:Y:S05]  /*1e70*/  BSYNC.RECONVERGENT B7 ;  /* 0x0000000000077941 */ /* 0x000fea0003800200 */
.L_x_15466:
        /* <DEDUP_REMOVED lines=26> */
.L_x_15469:
[----:B------:R-:W-:Y:S05]  /*2020*/  BSYNC.RECONVERGENT B7 ;  /* 0x0000000000077941 */ /* 0x000fea0003800200 */
.L_x_15468:
        /* <DEDUP_REMOVED lines=19> */
.L_x_15474:
        /* <DEDUP_REMOVED lines=25> */
.L_x_15472:
[----:B------:R-:W-:Y:S01]  /*22f0*/  MOV R10, R50 ;  /* 0x00000032000a7202 */ /* 0x000fe20000000f00 */
[----:B------:R-:W-:Y:S01]  /*2300*/  IMAD.MOV.U32 R3, RZ, RZ, R20 ;  /* 0x000000ffff037224 */ /* 0x000fe200078e0014 */
[----:B------:R-:W-:Y:S01]  /*2310*/  MOV R5, 0x2340 ;  /* 0x0000234000057802 */ /* 0x000fe20000000f00 */
[----:B------:R-:W-:-:S07]  /*2320*/  IMAD.MOV.U32 R0, RZ, RZ, R21 ;  /* 0x000000ffff007224 */ /* 0x000fce00078e0015 */
[----:B------:R-:W-:Y:S05]  /*2330*/  CALL.REL.NOINC `($__internal_36_$__cuda_sm20_div_s64) ;  /* 0x000000b000547944 */ /* 0x000fea0003c00000 */
[----:B------:R-:W-:Y:S01]  /*2340*/  IMAD.MOV.U32 R6, RZ, RZ, R3 ;  /* 0x000000ffff067224 */ /* 0x000fe200078e0003 */
[----:B------:R-:W-:-:S07]  /*2350*/  MOV R7, R0 ;  /* 0x0000000000077202 */ /* 0x000fce0000000f00 */
.L_x_15473:
[----:B------:R-:W-:Y:S05]  /*2360*/  BSYNC.RECONVERGENT B1 ;  /* 0x0000000000017941 */ /* 0x000fea0003800200 */
.L_x_15471:
        /* <DEDUP_REMOVED lines=22> */
.L_x_15470:
        /* <DEDUP_REMOVED lines=16> */
.L_x_15477:
        /* <DEDUP_REMOVED lines=22> */
.L_x_15476:
[----:B------:R-:W-:Y:S05]  /*2730*/  BSYNC.RECONVERGENT B7 ;  /* 0x0000000000077941 */ /* 0x000fea0003800200 */
.L_x_15475:
[----:B------:R-:W-:-:S04]  /*2740*/  IADD3 R16, P0, PT, R16, 0x8, RZ ;  /* 0x0000000810107810 */ /* 0x000fc80007f1e0ff */
[----:B------:R-:W-:Y:S02]  /*2750*/  IADD3.X R17, PT, PT, RZ, R17, RZ, P0, !PT ;  /* 0x00000011ff117210 */ /* 0x000fe400007fe4ff */
[----:B------:R-:W-:-:S04]  /*2760*/  ISETP.GE.U32.AND P0, PT, R16, R47, PT ;  /* 0x0000002f1000720c */ /* 0x000fc80003f06070 */
[----:B------:R-:W-:-:S13]  /*2770*/  ISETP.GE.U32.AND.EX P0, PT, R17, R48, PT, P0 ;  /* 0x000000301100720c */ /* 0x000fda0003f06100 */
[----:B------:R-:W-:Y:S05]  /*2780*/  @!P0 BRA `(.L_x_15477) ;  /* 0xfffffffc00908947 */ /* 0x000fea000383ffff */
.L_x_15463:
[----:B------:R-:W-:Y:S05]  /*2790*/  BSYNC.RECONVERGENT B6 ;  /* 0x0000000000067941 */ /* 0x000fea0003800200 */
.L_x_15462:
        /* <DEDUP_REMOVED lines=27> */
.L_x_15481:
[----:B------:R-:W-:Y:S05]  /*2950*/  BSYNC.RECONVERGENT B7 ;  /* 0x0000000000077941 */ /* 0x000fea0003800200 */
.L_x_15480:
        /* <DEDUP_REMOVED lines=21> */
.L_x_15483:
[----:B------:R-:W-:Y:S05]  /*2ab0*/  BSYNC.RECONVERGENT B7 ;  /* 0x0000000000077941 */ /* 0x000fea0003800200 */
.L_x_15482:
        /* <DEDUP_REMOVED lines=26> */
.L_x_15485:
[----:B------:R-:W-:Y:S05]  /*2c60*/  BSYNC.RECONVERGENT B7 ;  /* 0x0000000000077941 */ /* 0x000fea0003800200 */
.L_x_15484:
        /* <DEDUP_REMOVED lines=17> */
.L_x_15490:
        /* <DEDUP_REMOVED lines=25> */
.L_x_15488:
[----:B------:R-:W-:Y:S01]  /*2f10*/  IMAD.MOV.U32 R10, RZ, RZ, R21 ;  /* 0x000000ffff0a7224 */ /* 0x000fe200078e0015 */
[----:B------:R-:W-:Y:S01]  /*2f20*/  MOV R3, R16 ;  /* 0x0000001000037202 */ /* 0x000fe20000000f00 */
[----:B------:R-:W-:Y:S01]  /*2f30*/  IMAD.MOV.U32 R0, RZ, RZ, R17 ;  /* 0x000000ffff007224 */ /* 0x000fe200078e0011 */
[----:B------:R-:W-:-:S07]  /*2f40*/  MOV R5, 0x2f60 ;  /* 0x00002f6000057802 */ /* 0x000fce0000000f00 */
[----:B------:R-:W-:Y:S05]  /*2f50*/  CALL.REL.NOINC `($__internal_36_$__cuda_sm20_div_s64) ;  /* 0x000000a4004c7944 */ /* 0x000fea0003c00000 */
[----:B------:R-:W-:Y:S02]  /*2f60*/  IMAD.MOV.U32 R6, RZ, RZ, R3 ;  /* 0x000000ffff067224 */ /* 0x000fe400078e0003 */
[----:B------:R-:W-:-:S07]  /*2f70*/  IMAD.MOV.U32 R7, RZ, RZ, R0 ;  /* 0x000000ffff077224 */ /* 0x000fce00078e0000 */
.L_x_15489:
[----:B------:R-:W-:Y:S05]  /*2f80*/  BSYNC.RECONVERGENT B1 ;  /* 0x0000000000017941 */ /* 0x000fea0003800200 */
.L_x_15487:
        /* <DEDUP_REMOVED lines=22> */
.L_x_15486:
        /* <DEDUP_REMOVED lines=14> */
.L_x_15493:
        /* <DEDUP_REMOVED lines=22> */
.L_x_15492:
[----:B------:R-:W-:Y:S05]  /*3330*/  BSYNC.RECONVERGENT B7 ;  /* 0x0000000000077941 */ /* 0x000fea0003800200 */
.L_x_15491:
[----:B------:R-:W-:-:S05]  /*3340*/  IADD3 R16, P0, PT, R16, 0x8, RZ ;  /* 0x0000000810107810 */ /* 0x000fca0007f1e0ff */
[----:B------:R-:W-:Y:S01]  /*3350*/  IMAD.X R17, RZ, RZ, R17, P0 ;  /* 0x000000ffff117224 */ /* 0x000fe200000e0611 */
[----:B------:R-:W-:-:S04]  /*3360*/  ISETP.GE.U32.AND P0, PT, R16, R19, PT ;  /* 0x000000131000720c */ /* 0x000fc80003f06070 */
[----:B------:R-:W-:-:S13]  /*3370*/  ISETP.GE.U32.AND.EX P0, PT, R17, R18, PT, P0 ;  /* 0x000000121100720c */ /* 0x000fda0003f06100 */
[----:B------:R-:W-:Y:S05]  /*3380*/  @!P0 BRA `(.L_x_15493) ;  /* 0xfffffffc00908947 */ /* 0x000fea000383ffff */
.L_x_15479:
[----:B------:R-:W-:Y:S05]  /*3390*/  BSYNC.RECONVERGENT B6 ;  /* 0x0000000000067941 */ /* 0x000fea0003800200 */
.L_x_15478:
        /* <DEDUP_REMOVED lines=25> */
.L_x_15497:
[----:B------:R-:W-:Y:S05]  /*3530*/  BSYNC.RECONVERGENT B7 ;  /* 0x0000000000077941 */ /* 0x000fea0003800200 */
.L_x_15496:
        /* <DEDUP_REMOVED lines=21> */
.L_x_15499:
[----:B------:R-:W-:Y:S05]  /*3690*/  BSYNC.RECONVERGENT B7 ;  /* 0x0000000000077941 */ /* 0x000fea0003800200 */
.L_x_15498:
        /* <DEDUP_REMOVED lines=26> */
.L_x_15501:
[----:B------:R-:W-:Y:S05]  /*3840*/  BSYNC.RECONVERGENT B7 ;  /* 0x0000000000077941 */ /* 0x000fea0003800200 */
.L_x_15500:
        /* <DEDUP_REMOVED lines=17> */
.L_x_15506:
        /* <DEDUP_REMOVED lines=25> */
.L_x_15504:
[----:B------:R-:W-:Y:S01]  /*3af0*/  IMAD.MOV.U32 R10, RZ, RZ, R21 ;  /* 0x000000ffff0a7224 */ /* 0x000fe200078e0015 */
[----:B------:R-:W-:Y:S01]  /*3b00*/  MOV R3, R16 ;  /* 0x0000001000037202 */ /* 0x000fe20000000f00 */
[----:B------:R-:W-:Y:S01]  /*3b10*/  IMAD.MOV.U32 R0, RZ, RZ, R17 ;  /* 0x000000ffff007224 */ /* 0x000fe200078e0011 */
[----:B------:R-:W-:-:S07]  /*3b20*/  MOV R5, 0x3b40 ;  /* 0x00003b4000057802 */ /* 0x000fce0000000f00 */
[----:B------:R-:W-:Y:S05]  /*3b30*/  CALL.REL.NOINC `($__internal_36_$__cuda_sm20_div_s64) ;  /* 0x0000009800547944 */ /* 0x000fea0003c00000 */
[----:B------:R-:W-:Y:S02]  /*3b40*/  IMAD.MOV.U32 R6, RZ, RZ, R3 ;  /* 0x000000ffff067224 */ /* 0x000fe400078e0003 */
[----:B------:R-:W-:-:S07]  /*3b50*/  IMAD.MOV.U32 R7, RZ, RZ, R0 ;  /* 0x000000ffff077224 */ /* 0x000fce00078e0000 */
.L_x_15505:
[----:B------:R-:W-:Y:S05]  /*3b60*/  BSYNC.RECONVERGENT B1 ;  /* 0x0000000000017941 */ /* 0x000fea0003800200 */
.L_x_15503:
        /* <DEDUP_REMOVED lines=22> */
.L_x_15502:
        /* <DEDUP_REMOVED lines=14> */
.L_x_15509:
        /* <DEDUP_REMOVED lines=22> */
.L_x_15508:
[----:B------:R-:W-:Y:S05]  /*3f10*/  BSYNC.RECONVERGENT B7 ;  /* 0x0000000000077941 */ /* 0x000fea0003800200 */
.L_x_15507:
[----:B------:R-:W-:-:S05]  /*3f20*/  IADD3 R16, P0, PT, R16, 0x8, RZ ;  /* 0x0000000810107810 */ /* 0x000fca0007f1e0ff */
[----:B------:R-:W-:Y:S01]  /*3f30*/  IMAD.X R17, RZ, RZ, R17, P0 ;  /* 0x000000ffff117224 */ /* 0x000fe200000e0611 */
[----:B------:R-:W-:-:S04]  /*3f40*/  ISETP.GE.U32.AND P0, PT, R16, R19, PT ;  /* 0x000000131000720c */ /* 0x000fc80003f06070 */
[----:B------:R-:W-:-:S13]  /*3f50*/  ISETP.GE.U32.AND.EX P0, PT, R17, R18, PT, P0 ;  /* 0x000000121100720c */ /* 0x000fda0003f06100 */
[----:B------:R-:W-:Y:S05]  /*3f60*/  @!P0 BRA `(.L_x_15509) ;  /* 0xfffffffc00908947 */ /* 0x000fea000383ffff */
.L_x_15495:
[----:B------:R-:W-:Y:S05]  /*3f70*/  BSYNC.RECONVERGENT B6 ;  /* 0x0000000000067941 */ /* 0x000fea0003800200 */
.L_x_15494:
        /* <DEDUP_REMOVED lines=25> */
.L_x_15513:
[----:B------:R-:W-:Y:S05]  /*4110*/  BSYNC.RECONVERGENT B7 ;  /* 0x0000000000077941 */ /* 0x000fea0003800200 */
.L_x_15512:
        /* <DEDUP_REMOVED lines=21> */
.L_x_15515:
[----:B------:R-:W-:Y:S05]  /*4270*/  BSYNC.RECONVERGENT B7 ;  /* 0x0000000000077941 */ /* 0x000fea0003800200 */
.L_x_15514:
        /* <DEDUP_REMOVED lines=26> */
.L_x_15517:
[----:B------:R-:W-:Y:S05]  /*4420*/  BSYNC.RECONVERGENT B7 ;  /* 0x0000000000077941 */ /* 0x000fea0003800200 */
.L_x_15516:
        /* <DEDUP_REMOVED lines=17> */
.L_x_15522:
        /* <DEDUP_REMOVED lines=25> */
.L_x_15520:
[----:B------:R-:W-:Y:S01]  /*46d0*/  IMAD.MOV.U32 R10, RZ, RZ, R21 ;  /* 0x000000ffff0a7224 */ /* 0x000fe200078e0015 */
[----:B------:R-:W-:Y:S01]  /*46e0*/  MOV R3, R16 ;  /* 0x0000001000037202 */ /* 0x000fe20000000f00 */
[----:B------:R-:W-:Y:S01]  /*46f0*/  IMAD.MOV.U32 R0, RZ, RZ, R17 ;  /* 0x000000ffff007224 */ /* 0x000fe200078e0011 */
[----:B------:R-:W-:-:S07]  /*4700*/  MOV R5, 0x4720 ;  /* 0x0000472000057802 */ /* 0x000fce0000000f00 */
[----:B------:R-:W-:Y:S05]  /*4710*/  CALL.REL.NOINC `($__internal_36_$__cuda_sm20_div_s64) ;  /* 0x0000008c005c7944 */ /* 0x000fea0003c00000 */
[----:B------:R-:W-:Y:S02]  /*4720*/  IMAD.MOV.U32 R6, RZ, RZ, R3 ;  /* 0x000000ffff067224 */ /* 0x000fe400078e0003 */
[----:B------:R-:W-:-:S07]  /*4730*/  IMAD.MOV.U32 R7, RZ, RZ, R0 ;  /* 0x000000ffff077224 */ /* 0x000fce00078e0000 */
.L_x_15521:
[----:B------:R-:W-:Y:S05]  /*4740*/  BSYNC.RECONVERGENT B1 ;  /* 0x0000000000017941 */ /* 0x000fea0003800200 */
.L_x_15519:
        /* <DEDUP_REMOVED lines=22> */
.L_x_15518:
        /* <DEDUP_REMOVED lines=14> */
.L_x_15525:
        /* <DEDUP_REMOVED lines=22> */
.L_x_15524:
[----:B------:R-:W-:Y:S05]  /*4af0*/  BSYNC.RECONVERGENT B7 ;  /* 0x0000000000077941 */ /* 0x000fea0003800200 */
.L_x_15523:
[----:B------:R-:W-:-:S05]  /*4b00*/  IADD3 R16, P0, PT, R16, 0x8, RZ ;  /* 0x0000000810107810 */ /* 0x000fca0007f1e0ff */
[----:B------:R-:W-:Y:S01]  /*4b10*/  IMAD.X R17, RZ, RZ, R17, P0 ;  /* 0x000000ffff117224 */ /* 0x000fe200000e0611 */
[----:B------:R-:W-:-:S04]  /*4b20*/  ISETP.GE.U32.AND P0, PT, R16, R19, PT ;  /* 0x000000131000720c */ /* 0x000fc80003f06070 */
[----:B------:R-:W-:-:S13]  /*4b30*/  ISETP.GE.U32.AND.EX P0, PT, R17, R18, PT, P0 ;  /* 0x000000121100720c */ /* 0x000fda0003f06100 */
[----:B------:R-:W-:Y:S05]  /*4b40*/  @!P0 BRA `(.L_x_15525) ;  /* 0xfffffffc00908947 */ /* 0x000fea000383ffff */
.L_x_15511:
[----:B------:R-:W-:Y:S05]  /*4b50*/  BSYNC.RECONVERGENT B6 ;  /* 0x0000000000067941 */ /* 0x000fea0003800200 */
.L_x_15510:
        /* <DEDUP_REMOVED lines=25> */
.L_x_15529:
[----:B------:R-:W-:Y:S05]  /*4cf0*/  BSYNC.RECONVERGENT B7 ;  /* 0x0000000000077941 */ /* 0x000fea0003800200 */
.L_x_15528:
        /* <DEDUP_REMOVED lines=21> */
.L_x_15531:
[----:B------:R-:W-:Y:S05]  /*4e50*/  BSYNC.RECONVERGENT B7 ;  /* 0x0000000000077941 */ /* 0x000fea0003800200 */
.L_x_15530:
        /* <DEDUP_REMOVED lines=26> */
.L_x_15533:
[----:B------:R-:W-:Y:S05]  /*5000*/  BSYNC.RECONVERGENT B7 ;  /* 0x0000000000077941 */ /* 0x000fea0003800200 */
.L_x_15532:
        /* <DEDUP_REMOVED lines=17> */
.L_x_15538:
        /* <DEDUP_REMOVED lines=25> */
.L_x_15536:
[----:B------:R-:W-:Y:S01]  /*52b0*/  MOV R10, R21 ;  /* 0x00000015000a7202 */ /* 0x000fe20000000f00 */
[----:B------:R-:W-:Y:S01]  /*52c0*/  IMAD.MOV.U32 R3, RZ, RZ, R16 ;  /* 0x000000ffff037224 */ /* 0x000fe200078e0010 */
[----:B------:R-:W-:Y:S01]  /*52d0*/  MOV R5, 0x5300 ;  /* 0x0000530000057802 */ /* 0x000fe20000000f00 */
[----:B------:R-:W-:-:S07]  /*52e0*/  IMAD.MOV.U32 R0, RZ, RZ, R17 ;  /* 0x000000ffff007224 */ /* 0x000fce00078e0011 */
[----:B------:R-:W-:Y:S05]  /*52f0*/  CALL.REL.NOINC `($__internal_36_$__cuda_sm20_div_s64) ;  /* 0x0000008000647944 */ /* 0x000fea0003c00000 */
[----:B------:R-:W-:Y:S01]  /*5300*/  MOV R6, R3 ;  /* 0x0000000300067202 */ /* 0x000fe20000000f00 */
[----:B------:R-:W-:-:S07]  /*5310*/  IMAD.MOV.U32 R7, RZ, RZ, R0 ;  /* 0x000000ffff077224 */ /* 0x000fce00078e0000 */
.L_x_15537:
[----:B------:R-:W-:Y:S05]  /*5320*/  BSYNC.RECONVERGENT B1 ;  /* 0x0000000000017941 */ /* 0x000fea0003800200 */
.L_x_15535:
        /* <DEDUP_REMOVED lines=22> */
.L_x_15534:
        /* <DEDUP_REMOVED lines=14> */
.L_x_15541:
        /* <DEDUP_REMOVED lines=22> */
.L_x_15540:
[----:B------:R-:W-:Y:S05]  /*56d0*/  BSYNC.RECONVERGENT B7 ;  /* 0x0000000000077941 */ /* 0x000fea0003800200 */
.L_x_15539:
[----:B------:R-:W-:-:S05]  /*56e0*/  IADD3 R16, P0, PT, R16, 0x8, RZ ;  /* 0x0000000810107810 */ /* 0x000fca0007f1e0ff */
[----:B------:R-:W-:Y:S01]  /*56f0*/  IMAD.X R17, RZ, RZ, R17, P0 ;  /* 0x000000ffff117224 */ /* 0x000fe200000e0611 */
[----:B------:R-:W-:-:S04]  /*5700*/  ISETP.GE.U32.AND P0, PT, R16, R19, PT ;  /* 0x000000131000720c */ /* 0x000fc80003f06070 */
[----:B------:R-:W-:-:S13]  /*5710*/  ISETP.GE.U32.AND.EX P0, PT, R17, R18, PT, P0 ;  /* 0x000000121100720c */ /* 0x000fda0003f06100 */
[----:B------:R-:W-:Y:S05]  /*5720*/  @!P0 BRA `(.L_x_15541) ;  /* 0xfffffffc00908947 */ /* 0x000fea000383ffff */
.L_x_15527:
[----:B------:R-:W-:Y:S05]  /*5730*/  BSYNC.RECONVERGENT B6 ;  /* 0x0000000000067941 */ /* 0x000fea0003800200 */
.L_x_15526:
        /* <DEDUP_REMOVED lines=25> */
.L_x_15545:
[----:B------:R-:W-:Y:S05]  /*58d0*/  BSYNC.RECONVERGENT B7 ;  /* 0x0000000000077941 */ /* 0x000fea0003800200 */
.L_x_15544:
        /* <DEDUP_REMOVED lines=21> */
.L_x_15547:
[----:B------:R-:W-:Y:S05]  /*5a30*/  BSYNC.RECONVERGENT B7 ;  /* 0x0000000000077941 */ /* 0x000fea0003800200 */
.L_x_15546:
        /* <DEDUP_REMOVED lines=26> */
.L_x_15549:
[----:B------:R-:W-:Y:S05]  /*5be0*/  BSYNC.RECONVERGENT B7 ;  /* 0x0000000000077941 */ /* 0x000fea0003800200 */
.L_x_15548:
        /* <DEDUP_REMOVED lines=16> */
.L_x_15554:
        /* <DEDUP_REMOVED lines=25> */
.L_x_15552:
[----:B------:R-:W-:Y:S01]  /*5e80*/  IMAD.MOV.U32 R10, RZ, RZ, R22 ;  /* 0x000000ffff0a7224 */ /* 0x000fe200078e0016 */
[----:B------:R-:W-:Y:S01]  /*5e90*/  MOV R4, R23 ;  /* 0x0000001700047202 */ /* 0x000fe20000000f00 */
[----:B------:R-:W-:Y:S01]  /*5ea0*/  IMAD.MOV.U32 R3, RZ, RZ, R16 ;  /* 0x000000ffff037224 */ /* 0x000fe200078e0010 */
[----:B------:R-:W-:Y:S01]  /*5eb0*/  MOV R5, 0x5ee0 ;  /* 0x00005ee000057802 */ /* 0x000fe20000000f00 */
[----:B------:R-:W-:-:S07]  /*5ec0*/  IMAD.MOV.U32 R0, RZ, RZ, R17 ;  /* 0x000000ffff007224 */ /* 0x000fce00078e0011 */
[----:B------:R-:W-:Y:S05]  /*5ed0*/  CALL.REL.NOINC `($__internal_36_$__cuda_sm20_div_s64) ;  /* 0x00000074006c7944 */ /* 0x000fea0003c00000 */
[----:B------:R-:W-:Y:S01]  /*5ee0*/  MOV R4, R3 ;  /* 0x0000000300047202 */ /* 0x000fe20000000f00 */
[----:B------:R-:W-:-:S07]  /*5ef0*/  IMAD.MOV.U32 R5, RZ, RZ, R0 ;  /* 0x000000ffff057224 */ /* 0x000fce00078e0000 */
.L_x_15553:
[----:B------:R-:W-:Y:S05]  /*5f00*/  BSYNC.RECONVERGENT B1 ;  /* 0x0000000000017941 */ /* 0x000fea0003800200 */
.L_x_15551:
        /* <DEDUP_REMOVED lines=20> */
.L_x_15550:
        /* <DEDUP_REMOVED lines=14> */
.L_x_15557:
        /* <DEDUP_REMOVED lines=22> */
.L_x_15556:
[----:B------:R-:W-:Y:S05]  /*6290*/  BSYNC.RECONVERGENT B7 ;  /* 0x0000000000077941 */ /* 0x000fea0003800200 */
.L_x_15555:
[----:B------:R-:W-:-:S04]  /*62a0*/  IADD3 R16, P0, PT, R16, 0x8, RZ ;  /* 0x0000000810107810 */ /* 0x000fc80007f1e0ff */
[----:B------:R-:W-:Y:S02]  /*62b0*/  IADD3.X R17, PT, PT, RZ, R17, RZ, P0, !PT ;  /* 0x00000011ff117210 */ /* 0x000fe400007fe4ff */
[----:B------:R-:W-:-:S04]  /*62c0*/  ISETP.GE.U32.AND P0, PT, R16, R19, PT ;  /* 0x000000131000720c */ /* 0x000fc80003f06070 */
[----:B------:R-:W-:-:S13]  /*62d0*/  ISETP.GE.U32.AND.EX P0, PT, R17, R18, PT, P0 ;  /* 0x000000121100720c */ /* 0x000fda0003f06100 */
[----:B------:R-:W-:Y:S05]  /*62e0*/  @!P0 BRA `(.L_x_15557) ;  /* 0xfffffffc00908947 */ /* 0x000fea000383ffff */
.L_x_15543:
[----:B------:R-:W-:Y:S05]  /*62f0*/  BSYNC.RECONVERGENT B6 ;  /* 0x0000000000067941 */ /* 0x000fea0003800200 */
.L_x_15542:
        /* <DEDUP_REMOVED lines=25> */
.L_x_15561:
[----:B------:R-:W-:Y:S05]  /*6490*/  BSYNC.RECONVERGENT B7 ;  /* 0x0000000000077941 */ /* 0x000fea0003800200 */
.L_x_15560:
        /* <DEDUP_REMOVED lines=21> */
.L_x_15563:
[----:B------:R-:W-:Y:S05]  /*65f0*/  BSYNC.RECONVERGENT B7 ;  /* 0x0000000000077941 */ /* 0x000fea0003800200 */
.L_x_15562:
        /* <DEDUP_REMOVED lines=26> */
.L_x_15565:
[----:B------:R-:W-:Y:S05]  /*67a0*/  BSYNC.RECONVERGENT B7 ;  /* 0x0000000000077941 */ /* 0x000fea0003800200 */
.L_x_15564:
        /* <DEDUP_REMOVED lines=12> */
.L_x_15570:
        /* <DEDUP_REMOVED lines=25> */
.L_x_15568:
[----:B------:R-:W-:Y:S01]  /*6a00*/  IMAD.MOV.U32 R10, RZ, RZ, R20 ;  /* 0x000000ffff0a7224 */ /* 0x000fe200078e0014 */
[----:B------:R-:W-:Y:S01]  /*6a10*/  MOV R0, R17 ;  /* 0x0000001100007202 */ /* 0x000fe20000000f00 */
[----:B------:R-:W-:Y:S01]  /*6a20*/  IMAD.MOV.U32 R3, RZ, RZ, R16 ;  /* 0x000000ffff037224 */ /* 0x000fe200078e0010 */
[----:B------:R-:W-:-:S07]  /*6a30*/  MOV R5, 0x6a50 ;  /* 0x00006a5000057802 */ /* 0x000fce0000000f00 */
[----:B------:R-:W-:Y:S05]  /*6a40*/  CALL.REL.NOINC `($__internal_36_$__cuda_sm20_div_s64) ;  /* 0x0000006800907944 */ /* 0x000fea0003c00000 */
[----:B------:R-:W-:Y:S02]  /*6a50*/  IMAD.MOV.U32 R6, RZ, RZ, R3 ;  /* 0x000000ffff067224 */ /* 0x000fe400078e0003 */
[----:B------:R-:W-:-:S07]  /*6a60*/  IMAD.MOV.U32 R7, RZ, RZ, R0 ;  /* 0x000000ffff077224 */ /* 0x000fce00078e0000 */
.L_x_15569:
[----:B------:R-:W-:Y:S05]  /*6a70*/  BSYNC.RECONVERGENT B1 ;  /* 0x0000000000017941 */ /* 0x000fea0003800200 */
.L_x_15567:
        /* <DEDUP_REMOVED lines=19> */
.L_x_15566:
        /* <DEDUP_REMOVED lines=14> */
.L_x_15573:
        /* <DEDUP_REMOVED lines=22> */
.L_x_15572:
[----:B------:R-:W-:Y:S05]  /*6df0*/  BSYNC.RECONVERGENT B7 ;  /* 0x0000000000077941 */ /* 0x000fea0003800200 */
.L_x_15571:
[----:B------:R-:W-:-:S04]  /*6e00*/  IADD3 R16, P0, PT, R16, 0x8, RZ ;  /* 0x0000000810107810 */ /* 0x000fc80007f1e0ff */
[----:B------:R-:W-:Y:S02]  /*6e10*/  IADD3.X R17, PT, PT, RZ, R17, RZ, P0, !PT ;  /* 0x00000011ff117210 */ /* 0x000fe400007fe4ff */
[----:B------:R-:W-:-:S04]  /*6e20*/  ISETP.GE.U32.AND P0, PT, R16, R23, PT ;  /* 0x000000171000720c */ /* 0x000fc80003f06070 */
[----:B------:R-:W-:-:S13]  /*6e30*/  ISETP.GE.U32.AND.EX P0, PT, R17, R18, PT, P0 ;  /* 0x000000121100720c */ /* 0x000fda0003f06100 */
[----:B------:R-:W-:Y:S05]  /*6e40*/  @!P0 BRA `(.L_x_15573) ;  /* 0xfffffffc00908947 */ /* 0x000fea000383ffff */
.L_x_15559:
[----:B------:R-:W-:Y:S05]  /*6e50*/  BSYNC.RECONVERGENT B6 ;  /* 0x0000000000067941 */ /* 0x000fea0003800200 */
.L_x_15558:
        /* <DEDUP_REMOVED lines=16> */
.L_x_15576:
[----:B------:R-:W-:-:S13]  /*6f60*/  ISETP.GE.AND P0, PT, R46, R98, PT ;  /* 0x000000622e00720c */ /* 0x000fda0003f06270 */
[----:B------:R-:W-:Y:S05]  /*6f70*/  @P0 BRA `(.L_x_15578) ;  /* 0x0000000000300947 */ /* 0x000fea0003800000 */
[----:B0-----:R-:W0:Y:S01]  /*6f80*/  LDC.64 R2, c[0x0][0x438] ;  /* 0x00010e00ff027b82 */ /* 0x001e220000000a00 */
[----:B------:R-:W-:Y:S01]  /*6f90*/  IMAD.IADD R5, R100, 0x1, R46 ;  /* 0x0000000164057824 */ /* 0x000fe200078e022e */
[----:B------:R-:W-:-:S03]  /*6fa0*/  IADD3 R46, PT, PT, R46, 0x80, RZ ;  /* 0x000000802e2e7810 */ /* 0x000fc60007ffe0ff */
[----:B0-----:R-:W-:-:S05]  /*6fb0*/  IMAD.WIDE.U32 R2, R5, 0x8, R2 ;  /* 0x0000000805027825 */ /* 0x001fca00078e0002 */
[----:B------:R1:W-:Y:S02]  /*6fc0*/  STG.E.64 desc[UR36][R2.64], RZ ;  /* 0x000000ff02007986 */ /* 0x0003e4000c101b24 */
.L_x_15577:
[----:B------:R-:W-:-:S13]  /*6fd0*/  ISETP.GE.AND P0, PT, R46, R98, PT ;  /* 0x000000622e00720c */ /* 0x000fda0003f06270 */
[----:B------:R-:W-:Y:S05]  /*6fe0*/  @P0 BRA `(.L_x_15579) ;  /* 0x0000000000300947 */ /* 0x000fea0003800000 */
[----:B01----:R-:W0:Y:S01]  /*6ff0*/  LDC.64 R2, c[0x0][0x438] ;  /* 0x00010e00ff027b82 */ /* 0x003e220000000a00 */
[----:B------:R-:W-:Y:S02]  /*7000*/  IMAD.IADD R5, R100, 0x1, R46 ;  /* 0x0000000164057824 */ /* 0x000fe400078e022e */
[----:B------:R-:W-:Y:S02]  /*7010*/  VIADD R46, R46, 0x80 ;  /* 0x000000802e2e7836 */ /* 0x000fe40000000000 */
[----:B0-----:R-:W-:-:S05]  /*7020*/  IMAD.WIDE.U32 R2, R5, 0x8, R2 ;  /* 0x0000000805027825 */ /* 0x001fca00078e0002 */
[----:B------:R1:W-:Y:S02]  /*7030*/  STG.E.64 desc[UR36][R2.64], RZ ;  /* 0x000000ff02007986 */ /* 0x0003e4000c101b24 */
.L_x_15578:
[----:B------:R-:W-:-:S13]  /*7040*/  ISETP.GE.AND P0, PT, R46, R98, PT ;  /* 0x000000622e00720c */ /* 0x000fda0003f06270 */
[----:B------:R-:W-:Y:S05]  /*7050*/  @P0 BRA `(.L_x_15580) ;  /* 0x0000000000340947 */ /* 0x000fea0003800000 */
[----:B01----:R-:W0:Y:S01]  /*7060*/  LDC.64 R2, c[0x0][0x438] ;  /* 0x00010e00ff027b82 */ /* 0x003e220000000a00 */
[----:B------:R-:W-:Y:S01]  /*7070*/  IADD3 R5, PT, PT, R100, R46, RZ ;  /* 0x0000002e64057210 */ /* 0x000fe20007ffe0ff */
[----:B------:R-:W-:-:S04]  /*7080*/  VIADD R46, R46, 0x80 ;  /* 0x000000802e2e7836 */ /* 0x000fc80000000000 */
[----:B0-----:R-:W-:-:S05]  /*7090*/  IMAD.WIDE.U32 R2, R5, 0x8, R2 ;  /* 0x0000000805027825 */ /* 0x001fca00078e0002 */
[----:B------:R2:W-:Y:S02]  /*70a0*/  STG.E.64 desc[UR36][R2.64], RZ ;  /* 0x000000ff02007986 */ /* 0x0005e4000c101b24 */
.L_x_15579:
        /* <DEDUP_REMOVED lines=8> */
.L_x_15580:
[----:B------:R-:W-:Y:S05]  /*7130*/  BSYNC.RELIABLE B1 ;  /* 0x0000000000017941 */ /* 0x000fea0003800100 */
.L_x_15575:
[----:B------:R-:W-:-:S13]  /*7140*/  ISETP.GE.AND P0, PT, R46, R98, PT ;  /* 0x000000622e00720c */ /* 0x000fda0003f06270 */
[----:B012---:R-:W0:Y:S01]  /*7150*/  @!P0 LDC.64 R2, c[0x0][0x438] ;  /* 0x00010e00ff028b82 */ /* 0x007e220000000a00 */
[----:B------:R-:W-:Y:S02]  /*7160*/  @!P0 IMAD.IADD R5, R100, 0x1, R46 ;  /* 0x0000000164058824 */ /* 0x000fe400078e022e */
[----:B------:R-:W-:Y:S02]  /*7170*/  @!P0 VIADD R46, R46, 0x80 ;  /* 0x000000802e2e8836 */ /* 0x000fe40000000000 */
[----:B0-----:R-:W-:-:S05]  /*7180*/  @!P0 IMAD.WIDE.U32 R2, R5, 0x8, R2 ;  /* 0x0000000805028825 */ /* 0x001fca00078e0002 */
[----:B------:R3:W-:Y:S02]  /*7190*/  @!P0 STG.E.64 desc[UR36][R2.64], RZ ;  /* 0x000000ff02008986 */ /* 0x0007e4000c101b24 */
.L_x_15581:
[----:B------:R-:W-:Y:S05]  /*71a0*/  BSYNC.RECONVERGENT B0 ;  /* 0x0000000000007941 */ /* 0x000fea0003800200 */
.L_x_15574:
[----:B------:R-:W-:-:S13]  /*71b0*/  ISETP.GE.AND P0, PT, R46, R98, PT ;  /* 0x000000622e00720c */ /* 0x000fda0003f06270 */
[----:B------:R-:W-:Y:S05]  /*71c0*/  @P0 EXIT ;  /* 0x000000000000094d */ /* 0x000fea0003800000 */
[----:B0123--:R-:W0:Y:S01]  /*71d0*/  LDC.64 R2, c[0x0][0x438] ;  /* 0x00010e00ff027b82 */ /* 0x00fe220000000a00 */
[----:B------:R-:W-:-:S05]  /*71e0*/  IADD3 R5, PT, PT, R100, R46, RZ ;  /* 0x0000002e64057210 */ /* 0x000fca0007ffe0ff */
[----:B0-----:R-:W-:-:S05]  /*71f0*/  IMAD.WIDE.U32 R2, R5, 0x8, R2 ;  /* 0x0000000805027825 */ /* 0x001fca00078e0002 */
[----:B------:R-:W-:Y:S01]  /*7200*/  STG.E.64 desc[UR36][R2.64], RZ ;  /* 0x000000ff02007986 */ /* 0x000fe2000c101b24 */
[----:B------:R-:W-:Y:S05]  /*7210*/  EXIT ;  /* 0x000000000000794d */ /* 0x000fea0003800000 */
.L_x_15445:
        /* <DEDUP_REMOVED lines=101> */
.L_x_15583:
[----:B------:R-:W-:Y:S05]  /*7870*/  BSYNC.RECONVERGENT B6 ;  /* 0x0000000000067941 */ /* 0x000fea0003800200 */
.L_x_15582:
        /* <DEDUP_REMOVED lines=21> */
.L_x_15585:
[----:B------:R-:W-:Y:S05]  /*79d0*/  BSYNC.RECONVERGENT B6 ;  /* 0x0000000000067941 */ /* 0x000fea0003800200 */
.L_x_15584:
        /* <DEDUP_REMOVED lines=26> */
.L_x_15587:
[----:B------:R-:W-:Y:S05]  /*7b80*/  BSYNC.RECONVERGENT B6 ;  /* 0x0000000000067941 */ /* 0x000fea0003800200 */
.L_x_15586:
        /* <DEDUP_REMOVED lines=17> */
.L_x_15592:
        /* <DEDUP_REMOVED lines=25> */
.L_x_15590:
[----:B------:R-:W-:Y:S01]  /*7e30*/  MOV R10, R57 ;  /* 0x00000039000a7202 */ /* 0x000fe20000000f00 */
[----:B------:R-:W-:Y:S01]  /*7e40*/  IMAD.MOV.U32 R3, RZ, RZ, R22 ;  /* 0x000000ffff037224 */ /* 0x000fe200078e0016 */
[----:B------:R-:W-:Y:S01]  /*7e50*/  MOV R5, 0x7e80 ;  /* 0x00007e8000057802 */ /* 0x000fe20000000f00 */
[----:B------:R-:W-:-:S07]  /*7e60*/  IMAD.MOV.U32 R0, RZ, RZ, R23 ;  /* 0x000000ffff007224 */ /* 0x000fce00078e0017 */
[----:B------:R-:W-:Y:S05]  /*7e70*/  CALL.REL.NOINC `($__internal_36_$__cuda_sm20_div_s64) ;  /* 0x0000005400847944 */ /* 0x000fea0003c00000 */
[----:B------:R-:W-:Y:S01]  /*7e80*/  MOV R6, R3 ;  /* 0x0000000300067202 */ /* 0x000fe20000000f00 */
[----:B------:R-:W-:-:S07]  /*7e90*/  IMAD.MOV.U32 R7, RZ, RZ, R0 ;  /* 0x000000ffff077224 */ /* 0x000fce00078e0000 */
.L_x_15591:
[----:B------:R-:W-:Y:S05]  /*7ea0*/  BSYNC.RECONVERGENT B1 ;  /* 0x0000000000017941 */ /* 0x000fea0003800200 */
.L_x_15589:
        /* <DEDUP_REMOVED lines=23> */
.L_x_15588:
        /* <DEDUP_REMOVED lines=17> */
.L_x_15597:
        /* <DEDUP_REMOVED lines=22> */
.L_x_15596:
[----:B------:R-:W-:Y:S05]  /*8290*/  BSYNC.RECONVERGENT B7 ;  /* 0x0000000000077941 */ /* 0x000fea0003800200 */
.L_x_15595:
[----:B------:R-:W-:-:S05]  /*82a0*/  IADD3 R16, P0, PT, R16, 0x8, RZ ;  /* 0x0000000810107810 */ /* 0x000fca0007f1e0ff */
[----:B------:R-:W-:Y:S01]  /*82b0*/  IMAD.X R17, RZ, RZ, R17, P0 ;  /* 0x000000ffff117224 */ /* 0x000fe200000e0611 */
[----:B------:R-:W-:-:S04]  /*82c0*/  ISETP.GE.U32.AND P0, PT, R16, R23, PT ;  /* 0x000000171000720c */ /* 0x000fc80003f06070 */
[----:B------:R-:W-:-:S13]  /*82d0*/  ISETP.GE.U32.AND.EX P0, PT, R17, R22, PT, P0 ;  /* 0x000000161100720c */ /* 0x000fda0003f06100 */
[----:B------:R-:W-:Y:S05]  /*82e0*/  @!P0 BRA `(.L_x_15597) ;  /* 0xfffffffc00908947 */ /* 0x000fea000383ffff */
.L_x_15594:
[----:B------:R-:W-:Y:S05]  /*82f0*/  BSYNC.RECONVERGENT B6 ;  /* 0x0000000000067941 */ /* 0x000fea0003800200 */
.L_x_15593:
        /* <DEDUP_REMOVED lines=21> */
.L_x_15599:
[----:B------:R-:W-:Y:S05]  /*8450*/  BSYNC.RECONVERGENT B6 ;  /* 0x0000000000067941 */ /* 0x000fea0003800200 */
.L_x_15598:
        /* <DEDUP_REMOVED lines=21> */
.L_x_15601:
[----:B------:R-:W-:Y:S05]  /*85b0*/  BSYNC.RECONVERGENT B6 ;  /* 0x0000000000067941 */ /* 0x000fea0003800200 */
.L_x_15600:
        /* <DEDUP_REMOVED lines=26> */
.L_x_15603:
[----:B------:R-:W-:Y:S05]  /*8760*/  BSYNC.RECONVERGENT B6 ;  /* 0x0000000000067941 */ /* 0x000fea0003800200 */
.L_x_15602:
        /* <DEDUP_REMOVED lines=17> */
.L_x_15608:
        /* <DEDUP_REMOVED lines=25> */
.L_x_15606:
[----:B------:R-:W-:Y:S01]  /*8a10*/  MOV R10, R23 ;  /* 0x00000017000a7202 */ /* 0x000fe20000000f00 */
[----:B------:R-:W-:Y:S01]  /*8a20*/  IMAD.MOV.U32 R3, RZ, RZ, R16 ;  /* 0x000000ffff037224 */ /* 0x000fe200078e0010 */
[----:B------:R-:W-:Y:S01]  /*8a30*/  MOV R5, 0x8a60 ;  /* 0x00008a6000057802 */ /* 0x000fe20000000f00 */
[----:B------:R-:W-:-:S07]  /*8a40*/  IMAD.MOV.U32 R0, RZ, RZ, R17 ;  /* 0x000000ffff007224 */ /* 0x000fce00078e0011 */
[----:B------:R-:W-:Y:S05]  /*8a50*/  CALL.REL.NOINC `($__internal_36_$__cuda_sm20_div_s64) ;  /* 0x00000048008c7944 */ /* 0x000fea0003c00000 */
[----:B------:R-:W-:Y:S01]  /*8a60*/  MOV R6, R3 ;  /* 0x0000000300067202 */ /* 0x000fe20000000f00 */
[----:B------:R-:W-:-:S07]  /*8a70*/  IMAD.MOV.U32 R7, RZ, RZ, R0 ;  /* 0x000000ffff077224 */ /* 0x000fce00078e0000 */
.L_x_15607:
[----:B------:R-:W-:Y:S05]  /*8a80*/  BSYNC.RECONVERGENT B1 ;  /* 0x0000000000017941 */ /* 0x000fea0003800200 */
.L_x_15605:
        /* <DEDUP_REMOVED lines=23> */
.L_x_15604:
        /* <DEDUP_REMOVED lines=15> */
.L_x_15613:
        /* <DEDUP_REMOVED lines=22> */
.L_x_15612:
[----:B------:R-:W-:Y:S05]  /*8e50*/  BSYNC.RECONVERGENT B7 ;  /* 0x0000000000077941 */ /* 0x000fea0003800200 */
.L_x_15611:
[----:B------:R-:W-:-:S04]  /*8e60*/  IADD3 R16, P0, PT, R16, 0x8, RZ ;  /* 0x0000000810107810 */ /* 0x000fc80007f1e0ff */
[----:B------:R-:W-:Y:S02]  /*8e70*/  IADD3.X R17, PT, PT, RZ, R17, RZ, P0, !PT ;  /* 0x00000011ff117210 */ /* 0x000fe400007fe4ff */
[----:B------:R-:W-:-:S04]  /*8e80*/  ISETP.GE.U32.AND P0, PT, R16, R23, PT ;  /* 0x000000171000720c */ /* 0x000fc80003f06070 */
[----:B------:R-:W-:-:S13]  /*8e90*/  ISETP.GE.U32.AND.EX P0, PT, R17, R22, PT, P0 ;  /* 0x000000161100720c */ /* 0x000fda0003f06100 */
[----:B------:R-:W-:Y:S05]  /*8ea0*/  @!P0 BRA `(.L_x_15613) ;  /* 0xfffffffc00908947 */ /* 0x000fea000383ffff */
.L_x_15610:
[----:B------:R-:W-:Y:S05]  /*8eb0*/  BSYNC.RECONVERGENT B6 ;  /* 0x0000000000067941 */ /* 0x000fea0003800200 */
.L_x_15609:
        /* <DEDUP_REMOVED lines=21> */
.L_x_15615:
[----:B------:R-:W-:Y:S05]  /*9010*/  BSYNC.RECONVERGENT B6 ;  /* 0x0000000000067941 */ /* 0x000fea0003800200 */
.L_x_15614:
        /* <DEDUP_REMOVED lines=21> */
.L_x_15617:
[----:B------:R-:W-:Y:S05]  /*9170*/  BSYNC.RECONVERGENT B6 ;  /* 0x0000000000067941 */ /* 0x000fea0003800200 */
.L_x_15616:
        /* <DEDUP_REMOVED lines=26> */
.L_x_15619:
[----:B------:R-:W-:Y:S05]  /*9320*/  BSYNC.RECONVERGENT B6 ;  /* 0x0000000000067941 */ /* 0x000fea0003800200 */
.L_x_15618:
        /* <DEDUP_REMOVED lines=17> */
.L_x_15624:
        /* <DEDUP_REMOVED lines=25> */
.L_x_15622:
[----:B------:R-:W-:Y:S01]  /*95d0*/  IMAD.MOV.U32 R10, RZ, RZ, R21 ;  /* 0x000000ffff0a7224 */ /* 0x000fe200078e0015 */
[----:B------:R-:W-:Y:S01]  /*95e0*/  MOV R0, R17 ;  /* 0x0000001100007202 */ /* 0x000fe20000000f00 */
[----:B------:R-:W-:Y:S01]  /*95f0*/  IMAD.MOV.U32 R3, RZ, RZ, R16 ;  /* 0x000000ffff037224 */ /* 0x000fe200078e0010 */
[----:B------:R-:W-:-:S07]  /*9600*/  MOV R5, 0x9620 ;  /* 0x0000962000057802 */ /* 0x000fce0000000f00 */
[----:B------:R-:W-:Y:S05]  /*9610*/  CALL.REL.NOINC `($__internal_36_$__cuda_sm20_div_s64) ;  /* 0x0000003c009c7944 */ /* 0x000fea0003c00000 */
[----:B------:R-:W-:Y:S02]  /*9620*/  IMAD.MOV.U32 R6, RZ, RZ, R3 ;  /* 0x000000ffff067224 */ /* 0x000fe400078e0003 */
[----:B------:R-:W-:-:S07]  /*9630*/  IMAD.MOV.U32 R7, RZ, RZ, R0 ;  /* 0x000000ffff077224 */ /* 0x000fce00078e0000 */
.L_x_15623:
[----:B------:R-:W-:Y:S05]  /*9640*/  BSYNC.RECONVERGENT B1 ;  /* 0x0000000000017941 */ /* 0x000fea0003800200 */
.L_x_15621:
        /* <DEDUP_REMOVED lines=23> */
.L_x_15620:
        /* <DEDUP_REMOVED lines=15> */
.L_x_15629:
        /* <DEDUP_REMOVED lines=22> */
.L_x_15628:
[----:B------:R-:W-:Y:S05]  /*9a10*/  BSYNC.RECONVERGENT B7 ;  /* 0x0000000000077941 */ /* 0x000fea0003800200 */
.L_x_15627:
[----:B------:R-:W-:-:S05]  /*9a20*/  IADD3 R16, P0, PT, R16, 0x8, RZ ;  /* 0x0000000810107810 */ /* 0x000fca0007f1e0ff */
[----:B------:R-:W-:Y:S01]  /*9a30*/  IMAD.X R17, RZ, RZ, R17, P0 ;  /* 0x000000ffff117224 */ /* 0x000fe200000e0611 */
[----:B------:R-:W-:-:S04]  /*9a40*/  ISETP.GE.U32.AND P0, PT, R16, R19, PT ;  /* 0x000000131000720c */ /* 0x000fc80003f06070 */
[----:B------:R-:W-:-:S13]  /*9a50*/  ISETP.GE.U32.AND.EX P0, PT, R17, R18, PT, P0 ;  /* 0x000000121100720c */ /* 0x000fda0003f06100 */
[----:B------:R-:W-:Y:S05]  /*9a60*/  @!P0 BRA `(.L_x_15629) ;  /* 0xfffffffc00908947 */ /* 0x000fea000383ffff */
.L_x_15626:
[----:B------:R-:W-:Y:S05]  /*9a70*/  BSYNC.RECONVERGENT B6 ;  /* 0x0000000000067941 */ /* 0x000fea0003800200 */
.L_x_15625:
        /* <DEDUP_REMOVED lines=21> */
.L_x_15631:
[----:B------:R-:W-:Y:S05]  /*9bd0*/  BSYNC.RECONVERGENT B6 ;  /* 0x0000000000067941 */ /* 0x000fea0003800200 */
.L_x_15630:
        /* <DEDUP_REMOVED lines=21> */
.L_x_15633:
[----:B------:R-:W-:Y:S05]  /*9d30*/  BSYNC.RECONVERGENT B6 ;  /* 0x0000000000067941 */ /* 0x000fea0003800200 */
.L_x_15632:
        /* <DEDUP_REMOVED lines=26> */
.L_x_15635:
[----:B------:R-:W-:Y:S05]  /*9ee0*/  BSYNC.RECONVERGENT B6 ;  /* 0x0000000000067941 */ /* 0x000fea0003800200 */
.L_x_15634:
        /* <DEDUP_REMOVED lines=16> */
.L_x_15640:
        /* <DEDUP_REMOVED lines=25> */
.L_x_15638:
[----:B------:R-:W-:Y:S01]  /*a180*/  IMAD.MOV.U32 R10, RZ, RZ, R21 ;  /* 0x000000ffff0a7224 */ /* 0x000fe200078e0015 */
[----:B------:R-:W-:Y:S01]  /*a190*/  MOV R0, R17 ;  /* 0x0000001100007202 */ /* 0x000fe20000000f00 */
[----:B------:R-:W-:Y:S01]  /*a1a0*/  IMAD.MOV.U32 R3, RZ, RZ, R16 ;  /* 0x000000ffff037224 */ /* 0x000fe200078e0010 */
[----:B------:R-:W-:-:S07]  /*a1b0*/  MOV R5, 0xa1d0 ;  /* 0x0000a1d000057802 */ /* 0x000fce0000000f00 */
[----:B------:R-:W-:Y:S05]  /*a1c0*/  CALL.REL.NOINC `($__internal_36_$__cuda_sm20_div_s64) ;  /* 0x0000003000b07944 */ /* 0x000fea0003c00000 */
[----:B------:R-:W-:Y:S02]  /*a1d0*/  IMAD.MOV.U32 R6, RZ, RZ, R3 ;  /* 0x000000ffff067224 */ /* 0x000fe400078e0003 */
[----:B------:R-:W-:-:S07]  /*a1e0*/  IMAD.MOV.U32 R7, RZ, RZ, R0 ;  /* 0x000000ffff077224 */ /* 0x000fce00078e0000 */
.L_x_15639:
[----:B------:R-:W-:Y:S05]  /*a1f0*/  BSYNC.RECONVERGENT B1 ;  /* 0x0000000000017941 */ /* 0x000fea0003800200 */
.L_x_15637:
        /* <DEDUP_REMOVED lines=22> */
.L_x_15636:
        /* <DEDUP_REMOVED lines=15> */
.L_x_15645:
        /* <DEDUP_REMOVED lines=22> */
.L_x_15644:
[----:B------:R-:W-:Y:S05]  /*a5b0*/  BSYNC.RECONVERGENT B7 ;  /* 0x0000000000077941 */ /* 0x000fea0003800200 */
.L_x_15643:
[----:B------:R-:W-:-:S04]  /*a5c0*/  IADD3 R16, P0, PT, R16, 0x8, RZ ;  /* 0x0000000810107810 */ /* 0x000fc80007f1e0ff */
[----:B------:R-:W-:Y:S02]  /*a5d0*/  IADD3.X R17, PT, PT, RZ, R17, RZ, P0, !PT ;  /* 0x00000011ff117210 */ /* 0x000fe400007fe4ff */
[----:B------:R-:W-:-:S04]  /*a5e0*/  ISETP.GE.U32.AND P0, PT, R16, R19, PT ;  /* 0x000000131000720c */ /* 0x000fc80003f06070 */
[----:B------:R-:W-:-:S13]  /*a5f0*/  ISETP.GE.U32.AND.EX P0, PT, R17, R18, PT, P0 ;  /* 0x000000121100720c */ /* 0x000fda0003f06100 */
[----:B------:R-:W-:Y:S05]  /*a600*/  @!P0 BRA `(.L_x_15645) ;  /* 0xfffffffc00908947 */ /* 0x000fea000383ffff */
.L_x_15642:
[----:B------:R-:W-:Y:S05]  /*a610*/  BSYNC.RECONVERGENT B6 ;  /* 0x0000000000067941 */ /* 0x000fea0003800200 */
.L_x_15641:
        /* <DEDUP_REMOVED lines=21> */
.L_x_15647:
[----:B------:R-:W-:Y:S05]  /*a770*/  BSYNC.RECONVERGENT B6 ;  /* 0x0000000000067941 */ /* 0x000fea0003800200 */
.L_x_15646:
        /* <DEDUP_REMOVED lines=21> */
.L_x_15649:
[----:B------:R-:W-:Y:S05]  /*a8d0*/  BSYNC.RECONVERGENT B6 ;  /* 0x0000000000067941 */ /* 0x000fea0003800200 */
.L_x_15648:
        /* <DEDUP_REMOVED lines=26> */
.L_x_15651:
[----:B------:R-:W-:Y:S05]  /*aa80*/  BSYNC.RECONVERGENT B6 ;  /* 0x0000000000067941 */ /* 0x000fea0003800200 */
.L_x_15650:
        /* <DEDUP_REMOVED lines=16> */
.L_x_15656:
        /* <DEDUP_REMOVED lines=25> */
.L_x_15654:
[----:B------:R-:W-:Y:S01]  /*ad20*/  MOV R10, R21 ;  /* 0x00000015000a7202 */ /* 0x000fe20000000f00 */
[----:B------:R-:W-:Y:S01]  /*ad30*/  IMAD.MOV.U32 R3, RZ, RZ, R16 ;  /* 0x000000ffff037224 */ /* 0x000fe200078e0010 */
[----:B------:R-:W-:Y:S01]  /*ad40*/  MOV R5, 0xad70 ;  /* 0x0000ad7000057802 */ /* 0x000fe20000000f00 */
[----:B------:R-:W-:-:S07]  /*ad50*/  IMAD.MOV.U32 R0, RZ, RZ, R17 ;  /* 0x000000ffff007224 */ /* 0x000fce00078e0011 */
[----:B------:R-:W-:Y:S05]  /*ad60*/  CALL.REL.NOINC `($__internal_36_$__cuda_sm20_div_s64) ;  /* 0x0000002400c87944 */ /* 0x000fea0003c00000 */
[----:B------:R-:W-:Y:S01]  /*ad70*/  MOV R6, R3 ;  /* 0x0000000300067202 */ /* 0x000fe20000000f00 */
[----:B------:R-:W-:-:S07]  /*ad80*/  IMAD.MOV.U32 R7, RZ, RZ, R0 ;  /* 0x000000ffff077224 */ /* 0x000fce00078e0000 */
.L_x_15655:
[----:B------:R-:W-:Y:S05]  /*ad90*/  BSYNC.RECONVERGENT B1 ;  /* 0x0000000000017941 */ /* 0x000fea0003800200 */
.L_x_15653:
        /* <DEDUP_REMOVED lines=22> */
.L_x_15652:
        /* <DEDUP_REMOVED lines=15> */
.L_x_15661:
        /* <DEDUP_REMOVED lines=22> */
.L_x_15660:
[----:B------:R-:W-:Y:S05]  /*b150*/  BSYNC.RECONVERGENT B7 ;  /* 0x0000000000077941 */ /* 0x000fea0003800200 */
.L_x_15659:
[----:B------:R-:W-:-:S05]  /*b160*/  IADD3 R16, P0, PT, R16, 0x8, RZ ;  /* 0x0000000810107810 */ /* 0x000fca0007f1e0ff */
[----:B------:R-:W-:Y:S01]  /*b170*/  IMAD.X R17, RZ, RZ, R17, P0 ;  /* 0x000000ffff117224 */ /* 0x000fe200000e0611 */
[----:B------:R-:W-:-:S04]  /*b180*/  ISETP.GE.U32.AND P0, PT, R16, R19, PT ;  /* 0x000000131000720c */ /* 0x000fc80003f06070 */
[----:B------:R-:W-:-:S13]  /*b190*/  ISETP.GE.U32.AND.EX P0, PT, R17, R18, PT, P0 ;  /* 0x000000121100720c */ /* 0x000fda0003f06100 */
[----:B------:R-:W-:Y:S05]  /*b1a0*/  @!P0 BRA `(.L_x_15661) ;  /* 0xfffffffc00908947 */ /* 0x000fea000383ffff */
.L_x_15658:
[----:B------:R-:W-:Y:S05]  /*b1b0*/  BSYNC.RECONVERGENT B6 ;  /* 0x0000000000067941 */ /* 0x000fea0003800200 */
.L_x_15657:
        /* <DEDUP_REMOVED lines=21> */
.L_x_15663:
[----:B------:R-:W-:Y:S05]  /*b310*/  BSYNC.RECONVERGENT B6 ;  /* 0x0000000000067941 */ /* 0x000fea0003800200 */
.L_x_15662:
        /* <DEDUP_REMOVED lines=21> */
.L_x_15665:
[----:B------:R-:W-:Y:S05]  /*b470*/  BSYNC.RECONVERGENT B6 ;  /* 0x0000000000067941 */ /* 0x000fea0003800200 */
.L_x_15664:
        /* <DEDUP_REMOVED lines=26> */
.L_x_15667:
[----:B------:R-:W-:Y:S05]  /*b620*/  BSYNC.RECONVERGENT B6 ;  /* 0x0000000000067941 */ /* 0x000fea0003800200 */
.L_x_15666:
        /* <DEDUP_REMOVED lines=15> */
.L_x_15672:
        /* <DEDUP_REMOVED lines=25> */
.L_x_15670:
[----:B------:R-:W-:Y:S01]  /*b8b0*/  IMAD.MOV.U32 R10, RZ, RZ, R24 ;  /* 0x000000ffff0a7224 */ /* 0x000fe200078e0018 */
[----:B------:R-:W-:Y:S01]  /*b8c0*/  MOV R0, R17 ;  /* 0x0000001100007202 */ /* 0x000fe20000000f00 */
[----:B------:R-:W-:Y:S01]  /*b8d0*/  IMAD.MOV.U32 R3, RZ, RZ, R16 ;  /* 0x000000ffff037224 */ /* 0x000fe200078e0010 */
[----:B------:R-:W-:-:S07]  /*b8e0*/  MOV R5, 0xb900 ;  /* 0x0000b90000057802 */ /* 0x000fce0000000f00 */
[----:B------:R-:W-:Y:S05]  /*b8f0*/  CALL.REL.NOINC `($__internal_36_$__cuda_sm20_div_s64) ;  /* 0x0000001800e47944 */ /* 0x000fea0003c00000 */
[----:B------:R-:W-:Y:S02]  /*b900*/  IMAD.MOV.U32 R6, RZ, RZ, R3 ;  /* 0x000000ffff067224 */ /* 0x000fe400078e0003 */
[----:B------:R-:W-:-:S07]  /*b910*/  IMAD.MOV.U32 R7, RZ, RZ, R0 ;  /* 0x000000ffff077224 */ /* 0x000fce00078e0000 */
.L_x_15671:
[----:B------:R-:W-:Y:S05]  /*b920*/  BSYNC.RECONVERGENT B1 ;  /* 0x0000000000017941 */ /* 0x000fea0003800200 */
.L_x_15669:
        /* <DEDUP_REMOVED lines=21> */
.L_x_15668:
        /* <DEDUP_REMOVED lines=15> */
.L_x_15677:
        /* <DEDUP_REMOVED lines=22> */
.L_x_15676:
[----:B------:R-:W-:Y:S05]  /*bcd0*/  BSYNC.RECONVERGENT B7 ;  /* 0x0000000000077941 */ /* 0x000fea0003800200 */
.L_x_15675:
[----:B------:R-:W-:-:S05]  /*bce0*/  IADD3 R16, P0, PT, R16, 0x8, RZ ;  /* 0x0000000810107810 */ /* 0x000fca0007f1e0ff */
[----:B------:R-:W-:Y:S01]  /*bcf0*/  IMAD.X R17, RZ, RZ, R17, P0 ;  /* 0x000000ffff117224 */ /* 0x000fe200000e0611 */
[----:B------:R-:W-:-:S04]  /*bd00*/  ISETP.GE.U32.AND P0, PT, R16, R19, PT ;  /* 0x000000131000720c */ /* 0x000fc80003f06070 */
[----:B------:R-:W-:-:S13]  /*bd10*/  ISETP.GE.U32.AND.EX P0, PT, R17, R18, PT, P0 ;  /* 0x000000121100720c */ /* 0x000fda0003f06100 */
[----:B------:R-:W-:Y:S05]  /*bd20*/  @!P0 BRA `(.L_x_15677) ;  /* 0xfffffffc00908947 */ /* 0x000fea000383ffff */
.L_x_15674:
[----:B------:R-:W-:Y:S05]  /*bd30*/  BSYNC.RECONVERGENT B6 ;  /* 0x0000000000067941 */ /* 0x000fea0003800200 */
.L_x_15673:
        /* <DEDUP_REMOVED lines=21> */
.L_x_15679:
[----:B------:R-:W-:Y:S05]  /*be90*/  BSYNC.RECONVERGENT B6 ;  /* 0x0000000000067941 */ /* 0x000fea0003800200 */
.L_x_15678:
        /* <DEDUP_REMOVED lines=21> */
.L_x_15681:
[----:B------:R-:W-:Y:S05]  /*bff0*/  BSYNC.RECONVERGENT B6 ;  /* 0x0000000000067941 */ /* 0x000fea0003800200 */
.L_x_15680:
        /* <DEDUP_REMOVED lines=26> */
.L_x_15683:
[----:B------:R-:W-:Y:S05]  /*c1a0*/  BSYNC.RECONVERGENT B6 ;  /* 0x0000000000067941 */ /* 0x000fea0003800200 */
.L_x_15682:
        /* <DEDUP_REMOVED lines=15> */
.L_x_15688:
        /* <DEDUP_REMOVED lines=25> */
.L_x_15686:
[----:B------:R-:W-:Y:S01]  /*c430*/  IMAD.MOV.U32 R10, RZ, RZ, R20 ;  /* 0x000000ffff0a7224 */ /* 0x000fe200078e0014 */
[----:B------:R-:W-:Y:S01]  /*c440*/  MOV R0, R17 ;  /* 0x0000001100007202 */ /* 0x000fe20000000f00 */
[----:B------:R-:W-:Y:S01]  /*c450*/  IMAD.MOV.U32 R3, RZ, RZ, R16 ;  /* 0x000000ffff037224 */ /* 0x000fe200078e0010 */
[----:B------:R-:W-:-:S07]  /*c460*/  MOV R5, 0xc480 ;  /* 0x0000c48000057802 */ /* 0x000fce0000000f00 */
[----:B------:R-:W-:Y:S05]  /*c470*/  CALL.REL.NOINC `($__internal_36_$__cuda_sm20_div_s64) ;  /* 0x0000001000047944 */ /* 0x000fea0003c00000 */
[----:B------:R-:W-:Y:S02]  /*c480*/  IMAD.MOV.U32 R6, RZ, RZ, R3 ;  /* 0x000000ffff067224 */ /* 0x000fe400078e0003 */
[----:B------:R-:W-:-:S07]  /*c490*/  IMAD.MOV.U32 R7, RZ, RZ, R0 ;  /* 0x000000ffff077224 */ /* 0x000fce00078e0000 */
.L_x_15687:
[----:B------:R-:W-:Y:S05]  /*c4a0*/  BSYNC.RECONVERGENT B1 ;  /* 0x0000000000017941 */ /* 0x000fea0003800200 */
.L_x_15685:
        /* <DEDUP_REMOVED lines=22> */
.L_x_15684:
        /* <DEDUP_REMOVED lines=15> */
.L_x_15693:
        /* <DEDUP_REMOVED lines=22> */
.L_x_15692:
[----:B------:R-:W-:Y:S05]  /*c860*/  BSYNC.RECONVERGENT B7 ;  /* 0x0000000000077941 */ /* 0x000fea0003800200 */
.L_x_15691:
[----:B------:R-:W-:-:S04]  /*c870*/  IADD3 R16, P0, PT, R16, 0x8, RZ ;  /* 0x0000000810107810 */ /* 0x000fc80007f1e0ff */
[----:B------:R-:W-:Y:S02]  /*c880*/  IADD3.X R17, PT, PT, RZ, R17, RZ, P0, !PT ;  /* 0x00000011ff117210 */ /* 0x000fe400007fe4ff */
[----:B------:R-:W-:-:S04]  /*c890*/  ISETP.GE.U32.AND P0, PT, R16, R19, PT ;  /* 0x000000131000720c */ /* 0x000fc80003f06070 */
[----:B------:R-:W-:-:S13]  /*c8a0*/  ISETP.GE.U32.AND.EX P0, PT, R17, R18, PT, P0 ;  /* 0x000000121100720c */ /* 0x000fda0003f06100 */
[----:B------:R-:W-:Y:S05]  /*c8b0*/  @!P0 BRA `(.L_x_15693) ;  /* 0xfffffffc00908947 */ /* 0x000fea000383ffff */
.L_x_15690:
[----:B------:R-:W-:Y:S05]  /*c8c0*/  BSYNC.RECONVERGENT B6 ;  /* 0x0000000000067941 */ /* 0x000fea0003800200 */
.L_x_15689:
        /* <DEDUP_REMOVED lines=21> */
.L_x_15695:
[----:B------:R-:W-:Y:S05]  /*ca20*/  BSYNC.RECONVERGENT B6 ;  /* 0x0000000000067941 */ /* 0x000fea0003800200 */
.L_x_15694:
        /* <DEDUP_REMOVED lines=21> */
.L_x_15697:
[----:B------:R-:W-:Y:S05]  /*cb80*/  BSYNC.RECONVERGENT B6 ;  /* 0x0000000000067941 */ /* 0x000fea0003800200 */
.L_x_15696:
        /* <DEDUP_REMOVED lines=26> */
.L_x_15699:
[----:B------:R-:W-:Y:S05]  /*cd30*/  BSYNC.RECONVERGENT B6 ;  /* 0x0000000000067941 */ /* 0x000fea0003800200 */
.L_x_15698:
        /* <DEDUP_REMOVED lines=13> */
.L_x_15704:
        /* <DEDUP_REMOVED lines=25> */
.L_x_15702:
[----:B------:R-:W-:Y:S01]  /*cfa0*/  IMAD.MOV.U32 R10, RZ, RZ, R21 ;  /* 0x000000ffff0a7224 */ /* 0x000fe200078e0015 */
[----:B------:R-:W-:Y:S01]  /*cfb0*/  MOV R0, R17 ;  /* 0x0000001100007202 */ /* 0x000fe20000000f00 */
[----:B------:R-:W-:Y:S01]  /*cfc0*/  IMAD.MOV.U32 R3, RZ, RZ, R16 ;  /* 0x000000ffff037224 */ /* 0x000fe200078e0010 */
[----:B------:R-:W-:-:S07]  /*cfd0*/  MOV R5, 0xcff0 ;  /* 0x0000cff000057802 */ /* 0x000fce0000000f00 */
[----:B------:R-:W-:Y:S05]  /*cfe0*/  CALL.REL.NOINC `($__internal_36_$__cuda_sm20_div_s64) ;  /* 0x0000000400287944 */ /* 0x000fea0003c00000 */
[----:B------:R-:W-:Y:S02]  /*cff0*/  IMAD.MOV.U32 R6, RZ, RZ, R3 ;  /* 0x000000ffff067224 */ /* 0x000fe400078e0003 */
[----:B------:R-:W-:-:S07]  /*d000*/  IMAD.MOV.U32 R7, RZ, RZ, R0 ;  /* 0x000000ffff077224 */ /* 0x000fce00078e0000 */
.L_x_15703:
[----:B------:R-:W-:Y:S05]  /*d010*/  BSYNC.RECONVERGENT B1 ;  /* 0x0000000000017941 */ /* 0x000fea0003800200 */
.L_x_15701:
        /* <DEDUP_REMOVED lines=20> */
.L_x_15700:
        /* <DEDUP_REMOVED lines=15> */
.L_x_15709:
        /* <DEDUP_REMOVED lines=22> */
.L_x_15708:
[----:B------:R-:W-:Y:S05]  /*d3b0*/  BSYNC.RECONVERGENT B7 ;  /* 0x0000000000077941 */ /* 0x000fea0003800200 */
.L_x_15707:
[----:B------:R-:W-:-:S05]  /*d3c0*/  IADD3 R16, P0, PT, R16, 0x8, RZ ;  /* 0x0000000810107810 */ /* 0x000fca0007f1e0ff */
[----:B------:R-:W-:Y:S01]  /*d3d0*/  IMAD.X R17, RZ, RZ, R17, P0 ;  /* 0x000000ffff117224 */ /* 0x000fe200000e0611 */
[----:B------:R-:W-:-:S04]  /*d3e0*/  ISETP.GE.U32.AND P0, PT, R16, R23, PT ;  /* 0x000000171000720c */ /* 0x000fc80003f06070 */
[----:B------:R-:W-:-:S13]  /*d3f0*/  ISETP.GE.U32.AND.EX P0, PT, R17, R18, PT, P0 ;  /* 0x000000121100720c */ /* 0x000fda0003f06100 */
[----:B------:R-:W-:Y:S05]  /*d400*/  @!P0 BRA `(.L_x_15709) ;  /* 0xfffffffc00908947 */ /* 0x000fea000383ffff */
.L_x_15706:
[----:B------:R-:W-:Y:S05]  /*d410*/  BSYNC.RECONVERGENT B6 ;  /* 0x0000000000067941 */ /* 0x000fea0003800200 */
.L_x_15705:
[----:B------:R-:W0:Y:S01]  /*d420*/  S2R R5, SR_TID.X ;  /* 0x0000000000057919 */ /* 0x000e220000002100 */
[----:B------:R-:W1:Y:S02]  /*d430*/  LDC.64 R2, c[0x0][0x438] ;  /* 0x00010e00ff027b82 */ /* 0x000e640000000a00 */
[----:B-1----:R-:W-:-:S04]  /*d440*/  IMAD.WIDE.U32 R100, R100, 0x8, R2 ;  /* 0x0000000864647825 */ /* 0x002fc800078e0002 */
[----:B0-----:R-:W-:-:S05]  /*d450*/  IMAD.WIDE.U32 R100, R5, 0x40, R100 ;  /* 0x0000004005647825 */ /* 0x001fca00078e0064 */
[----:B------:R-:W-:Y:S04]  /*d460*/  STG.E.ENL2.256 desc[UR36][R100.64], RZ, RZ ;  /* 0xf80000ff64ff797f */ /* 0x000fe8000f121824 */
[----:B------:R-:W-:Y:S01]  /*d470*/  STG.E.ENL2.256 desc[UR36][R100.64+0x20], RZ, RZ ;  /* 0xf80001ff64ff797f */ /* 0x000fe2000f121824 */
[----:B------:R-:W-:Y:S05]  /*d480*/  EXIT ;  /* 0x000000000000794d */ /* 0x000fea0003800000 */
        .weak           $__internal_36_$__cuda_sm20_div_s64
        .type           $__internal_36_$__cuda_sm20_div_s64,@function
        .size           $__internal_36_$__cuda_sm20_div_s64,(.L_x_40056 - $__internal_36_$__cuda_sm20_div_s64)
$__internal_36_$__cuda_sm20_div_s64:
        /* <DEDUP_REMOVED lines=83> */
[----:B------:R-:W-:Y:S05]  /*d9c0*/  RET.REL.NODEC R6 `(_ZN2at6native29vectorized_elementwise_kernelILi8EZZZNS0_67_GLOBAL__N__bb565c37_34_ValidateCompressedIndicesKernel_cu_33a4b88b42_validate_compressed_sparse_indices_kernelILNS2_8CDimNameE1ENS2_18CUDAKernelLauncherENS2_14EmptyVecKernelENS2_8DummyVecELm8EEEvRKNS_6TensorESA_lllENKUlvE1_clEvENKUlvE0_clEvEUllllllE_St5arrayIPcLm6EEEEviT0_T1_) ;  /* 0xffffff24068c7950 */ /* 0x000fea0003c3ffff */
.L_x_15710:
        /* <DEDUP_REMOVED lines=11> */
.L_x_40056:


//--------------------- .text._ZN2at6native18elementwise_kernelILi128ELi4EZNS0_15gpu_kernel_implIZZZNS0_67_GLOBAL__N__bb565c37_34_ValidateCompressedIndicesKernel_cu_33a4b88b42_validate_compressed_sparse_indices_kernelILNS3_8CDimNameE1ENS3_18CUDAKernelLauncherENS3_14EmptyVecKernelENS3_8DummyVecELm8EEEvRKNS_6TensorESB_lllENKUlvE1_clEvENKUlvE_clEvEUliiiiiE_EEvRNS_18TensorIteratorBaseERKT_EUliE_EEviT1_ --------------------------
	.section	.text._ZN2at6native18elementwise_kernelILi128ELi4EZNS0_15gpu_kernel_implIZZZNS0_67_GLOBAL__N__bb565c37_34_ValidateCompressedIndicesKernel_cu_33a4b88b42_validate_compressed_sparse_indices_kernelILNS3_8CDimNameE1ENS3_18CUDAKernelLauncherENS3_14EmptyVecKernelENS3_8DummyVecELm8EEEvRKNS_6TensorESB_lllENKUlvE1_clEvENKUlvE_clEvEUliiiiiE_EEvRNS_18TensorIteratorBaseERKT_EUliE_EEviT1_,"ax",@progbits
	.align	128
        .global         _ZN2at6native18elementwise_kernelILi128ELi4EZNS0_15gpu_kernel_implIZZZNS0_67_GLOBAL__N__bb565c37_34_ValidateCompressedIndicesKernel_cu_33a4b88b42_validate_compressed_sparse_indices_kernelILNS3_8CDimNameE1ENS3_18CUDAKernelLauncherENS3_14EmptyVecKernelENS3_8DummyVecELm8EEEvRKNS_6TensorESB_lllENKUlvE1_clEvENKUlvE_clEvEUliiiiiE_EEvRNS_18TensorIteratorBaseERKT_EUliE_EEviT1_
        .type           _ZN2at6native18elementwise_kernelILi128ELi4EZNS0_15gpu_kernel_implIZZZNS0_67_GLOBAL__N__bb565c37_34_ValidateCompressedIndicesKernel_cu_33a4b88b42_validate_compressed_sparse_indices_kernelILNS3_8CDimNameE1ENS3_18CUDAKernelLauncherENS3_14EmptyVecKernelENS3_8DummyVecELm8EEEvRKNS_6TensorESB_lllENKUlvE1_clEvENKUlvE_clEvEUliiiiiE_EEvRNS_18TensorIteratorBaseERKT_EUliE_EEviT1_,@function
        .size           _ZN2at6native18elementwise_kernelILi128ELi4EZNS0_15gpu_kernel_implIZZZNS0_67_GLOBAL__N__bb565c37_34_ValidateCompressedIndicesKernel_cu_33a4b88b42_validate_compressed_sparse_indices_kernelILNS3_8CDimNameE1ENS3_18CUDAKernelLauncherENS3_14EmptyVecKernelENS3_8DummyVecELm8EEEvRKNS_6TensorESB_lllENKUlvE1_clEvENKUlvE_clEvEUliiiiiE_EEvRNS_18TensorIteratorBaseERKT_EUliE_EEviT1_,(.L_x_40058 - _ZN2at6native18elementwise_kernelILi128ELi4EZNS0_15gpu_kernel_implIZZZNS0_67_GLOBAL__N__bb565c37_34_ValidateCompressedIndicesKernel_cu_33a4b88b42_validate_compressed_sparse_indices_kernelILNS3_8CDimNameE1ENS3_18CUDAKernelLauncherENS3_14EmptyVecKernelENS3_8DummyVecELm8EEEvRKNS_6TensorESB_lllENKUlvE1_clEvENKUlvE_clEvEUliiiiiE_EEvRNS_18TensorIteratorBaseERKT_EUliE_EEviT1_)
        .other          _ZN2at6native18elementwise_kernelILi128ELi4EZNS0_15gpu_kernel_implIZZZNS0_67_GLOBAL__N__bb565c37_34_ValidateCompressedIndicesKernel_cu_33a4b88b42_validate_compressed_sparse_indices_kernelILNS3_8CDimNameE1ENS3_18CUDAKernelLauncherENS3_14EmptyVecKernelENS3_8DummyVecELm8EEEvRKNS_6TensorESB_lllENKUlvE1_clEvENKUlvE_clEvEUliiiiiE_EEvRNS_18TensorIteratorBaseERKT_EUliE_EEviT1_,@"STO_CUDA_ENTRY STV_DEFAULT"
_ZN2at6native18elementwise_kernelILi128ELi4EZNS0_15gpu_kernel_implIZZZNS0_67_GLOBAL__N__bb565c37_34_ValidateCompressedIndicesKernel_cu_33a4b88b42_validate_compressed_sparse_indices_kernelILNS3_8CDimNameE1ENS3_18CUDAKernelLauncherENS3_14EmptyVecKernelENS3_8DummyVecELm8EEEvRKNS_6TensorESB_lllENKUlvE1_clEvENKUlvE_clEvEUliiiiiE_EEvRNS_18TensorIteratorBaseERKT_EUliE_EEviT1_:
.text._ZN2at6native18elementwise_kernelILi128ELi4EZNS0_15gpu_kernel_implIZZZNS0_67_GLOBAL__N__bb565c37_34_ValidateCompressedIndicesKernel_cu_33a4b88b42_validate_compressed_sparse_indices_kernelILNS3_8CDimNameE1ENS3_18CUDAKernelLauncherENS3_14EmptyVecKernelENS3_8DummyVecELm8EEEvRKNS_6TensorESB_lllENKUlvE1_clEvENKUlvE_clEvEUliiiiiE_EEvRNS_18TensorIteratorBaseERKT_EUliE_EEviT1_:
        /* <DEDUP_REMOVED lines=34> */
[----:B------:R-:W-:Y:S02]  /*0220*/  CS2R R22, SRZ ;  /* 0x0000000000167805 */ /* 0x000fe4000001ff00 */
[----:B------:R-:W-:Y:S01]  /*0230*/  CS2R R16, SRZ ;  /* 0x0000000000107805 */ /* 0x000fe2000001ff00 */
[----:B------:R-:W-:Y:S02]  /*0240*/  IMAD.MOV.U32 R0, RZ, RZ, RZ ;  /* 0x000000ffff007224 */ /* 0x000fe400078e00ff */
[----:B------:R-:W-:-:S03]  /*0250*/  IMAD.MOV.U32 R2, RZ, RZ, RZ ;  /* 0x000000ffff027224 */ /* 0x000fc600078e00ff */
        /* <DEDUP_REMOVED lines=425> */
.L_x_15713:
        /* <DEDUP_REMOVED lines=16> */
.L_x_15717:
[----:B------:R0:W5:Y:S01]  /*1df0*/  LDG.E.U8 R24, desc[UR36][R4.64] ;  /* 0x0000002404187981 */ /* 0x000162000c1e1100 */
[----:B------:R-:W-:Y:S05]  /*1e00*/  BRA `(.L_x_15719) ;  /* 0x0000000c00307947 */ /* 0x000fea0003800000 */
.L_x_15716:
        /* <DEDUP_REMOVED lines=8> */
.L_x_15721:
[----:B------:R0:W5:Y:S01]  /*1e90*/  LDG.E R24, desc[UR36][R4.64] ;  /* 0x0000002404187981 */ /* 0x000162000c1e1900 */
[----:B------:R-:W-:Y:S05]  /*1ea0*/  BRA `(.L_x_15719) ;  /* 0x0000000c00087947 */ /* 0x000fea0003800000 */
.L_x_15720:
[----:B------:R0:W5:Y:S01]  /*1eb0*/  LDG.E.S16 R24, desc[UR36][R4.64] ;  /* 0x0000002404187981 */ /* 0x000162000c1e1700 */
[----:B------:R-:W-:Y:S05]  /*1ec0*/  BRA `(.L_x_15719) ;  /* 0x0000000c00007947 */ /* 0x000fea0003800000 */
.L_x_15715:
        /* <DEDUP_REMOVED lines=9> */
.L_x_15723:
[----:B------:R-:W2:Y:S02]  /*1f60*/  LDG.E.U16 R4, desc[UR36][R4.64] ;  /* 0x0000002404047981 */ /* 0x000ea4000c1e1500 */
[----:B--2---:R-:W-:-:S06]  /*1f70*/  HADD2.F32 R24, -RZ, R4.H0_H0 ;  /* 0x20000004ff187230 */ /* 0x004fcc0000004100 */
[----:B------:R-:W0:Y:S01]  /*1f80*/  F2I.FTZ.TRUNC.NTZ R24, R24 ;  /* 0x0000001800187305 */ /* 0x000e22000021f100 */
[----:B------:R-:W-:Y:S05]  /*1f90*/  BRA `(.L_x_15719) ;  /* 0x0000000800cc7947 */ /* 0x000fea0003800000 */
.L_x_15722:
        /* <DEDUP_REMOVED lines=9> */
.L_x_15725:
[----:B------:R-:W2:Y:S02]  /*2030*/  LDG.E.U16 R4, desc[UR36][R4.64] ;  /* 0x0000002404047981 */ /* 0x000ea4000c1e1500 */
[----:B--2---:R-:W-:-:S06]  /*2040*/  HADD2.F32 R24, -RZ, R4.H0_H0 ;  /* 0x20000004ff187230 */ /* 0x004fcc0000004100 */
[----:B------:R-:W0:Y:S01]  /*2050*/  F2I.FTZ.TRUNC.NTZ R24, R24 ;  /* 0x0000001800187305 */ /* 0x000e22000021f100 */
[----:B------:R-:W-:Y:S05]  /*2060*/  BRA `(.L_x_15719) ;  /* 0x0000000800987947 */ /* 0x000fea0003800000 */
.L_x_15724:
[----:B------:R-:W2:Y:S02]  /*2070*/  LDG.E.64 R24, desc[UR36][R4.64] ;  /* 0x0000002404187981 */ /* 0x000ea4000c1e1b00 */
[----:B--2---:R0:W1:Y:S01]  /*2080*/  F2I.F64.TRUNC R24, R24 ;  /* 0x0000001800187311 */ /* 0x004062000030d100 */
[----:B------:R-:W-:Y:S05]  /*2090*/  BRA `(.L_x_15719) ;  /* 0x00000008008c7947 */ /* 0x000fea0003800000 */
.L_x_15714:
        /* <DEDUP_REMOVED lines=12> */
.L_x_15728:
[----:B------:R-:W2:Y:S02]  /*2160*/  LDG.E.64 R4, desc[UR36][R4.64] ;  /* 0x0000002404047981 */ /* 0x000ea4000c1e1b00 */
[----:B--2---:R0:W1:Y:S01]  /*2170*/  F2I.F64.TRUNC R24, R4 ;  /* 0x0000000400187311 */ /* 0x004062000030d100 */
[----:B------:R-:W-:Y:S05]  /*2180*/  BRA `(.L_x_15719) ;  /* 0x0000000800507947 */ /* 0x000fea0003800000 */
.L_x_15727:
        /* <DEDUP_REMOVED lines=26> */
.L_x_15730:
        /* <DEDUP_REMOVED lines=14> */
.L_x_15729:
[----:B------:R-:W2:Y:S02]  /*2410*/  LDG.E.U16 R24, desc[UR36][R4.64] ;  /* 0x0000002404187981 */ /* 0x000ea4000c1e1500 */
[----:B--2---:R-:W-:-:S06]  /*2420*/  IMAD.U32 R24, R24, 0x10000, RZ ;  /* 0x0001000018187824 */ /* 0x004fcc00078e00ff */
[----:B------:R-:W0:Y:S01]  /*2430*/  F2I.FTZ.TRUNC.NTZ R24, R24 ;  /* 0x0000001800187305 */ /* 0x000e22000021f100 */
[----:B------:R-:W-:Y:S05]  /*2440*/  BRA `(.L_x_15719) ;  /* 0x0000000400a07947 */ /* 0x000fea0003800000 */
.L_x_15726:
        /* <DEDUP_REMOVED lines=10> */
.L_x_15733:
        /* <DEDUP_REMOVED lines=21> */
.L_x_15737:
[----:B------:R-:W-:Y:S05]  /*2640*/  BSYNC.RECONVERGENT B1 ;  /* 0x0000000000017941 */ /* 0x000fea0003800200 */
.L_x_15736:
[----:B------:R-:W-:Y:S01]  /*2650*/  IMAD.SHL.U32 R0, R0, 0x100000, RZ ;  /* 0x0010000000007824 */ /* 0x000fe200078e00ff */
[----:B------:R-:W-:-:S04]  /*2660*/  LEA R3, R3, 0x3b800000, 0x17 ;  /* 0x3b80000003037811 */ /* 0x000fc800078eb8ff */
[----:B------:R-:W-:-:S07]  /*2670*/  LOP3.LUT R24, R3, R0, R7, 0xfe, !PT ;  /* 0x0000000003187212 */ /* 0x000fce00078efe07 */
.L_x_15735:
[----:B------:R-:W-:Y:S05]  /*2680*/  BSYNC.RECONVERGENT B0 ;  /* 0x0000000000007941 */ /* 0x000fea0003800200 */
.L_x_15734:
[----:B------:R-:W1:Y:S01]  /*2690*/  F2I.FTZ.TRUNC.NTZ R24, R24 ;  /* 0x0000001800187305 */ /* 0x000e62000021f100 */
[----:B------:R-:W-:Y:S05]  /*26a0*/  BRA `(.L_x_15719) ;  /* 0x0000000400087947 */ /* 0x000fea0003800000 */
.L_x_15732:
        /* <DEDUP_REMOVED lines=21> */
.L_x_15741:
[----:B------:R-:W-:Y:S05]  /*2800*/  BSYNC.RECONVERGENT B1 ;  /* 0x0000000000017941 */ /* 0x000fea0003800200 */
.L_x_15740:
[----:B------:R-:W-:Y:S02]  /*2810*/  SHF.L.U32 R0, R0, 0x15, RZ ;  /* 0x0000001500007819 */ /* 0x000fe400000006ff */
[----:B------:R-:W-:-:S04]  /*2820*/  LEA R3, R3, 0x37800000, 0x17 ;  /* 0x3780000003037811 */ /* 0x000fc800078eb8ff */
[----:B------:R-:W-:-:S07]  /*2830*/  LOP3.LUT R24, R3, R0, R7, 0xfe, !PT ;  /* 0x0000000003187212 */ /* 0x000fce00078efe07 */
.L_x_15739:
[----:B------:R-:W-:Y:S05]  /*2840*/  BSYNC.RECONVERGENT B0 ;  /* 0x0000000000007941 */ /* 0x000fea0003800200 */
.L_x_15738:
[----:B------:R-:W2:Y:S01]  /*2850*/  F2I.FTZ.TRUNC.NTZ R24, R24 ;  /* 0x0000001800187305 */ /* 0x000ea2000021f100 */
[----:B------:R-:W-:Y:S05]  /*2860*/  BRA `(.L_x_15719) ;  /* 0x0000000000987947 */ /* 0x000fea0003800000 */
.L_x_15731:
[----:B------:R-:W-:-:S13]  /*2870*/  ISETP.NE.AND P0, PT, R3, 0x1c, PT ;  /* 0x0000001c0300780c */ /* 0x000fda0003f05270 */
[----:B------:R-:W-:Y:S05]  /*2880*/  @!P0 BRA `(.L_x_15742) ;  /* 0x00000000008c8947 */ /* 0x000fea0003800000 */
[----:B------:R-:W-:-:S13]  /*2890*/  ISETP.NE.AND P0, PT, R3, 0x1d, PT ;  /* 0x0000001d0300780c */ /* 0x000fda0003f05270 */
[----:B------:R-:W-:Y:S05]  /*28a0*/  @!P0 BRA `(.L_x_15743) ;  /* 0x00000000007c8947 */ /* 0x000fea0003800000 */
[----:B------:R-:W-:-:S13]  /*28b0*/  ISETP.NE.AND P0, PT, R3, 0x2c, PT ;  /* 0x0000002c0300780c */ /* 0x000fda0003f05270 */
[----:B------:R-:W-:Y:S05]  /*28c0*/  @!P0 BRA `(.L_x_15744) ;  /* 0x0000000000488947 */ /* 0x000fea0003800000 */
.L_x_15718:
        /* <DEDUP_REMOVED lines=16> */
.L_x_15745:
[----:B------:R-:W-:Y:S01]  /*29d0*/  IMAD.MOV.U32 R24, RZ, RZ, RZ ;  /* 0x000000ffff187224 */ /* 0x000fe200078e00ff */
[----:B------:R-:W-:Y:S06]  /*29e0*/  BRA `(.L_x_15719) ;  /* 0x0000000000387947 */ /* 0x000fec0003800000 */
.L_x_15744:
        /* <DEDUP_REMOVED lines=8> */
.L_x_15747:
[----:B------:R-:W-:Y:S05]  /*2a70*/  BSYNC.RECONVERGENT B0 ;  /* 0x0000000000007941 */ /* 0x000fea0003800200 */
.L_x_15746:
[----:B------:R-:W4:Y:S01]  /*2a80*/  F2I.FTZ.TRUNC.NTZ R24, R24 ;  /* 0x0000001800187305 */ /* 0x000f22000021f100 */
[----:B------:R-:W-:Y:S05]  /*2a90*/  BRA `(.L_x_15719) ;  /* 0x00000000000c7947 */ /* 0x000fea0003800000 */
.L_x_15743:
[----:B------:R0:W5:Y:S01]  /*2aa0*/  LDG.E R24, desc[UR36][R4.64] ;  /* 0x0000002404187981 */ /* 0x000162000c1e1900 */
[----:B------:R-:W-:Y:S05]  /*2ab0*/  BRA `(.L_x_15719) ;  /* 0x0000000000047947 */ /* 0x000fea0003800000 */
.L_x_15742:
[----:B------:R3:W5:Y:S02]  /*2ac0*/  LDG.E R24, desc[UR36][R4.64] ;  /* 0x0000002404187981 */ /* 0x000764000c1e1900 */
.L_x_15719:
        /* <DEDUP_REMOVED lines=16> */
.L_x_15751:
[----:B------:R0:W5:Y:S01]  /*2bd0*/  LDG.E.U8 R23, desc[UR36][R4.64] ;  /* 0x0000002404177981 */ /* 0x000162000c1e1100 */
[----:B------:R-:W-:Y:S05]  /*2be0*/  BRA `(.L_x_15753) ;  /* 0x0000000c00307947 */ /* 0x000fea0003800000 */
.L_x_15750:
        /* <DEDUP_REMOVED lines=8> */
.L_x_15755:
[----:B------:R3:W5:Y:S01]  /*2c70*/  LDG.E R23, desc[UR36][R4.64] ;  /* 0x0000002404177981 */ /* 0x000762000c1e1900 */
[----:B------:R-:W-:Y:S05]  /*2c80*/  BRA `(.L_x_15753) ;  /* 0x0000000c00087947 */ /* 0x000fea0003800000 */
.L_x_15754:
[----:B------:R0:W5:Y:S01]  /*2c90*/  LDG.E.S16 R23, desc[UR36][R4.64] ;  /* 0x0000002404177981 */ /* 0x000162000c1e1700 */
[----:B------:R-:W-:Y:S05]  /*2ca0*/  BRA `(.L_x_15753) ;  /* 0x0000000c00007947 */ /* 0x000fea0003800000 */
.L_x_15749:
        /* <DEDUP_REMOVED lines=9> */
.L_x_15757:
[----:B------:R-:W3:Y:S02]  /*2d40*/  LDG.E.U16 R4, desc[UR36][R4.64] ;  /* 0x0000002404047981 */ /* 0x000ee4000c1e1500 */
[----:B---3--:R-:W-:-:S06]  /*2d50*/  HADD2.F32 R23, -RZ, R4.H0_H0 ;  /* 0x20000004ff177230 */ /* 0x008fcc0000004100 */
[----:B------:R-:W0:Y:S01]  /*2d60*/  F2I.FTZ.TRUNC.NTZ R23, R23 ;  /* 0x0000001700177305 */ /* 0x000e22000021f100 */
[----:B------:R-:W-:Y:S05]  /*2d70*/  BRA `(.L_x_15753) ;  /* 0x0000000800cc7947 */ /* 0x000fea0003800000 */
.L_x_15756:
        /* <DEDUP_REMOVED lines=9> */
.L_x_15759:
[----:B------:R-:W3:Y:S02]  /*2e10*/  LDG.E.U16 R4, desc[UR36][R4.64] ;  /* 0x0000002404047981 */ /* 0x000ee4000c1e1500 */
[----:B---3--:R-:W-:-:S06]  /*2e20*/  HADD2.F32 R23, -RZ, R4.H0_H0 ;  /* 0x20000004ff177230 */ /* 0x008fcc0000004100 */
[----:B------:R-:W0:Y:S01]  /*2e30*/  F2I.FTZ.TRUNC.NTZ R23, R23 ;  /* 0x0000001700177305 */ /* 0x000e22000021f100 */
[----:B------:R-:W-:Y:S05]  /*2e40*/  BRA `(.L_x_15753) ;  /* 0x0000000800987947 */ /* 0x000fea0003800000 */
.L_x_15758:
[----:B------:R-:W3:Y:S02]  /*2e50*/  LDG.E.64 R4, desc[UR36][R4.64] ;  /* 0x0000002404047981 */ /* 0x000ee4000c1e1b00 */
[----:B---3--:R0:W3:Y:S01]  /*2e60*/  F2I.F64.TRUNC R23, R4 ;  /* 0x0000000400177311 */ /* 0x0080e2000030d100 */
[----:B------:R-:W-:Y:S05]  /*2e70*/  BRA `(.L_x_15753) ;  /* 0x00000008008c7947 */ /* 0x000fea0003800000 */
.L_x_15748:
        /* <DEDUP_REMOVED lines=12> */
.L_x_15762:
[----:B------:R-:W3:Y:S02]  /*2f40*/  LDG.E.64 R4, desc[UR36][R4.64] ;  /* 0x0000002404047981 */ /* 0x000ee4000c1e1b00 */
[----:B---3--:R0:W3:Y:S01]  /*2f50*/  F2I.F64.TRUNC R23, R4 ;  /* 0x0000000400177311 */ /* 0x0080e2000030d100 */
[----:B------:R-:W-:Y:S05]  /*2f60*/  BRA `(.L_x_15753) ;  /* 0x0000000800507947 */ /* 0x000fea0003800000 */
.L_x_15761:
        /* <DEDUP_REMOVED lines=26> */
.L_x_15764:
        /* <DEDUP_REMOVED lines=14> */
.L_x_15763:
[----:B------:R-:W3:Y:S02]  /*31f0*/  LDG.E.U16 R23, desc[UR36][R4.64] ;  /* 0x0000002404177981 */ /* 0x000ee4000c1e1500 */
[----:B---3--:R-:W-:-:S06]  /*3200*/  SHF.L.U32 R23, R23, 0x10, RZ ;  /* 0x0000001017177819 */ /* 0x008fcc00000006ff */
[----:B------:R-:W0:Y:S01]  /*3210*/  F2I.FTZ.TRUNC.NTZ R23, R23 ;  /* 0x0000001700177305 */ /* 0x000e22000021f100 */
[----:B------:R-:W-:Y:S05]  /*3220*/  BRA `(.L_x_15753) ;  /* 0x0000000400a07947 */ /* 0x000fea0003800000 */
.L_x_15760:
        /* <DEDUP_REMOVED lines=10> */
.L_x_15767:
        /* <DEDUP_REMOVED lines=21> */
.L_x_15771:
[----:B------:R-:W-:Y:S05]  /*3420*/  BSYNC.RECONVERGENT B1 ;  /* 0x0000000000017941 */ /* 0x000fea0003800200 */
.L_x_15770:
[----:B------:R-:W-:Y:S01]  /*3430*/  IMAD.SHL.U32 R0, R0, 0x100000, RZ ;  /* 0x0010000000007824 */ /* 0x000fe200078e00ff */
[----:B------:R-:W-:-:S04]  /*3440*/  LEA R3, R3, 0x3b800000, 0x17 ;  /* 0x3b80000003037811 */ /* 0x000fc800078eb8ff */
[----:B------:R-:W-:-:S07]  /*3450*/  LOP3.LUT R23, R3, R0, R23, 0xfe, !PT ;  /* 0x0000000003177212 */ /* 0x000fce00078efe17 */
.L_x_15769:
[----:B------:R-:W-:Y:S05]  /*3460*/  BSYNC.RECONVERGENT B0 ;  /* 0x0000000000007941 */ /* 0x000fea0003800200 */
.L_x_15768:
[----:B------:R-:W0:Y:S01]  /*3470*/  F2I.FTZ.TRUNC.NTZ R23, R23 ;  /* 0x0000001700177305 */ /* 0x000e22000021f100 */
[----:B------:R-:W-:Y:S05]  /*3480*/  BRA `(.L_x_15753) ;  /* 0x0000000400087947 */ /* 0x000fea0003800000 */
.L_x_15766:
        /* <DEDUP_REMOVED lines=21> */
.L_x_15775:
[----:B------:R-:W-:Y:S05]  /*35e0*/  BSYNC.RECONVERGENT B1 ;  /* 0x0000000000017941 */ /* 0x000fea0003800200 */
.L_x_15774:
[----:B------:R-:W-:Y:S01]  /*35f0*/  IMAD.SHL.U32 R0, R0, 0x200000, RZ ;  /* 0x0020000000007824 */ /* 0x000fe200078e00ff */
[----:B------:R-:W-:-:S04]  /*3600*/  LEA R3, R3, 0x37800000, 0x17 ;  /* 0x3780000003037811 */ /* 0x000fc800078eb8ff */
[----:B------:R-:W-:-:S07]  /*3610*/  LOP3.LUT R23, R3, R0, R23, 0xfe, !PT ;  /* 0x0000000003177212 */ /* 0x000fce00078efe17 */
.L_x_15773:
[----:B------:R-:W-:Y:S05]  /*3620*/  BSYNC.RECONVERGENT B0 ;  /* 0x0000000000007941 */ /* 0x000fea0003800200 */
.L_x_15772:
[----:B------:R-:W0:Y:S01]  /*3630*/  F2I.FTZ.TRUNC.NTZ R23, R23 ;  /* 0x0000001700177305 */ /* 0x000e22000021f100 */
[----:B------:R-:W-:Y:S05]  /*3640*/  BRA `(.L_x_15753) ;  /* 0x0000000000987947 */ /* 0x000fea0003800000 */
.L_x_15765:
[----:B------:R-:W-:-:S13]  /*3650*/  ISETP.NE.AND P0, PT, R0, 0x1c, PT ;  /* 0x0000001c0000780c */ /* 0x000fda0003f05270 */
[----:B------:R-:W-:Y:S05]  /*3660*/  @!P0 BRA `(.L_x_15776) ;  /* 0x00000000008c8947 */ /* 0x000fea0003800000 */
[----:B------:R-:W-:-:S13]  /*3670*/  ISETP.NE.AND P0, PT, R0, 0x1d, PT ;  /* 0x0000001d0000780c */ /* 0x000fda0003f05270 */
[----:B------:R-:W-:Y:S05]  /*3680*/  @!P0 BRA `(.L_x_15777) ;  /* 0x00000000007c8947 */ /* 0x000fea0003800000 */
[----:B------:R-:W-:-:S13]  /*3690*/  ISETP.NE.AND P0, PT, R0, 0x2c, PT ;  /* 0x0000002c0000780c */ /* 0x000fda0003f05270 */
[----:B------:R-:W-:Y:S05]  /*36a0*/  @!P0 BRA `(.L_x_15778) ;  /* 0x0000000000488947 */ /* 0x000fea0003800000 */
.L_x_15752:
        /* <DEDUP_REMOVED lines=16> */
.L_x_15779:
[----:B------:R-:W-:Y:S01]  /*37b0*/  IMAD.MOV.U32 R23, RZ, RZ, RZ ;  /* 0x000000ffff177224 */ /* 0x000fe200078e00ff */
[----:B------:R-:W-:Y:S06]  /*37c0*/  BRA `(.L_x_15753) ;  /* 0x0000000000387947 */ /* 0x000fec0003800000 */
.L_x_15778:
        /* <DEDUP_REMOVED lines=8> */
.L_x_15781:
[----:B------:R-:W-:Y:S05]  /*3850*/  BSYNC.RECONVERGENT B0 ;  /* 0x0000000000007941 */ /* 0x000fea0003800200 */
.L_x_15780:
[----:B------:R-:W0:Y:S01]  /*3860*/  F2I.FTZ.TRUNC.NTZ R23, R23 ;  /* 0x0000001700177305 */ /* 0x000e22000021f100 */
[----:B------:R-:W-:Y:S05]  /*3870*/  BRA `(.L_x_15753) ;  /* 0x00000000000c7947 */ /* 0x000fea0003800000 */
.L_x_15777:
[----:B------:R0:W5:Y:S01]  /*3880*/  LDG.E R23, desc[UR36][R4.64] ;  /* 0x0000002404177981 */ /* 0x000162000c1e1900 */
[----:B------:R-:W-:Y:S05]  /*3890*/  BRA `(.L_x_15753) ;  /* 0x0000000000047947 */ /* 0x000fea0003800000 */
.L_x_15776:
[----:B------:R0:W5:Y:S02]  /*38a0*/  LDG.E R23, desc[UR36][R4.64] ;  /* 0x0000002404177981 */ /* 0x000164000c1e1900 */
.L_x_15753:
        /* <DEDUP_REMOVED lines=16> */
.L_x_15785:
[----:B------:R3:W5:Y:S01]  /*39b0*/  LDG.E.U8 R16, desc[UR36][R4.64] ;  /* 0x0000002404107981 */ /* 0x000762000c1e1100 */
[----:B------:R-:W-:Y:S05]  /*39c0*/  BRA `(.L_x_15787) ;  /* 0x0000000c00307947 */ /* 0x000fea0003800000 */
.L_x_15784:
        /* <DEDUP_REMOVED lines=8> */
.L_x_15789:
[----:B------:R0:W5:Y:S01]  /*3a50*/  LDG.E R16, desc[UR36][R4.64] ;  /* 0x0000002404107981 */ /* 0x000162000c1e1900 */
[----:B------:R-:W-:Y:S05]  /*3a60*/  BRA `(.L_x_15787) ;  /* 0x0000000c00087947 */ /* 0x000fea0003800000 */
.L_x_15788:
[----:B------:R0:W5:Y:S01]  /*3a70*/  LDG.E.S16 R16, desc[UR36][R4.64] ;  /* 0x0000002404107981 */ /* 0x000162000c1e1700 */
[----:B------:R-:W-:Y:S05]  /*3a80*/  BRA `(.L_x_15787) ;  /* 0x0000000c00007947 */ /* 0x000fea0003800000 */
.L_x_15783:
        /* <DEDUP_REMOVED lines=9> */
.L_x_15791:
[----:B------:R-:W3:Y:S02]  /*3b20*/  LDG.E.U16 R4, desc[UR36][R4.64] ;  /* 0x0000002404047981 */ /* 0x000ee4000c1e1500 */
[----:B---3--:R-:W-:-:S06]  /*3b30*/  HADD2.F32 R16, -RZ, R4.H0_H0 ;  /* 0x20000004ff107230 */ /* 0x008fcc0000004100 */
[----:B------:R-:W0:Y:S01]  /*3b40*/  F2I.FTZ.TRUNC.NTZ R16, R16 ;  /* 0x0000001000107305 */ /* 0x000e22000021f100 */
[----:B------:R-:W-:Y:S05]  /*3b50*/  BRA `(.L_x_15787) ;  /* 0x0000000800cc7947 */ /* 0x000fea0003800000 */
.L_x_15790:
        /* <DEDUP_REMOVED lines=9> */
.L_x_15793:
[----:B------:R-:W3:Y:S02]  /*3bf0*/  LDG.E.U16 R4, desc[UR36][R4.64] ;  /* 0x0000002404047981 */ /* 0x000ee4000c1e1500 */
[----:B---3--:R-:W-:-:S06]  /*3c00*/  HADD2.F32 R16, -RZ, R4.H0_H0 ;  /* 0x20000004ff107230 */ /* 0x008fcc0000004100 */
[----:B------:R-:W0:Y:S01]  /*3c10*/  F2I.FTZ.TRUNC.NTZ R16, R16 ;  /* 0x0000001000107305 */ /* 0x000e22000021f100 */
[----:B------:R-:W-:Y:S05]  /*3c20*/  BRA `(.L_x_15787) ;  /* 0x0000000800987947 */ /* 0x000fea0003800000 */
.L_x_15792:
[----:B------:R-:W3:Y:S02]  /*3c30*/  LDG.E.64 R4, desc[UR36][R4.64] ;  /* 0x0000002404047981 */ /* 0x000ee4000c1e1b00 */
[----:B---3--:R0:W3:Y:S01]  /*3c40*/  F2I.F64.TRUNC R16, R4 ;  /* 0x0000000400107311 */ /* 0x0080e2000030d100 */
[----:B------:R-:W-:Y:S05]  /*3c50*/  BRA `(.L_x_15787) ;  /* 0x00000008008c7947 */ /* 0x000fea0003800000 */
.L_x_15782:
        /* <DEDUP_REMOVED lines=12> */
.L_x_15796:
[----:B------:R-:W3:Y:S02]  /*3d20*/  LDG.E.64 R4, desc[UR36][R4.64] ;  /* 0x0000002404047981 */ /* 0x000ee4000c1e1b00 */
[----:B---3--:R0:W3:Y:S01]  /*3d30*/  F2I.F64.TRUNC R16, R4 ;  /* 0x0000000400107311 */ /* 0x0080e2000030d100 */
[----:B------:R-:W-:Y:S05]  /*3d40*/  BRA `(.L_x_15787) ;  /* 0x0000000800507947 */ /* 0x000fea0003800000 */
.L_x_15795:
        /* <DEDUP_REMOVED lines=26> */
.L_x_15798:
        /* <DEDUP_REMOVED lines=14> */
.L_x_15797:
[----:B------:R-:W3:Y:S02]  /*3fd0*/  LDG.E.U16 R16, desc[UR36][R4.64] ;  /* 0x0000002404107981 */ /* 0x000ee4000c1e1500 */
[----:B---3--:R-:W-:-:S06]  /*3fe0*/  IMAD.U32 R16, R16, 0x10000, RZ ;  /* 0x0001000010107824 */ /* 0x008fcc00078e00ff */
[----:B------:R-:W0:Y:S01]  /*3ff0*/  F2I.FTZ.TRUNC.NTZ R16, R16 ;  /* 0x0000001000107305 */ /* 0x000e22000021f100 */
[----:B------:R-:W-:Y:S05]  /*4000*/  BRA `(.L_x_15787) ;  /* 0x0000000400a07947 */ /* 0x000fea0003800000 */
.L_x_15794:
        /* <DEDUP_REMOVED lines=10> */
.L_x_15801:
        /* <DEDUP_REMOVED lines=21> */
.L_x_15805:
[----:B------:R-:W-:Y:S05]  /*4200*/  BSYNC.RECONVERGENT B1 ;  /* 0x0000000000017941 */ /* 0x000fea0003800200 */
.L_x_15804:
[----:B------:R-:W-:Y:S01]  /*4210*/  IMAD.SHL.U32 R0, R0, 0x100000, RZ ;  /* 0x0010000000007824 */ /* 0x000fe200078e00ff */
[----:B------:R-:W-:-:S04]  /*4220*/  LEA R3, R3, 0x3b800000, 0x17 ;  /* 0x3b80000003037811 */ /* 0x000fc800078eb8ff */
[----:B------:R-:W-:-:S07]  /*4230*/  LOP3.LUT R16, R3, R0, R7, 0xfe, !PT ;  /* 0x0000000003107212 */ /* 0x000fce00078efe07 */
.L_x_15803:
[----:B------:R-:W-:Y:S05]  /*4240*/  BSYNC.RECONVERGENT B0 ;  /* 0x0000000000007941 */ /* 0x000fea0003800200 */
.L_x_15802:
[----:B------:R-:W0:Y:S01]  /*4250*/  F2I.FTZ.TRUNC.NTZ R16, R16 ;  /* 0x0000001000107305 */ /* 0x000e22000021f100 */
[----:B------:R-:W-:Y:S05]  /*4260*/  BRA `(.L_x_15787) ;  /* 0x0000000400087947 */ /* 0x000fea0003800000 */
.L_x_15800:
        /* <DEDUP_REMOVED lines=21> */
.L_x_15809:
[----:B------:R-:W-:Y:S05]  /*43c0*/  BSYNC.RECONVERGENT B1 ;  /* 0x0000000000017941 */ /* 0x000fea0003800200 */
.L_x_15808:
[----:B------:R-:W-:Y:S02]  /*43d0*/  SHF.L.U32 R0, R0, 0x15, RZ ;  /* 0x0000001500007819 */ /* 0x000fe400000006ff */
[----:B------:R-:W-:-:S04]  /*43e0*/  LEA R3, R3, 0x37800000, 0x17 ;  /* 0x3780000003037811 */ /* 0x000fc800078eb8ff */
[----:B------:R-:W-:-:S07]  /*43f0*/  LOP3.LUT R16, R3, R0, R7, 0xfe, !PT ;  /* 0x0000000003107212 */ /* 0x000fce00078efe07 */
.L_x_15807:
[----:B------:R-:W-:Y:S05]  /*4400*/  BSYNC.RECONVERGENT B0 ;  /* 0x0000000000007941 */ /* 0x000fea0003800200 */
.L_x_15806:
[----:B------:R-:W0:Y:S01]  /*4410*/  F2I.FTZ.TRUNC.NTZ R16, R16 ;  /* 0x0000001000107305 */ /* 0x000e22000021f100 */
[----:B------:R-:W-:Y:S05]  /*4420*/  BRA `(.L_x_15787) ;  /* 0x0000000000987947 */ /* 0x000fea0003800000 */
.L_x_15799:
[----:B------:R-:W-:-:S13]  /*4430*/  ISETP.NE.AND P0, PT, R0, 0x1c, PT ;  /* 0x0000001c0000780c */ /* 0x000fda0003f05270 */
[----:B------:R-:W-:Y:S05]  /*4440*/  @!P0 BRA `(.L_x_15810) ;  /* 0x00000000008c8947 */ /* 0x000fea0003800000 */
[----:B------:R-:W-:-:S13]  /*4450*/  ISETP.NE.AND P0, PT, R0, 0x1d, PT ;  /* 0x0000001d0000780c */ /* 0x000fda0003f05270 */
[----:B------:R-:W-:Y:S05]  /*4460*/  @!P0 BRA `(.L_x_15811) ;  /* 0x00000000007c8947 */ /* 0x000fea0003800000 */
[----:B------:R-:W-:-:S13]  /*4470*/  ISETP.NE.AND P0, PT, R0, 0x2c, PT ;  /* 0x0000002c0000780c */ /* 0x000fda0003f05270 */
[----:B------:R-:W-:Y:S05]  /*4480*/  @!P0 BRA `(.L_x_15812) ;  /* 0x0000000000488947 */ /* 0x000fea0003800000 */
.L_x_15786:
        /* <DEDUP_REMOVED lines=16> */
.L_x_15813:
[----:B------:R-:W-:Y:S01]  /*4590*/  IMAD.MOV.U32 R16, RZ, RZ, RZ ;  /* 0x000000ffff107224 */ /* 0x000fe200078e00ff */
[----:B------:R-:W-:Y:S06]  /*45a0*/  BRA `(.L_x_15787) ;  /* 0x0000000000387947 */ /* 0x000fec0003800000 */
.L_x_15812:
        /* <DEDUP_REMOVED lines=8> */
.L_x_15815:
[----:B------:R-:W-:Y:S05]  /*4630*/  BSYNC.RECONVERGENT B0 ;  /* 0x0000000000007941 */ /* 0x000fea0003800200 */
.L_x_15814:
[----:B------:R-:W0:Y:S01]  /*4640*/  F2I.FTZ.TRUNC.NTZ R16, R16 ;  /* 0x0000001000107305 */ /* 0x000e22000021f100 */
[----:B------:R-:W-:Y:S05]  /*4650*/  BRA `(.L_x_15787) ;  /* 0x00000000000c7947 */ /* 0x000fea0003800000 */
.L_x_15811:
[----:B------:R0:W5:Y:S01]  /*4660*/  LDG.E R16, desc[UR36][R4.64] ;  /* 0x0000002404107981 */ /* 0x000162000c1e1900 */
[----:B------:R-:W-:Y:S05]  /*4670*/  BRA `(.L_x_15787) ;  /* 0x0000000000047947 */ /* 0x000fea0003800000 */
.L_x_15810:
[----:B------:R0:W5:Y:S02]  /*4680*/  LDG.E R16, desc[UR36][R4.64] ;  /* 0x0000002404107981 */ /* 0x000164000c1e1900 */
.L_x_15787:
        /* <DEDUP_REMOVED lines=16> */
.L_x_15819:
[----:B------:R0:W5:Y:S01]  /*4790*/  LDG.E.U8 R17, desc[UR36][R4.64] ;  /* 0x0000002404117981 */ /* 0x000162000c1e1100 */
[----:B------:R-:W-:Y:S05]  /*47a0*/  BRA `(.L_x_15821) ;  /* 0x0000000c00307947 */ /* 0x000fea0003800000 */
.L_x_15818:
        /* <DEDUP_REMOVED lines=8> */
.L_x_15823:
[----:B------:R0:W5:Y:S01]  /*4830*/  LDG.E R17, desc[UR36][R4.64] ;  /* 0x0000002404117981 */ /* 0x000162000c1e1900 */
[----:B------:R-:W-:Y:S05]  /*4840*/  BRA `(.L_x_15821) ;  /* 0x0000000c00087947 */ /* 0x000fea0003800000 */
.L_x_15822:
[----:B------:R0:W5:Y:S01]  /*4850*/  LDG.E.S16 R17, desc[UR36][R4.64] ;  /* 0x0000002404117981 */ /* 0x000162000c1e1700 */
[----:B------:R-:W-:Y:S05]  /*4860*/  BRA `(.L_x_15821) ;  /* 0x0000000c00007947 */ /* 0x000fea0003800000 */
.L_x_15817:
        /* <DEDUP_REMOVED lines=9> */
.L_x_15825:
[----:B------:R-:W3:Y:S02]  /*4900*/  LDG.E.U16 R4, desc[UR36][R4.64] ;  /* 0x0000002404047981 */ /* 0x000ee4000c1e1500 */
[----:B---3--:R-:W-:-:S06]  /*4910*/  HADD2.F32 R17, -RZ, R4.H0_H0 ;  /* 0x20000004ff117230 */ /* 0x008fcc0000004100 */
[----:B------:R-:W0:Y:S01]  /*4920*/  F2I.FTZ.TRUNC.NTZ R17, R17 ;  /* 0x0000001100117305 */ /* 0x000e22000021f100 */
[----:B------:R-:W-:Y:S05]  /*4930*/  BRA `(.L_x_15821) ;  /* 0x0000000800cc7947 */ /* 0x000fea0003800000 */
.L_x_15824:
        /* <DEDUP_REMOVED lines=9> */
.L_x_15827:
[----:B------:R-:W3:Y:S02]  /*49d0*/  LDG.E.U16 R4, desc[UR36][R4.64] ;  /* 0x0000002404047981 */ /* 0x000ee4000c1e1500 */
[----:B---3--:R-:W-:-:S06]  /*49e0*/  HADD2.F32 R17, -RZ, R4.H0_H0 ;  /* 0x20000004ff117230 */ /* 0x008fcc0000004100 */
[----:B------:R-:W0:Y:S01]  /*49f0*/  F2I.FTZ.TRUNC.NTZ R17, R17 ;  /* 0x0000001100117305 */ /* 0x000e22000021f100 */
[----:B------:R-:W-:Y:S05]  /*4a00*/  BRA `(.L_x_15821) ;  /* 0x0000000800987947 */ /* 0x000fea0003800000 */
.L_x_15826:
[----:B------:R-:W3:Y:S02]  /*4a10*/  LDG.E.64 R4, desc[UR36][R4.64] ;  /* 0x0000002404047981 */ /* 0x000ee4000c1e1b00 */
[----:B---3--:R0:W3:Y:S01]  /*4a20*/  F2I.F64.TRUNC R17, R4 ;  /* 0x0000000400117311 */ /* 0x0080e2000030d100 */
[----:B------:R-:W-:Y:S05]  /*4a30*/  BRA `(.L_x_15821) ;  /* 0x00000008008c7947 */ /* 0x000fea0003800000 */
.L_x_15816:
        /* <DEDUP_REMOVED lines=12> */
.L_x_15830:
[----:B------:R-:W3:Y:S02]  /*4b00*/  LDG.E.64 R4, desc[UR36][R4.64] ;  /* 0x0000002404047981 */ /* 0x000ee4000c1e1b00 */
[----:B---3--:R0:W3:Y:S01]  /*4b10*/  F2I.F64.TRUNC R17, R4 ;  /* 0x0000000400117311 */ /* 0x0080e2000030d100 */
[----:B------:R-:W-:Y:S05]  /*4b20*/  BRA `(.L_x_15821) ;  /* 0x0000000800507947 */ /* 0x000fea0003800000 */
.L_x_15829:
        /* <DEDUP_REMOVED lines=26> */
.L_x_15832:
        /* <DEDUP_REMOVED lines=14> */
.L_x_15831:
[----:B------:R-:W3:Y:S02]  /*4db0*/  LDG.E.U16 R17, desc[UR36][R4.64] ;  /* 0x0000002404117981 */ /* 0x000ee4000c1e1500 */
[----:B---3--:R-:W-:-:S06]  /*4dc0*/  IMAD.U32 R17, R17, 0x10000, RZ ;  /* 0x0001000011117824 */ /* 0x008fcc00078e00ff */
[----:B------:R-:W0:Y:S01]  /*4dd0*/  F2I.FTZ.TRUNC.NTZ R17, R17 ;  /* 0x0000001100117305 */ /* 0x000e22000021f100 */
[----:B------:R-:W-:Y:S05]  /*4de0*/  BRA `(.L_x_15821) ;  /* 0x0000000400a07947 */ /* 0x000fea0003800000 */
.L_x_15828:
        /* <DEDUP_REMOVED lines=10> */
.L_x_15835:
        /* <DEDUP_REMOVED lines=21> */
.L_x_15839:
[----:B------:R-:W-:Y:S05]  /*4fe0*/  BSYNC.RECONVERGENT B1 ;  /* 0x0000000000017941 */ /* 0x000fea0003800200 */
.L_x_15838:
[----:B------:R-:W-:Y:S02]  /*4ff0*/  SHF.L.U32 R0, R0, 0x14, RZ ;  /* 0x0000001400007819 */ /* 0x000fe400000006ff */
[----:B------:R-:W-:-:S04]  /*5000*/  LEA R3, R3, 0x3b800000, 0x17 ;  /* 0x3b80000003037811 */ /* 0x000fc800078eb8ff */
[----:B------:R-:W-:-:S07]  /*5010*/  LOP3.LUT R17, R3, R0, R17, 0xfe, !PT ;  /* 0x0000000003117212 */ /* 0x000fce00078efe11 */
.L_x_15837:
[----:B------:R-:W-:Y:S05]  /*5020*/  BSYNC.RECONVERGENT B0 ;  /* 0x0000000000007941 */ /* 0x000fea0003800200 */
.L_x_15836:
[----:B------:R-:W3:Y:S01]  /*5030*/  F2I.FTZ.TRUNC.NTZ R17, R17 ;  /* 0x0000001100117305 */ /* 0x000ee2000021f100 */
[----:B------:R-:W-:Y:S05]  /*5040*/  BRA `(.L_x_15821) ;  /* 0x0000000400087947 */ /* 0x000fea0003800000 */
.L_x_15834:
        /* <DEDUP_REMOVED lines=21> */
.L_x_15843:
[----:B------:R-:W-:Y:S05]  /*51a0*/  BSYNC.RECONVERGENT B1 ;  /* 0x0000000000017941 */ /* 0x000fea0003800200 */
.L_x_15842:
[----:B------:R-:W-:Y:S01]  /*51b0*/  IMAD.SHL.U32 R0, R0, 0x200000, RZ ;  /* 0x0020000000007824 */ /* 0x000fe200078e00ff */
[----:B------:R-:W-:-:S04]  /*51c0*/  LEA R3, R3, 0x37800000, 0x17 ;  /* 0x3780000003037811 */ /* 0x000fc800078eb8ff */
[----:B------:R-:W-:-:S07]  /*51d0*/  LOP3.LUT R17, R3, R0, R17, 0xfe, !PT ;  /* 0x0000000003117212 */ /* 0x000fce00078efe11 */
.L_x_15841:
[----:B------:R-:W-:Y:S05]  /*51e0*/  BSYNC.RECONVERGENT B0 ;  /* 0x0000000000007941 */ /* 0x000fea0003800200 */
.L_x_15840:
[----:B------:R-:W0:Y:S01]  /*51f0*/  F2I.FTZ.TRUNC.NTZ R17, R17 ;  /* 0x0000001100117305 */ /* 0x000e22000021f100 */
[----:B------:R-:W-:Y:S05]  /*5200*/  BRA `(.L_x_15821) ;  /* 0x0000000000987947 */ /* 0x000fea0003800000 */
.L_x_15833:
[----:B------:R-:W-:-:S13]  /*5210*/  ISETP.NE.AND P0, PT, R0, 0x1c, PT ;  /* 0x0000001c0000780c */ /* 0x000fda0003f05270 */
[----:B------:R-:W-:Y:S05]  /*5220*/  @!P0 BRA `(.L_x_15844) ;  /* 0x00000000008c8947 */ /* 0x000fea0003800000 */
[----:B------:R-:W-:-:S13]  /*5230*/  ISETP.NE.AND P0, PT, R0, 0x1d, PT ;  /* 0x0000001d0000780c */ /* 0x000fda0003f05270 */
[----:B------:R-:W-:Y:S05]  /*5240*/  @!P0 BRA `(.L_x_15845) ;  /* 0x00000000007c8947 */ /* 0x000fea0003800000 */
[----:B------:R-:W-:-:S13]  /*5250*/  ISETP.NE.AND P0, PT, R0, 0x2c, PT ;  /* 0x0000002c0000780c */ /* 0x000fda0003f05270 */
[----:B------:R-:W-:Y:S05]  /*5260*/  @!P0 BRA `(.L_x_15846) ;  /* 0x0000000000488947 */ /* 0x000fea0003800000 */
.L_x_15820:
        /* <DEDUP_REMOVED lines=16> */
.L_x_15847:
[----:B------:R-:W-:Y:S01]  /*5370*/  MOV R17, RZ ;  /* 0x000000ff00117202 */ /* 0x000fe20000000f00 */
[----:B------:R-:W-:Y:S06]  /*5380*/  BRA `(.L_x_15821) ;  /* 0x0000000000387947 */ /* 0x000fec0003800000 */
.L_x_15846:
        /* <DEDUP_REMOVED lines=8> */
.L_x_15849:
[----:B------:R-:W-:Y:S05]  /*5410*/  BSYNC.RECONVERGENT B0 ;  /* 0x0000000000007941 */ /* 0x000fea0003800200 */
.L_x_15848:
[----:B------:R-:W0:Y:S01]  /*5420*/  F2I.FTZ.TRUNC.NTZ R17, R17 ;  /* 0x0000001100117305 */ /* 0x000e22000021f100 */
[----:B------:R-:W-:Y:S05]  /*5430*/  BRA `(.L_x_15821) ;  /* 0x00000000000c7947 */ /* 0x000fea0003800000 */
.L_x_15845:
[----:B------:R0:W5:Y:S01]  /*5440*/  LDG.E R17, desc[UR36][R4.64] ;  /* 0x0000002404117981 */ /* 0x000162000c1e1900 */
[----:B------:R-:W-:Y:S05]  /*5450*/  BRA `(.L_x_15821) ;  /* 0x0000000000047947 */ /* 0x000fea0003800000 */
.L_x_15844:
[----:B------:R0:W5:Y:S02]  /*5460*/  LDG.E R17, desc[UR36][R4.64] ;  /* 0x0000002404117981 */ /* 0x000164000c1e1900 */
.L_x_15821:
        /* <DEDUP_REMOVED lines=16> */
.L_x_15853:
[----:B------:R0:W5:Y:S01]  /*5570*/  LDG.E.U8 R22, desc[UR36][R4.64] ;  /* 0x0000002404167981 */ /* 0x000162000c1e1100 */
[----:B------:R-:W-:Y:S05]  /*5580*/  BRA `(.L_x_15855) ;  /* 0x0000000c00307947 */ /* 0x000fea0003800000 */
.L_x_15852:
        /* <DEDUP_REMOVED lines=8> */
.L_x_15857:
[----:B------:R0:W5:Y:S01]  /*5610*/  LDG.E R22, desc[UR36][R4.64] ;  /* 0x0000002404167981 */ /* 0x000162000c1e1900 */
[----:B------:R-:W-:Y:S05]  /*5620*/  BRA `(.L_x_15855) ;  /* 0x0000000c00087947 */ /* 0x000fea0003800000 */
.L_x_15856:
[----:B------:R0:W5:Y:S01]  /*5630*/  LDG.E.S16 R22, desc[UR36][R4.64] ;  /* 0x0000002404167981 */ /* 0x000162000c1e1700 */
[----:B------:R-:W-:Y:S05]  /*5640*/  BRA `(.L_x_15855) ;  /* 0x0000000c00007947 */ /* 0x000fea0003800000 */
.L_x_15851:
        /* <DEDUP_REMOVED lines=9> */
.L_x_15859:
[----:B------:R-:W2:Y:S02]  /*56e0*/  LDG.E.U16 R4, desc[UR36][R4.64] ;  /* 0x0000002404047981 */ /* 0x000ea4000c1e1500 */
[----:B--2---:R-:W-:-:S06]  /*56f0*/  HADD2.F32 R22, -RZ, R4.H0_H0 ;  /* 0x20000004ff167230 */ /* 0x004fcc0000004100 */
[----:B------:R-:W0:Y:S01]  /*5700*/  F2I.FTZ.TRUNC.NTZ R22, R22 ;  /* 0x0000001600167305 */ /* 0x000e22000021f100 */
[----:B------:R-:W-:Y:S05]  /*5710*/  BRA `(.L_x_15855) ;  /* 0x0000000800cc7947 */ /* 0x000fea0003800000 */
.L_x_15858:
        /* <DEDUP_REMOVED lines=9> */
.L_x_15861:
[----:B------:R-:W2:Y:S02]  /*57b0*/  LDG.E.U16 R4, desc[UR36][R4.64] ;  /* 0x0000002404047981 */ /* 0x000ea4000c1e1500 */
[----:B--2---:R-:W-:-:S06]  /*57c0*/  HADD2.F32 R22, -RZ, R4.H0_H0 ;  /* 0x20000004ff167230 */ /* 0x004fcc0000004100 */
[----:B------:R-:W0:Y:S01]  /*57d0*/  F2I.FTZ.TRUNC.NTZ R22, R22 ;  /* 0x0000001600167305 */ /* 0x000e22000021f100 */
[----:B------:R-:W-:Y:S05]  /*57e0*/  BRA `(.L_x_15855) ;  /* 0x0000000800987947 */ /* 0x000fea0003800000 */
.L_x_15860:
[----:B------:R-:W2:Y:S02]  /*57f0*/  LDG.E.64 R4, desc[UR36][R4.64] ;  /* 0x0000002404047981 */ /* 0x000ea4000c1e1b00 */
[----:B--2---:R0:W2:Y:S01]  /*5800*/  F2I.F64.TRUNC R22, R4 ;  /* 0x0000000400167311 */ /* 0x0040a2000030d100 */
[----:B------:R-:W-:Y:S05]  /*5810*/  BRA `(.L_x_15855) ;  /* 0x00000008008c7947 */ /* 0x000fea0003800000 */
.L_x_15850:
        /* <DEDUP_REMOVED lines=12> */
.L_x_15864:
[----:B------:R-:W2:Y:S02]  /*58e0*/  LDG.E.64 R4, desc[UR36][R4.64] ;  /* 0x0000002404047981 */ /* 0x000ea4000c1e1b00 */
[----:B--2---:R0:W2:Y:S01]  /*58f0*/  F2I.F64.TRUNC R22, R4 ;  /* 0x0000000400167311 */ /* 0x0040a2000030d100 */
[----:B------:R-:W-:Y:S05]  /*5900*/  BRA `(.L_x_15855) ;  /* 0x0000000800507947 */ /* 0x000fea0003800000 */
.L_x_15863:
        /* <DEDUP_REMOVED lines=26> */
.L_x_15866:
        /* <DEDUP_REMOVED lines=14> */
.L_x_15865:
[----:B------:R-:W2:Y:S02]  /*5b90*/  LDG.E.U16 R22, desc[UR36][R4.64] ;  /* 0x0000002404167981 */ /* 0x000ea4000c1e1500 */
[----:B--2---:R-:W-:-:S06]  /*5ba0*/  SHF.L.U32 R22, R22, 0x10, RZ ;  /* 0x0000001016167819 */ /* 0x004fcc00000006ff */
[----:B------:R-:W0:Y:S01]  /*5bb0*/  F2I.FTZ.TRUNC.NTZ R22, R22 ;  /* 0x0000001600167305 */ /* 0x000e22000021f100 */
[----:B------:R-:W-:Y:S05]  /*5bc0*/  BRA `(.L_x_15855) ;  /* 0x0000000400a07947 */ /* 0x000fea0003800000 */
.L_x_15862:
        /* <DEDUP_REMOVED lines=10> */
.L_x_15869:
        /* <DEDUP_REMOVED lines=21> */
.L_x_15873:
[----:B------:R-:W-:Y:S05]  /*5dc0*/  BSYNC.RECONVERGENT B1 ;  /* 0x0000000000017941 */ /* 0x000fea0003800200 */
.L_x_15872:
[----:B------:R-:W-:Y:S01]  /*5dd0*/  IMAD.SHL.U32 R0, R0, 0x100000, RZ ;  /* 0x0010000000007824 */ /* 0x000fe200078e00ff */
[----:B------:R-:W-:-:S04]  /*5de0*/  LEA R3, R3, 0x3b800000, 0x17 ;  /* 0x3b80000003037811 */ /* 0x000fc800078eb8ff */
[----:B------:R-:W-:-:S07]  /*5df0*/  LOP3.LUT R22, R3, R0, R7, 0xfe, !PT ;  /* 0x0000000003167212 */ /* 0x000fce00078efe07 */
.L_x_15871:
[----:B------:R-:W-:Y:S05]  /*5e00*/  BSYNC.RECONVERGENT B0 ;  /* 0x0000000000007941 */ /* 0x000fea0003800200 */
.L_x_15870:
[----:B------:R-:W0:Y:S01]  /*5e10*/  F2I.FTZ.TRUNC.NTZ R22, R22 ;  /* 0x0000001600167305 */ /* 0x000e22000021f100 */
[----:B------:R-:W-:Y:S05]  /*5e20*/  BRA `(.L_x_15855) ;  /* 0x0000000400087947 */ /* 0x000fea0003800000 */
.L_x_15868:
        /* <DEDUP_REMOVED lines=21> */
.L_x_15877:
[----:B------:R-:W-:Y:S05]  /*5f80*/  BSYNC.RECONVERGENT B1 ;  /* 0x0000000000017941 */ /* 0x000fea0003800200 */
.L_x_15876:
[----:B------:R-:W-:Y:S01]  /*5f90*/  IMAD.SHL.U32 R0, R0, 0x200000, RZ ;  /* 0x0020000000007824 */ /* 0x000fe200078e00ff */
[----:B------:R-:W-:-:S04]  /*5fa0*/  LEA R3, R3, 0x37800000, 0x17 ;  /* 0x3780000003037811 */ /* 0x000fc800078eb8ff */
[----:B------:R-:W-:-:S07]  /*5fb0*/  LOP3.LUT R22, R3, R0, R7, 0xfe, !PT ;  /* 0x0000000003167212 */ /* 0x000fce00078efe07 */
.L_x_15875:
[----:B------:R-:W-:Y:S05]  /*5fc0*/  BSYNC.RECONVERGENT B0 ;  /* 0x0000000000007941 */ /* 0x000fea0003800200 */
.L_x_15874:
[----:B------:R-:W0:Y:S01]  /*5fd0*/  F2I.FTZ.TRUNC.NTZ R22, R22 ;  /* 0x0000001600167305 */ /* 0x000e22000021f100 */
[----:B------:R-:W-:Y:S05]  /*5fe0*/  BRA `(.L_x_15855) ;  /* 0x0000000000987947 */ /* 0x000fea0003800000 */
.L_x_15867:
[----:B------:R-:W-:-:S09]  /*5ff0*/  UISETP.NE.AND UP0, UPT, UR4, 0x1c, UPT ;  /* 0x0000001c0400788c */ /* 0x000fd2000bf05270 */
[----:B------:R-:W-:Y:S05]  /*6000*/  BRA.U !UP0, `(.L_x_15878) ;  /* 0x00000001088c7547 */ /* 0x000fea000b800000 */
[----:B------:R-:W-:-:S09]  /*6010*/  UISETP.NE.AND UP0, UPT, UR4, 0x1d, UPT ;  /* 0x0000001d0400788c */ /* 0x000fd2000bf05270 */
[----:B------:R-:W-:Y:S05]  /*6020*/  BRA.U !UP0, `(.L_x_15879) ;  /* 0x00000001087c7547 */ /* 0x000fea000b800000 */
[----:B------:R-:W-:-:S09]  /*6030*/  UISETP.NE.AND UP0, UPT, UR4, 0x2c, UPT ;  /* 0x0000002c0400788c */ /* 0x000fd2000bf05270 */
[----:B------:R-:W-:Y:S05]  /*6040*/  BRA.U !UP0, `(.L_x_15880) ;  /* 0x0000000108487547 */ /* 0x000fea000b800000 */
.L_x_15854:
        /* <DEDUP_REMOVED lines=16> */
.L_x_15881:
[----:B------:R-:W-:Y:S01]  /*6150*/  IMAD.MOV.U32 R22, RZ, RZ, RZ ;  /* 0x000000ffff167224 */ /* 0x000fe200078e00ff */
[----:B------:R-:W-:Y:S06]  /*6160*/  BRA `(.L_x_15855) ;  /* 0x0000000000387947 */ /* 0x000fec0003800000 */
.L_x_15880:
        /* <DEDUP_REMOVED lines=8> */
.L_x_15883:
[----:B------:R-:W-:Y:S05]  /*61f0*/  BSYNC.RECONVERGENT B0 ;  /* 0x0000000000007941 */ /* 0x000fea0003800200 */
.L_x_15882:
[----:B------:R-:W0:Y:S01]  /*6200*/  F2I.FTZ.TRUNC.NTZ R22, R22 ;  /* 0x0000001600167305 */ /* 0x000e22000021f100 */
[----:B------:R-:W-:Y:S05]  /*6210*/  BRA `(.L_x_15855) ;  /* 0x00000000000c7947 */ /* 0x000fea0003800000 */
.L_x_15879:
[----:B------:R0:W5:Y:S01]  /*6220*/  LDG.E R22, desc[UR36][R4.64] ;  /* 0x0000002404167981 */ /* 0x000162000c1e1900 */
[----:B------:R-:W-:Y:S05]  /*6230*/  BRA `(.L_x_15855) ;  /* 0x0000000000047947 */ /* 0x000fea0003800000 */
.L_x_15878:
[----:B------:R0:W5:Y:S02]  /*6240*/  LDG.E R22, desc[UR36][R4.64] ;  /* 0x0000002404167981 */ /* 0x000164000c1e1900 */
.L_x_15855:
[----:B------:R-:W1:Y:S01]  /*6250*/  LDCU UR4, c[0x0][0x740] ;  /* 0x0000e800ff0477ac */ /* 0x000e620008000800 */
[----:B------:R-:W-:Y:S01]  /*6260*/  BSSY.RECONVERGENT B7, `(.L_x_15884) ;  /* 0x0000013000077945 */ /* 0x000fe20003800200 */
[----:B-12-45:R-:W-:-:S13]  /*6270*/  ISETP.NE.AND P0, PT, R24, UR4, PT ;  /* 0x0000000418007c0c */ /* 0x036fda000bf05270 */
[----:B------:R-:W-:Y:S05]  /*6280*/  @!P0 BRA `(.L_x_15885) ;  /* 0x0000000000408947 */ /* 0x000fea0003800000 */
[----:B0-----:R-:W-:Y:S01]  /*6290*/  MOV R0, 0x0 ;  /* 0x0000000000007802 */ /* 0x001fe20000000f00 */
[----:B------:R-:W0:Y:S01]  /*62a0*/  LDCU.64 UR4, c[0x4][0x128] ;  /* 0x01002500ff0477ac */ /* 0x000e220008000a00 */
[----:B------:R-:W-:Y:S02]  /*62b0*/  HFMA2 R8, -RZ, RZ, 0, 2.6226043701171875e-06 ;  /* 0x0000002cff087431 */ /* 0x000fe400000001ff */
[----:B------:R-:W-:Y:S01]  /*62c0*/  IMAD.MOV.U32 R12, RZ, RZ, 0x1 ;  /* 0x00000001ff0c7424 */ /* 0x000fe200078e00ff */
[----:B------:R1:W2:Y:S01]  /*62d0*/  LDC.64 R14, c[0x4][R0] ;  /* 0x01000000000e7b82 */ /* 0x0002a20000000a00 */
        /* <DEDUP_REMOVED lines=11> */
.L_x_15885:
[----:B------:R-:W-:Y:S05]  /*6390*/  BSYNC.RECONVERGENT B7 ;  /* 0x0000000000077941 */ /* 0x000fea0003800200 */
.L_x_15884:
[----:B------:R-:W1:Y:S01]  /*63a0*/  LDCU UR4, c[0x0][0x750] ;  /* 0x0000ea00ff0477ac */ /* 0x000e620008000800 */
[----:B------:R-:W-:Y:S01]  /*63b0*/  BSSY.RECONVERGENT B7, `(.L_x_15886) ;  /* 0x0000013000077945 */ /* 0x000fe20003800200 */
[----:B-1----:R-:W-:-:S13]  /*63c0*/  ISETP.NE.AND P0, PT, R23, UR4, PT ;  /* 0x0000000417007c0c */ /* 0x002fda000bf05270 */
        /* <DEDUP_REMOVED lines=17> */
.L_x_15887:
[----:B------:R-:W-:Y:S05]  /*64e0*/  BSYNC.RECONVERGENT B7 ;  /* 0x0000000000077941 */ /* 0x000fea0003800200 */
.L_x_15886:
[----:B------:R-:W1:Y:S01]  /*64f0*/  LDCU UR4, c[0x0][0x748] ;  /* 0x0000e900ff0477ac */ /* 0x000e620008000800 */
[----:B0--3--:R-:W-:Y:S01]  /*6500*/  IADD3 R0, PT, PT, R17, -R16, RZ ;  /* 0x8000001011007210 */ /* 0x009fe20007ffe0ff */
[----:B------:R-:W-:Y:S01]  /*6510*/  BSSY.RECONVERGENT B7, `(.L_x_15888) ;  /* 0x0000015000077945 */ /* 0x000fe20003800200 */
[----:B------:R-:W0:Y:S02]  /*6520*/  LDCU UR5, c[0x0][0x740] ;  /* 0x0000e800ff0577ac */ /* 0x000e240008000800 */
[C---:B-1----:R-:W-:Y:S02]  /*6530*/  ISETP.GT.AND P0, PT, R0.reuse, UR4, PT ;  /* 0x0000000400007c0c */ /* 0x042fe4000bf04270 */
[----:B0-----:R-:W-:-:S13]  /*6540*/  ISETP.GE.AND P1, PT, R0, UR5, PT ;  /* 0x0000000500007c0c */ /* 0x001fda000bf26270 */
        /* <DEDUP_REMOVED lines=17> */
.L_x_15889:
[----:B------:R-:W-:Y:S05]  /*6660*/  BSYNC.RECONVERGENT B7 ;  /* 0x0000000000077941 */ /* 0x000fea0003800200 */
.L_x_15888:
        /* <DEDUP_REMOVED lines=22> */
.L_x_15917:
        /* <DEDUP_REMOVED lines=28> */
.L_x_15894:
[----:B------:R-:W-:Y:S01]  /*6990*/  MOV R8, R34 ;  /* 0x0000002200087202 */ /* 0x000fe20000000f00 */
[----:B------:R-:W-:Y:S01]  /*69a0*/  IMAD.MOV.U32 R5, RZ, RZ, R33 ;  /* 0x000000ffff057224 */ /* 0x000fe200078e0021 */
[----:B------:R-:W-:Y:S01]  /*69b0*/  MOV R3, R15 ;  /* 0x0000000f00037202 */ /* 0x000fe20000000f00 */
[----:B------:R-:W-:Y:S01]  /*69c0*/  IMAD.MOV.U32 R4, RZ, RZ, R14 ;  /* 0x000000ffff047224 */ /* 0x000fe200078e000e */
[----:B------:R-:W-:-:S07]  /*69d0*/  MOV R0, 0x69f0 ;  /* 0x000069f000007802 */ /* 0x000fce0000000f00 */
[----:B------:R-:W-:Y:S05]  /*69e0*/  CALL.REL.NOINC `($__internal_37_$__cuda_sm20_div_s64) ;  /* 0x0000021400b87944 */ /* 0x000fea0003c00000 */
[----:B------:R-:W-:Y:S02]  /*69f0*/  IMAD.MOV.U32 R22, RZ, RZ, R6 ;  /* 0x000000ffff167224 */ /* 0x000fe400078e0006 */
[----:B------:R-:W-:-:S07]  /*6a00*/  IMAD.MOV.U32 R23, RZ, RZ, R7 ;  /* 0x000000ffff177224 */ /* 0x000fce00078e0007 */
.L_x_15895:
[----:B------:R-:W-:Y:S05]  /*6a10*/  BSYNC.RECONVERGENT B1 ;  /* 0x0000000000017941 */ /* 0x000fea0003800200 */
.L_x_15893:
        /* <DEDUP_REMOVED lines=41> */
.L_x_15897:
[----:B------:R-:W-:Y:S01]  /*6cb0*/  IMAD.MOV.U32 R8, RZ, RZ, R22 ;  /* 0x000000ffff087224 */ /* 0x000fe200078e0016 */
[----:B------:R-:W-:Y:S01]  /*6cc0*/  MOV R5, R23 ;  /* 0x0000001700057202 */ /* 0x000fe20000000f00 */
[----:B------:R-:W-:Y:S01]  /*6cd0*/  IMAD.MOV.U32 R4, RZ, RZ, R24 ;  /* 0x000000ffff047224 */ /* 0x000fe200078e0018 */
[----:B------:R-:W-:Y:S01]  /*6ce0*/  MOV R0, 0x6d10 ;  /* 0x00006d1000007802 */ /* 0x000fe20000000f00 */
[----:B------:R-:W-:-:S07]  /*6cf0*/  IMAD.MOV.U32 R3, RZ, RZ, R25 ;  /* 0x000000ffff037224 */ /* 0x000fce00078e0019 */
[----:B------:R-:W-:Y:S05]  /*6d00*/  CALL.REL.NOINC `($__internal_37_$__cuda_sm20_div_s64) ;  /* 0x0000021000f07944 */ /* 0x000fea0003c00000 */
[----:B------:R-:W-:Y:S01]  /*6d10*/  MOV R14, R6 ;  /* 0x00000006000e7202 */ /* 0x000fe20000000f00 */
[----:B------:R-:W-:-:S07]  /*6d20*/  IMAD.MOV.U32 R15, RZ, RZ, R7 ;  /* 0x000000ffff0f7224 */ /* 0x000fce00078e0007 */
.L_x_15898:
[----:B------:R-:W-:Y:S05]  /*6d30*/  BSYNC.RECONVERGENT B1 ;  /* 0x0000000000017941 */ /* 0x000fea0003800200 */
.L_x_15896:
[----:B------:R-:W-:Y:S01]  /*6d40*/  VIADD R33, R30, 0x1 ;  /* 0x000000011e217836 */ /* 0x000fe20000000000 */
[----:B------:R-:W-:Y:S01]  /*6d50*/  UMOV UR4, 0x8 ;  /* 0x0000000800047882 */ /* 0x000fe20000000000 */
[----:B------:R0:W1:Y:S01]  /*6d60*/  LDC.64 R4, c[0x0][R36+0x798] ;  /* 0x0001e60024047b82 */ /* 0x0000620000000a00 */
[----:B------:R-:W-:Y:S01]  /*6d70*/  IADD3 R9, P0, PT, RZ, -R14, RZ ;  /* 0x8000000eff097210 */ /* 0x000fe20007f1e0ff */
[----:B------:R-:W-:Y:S01]  /*6d80*/  IMAD.MOV.U32 R6, RZ, RZ, R22 ;  /* 0x000000ffff067224 */ /* 0x000fe200078e0016 */
[----:B------:R-:W-:Y:S01]  /*6d90*/  LEA R33, R33, UR4, 0x3 ;  /* 0x0000000421217c11 */ /* 0x000fe2000f8e18ff */
[----:B------:R-:W-:Y:S01]  /*6da0*/  IMAD.MOV.U32 R7, RZ, RZ, R23 ;  /* 0x000000ffff077224 */ /* 0x000fe200078e0017 */
[----:B------:R-:W-:Y:S01]  /*6db0*/  IADD3.X R3, PT, PT, RZ, ~R15, RZ, P0, !PT ;  /* 0x8000000fff037210 */ /* 0x000fe200007fe4ff */
[----:B------:R-:W-:Y:S02]  /*6dc0*/  BSSY.RECONVERGENT B1, `(.L_x_15899) ;  /* 0x000002a000017945 */ /* 0x000fe40003800200 */
[----:B------:R-:W2:Y:S01]  /*6dd0*/  LDC.64 R20, c[0x0][R33+0x758] ;  /* 0x0001d60021147b82 */ /* 0x000ea20000000a00 */
[----:B------:R-:W-:-:S04]  /*6de0*/  IMAD.WIDE.U32 R6, R24, R9, R6 ;  /* 0x0000000918067225 */ /* 0x000fc800078e0006 */
[----:B------:R-:W-:Y:S02]  /*6df0*/  IMAD R3, R3, R24, RZ ;  /* 0x0000001803037224 */ /* 0x000fe400078e02ff */
[----:B0-----:R-:W-:Y:S02]  /*6e00*/  IMAD.MOV.U32 R36, RZ, RZ, R26 ;  /* 0x000000ffff247224 */ /* 0x001fe400078e001a */
        /* <DEDUP_REMOVED lines=29> */
.L_x_15900:
        /* <DEDUP_REMOVED lines=8> */
.L_x_15901:
[----:B------:R-:W-:Y:S05]  /*7060*/  BSYNC.RECONVERGENT B1 ;  /* 0x0000000000017941 */ /* 0x000fea0003800200 */
.L_x_15899:
        /* <DEDUP_REMOVED lines=41> */
.L_x_15903:
[----:B------:R-:W-:Y:S01]  /*7300*/  IMAD.MOV.U32 R8, RZ, RZ, R22 ;  /* 0x000000ffff087224 */ /* 0x000fe200078e0016 */
[----:B------:R-:W-:Y:S01]  /*7310*/  MOV R4, R24 ;  /* 0x0000001800047202 */ /* 0x000fe20000000f00 */
[----:B------:R-:W-:Y:S01]  /*7320*/  IMAD.MOV.U32 R5, RZ, RZ, R23 ;  /* 0x000000ffff057224 */ /* 0x000fe200078e0017 */
[----:B------:R-:W-:Y:S01]  /*7330*/  MOV R0, 0x7360 ;  /* 0x0000736000007802 */ /* 0x000fe20000000f00 */
[----:B------:R-:W-:-:S07]  /*7340*/  IMAD.MOV.U32 R3, RZ, RZ, R25 ;  /* 0x000000ffff037224 */ /* 0x000fce00078e0019 */
[----:B------:R-:W-:Y:S05]  /*7350*/  CALL.REL.NOINC `($__internal_37_$__cuda_sm20_div_s64) ;  /* 0x0000020c005c7944 */ /* 0x000fea0003c00000 */
[----:B------:R-:W-:Y:S01]  /*7360*/  IMAD.MOV.U32 R14, RZ, RZ, R6 ;  /* 0x000000ffff0e7224 */ /* 0x000fe200078e0006 */
[----:B------:R-:W-:-:S07]  /*7370*/  MOV R15, R7 ;  /* 0x00000007000f7202 */ /* 0x000fce0000000f00 */
.L_x_15904:
[----:B------:R-:W-:Y:S05]  /*7380*/  BSYNC.RECONVERGENT B1 ;  /* 0x0000000000017941 */ /* 0x000fea0003800200 */
.L_x_15902:
        /* <DEDUP_REMOVED lines=42> */
.L_x_15906:
        /* <DEDUP_REMOVED lines=8> */
.L_x_15907:
[----:B------:R-:W-:Y:S05]  /*76b0*/  BSYNC.RECONVERGENT B1 ;  /* 0x0000000000017941 */ /* 0x000fea0003800200 */
.L_x_15905:
        /* <DEDUP_REMOVED lines=42> */
.L_x_15909:
        /* <DEDUP_REMOVED lines=8> */
.L_x_15910:
[----:B------:R-:W-:Y:S05]  /*79e0*/  BSYNC.RECONVERGENT B1 ;  /* 0x0000000000017941 */ /* 0x000fea0003800200 */
.L_x_15908:
        /* <DEDUP_REMOVED lines=42> */
.L_x_15912:
        /* <DEDUP_REMOVED lines=8> */
.L_x_15913:
[----:B------:R-:W-:Y:S05]  /*7d10*/  BSYNC.RECONVERGENT B1 ;  /* 0x0000000000017941 */ /* 0x000fea0003800200 */
.L_x_15911:
        /* <DEDUP_REMOVED lines=42> */
.L_x_15915:
        /* <DEDUP_REMOVED lines=8> */
.L_x_15916:
[----:B------:R-:W-:Y:S05]  /*8040*/  BSYNC.RECONVERGENT B1 ;  /* 0x0000000000017941 */ /* 0x000fea0003800200 */
.L_x_15914:
[----:B------:R-:W0:Y:S01]  /*8050*/  LDC.64 R4, c[0x0][R23+0x798] ;  /* 0x0001e60017047b82 */ /* 0x000e220000000a00 */
        /* <DEDUP_REMOVED lines=18> */
.L_x_15892:
[----:B------:R-:W-:-:S07]  /*8180*/  IADD3 R30, PT, PT, R30, 0x3, RZ ;  /* 0x000000031e1e7810 */ /* 0x000fce0007ffe0ff */
.L_x_15891:
        /* <DEDUP_REMOVED lines=31> */
.L_x_15920:
        /* <DEDUP_REMOVED lines=8> */
.L_x_15921:
[----:B------:R-:W-:Y:S05]  /*8400*/  BSYNC.RECONVERGENT B0 ;  /* 0x0000000000007941 */ /* 0x000fea0003800200 */
.L_x_15919:
        /* <DEDUP_REMOVED lines=41> */
.L_x_15923:
        /* <DEDUP_REMOVED lines=8> */
.L_x_15924:
[----:B------:R-:W-:Y:S05]  /*8720*/  BSYNC.RECONVERGENT B0 ;  /* 0x0000000000007941 */ /* 0x000fea0003800200 */
.L_x_15922:
        /* <DEDUP_REMOVED lines=42> */
.L_x_15926:
        /* <DEDUP_REMOVED lines=8> */
.L_x_15927:
[----:B------:R-:W-:Y:S05]  /*8a50*/  BSYNC.RECONVERGENT B0 ;  /* 0x0000000000007941 */ /* 0x000fea0003800200 */
.L_x_15925:
        /* <DEDUP_REMOVED lines=42> */
.L_x_15929:
        /* <DEDUP_REMOVED lines=8> */
.L_x_15930:
[----:B------:R-:W-:Y:S05]  /*8d80*/  BSYNC.RECONVERGENT B0 ;  /* 0x0000000000007941 */ /* 0x000fea0003800200 */
.L_x_15928:
        /* <DEDUP_REMOVED lines=15> */
.L_x_15918:
        /* <DEDUP_REMOVED lines=31> */
.L_x_15933:
        /* <DEDUP_REMOVED lines=8> */
.L_x_15934:
[----:B------:R-:W-:Y:S05]  /*90f0*/  BSYNC.RECONVERGENT B0 ;  /* 0x0000000000007941 */ /* 0x000fea0003800200 */
.L_x_15932:
        /* <DEDUP_REMOVED lines=41> */
.L_x_15936:
        /* <DEDUP_REMOVED lines=8> */
.L_x_15937:
[----:B------:R-:W-:Y:S05]  /*9410*/  BSYNC.RECONVERGENT B0 ;  /* 0x0000000000007941 */ /* 0x000fea0003800200 */
.L_x_15935:
        /* <DEDUP_REMOVED lines=15> */
.L_x_15931:
        /* <DEDUP_REMOVED lines=31> */
.L_x_15939:
[----:B------:R-:W-:Y:S01]  /*9700*/  IMAD.MOV.U32 R10, RZ, RZ, R4 ;  /* 0x000000ffff0a7224 */ /* 0x000fe200078e0004 */
[----:B------:R-:W-:Y:S01]  /*9710*/  MOV R12, 0x9740 ;  /* 0x00009740000c7802 */ /* 0x000fe20000000f00 */
[----:B------:R-:W-:-:S07]  /*9720*/  IMAD.MOV.U32 R11, RZ, RZ, R5 ;  /* 0x000000ffff0b7224 */ /* 0x000fce00078e0005 */
[----:B------:R-:W-:Y:S05]  /*9730*/  CALL.REL.NOINC `($__internal_38_$__cuda_sm20_rem_s64) ;  /* 0x000001ec00b47944 */ /* 0x000fea0003c00000 */
[----:B------:R-:W-:Y:S01]  /*9740*/  MOV R4, R3 ;  /* 0x0000000300047202 */ /* 0x000fe20000000f00 */
[----:B------:R-:W-:-:S07]  /*9750*/  IMAD.MOV.U32 R5, RZ, RZ, R6 ;  /* 0x000000ffff057224 */ /* 0x000fce00078e0006 */
.L_x_15940:
[----:B------:R-:W-:Y:S05]  /*9760*/  BSYNC.RECONVERGENT B0 ;  /* 0x0000000000007941 */ /* 0x000fea0003800200 */
.L_x_15938:
[----:B------:R-:W0:Y:S02]  /*9770*/  LDC.64 R6, c[0x0][R0+0x798] ;  /* 0x0001e60000067b82 */ /* 0x000e240000000a00 */
[----:B0-----:R-:W-:Y:S02]  /*9780*/  IMAD R3, R5, R6, RZ ;  /* 0x0000000605037224 */ /* 0x001fe400078e02ff */
[----:B------:R-:W-:-:S04]  /*9790*/  IMAD.WIDE.U32 R26, R6, R4, R26 ;  /* 0x00000004061a7225 */ /* 0x000fc800078e001a */
[----:B------:R-:W-:-:S04]  /*97a0*/  IMAD R3, R7, R4, R3 ;  /* 0x0000000407037224 */ /* 0x000fc800078e0203 */
[----:B------:R-:W-:-:S07]  /*97b0*/  IMAD.IADD R27, R27, 0x1, R3 ;  /* 0x000000011b1b7824 */ /* 0x000fce00078e0203 */
.L_x_15890:
        /* <DEDUP_REMOVED lines=14> */
.L_x_15945:
        /* <DEDUP_REMOVED lines=21> */
.L_x_15944:
[----:B------:R-:W-:Y:S05]  /*99f0*/  BSYNC.RECONVERGENT B8 ;  /* 0x0000000000087941 */ /* 0x000fea0003800200 */
.L_x_15943:
[----:B------:R-:W-:-:S04]  /*9a00*/  IADD3 R16, P0, PT, R16, 0x4, RZ ;  /* 0x0000000410107810 */ /* 0x000fc80007f1e0ff */
[----:B------:R-:W-:Y:S02]  /*9a10*/  IADD3.X R17, PT, PT, RZ, R17, RZ, P0, !PT ;  /* 0x00000011ff117210 */ /* 0x000fe400007fe4ff */
[----:B------:R-:W-:-:S04]  /*9a20*/  ISETP.GE.U32.AND P0, PT, R16, R22, PT ;  /* 0x000000161000720c */ /* 0x000fc80003f06070 */
[----:B------:R-:W-:-:S13]  /*9a30*/  ISETP.GE.U32.AND.EX P0, PT, R17, R23, PT, P0 ;  /* 0x000000171100720c */ /* 0x000fda0003f06100 */
[----:B------:R-:W-:Y:S05]  /*9a40*/  @!P0 BRA `(.L_x_15945) ;  /* 0xfffffffc00948947 */ /* 0x000fea000383ffff */
.L_x_15942:
[----:B------:R-:W-:Y:S05]  /*9a50*/  BSYNC.RECONVERGENT B7 ;  /* 0x0000000000077941 */ /* 0x000fea0003800200 */
.L_x_15941:
        /* <DEDUP_REMOVED lines=16> */
.L_x_15949:
[----:B------:R0:W-:Y:S01]  /*9b60*/  STG.E.U8 desc[UR36][R2.64], RZ ;  /* 0x000000ff02007986 */ /* 0x0001e2000c101124 */
[----:B------:R-:W-:Y:S05]  /*9b70*/  BRA `(.L_x_15951) ;  /* 0x0000000400907947 */ /* 0x000fea0003800000 */
.L_x_15948:
        /* <DEDUP_REMOVED lines=8> */
.L_x_15953:
[----:B------:R0:W-:Y:S01]  /*9c00*/  STG.E desc[UR36][R2.64], RZ ;  /* 0x000000ff02007986 */ /* 0x0001e2000c101924 */
[----:B------:R-:W-:Y:S05]  /*9c10*/  BRA `(.L_x_15951) ;  /* 0x0000000400687947 */ /* 0x000fea0003800000 */
.L_x_15952:
[----:B------:R0:W-:Y:S01]  /*9c20*/  STG.E.U16 desc[UR36][R2.64], RZ ;  /* 0x000000ff02007986 */ /* 0x0001e2000c101524 */
[----:B------:R-:W-:Y:S05]  /*9c30*/  BRA `(.L_x_15951) ;  /* 0x0000000400607947 */ /* 0x000fea0003800000 */
.L_x_15947:
        /* <DEDUP_REMOVED lines=8> */
.L_x_15955:
[----:B------:R1:W-:Y:S01]  /*9cc0*/  STG.E.U16 desc[UR36][R2.64], RZ ;  /* 0x000000ff02007986 */ /* 0x0003e2000c101524 */
[----:B------:R-:W-:Y:S05]  /*9cd0*/  BRA `(.L_x_15951) ;  /* 0x0000000400387947 */ /* 0x000fea0003800000 */
.L_x_15954:
        /* <DEDUP_REMOVED lines=8> */
.L_x_15957:
[----:B------:R4:W-:Y:S01]  /*9d60*/  STG.E desc[UR36][R2.64], RZ ;  /* 0x000000ff02007986 */ /* 0x0009e2000c101924 */
[----:B------:R-:W-:Y:S05]  /*9d70*/  BRA `(.L_x_15951) ;  /* 0x0000000400107947 */ /* 0x000fea0003800000 */
.L_x_15956:
[----:B------:R2:W-:Y:S01]  /*9d80*/  STG.E.64 desc[UR36][R2.64], RZ ;  /* 0x000000ff02007986 */ /* 0x0005e2000c101b24 */
[----:B------:R-:W-:Y:S05]  /*9d90*/  BRA `(.L_x_15951) ;  /* 0x0000000400087947 */ /* 0x000fea0003800000 */
.L_x_15946:
        /* <DEDUP_REMOVED lines=10> */
.L_x_15960:
[----:B------:R0:W-:Y:S01]  /*9e40*/  STG.E.128 desc[UR36][R2.64], RZ ;  /* 0x000000ff02007986 */ /* 0x0001e2000c101d24 */
[----:B------:R-:W-:Y:S05]  /*9e50*/  BRA `(.L_x_15951) ;  /* 0x0000000000d87947 */ /* 0x000fea0003800000 */
.L_x_15959:
        /* <DEDUP_REMOVED lines=8> */
.L_x_15962:
[----:B------:R0:W-:Y:S01]  /*9ee0*/  STG.E.U8 desc[UR36][R2.64], RZ ;  /* 0x000000ff02007986 */ /* 0x0001e2000c101124 */
[----:B------:R-:W-:Y:S05]  /*9ef0*/  BRA `(.L_x_15951) ;  /* 0x0000000000b07947 */ /* 0x000fea0003800000 */
.L_x_15961:
[----:B------:R0:W-:Y:S01]  /*9f00*/  STG.E.U16 desc[UR36][R2.64], RZ ;  /* 0x000000ff02007986 */ /* 0x0001e2000c101524 */
[----:B------:R-:W-:Y:S05]  /*9f10*/  BRA `(.L_x_15951) ;  /* 0x0000000000a87947 */ /* 0x000fea0003800000 */
.L_x_15958:
        /* <DEDUP_REMOVED lines=10> */
.L_x_15965:
[----:B------:R0:W-:Y:S01]  /*9fc0*/  STG.E.U8 desc[UR36][R2.64], RZ ;  /* 0x000000ff02007986 */ /* 0x0001e2000c101124 */
[----:B------:R-:W-:Y:S05]  /*9fd0*/  BRA `(.L_x_15951) ;  /* 0x0000000000787947 */ /* 0x000fea0003800000 */
.L_x_15964:
[----:B------:R0:W-:Y:S01]  /*9fe0*/  STG.E.U8 desc[UR36][R2.64], RZ ;  /* 0x000000ff02007986 */ /* 0x0001e2000c101124 */
[----:B------:R-:W-:Y:S05]  /*9ff0*/  BRA `(.L_x_15951) ;  /* 0x0000000000707947 */ /* 0x000fea0003800000 */
.L_x_15963:
[----:B------:R-:W-:-:S13]  /*a000*/  ISETP.NE.AND P0, PT, R0, 0x1c, PT ;  /* 0x0000001c0000780c */ /* 0x000fda0003f05270 */
[----:B------:R-:W-:Y:S05]  /*a010*/  @!P0 BRA `(.L_x_15966) ;  /* 0x0000000000648947 */ /* 0x000fea0003800000 */
[----:B------:R-:W-:-:S13]  /*a020*/  ISETP.NE.AND P0, PT, R0, 0x1d, PT ;  /* 0x0000001d0000780c */ /* 0x000fda0003f05270 */
[----:B------:R-:W-:Y:S05]  /*a030*/  @!P0 BRA `(.L_x_15967) ;  /* 0x0000000000548947 */ /* 0x000fea0003800000 */
[----:B------:R-:W-:-:S13]  /*a040*/  ISETP.NE.AND P0, PT, R0, 0x2c, PT ;  /* 0x0000002c0000780c */ /* 0x000fda0003f05270 */
[----:B------:R-:W-:Y:S05]  /*a050*/  @!P0 BRA `(.L_x_15968) ;  /* 0x0000000000448947 */ /* 0x000fea0003800000 */
.L_x_15950:
        /* <DEDUP_REMOVED lines=16> */
.L_x_15969:
[----:B------:R-:W-:Y:S05]  /*a160*/  BRA `(.L_x_15951) ;  /* 0x0000000000147947 */ /* 0x000fea0003800000 */
.L_x_15968:
[----:B------:R0:W-:Y:S01]  /*a170*/  STG.E.U8 desc[UR36][R2.64], RZ ;  /* 0x000000ff02007986 */ /* 0x0001e2000c101124 */
[----:B------:R-:W-:Y:S05]  /*a180*/  BRA `(.L_x_15951) ;  /* 0x00000000000c7947 */ /* 0x000fea0003800000 */
.L_x_15967:
[----:B------:R0:W-:Y:S01]  /*a190*/  STG.E.64 desc[UR36][R2.64], RZ ;  /* 0x000000ff02007986 */ /* 0x0001e2000c101b24 */
[----:B------:R-:W-:Y:S05]  /*a1a0*/  BRA `(.L_x_15951) ;  /* 0x0000000000047947 */ /* 0x000fea0003800000 */
.L_x_15966:
[----:B------:R0:W-:Y:S02]  /*a1b0*/  STG.E desc[UR36][R2.64], RZ ;  /* 0x000000ff02007986 */ /* 0x0001e4000c101924 */
.L_x_15951:
[----:B------:R-:W-:-:S07]  /*a1c0*/  VIADD R32, R32, 0x80 ;  /* 0x0000008020207836 */ /* 0x000fce0000000000 */
.L_x_15712:
[----:B------:R-:W-:Y:S05]  /*a1d0*/  BSYNC.RECONVERGENT B6 ;  /* 0x0000000000067941 */ /* 0x000fea0003800200 */
.L_x_15711:
        /* <DEDUP_REMOVED lines=435> */
.L_x_15972:
        /* <DEDUP_REMOVED lines=16> */
.L_x_15976:
[----:B------:R0:W5:Y:S01]  /*be10*/  LDG.E.U8 R24, desc[UR36][R4.64] ;  /* 0x0000002404187981 */ /* 0x000162000c1e1100 */
[----:B------:R-:W-:Y:S05]  /*be20*/  BRA `(.L_x_15978) ;  /* 0x0000000c00307947 */ /* 0x000fea0003800000 */
.L_x_15975:
        /* <DEDUP_REMOVED lines=8> */
.L_x_15980:
[----:B------:R0:W5:Y:S01]  /*beb0*/  LDG.E R24, desc[UR36][R4.64] ;  /* 0x0000002404187981 */ /* 0x000162000c1e1900 */
[----:B------:R-:W-:Y:S05]  /*bec0*/  BRA `(.L_x_15978) ;  /* 0x0000000c00087947 */ /* 0x000fea0003800000 */
.L_x_15979:
[----:B------:R0:W5:Y:S01]  /*bed0*/  LDG.E.S16 R24, desc[UR36][R4.64] ;  /* 0x0000002404187981 */ /* 0x000162000c1e1700 */
[----:B------:R-:W-:Y:S05]  /*bee0*/  BRA `(.L_x_15978) ;  /* 0x0000000c00007947 */ /* 0x000fea0003800000 */
.L_x_15974:
        /* <DEDUP_REMOVED lines=9> */
.L_x_15982:
[----:B------:R-:W2:Y:S02]  /*bf80*/  LDG.E.U16 R4, desc[UR36][R4.64] ;  /* 0x0000002404047981 */ /* 0x000ea4000c1e1500 */
[----:B--2---:R-:W-:-:S06]  /*bf90*/  HADD2.F32 R24, -RZ, R4.H0_H0 ;  /* 0x20000004ff187230 */ /* 0x004fcc0000004100 */
[----:B------:R-:W0:Y:S01]  /*bfa0*/  F2I.FTZ.TRUNC.NTZ R24, R24 ;  /* 0x0000001800187305 */ /* 0x000e22000021f100 */
[----:B------:R-:W-:Y:S05]  /*bfb0*/  BRA `(.L_x_15978) ;  /* 0x0000000800cc7947 */ /* 0x000fea0003800000 */
.L_x_15981:
        /* <DEDUP_REMOVED lines=9> */
.L_x_15984:
[----:B------:R-:W2:Y:S02]  /*c050*/  LDG.E.U16 R4, desc[UR36][R4.64] ;  /* 0x0000002404047981 */ /* 0x000ea4000c1e1500 */
[----:B--2---:R-:W-:-:S06]  /*c060*/  HADD2.F32 R24, -RZ, R4.H0_H0 ;  /* 0x20000004ff187230 */ /* 0x004fcc0000004100 */
[----:B------:R-:W4:Y:S01]  /*c070*/  F2I.FTZ.TRUNC.NTZ R24, R24 ;  /* 0x0000001800187305 */ /* 0x000f22000021f100 */
[----:B------:R-:W-:Y:S05]  /*c080*/  BRA `(.L_x_15978) ;  /* 0x0000000800987947 */ /* 0x000fea0003800000 */
.L_x_15983:
[----:B------:R-:W2:Y:S02]  /*c090*/  LDG.E.64 R24, desc[UR36][R4.64] ;  /* 0x0000002404187981 */ /* 0x000ea4000c1e1b00 */
[----:B--2---:R0:W1:Y:S01]  /*c0a0*/  F2I.F64.TRUNC R24, R24 ;  /* 0x0000001800187311 */ /* 0x004062000030d100 */
[----:B------:R-:W-:Y:S05]  /*c0b0*/  BRA `(.L_x_15978) ;  /* 0x00000008008c7947 */ /* 0x000fea0003800000 */
.L_x_15973:
        /* <DEDUP_REMOVED lines=12> */
.L_x_15987:
[----:B------:R-:W2:Y:S02]  /*c180*/  LDG.E.64 R4, desc[UR36][R4.64] ;  /* 0x0000002404047981 */ /* 0x000ea4000c1e1b00 */
[----:B--2---:R0:W1:Y:S01]  /*c190*/  F2I.F64.TRUNC R24, R4 ;  /* 0x0000000400187311 */ /* 0x004062000030d100 */
[----:B------:R-:W-:Y:S05]  /*c1a0*/  BRA `(.L_x_15978) ;  /* 0x0000000800507947 */ /* 0x000fea0003800000 */
.L_x_15986:
        /* <DEDUP_REMOVED lines=26> */
.L_x_15989:
        /* <DEDUP_REMOVED lines=14> */
.L_x_15988:
[----:B------:R-:W2:Y:S02]  /*c430*/  LDG.E.U16 R24, desc[UR36][R4.64] ;  /* 0x0000002404187981 */ /* 0x000ea4000c1e1500 */
[----:B--2---:R-:W-:-:S06]  /*c440*/  IMAD.U32 R24, R24, 0x10000, RZ ;  /* 0x0001000018187824 */ /* 0x004fcc00078e00ff */
[----:B------:R-:W0:Y:S01]  /*c450*/  F2I.FTZ.TRUNC.NTZ R24, R24 ;  /* 0x0000001800187305 */ /* 0x000e22000021f100 */
[----:B------:R-:W-:Y:S05]  /*c460*/  BRA `(.L_x_15978) ;  /* 0x0000000400a07947 */ /* 0x000fea0003800000 */
.L_x_15985:
        /* <DEDUP_REMOVED lines=10> */
.L_x_15992:
        /* <DEDUP_REMOVED lines=21> */
.L_x_15996:
[----:B------:R-:W-:Y:S05]  /*c660*/  BSYNC.RECONVERGENT B1 ;  /* 0x0000000000017941 */ /* 0x000fea0003800200 */
.L_x_15995:
[----:B------:R-:W-:Y:S02]  /*c670*/  SHF.L.U32 R0, R0, 0x14, RZ ;  /* 0x0000001400007819 */ /* 0x000fe400000006ff */
[----:B------:R-:W-:-:S04]  /*c680*/  LEA R3, R3, 0x3b800000, 0x17 ;  /* 0x3b80000003037811 */ /* 0x000fc800078eb8ff */
[----:B------:R-:W-:-:S07]  /*c690*/  LOP3.LUT R24, R3, R0, R7, 0xfe, !PT ;  /* 0x0000000003187212 */ /* 0x000fce00078efe07 */
.L_x_15994:
[----:B------:R-:W-:Y:S05]  /*c6a0*/  BSYNC.RECONVERGENT B0 ;  /* 0x0000000000007941 */ /* 0x000fea0003800200 */
.L_x_15993:
[----:B------:R-:W0:Y:S01]  /*c6b0*/  F2I.FTZ.TRUNC.NTZ R24, R24 ;  /* 0x0000001800187305 */ /* 0x000e22000021f100 */
[----:B------:R-:W-:Y:S05]  /*c6c0*/  BRA `(.L_x_15978) ;  /* 0x0000000400087947 */ /* 0x000fea0003800000 */
.L_x_15991:
        /* <DEDUP_REMOVED lines=21> */
.L_x_16000:
[----:B------:R-:W-:Y:S05]  /*c820*/  BSYNC.RECONVERGENT B1 ;  /* 0x0000000000017941 */ /* 0x000fea0003800200 */
.L_x_15999:
[----:B------:R-:W-:Y:S01]  /*c830*/  IMAD.SHL.U32 R0, R0, 0x200000, RZ ;  /* 0x0020000000007824 */ /* 0x000fe200078e00ff */
[----:B------:R-:W-:-:S04]  /*c840*/  LEA R3, R3, 0x37800000, 0x17 ;  /* 0x3780000003037811 */ /* 0x000fc800078eb8ff */
[----:B------:R-:W-:-:S07]  /*c850*/  LOP3.LUT R24, R3, R0, R7, 0xfe, !PT ;  /* 0x0000000003187212 */ /* 0x000fce00078efe07 */
.L_x_15998:
[----:B------:R-:W-:Y:S05]  /*c860*/  BSYNC.RECONVERGENT B0 ;  /* 0x0000000000007941 */ /* 0x000fea0003800200 */
.L_x_15997:
[----:B------:R-:W0:Y:S01]  /*c870*/  F2I.FTZ.TRUNC.NTZ R24, R24 ;  /* 0x0000001800187305 */ /* 0x000e22000021f100 */
[----:B------:R-:W-:Y:S05]  /*c880*/  BRA `(.L_x_15978) ;  /* 0x0000000000987947 */ /* 0x000fea0003800000 */
.L_x_15990:
        /* <DEDUP_REMOVED lines=14> */
.L_x_16004:
[----:B------:R-:W-:Y:S05]  /*c970*/  BSYNC.RECONVERGENT B0 ;  /* 0x0000000000007941 */ /* 0x000fea0003800200 */
.L_x_16003:
[----:B------:R-:W0:Y:S01]  /*c980*/  F2I.FTZ.TRUNC.NTZ R24, R24 ;  /* 0x0000001800187305 */ /* 0x000e22000021f100 */
[----:B------:R-:W-:Y:S05]  /*c990*/  BRA `(.L_x_15978) ;  /* 0x0000000000547947 */ /* 0x000fea0003800000 */
.L_x_15977:
        /* <DEDUP_REMOVED lines=16> */
.L_x_16005:
[----:B------:R-:W-:Y:S01]  /*caa0*/  MOV R24, RZ ;  /* 0x000000ff00187202 */ /* 0x000fe20000000f00 */
[----:B------:R-:W-:Y:S06]  /*cab0*/  BRA `(.L_x_15978) ;  /* 0x00000000000c7947 */ /* 0x000fec0003800000 */
.L_x_16002:
[----:B------:R0:W5:Y:S01]  /*cac0*/  LDG.E R24, desc[UR36][R4.64] ;  /* 0x0000002404187981 */ /* 0x000162000c1e1900 */
[----:B------:R-:W-:Y:S05]  /*cad0*/  BRA `(.L_x_15978) ;  /* 0x0000000000047947 */ /* 0x000fea0003800000 */
.L_x_16001:
[----:B------:R0:W5:Y:S02]  /*cae0*/  LDG.E R24, desc[UR36][R4.64] ;  /* 0x0000002404187981 */ /* 0x000164000c1e1900 */
.L_x_15978:
        /* <DEDUP_REMOVED lines=16> */
.L_x_16009:
[----:B------:R0:W5:Y:S01]  /*cbf0*/  LDG.E.U8 R23, desc[UR36][R4.64] ;  /* 0x0000002404177981 */ /* 0x000162000c1e1100 */
[----:B------:R-:W-:Y:S05]  /*cc00*/  BRA `(.L_x_16011) ;  /* 0x0000000c00307947 */ /* 0x000fea0003800000 */
.L_x_16008:
        /* <DEDUP_REMOVED lines=8> */
.L_x_16013:
[----:B------:R0:W5:Y:S01]  /*cc90*/  LDG.E R23, desc[UR36][R4.64] ;  /* 0x0000002404177981 */ /* 0x000162000c1e1900 */
[----:B------:R-:W-:Y:S05]  /*cca0*/  BRA `(.L_x_16011) ;  /* 0x0000000c00087947 */ /* 0x000fea0003800000 */
.L_x_16012:
[----:B------:R0:W5:Y:S01]  /*ccb0*/  LDG.E.S16 R23, desc[UR36][R4.64] ;  /* 0x0000002404177981 */ /* 0x000162000c1e1700 */
[----:B------:R-:W-:Y:S05]  /*ccc0*/  BRA `(.L_x_16011) ;  /* 0x0000000c00007947 */ /* 0x000fea0003800000 */
.L_x_16007:
        /* <DEDUP_REMOVED lines=9> */
.L_x_16015:
[----:B------:R-:W2:Y:S02]  /*cd60*/  LDG.E.U16 R4, desc[UR36][R4.64] ;  /* 0x0000002404047981 */ /* 0x000ea4000c1e1500 */
[----:B--2---:R-:W-:-:S06]  /*cd70*/  HADD2.F32 R23, -RZ, R4.H0_H0 ;  /* 0x20000004ff177230 */ /* 0x004fcc0000004100 */
[----:B------:R-:W0:Y:S01]  /*cd80*/  F2I.FTZ.TRUNC.NTZ R23, R23 ;  /* 0x0000001700177305 */ /* 0x000e22000021f100 */
[----:B------:R-:W-:Y:S05]  /*cd90*/  BRA `(.L_x_16011) ;  /* 0x0000000800cc7947 */ /* 0x000fea0003800000 */
.L_x_16014:
        /* <DEDUP_REMOVED lines=9> */
.L_x_16017:
[----:B------:R-:W2:Y:S02]  /*ce30*/  LDG.E.U16 R4, desc[UR36][R4.64] ;  /* 0x0000002404047981 */ /* 0x000ea4000c1e1500 */
[----:B--2---:R-:W-:-:S06]  /*ce40*/  HADD2.F32 R23, -RZ, R4.H0_H0 ;  /* 0x20000004ff177230 */ /* 0x004fcc0000004100 */
[----:B------:R-:W0:Y:S01]  /*ce50*/  F2I.FTZ.TRUNC.NTZ R23, R23 ;  /* 0x0000001700177305 */ /* 0x000e22000021f100 */
[----:B------:R-:W-:Y:S05]  /*ce60*/  BRA `(.L_x_16011) ;  /* 0x0000000800987947 */ /* 0x000fea0003800000 */
.L_x_16016:
[----:B------:R-:W2:Y:S02]  /*ce70*/  LDG.E.64 R4, desc[UR36][R4.64] ;  /* 0x0000002404047981 */ /* 0x000ea4000c1e1b00 */
[----:B--2---:R0:W2:Y:S01]  /*ce80*/  F2I.F64.TRUNC R23, R4 ;  /* 0x0000000400177311 */ /* 0x0040a2000030d100 */
[----:B------:R-:W-:Y:S05]  /*ce90*/  BRA `(.L_x_16011) ;  /* 0x00000008008c7947 */ /* 0x000fea0003800000 */
.L_x_16006:
        /* <DEDUP_REMOVED lines=12> */
.L_x_16020:
[----:B------:R-:W2:Y:S02]  /*cf60*/  LDG.E.64 R4, desc[UR36][R4.64] ;  /* 0x0000002404047981 */ /* 0x000ea4000c1e1b00 */
[----:B--2---:R0:W2:Y:S01]  /*cf70*/  F2I.F64.TRUNC R23, R4 ;  /* 0x0000000400177311 */ /* 0x0040a2000030d100 */
[----:B------:R-:W-:Y:S05]  /*cf80*/  BRA `(.L_x_16011) ;  /* 0x0000000800507947 */ /* 0x000fea0003800000 */
.L_x_16019:
        /* <DEDUP_REMOVED lines=26> */
.L_x_16022:
        /* <DEDUP_REMOVED lines=14> */
.L_x_16021:
[----:B------:R-:W2:Y:S02]  /*d210*/  LDG.E.U16 R23, desc[UR36][R4.64] ;  /* 0x0000002404177981 */ /* 0x000ea4000c1e1500 */
[----:B--2---:R-:W-:-:S06]  /*d220*/  SHF.L.U32 R23, R23, 0x10, RZ ;  /* 0x0000001017177819 */ /* 0x004fcc00000006ff */
[----:B------:R-:W0:Y:S01]  /*d230*/  F2I.FTZ.TRUNC.NTZ R23, R23 ;  /* 0x0000001700177305 */ /* 0x000e22000021f100 */
[----:B------:R-:W-:Y:S05]  /*d240*/  BRA `(.L_x_16011) ;  /* 0x0000000400a07947 */ /* 0x000fea0003800000 */
.L_x_16018:
        /* <DEDUP_REMOVED lines=10> */
.L_x_16025:
        /* <DEDUP_REMOVED lines=21> */
.L_x_16029:
[----:B------:R-:W-:Y:S05]  /*d440*/  BSYNC.RECONVERGENT B1 ;  /* 0x0000000000017941 */ /* 0x000fea0003800200 */
.L_x_16028:
[----:B------:R-:W-:Y:S01]  /*d450*/  IMAD.SHL.U32 R0, R0, 0x100000, RZ ;  /* 0x0010000000007824 */ /* 0x000fe200078e00ff */
[----:B------:R-:W-:-:S04]  /*d460*/  LEA R3, R3, 0x3b800000, 0x17 ;  /* 0x3b80000003037811 */ /* 0x000fc800078eb8ff */
[----:B------:R-:W-:-:S07]  /*d470*/  LOP3.LUT R23, R3, R0, R23, 0xfe, !PT ;  /* 0x0000000003177212 */ /* 0x000fce00078efe17 */
.L_x_16027:
[----:B------:R-:W-:Y:S05]  /*d480*/  BSYNC.RECONVERGENT B0 ;  /* 0x0000000000007941 */ /* 0x000fea0003800200 */
.L_x_16026:
[----:B------:R-:W0:Y:S01]  /*d490*/  F2I.FTZ.TRUNC.NTZ R23, R23 ;  /* 0x0000001700177305 */ /* 0x000e22000021f100 */
[----:B------:R-:W-:Y:S05]  /*d4a0*/  BRA `(.L_x_16011) ;  /* 0x0000000400087947 */ /* 0x000fea0003800000 */
.L_x_16024:
        /* <DEDUP_REMOVED lines=21> */
.L_x_16033:
[----:B------:R-:W-:Y:S05]  /*d600*/  BSYNC.RECONVERGENT B1 ;  /* 0x0000000000017941 */ /* 0x000fea0003800200 */
.L_x_16032:
[----:B------:R-:W-:Y:S01]  /*d610*/  IMAD.SHL.U32 R0, R0, 0x200000, RZ ;  /* 0x0020000000007824 */ /* 0x000fe200078e00ff */
[----:B------:R-:W-:-:S04]  /*d620*/  LEA R3, R3, 0x37800000, 0x17 ;  /* 0x3780000003037811 */ /* 0x000fc800078eb8ff */
[----:B------:R-:W-:-:S07]  /*d630*/  LOP3.LUT R23, R3, R0, R23, 0xfe, !PT ;  /* 0x0000000003177212 */ /* 0x000fce00078efe17 */
.L_x_16031:
[----:B------:R-:W-:Y:S05]  /*d640*/  BSYNC.RECONVERGENT B0 ;  /* 0x0000000000007941 */ /* 0x000fea0003800200 */
.L_x_16030:
[----:B------:R-:W0:Y:S01]  /*d650*/  F2I.FTZ.TRUNC.NTZ R23, R23 ;  /* 0x0000001700177305 */ /* 0x000e22000021f100 */
[----:B------:R-:W-:Y:S05]  /*d660*/  BRA `(.L_x_16011) ;  /* 0x0000000000987947 */ /* 0x000fea0003800000 */
.L_x_16023:
        /* <DEDUP_REMOVED lines=14> */
.L_x_16037:
[----:B------:R-:W-:Y:S05]  /*d750*/  BSYNC.RECONVERGENT B0 ;  /* 0x0000000000007941 */ /* 0x000fea0003800200 */
.L_x_16036:
[----:B------:R-:W0:Y:S01]  /*d760*/  F2I.FTZ.TRUNC.NTZ R23, R23 ;  /* 0x0000001700177305 */ /* 0x000e22000021f100 */
[----:B------:R-:W-:Y:S05]  /*d770*/  BRA `(.L_x_16011) ;  /* 0x0000000000547947 */ /* 0x000fea0003800000 */
.L_x_16010:
        /* <DEDUP_REMOVED lines=13> */
[----:B--2---:R-:W-:-:S07]  /*d850*/  IMAD.U32 R11, RZ, RZ, UR9 ;  /* 0x00000009ff0b7e24 */ /* 0x004fce000f8e00ff */
[----:B------:R-:W-:-:S07]  /*d860*/  LEPC R20, `(.L_x_16038) ;  /* 0x000000001014794e */ /* 0x000fce0000000000 */
[----:B-1---5:R-:W-:Y:S05]  /*d870*/  CALL.ABS.NOINC R14 ;  /* 0x000000000e007343 */ /* 0x022fea0003c00000 */
.L_x_16038:
[----:B------:R-:W-:Y:S01]  /*d880*/  IMAD.MOV.U32 R23, RZ, RZ, RZ ;  /* 0x000000ffff177224 */ /* 0x000fe200078e00ff */
[----:B------:R-:W-:Y:S06]  /*d890*/  BRA `(.L_x_16011) ;  /* 0x00000000000c7947 */ /* 0x000fec0003800000 */
.L_x_16035:
[----:B------:R0:W5:Y:S01]  /*d8a0*/  LDG.E R23, desc[UR36][R4.64] ;  /* 0x0000002404177981 */ /* 0x000162000c1e1900 */
[----:B------:R-:W-:Y:S05]  /*d8b0*/  BRA `(.L_x_16011) ;  /* 0x0000000000047947 */ /* 0x000fea0003800000 */
.L_x_16034:
[----:B------:R0:W5:Y:S02]  /*d8c0*/  LDG.E R23, desc[UR36][R4.64] ;  /* 0x0000002404177981 */ /* 0x000164000c1e1900 */
.L_x_16011:
[----:B------:R-:W1:Y:S01]  /*d8d0*/  LDCU.64 UR4, c[0x0][0x728] ;  /* 0x0000e500ff0477ac */ /* 0x000e620008000a00 */
[----:B0-----:R-:W-:-:S04]  /*d8e0*/  PRMT R0, R18, 0x7773, RZ ;  /* 0x0000777312007816 */ /* 0x001fc800000000ff */
        /* <DEDUP_REMOVED lines=14> */
.L_x_16042:
[----:B------:R0:W5:Y:S01]  /*d9d0*/  LDG.E.U8 R16, desc[UR36][R4.64] ;  /* 0x0000002404107981 */ /* 0x000162000c1e1100 */
[----:B------:R-:W-:Y:S05]  /*d9e0*/  BRA `(.L_x_16044) ;  /* 0x0000000c00307947 */ /* 0x000fea0003800000 */
.L_x_16041:
        /* <DEDUP_REMOVED lines=8> */
.L_x_16046:
[----:B------:R0:W5:Y:S01]  /*da70*/  LDG.E R16, desc[UR36][R4.64] ;  /* 0x0000002404107981 */ /* 0x000162000c1e1900 */
[----:B------:R-:W-:Y:S05]  /*da80*/  BRA `(.L_x_16044) ;  /* 0x0000000c00087947 */ /* 0x000fea0003800000 */
.L_x_16045:
[----:B------:R0:W5:Y:S01]  /*da90*/  LDG.E.S16 R16, desc[UR36][R4.64] ;  /* 0x0000002404107981 */ /* 0x000162000c1e1700 */
[----:B------:R-:W-:Y:S05]  /*daa0*/  BRA `(.L_x_16044) ;  /* 0x0000000c00007947 */ /* 0x000fea0003800000 */
.L_x_16040:
        /* <DEDUP_REMOVED lines=9> */
.L_x_16048:
[----:B------:R-:W2:Y:S02]  /*db40*/  LDG.E.U16 R4, desc[UR36][R4.64] ;  /* 0x0000002404047981 */ /* 0x000ea4000c1e1500 */
[----:B--2---:R-:W-:-:S06]  /*db50*/  HADD2.F32 R16, -RZ, R4.H0_H0 ;  /* 0x20000004ff107230 */ /* 0x004fcc0000004100 */
[----:B------:R-:W0:Y:S01]  /*db60*/  F2I.FTZ.TRUNC.NTZ R16, R16 ;  /* 0x0000001000107305 */ /* 0x000e22000021f100 */
[----:B------:R-:W-:Y:S05]  /*db70*/  BRA `(.L_x_16044) ;  /* 0x0000000800cc7947 */ /* 0x000fea0003800000 */
.L_x_16047:
        /* <DEDUP_REMOVED lines=9> */
.L_x_16050:
[----:B------:R-:W2:Y:S02]  /*dc10*/  LDG.E.U16 R4, desc[UR36][R4.64] ;  /* 0x0000002404047981 */ /* 0x000ea4000c1e1500 */
[----:B--2---:R-:W-:-:S06]  /*dc20*/  HADD2.F32 R16, -RZ, R4.H0_H0 ;  /* 0x20000004ff107230 */ /* 0x004fcc0000004100 */
[----:B------:R-:W0:Y:S01]  /*dc30*/  F2I.FTZ.TRUNC.NTZ R16, R16 ;  /* 0x0000001000107305 */ /* 0x000e22000021f100 */
[----:B------:R-:W-:Y:S05]  /*dc40*/  BRA `(.L_x_16044) ;  /* 0x0000000800987947 */ /* 0x000fea0003800000 */
.L_x_16049:
[----:B------:R-:W2:Y:S02]  /*dc50*/  LDG.E.64 R4, desc[UR36][R4.64] ;  /* 0x0000002404047981 */ /* 0x000ea4000c1e1b00 */
[----:B--2---:R0:W1:Y:S01]  /*dc60*/  F2I.F64.TRUNC R16, R4 ;  /* 0x0000000400107311 */ /* 0x004062000030d100 */
[----:B------:R-:W-:Y:S05]  /*dc70*/  BRA `(.L_x_16044) ;  /* 0x00000008008c7947 */ /* 0x000fea0003800000 */
.L_x_16039:
        /* <DEDUP_REMOVED lines=12> */
.L_x_16053:
[----:B------:R-:W2:Y:S02]  /*dd40*/  LDG.E.64 R4, desc[UR36][R4.64] ;  /* 0x0000002404047981 */ /* 0x000ea4000c1e1b00 */
[----:B--2---:R0:W1:Y:S01]  /*dd50*/  F2I.F64.TRUNC R16, R4 ;  /* 0x0000000400107311 */ /* 0x004062000030d100 */
[----:B------:R-:W-:Y:S05]  /*dd60*/  BRA `(.L_x_16044) ;  /* 0x0000000800507947 */ /* 0x000fea0003800000 */
.L_x_16052:
        /* <DEDUP_REMOVED lines=26> */
.L_x_16055:
        /* <DEDUP_REMOVED lines=14> */
.L_x_16054:
[----:B------:R-:W2:Y:S02]  /*dff0*/  LDG.E.U16 R16, desc[UR36][R4.64] ;  /* 0x0000002404107981 */ /* 0x000ea4000c1e1500 */
[----:B--2---:R-:W-:-:S06]  /*e000*/  IMAD.U32 R16, R16, 0x10000, RZ ;  /* 0x0001000010107824 */ /* 0x004fcc00078e00ff */
[----:B------:R-:W0:Y:S01]  /*e010*/  F2I.FTZ.TRUNC.NTZ R16, R16 ;  /* 0x0000001000107305 */ /* 0x000e22000021f100 */
[----:B------:R-:W-:Y:S05]  /*e020*/  BRA `(.L_x_16044) ;  /* 0x0000000400a07947 */ /* 0x000fea0003800000 */
.L_x_16051:
        /* <DEDUP_REMOVED lines=10> */
.L_x_16058:
        /* <DEDUP_REMOVED lines=21> */
.L_x_16062:
[----:B------:R-:W-:Y:S05]  /*e220*/  BSYNC.RECONVERGENT B1 ;  /* 0x0000000000017941 */ /* 0x000fea0003800200 */
.L_x_16061:
[----:B------:R-:W-:Y:S01]  /*e230*/  IMAD.SHL.U32 R0, R0, 0x100000, RZ ;  /* 0x0010000000007824 */ /* 0x000fe200078e00ff */
[----:B------:R-:W-:-:S04]  /*e240*/  LEA R3, R3, 0x3b800000, 0x17 ;  /* 0x3b80000003037811 */ /* 0x000fc800078eb8ff */
[----:B------:R-:W-:-:S07]  /*e250*/  LOP3.LUT R16, R3, R0, R7, 0xfe, !PT ;  /* 0x0000000003107212 */ /* 0x000fce00078efe07 */
.L_x_16060:
[----:B------:R-:W-:Y:S05]  /*e260*/  BSYNC.RECONVERGENT B0 ;  /* 0x0000000000007941 */ /* 0x000fea0003800200 */
.L_x_16059:
[----:B------:R-:W0:Y:S01]  /*e270*/  F2I.FTZ.TRUNC.NTZ R16, R16 ;  /* 0x0000001000107305 */ /* 0x000e22000021f100 */
[----:B------:R-:W-:Y:S05]  /*e280*/  BRA `(.L_x_16044) ;  /* 0x0000000400087947 */ /* 0x000fea0003800000 */
.L_x_16057:
        /* <DEDUP_REMOVED lines=21> */
.L_x_16066:
[----:B------:R-:W-:Y:S05]  /*e3e0*/  BSYNC.RECONVERGENT B1 ;  /* 0x0000000000017941 */ /* 0x000fea0003800200 */
.L_x_16065:
[----:B------:R-:W-:Y:S02]  /*e3f0*/  SHF.L.U32 R0, R0, 0x15, RZ ;  /* 0x0000001500007819 */ /* 0x000fe400000006ff */
[----:B------:R-:W-:-:S04]  /*e400*/  LEA R3, R3, 0x37800000, 0x17 ;  /* 0x3780000003037811 */ /* 0x000fc800078eb8ff */
[----:B------:R-:W-:-:S07]  /*e410*/  LOP3.LUT R16, R3, R0, R7, 0xfe, !PT ;  /* 0x0000000003107212 */ /* 0x000fce00078efe07 */
.L_x_16064:
[----:B------:R-:W-:Y:S05]  /*e420*/  BSYNC.RECONVERGENT B0 ;  /* 0x0000000000007941 */ /* 0x000fea0003800200 */
.L_x_16063:
[----:B------:R-:W0:Y:S01]  /*e430*/  F2I.FTZ.TRUNC.NTZ R16, R16 ;  /* 0x0000001000107305 */ /* 0x000e22000021f100 */
[----:B------:R-:W-:Y:S05]  /*e440*/  BRA `(.L_x_16044) ;  /* 0x0000000000987947 */ /* 0x000fea0003800000 */
.L_x_16056:
        /* <DEDUP_REMOVED lines=14> */
.L_x_16070:
[----:B------:R-:W-:Y:S05]  /*e530*/  BSYNC.RECONVERGENT B0 ;  /* 0x0000000000007941 */ /* 0x000fea0003800200 */
.L_x_16069:
[----:B------:R-:W0:Y:S01]  /*e540*/  F2I.FTZ.TRUNC.NTZ R16, R16 ;  /* 0x0000001000107305 */ /* 0x000e22000021f100 */
[----:B------:R-:W-:Y:S05]  /*e550*/  BRA `(.L_x_16044) ;  /* 0x0000000000547947 */ /* 0x000fea0003800000 */
.L_x_16043:
        /* <DEDUP_REMOVED lines=16> */
.L_x_16071:
[----:B------:R-:W-:Y:S01]  /*e660*/  IMAD.MOV.U32 R16, RZ, RZ, RZ ;  /* 0x000000ffff107224 */ /* 0x000fe200078e00ff */
[----:B------:R-:W-:Y:S06]  /*e670*/  BRA `(.L_x_16044) ;  /* 0x00000000000c7947 */ /* 0x000fec0003800000 */
.L_x_16068:
[----:B------:R0:W5:Y:S01]  /*e680*/  LDG.E R16, desc[UR36][R4.64] ;  /* 0x0000002404107981 */ /* 0x000162000c1e1900 */
[----:B------:R-:W-:Y:S05]  /*e690*/  BRA `(.L_x_16044) ;  /* 0x0000000000047947 */ /* 0x000fea0003800000 */
.L_x_16067:
[----:B------:R0:W5:Y:S02]  /*e6a0*/  LDG.E R16, desc[UR36][R4.64] ;  /* 0x0000002404107981 */ /* 0x000164000c1e1900 */
.L_x_16044:
        /* <DEDUP_REMOVED lines=16> */
.L_x_16075:
[----:B------:R1:W5:Y:S01]  /*e7b0*/  LDG.E.U8 R17, desc[UR36][R4.64] ;  /* 0x0000002404117981 */ /* 0x000362000c1e1100 */
[----:B------:R-:W-:Y:S05]  /*e7c0*/  BRA `(.L_x_16077) ;  /* 0x0000000c00307947 */ /* 0x000fea0003800000 */
.L_x_16074:
        /* <DEDUP_REMOVED lines=8> */
.L_x_16079:
[----:B------:R0:W5:Y:S01]  /*e850*/  LDG.E R17, desc[UR36][R4.64] ;  /* 0x0000002404117981 */ /* 0x000162000c1e1900 */
[----:B------:R-:W-:Y:S05]  /*e860*/  BRA `(.L_x_16077) ;  /* 0x0000000c00087947 */ /* 0x000fea0003800000 */
.L_x_16078:
[----:B------:R0:W5:Y:S01]  /*e870*/  LDG.E.S16 R17, desc[UR36][R4.64] ;  /* 0x0000002404117981 */ /* 0x000162000c1e1700 */
[----:B------:R-:W-:Y:S05]  /*e880*/  BRA `(.L_x_16077) ;  /* 0x0000000c00007947 */ /* 0x000fea0003800000 */
.L_x_16073:
        /* <DEDUP_REMOVED lines=9> */
.L_x_16081:
[----:B------:R-:W2:Y:S02]  /*e920*/  LDG.E.U16 R4, desc[UR36][R4.64] ;  /* 0x0000002404047981 */ /* 0x000ea4000c1e1500 */
[----:B--2---:R-:W-:-:S06]  /*e930*/  HADD2.F32 R17, -RZ, R4.H0_H0 ;  /* 0x20000004ff117230 */ /* 0x004fcc0000004100 */
[----:B------:R-:W0:Y:S01]  /*e940*/  F2I.FTZ.TRUNC.NTZ R17, R17 ;  /* 0x0000001100117305 */ /* 0x000e22000021f100 */
[----:B------:R-:W-:Y:S05]  /*e950*/  BRA `(.L_x_16077) ;  /* 0x0000000800cc7947 */ /* 0x000fea0003800000 */
.L_x_16080:
        /* <DEDUP_REMOVED lines=9> */
.L_x_16083:
[----:B------:R-:W2:Y:S02]  /*e9f0*/  LDG.E.U16 R4, desc[UR36][R4.64] ;  /* 0x0000002404047981 */ /* 0x000ea4000c1e1500 */
[----:B--2---:R-:W-:-:S06]  /*ea00*/  HADD2.F32 R17, -RZ, R4.H0_H0 ;  /* 0x20000004ff117230 */ /* 0x004fcc0000004100 */
[----:B------:R-:W0:Y:S01]  /*ea10*/  F2I.FTZ.TRUNC.NTZ R17, R17 ;  /* 0x0000001100117305 */ /* 0x000e22000021f100 */
[----:B------:R-:W-:Y:S05]  /*ea20*/  BRA `(.L_x_16077) ;  /* 0x0000000800987947 */ /* 0x000fea0003800000 */
.L_x_16082:
[----:B------:R-:W2:Y:S02]  /*ea30*/  LDG.E.64 R4, desc[UR36][R4.64] ;  /* 0x0000002404047981 */ /* 0x000ea4000c1e1b00 */
[----:B--2---:R0:W1:Y:S01]  /*ea40*/  F2I.F64.TRUNC R17, R4 ;  /* 0x0000000400117311 */ /* 0x004062000030d100 */
[----:B------:R-:W-:Y:S05]  /*ea50*/  BRA `(.L_x_16077) ;  /* 0x00000008008c7947 */ /* 0x000fea0003800000 */
.L_x_16072:
        /* <DEDUP_REMOVED lines=12> */
.L_x_16086:
[----:B------:R-:W2:Y:S02]  /*eb20*/  LDG.E.64 R4, desc[UR36][R4.64] ;  /* 0x0000002404047981 */ /* 0x000ea4000c1e1b00 */
[----:B--2---:R0:W1:Y:S01]  /*eb30*/  F2I.F64.TRUNC R17, R4 ;  /* 0x0000000400117311 */ /* 0x004062000030d100 */
[----:B------:R-:W-:Y:S05]  /*eb40*/  BRA `(.L_x_16077) ;  /* 0x0000000800507947 */ /* 0x000fea0003800000 */
.L_x_16085:
        /* <DEDUP_REMOVED lines=26> */
.L_x_16088:
        /* <DEDUP_REMOVED lines=14> */
.L_x_16087:
[----:B------:R-:W2:Y:S02]  /*edd0*/  LDG.E.U16 R17, desc[UR36][R4.64] ;  /* 0x0000002404117981 */ /* 0x000ea4000c1e1500 */
[----:B--2---:R-:W-:-:S06]  /*ede0*/  IMAD.U32 R17, R17, 0x10000, RZ ;  /* 0x0001000011117824 */ /* 0x004fcc00078e00ff */
[----:B------:R-:W0:Y:S01]  /*edf0*/  F2I.FTZ.TRUNC.NTZ R17, R17 ;  /* 0x0000001100117305 */ /* 0x000e22000021f100 */
[----:B------:R-:W-:Y:S05]  /*ee00*/  BRA `(.L_x_16077) ;  /* 0x0000000400a07947 */ /* 0x000fea0003800000 */
.L_x_16084:
        /* <DEDUP_REMOVED lines=10> */
.L_x_16091:
        /* <DEDUP_REMOVED lines=21> */
.L_x_16095:
[----:B------:R-:W-:Y:S05]  /*f000*/  BSYNC.RECONVERGENT B1 ;  /* 0x0000000000017941 */ /* 0x000fea0003800200 */
.L_x_16094:
[----:B------:R-:W-:Y:S02]  /*f010*/  SHF.L.U32 R0, R0, 0x14, RZ ;  /* 0x0000001400007819 */ /* 0x000fe400000006ff */
[----:B------:R-:W-:-:S04]  /*f020*/  LEA R3, R3, 0x3b800000, 0x17 ;  /* 0x3b80000003037811 */ /* 0x000fc800078eb8ff */
[----:B------:R-:W-:-:S07]  /*f030*/  LOP3.LUT R17, R3, R0, R17, 0xfe, !PT ;  /* 0x0000000003117212 */ /* 0x000fce00078efe11 */
.L_x_16093:
[----:B------:R-:W-:Y:S05]  /*f040*/  BSYNC.RECONVERGENT B0 ;  /* 0x0000000000007941 */ /* 0x000fea0003800200 */
.L_x_16092:
[----:B------:R-:W0:Y:S01]  /*f050*/  F2I.FTZ.TRUNC.NTZ R17, R17 ;  /* 0x0000001100117305 */ /* 0x000e22000021f100 */
[----:B------:R-:W-:Y:S05]  /*f060*/  BRA `(.L_x_16077) ;  /* 0x0000000400087947 */ /* 0x000fea0003800000 */
.L_x_16090:
        /* <DEDUP_REMOVED lines=21> */
.L_x_16099:
[----:B------:R-:W-:Y:S05]  /*f1c0*/  BSYNC.RECONVERGENT B1 ;  /* 0x0000000000017941 */ /* 0x000fea0003800200 */
.L_x_16098:
[----:B------:R-:W-:Y:S01]  /*f1d0*/  IMAD.SHL.U32 R0, R0, 0x200000, RZ ;  /* 0x0020000000007824 */ /* 0x000fe200078e00ff */
[----:B------:R-:W-:-:S04]  /*f1e0*/  LEA R3, R3, 0x37800000, 0x17 ;  /* 0x3780000003037811 */ /* 0x000fc800078eb8ff */
[----:B------:R-:W-:-:S07]  /*f1f0*/  LOP3.LUT R17, R3, R0, R17, 0xfe, !PT ;  /* 0x0000000003117212 */ /* 0x000fce00078efe11 */
.L_x_16097:
[----:B------:R-:W-:Y:S05]  /*f200*/  BSYNC.RECONVERGENT B0 ;  /* 0x0000000000007941 */ /* 0x000fea0003800200 */
.L_x_16096:
[----:B------:R-:W0:Y:S01]  /*f210*/  F2I.FTZ.TRUNC.NTZ R17, R17 ;  /* 0x0000001100117305 */ /* 0x000e22000021f100 */
[----:B------:R-:W-:Y:S05]  /*f220*/  BRA `(.L_x_16077) ;  /* 0x0000000000987947 */ /* 0x000fea0003800000 */
.L_x_16089:
        /* <DEDUP_REMOVED lines=14> */
.L_x_16103:
[----:B------:R-:W-:Y:S05]  /*f310*/  BSYNC.RECONVERGENT B0 ;  /* 0x0000000000007941 */ /* 0x000fea0003800200 */
.L_x_16102:
[----:B------:R-:W0:Y:S01]  /*f320*/  F2I.FTZ.TRUNC.NTZ R17, R17 ;  /* 0x0000001100117305 */ /* 0x000e22000021f100 */
[----:B------:R-:W-:Y:S05]  /*f330*/  BRA `(.L_x_16077) ;  /* 0x0000000000547947 */ /* 0x000fea0003800000 */
.L_x_16076:
        /* <DEDUP_REMOVED lines=16> */
.L_x_16104:
[----:B------:R-:W-:Y:S01]  /*f440*/  MOV R17, RZ ;  /* 0x000000ff00117202 */ /* 0x000fe20000000f00 */
[----:B------:R-:W-:Y:S06]  /*f450*/  BRA `(.L_x_16077) ;  /* 0x00000000000c7947 */ /* 0x000fec0003800000 */
.L_x_16101:
[----:B------:R0:W5:Y:S01]  /*f460*/  LDG.E R17, desc[UR36][R4.64] ;  /* 0x0000002404117981 */ /* 0x000162000c1e1900 */
[----:B------:R-:W-:Y:S05]  /*f470*/  BRA `(.L_x_16077) ;  /* 0x0000000000047947 */ /* 0x000fea0003800000 */
.L_x_16100:
[----:B------:R0:W5:Y:S02]  /*f480*/  LDG.E R17, desc[UR36][R4.64] ;  /* 0x0000002404117981 */ /* 0x000164000c1e1900 */
.L_x_16077:
        /* <DEDUP_REMOVED lines=16> */
.L_x_16108:
[----:B------:R0:W5:Y:S01]  /*f590*/  LDG.E.U8 R22, desc[UR36][R4.64] ;  /* 0x0000002404167981 */ /* 0x000162000c1e1100 */
[----:B------:R-:W-:Y:S05]  /*f5a0*/  BRA `(.L_x_16110) ;  /* 0x0000000c00307947 */ /* 0x000fea0003800000 */
.L_x_16107:
        /* <DEDUP_REMOVED lines=8> */
.L_x_16112:
[----:B------:R0:W5:Y:S01]  /*f630*/  LDG.E R22, desc[UR36][R4.64] ;  /* 0x0000002404167981 */ /* 0x000162000c1e1900 */
[----:B------:R-:W-:Y:S05]  /*f640*/  BRA `(.L_x_16110) ;  /* 0x0000000c00087947 */ /* 0x000fea0003800000 */
.L_x_16111:
[----:B------:R0:W5:Y:S01]  /*f650*/  LDG.E.S16 R22, desc[UR36][R4.64] ;  /* 0x0000002404167981 */ /* 0x000162000c1e1700 */
[----:B------:R-:W-:Y:S05]  /*f660*/  BRA `(.L_x_16110) ;  /* 0x0000000c00007947 */ /* 0x000fea0003800000 */
.L_x_16106:
        /* <DEDUP_REMOVED lines=9> */
.L_x_16114:
[----:B------:R-:W2:Y:S02]  /*f700*/  LDG.E.U16 R4, desc[UR36][R4.64] ;  /* 0x0000002404047981 */ /* 0x000ea4000c1e1500 */
[----:B--2---:R-:W-:-:S06]  /*f710*/  HADD2.F32 R22, -RZ, R4.H0_H0 ;  /* 0x20000004ff167230 */ /* 0x004fcc0000004100 */
[----:B------:R-:W0:Y:S01]  /*f720*/  F2I.FTZ.TRUNC.NTZ R22, R22 ;  /* 0x0000001600167305 */ /* 0x000e22000021f100 */
[----:B------:R-:W-:Y:S05]  /*f730*/  BRA `(.L_x_16110) ;  /* 0x0000000800cc7947 */ /* 0x000fea0003800000 */
.L_x_16113:
        /* <DEDUP_REMOVED lines=9> */
.L_x_16116:
[----:B------:R-:W2:Y:S02]  /*f7d0*/  LDG.E.U16 R4, desc[UR36][R4.64] ;  /* 0x0000002404047981 */ /* 0x000ea4000c1e1500 */
[----:B--2---:R-:W-:-:S06]  /*f7e0*/  HADD2.F32 R22, -RZ, R4.H0_H0 ;  /* 0x20000004ff167230 */ /* 0x004fcc0000004100 */
[----:B------:R-:W0:Y:S01]  /*f7f0*/  F2I.FTZ.TRUNC.NTZ R22, R22 ;  /* 0x0000001600167305 */ /* 0x000e22000021f100 */
[----:B------:R-:W-:Y:S05]  /*f800*/  BRA `(.L_x_16110) ;  /* 0x0000000800987947 */ /* 0x000fea0003800000 */
.L_x_16115:
[----:B------:R-:W2:Y:S02]  /*f810*/  LDG.E.64 R4, desc[UR36][R4.64] ;  /* 0x0000002404047981 */ /* 0x000ea4000c1e1b00 */
[----:B--2---:R0:W1:Y:S01]  /*f820*/  F2I.F64.TRUNC R22, R4 ;  /* 0x0000000400167311 */ /* 0x004062000030d100 */
[----:B------:R-:W-:Y:S05]  /*f830*/  BRA `(.L_x_16110) ;  /* 0x00000008008c7947 */ /* 0x000fea0003800000 */
.L_x_16105:
        /* <DEDUP_REMOVED lines=12> */
.L_x_16119:
[----:B------:R-:W2:Y:S02]  /*f900*/  LDG.E.64 R4, desc[UR36][R4.64] ;  /* 0x0000002404047981 */ /* 0x000ea4000c1e1b00 */
[----:B--2---:R0:W1:Y:S01]  /*f910*/  F2I.F64.TRUNC R22, R4 ;  /* 0x0000000400167311 */ /* 0x004062000030d100 */
[----:B------:R-:W-:Y:S05]  /*f920*/  BRA `(.L_x_16110) ;  /* 0x0000000800507947 */ /* 0x000fea0003800000 */
.L_x_16118:
        /* <DEDUP_REMOVED lines=26> */
.L_x_16121:
        /* <DEDUP_REMOVED lines=14> */
.L_x_16120:
[----:B------:R-:W2:Y:S02]  /*fbb0*/  LDG.E.U16 R22, desc[UR36][R4.64] ;  /* 0x0000002404167981 */ /* 0x000ea4000c1e1500 */
[----:B--2---:R-:W-:-:S06]  /*fbc0*/  SHF.L.U32 R22, R22, 0x10, RZ ;  /* 0x0000001016167819 */ /* 0x004fcc00000006ff */
[----:B------:R-:W0:Y:S01]  /*fbd0*/  F2I.FTZ.TRUNC.NTZ R22, R22 ;  /* 0x0000001600167305 */ /* 0x000e22000021f100 */
[----:B------:R-:W-:Y:S05]  /*fbe0*/  BRA `(.L_x_16110) ;  /* 0x0000000400a07947 */ /* 0x000fea0003800000 */
.L_x_16117:
        /* <DEDUP_REMOVED lines=10> */
.L_x_16124:
        /* <DEDUP_REMOVED lines=21> */
.L_x_16128:
[----:B------:R-:W-:Y:S05]  /*fde0*/  BSYNC.RECONVERGENT B1 ;  /* 0x0000000000017941 */ /* 0x000fea0003800200 */
.L_x_16127:
[----:B------:R-:W-:Y:S01]  /*fdf0*/  IMAD.SHL.U32 R0, R0, 0x100000, RZ ;  /* 0x0010000000007824 */ /* 0x000fe200078e00ff */
[----:B------:R-:W-:-:S04]  /*fe00*/  LEA R3, R3, 0x3b800000, 0x17 ;  /* 0x3b80000003037811 */ /* 0x000fc800078eb8ff */
[----:B------:R-:W-:-:S07]  /*fe10*/  LOP3.LUT R22, R3, R0, R7, 0xfe, !PT ;  /* 0x0000000003167212 */ /* 0x000fce00078efe07 */
.L_x_16126:
[----:B------:R-:W-:Y:S05]  /*fe20*/  BSYNC.RECONVERGENT B0 ;  /* 0x0000000000007941 */ /* 0x000fea0003800200 */
.L_x_16125:
[----:B------:R-:W1:Y:S01]  /*fe30*/  F2I.FTZ.TRUNC.NTZ R22, R22 ;  /* 0x0000001600167305 */ /* 0x000e62000021f100 */
[----:B------:R-:W-:Y:S05]  /*fe40*/  BRA `(.L_x_16110) ;  /* 0x0000000400087947 */ /* 0x000fea0003800000 */
.L_x_16123:
        /* <DEDUP_REMOVED lines=21> */
.L_x_16132:
[----:B------:R-:W-:Y:S05]  /*ffa0*/  BSYNC.RECONVERGENT B1 ;  /* 0x0000000000017941 */ /* 0x000fea0003800200 */
.L_x_16131:
[----:B------:R-:W-:Y:S01]  /*ffb0*/  IMAD.SHL.U32 R0, R0, 0x200000, RZ ;  /* 0x0020000000007824 */ /* 0x000fe200078e00ff */
[----:B------:R-:W-:-:S04]  /*ffc0*/  LEA R3, R3, 0x37800000, 0x17 ;  /* 0x3780000003037811 */ /* 0x000fc800078eb8ff */
[----:B------:R-:W-:-:S07]  /*ffd0*/  LOP3.LUT R22, R3, R0, R7, 0xfe, !PT ;  /* 0x0000000003167212 */ /* 0x000fce00078efe07 */
.L_x_16130:
[----:B------:R-:W-:Y:S05]  /*ffe0*/  BSYNC.RECONVERGENT B0 ;  /* 0x0000000000007941 */ /* 0x000fea0003800200 */
.L_x_16129:
[----:B------:R-:W0:Y:S01]  /*fff0*/  F2I.FTZ.TRUNC.NTZ R22, R22 ;  /* 0x0000001600167305 */ /* 0x000e22000021f100 */
[----:B------:R-:W-:Y:S05]  /*10000*/  BRA `(.L_x_16110) ;  /* 0x0000000000987947 */ /* 0x000fea0003800000 */
.L_x_16122:
        /* <DEDUP_REMOVED lines=14> */
.L_x_16136:
[----:B------:R-:W-:Y:S05]  /*100f0*/  BSYNC.RECONVERGENT B0 ;  /* 0x0000000000007941 */ /* 0x000fea0003800200 */
.L_x_16135:
[----:B------:R-:W0:Y:S01]  /*10100*/  F2I.FTZ.TRUNC.NTZ R22, R22 ;  /* 0x0000001600167305 */ /* 0x000e22000021f100 */
[----:B------:R-:W-:Y:S05]  /*10110*/  BRA `(.L_x_16110) ;  /* 0x0000000000547947 */ /* 0x000fea0003800000 */
.L_x_16109:
        /* <DEDUP_REMOVED lines=16> */
.L_x_16137:
[----:B------:R-:W-:Y:S01]  /*10220*/  IMAD.MOV.U32 R22, RZ, RZ, RZ ;  /* 0x000000ffff167224 */ /* 0x000fe200078e00ff */
[----:B------:R-:W-:Y:S06]  /*10230*/  BRA `(.L_x_16110) ;  /* 0x00000000000c7947 */ /* 0x000fec0003800000 */
.L_x_16134:
[----:B------:R0:W5:Y:S01]  /*10240*/  LDG.E R22, desc[UR36][R4.64] ;  /* 0x0000002404167981 */ /* 0x000162000c1e1900 */
[----:B------:R-:W-:Y:S05]  /*10250*/  BRA `(.L_x_16110) ;  /* 0x0000000000047947 */ /* 0x000fea0003800000 */
.L_x_16133:
[----:B------:R0:W5:Y:S02]  /*10260*/  LDG.E R22, desc[UR36][R4.64] ;  /* 0x0000002404167981 */ /* 0x000164000c1e1900 */
.L_x_16110:
[----:B------:R-:W3:Y:S01]  /*10270*/  LDCU UR4, c[0x0][0x740] ;  /* 0x0000e800ff0477ac */ /* 0x000ee20008000800 */
[----:B------:R-:W-:Y:S01]  /*10280*/  BSSY.RECONVERGENT B7, `(.L_x_16138) ;  /* 0x0000013000077945 */ /* 0x000fe20003800200 */
[----:B---345:R-:W-:-:S13]  /*10290*/  ISETP.NE.AND P0, PT, R24, UR4, PT ;  /* 0x0000000418007c0c */ /* 0x038fda000bf05270 */
[----:B------:R-:W-:Y:S05]  /*102a0*/  @!P0 BRA `(.L_x_16139) ;  /* 0x0000000000408947 */ /* 0x000fea0003800000 */
[----:B0-----:R-:W-:Y:S01]  /*102b0*/  MOV R0, 0x0 ;  /* 0x0000000000007802 */ /* 0x001fe20000000f00 */
[----:B------:R-:W0:Y:S01]  /*102c0*/  LDCU.64 UR4, c[0x4][0x128] ;  /* 0x01002500ff0477ac */ /* 0x000e220008000a00 */
[----:B------:R-:W-:Y:S02]  /*102d0*/  HFMA2 R8, -RZ, RZ, 0, 2.6226043701171875e-06 ;  /* 0x0000002cff087431 */ /* 0x000fe400000001ff */
[----:B------:R-:W-:Y:S01]  /*102e0*/  IMAD.MOV.U32 R12, RZ, RZ, 0x1 ;  /* 0x00000001ff0c7424 */ /* 0x000fe200078e00ff */
[----:B------:R3:W4:Y:S01]  /*102f0*/  LDC.64 R14, c[0x4][R0] ;  /* 0x01000000000e7b82 */ /* 0x0007220000000a00 */
        /* <DEDUP_REMOVED lines=8> */
[----:B---3--:R-:W-:-:S07]  /*10380*/  IMAD.U32 R11, RZ, RZ, UR9 ;  /* 0x00000009ff0b7e24 */ /* 0x008fce000f8e00ff */
[----:B------:R-:W-:-:S07]  /*10390*/  LEPC R20, `(.L_x_16139) ;  /* 0x000000001014794e */ /* 0x000fce0000000000 */
[----:B--2-4-:R-:W-:Y:S05]  /*103a0*/  CALL.ABS.NOINC R14 ;  /* 0x000000000e007343 */ /* 0x014fea0003c00000 */
.L_x_16139:
[----:B------:R-:W-:Y:S05]  /*103b0*/  BSYNC.RECONVERGENT B7 ;  /* 0x0000000000077941 */ /* 0x000fea0003800200 */
.L_x_16138:
[----:B------:R-:W2:Y:S01]  /*103c0*/  LDCU UR4, c[0x0][0x750] ;  /* 0x0000ea00ff0477ac */ /* 0x000ea20008000800 */
[----:B------:R-:W-:Y:S01]  /*103d0*/  BSSY.RECONVERGENT B7, `(.L_x_16140) ;  /* 0x0000013000077945 */ /* 0x000fe20003800200 */
[----:B--2---:R-:W-:-:S13]  /*103e0*/  ISETP.NE.AND P0, PT, R23, UR4, PT ;  /* 0x0000000417007c0c */ /* 0x004fda000bf05270 */
        /* <DEDUP_REMOVED lines=17> */
.L_x_16141:
[----:B------:R-:W-:Y:S05]  /*10500*/  BSYNC.RECONVERGENT B7 ;  /* 0x0000000000077941 */ /* 0x000fea0003800200 */
.L_x_16140:
[----:B------:R-:W2:Y:S01]  /*10510*/  LDCU UR4, c[0x0][0x748] ;  /* 0x0000e900ff0477ac */ /* 0x000ea20008000800 */
[----:B0-----:R-:W-:Y:S01]  /*10520*/  IADD3 R0, PT, PT, R17, -R16, RZ ;  /* 0x8000001011007210 */ /* 0x001fe20007ffe0ff */
[----:B------:R-:W-:Y:S01]  /*10530*/  BSSY.RECONVERGENT B7, `(.L_x_16142) ;  /* 0x0000015000077945 */ /* 0x000fe20003800200 */
[----:B------:R-:W0:Y:S02]  /*10540*/  LDCU UR5, c[0x0][0x740] ;  /* 0x0000e800ff0577ac */ /* 0x000e240008000800 */
[C---:B--2---:R-:W-:Y:S02]  /*10550*/  ISETP.GT.AND P0, PT, R0.reuse, UR4, PT ;  /* 0x0000000400007c0c */ /* 0x044fe4000bf04270 */
[----:B0-----:R-:W-:-:S13]  /*10560*/  ISETP.GE.AND P1, PT, R0, UR5, PT ;  /* 0x0000000500007c0c */ /* 0x001fda000bf26270 */
[----:B------:R-:W-:Y:S05]  /*10570*/  @!P0 BRA P1, `(.L_x_16143) ;  /* 0x0000000000408947 */ /* 0x000fea0000800000 */
        /* <DEDUP_REMOVED lines=16> */
.L_x_16143:
[----:B------:R-:W-:Y:S05]  /*10680*/  BSYNC.RECONVERGENT B7 ;  /* 0x0000000000077941 */ /* 0x000fea0003800200 */
.L_x_16142:
[----:B------:R-:W0:Y:S01]  /*10690*/  LDCU.64 UR4, c[0x0][0x750] ;  /* 0x0000ea00ff0477ac */ /* 0x000e220008000a00 */
[----:B-1----:R-:W-:Y:S02]  /*106a0*/  SHF.R.S32.HI R0, RZ, 0x1f, R22 ;  /* 0x0000001fff007819 */ /* 0x002fe40000011416 */
        /* <DEDUP_REMOVED lines=20> */
.L_x_16171:
        /* <DEDUP_REMOVED lines=28> */
.L_x_16148:
        /* <DEDUP_REMOVED lines=8> */
.L_x_16149:
[----:B------:R-:W-:Y:S05]  /*10a30*/  BSYNC.RECONVERGENT B1 ;  /* 0x0000000000017941 */ /* 0x000fea0003800200 */
.L_x_16147:
        /* <DEDUP_REMOVED lines=41> */
.L_x_16151:
        /* <DEDUP_REMOVED lines=8> */
.L_x_16152:
[----:B------:R-:W-:Y:S05]  /*10d50*/  BSYNC.RECONVERGENT B1 ;  /* 0x0000000000017941 */ /* 0x000fea0003800200 */
.L_x_16150:
        /* <DEDUP_REMOVED lines=42> */
.L_x_16154:
        /* <DEDUP_REMOVED lines=8> */
.L_x_16155:
[----:B------:R-:W-:Y:S05]  /*11080*/  BSYNC.RECONVERGENT B1 ;  /* 0x0000000000017941 */ /* 0x000fea0003800200 */
.L_x_16153:
        /* <DEDUP_REMOVED lines=41> */
.L_x_16157:
        /* <DEDUP_REMOVED lines=8> */
.L_x_16158:
[----:B------:R-:W-:Y:S05]  /*113a0*/  BSYNC.RECONVERGENT B1 ;  /* 0x0000000000017941 */ /* 0x000fea0003800200 */
.L_x_16156:
        /* <DEDUP_REMOVED lines=42> */
.L_x_16160:
        /* <DEDUP_REMOVED lines=8> */
.L_x_16161:
[----:B------:R-:W-:Y:S05]  /*116d0*/  BSYNC.RECONVERGENT B1 ;  /* 0x0000000000017941 */ /* 0x000fea0003800200 */
.L_x_16159:
        /* <DEDUP_REMOVED lines=42> */
.L_x_16163:
        /* <DEDUP_REMOVED lines=8> */
.L_x_16164:
[----:B------:R-:W-:Y:S05]  /*11a00*/  BSYNC.RECONVERGENT B1 ;  /* 0x0000000000017941 */ /* 0x000fea0003800200 */
.L_x_16162:
        /* <DEDUP_REMOVED lines=42> */
.L_x_16166:
        /* <DEDUP_REMOVED lines=8> */
.L_x_16167:
[----:B------:R-:W-:Y:S05]  /*11d30*/  BSYNC.RECONVERGENT B1 ;  /* 0x0000000000017941 */ /* 0x000fea0003800200 */
.L_x_16165:
        /* <DEDUP_REMOVED lines=42> */
.L_x_16169:
        /* <DEDUP_REMOVED lines=8> */
.L_x_16170:
[----:B------:R-:W-:Y:S05]  /*12060*/  BSYNC.RECONVERGENT B1 ;  /* 0x0000000000017941 */ /* 0x000fea0003800200 */
.L_x_16168:
        /* <DEDUP_REMOVED lines=19> */
.L_x_16146:
[----:B------:R-:W-:-:S07]  /*121a0*/  IADD3 R30, PT, PT, R30, 0x3, RZ ;  /* 0x000000031e1e7810 */ /* 0x000fce0007ffe0ff */
.L_x_16145:
        /* <DEDUP_REMOVED lines=31> */
.L_x_16174:
        /* <DEDUP_REMOVED lines=8> */
.L_x_16175:
[----:B------:R-:W-:Y:S05]  /*12420*/  BSYNC.RECONVERGENT B0 ;  /* 0x0000000000007941 */ /* 0x000fea0003800200 */
.L_x_16173:
        /* <DEDUP_REMOVED lines=41> */
.L_x_16177:
        /* <DEDUP_REMOVED lines=8> */
.L_x_16178:
[----:B------:R-:W-:Y:S05]  /*12740*/  BSYNC.RECONVERGENT B0 ;  /* 0x0000000000007941 */ /* 0x000fea0003800200 */
.L_x_16176:
        /* <DEDUP_REMOVED lines=42> */
.L_x_16180:
        /* <DEDUP_REMOVED lines=8> */
.L_x_16181:
[----:B------:R-:W-:Y:S05]  /*12a70*/  BSYNC.RECONVERGENT B0 ;  /* 0x0000000000007941 */ /* 0x000fea0003800200 */
.L_x_16179:
        /* <DEDUP_REMOVED lines=42> */
.L_x_16183:
        /* <DEDUP_REMOVED lines=8> */
.L_x_16184:
[----:B------:R-:W-:Y:S05]  /*12da0*/  BSYNC.RECONVERGENT B0 ;  /* 0x0000000000007941 */ /* 0x000fea0003800200 */
.L_x_16182:
        /* <DEDUP_REMOVED lines=15> */
.L_x_16172:
        /* <DEDUP_REMOVED lines=31> */
.L_x_16187:
        /* <DEDUP_REMOVED lines=8> */
.L_x_16188:
[----:B------:R-:W-:Y:S05]  /*13110*/  BSYNC.RECONVERGENT B0 ;  /* 0x0000000000007941 */ /* 0x000fea0003800200 */
.L_x_16186:
        /* <DEDUP_REMOVED lines=41> */
.L_x_16190:
        /* <DEDUP_REMOVED lines=8> */
.L_x_16191:
[----:B------:R-:W-:Y:S05]  /*13430*/  BSYNC.RECONVERGENT B0 ;  /* 0x0000000000007941 */ /* 0x000fea0003800200 */
.L_x_16189:
        /* <DEDUP_REMOVED lines=15> */
.L_x_16185:
        /* <DEDUP_REMOVED lines=31> */
.L_x_16193:
[----:B------:R-:W-:Y:S01]  /*13720*/  IMAD.MOV.U32 R10, RZ, RZ, R4 ;  /* 0x000000ffff0a7224 */ /* 0x000fe200078e0004 */
[----:B------:R-:W-:Y:S01]  /*13730*/  MOV R12, 0x13760 ;  /* 0x00013760000c7802 */ /* 0x000fe20000000f00 */
[----:B------:R-:W-:-:S07]  /*13740*/  IMAD.MOV.U32 R11, RZ, RZ, R5 ;  /* 0x000000ffff0b7224 */ /* 0x000fce00078e0005 */
[----:B------:R-:W-:Y:S05]  /*13750*/  CALL.REL.NOINC `($__internal_38_$__cuda_sm20_rem_s64) ;  /* 0x0000014c00ac7944 */ /* 0x000fea0003c00000 */
[----:B------:R-:W-:Y:S01]  /*13760*/  MOV R4, R3 ;  /* 0x0000000300047202 */ /* 0x000fe20000000f00 */
[----:B------:R-:W-:-:S07]  /*13770*/  IMAD.MOV.U32 R5, RZ, RZ, R6 ;  /* 0x000000ffff057224 */ /* 0x000fce00078e0006 */
.L_x_16194:
[----:B------:R-:W-:Y:S05]  /*13780*/  BSYNC.RECONVERGENT B0 ;  /* 0x0000000000007941 */ /* 0x000fea0003800200 */
.L_x_16192:
[----:B------:R-:W0:Y:S02]  /*13790*/  LDC.64 R6, c[0x0][R0+0x798] ;  /* 0x0001e60000067b82 */ /* 0x000e240000000a00 */
[----:B0-----:R-:W-:Y:S02]  /*137a0*/  IMAD R3, R5, R6, RZ ;  /* 0x0000000605037224 */ /* 0x001fe400078e02ff */
[----:B------:R-:W-:-:S04]  /*137b0*/  IMAD.WIDE.U32 R26, R6, R4, R26 ;  /* 0x00000004061a7225 */ /* 0x000fc800078e001a */
[----:B------:R-:W-:-:S04]  /*137c0*/  IMAD R3, R7, R4, R3 ;  /* 0x0000000407037224 */ /* 0x000fc800078e0203 */
[----:B------:R-:W-:-:S07]  /*137d0*/  IMAD.IADD R27, R27, 0x1, R3 ;  /* 0x000000011b1b7824 */ /* 0x000fce00078e0203 */
.L_x_16144:
        /* <DEDUP_REMOVED lines=14> */
.L_x_16199:
        /* <DEDUP_REMOVED lines=21> */
.L_x_16198:
[----:B------:R-:W-:Y:S05]  /*13a10*/  BSYNC.RECONVERGENT B8 ;  /* 0x0000000000087941 */ /* 0x000fea0003800200 */
.L_x_16197:
[----:B------:R-:W-:-:S04]  /*13a20*/  IADD3 R16, P0, PT, R16, 0x4, RZ ;  /* 0x0000000410107810 */ /* 0x000fc80007f1e0ff */
[----:B------:R-:W-:Y:S02]  /*13a30*/  IADD3.X R17, PT, PT, RZ, R17, RZ, P0, !PT ;  /* 0x00000011ff117210 */ /* 0x000fe400007fe4ff */
[----:B------:R-:W-:-:S04]  /*13a40*/  ISETP.GE.U32.AND P0, PT, R16, R22, PT ;  /* 0x000000161000720c */ /* 0x000fc80003f06070 */
[----:B------:R-:W-:-:S13]  /*13a50*/  ISETP.GE.U32.AND.EX P0, PT, R17, R23, PT, P0 ;  /* 0x000000171100720c */ /* 0x000fda0003f06100 */
[----:B------:R-:W-:Y:S05]  /*13a60*/  @!P0 BRA `(.L_x_16199) ;  /* 0xfffffffc00948947 */ /* 0x000fea000383ffff */
.L_x_16196:
[----:B------:R-:W-:Y:S05]  /*13a70*/  BSYNC.RECONVERGENT B7 ;  /* 0x0000000000077941 */ /* 0x000fea0003800200 */
.L_x_16195:
        /* <DEDUP_REMOVED lines=16> */
.L_x_16203:
[----:B------:R0:W-:Y:S01]  /*13b80*/  STG.E.U8 desc[UR36][R2.64], RZ ;  /* 0x000000ff02007986 */ /* 0x0001e2000c101124 */
[----:B------:R-:W-:Y:S05]  /*13b90*/  BRA `(.L_x_16205) ;  /* 0x00000004008c7947 */ /* 0x000fea0003800000 */
.L_x_16202:
        /* <DEDUP_REMOVED lines=8> */
.L_x_16207:
[----:B------:R0:W-:Y:S01]  /*13c20*/  STG.E desc[UR36][R2.64], RZ ;  /* 0x000000ff02007986 */ /* 0x0001e2000c101924 */
[----:B------:R-:W-:Y:S05]  /*13c30*/  BRA `(.L_x_16205) ;  /* 0x0000000400647947 */ /* 0x000fea0003800000 */
.L_x_16206:
[----:B------:R0:W-:Y:S01]  /*13c40*/  STG.E.U16 desc[UR36][R2.64], RZ ;  /* 0x000000ff02007986 */ /* 0x0001e2000c101524 */
[----:B------:R-:W-:Y:S05]  /*13c50*/  BRA `(.L_x_16205) ;  /* 0x00000004005c7947 */ /* 0x000fea0003800000 */
.L_x_16201:
        /* <DEDUP_REMOVED lines=8> */
.L_x_16209:
[----:B------:R0:W-:Y:S01]  /*13ce0*/  STG.E.U16 desc[UR36][R2.64], RZ ;  /* 0x000000ff02007986 */ /* 0x0001e2000c101524 */
[----:B------:R-:W-:Y:S05]  /*13cf0*/  BRA `(.L_x_16205) ;  /* 0x0000000400347947 */ /* 0x000fea0003800000 */
.L_x_16208:
        /* <DEDUP_REMOVED lines=8> */
.L_x_16211:
[----:B------:R2:W-:Y:S01]  /*13d80*/  STG.E desc[UR36][R2.64], RZ ;  /* 0x000000ff02007986 */ /* 0x0005e2000c101924 */
[----:B------:R-:W-:Y:S05]  /*13d90*/  BRA `(.L_x_16205) ;  /* 0x00000004000c7947 */ /* 0x000fea0003800000 */
.L_x_16210:
[----:B------:R4:W-:Y:S01]  /*13da0*/  STG.E.64 desc[UR36][R2.64], RZ ;  /* 0x000000ff02007986 */ /* 0x0009e2000c101b24 */
[----:B------:R-:W-:Y:S05]  /*13db0*/  BRA `(.L_x_16205) ;  /* 0x0000000400047947 */ /* 0x000fea0003800000 */
.L_x_16200:
        /* <DEDUP_REMOVED lines=10> */
.L_x_16214:
[----:B------:R0:W-:Y:S01]  /*13e60*/  STG.E.128 desc[UR36][R2.64], RZ ;  /* 0x000000ff02007986 */ /* 0x0001e2000c101d24 */
[----:B------:R-:W-:Y:S05]  /*13e70*/  BRA `(.L_x_16205) ;  /* 0x0000000000d47947 */ /* 0x000fea0003800000 */
.L_x_16213:
        /* <DEDUP_REMOVED lines=8> */
.L_x_16216:
[----:B------:R0:W-:Y:S01]  /*13f00*/  STG.E.U8 desc[UR36][R2.64], RZ ;  /* 0x000000ff02007986 */ /* 0x0001e2000c101124 */
[----:B------:R-:W-:Y:S05]  /*13f10*/  BRA `(.L_x_16205) ;  /* 0x0000000000ac7947 */ /* 0x000fea0003800000 */
.L_x_16215:
[----:B------:R0:W-:Y:S01]  /*13f20*/  STG.E.U16 desc[UR36][R2.64], RZ ;  /* 0x000000ff02007986 */ /* 0x0001e2000c101524 */
[----:B------:R-:W-:Y:S05]  /*13f30*/  BRA `(.L_x_16205) ;  /* 0x0000000000a47947 */ /* 0x000fea0003800000 */
.L_x_16212:
        /* <DEDUP_REMOVED lines=10> */
.L_x_16219:
[----:B------:R0:W-:Y:S01]  /*13fe0*/  STG.E.U8 desc[UR36][R2.64], RZ ;  /* 0x000000ff02007986 */ /* 0x0001e2000c101124 */
[----:B------:R-:W-:Y:S05]  /*13ff0*/  BRA `(.L_x_16205) ;  /* 0x0000000000747947 */ /* 0x000fea0003800000 */
.L_x_16218:
[----:B------:R0:W-:Y:S01]  /*14000*/  STG.E.U8 desc[UR36][R2.64], RZ ;  /* 0x000000ff02007986 */ /* 0x0001e2000c101124 */
[----:B------:R-:W-:Y:S05]  /*14010*/  BRA `(.L_x_16205) ;  /* 0x00000000006c7947 */ /* 0x000fea0003800000 */
.L_x_16217:
[----:B------:R-:W-:-:S13]  /*14020*/  ISETP.NE.AND P0, PT, R0, 0x1c, PT ;  /* 0x0000001c0000780c */ /* 0x000fda0003f05270 */
[----:B------:R-:W-:Y:S05]  /*14030*/  @!P0 BRA `(.L_x_16220) ;  /* 0x0000000000608947 */ /* 0x000fea0003800000 */
[----:B------:R-:W-:-:S13]  /*14040*/  ISETP.NE.AND P0, PT, R0, 0x1d, PT ;  /* 0x0000001d0000780c */ /* 0x000fda0003f05270 */
[----:B------:R-:W-:Y:S05]  /*14050*/  @!P0 BRA `(.L_x_16221) ;  /* 0x0000000000508947 */ /* 0x000fea0003800000 */
[----:B------:R-:W-:-:S13]  /*14060*/  ISETP.NE.AND P0, PT, R0, 0x2c, PT ;  /* 0x0000002c0000780c */ /* 0x000fda0003f05270 */
[----:B------:R0:W-:Y:S01]  /*14070*/  @!P0 STG.E.U8 desc[UR36][R2.64], RZ ;  /* 0x000000ff02008986 */ /* 0x0001e2000c101124 */
[----:B------:R-:W-:Y:S05]  /*14080*/  @!P0 BRA `(.L_x_16205) ;  /* 0x0000000000508947 */ /* 0x000fea0003800000 */
.L_x_16204:
        /* <DEDUP_REMOVED lines=16> */
.L_x_16222:
[----:B------:R-:W-:Y:S05]  /*14190*/  BRA `(.L_x_16205) ;  /* 0x00000000000c7947 */ /* 0x000fea0003800000 */
.L_x_16221:
[----:B------:R0:W-:Y:S01]  /*141a0*/  STG.E.64 desc[UR36][R2.64], RZ ;  /* 0x000000ff02007986 */ /* 0x0001e2000c101b24 */
[----:B------:R-:W-:Y:S05]  /*141b0*/  BRA `(.L_x_16205) ;  /* 0x0000000000047947 */ /* 0x000fea0003800000 */
.L_x_16220:
[----:B------:R0:W-:Y:S02]  /*141c0*/  STG.E desc[UR36][R2.64], RZ ;  /* 0x000000ff02007986 */ /* 0x0001e4000c101924 */
.L_x_16205:
[----:B------:R-:W-:-:S07]  /*141d0*/  VIADD R32, R32, 0x80 ;  /* 0x0000008020207836 */ /* 0x000fce0000000000 */
.L_x_15971:
[----:B------:R-:W-:Y:S05]  /*141e0*/  BSYNC.RECONVERGENT B6 ;  /* 0x0000000000067941 */ /* 0x000fea0003800200 */
.L_x_15970:
        /* <DEDUP_REMOVED lines=435> */
.L_x_16225:
        /* <DEDUP_REMOVED lines=16> */
.L_x_16229:
[----:B------:R0:W5:Y:S01]  /*15e20*/  LDG.E.U8 R25, desc[UR36][R2.64] ;  /* 0x0000002402197981 */ /* 0x000162000c1e1100 */
[----:B------:R-:W-:Y:S05]  /*15e30*/  BRA `(.L_x_16231) ;  /* 0x0000000c002c7947 */ /* 0x000fea0003800000 */
.L_x_16228:
        /* <DEDUP_REMOVED lines=8> */
.L_x_16233:
[----:B------:R0:W5:Y:S01]  /*15ec0*/  LDG.E R25, desc[UR36][R2.64] ;  /* 0x0000002402197981 */ /* 0x000162000c1e1900 */
[----:B------:R-:W-:Y:S05]  /*15ed0*/  BRA `(.L_x_16231) ;  /* 0x0000000c00047947 */ /* 0x000fea0003800000 */
.L_x_16232:
[----:B------:R0:W5:Y:S01]  /*15ee0*/  LDG.E.S16 R25, desc[UR36][R2.64] ;  /* 0x0000002402197981 */ /* 0x000162000c1e1700 */
[----:B------:R-:W-:Y:S05]  /*15ef0*/  BRA `(.L_x_16231) ;  /* 0x0000000800fc7947 */ /* 0x000fea0003800000 */
.L_x_16227:
        /* <DEDUP_REMOVED lines=9> */
.L_x_16235:
[----:B------:R-:W2:Y:S02]  /*15f90*/  LDG.E.U16 R2, desc[UR36][R2.64] ;  /* 0x0000002402027981 */ /* 0x000ea4000c1e1500 */
[----:B--2---:R-:W-:-:S06]  /*15fa0*/  HADD2.F32 R25, -RZ, R2.H0_H0 ;  /* 0x20000002ff197230 */ /* 0x004fcc0000004100 */
[----:B------:R-:W0:Y:S01]  /*15fb0*/  F2I.FTZ.TRUNC.NTZ R25, R25 ;  /* 0x0000001900197305 */ /* 0x000e22000021f100 */
[----:B------:R-:W-:Y:S05]  /*15fc0*/  BRA `(.L_x_16231) ;  /* 0x0000000800c87947 */ /* 0x000fea0003800000 */
.L_x_16234:
        /* <DEDUP_REMOVED lines=9> */
.L_x_16237:
[----:B------:R-:W2:Y:S02]  /*16060*/  LDG.E.U16 R2, desc[UR36][R2.64] ;  /* 0x0000002402027981 */ /* 0x000ea4000c1e1500 */
[----:B--2---:R-:W-:-:S06]  /*16070*/  HADD2.F32 R25, -RZ, R2.H0_H0 ;  /* 0x20000002ff197230 */ /* 0x004fcc0000004100 */
[----:B------:R-:W0:Y:S01]  /*16080*/  F2I.FTZ.TRUNC.NTZ R25, R25 ;  /* 0x0000001900197305 */ /* 0x000e22000021f100 */
[----:B------:R-:W-:Y:S05]  /*16090*/  BRA `(.L_x_16231) ;  /* 0x0000000800947947 */ /* 0x000fea0003800000 */
.L_x_16236:
[----:B------:R-:W2:Y:S02]  /*160a0*/  LDG.E.64 R2, desc[UR36][R2.64] ;  /* 0x0000002402027981 */ /* 0x000ea4000c1e1b00 */
[----:B--2---:R0:W1:Y:S01]  /*160b0*/  F2I.F64.TRUNC R25, R2 ;  /* 0x0000000200197311 */ /* 0x004062000030d100 */
[----:B------:R-:W-:Y:S05]  /*160c0*/  BRA `(.L_x_16231) ;  /* 0x0000000800887947 */ /* 0x000fea0003800000 */
.L_x_16226:
        /* <DEDUP_REMOVED lines=12> */
.L_x_16240:
[----:B------:R-:W2:Y:S02]  /*16190*/  LDG.E.64 R2, desc[UR36][R2.64] ;  /* 0x0000002402027981 */ /* 0x000ea4000c1e1b00 */
[----:B--2---:R0:W1:Y:S01]  /*161a0*/  F2I.F64.TRUNC R25, R2 ;  /* 0x0000000200197311 */ /* 0x004062000030d100 */
[----:B------:R-:W-:Y:S05]  /*161b0*/  BRA `(.L_x_16231) ;  /* 0x00000008004c7947 */ /* 0x000fea0003800000 */
.L_x_16239:
        /* <DEDUP_REMOVED lines=26> */
.L_x_16242:
        /* <DEDUP_REMOVED lines=13> */
.L_x_16241:
[----:B------:R-:W2:Y:S02]  /*16430*/  LDG.E.U16 R25, desc[UR36][R2.64] ;  /* 0x0000002402197981 */ /* 0x000ea4000c1e1500 */
[----:B--2---:R-:W-:-:S06]  /*16440*/  SHF.L.U32 R25, R25, 0x10, RZ ;  /* 0x0000001019197819 */ /* 0x004fcc00000006ff */
[----:B------:R-:W0:Y:S01]  /*16450*/  F2I.FTZ.TRUNC.NTZ R25, R25 ;  /* 0x0000001900197305 */ /* 0x000e22000021f100 */
[----:B------:R-:W-:Y:S05]  /*16460*/  BRA `(.L_x_16231) ;  /* 0x0000000400a07947 */ /* 0x000fea0003800000 */
.L_x_16238:
        /* <DEDUP_REMOVED lines=10> */
.L_x_16245:
        /* <DEDUP_REMOVED lines=21> */
.L_x_16249:
[----:B------:R-:W-:Y:S05]  /*16660*/  BSYNC.RECONVERGENT B1 ;  /* 0x0000000000017941 */ /* 0x000fea0003800200 */
.L_x_16248:
[----:B------:R-:W-:Y:S01]  /*16670*/  IMAD.SHL.U32 R0, R0, 0x100000, RZ ;  /* 0x0010000000007824 */ /* 0x000fe200078e00ff */
[----:B------:R-:W-:-:S04]  /*16680*/  LEA R2, R2, 0x3b800000, 0x17 ;  /* 0x3b80000002027811 */ /* 0x000fc800078eb8ff */
[----:B------:R-:W-:-:S07]  /*16690*/  LOP3.LUT R25, R2, R0, R25, 0xfe, !PT ;  /* 0x0000000002197212 */ /* 0x000fce00078efe19 */
.L_x_16247:
[----:B------:R-:W-:Y:S05]  /*166a0*/  BSYNC.RECONVERGENT B0 ;  /* 0x0000000000007941 */ /* 0x000fea0003800200 */
.L_x_16246:
[----:B------:R-:W1:Y:S01]  /*166b0*/  F2I.FTZ.TRUNC.NTZ R25, R25 ;  /* 0x0000001900197305 */ /* 0x000e62000021f100 */
[----:B------:R-:W-:Y:S05]  /*166c0*/  BRA `(.L_x_16231) ;  /* 0x0000000400087947 */ /* 0x000fea0003800000 */
.L_x_16244:
        /* <DEDUP_REMOVED lines=21> */
.L_x_16253:
[----:B------:R-:W-:Y:S05]  /*16820*/  BSYNC.RECONVERGENT B1 ;  /* 0x0000000000017941 */ /* 0x000fea0003800200 */
.L_x_16252:
[----:B------:R-:W-:Y:S01]  /*16830*/  IMAD.SHL.U32 R0, R0, 0x200000, RZ ;  /* 0x0020000000007824 */ /* 0x000fe200078e00ff */
[----:B------:R-:W-:-:S04]  /*16840*/  LEA R2, R2, 0x37800000, 0x17 ;  /* 0x3780000002027811 */ /* 0x000fc800078eb8ff */
[----:B------:R-:W-:-:S07]  /*16850*/  LOP3.LUT R25, R2, R0, R25, 0xfe, !PT ;  /* 0x0000000002197212 */ /* 0x000fce00078efe19 */
.L_x_16251:
[----:B------:R-:W-:Y:S05]  /*16860*/  BSYNC.RECONVERGENT B0 ;  /* 0x0000000000007941 */ /* 0x000fea0003800200 */
.L_x_16250:
[----:B------:R-:W0:Y:S01]  /*16870*/  F2I.FTZ.TRUNC.NTZ R25, R25 ;  /* 0x0000001900197305 */ /* 0x000e22000021f100 */
[----:B------:R-:W-:Y:S05]  /*16880*/  BRA `(.L_x_16231) ;  /* 0x0000000000987947 */ /* 0x000fea0003800000 */
.L_x_16243:
        /* <DEDUP_REMOVED lines=14> */
.L_x_16257:
[----:B------:R-:W-:Y:S05]  /*16970*/  BSYNC.RECONVERGENT B0 ;  /* 0x0000000000007941 */ /* 0x000fea0003800200 */
.L_x_16256:
[----:B------:R-:W0:Y:S01]  /*16980*/  F2I.FTZ.TRUNC.NTZ R25, R25 ;  /* 0x0000001900197305 */ /* 0x000e22000021f100 */
[----:B------:R-:W-:Y:S05]  /*16990*/  BRA `(.L_x_16231) ;  /* 0x0000000000547947 */ /* 0x000fea0003800000 */
.L_x_16230:
        /* <DEDUP_REMOVED lines=16> */
.L_x_16258:
[----:B------:R-:W-:Y:S01]  /*16aa0*/  IMAD.MOV.U32 R25, RZ, RZ, RZ ;  /* 0x000000ffff197224 */ /* 0x000fe200078e00ff */
[----:B------:R-:W-:Y:S06]  /*16ab0*/  BRA `(.L_x_16231) ;  /* 0x00000000000c7947 */ /* 0x000fec0003800000 */
.L_x_16255:
[----:B------:R4:W5:Y:S01]  /*16ac0*/  LDG.E R25, desc[UR36][R2.64] ;  /* 0x0000002402197981 */ /* 0x000962000c1e1900 */
[----:B------:R-:W-:Y:S05]  /*16ad0*/  BRA `(.L_x_16231) ;  /* 0x0000000000047947 */ /* 0x000fea0003800000 */
.L_x_16254:
[----:B------:R3:W5:Y:S02]  /*16ae0*/  LDG.E R25, desc[UR36][R2.64] ;  /* 0x0000002402197981 */ /* 0x000764000c1e1900 */
.L_x_16231:
        /* <DEDUP_REMOVED lines=16> */
.L_x_16262:
[----:B------:R0:W5:Y:S01]  /*16bf0*/  LDG.E.U8 R24, desc[UR36][R2.64] ;  /* 0x0000002402187981 */ /* 0x000162000c1e1100 */
[----:B------:R-:W-:Y:S05]  /*16c00*/  BRA `(.L_x_16264) ;  /* 0x0000000c002c7947 */ /* 0x000fea0003800000 */
.L_x_16261:
        /* <DEDUP_REMOVED lines=8> */
.L_x_16266:
[----:B------:R0:W5:Y:S01]  /*16c90*/  LDG.E R24, desc[UR36][R2.64] ;  /* 0x0000002402187981 */ /* 0x000162000c1e1900 */
[----:B------:R-:W-:Y:S05]  /*16ca0*/  BRA `(.L_x_16264) ;  /* 0x0000000c00047947 */ /* 0x000fea0003800000 */
.L_x_16265:
[----:B------:R0:W5:Y:S01]  /*16cb0*/  LDG.E.S16 R24, desc[UR36][R2.64] ;  /* 0x0000002402187981 */ /* 0x000162000c1e1700 */
[----:B------:R-:W-:Y:S05]  /*16cc0*/  BRA `(.L_x_16264) ;  /* 0x0000000800fc7947 */ /* 0x000fea0003800000 */
.L_x_16260:
        /* <DEDUP_REMOVED lines=9> */
.L_x_16268:
[----:B------:R-:W2:Y:S02]  /*16d60*/  LDG.E.U16 R2, desc[UR36][R2.64] ;  /* 0x0000002402027981 */ /* 0x000ea4000c1e1500 */
[----:B--2---:R-:W-:-:S06]  /*16d70*/  HADD2.F32 R24, -RZ, R2.H0_H0 ;  /* 0x20000002ff187230 */ /* 0x004fcc0000004100 */
[----:B------:R-:W0:Y:S01]  /*16d80*/  F2I.FTZ.TRUNC.NTZ R24, R24 ;  /* 0x0000001800187305 */ /* 0x000e22000021f100 */
[----:B------:R-:W-:Y:S05]  /*16d90*/  BRA `(.L_x_16264) ;  /* 0x0000000800c87947 */ /* 0x000fea0003800000 */
.L_x_16267:
        /* <DEDUP_REMOVED lines=9> */
.L_x_16270:
[----:B------:R-:W2:Y:S02]  /*16e30*/  LDG.E.U16 R2, desc[UR36][R2.64] ;  /* 0x0000002402027981 */ /* 0x000ea4000c1e1500 */
[----:B--2---:R-:W-:-:S06]  /*16e40*/  HADD2.F32 R24, -RZ, R2.H0_H0 ;  /* 0x20000002ff187230 */ /* 0x004fcc0000004100 */
[----:B------:R-:W0:Y:S01]  /*16e50*/  F2I.FTZ.TRUNC.NTZ R24, R24 ;  /* 0x0000001800187305 */ /* 0x000e22000021f100 */
[----:B------:R-:W-:Y:S05]  /*16e60*/  BRA `(.L_x_16264) ;  /* 0x0000000800947947 */ /* 0x000fea0003800000 */
.L_x_16269:
[----:B------:R-:W2:Y:S02]  /*16e70*/  LDG.E.64 R2, desc[UR36][R2.64] ;  /* 0x0000002402027981 */ /* 0x000ea4000c1e1b00 */
[----:B--2---:R0:W2:Y:S01]  /*16e80*/  F2I.F64.TRUNC R24, R2 ;  /* 0x0000000200187311 */ /* 0x0040a2000030d100 */
[----:B------:R-:W-:Y:S05]  /*16e90*/  BRA `(.L_x_16264) ;  /* 0x0000000800887947 */ /* 0x000fea0003800000 */
.L_x_16259:
        /* <DEDUP_REMOVED lines=12> */
.L_x_16273:
[----:B------:R-:W2:Y:S02]  /*16f60*/  LDG.E.64 R2, desc[UR36][R2.64] ;  /* 0x0000002402027981 */ /* 0x000ea4000c1e1b00 */
[----:B--2---:R0:W2:Y:S01]  /*16f70*/  F2I.F64.TRUNC R24, R2 ;  /* 0x0000000200187311 */ /* 0x0040a2000030d100 */
[----:B------:R-:W-:Y:S05]  /*16f80*/  BRA `(.L_x_16264) ;  /* 0x00000008004c7947 */ /* 0x000fea0003800000 */
.L_x_16272:
        /* <DEDUP_REMOVED lines=26> */
.L_x_16275:
        /* <DEDUP_REMOVED lines=13> */
.L_x_16274:
[----:B------:R-:W2:Y:S02]  /*17200*/  LDG.E.U16 R24, desc[UR36][R2.64] ;  /* 0x0000002402187981 */ /* 0x000ea4000c1e1500 */
[----:B--2---:R-:W-:-:S06]  /*17210*/  IMAD.U32 R24, R24, 0x10000, RZ ;  /* 0x0001000018187824 */ /* 0x004fcc00078e00ff */
[----:B------:R-:W0:Y:S01]  /*17220*/  F2I.FTZ.TRUNC.NTZ R24, R24 ;  /* 0x0000001800187305 */ /* 0x000e22000021f100 */
[----:B------:R-:W-:Y:S05]  /*17230*/  BRA `(.L_x_16264) ;  /* 0x0000000400a07947 */ /* 0x000fea0003800000 */
.L_x_16271:
        /* <DEDUP_REMOVED lines=10> */
.L_x_16278:
        /* <DEDUP_REMOVED lines=21> */
.L_x_16282:
[----:B------:R-:W-:Y:S05]  /*17430*/  BSYNC.RECONVERGENT B1 ;  /* 0x0000000000017941 */ /* 0x000fea0003800200 */
.L_x_16281:
[----:B------:R-:W-:Y:S02]  /*17440*/  SHF.L.U32 R0, R0, 0x14, RZ ;  /* 0x0000001400007819 */ /* 0x000fe400000006ff */
[----:B------:R-:W-:-:S04]  /*17450*/  LEA R2, R2, 0x3b800000, 0x17 ;  /* 0x3b80000002027811 */ /* 0x000fc800078eb8ff */
[----:B------:R-:W-:-:S07]  /*17460*/  LOP3.LUT R24, R2, R0, R7, 0xfe, !PT ;  /* 0x0000000002187212 */ /* 0x000fce00078efe07 */
.L_x_16280:
[----:B------:R-:W-:Y:S05]  /*17470*/  BSYNC.RECONVERGENT B0 ;  /* 0x0000000000007941 */ /* 0x000fea0003800200 */
.L_x_16279:
[----:B------:R-:W2:Y:S01]  /*17480*/  F2I.FTZ.TRUNC.NTZ R24, R24 ;  /* 0x0000001800187305 */ /* 0x000ea2000021f100 */
[----:B------:R-:W-:Y:S05]  /*17490*/  BRA `(.L_x_16264) ;  /* 0x0000000400087947 */ /* 0x000fea0003800000 */
.L_x_16277:
        /* <DEDUP_REMOVED lines=21> */
.L_x_16286:
[----:B------:R-:W-:Y:S05]  /*175f0*/  BSYNC.RECONVERGENT B1 ;  /* 0x0000000000017941 */ /* 0x000fea0003800200 */
.L_x_16285:
[----:B------:R-:W-:Y:S01]  /*17600*/  IMAD.SHL.U32 R0, R0, 0x200000, RZ ;  /* 0x0020000000007824 */ /* 0x000fe200078e00ff */
[----:B------:R-:W-:-:S04]  /*17610*/  LEA R2, R2, 0x37800000, 0x17 ;  /* 0x3780000002027811 */ /* 0x000fc800078eb8ff */
[----:B------:R-:W-:-:S07]  /*17620*/  LOP3.LUT R24, R2, R0, R7, 0xfe, !PT ;  /* 0x0000000002187212 */ /* 0x000fce00078efe07 */
.L_x_16284:
[----:B------:R-:W-:Y:S05]  /*17630*/  BSYNC.RECONVERGENT B0 ;  /* 0x0000000000007941 */ /* 0x000fea0003800200 */
.L_x_16283:
[----:B------:R-:W3:Y:S01]  /*17640*/  F2I.FTZ.TRUNC.NTZ R24, R24 ;  /* 0x0000001800187305 */ /* 0x000ee2000021f100 */
[----:B------:R-:W-:Y:S05]  /*17650*/  BRA `(.L_x_16264) ;  /* 0x0000000000987947 */ /* 0x000fea0003800000 */
.L_x_16276:
        /* <DEDUP_REMOVED lines=14> */
.L_x_16290:
[----:B------:R-:W-:Y:S05]  /*17740*/  BSYNC.RECONVERGENT B0 ;  /* 0x0000000000007941 */ /* 0x000fea0003800200 */
.L_x_16289:
[----:B------:R-:W0:Y:S01]  /*17750*/  F2I.FTZ.TRUNC.NTZ R24, R24 ;  /* 0x0000001800187305 */ /* 0x000e22000021f100 */
[----:B------:R-:W-:Y:S05]  /*17760*/  BRA `(.L_x_16264) ;  /* 0x0000000000547947 */ /* 0x000fea0003800000 */
.L_x_16263:
        /* <DEDUP_REMOVED lines=16> */
.L_x_16291:
[----:B------:R-:W-:Y:S01]  /*17870*/  MOV R24, RZ ;  /* 0x000000ff00187202 */ /* 0x000fe20000000f00 */
[----:B------:R-:W-:Y:S06]  /*17880*/  BRA `(.L_x_16264) ;  /* 0x00000000000c7947 */ /* 0x000fec0003800000 */
.L_x_16288:
[----:B------:R0:W5:Y:S01]  /*17890*/  LDG.E R24, desc[UR36][R2.64] ;  /* 0x0000002402187981 */ /* 0x000162000c1e1900 */
[----:B------:R-:W-:Y:S05]  /*178a0*/  BRA `(.L_x_16264) ;  /* 0x0000000000047947 */ /* 0x000fea0003800000 */
.L_x_16287:
[----:B------:R4:W5:Y:S02]  /*178b0*/  LDG.E R24, desc[UR36][R2.64] ;  /* 0x0000002402187981 */ /* 0x000964000c1e1900 */
.L_x_16264:
        /* <DEDUP_REMOVED lines=16> */
.L_x_16295:
[----:B------:R0:W5:Y:S01]  /*179c0*/  LDG.E.U8 R16, desc[UR36][R2.64] ;  /* 0x0000002402107981 */ /* 0x000162000c1e1100 */
[----:B------:R-:W-:Y:S05]  /*179d0*/  BRA `(.L_x_16297) ;  /* 0x0000000c002c7947 */ /* 0x000fea0003800000 */
.L_x_16294:
        /* <DEDUP_REMOVED lines=8> */
.L_x_16299:
[----:B------:R0:W5:Y:S01]  /*17a60*/  LDG.E R16, desc[UR36][R2.64] ;  /* 0x0000002402107981 */ /* 0x000162000c1e1900 */
[----:B------:R-:W-:Y:S05]  /*17a70*/  BRA `(.L_x_16297) ;  /* 0x0000000c00047947 */ /* 0x000fea0003800000 */
.L_x_16298:
[----:B------:R0:W5:Y:S01]  /*17a80*/  LDG.E.S16 R16, desc[UR36][R2.64] ;  /* 0x0000002402107981 */ /* 0x000162000c1e1700 */
[----:B------:R-:W-:Y:S05]  /*17a90*/  BRA `(.L_x_16297) ;  /* 0x0000000800fc7947 */ /* 0x000fea0003800000 */
.L_x_16293:
        /* <DEDUP_REMOVED lines=9> */
.L_x_16301:
[----:B------:R-:W4:Y:S02]  /*17b30*/  LDG.E.U16 R2, desc[UR36][R2.64] ;  /* 0x0000002402027981 */ /* 0x000f24000c1e1500 */
[----:B----4-:R-:W-:-:S06]  /*17b40*/  HADD2.F32 R16, -RZ, R2.H0_H0 ;  /* 0x20000002ff107230 */ /* 0x010fcc0000004100 */
[----:B------:R-:W0:Y:S01]  /*17b50*/  F2I.FTZ.TRUNC.NTZ R16, R16 ;  /* 0x0000001000107305 */ /* 0x000e22000021f100 */
[----:B------:R-:W-:Y:S05]  /*17b60*/  BRA `(.L_x_16297) ;  /* 0x0000000800c87947 */ /* 0x000fea0003800000 */
.L_x_16300:
        /* <DEDUP_REMOVED lines=9> */
.L_x_16303:
[----:B------:R-:W4:Y:S02]  /*17c00*/  LDG.E.U16 R2, desc[UR36][R2.64] ;  /* 0x0000002402027981 */ /* 0x000f24000c1e1500 */
[----:B----4-:R-:W-:-:S06]  /*17c10*/  HADD2.F32 R16, -RZ, R2.H0_H0 ;  /* 0x20000002ff107230 */ /* 0x010fcc0000004100 */
[----:B------:R-:W0:Y:S01]  /*17c20*/  F2I.FTZ.TRUNC.NTZ R16, R16 ;  /* 0x0000001000107305 */ /* 0x000e22000021f100 */
[----:B------:R-:W-:Y:S05]  /*17c30*/  BRA `(.L_x_16297) ;  /* 0x0000000800947947 */ /* 0x000fea0003800000 */
.L_x_16302:
[----:B------:R-:W4:Y:S02]  /*17c40*/  LDG.E.64 R2, desc[UR36][R2.64] ;  /* 0x0000002402027981 */ /* 0x000f24000c1e1b00 */
[----:B----4-:R0:W4:Y:S01]  /*17c50*/  F2I.F64.TRUNC R16, R2 ;  /* 0x0000000200107311 */ /* 0x010122000030d100 */
[----:B------:R-:W-:Y:S05]  /*17c60*/  BRA `(.L_x_16297) ;  /* 0x0000000800887947 */ /* 0x000fea0003800000 */
.L_x_16292:
        /* <DEDUP_REMOVED lines=12> */
.L_x_16306:
[----:B------:R-:W4:Y:S02]  /*17d30*/  LDG.E.64 R2, desc[UR36][R2.64] ;  /* 0x0000002402027981 */ /* 0x000f24000c1e1b00 */
[----:B----4-:R0:W4:Y:S01]  /*17d40*/  F2I.F64.TRUNC R16, R2 ;  /* 0x0000000200107311 */ /* 0x010122000030d100 */
[----:B------:R-:W-:Y:S05]  /*17d50*/  BRA `(.L_x_16297) ;  /* 0x00000008004c7947 */ /* 0x000fea0003800000 */
.L_x_16305:
        /* <DEDUP_REMOVED lines=26> */
.L_x_16308:
        /* <DEDUP_REMOVED lines=13> */
.L_x_16307:
[----:B------:R-:W4:Y:S02]  /*17fd0*/  LDG.E.U16 R16, desc[UR36][R2.64] ;  /* 0x0000002402107981 */ /* 0x000f24000c1e1500 */
[----:B----4-:R-:W-:-:S06]  /*17fe0*/  IMAD.U32 R16, R16, 0x10000, RZ ;  /* 0x0001000010107824 */ /* 0x010fcc00078e00ff */
[----:B------:R-:W0:Y:S01]  /*17ff0*/  F2I.FTZ.TRUNC.NTZ R16, R16 ;  /* 0x0000001000107305 */ /* 0x000e22000021f100 */
[----:B------:R-:W-:Y:S05]  /*18000*/  BRA `(.L_x_16297) ;  /* 0x0000000400a07947 */ /* 0x000fea0003800000 */
.L_x_16304:
        /* <DEDUP_REMOVED lines=10> */
.L_x_16311:
        /* <DEDUP_REMOVED lines=21> */
.L_x_16315:
[----:B------:R-:W-:Y:S05]  /*18200*/  BSYNC.RECONVERGENT B1 ;  /* 0x0000000000017941 */ /* 0x000fea0003800200 */
.L_x_16314:
[----:B------:R-:W-:Y:S01]  /*18210*/  IMAD.SHL.U32 R0, R0, 0x100000, RZ ;  /* 0x0010000000007824 */ /* 0x000fe200078e00ff */
[----:B------:R-:W-:-:S04]  /*18220*/  LEA R2, R2, 0x3b800000, 0x17 ;  /* 0x3b80000002027811 */ /* 0x000fc800078eb8ff */
[----:B------:R-:W-:-:S07]  /*18230*/  LOP3.LUT R16, R2, R0, R7, 0xfe, !PT ;  /* 0x0000000002107212 */ /* 0x000fce00078efe07 */
.L_x_16313:
[----:B------:R-:W-:Y:S05]  /*18240*/  BSYNC.RECONVERGENT B0 ;  /* 0x0000000000007941 */ /* 0x000fea0003800200 */
.L_x_16312:
[----:B------:R-:W0:Y:S01]  /*18250*/  F2I.FTZ.TRUNC.NTZ R16, R16 ;  /* 0x0000001000107305 */ /* 0x000e22000021f100 */
[----:B------:R-:W-:Y:S05]  /*18260*/  BRA `(.L_x_16297) ;  /* 0x0000000400087947 */ /* 0x000fea0003800000 */
.L_x_16310:
        /* <DEDUP_REMOVED lines=21> */
.L_x_16319:
[----:B------:R-:W-:Y:S05]  /*183c0*/  BSYNC.RECONVERGENT B1 ;  /* 0x0000000000017941 */ /* 0x000fea0003800200 */
.L_x_16318:
[----:B------:R-:W-:Y:S02]  /*183d0*/  SHF.L.U32 R0, R0, 0x15, RZ ;  /* 0x0000001500007819 */ /* 0x000fe400000006ff */
[----:B------:R-:W-:-:S04]  /*183e0*/  LEA R2, R2, 0x37800000, 0x17 ;  /* 0x3780000002027811 */ /* 0x000fc800078eb8ff */
[----:B------:R-:W-:-:S07]  /*183f0*/  LOP3.LUT R16, R2, R0, R7, 0xfe, !PT ;  /* 0x0000000002107212 */ /* 0x000fce00078efe07 */
.L_x_16317:
[----:B------:R-:W-:Y:S05]  /*18400*/  BSYNC.RECONVERGENT B0 ;  /* 0x0000000000007941 */ /* 0x000fea0003800200 */
.L_x_16316:
[----:B------:R-:W0:Y:S01]  /*18410*/  F2I.FTZ.TRUNC.NTZ R16, R16 ;  /* 0x0000001000107305 */ /* 0x000e22000021f100 */
[----:B------:R-:W-:Y:S05]  /*18420*/  BRA `(.L_x_16297) ;  /* 0x0000000000987947 */ /* 0x000fea0003800000 */
.L_x_16309:
        /* <DEDUP_REMOVED lines=14> */
.L_x_16323:
[----:B------:R-:W-:Y:S05]  /*18510*/  BSYNC.RECONVERGENT B0 ;  /* 0x0000000000007941 */ /* 0x000fea0003800200 */
.L_x_16322:
[----:B------:R-:W0:Y:S01]  /*18520*/  F2I.FTZ.TRUNC.NTZ R16, R16 ;  /* 0x0000001000107305 */ /* 0x000e22000021f100 */
[----:B------:R-:W-:Y:S05]  /*18530*/  BRA `(.L_x_16297) ;  /* 0x0000000000547947 */ /* 0x000fea0003800000 */
.L_x_16296:
        /* <DEDUP_REMOVED lines=16> */
.L_x_16324:
[----:B------:R-:W-:Y:S01]  /*18640*/  IMAD.MOV.U32 R16, RZ, RZ, RZ ;  /* 0x000000ffff107224 */ /* 0x000fe200078e00ff */
[----:B------:R-:W-:Y:S06]  /*18650*/  BRA `(.L_x_16297) ;  /* 0x00000000000c7947 */ /* 0x000fec0003800000 */
.L_x_16321:
[----:B------:R0:W5:Y:S01]  /*18660*/  LDG.E R16, desc[UR36][R2.64] ;  /* 0x0000002402107981 */ /* 0x000162000c1e1900 */
[----:B------:R-:W-:Y:S05]  /*18670*/  BRA `(.L_x_16297) ;  /* 0x0000000000047947 */ /* 0x000fea0003800000 */
.L_x_16320:
[----:B------:R0:W5:Y:S02]  /*18680*/  LDG.E R16, desc[UR36][R2.64] ;  /* 0x0000002402107981 */ /* 0x000164000c1e1900 */
.L_x_16297:
        /* <DEDUP_REMOVED lines=16> */
.L_x_16328:
[----:B------:R0:W5:Y:S01]  /*18790*/  LDG.E.U8 R2, desc[UR36][R4.64] ;  /* 0x0000002404027981 */ /* 0x000162000c1e1100 */
[----:B------:R-:W-:Y:S05]  /*187a0*/  BRA `(.L_x_16330) ;  /* 0x0000000c002c7947 */ /* 0x000fea0003800000 */
.L_x_16327:
        /* <DEDUP_REMOVED lines=8> */
.L_x_16332:
[----:B------:R0:W5:Y:S01]  /*18830*/  LDG.E R2, desc[UR36][R4.64] ;  /* 0x0000002404027981 */ /* 0x000162000c1e1900 */
[----:B------:R-:W-:Y:S05]  /*18840*/  BRA `(.L_x_16330) ;  /* 0x0000000c00047947 */ /* 0x000fea0003800000 */
.L_x_16331:
[----:B------:R0:W5:Y:S01]  /*18850*/  LDG.E.S16 R2, desc[UR36][R4.64] ;  /* 0x0000002404027981 */ /* 0x000162000c1e1700 */
[----:B------:R-:W-:Y:S05]  /*18860*/  BRA `(.L_x_16330) ;  /* 0x0000000800fc7947 */ /* 0x000fea0003800000 */
.L_x_16326:
        /* <DEDUP_REMOVED lines=9> */
.L_x_16334:
[----:B------:R-:W2:Y:S02]  /*18900*/  LDG.E.U16 R4, desc[UR36][R4.64] ;  /* 0x0000002404047981 */ /* 0x000ea4000c1e1500 */
[----:B--2---:R-:W-:-:S06]  /*18910*/  HADD2.F32 R2, -RZ, R4.H0_H0 ;  /* 0x20000004ff027230 */ /* 0x004fcc0000004100 */
[----:B------:R-:W0:Y:S01]  /*18920*/  F2I.FTZ.TRUNC.NTZ R2, R2 ;  /* 0x0000000200027305 */ /* 0x000e22000021f100 */
[----:B------:R-:W-:Y:S05]  /*18930*/  BRA `(.L_x_16330) ;  /* 0x0000000800c87947 */ /* 0x000fea0003800000 */
.L_x_16333:
        /* <DEDUP_REMOVED lines=9> */
.L_x_16336:
[----:B------:R-:W2:Y:S02]  /*189d0*/  LDG.E.U16 R4, desc[UR36][R4.64] ;  /* 0x0000002404047981 */ /* 0x000ea4000c1e1500 */
[----:B--2---:R-:W-:-:S06]  /*189e0*/  HADD2.F32 R2, -RZ, R4.H0_H0 ;  /* 0x20000004ff027230 */ /* 0x004fcc0000004100 */
[----:B------:R-:W0:Y:S01]  /*189f0*/  F2I.FTZ.TRUNC.NTZ R2, R2 ;  /* 0x0000000200027305 */ /* 0x000e22000021f100 */
[----:B------:R-:W-:Y:S05]  /*18a00*/  BRA `(.L_x_16330) ;  /* 0x0000000800947947 */ /* 0x000fea0003800000 */
.L_x_16335:
[----:B------:R-:W2:Y:S02]  /*18a10*/  LDG.E.64 R2, desc[UR36][R4.64] ;  /* 0x0000002404027981 */ /* 0x000ea4000c1e1b00 */
[----:B--2---:R0:W1:Y:S01]  /*18a20*/  F2I.F64.TRUNC R2, R2 ;  /* 0x0000000200027311 */ /* 0x004062000030d100 */
[----:B------:R-:W-:Y:S05]  /*18a30*/  BRA `(.L_x_16330) ;  /* 0x0000000800887947 */ /* 0x000fea0003800000 */
.L_x_16325:
        /* <DEDUP_REMOVED lines=12> */
.L_x_16339:
[----:B------:R-:W2:Y:S02]  /*18b00*/  LDG.E.64 R2, desc[UR36][R4.64] ;  /* 0x0000002404027981 */ /* 0x000ea4000c1e1b00 */
[----:B--2---:R0:W1:Y:S01]  /*18b10*/  F2I.F64.TRUNC R2, R2 ;  /* 0x0000000200027311 */ /* 0x004062000030d100 */
[----:B------:R-:W-:Y:S05]  /*18b20*/  BRA `(.L_x_16330) ;  /* 0x00000008004c7947 */ /* 0x000fea0003800000 */
.L_x_16338:
        /* <DEDUP_REMOVED lines=26> */
.L_x_16341:
        /* <DEDUP_REMOVED lines=13> */
.L_x_16340:
[----:B------:R-:W2:Y:S02]  /*18da0*/  LDG.E.U16 R2, desc[UR36][R4.64] ;  /* 0x0000002404027981 */ /* 0x000ea4000c1e1500 */
[----:B--2---:R-:W-:-:S06]  /*18db0*/  SHF.L.U32 R2, R2, 0x10, RZ ;  /* 0x0000001002027819 */ /* 0x004fcc00000006ff */
[----:B------:R-:W0:Y:S01]  /*18dc0*/  F2I.FTZ.TRUNC.NTZ R2, R2 ;  /* 0x0000000200027305 */ /* 0x000e22000021f100 */
[----:B------:R-:W-:Y:S05]  /*18dd0*/  BRA `(.L_x_16330) ;  /* 0x0000000400a07947 */ /* 0x000fea0003800000 */
.L_x_16337:
        /* <DEDUP_REMOVED lines=10> */
.L_x_16344:
        /* <DEDUP_REMOVED lines=21> */
.L_x_16348:
[----:B------:R-:W-:Y:S05]  /*18fd0*/  BSYNC.RECONVERGENT B1 ;  /* 0x0000000000017941 */ /* 0x000fea0003800200 */
.L_x_16347:
[----:B------:R-:W-:Y:S01]  /*18fe0*/  IMAD.SHL.U32 R0, R0, 0x100000, RZ ;  /* 0x0010000000007824 */ /* 0x000fe200078e00ff */
[----:B------:R-:W-:-:S04]  /*18ff0*/  LEA R2, R2, 0x3b800000, 0x17 ;  /* 0x3b80000002027811 */ /* 0x000fc800078eb8ff */
[----:B------:R-:W-:-:S07]  /*19000*/  LOP3.LUT R2, R2, R0, R7, 0xfe, !PT ;  /* 0x0000000002027212 */ /* 0x000fce00078efe07 */
.L_x_16346:
[----:B------:R-:W-:Y:S05]  /*19010*/  BSYNC.RECONVERGENT B0 ;  /* 0x0000000000007941 */ /* 0x000fea0003800200 */
.L_x_16345:
[----:B------:R-:W0:Y:S01]  /*19020*/  F2I.FTZ.TRUNC.NTZ R2, R2 ;  /* 0x0000000200027305 */ /* 0x000e22000021f100 */
[----:B------:R-:W-:Y:S05]  /*19030*/  BRA `(.L_x_16330) ;  /* 0x0000000400087947 */ /* 0x000fea0003800000 */
.L_x_16343:
        /* <DEDUP_REMOVED lines=21> */
.L_x_16352:
[----:B------:R-:W-:Y:S05]  /*19190*/  BSYNC.RECONVERGENT B1 ;  /* 0x0000000000017941 */ /* 0x000fea0003800200 */
.L_x_16351:
[----:B------:R-:W-:Y:S01]  /*191a0*/  IMAD.SHL.U32 R0, R0, 0x200000, RZ ;  /* 0x0020000000007824 */ /* 0x000fe200078e00ff */
[----:B------:R-:W-:-:S04]  /*191b0*/  LEA R2, R2, 0x37800000, 0x17 ;  /* 0x3780000002027811 */ /* 0x000fc800078eb8ff */
[----:B------:R-:W-:-:S07]  /*191c0*/  LOP3.LUT R2, R2, R0, R7, 0xfe, !PT ;  /* 0x0000000002027212 */ /* 0x000fce00078efe07 */
.L_x_16350:
[----:B------:R-:W-:Y:S05]  /*191d0*/  BSYNC.RECONVERGENT B0 ;  /* 0x0000000000007941 */ /* 0x000fea0003800200 */
.L_x_16349:
[----:B------:R-:W0:Y:S01]  /*191e0*/  F2I.FTZ.TRUNC.NTZ R2, R2 ;  /* 0x0000000200027305 */ /* 0x000e22000021f100 */
[----:B------:R-:W-:Y:S05]  /*191f0*/  BRA `(.L_x_16330) ;  /* 0x0000000000987947 */ /* 0x000fea0003800000 */
.L_x_16342:
        /* <DEDUP_REMOVED lines=14> */
.L_x_16356:
[----:B------:R-:W-:Y:S05]  /*192e0*/  BSYNC.RECONVERGENT B0 ;  /* 0x0000000000007941 */ /* 0x000fea0003800200 */
.L_x_16355:
[----:B------:R-:W0:Y:S01]  /*192f0*/  F2I.FTZ.TRUNC.NTZ R2, R2 ;  /* 0x0000000200027305 */ /* 0x000e22000021f100 */
[----:B------:R-:W-:Y:S05]  /*19300*/  BRA `(.L_x_16330) ;  /* 0x0000000000547947 */ /* 0x000fea0003800000 */
.L_x_16329:
        /* <DEDUP_REMOVED lines=16> */
.L_x_16357:
[----:B------:R-:W-:Y:S01]  /*19410*/  IMAD.MOV.U32 R2, RZ, RZ, RZ ;  /* 0x000000ffff027224 */ /* 0x000fe200078e00ff */
[----:B------:R-:W-:Y:S06]  /*19420*/  BRA `(.L_x_16330) ;  /* 0x00000000000c7947 */ /* 0x000fec0003800000 */
.L_x_16354:
[----:B------:R0:W5:Y:S01]  /*19430*/  LDG.E R2, desc[UR36][R4.64] ;  /* 0x0000002404027981 */ /* 0x000162000c1e1900 */
[----:B------:R-:W-:Y:S05]  /*19440*/  BRA `(.L_x_16330) ;  /* 0x0000000000047947 */ /* 0x000fea0003800000 */
.L_x_16353:
[----:B------:R0:W5:Y:S02]  /*19450*/  LDG.E R2, desc[UR36][R4.64] ;  /* 0x0000002404027981 */ /* 0x000164000c1e1900 */
.L_x_16330:
        /* <DEDUP_REMOVED lines=16> */
.L_x_16361:
[----:B------:R0:W5:Y:S01]  /*19560*/  LDG.E.U8 R22, desc[UR36][R4.64] ;  /* 0x0000002404167981 */ /* 0x000162000c1e1100 */
[----:B------:R-:W-:Y:S05]  /*19570*/  BRA `(.L_x_16363) ;  /* 0x0000000c00307947 */ /* 0x000fea0003800000 */
.L_x_16360:
        /* <DEDUP_REMOVED lines=8> */
.L_x_16365:
[----:B------:R0:W5:Y:S01]  /*19600*/  LDG.E R22, desc[UR36][R4.64] ;  /* 0x0000002404167981 */ /* 0x000162000c1e1900 */
[----:B------:R-:W-:Y:S05]  /*19610*/  BRA `(.L_x_16363) ;  /* 0x0000000c00087947 */ /* 0x000fea0003800000 */
.L_x_16364:
[----:B------:R0:W5:Y:S01]  /*19620*/  LDG.E.S16 R22, desc[UR36][R4.64] ;  /* 0x0000002404167981 */ /* 0x000162000c1e1700 */
[----:B------:R-:W-:Y:S05]  /*19630*/  BRA `(.L_x_16363) ;  /* 0x0000000c00007947 */ /* 0x000fea0003800000 */
.L_x_16359:
        /* <DEDUP_REMOVED lines=9> */
.L_x_16367:
[----:B------:R-:W2:Y:S02]  /*196d0*/  LDG.E.U16 R4, desc[UR36][R4.64] ;  /* 0x0000002404047981 */ /* 0x000ea4000c1e1500 */
[----:B--2---:R-:W-:-:S06]  /*196e0*/  HADD2.F32 R22, -RZ, R4.H0_H0 ;  /* 0x20000004ff167230 */ /* 0x004fcc0000004100 */
[----:B------:R-:W0:Y:S01]  /*196f0*/  F2I.FTZ.TRUNC.NTZ R22, R22 ;  /* 0x0000001600167305 */ /* 0x000e22000021f100 */
[----:B------:R-:W-:Y:S05]  /*19700*/  BRA `(.L_x_16363) ;  /* 0x0000000800cc7947 */ /* 0x000fea0003800000 */
.L_x_16366:
        /* <DEDUP_REMOVED lines=9> */
.L_x_16369:
[----:B------:R-:W2:Y:S02]  /*197a0*/  LDG.E.U16 R4, desc[UR36][R4.64] ;  /* 0x0000002404047981 */ /* 0x000ea4000c1e1500 */
[----:B--2---:R-:W-:-:S06]  /*197b0*/  HADD2.F32 R22, -RZ, R4.H0_H0 ;  /* 0x20000004ff167230 */ /* 0x004fcc0000004100 */
[----:B------:R-:W0:Y:S01]  /*197c0*/  F2I.FTZ.TRUNC.NTZ R22, R22 ;  /* 0x0000001600167305 */ /* 0x000e22000021f100 */
[----:B------:R-:W-:Y:S05]  /*197d0*/  BRA `(.L_x_16363) ;  /* 0x0000000800987947 */ /* 0x000fea0003800000 */
.L_x_16368:
[----:B------:R-:W2:Y:S02]  /*197e0*/  LDG.E.64 R4, desc[UR36][R4.64] ;  /* 0x0000002404047981 */ /* 0x000ea4000c1e1b00 */
[----:B--2---:R0:W1:Y:S01]  /*197f0*/  F2I.F64.TRUNC R22, R4 ;  /* 0x0000000400167311 */ /* 0x004062000030d100 */
[----:B------:R-:W-:Y:S05]  /*19800*/  BRA `(.L_x_16363) ;  /* 0x00000008008c7947 */ /* 0x000fea0003800000 */
.L_x_16358:
        /* <DEDUP_REMOVED lines=12> */
.L_x_16372:
[----:B------:R-:W2:Y:S02]  /*198d0*/  LDG.E.64 R4, desc[UR36][R4.64] ;  /* 0x0000002404047981 */ /* 0x000ea4000c1e1b00 */
[----:B--2---:R0:W1:Y:S01]  /*198e0*/  F2I.F64.TRUNC R22, R4 ;  /* 0x0000000400167311 */ /* 0x004062000030d100 */
[----:B------:R-:W-:Y:S05]  /*198f0*/  BRA `(.L_x_16363) ;  /* 0x0000000800507947 */ /* 0x000fea0003800000 */
.L_x_16371:
        /* <DEDUP_REMOVED lines=26> */
.L_x_16374:
        /* <DEDUP_REMOVED lines=14> */
.L_x_16373:
[----:B------:R-:W2:Y:S02]  /*19b80*/  LDG.E.U16 R22, desc[UR36][R4.64] ;  /* 0x0000002404167981 */ /* 0x000ea4000c1e1500 */
[----:B--2---:R-:W-:-:S06]  /*19b90*/  IMAD.U32 R22, R22, 0x10000, RZ ;  /* 0x0001000016167824 */ /* 0x004fcc00078e00ff */
[----:B------:R-:W0:Y:S01]  /*19ba0*/  F2I.FTZ.TRUNC.NTZ R22, R22 ;  /* 0x0000001600167305 */ /* 0x000e22000021f100 */
[----:B------:R-:W-:Y:S05]  /*19bb0*/  BRA `(.L_x_16363) ;  /* 0x0000000400a07947 */ /* 0x000fea0003800000 */
.L_x_16370:
        /* <DEDUP_REMOVED lines=10> */
.L_x_16377:
        /* <DEDUP_REMOVED lines=21> */
.L_x_16381:
[----:B------:R-:W-:Y:S05]  /*19db0*/  BSYNC.RECONVERGENT B1 ;  /* 0x0000000000017941 */ /* 0x000fea0003800200 */
.L_x_16380:
[----:B------:R-:W-:Y:S01]  /*19dc0*/  IMAD.SHL.U32 R0, R0, 0x100000, RZ ;  /* 0x0010000000007824 */ /* 0x000fe200078e00ff */
[----:B------:R-:W-:-:S04]  /*19dd0*/  LEA R3, R3, 0x3b800000, 0x17 ;  /* 0x3b80000003037811 */ /* 0x000fc800078eb8ff */
[----:B------:R-:W-:-:S07]  /*19de0*/  LOP3.LUT R22, R3, R0, R7, 0xfe, !PT ;  /* 0x0000000003167212 */ /* 0x000fce00078efe07 */
.L_x_16379:
[----:B------:R-:W-:Y:S05]  /*19df0*/  BSYNC.RECONVERGENT B0 ;  /* 0x0000000000007941 */ /* 0x000fea0003800200 */
.L_x_16378:
[----:B------:R-:W0:Y:S01]  /*19e00*/  F2I.FTZ.TRUNC.NTZ R22, R22 ;  /* 0x0000001600167305 */ /* 0x000e22000021f100 */
[----:B------:R-:W-:Y:S05]  /*19e10*/  BRA `(.L_x_16363) ;  /* 0x0000000400087947 */ /* 0x000fea0003800000 */
.L_x_16376:
        /* <DEDUP_REMOVED lines=21> */
.L_x_16385:
[----:B------:R-:W-:Y:S05]  /*19f70*/  BSYNC.RECONVERGENT B1 ;  /* 0x0000000000017941 */ /* 0x000fea0003800200 */
.L_x_16384:
[----:B------:R-:W-:Y:S02]  /*19f80*/  SHF.L.U32 R0, R0, 0x15, RZ ;  /* 0x0000001500007819 */ /* 0x000fe400000006ff */
[----:B------:R-:W-:-:S04]  /*19f90*/  LEA R3, R3, 0x37800000, 0x17 ;  /* 0x3780000003037811 */ /* 0x000fc800078eb8ff */
[----:B------:R-:W-:-:S07]  /*19fa0*/  LOP3.LUT R22, R3, R0, R7, 0xfe, !PT ;  /* 0x0000000003167212 */ /* 0x000fce00078efe07 */
.L_x_16383:
[----:B------:R-:W-:Y:S05]  /*19fb0*/  BSYNC.RECONVERGENT B0 ;  /* 0x0000000000007941 */ /* 0x000fea0003800200 */
.L_x_16382:
[----:B------:R-:W0:Y:S01]  /*19fc0*/  F2I.FTZ.TRUNC.NTZ R22, R22 ;  /* 0x0000001600167305 */ /* 0x000e22000021f100 */
[----:B------:R-:W-:Y:S05]  /*19fd0*/  BRA `(.L_x_16363) ;  /* 0x0000000000987947 */ /* 0x000fea0003800000 */
.L_x_16375:
        /* <DEDUP_REMOVED lines=14> */
.L_x_16389:
[----:B------:R-:W-:Y:S05]  /*1a0c0*/  BSYNC.RECONVERGENT B0 ;  /* 0x0000000000007941 */ /* 0x000fea0003800200 */
.L_x_16388:
[----:B------:R-:W0:Y:S01]  /*1a0d0*/  F2I.FTZ.TRUNC.NTZ R22, R22 ;  /* 0x0000001600167305 */ /* 0x000e22000021f100 */
[----:B------:R-:W-:Y:S05]  /*1a0e0*/  BRA `(.L_x_16363) ;  /* 0x0000000000547947 */ /* 0x000fea0003800000 */
.L_x_16362:
        /* <DEDUP_REMOVED lines=16> */
.L_x_16390:
[----:B------:R-:W-:Y:S01]  /*1a1f0*/  IMAD.MOV.U32 R22, RZ, RZ, RZ ;  /* 0x000000ffff167224 */ /* 0x000fe200078e00ff */
[----:B------:R-:W-:Y:S06]  /*1a200*/  BRA `(.L_x_16363) ;  /* 0x00000000000c7947 */ /* 0x000fec0003800000 */
.L_x_16387:
[----:B------:R0:W5:Y:S01]  /*1a210*/  LDG.E R22, desc[UR36][R4.64] ;  /* 0x0000002404167981 */ /* 0x000162000c1e1900 */
[----:B------:R-:W-:Y:S05]  /*1a220*/  BRA `(.L_x_16363) ;  /* 0x0000000000047947 */ /* 0x000fea0003800000 */
.L_x_16386:
[----:B------:R0:W5:Y:S02]  /*1a230*/  LDG.E R22, desc[UR36][R4.64] ;  /* 0x0000002404167981 */ /* 0x000164000c1e1900 */
.L_x_16363:
        /* <DEDUP_REMOVED lines=20> */
.L_x_16392:
[----:B------:R-:W-:Y:S05]  /*1a380*/  BSYNC.RECONVERGENT B7 ;  /* 0x0000000000077941 */ /* 0x000fea0003800200 */
.L_x_16391:
        /* <DEDUP_REMOVED lines=20> */
.L_x_16394:
[----:B------:R-:W-:Y:S05]  /*1a4d0*/  BSYNC.RECONVERGENT B7 ;  /* 0x0000000000077941 */ /* 0x000fea0003800200 */
.L_x_16393:
        /* <DEDUP_REMOVED lines=23> */
.L_x_16396:
[----:B------:R-:W-:Y:S05]  /*1a650*/  BSYNC.RECONVERGENT B7 ;  /* 0x0000000000077941 */ /* 0x000fea0003800200 */
.L_x_16395:
        /* <DEDUP_REMOVED lines=22> */
.L_x_16424:
        /* <DEDUP_REMOVED lines=28> */
.L_x_16401:
        /* <DEDUP_REMOVED lines=8> */
.L_x_16402:
[----:B------:R-:W-:Y:S05]  /*1aa00*/  BSYNC.RECONVERGENT B1 ;  /* 0x0000000000017941 */ /* 0x000fea0003800200 */
.L_x_16400:
        /* <DEDUP_REMOVED lines=41> */
.L_x_16404:
        /* <DEDUP_REMOVED lines=8> */
.L_x_16405:
[----:B------:R-:W-:Y:S05]  /*1ad20*/  BSYNC.RECONVERGENT B1 ;  /* 0x0000000000017941 */ /* 0x000fea0003800200 */
.L_x_16403:
[----:B------:R-:W-:Y:S01]  /*1ad30*/  VIADD R33, R30, 0x1 ;  /* 0x000000011e217836 */ /* 0x000fe20000000000 */
        /* <DEDUP_REMOVED lines=41> */
.L_x_16407:
        /* <DEDUP_REMOVED lines=8> */
.L_x_16408:
[----:B------:R-:W-:Y:S05]  /*1b050*/  BSYNC.RECONVERGENT B1 ;  /* 0x0000000000017941 */ /* 0x000fea0003800200 */
.L_x_16406:
        /* <DEDUP_REMOVED lines=41> */
.L_x_16410:
        /* <DEDUP_REMOVED lines=8> */
.L_x_16411:
[----:B------:R-:W-:Y:S05]  /*1b370*/  BSYNC.RECONVERGENT B1 ;  /* 0x0000000000017941 */ /* 0x000fea0003800200 */
.L_x_16409:
        /* <DEDUP_REMOVED lines=42> */
.L_x_16413:
        /* <DEDUP_REMOVED lines=8> */
.L_x_16414:
[----:B------:R-:W-:Y:S05]  /*1b6a0*/  BSYNC.RECONVERGENT B1 ;  /* 0x0000000000017941 */ /* 0x000fea0003800200 */
.L_x_16412:
        /* <DEDUP_REMOVED lines=42> */
.L_x_16416:
        /* <DEDUP_REMOVED lines=8> */
.L_x_16417:
[----:B------:R-:W-:Y:S05]  /*1b9d0*/  BSYNC.RECONVERGENT B1 ;  /* 0x0000000000017941 */ /* 0x000fea0003800200 */
.L_x_16415:
        /* <DEDUP_REMOVED lines=42> */
.L_x_16419:
        /* <DEDUP_REMOVED lines=8> */
.L_x_16420:
[----:B------:R-:W-:Y:S05]  /*1bd00*/  BSYNC.RECONVERGENT B1 ;  /* 0x0000000000017941 */ /* 0x000fea0003800200 */
.L_x_16418:
        /* <DEDUP_REMOVED lines=42> */
.L_x_16422:
        /* <DEDUP_REMOVED lines=8> */
.L_x_16423:
[----:B------:R-:W-:Y:S05]  /*1c030*/  BSYNC.RECONVERGENT B1 ;  /* 0x0000000000017941 */ /* 0x000fea0003800200 */
.L_x_16421:
        /* <DEDUP_REMOVED lines=19> */
.L_x_16399:
[----:B------:R-:W-:-:S07]  /*1c170*/  VIADD R30, R30, 0x3 ;  /* 0x000000031e1e7836 */ /* 0x000fce0000000000 */
.L_x_16398:
        /* <DEDUP_REMOVED lines=31> */
.L_x_16427:
        /* <DEDUP_REMOVED lines=8> */
.L_x_16428:
[----:B------:R-:W-:Y:S05]  /*1c3f0*/  BSYNC.RECONVERGENT B0 ;  /* 0x0000000000007941 */ /* 0x000fea0003800200 */
.L_x_16426:
        /* <DEDUP_REMOVED lines=41> */
.L_x_16430:
        /* <DEDUP_REMOVED lines=8> */
.L_x_16431:
[----:B------:R-:W-:Y:S05]  /*1c710*/  BSYNC.RECONVERGENT B0 ;  /* 0x0000000000007941 */ /* 0x000fea0003800200 */
.L_x_16429:
        /* <DEDUP_REMOVED lines=42> */
.L_x_16433:
        /* <DEDUP_REMOVED lines=8> */
.L_x_16434:
[----:B------:R-:W-:Y:S05]  /*1ca40*/  BSYNC.RECONVERGENT B0 ;  /* 0x0000000000007941 */ /* 0x000fea0003800200 */
.L_x_16432:
        /* <DEDUP_REMOVED lines=42> */
.L_x_16436:
        /* <DEDUP_REMOVED lines=8> */
.L_x_16437:
[----:B------:R-:W-:Y:S05]  /*1cd70*/  BSYNC.RECONVERGENT B0 ;  /* 0x0000000000007941 */ /* 0x000fea0003800200 */
.L_x_16435:
        /* <DEDUP_REMOVED lines=15> */
.L_x_16425:
        /* <DEDUP_REMOVED lines=31> */
.L_x_16440:
        /* <DEDUP_REMOVED lines=8> */
.L_x_16441:
[----:B------:R-:W-:Y:S05]  /*1d0e0*/  BSYNC.RECONVERGENT B0 ;  /* 0x0000000000007941 */ /* 0x000fea0003800200 */
.L_x_16439:
        /* <DEDUP_REMOVED lines=41> */
.L_x_16443:
        /* <DEDUP_REMOVED lines=8> */
.L_x_16444:
[----:B------:R-:W-:Y:S05]  /*1d400*/  BSYNC.RECONVERGENT B0 ;  /* 0x0000000000007941 */ /* 0x000fea0003800200 */
.L_x_16442:
        /* <DEDUP_REMOVED lines=15> */
.L_x_16438:
        /* <DEDUP_REMOVED lines=31> */
.L_x_16446:
[----:B------:R-:W-:Y:S01]  /*1d6f0*/  MOV R10, R4 ;  /* 0x00000004000a7202 */ /* 0x000fe20000000f00 */
[----:B------:R-:W-:Y:S01]  /*1d700*/  IMAD.MOV.U32 R11, RZ, RZ, R5 ;  /* 0x000000ffff0b7224 */ /* 0x000fe200078e0005 */
[----:B------:R-:W-:-:S07]  /*1d710*/  MOV R12, 0x1d730 ;  /* 0x0001d730000c7802 */ /* 0x000fce0000000f00 */
[----:B------:R-:W-:Y:S05]  /*1d720*/  CALL.REL.NOINC `($__internal_38_$__cuda_sm20_rem_s64) ;  /* 0x000000ac00b87944 */ /* 0x000fea0003c00000 */
[----:B------:R-:W-:Y:S01]  /*1d730*/  IMAD.MOV.U32 R4, RZ, RZ, R3 ;  /* 0x000000ffff047224 */ /* 0x000fe200078e0003 */
[----:B------:R-:W-:-:S07]  /*1d740*/  MOV R5, R6 ;  /* 0x0000000600057202 */ /* 0x000fce0000000f00 */
.L_x_16447:
[----:B------:R-:W-:Y:S05]  /*1d750*/  BSYNC.RECONVERGENT B0 ;  /* 0x0000000000007941 */ /* 0x000fea0003800200 */
.L_x_16445:
[----:B------:R-:W0:Y:S02]  /*1d760*/  LDC.64 R6, c[0x0][R0+0x798] ;  /* 0x0001e60000067b82 */ /* 0x000e240000000a00 */
[----:B0-----:R-:W-:Y:S02]  /*1d770*/  IMAD R3, R5, R6, RZ ;  /* 0x0000000605037224 */ /* 0x001fe400078e02ff */
[----:B------:R-:W-:-:S04]  /*1d780*/  IMAD.WIDE.U32 R26, R6, R4, R26 ;  /* 0x00000004061a7225 */ /* 0x000fc800078e001a */
[----:B------:R-:W-:-:S04]  /*1d790*/  IMAD R3, R7, R4, R3 ;  /* 0x0000000407037224 */ /* 0x000fc800078e0203 */
[----:B------:R-:W-:-:S07]  /*1d7a0*/  IMAD.IADD R27, R27, 0x1, R3 ;  /* 0x000000011b1b7824 */ /* 0x000fce00078e0203 */
.L_x_16397:
        /* <DEDUP_REMOVED lines=12> */
.L_x_16452:
        /* <DEDUP_REMOVED lines=21> */
.L_x_16451:
[----:B------:R-:W-:Y:S05]  /*1d9c0*/  BSYNC.RECONVERGENT B8 ;  /* 0x0000000000087941 */ /* 0x000fea0003800200 */
.L_x_16450:
[----:B------:R-:W-:-:S04]  /*1d9d0*/  IADD3 R22, P0, PT, R22, 0x4, RZ ;  /* 0x0000000416167810 */ /* 0x000fc80007f1e0ff */
[----:B------:R-:W-:Y:S02]  /*1d9e0*/  IADD3.X R23, PT, PT, RZ, R23, RZ, P0, !PT ;  /* 0x00000017ff177210 */ /* 0x000fe400007fe4ff */
[----:B------:R-:W-:-:S04]  /*1d9f0*/  ISETP.GE.U32.AND P0, PT, R22, R24, PT ;  /* 0x000000181600720c */ /* 0x000fc80003f06070 */
[----:B------:R-:W-:-:S13]  /*1da00*/  ISETP.GE.U32.AND.EX P0, PT, R23, R25, PT, P0 ;  /* 0x000000191700720c */ /* 0x000fda0003f06100 */
[----:B------:R-:W-:Y:S05]  /*1da10*/  @!P0 BRA `(.L_x_16452) ;  /* 0xfffffffc00948947 */ /* 0x000fea000383ffff */
.L_x_16449:
[----:B------:R-:W-:Y:S05]  /*1da20*/  BSYNC.RECONVERGENT B7 ;  /* 0x0000000000077941 */ /* 0x000fea0003800200 */
.L_x_16448:
        /* <DEDUP_REMOVED lines=16> */
.L_x_16456:
[----:B------:R0:W-:Y:S01]  /*1db30*/  STG.E.U8 desc[UR36][R2.64], RZ ;  /* 0x000000ff02007986 */ /* 0x0001e2000c101124 */
[----:B------:R-:W-:Y:S05]  /*1db40*/  BRA `(.L_x_16458) ;  /* 0x00000004008c7947 */ /* 0x000fea0003800000 */
.L_x_16455:
        /* <DEDUP_REMOVED lines=8> */
.L_x_16460:
[----:B------:R0:W-:Y:S01]  /*1dbd0*/  STG.E desc[UR36][R2.64], RZ ;  /* 0x000000ff02007986 */ /* 0x0001e2000c101924 */
[----:B------:R-:W-:Y:S05]  /*1dbe0*/  BRA `(.L_x_16458) ;  /* 0x0000000400647947 */ /* 0x000fea0003800000 */
.L_x_16459:
[----:B------:R0:W-:Y:S01]  /*1dbf0*/  STG.E.U16 desc[UR36][R2.64], RZ ;  /* 0x000000ff02007986 */ /* 0x0001e2000c101524 */
[----:B------:R-:W-:Y:S05]  /*1dc00*/  BRA `(.L_x_16458) ;  /* 0x00000004005c7947 */ /* 0x000fea0003800000 */
.L_x_16454:
        /* <DEDUP_REMOVED lines=8> */
.L_x_16462:
[----:B------:R4:W-:Y:S01]  /*1dc90*/  STG.E.U16 desc[UR36][R2.64], RZ ;  /* 0x000000ff02007986 */ /* 0x0009e2000c101524 */
[----:B------:R-:W-:Y:S05]  /*1dca0*/  BRA `(.L_x_16458) ;  /* 0x0000000400347947 */ /* 0x000fea0003800000 */
.L_x_16461:
        /* <DEDUP_REMOVED lines=8> */
.L_x_16464:
[----:B------:R2:W-:Y:S01]  /*1dd30*/  STG.E desc[UR36][R2.64], RZ ;  /* 0x000000ff02007986 */ /* 0x0005e2000c101924 */
[----:B------:R-:W-:Y:S05]  /*1dd40*/  BRA `(.L_x_16458) ;  /* 0x00000004000c7947 */ /* 0x000fea0003800000 */
.L_x_16463:
[----:B------:R0:W-:Y:S01]  /*1dd50*/  STG.E.64 desc[UR36][R2.64], RZ ;  /* 0x000000ff02007986 */ /* 0x0001e2000c101b24 */
[----:B------:R-:W-:Y:S05]  /*1dd60*/  BRA `(.L_x_16458) ;  /* 0x0000000400047947 */ /* 0x000fea0003800000 */
.L_x_16453:
        /* <DEDUP_REMOVED lines=10> */
.L_x_16467:
[----:B------:R0:W-:Y:S01]  /*1de10*/  STG.E.128 desc[UR36][R2.64], RZ ;  /* 0x000000ff02007986 */ /* 0x0001e2000c101d24 */
[----:B------:R-:W-:Y:S05]  /*1de20*/  BRA `(.L_x_16458) ;  /* 0x0000000000d47947 */ /* 0x000fea0003800000 */
.L_x_16466:
        /* <DEDUP_REMOVED lines=8> */
.L_x_16469:
[----:B------:R0:W-:Y:S01]  /*1deb0*/  STG.E.U8 desc[UR36][R2.64], RZ ;  /* 0x000000ff02007986 */ /* 0x0001e2000c101124 */
[----:B------:R-:W-:Y:S05]  /*1dec0*/  BRA `(.L_x_16458) ;  /* 0x0000000000ac7947 */ /* 0x000fea0003800000 */
.L_x_16468:
[----:B------:R0:W-:Y:S01]  /*1ded0*/  STG.E.U16 desc[UR36][R2.64], RZ ;  /* 0x000000ff02007986 */ /* 0x0001e2000c101524 */
[----:B------:R-:W-:Y:S05]  /*1dee0*/  BRA `(.L_x_16458) ;  /* 0x0000000000a47947 */ /* 0x000fea0003800000 */
.L_x_16465:
        /* <DEDUP_REMOVED lines=10> */
.L_x_16472:
[----:B------:R0:W-:Y:S01]  /*1df90*/  STG.E.U8 desc[UR36][R2.64], RZ ;  /* 0x000000ff02007986 */ /* 0x0001e2000c101124 */
[----:B------:R-:W-:Y:S05]  /*1dfa0*/  BRA `(.L_x_16458) ;  /* 0x0000000000747947 */ /* 0x000fea0003800000 */
.L_x_16471:
[----:B------:R0:W-:Y:S01]  /*1dfb0*/  STG.E.U8 desc[UR36][R2.64], RZ ;  /* 0x000000ff02007986 */ /* 0x0001e2000c101124 */
[----:B------:R-:W-:Y:S05]  /*1dfc0*/  BRA `(.L_x_16458) ;  /* 0x00000000006c7947 */ /* 0x000fea0003800000 */
.L_x_16470:
[----:B------:R-:W-:-:S13]  /*1dfd0*/  ISETP.NE.AND P0, PT, R0, 0x1c, PT ;  /* 0x0000001c0000780c */ /* 0x000fda0003f05270 */
[----:B------:R-:W-:Y:S05]  /*1dfe0*/  @!P0 BRA `(.L_x_16473) ;  /* 0x0000000000608947 */ /* 0x000fea0003800000 */
[----:B------:R-:W-:-:S13]  /*1dff0*/  ISETP.NE.AND P0, PT, R0, 0x1d, PT ;  /* 0x0000001d0000780c */ /* 0x000fda0003f05270 */
[----:B------:R-:W-:Y:S05]  /*1e000*/  @!P0 BRA `(.L_x_16474) ;  /* 0x0000000000508947 */ /* 0x000fea0003800000 */
[----:B------:R-:W-:-:S13]  /*1e010*/  ISETP.NE.AND P0, PT, R0, 0x2c, PT ;  /* 0x0000002c0000780c */ /* 0x000fda0003f05270 */
[----:B------:R0:W-:Y:S01]  /*1e020*/  @!P0 STG.E.U8 desc[UR36][R2.64], RZ ;  /* 0x000000ff02008986 */ /* 0x0001e2000c101124 */
[----:B------:R-:W-:Y:S05]  /*1e030*/  @!P0 BRA `(.L_x_16458) ;  /* 0x0000000000508947 */ /* 0x000fea0003800000 */
.L_x_16457:
        /* <DEDUP_REMOVED lines=16> */
.L_x_16475:
[----:B------:R-:W-:Y:S05]  /*1e140*/  BRA `(.L_x_16458) ;  /* 0x00000000000c7947 */ /* 0x000fea0003800000 */
.L_x_16474:
[----:B------:R0:W-:Y:S01]  /*1e150*/  STG.E.64 desc[UR36][R2.64], RZ ;  /* 0x000000ff02007986 */ /* 0x0001e2000c101b24 */
[----:B------:R-:W-:Y:S05]  /*1e160*/  BRA `(.L_x_16458) ;  /* 0x0000000000047947 */ /* 0x000fea0003800000 */
.L_x_16473:
[----:B------:R0:W-:Y:S02]  /*1e170*/  STG.E desc[UR36][R2.64], RZ ;  /* 0x000000ff02007986 */ /* 0x0001e4000c101924 */
.L_x_16458:
[----:B------:R-:W-:-:S07]  /*1e180*/  VIADD R32, R32, 0x80 ;  /* 0x0000008020207836 */ /* 0x000fce0000000000 */
.L_x_16224:
[----:B------:R-:W-:Y:S05]  /*1e190*/  BSYNC.RECONVERGENT B6 ;  /* 0x0000000000067941 */ /* 0x000fea0003800200 */
.L_x_16223:
        /* <DEDUP_REMOVED lines=434> */
.L_x_16476:
        /* <DEDUP_REMOVED lines=18> */
.L_x_16480:
[----:B------:R0:W5:Y:S01]  /*1fde0*/  LDG.E.U8 R26, desc[UR36][R2.64] ;  /* 0x00000024021a7981 */ /* 0x000162000c1e1100 */
[----:B------:R-:W-:Y:S05]  /*1fdf0*/  BRA `(.L_x_16482) ;  /* 0x0000000c002c7947 */ /* 0x000fea0003800000 */
.L_x_16479:
        /* <DEDUP_REMOVED lines=8> */
.L_x_16484:
[----:B------:R0:W5:Y:S01]  /*1fe80*/  LDG.E R26, desc[UR36][R2.64] ;  /* 0x00000024021a7981 */ /* 0x000162000c1e1900 */
[----:B------:R-:W-:Y:S05]  /*1fe90*/  BRA `(.L_x_16482) ;  /* 0x0000000c00047947 */ /* 0x000fea0003800000 */
.L_x_16483:
[----:B------:R0:W5:Y:S01]  /*1fea0*/  LDG.E.S16 R26, desc[UR36][R2.64] ;  /* 0x00000024021a7981 */ /* 0x000162000c1e1700 */
[----:B------:R-:W-:Y:S05]  /*1feb0*/  BRA `(.L_x_16482) ;  /* 0x0000000800fc7947 */ /* 0x000fea0003800000 */
.L_x_16478:
        /* <DEDUP_REMOVED lines=9> */
.L_x_16486:
[----:B------:R-:W2:Y:S02]  /*1ff50*/  LDG.E.U16 R2, desc[UR36][R2.64] ;  /* 0x0000002402027981 */ /* 0x000ea4000c1e1500 */
[----:B--2---:R-:W-:-:S06]  /*1ff60*/  HADD2.F32 R26, -RZ, R2.H0_H0 ;  /* 0x20000002ff1a7230 */ /* 0x004fcc0000004100 */
[----:B------:R-:W0:Y:S01]  /*1ff70*/  F2I.FTZ.TRUNC.NTZ R26, R26 ;  /* 0x0000001a001a7305 */ /* 0x000e22000021f100 */
[----:B------:R-:W-:Y:S05]  /*1ff80*/  BRA `(.L_x_16482) ;  /* 0x0000000800c87947 */ /* 0x000fea0003800000 */
.L_x_16485:
        /* <DEDUP_REMOVED lines=9> */
.L_x_16488:
[----:B------:R-:W2:Y:S02]  /*20020*/  LDG.E.U16 R2, desc[UR36][R2.64] ;  /* 0x0000002402027981 */ /* 0x000ea4000c1e1500 */
[----:B--2---:R-:W-:-:S06]  /*20030*/  HADD2.F32 R26, -RZ, R2.H0_H0 ;  /* 0x20000002ff1a7230 */ /* 0x004fcc0000004100 */
[----:B------:R-:W0:Y:S01]  /*20040*/  F2I.FTZ.TRUNC.NTZ R26, R26 ;  /* 0x0000001a001a7305 */ /* 0x000e22000021f100 */
[----:B------:R-:W-:Y:S05]  /*20050*/  BRA `(.L_x_16482) ;  /* 0x0000000800947947 */ /* 0x000fea0003800000 */
.L_x_16487:
[----:B------:R-:W2:Y:S02]  /*20060*/  LDG.E.64 R26, desc[UR36][R2.64] ;  /* 0x00000024021a7981 */ /* 0x000ea4000c1e1b00 */
[----:B--2---:R0:W1:Y:S01]  /*20070*/  F2I.F64.TRUNC R26, R26 ;  /* 0x0000001a001a7311 */ /* 0x004062000030d100 */
[----:B------:R-:W-:Y:S05]  /*20080*/  BRA `(.L_x_16482) ;  /* 0x0000000800887947 */ /* 0x000fea0003800000 */
.L_x_16477:
        /* <DEDUP_REMOVED lines=12> */
.L_x_16491:
[----:B------:R-:W2:Y:S02]  /*20150*/  LDG.E.64 R2, desc[UR36][R2.64] ;  /* 0x0000002402027981 */ /* 0x000ea4000c1e1b00 */
[----:B--2---:R0:W1:Y:S01]  /*20160*/  F2I.F64.TRUNC R26, R2 ;  /* 0x00000002001a7311 */ /* 0x004062000030d100 */
[----:B------:R-:W-:Y:S05]  /*20170*/  BRA `(.L_x_16482) ;  /* 0x00000008004c7947 */ /* 0x000fea0003800000 */
.L_x_16490:
        /* <DEDUP_REMOVED lines=26> */
.L_x_16493:
        /* <DEDUP_REMOVED lines=13> */
.L_x_16492:
[----:B------:R-:W2:Y:S02]  /*203f0*/  LDG.E.U16 R26, desc[UR36][R2.64] ;  /* 0x00000024021a7981 */ /* 0x000ea4000c1e1500 */
[----:B--2---:R-:W-:-:S06]  /*20400*/  IMAD.U32 R26, R26, 0x10000, RZ ;  /* 0x000100001a1a7824 */ /* 0x004fcc00078e00ff */
[----:B------:R-:W0:Y:S01]  /*20410*/  F2I.FTZ.TRUNC.NTZ R26, R26 ;  /* 0x0000001a001a7305 */ /* 0x000e22000021f100 */
[----:B------:R-:W-:Y:S05]  /*20420*/  BRA `(.L_x_16482) ;  /* 0x0000000400a07947 */ /* 0x000fea0003800000 */
.L_x_16489:
        /* <DEDUP_REMOVED lines=10> */
.L_x_16496:
        /* <DEDUP_REMOVED lines=21> */
.L_x_16500:
[----:B------:R-:W-:Y:S05]  /*20620*/  BSYNC.RECONVERGENT B1 ;  /* 0x0000000000017941 */ /* 0x000fea0003800200 */
.L_x_16499:
[----:B------:R-:W-:Y:S02]  /*20630*/  SHF.L.U32 R0, R0, 0x14, RZ ;  /* 0x0000001400007819 */ /* 0x000fe400000006ff */
[----:B------:R-:W-:-:S04]  /*20640*/  LEA R2, R2, 0x3b800000, 0x17 ;  /* 0x3b80000002027811 */ /* 0x000fc800078eb8ff */
[----:B------:R-:W-:-:S07]  /*20650*/  LOP3.LUT R26, R2, R0, R7, 0xfe, !PT ;  /* 0x00000000021a7212 */ /* 0x000fce00078efe07 */
.L_x_16498:
[----:B------:R-:W-:Y:S05]  /*20660*/  BSYNC.RECONVERGENT B0 ;  /* 0x0000000000007941 */ /* 0x000fea0003800200 */
.L_x_16497:
[----:B------:R-:W0:Y:S01]  /*20670*/  F2I.FTZ.TRUNC.NTZ R26, R26 ;  /* 0x0000001a001a7305 */ /* 0x000e22000021f100 */
[----:B------:R-:W-:Y:S05]  /*20680*/  BRA `(.L_x_16482) ;  /* 0x0000000400087947 */ /* 0x000fea0003800000 */
.L_x_16495:
        /* <DEDUP_REMOVED lines=21> */
.L_x_16504:
[----:B------:R-:W-:Y:S05]  /*207e0*/  BSYNC.RECONVERGENT B1 ;  /* 0x0000000000017941 */ /* 0x000fea0003800200 */
.L_x_16503:
[----:B------:R-:W-:Y:S01]  /*207f0*/  IMAD.SHL.U32 R0, R0, 0x200000, RZ ;  /* 0x0020000000007824 */ /* 0x000fe200078e00ff */
[----:B------:R-:W-:-:S04]  /*20800*/  LEA R2, R2, 0x37800000, 0x17 ;  /* 0x3780000002027811 */ /* 0x000fc800078eb8ff */
[----:B------:R-:W-:-:S07]  /*20810*/  LOP3.LUT R26, R2, R0, R7, 0xfe, !PT ;  /* 0x00000000021a7212 */ /* 0x000fce00078efe07 */
.L_x_16502:
[----:B------:R-:W-:Y:S05]  /*20820*/  BSYNC.RECONVERGENT B0 ;  /* 0x0000000000007941 */ /* 0x000fea0003800200 */
.L_x_16501:
[----:B------:R-:W0:Y:S01]  /*20830*/  F2I.FTZ.TRUNC.NTZ R26, R26 ;  /* 0x0000001a001a7305 */ /* 0x000e22000021f100 */
[----:B------:R-:W-:Y:S05]  /*20840*/  BRA `(.L_x_16482) ;  /* 0x0000000000987947 */ /* 0x000fea0003800000 */
.L_x_16494:
        /* <DEDUP_REMOVED lines=14> */
.L_x_16508:
[----:B------:R-:W-:Y:S05]  /*20930*/  BSYNC.RECONVERGENT B0 ;  /* 0x0000000000007941 */ /* 0x000fea0003800200 */
.L_x_16507:
[----:B------:R-:W0:Y:S01]  /*20940*/  F2I.FTZ.TRUNC.NTZ R26, R26 ;  /* 0x0000001a001a7305 */ /* 0x000e22000021f100 */
[----:B------:R-:W-:Y:S05]  /*20950*/  BRA `(.L_x_16482) ;  /* 0x0000000000547947 */ /* 0x000fea0003800000 */
.L_x_16481:
        /* <DEDUP_REMOVED lines=16> */
.L_x_16509:
[----:B------:R-:W-:Y:S01]  /*20a60*/  MOV R26, RZ ;  /* 0x000000ff001a7202 */ /* 0x000fe20000000f00 */
[----:B------:R-:W-:Y:S06]  /*20a70*/  BRA `(.L_x_16482) ;  /* 0x00000000000c7947 */ /* 0x000fec0003800000 */
.L_x_16506:
[----:B------:R0:W5:Y:S01]  /*20a80*/  LDG.E R26, desc[UR36][R2.64] ;  /* 0x00000024021a7981 */ /* 0x000162000c1e1900 */
[----:B------:R-:W-:Y:S05]  /*20a90*/  BRA `(.L_x_16482) ;  /* 0x0000000000047947 */ /* 0x000fea0003800000 */
.L_x_16505:
[----:B------:R0:W5:Y:S02]  /*20aa0*/  LDG.E R26, desc[UR36][R2.64] ;  /* 0x00000024021a7981 */ /* 0x000164000c1e1900 */
.L_x_16482:
        /* <DEDUP_REMOVED lines=16> */
.L_x_16513:
[----:B------:R0:W5:Y:S01]  /*20bb0*/  LDG.E.U8 R25, desc[UR36][R2.64] ;  /* 0x0000002402197981 */ /* 0x000162000c1e1100 */
[----:B------:R-:W-:Y:S05]  /*20bc0*/  BRA `(.L_x_16515) ;  /* 0x0000000c002c7947 */ /* 0x000fea0003800000 */
.L_x_16512:
        /* <DEDUP_REMOVED lines=8> */
.L_x_16517:
[----:B------:R0:W5:Y:S01]  /*20c50*/  LDG.E R25, desc[UR36][R2.64] ;  /* 0x0000002402197981 */ /* 0x000162000c1e1900 */
[----:B------:R-:W-:Y:S05]  /*20c60*/  BRA `(.L_x_16515) ;  /* 0x0000000c00047947 */ /* 0x000fea0003800000 */
.L_x_16516:
[----:B------:R0:W5:Y:S01]  /*20c70*/  LDG.E.S16 R25, desc[UR36][R2.64] ;  /* 0x0000002402197981 */ /* 0x000162000c1e1700 */
[----:B------:R-:W-:Y:S05]  /*20c80*/  BRA `(.L_x_16515) ;  /* 0x0000000800fc7947 */ /* 0x000fea0003800000 */
.L_x_16511:
        /* <DEDUP_REMOVED lines=9> */
.L_x_16519:
[----:B------:R-:W3:Y:S02]  /*20d20*/  LDG.E.U16 R2, desc[UR36][R2.64] ;  /* 0x0000002402027981 */ /* 0x000ee4000c1e1500 */
[----:B---3--:R-:W-:-:S06]  /*20d30*/  HADD2.F32 R25, -RZ, R2.H0_H0 ;  /* 0x20000002ff197230 */ /* 0x008fcc0000004100 */
[----:B------:R-:W0:Y:S01]  /*20d40*/  F2I.FTZ.TRUNC.NTZ R25, R25 ;  /* 0x0000001900197305 */ /* 0x000e22000021f100 */
[----:B------:R-:W-:Y:S05]  /*20d50*/  BRA `(.L_x_16515) ;  /* 0x0000000800c87947 */ /* 0x000fea0003800000 */
.L_x_16518:
        /* <DEDUP_REMOVED lines=9> */
.L_x_16521:
[----:B------:R-:W3:Y:S02]  /*20df0*/  LDG.E.U16 R2, desc[UR36][R2.64] ;  /* 0x0000002402027981 */ /* 0x000ee4000c1e1500 */
[----:B---3--:R-:W-:-:S06]  /*20e00*/  HADD2.F32 R25, -RZ, R2.H0_H0 ;  /* 0x20000002ff197230 */ /* 0x008fcc0000004100 */
[----:B------:R-:W0:Y:S01]  /*20e10*/  F2I.FTZ.TRUNC.NTZ R25, R25 ;  /* 0x0000001900197305 */ /* 0x000e22000021f100 */
[----:B------:R-:W-:Y:S05]  /*20e20*/  BRA `(.L_x_16515) ;  /* 0x0000000800947947 */ /* 0x000fea0003800000 */
.L_x_16520:
[----:B------:R-:W3:Y:S02]  /*20e30*/  LDG.E.64 R2, desc[UR36][R2.64] ;  /* 0x0000002402027981 */ /* 0x000ee4000c1e1b00 */
[----:B---3--:R0:W1:Y:S01]  /*20e40*/  F2I.F64.TRUNC R25, R2 ;  /* 0x0000000200197311 */ /* 0x008062000030d100 */
[----:B------:R-:W-:Y:S05]  /*20e50*/  BRA `(.L_x_16515) ;  /* 0x0000000800887947 */ /* 0x000fea0003800000 */
.L_x_16510:
        /* <DEDUP_REMOVED lines=12> */
.L_x_16524:
[----:B------:R-:W3:Y:S02]  /*20f20*/  LDG.E.64 R2, desc[UR36][R2.64] ;  /* 0x0000002402027981 */ /* 0x000ee4000c1e1b00 */
[----:B---3--:R0:W1:Y:S01]  /*20f30*/  F2I.F64.TRUNC R25, R2 ;  /* 0x0000000200197311 */ /* 0x008062000030d100 */
[----:B------:R-:W-:Y:S05]  /*20f40*/  BRA `(.L_x_16515) ;  /* 0x00000008004c7947 */ /* 0x000fea0003800000 */
.L_x_16523:
        /* <DEDUP_REMOVED lines=26> */
.L_x_16526:
        /* <DEDUP_REMOVED lines=13> */
.L_x_16525:
[----:B------:R-:W3:Y:S02]  /*211c0*/  LDG.E.U16 R25, desc[UR36][R2.64] ;  /* 0x0000002402197981 */ /* 0x000ee4000c1e1500 */
[----:B---3--:R-:W-:-:S06]  /*211d0*/  IMAD.U32 R25, R25, 0x10000, RZ ;  /* 0x0001000019197824 */ /* 0x008fcc00078e00ff */
[----:B------:R-:W0:Y:S01]  /*211e0*/  F2I.FTZ.TRUNC.NTZ R25, R25 ;  /* 0x0000001900197305 */ /* 0x000e22000021f100 */
[----:B------:R-:W-:Y:S05]  /*211f0*/  BRA `(.L_x_16515) ;  /* 0x0000000400a07947 */ /* 0x000fea0003800000 */
.L_x_16522:
        /* <DEDUP_REMOVED lines=10> */
.L_x_16529:
        /* <DEDUP_REMOVED lines=21> */
.L_x_16533:
[----:B------:R-:W-:Y:S05]  /*213f0*/  BSYNC.RECONVERGENT B1 ;  /* 0x0000000000017941 */ /* 0x000fea0003800200 */
.L_x_16532:
[----:B------:R-:W-:Y:S01]  /*21400*/  IMAD.SHL.U32 R0, R0, 0x100000, RZ ;  /* 0x0010000000007824 */ /* 0x000fe200078e00ff */
[----:B------:R-:W-:-:S04]  /*21410*/  LEA R2, R2, 0x3b800000, 0x17 ;  /* 0x3b80000002027811 */ /* 0x000fc800078eb8ff */
[----:B------:R-:W-:-:S07]  /*21420*/  LOP3.LUT R25, R2, R0, R25, 0xfe, !PT ;  /* 0x0000000002197212 */ /* 0x000fce00078efe19 */
.L_x_16531:
[----:B------:R-:W-:Y:S05]  /*21430*/  BSYNC.RECONVERGENT B0 ;  /* 0x0000000000007941 */ /* 0x000fea0003800200 */
.L_x_16530:
[----:B------:R-:W1:Y:S01]  /*21440*/  F2I.FTZ.TRUNC.NTZ R25, R25 ;  /* 0x0000001900197305 */ /* 0x000e62000021f100 */
[----:B------:R-:W-:Y:S05]  /*21450*/  BRA `(.L_x_16515) ;  /* 0x0000000400087947 */ /* 0x000fea0003800000 */
.L_x_16528:
        /* <DEDUP_REMOVED lines=21> */
.L_x_16537:
[----:B------:R-:W-:Y:S05]  /*215b0*/  BSYNC.RECONVERGENT B1 ;  /* 0x0000000000017941 */ /* 0x000fea0003800200 */
.L_x_16536:
[----:B------:R-:W-:Y:S02]  /*215c0*/  SHF.L.U32 R0, R0, 0x15, RZ ;  /* 0x0000001500007819 */ /* 0x000fe400000006ff */
[----:B------:R-:W-:-:S04]  /*215d0*/  LEA R2, R2, 0x37800000, 0x17 ;  /* 0x3780000002027811 */ /* 0x000fc800078eb8ff */
[----:B------:R-:W-:-:S07]  /*215e0*/  LOP3.LUT R25, R2, R0, R25, 0xfe, !PT ;  /* 0x0000000002197212 */ /* 0x000fce00078efe19 */
.L_x_16535:
[----:B------:R-:W-:Y:S05]  /*215f0*/  BSYNC.RECONVERGENT B0 ;  /* 0x0000000000007941 */ /* 0x000fea0003800200 */
.L_x_16534:
[----:B------:R-:W3:Y:S01]  /*21600*/  F2I.FTZ.TRUNC.NTZ R25, R25 ;  /* 0x0000001900197305 */ /* 0x000ee2000021f100 */
[----:B------:R-:W-:Y:S05]  /*21610*/  BRA `(.L_x_16515) ;  /* 0x0000000000987947 */ /* 0x000fea0003800000 */
.L_x_16527:
        /* <DEDUP_REMOVED lines=14> */
.L_x_16541:
[----:B------:R-:W-:Y:S05]  /*21700*/  BSYNC.RECONVERGENT B0 ;  /* 0x0000000000007941 */ /* 0x000fea0003800200 */
.L_x_16540:
[----:B------:R-:W0:Y:S01]  /*21710*/  F2I.FTZ.TRUNC.NTZ R25, R25 ;  /* 0x0000001900197305 */ /* 0x000e22000021f100 */
[----:B------:R-:W-:Y:S05]  /*21720*/  BRA `(.L_x_16515) ;  /* 0x0000000000547947 */ /* 0x000fea0003800000 */
.L_x_16514:
[----:B------:R-:W-:Y:S01]  /*21730*/  MOV R0, 0x0 ;  /* 0x0000000000007802 */ /* 0x000fe20000000f00 */
[----:B------:R-:W0:Y:S01]  /*21740*/  LDCU.64 UR4, c[0x4][0x118] ;  /* 0x01002300ff0477ac */ /* 0x000e220008000a00 */
[----:B------:R-:W-:Y:S02]  /*21750*/  HFMA2 R13, -RZ, RZ, 0, 0 ;  /* 0x00000000ff0d7431 */ /* 0x000fe400000001ff */
[----:B------:R-:W-:Y:S01]  /*21760*/  IMAD.MOV.U32 R8, RZ, RZ, 0x4e ;  /* 0x0000004eff087424 */ /* 0x000fe200078e00ff */
[----:B------:R1:W3:Y:S01]  /*21770*/  LDC.64 R2, c[0x4][R0] ;  /* 0x0100000000027b82 */ /* 0x0002e20000000a00 */
        /* <DEDUP_REMOVED lines=8> */
[----:B-1----:R-:W-:-:S07]  /*21800*/  MOV R11, UR9 ;  /* 0x00000009000b7c02 */ /* 0x002fce0008000f00 */
[----:B------:R-:W-:-:S07]  /*21810*/  LEPC R20, `(.L_x_16542) ;  /* 0x000000001014794e */ /* 0x000fce0000000000 */
[----:B---3-5:R-:W-:Y:S05]  /*21820*/  CALL.ABS.NOINC R2 ;  /* 0x0000000002007343 */ /* 0x028fea0003c00000 */
.L_x_16542:
[----:B------:R-:W-:Y:S01]  /*21830*/  IMAD.MOV.U32 R25, RZ, RZ, RZ ;  /* 0x000000ffff197224 */ /* 0x000fe200078e00ff */
[----:B------:R-:W-:Y:S06]  /*21840*/  BRA `(.L_x_16515) ;  /* 0x00000000000c7947 */ /* 0x000fec0003800000 */
.L_x_16539:
[----:B------:R0:W5:Y:S01]  /*21850*/  LDG.E R25, desc[UR36][R2.64] ;  /* 0x0000002402197981 */ /* 0x000162000c1e1900 */
[----:B------:R-:W-:Y:S05]  /*21860*/  BRA `(.L_x_16515) ;  /* 0x0000000000047947 */ /* 0x000fea0003800000 */
.L_x_16538:
[----:B------:R0:W5:Y:S02]  /*21870*/  LDG.E R25, desc[UR36][R2.64] ;  /* 0x0000002402197981 */ /* 0x000164000c1e1900 */
.L_x_16515:
        /* <DEDUP_REMOVED lines=16> */
.L_x_16546:
[----:B------:R0:W5:Y:S01]  /*21980*/  LDG.E.U8 R2, desc[UR36][R4.64] ;  /* 0x0000002404027981 */ /* 0x000162000c1e1100 */
[----:B------:R-:W-:Y:S05]  /*21990*/  BRA `(.L_x_16548) ;  /* 0x0000000c002c7947 */ /* 0x000fea0003800000 */
.L_x_16545:
        /* <DEDUP_REMOVED lines=8> */
.L_x_16550:
[----:B------:R2:W5:Y:S01]  /*21a20*/  LDG.E R2, desc[UR36][R4.64] ;  /* 0x0000002404027981 */ /* 0x000562000c1e1900 */
[----:B------:R-:W-:Y:S05]  /*21a30*/  BRA `(.L_x_16548) ;  /* 0x0000000c00047947 */ /* 0x000fea0003800000 */
.L_x_16549:
[----:B------:R0:W5:Y:S01]  /*21a40*/  LDG.E.S16 R2, desc[UR36][R4.64] ;  /* 0x0000002404027981 */ /* 0x000162000c1e1700 */
[----:B------:R-:W-:Y:S05]  /*21a50*/  BRA `(.L_x_16548) ;  /* 0x0000000800fc7947 */ /* 0x000fea0003800000 */
.L_x_16544:
        /* <DEDUP_REMOVED lines=9> */
.L_x_16552:
[----:B------:R-:W2:Y:S02]  /*21af0*/  LDG.E.U16 R4, desc[UR36][R4.64] ;  /* 0x0000002404047981 */ /* 0x000ea4000c1e1500 */
[----:B--2---:R-:W-:-:S06]  /*21b00*/  HADD2.F32 R2, -RZ, R4.H0_H0 ;  /* 0x20000004ff027230 */ /* 0x004fcc0000004100 */
[----:B------:R-:W0:Y:S01]  /*21b10*/  F2I.FTZ.TRUNC.NTZ R2, R2 ;  /* 0x0000000200027305 */ /* 0x000e22000021f100 */
[----:B------:R-:W-:Y:S05]  /*21b20*/  BRA `(.L_x_16548) ;  /* 0x0000000800c87947 */ /* 0x000fea0003800000 */
.L_x_16551:
        /* <DEDUP_REMOVED lines=9> */
.L_x_16554:
[----:B------:R-:W2:Y:S02]  /*21bc0*/  LDG.E.U16 R4, desc[UR36][R4.64] ;  /* 0x0000002404047981 */ /* 0x000ea4000c1e1500 */
[----:B--2---:R-:W-:-:S06]  /*21bd0*/  HADD2.F32 R2, -RZ, R4.H0_H0 ;  /* 0x20000004ff027230 */ /* 0x004fcc0000004100 */
[----:B------:R-:W0:Y:S01]  /*21be0*/  F2I.FTZ.TRUNC.NTZ R2, R2 ;  /* 0x0000000200027305 */ /* 0x000e22000021f100 */
[----:B------:R-:W-:Y:S05]  /*21bf0*/  BRA `(.L_x_16548) ;  /* 0x0000000800947947 */ /* 0x000fea0003800000 */
.L_x_16553:
[----:B------:R-:W2:Y:S02]  /*21c00*/  LDG.E.64 R2, desc[UR36][R4.64] ;  /* 0x0000002404027981 */ /* 0x000ea4000c1e1b00 */
[----:B--2---:R0:W2:Y:S01]  /*21c10*/  F2I.F64.TRUNC R2, R2 ;  /* 0x0000000200027311 */ /* 0x0040a2000030d100 */
[----:B------:R-:W-:Y:S05]  /*21c20*/  BRA `(.L_x_16548) ;  /* 0x0000000800887947 */ /* 0x000fea0003800000 */
.L_x_16543:
        /* <DEDUP_REMOVED lines=12> */
.L_x_16557:
[----:B------:R-:W2:Y:S02]  /*21cf0*/  LDG.E.64 R2, desc[UR36][R4.64] ;  /* 0x0000002404027981 */ /* 0x000ea4000c1e1b00 */
[----:B--2---:R0:W2:Y:S01]  /*21d00*/  F2I.F64.TRUNC R2, R2 ;  /* 0x0000000200027311 */ /* 0x0040a2000030d100 */
[----:B------:R-:W-:Y:S05]  /*21d10*/  BRA `(.L_x_16548) ;  /* 0x00000008004c7947 */ /* 0x000fea0003800000 */
.L_x_16556:
        /* <DEDUP_REMOVED lines=26> */
.L_x_16559:
        /* <DEDUP_REMOVED lines=13> */
.L_x_16558:
[----:B------:R-:W2:Y:S02]  /*21f90*/  LDG.E.U16 R2, desc[UR36][R4.64] ;  /* 0x0000002404027981 */ /* 0x000ea4000c1e1500 */
[----:B--2---:R-:W-:-:S06]  /*21fa0*/  SHF.L.U32 R2, R2, 0x10, RZ ;  /* 0x0000001002027819 */ /* 0x004fcc00000006ff */
[----:B------:R-:W0:Y:S01]  /*21fb0*/  F2I.FTZ.TRUNC.NTZ R2, R2 ;  /* 0x0000000200027305 */ /* 0x000e22000021f100 */
[----:B------:R-:W-:Y:S05]  /*21fc0*/  BRA `(.L_x_16548) ;  /* 0x0000000400a07947 */ /* 0x000fea0003800000 */
.L_x_16555:
        /* <DEDUP_REMOVED lines=10> */
.L_x_16562:
        /* <DEDUP_REMOVED lines=21> */
.L_x_16566:
[----:B------:R-:W-:Y:S05]  /*221c0*/  BSYNC.RECONVERGENT B1 ;  /* 0x0000000000017941 */ /* 0x000fea0003800200 */
.L_x_16565:
[----:B------:R-:W-:Y:S01]  /*221d0*/  IMAD.SHL.U32 R0, R0, 0x100000, RZ ;  /* 0x0010000000007824 */ /* 0x000fe200078e00ff */
[----:B------:R-:W-:-:S04]  /*221e0*/  LEA R2, R2, 0x3b800000, 0x17 ;  /* 0x3b80000002027811 */ /* 0x000fc800078eb8ff */
[----:B------:R-:W-:-:S07]  /*221f0*/  LOP3.LUT R2, R2, R0, R7, 0xfe, !PT ;  /* 0x0000000002027212 */ /* 0x000fce00078efe07 */
.L_x_16564:
[----:B------:R-:W-:Y:S05]  /*22200*/  BSYNC.RECONVERGENT B0 ;  /* 0x0000000000007941 */ /* 0x000fea0003800200 */
.L_x_16563:
[----:B------:R-:W0:Y:S01]  /*22210*/  F2I.FTZ.TRUNC.NTZ R2, R2 ;  /* 0x0000000200027305 */ /* 0x000e22000021f100 */
[----:B------:R-:W-:Y:S05]  /*22220*/  BRA `(.L_x_16548) ;  /* 0x0000000400087947 */ /* 0x000fea0003800000 */
.L_x_16561:
        /* <DEDUP_REMOVED lines=21> */
.L_x_16570:
[----:B------:R-:W-:Y:S05]  /*22380*/  BSYNC.RECONVERGENT B1 ;  /* 0x0000000000017941 */ /* 0x000fea0003800200 */
.L_x_16569:
[----:B------:R-:W-:Y:S01]  /*22390*/  IMAD.SHL.U32 R0, R0, 0x200000, RZ ;  /* 0x0020000000007824 */ /* 0x000fe200078e00ff */
[----:B------:R-:W-:-:S04]  /*223a0*/  LEA R2, R2, 0x37800000, 0x17 ;  /* 0x3780000002027811 */ /* 0x000fc800078eb8ff */
[----:B------:R-:W-:-:S07]  /*223b0*/  LOP3.LUT R2, R2, R0, R7, 0xfe, !PT ;  /* 0x0000000002027212 */ /* 0x000fce00078efe07 */
.L_x_16568:
[----:B------:R-:W-:Y:S05]  /*223c0*/  BSYNC.RECONVERGENT B0 ;  /* 0x0000000000007941 */ /* 0x000fea0003800200 */
.L_x_16567:
[----:B------:R-:W0:Y:S01]  /*223d0*/  F2I.FTZ.TRUNC.NTZ R2, R2 ;  /* 0x0000000200027305 */ /* 0x000e22000021f100 */
[----:B------:R-:W-:Y:S05]  /*223e0*/  BRA `(.L_x_16548) ;  /* 0x0000000000987947 */ /* 0x000fea0003800000 */
.L_x_16560:
        /* <DEDUP_REMOVED lines=14> */
.L_x_16574:
[----:B------:R-:W-:Y:S05]  /*224d0*/  BSYNC.RECONVERGENT B0 ;  /* 0x0000000000007941 */ /* 0x000fea0003800200 */
.L_x_16573:
[----:B------:R-:W0:Y:S01]  /*224e0*/  F2I.FTZ.TRUNC.NTZ R2, R2 ;  /* 0x0000000200027305 */ /* 0x000e22000021f100 */
[----:B------:R-:W-:Y:S05]  /*224f0*/  BRA `(.L_x_16548) ;  /* 0x0000000000547947 */ /* 0x000fea0003800000 */
.L_x_16547:
        /* <DEDUP_REMOVED lines=16> */
.L_x_16575:
[----:B------:R-:W-:Y:S01]  /*22600*/  IMAD.MOV.U32 R2, RZ, RZ, RZ ;  /* 0x000000ffff027224 */ /* 0x000fe200078e00ff */
[----:B------:R-:W-:Y:S06]  /*22610*/  BRA `(.L_x_16548) ;  /* 0x00000000000c7947 */ /* 0x000fec0003800000 */
.L_x_16572:
[----:B------:R0:W5:Y:S01]  /*22620*/  LDG.E R2, desc[UR36][R4.64] ;  /* 0x0000002404027981 */ /* 0x000162000c1e1900 */
[----:B------:R-:W-:Y:S05]  /*22630*/  BRA `(.L_x_16548) ;  /* 0x0000000000047947 */ /* 0x000fea0003800000 */
.L_x_16571:
[----:B------:R0:W5:Y:S02]  /*22640*/  LDG.E R2, desc[UR36][R4.64] ;  /* 0x0000002404027981 */ /* 0x000164000c1e1900 */
.L_x_16548:
        /* <DEDUP_REMOVED lines=16> */
.L_x_16579:
[----:B------:R2:W5:Y:S01]  /*22750*/  LDG.E.U8 R16, desc[UR36][R4.64] ;  /* 0x0000002404107981 */ /* 0x000562000c1e1100 */
[----:B------:R-:W-:Y:S05]  /*22760*/  BRA `(.L_x_16581) ;  /* 0x0000000c00307947 */ /* 0x000fea0003800000 */
.L_x_16578:
        /* <DEDUP_REMOVED lines=8> */
.L_x_16583:
[----:B------:R0:W5:Y:S01]  /*227f0*/  LDG.E R16, desc[UR36][R4.64] ;  /* 0x0000002404107981 */ /* 0x000162000c1e1900 */
[----:B------:R-:W-:Y:S05]  /*22800*/  BRA `(.L_x_16581) ;  /* 0x0000000c00087947 */ /* 0x000fea0003800000 */
.L_x_16582:
[----:B------:R0:W5:Y:S01]  /*22810*/  LDG.E.S16 R16, desc[UR36][R4.64] ;  /* 0x0000002404107981 */ /* 0x000162000c1e1700 */
[----:B------:R-:W-:Y:S05]  /*22820*/  BRA `(.L_x_16581) ;  /* 0x0000000c00007947 */ /* 0x000fea0003800000 */
.L_x_16577:
        /* <DEDUP_REMOVED lines=9> */
.L_x_16585:
[----:B------:R-:W2:Y:S02]  /*228c0*/  LDG.E.U16 R4, desc[UR36][R4.64] ;  /* 0x0000002404047981 */ /* 0x000ea4000c1e1500 */
[----:B--2---:R-:W-:-:S06]  /*228d0*/  HADD2.F32 R16, -RZ, R4.H0_H0 ;  /* 0x20000004ff107230 */ /* 0x004fcc0000004100 */
[----:B------:R-:W0:Y:S01]  /*228e0*/  F2I.FTZ.TRUNC.NTZ R16, R16 ;  /* 0x0000001000107305 */ /* 0x000e22000021f100 */
[----:B------:R-:W-:Y:S05]  /*228f0*/  BRA `(.L_x_16581) ;  /* 0x0000000800cc7947 */ /* 0x000fea0003800000 */
.L_x_16584:
        /* <DEDUP_REMOVED lines=9> */
.L_x_16587:
[----:B------:R-:W2:Y:S02]  /*22990*/  LDG.E.U16 R4, desc[UR36][R4.64] ;  /* 0x0000002404047981 */ /* 0x000ea4000c1e1500 */
[----:B--2---:R-:W-:-:S06]  /*229a0*/  HADD2.F32 R16, -RZ, R4.H0_H0 ;  /* 0x20000004ff107230 */ /* 0x004fcc0000004100 */
[----:B------:R-:W0:Y:S01]  /*229b0*/  F2I.FTZ.TRUNC.NTZ R16, R16 ;  /* 0x0000001000107305 */ /* 0x000e22000021f100 */
[----:B------:R-:W-:Y:S05]  /*229c0*/  BRA `(.L_x_16581) ;  /* 0x0000000800987947 */ /* 0x000fea0003800000 */
.L_x_16586:
[----:B------:R-:W2:Y:S02]  /*229d0*/  LDG.E.64 R4, desc[UR36][R4.64] ;  /* 0x0000002404047981 */ /* 0x000ea4000c1e1b00 */
[----:B--2---:R0:W2:Y:S01]  /*229e0*/  F2I.F64.TRUNC R16, R4 ;  /* 0x0000000400107311 */ /* 0x0040a2000030d100 */
[----:B------:R-:W-:Y:S05]  /*229f0*/  BRA `(.L_x_16581) ;  /* 0x00000008008c7947 */ /* 0x000fea0003800000 */
.L_x_16576:
        /* <DEDUP_REMOVED lines=12> */
.L_x_16590:
[----:B------:R-:W2:Y:S02]  /*22ac0*/  LDG.E.64 R4, desc[UR36][R4.64] ;  /* 0x0000002404047981 */ /* 0x000ea4000c1e1b00 */
[----:B--2---:R0:W2:Y:S01]  /*22ad0*/  F2I.F64.TRUNC R16, R4 ;  /* 0x0000000400107311 */ /* 0x0040a2000030d100 */
[----:B------:R-:W-:Y:S05]  /*22ae0*/  BRA `(.L_x_16581) ;  /* 0x0000000800507947 */ /* 0x000fea0003800000 */
.L_x_16589:
        /* <DEDUP_REMOVED lines=26> */
.L_x_16592:
        /* <DEDUP_REMOVED lines=14> */
.L_x_16591:
[----:B------:R-:W2:Y:S02]  /*22d70*/  LDG.E.U16 R16, desc[UR36][R4.64] ;  /* 0x0000002404107981 */ /* 0x000ea4000c1e1500 */
[----:B--2---:R-:W-:-:S06]  /*22d80*/  IMAD.U32 R16, R16, 0x10000, RZ ;  /* 0x0001000010107824 */ /* 0x004fcc00078e00ff */
[----:B------:R-:W0:Y:S01]  /*22d90*/  F2I.FTZ.TRUNC.NTZ R16, R16 ;  /* 0x0000001000107305 */ /* 0x000e22000021f100 */
[----:B------:R-:W-:Y:S05]  /*22da0*/  BRA `(.L_x_16581) ;  /* 0x0000000400a07947 */ /* 0x000fea0003800000 */
.L_x_16588:
        /* <DEDUP_REMOVED lines=10> */
.L_x_16595:
        /* <DEDUP_REMOVED lines=21> */
.L_x_16599:
[----:B------:R-:W-:Y:S05]  /*22fa0*/  BSYNC.RECONVERGENT B1 ;  /* 0x0000000000017941 */ /* 0x000fea0003800200 */
.L_x_16598:
[----:B------:R-:W-:Y:S01]  /*22fb0*/  IMAD.SHL.U32 R0, R0, 0x100000, RZ ;  /* 0x0010000000007824 */ /* 0x000fe200078e00ff */
[----:B------:R-:W-:-:S04]  /*22fc0*/  LEA R3, R3, 0x3b800000, 0x17 ;  /* 0x3b80000003037811 */ /* 0x000fc800078eb8ff */
[----:B------:R-:W-:-:S07]  /*22fd0*/  LOP3.LUT R16, R3, R0, R7, 0xfe, !PT ;  /* 0x0000000003107212 */ /* 0x000fce00078efe07 */
.L_x_16597:
[----:B------:R-:W-:Y:S05]  /*22fe0*/  BSYNC.RECONVERGENT B0 ;  /* 0x0000000000007941 */ /* 0x000fea0003800200 */
.L_x_16596:
[----:B------:R-:W0:Y:S01]  /*22ff0*/  F2I.FTZ.TRUNC.NTZ R16, R16 ;  /* 0x0000001000107305 */ /* 0x000e22000021f100 */
[----:B------:R-:W-:Y:S05]  /*23000*/  BRA `(.L_x_16581) ;  /* 0x0000000400087947 */ /* 0x000fea0003800000 */
.L_x_16594:
        /* <DEDUP_REMOVED lines=21> */
.L_x_16603:
[----:B------:R-:W-:Y:S05]  /*23160*/  BSYNC.RECONVERGENT B1 ;  /* 0x0000000000017941 */ /* 0x000fea0003800200 */
.L_x_16602:
[----:B------:R-:W-:Y:S02]  /*23170*/  SHF.L.U32 R0, R0, 0x15, RZ ;  /* 0x0000001500007819 */ /* 0x000fe400000006ff */
[----:B------:R-:W-:-:S04]  /*23180*/  LEA R3, R3, 0x37800000, 0x17 ;  /* 0x3780000003037811 */ /* 0x000fc800078eb8ff */
[----:B------:R-:W-:-:S07]  /*23190*/  LOP3.LUT R16, R3, R0, R7, 0xfe, !PT ;  /* 0x0000000003107212 */ /* 0x000fce00078efe07 */
.L_x_16601:
[----:B------:R-:W-:Y:S05]  /*231a0*/  BSYNC.RECONVERGENT B0 ;  /* 0x0000000000007941 */ /* 0x000fea0003800200 */
.L_x_16600:
[----:B------:R-:W0:Y:S01]  /*231b0*/  F2I.FTZ.TRUNC.NTZ R16, R16 ;  /* 0x0000001000107305 */ /* 0x000e22000021f100 */
[----:B------:R-:W-:Y:S05]  /*231c0*/  BRA `(.L_x_16581) ;  /* 0x0000000000987947 */ /* 0x000fea0003800000 */
.L_x_16593:
        /* <DEDUP_REMOVED lines=14> */
.L_x_16607:
[----:B------:R-:W-:Y:S05]  /*232b0*/  BSYNC.RECONVERGENT B0 ;  /* 0x0000000000007941 */ /* 0x000fea0003800200 */
.L_x_16606:
[----:B------:R-:W0:Y:S01]  /*232c0*/  F2I.FTZ.TRUNC.NTZ R16, R16 ;  /* 0x0000001000107305 */ /* 0x000e22000021f100 */
[----:B------:R-:W-:Y:S05]  /*232d0*/  BRA `(.L_x_16581) ;  /* 0x0000000000547947 */ /* 0x000fea0003800000 */
.L_x_16580:
        /* <DEDUP_REMOVED lines=16> */
.L_x_16608:
[----:B------:R-:W-:Y:S01]  /*233e0*/  IMAD.MOV.U32 R16, RZ, RZ, RZ ;  /* 0x000000ffff107224 */ /* 0x000fe200078e00ff */
[----:B------:R-:W-:Y:S06]  /*233f0*/  BRA `(.L_x_16581) ;  /* 0x00000000000c7947 */ /* 0x000fec0003800000 */
.L_x_16605:
[----:B------:R0:W5:Y:S01]  /*23400*/  LDG.E R16, desc[UR36][R4.64] ;  /* 0x0000002404107981 */ /* 0x000162000c1e1900 */
[----:B------:R-:W-:Y:S05]  /*23410*/  BRA `(.L_x_16581) ;  /* 0x0000000000047947 */ /* 0x000fea0003800000 */
.L_x_16604:
[----:B------:R0:W5:Y:S02]  /*23420*/  LDG.E R16, desc[UR36][R4.64] ;  /* 0x0000002404107981 */ /* 0x000164000c1e1900 */
.L_x_16581:
        /* <DEDUP_REMOVED lines=16> */
.L_x_16612:
[----:B------:R2:W5:Y:S01]  /*23530*/  LDG.E.U8 R17, desc[UR36][R4.64] ;  /* 0x0000002404117981 */ /* 0x000562000c1e1100 */
[----:B------:R-:W-:Y:S05]  /*23540*/  BRA `(.L_x_16614) ;  /* 0x0000000c00307947 */ /* 0x000fea0003800000 */
.L_x_16611:
        /* <DEDUP_REMOVED lines=8> */
.L_x_16616:
[----:B------:R0:W5:Y:S01]  /*235d0*/  LDG.E R17, desc[UR36][R4.64] ;  /* 0x0000002404117981 */ /* 0x000162000c1e1900 */
[----:B------:R-:W-:Y:S05]  /*235e0*/  BRA `(.L_x_16614) ;  /* 0x0000000c00087947 */ /* 0x000fea0003800000 */
.L_x_16615:
[----:B------:R0:W5:Y:S01]  /*235f0*/  LDG.E.S16 R17, desc[UR36][R4.64] ;  /* 0x0000002404117981 */ /* 0x000162000c1e1700 */
[----:B------:R-:W-:Y:S05]  /*23600*/  BRA `(.L_x_16614) ;  /* 0x0000000c00007947 */ /* 0x000fea0003800000 */
.L_x_16610:
        /* <DEDUP_REMOVED lines=9> */
.L_x_16618:
[----:B------:R-:W2:Y:S02]  /*236a0*/  LDG.E.U16 R4, desc[UR36][R4.64] ;  /* 0x0000002404047981 */ /* 0x000ea4000c1e1500 */
[----:B--2---:R-:W-:-:S06]  /*236b0*/  HADD2.F32 R17, -RZ, R4.H0_H0 ;  /* 0x20000004ff117230 */ /* 0x004fcc0000004100 */
[----:B------:R-:W0:Y:S01]  /*236c0*/  F2I.FTZ.TRUNC.NTZ R17, R17 ;  /* 0x0000001100117305 */ /* 0x000e22000021f100 */
[----:B------:R-:W-:Y:S05]  /*236d0*/  BRA `(.L_x_16614) ;  /* 0x0000000800cc7947 */ /* 0x000fea0003800000 */
.L_x_16617:
        /* <DEDUP_REMOVED lines=9> */
.L_x_16620:
[----:B------:R-:W2:Y:S02]  /*23770*/  LDG.E.U16 R4, desc[UR36][R4.64] ;  /* 0x0000002404047981 */ /* 0x000ea4000c1e1500 */
[----:B--2---:R-:W-:-:S06]  /*23780*/  HADD2.F32 R17, -RZ, R4.H0_H0 ;  /* 0x20000004ff117230 */ /* 0x004fcc0000004100 */
[----:B------:R-:W0:Y:S01]  /*23790*/  F2I.FTZ.TRUNC.NTZ R17, R17 ;  /* 0x0000001100117305 */ /* 0x000e22000021f100 */
[----:B------:R-:W-:Y:S05]  /*237a0*/  BRA `(.L_x_16614) ;  /* 0x0000000800987947 */ /* 0x000fea0003800000 */
.L_x_16619:
[----:B------:R-:W2:Y:S02]  /*237b0*/  LDG.E.64 R4, desc[UR36][R4.64] ;  /* 0x0000002404047981 */ /* 0x000ea4000c1e1b00 */
[----:B--2---:R0:W2:Y:S01]  /*237c0*/  F2I.F64.TRUNC R17, R4 ;  /* 0x0000000400117311 */ /* 0x0040a2000030d100 */
[----:B------:R-:W-:Y:S05]  /*237d0*/  BRA `(.L_x_16614) ;  /* 0x00000008008c7947 */ /* 0x000fea0003800000 */
.L_x_16609:
        /* <DEDUP_REMOVED lines=12> */
.L_x_16623:
[----:B------:R-:W2:Y:S02]  /*238a0*/  LDG.E.64 R4, desc[UR36][R4.64] ;  /* 0x0000002404047981 */ /* 0x000ea4000c1e1b00 */
[----:B--2---:R0:W2:Y:S01]  /*238b0*/  F2I.F64.TRUNC R17, R4 ;  /* 0x0000000400117311 */ /* 0x0040a2000030d100 */
[----:B------:R-:W-:Y:S05]  /*238c0*/  BRA `(.L_x_16614) ;  /* 0x0000000800507947 */ /* 0x000fea0003800000 */
.L_x_16622:
        /* <DEDUP_REMOVED lines=26> */
.L_x_16625:
        /* <DEDUP_REMOVED lines=14> */
.L_x_16624:
[----:B------:R-:W2:Y:S02]  /*23b50*/  LDG.E.U16 R17, desc[UR36][R4.64] ;  /* 0x0000002404117981 */ /* 0x000ea4000c1e1500 */
[----:B--2---:R-:W-:-:S06]  /*23b60*/  IMAD.U32 R17, R17, 0x10000, RZ ;  /* 0x0001000011117824 */ /* 0x004fcc00078e00ff */
[----:B------:R-:W0:Y:S01]  /*23b70*/  F2I.FTZ.TRUNC.NTZ R17, R17 ;  /* 0x0000001100117305 */ /* 0x000e22000021f100 */
[----:B------:R-:W-:Y:S05]  /*23b80*/  BRA `(.L_x_16614) ;  /* 0x0000000400a07947 */ /* 0x000fea0003800000 */
.L_x_16621:
        /* <DEDUP_REMOVED lines=10> */
.L_x_16628:
        /* <DEDUP_REMOVED lines=21> */
.L_x_16632:
[----:B------:R-:W-:Y:S05]  /*23d80*/  BSYNC.RECONVERGENT B1 ;  /* 0x0000000000017941 */ /* 0x000fea0003800200 */
.L_x_16631:
[----:B------:R-:W-:Y:S02]  /*23d90*/  SHF.L.U32 R0, R0, 0x14, RZ ;  /* 0x0000001400007819 */ /* 0x000fe400000006ff */
[----:B------:R-:W-:-:S04]  /*23da0*/  LEA R3, R3, 0x3b800000, 0x17 ;  /* 0x3b80000003037811 */ /* 0x000fc800078eb8ff */
[----:B------:R-:W-:-:S07]  /*23db0*/  LOP3.LUT R17, R3, R0, R17, 0xfe, !PT ;  /* 0x0000000003117212 */ /* 0x000fce00078efe11 */
.L_x_16630:
[----:B------:R-:W-:Y:S05]  /*23dc0*/  BSYNC.RECONVERGENT B0 ;  /* 0x0000000000007941 */ /* 0x000fea0003800200 */
.L_x_16629:
[----:B------:R-:W0:Y:S01]  /*23dd0*/  F2I.FTZ.TRUNC.NTZ R17, R17 ;  /* 0x0000001100117305 */ /* 0x000e22000021f100 */
[----:B------:R-:W-:Y:S05]  /*23de0*/  BRA `(.L_x_16614) ;  /* 0x0000000400087947 */ /* 0x000fea0003800000 */
.L_x_16627:
        /* <DEDUP_REMOVED lines=21> */
.L_x_16636:
[----:B------:R-:W-:Y:S05]  /*23f40*/  BSYNC.RECONVERGENT B1 ;  /* 0x0000000000017941 */ /* 0x000fea0003800200 */
.L_x_16635:
[----:B------:R-:W-:Y:S01]  /*23f50*/  IMAD.SHL.U32 R0, R0, 0x200000, RZ ;  /* 0x0020000000007824 */ /* 0x000fe200078e00ff */
[----:B------:R-:W-:-:S04]  /*23f60*/  LEA R3, R3, 0x37800000, 0x17 ;  /* 0x3780000003037811 */ /* 0x000fc800078eb8ff */
[----:B------:R-:W-:-:S07]  /*23f70*/  LOP3.LUT R17, R3, R0, R17, 0xfe, !PT ;  /* 0x0000000003117212 */ /* 0x000fce00078efe11 */
.L_x_16634:
[----:B------:R-:W-:Y:S05]  /*23f80*/  BSYNC.RECONVERGENT B0 ;  /* 0x0000000000007941 */ /* 0x000fea0003800200 */
.L_x_16633:
[----:B------:R-:W0:Y:S01]  /*23f90*/  F2I.FTZ.TRUNC.NTZ R17, R17 ;  /* 0x0000001100117305 */ /* 0x000e22000021f100 */
[----:B------:R-:W-:Y:S05]  /*23fa0*/  BRA `(.L_x_16614) ;  /* 0x0000000000987947 */ /* 0x000fea0003800000 */
.L_x_16626:
        /* <DEDUP_REMOVED lines=14> */
.L_x_16640:
[----:B------:R-:W-:Y:S05]  /*24090*/  BSYNC.RECONVERGENT B0 ;  /* 0x0000000000007941 */ /* 0x000fea0003800200 */
.L_x_16639:
[----:B------:R-:W0:Y:S01]  /*240a0*/  F2I.FTZ.TRUNC.NTZ R17, R17 ;  /* 0x0000001100117305 */ /* 0x000e22000021f100 */
[----:B------:R-:W-:Y:S05]  /*240b0*/  BRA `(.L_x_16614) ;  /* 0x0000000000547947 */ /* 0x000fea0003800000 */
.L_x_16613:
        /* <DEDUP_REMOVED lines=16> */
.L_x_16641:
[----:B------:R-:W-:Y:S01]  /*241c0*/  MOV R17, RZ ;  /* 0x000000ff00117202 */ /* 0x000fe20000000f00 */
[----:B------:R-:W-:Y:S06]  /*241d0*/  BRA `(.L_x_16614) ;  /* 0x00000000000c7947 */ /* 0x000fec0003800000 */
.L_x_16638:
[----:B------:R0:W5:Y:S01]  /*241e0*/  LDG.E R17, desc[UR36][R4.64] ;  /* 0x0000002404117981 */ /* 0x000162000c1e1900 */
[----:B------:R-:W-:Y:S05]  /*241f0*/  BRA `(.L_x_16614) ;  /* 0x0000000000047947 */ /* 0x000fea0003800000 */
.L_x_16637:
[----:B------:R0:W5:Y:S02]  /*24200*/  LDG.E R17, desc[UR36][R4.64] ;  /* 0x0000002404117981 */ /* 0x000164000c1e1900 */
.L_x_16614:
[----:B------:R-:W4:Y:S01]  /*24210*/  LDCU UR4, c[0x0][0x740] ;  /* 0x0000e800ff0477ac */ /* 0x000f220008000800 */
[----:B------:R-:W-:Y:S01]  /*24220*/  BSSY.RECONVERGENT B6, `(.L_x_16642) ;  /* 0x0000013000067945 */ /* 0x000fe20003800200 */
[----:B----45:R-:W-:-:S13]  /*24230*/  ISETP.NE.AND P0, PT, R26, UR4, PT ;  /* 0x000000041a007c0c */ /* 0x030fda000bf05270 */
[----:B------:R-:W-:Y:S05]  /*24240*/  @!P0 BRA `(.L_x_16643) ;  /* 0x0000000000408947 */ /* 0x000fea0003800000 */
[----:B0-----:R-:W-:Y:S01]  /*24250*/  MOV R0, 0x0 ;  /* 0x0000000000007802 */ /* 0x001fe20000000f00 */
[----:B------:R-:W2:Y:S01]  /*24260*/  LDCU.64 UR4, c[0x4][0x128] ;  /* 0x01002500ff0477ac */ /* 0x000ea20008000a00 */
[----:B------:R-:W-:Y:S02]  /*24270*/  HFMA2 R13, -RZ, RZ, 0, 0 ;  /* 0x00000000ff0d7431 */ /* 0x000fe400000001ff */
[----:B------:R-:W-:Y:S01]  /*24280*/  IMAD.MOV.U32 R8, RZ, RZ, 0x2c ;  /* 0x0000002cff087424 */ /* 0x000fe200078e00ff */
[----:B------:R0:W4:Y:S01]  /*24290*/  LDC.64 R14, c[0x4][R0] ;  /* 0x01000000000e7b82 */ /* 0x0001220000000a00 */
[----:B------:R-:W5:Y:S01]  /*242a0*/  LDCU.64 UR6, c[0x4][0x110] ;  /* 0x01002200ff0677ac */ /* 0x000f620008000a00 */
[----:B------:R-:W-:Y:S01]  /*242b0*/  IMAD.MOV.U32 R12, RZ, RZ, 0x1 ;  /* 0x00000001ff0c7424 */ /* 0x000fe200078e00ff */
[----:B------:R-:W1:Y:S01]  /*242c0*/  LDCU.64 UR8, c[0x4][0x8] ;  /* 0x01000100ff0877ac */ /* 0x000e620008000a00 */
[----:B--2---:R-:W-:Y:S02]  /*242d0*/  IMAD.U32 R4, RZ, RZ, UR4 ;  /* 0x00000004ff047e24 */ /* 0x004fe4000f8e00ff */
[----:B------:R-:W-:Y:S01]  /*242e0*/  IMAD.U32 R5, RZ, RZ, UR5 ;  /* 0x00000005ff057e24 */ /* 0x000fe2000f8e00ff */
[----:B-----5:R-:W-:Y:S01]  /*242f0*/  MOV R6, UR6 ;  /* 0x0000000600067c02 */ /* 0x020fe20008000f00 */
[----:B------:R-:W-:-:S02]  /*24300*/  IMAD.U32 R7, RZ, RZ, UR7 ;  /* 0x00000007ff077e24 */ /* 0x000fc4000f8e00ff */
[----:B-1----:R-:W-:Y:S01]  /*24310*/  IMAD.U32 R10, RZ, RZ, UR8 ;  /* 0x00000008ff0a7e24 */ /* 0x002fe2000f8e00ff */
[----:B0-----:R-:W-:-:S07]  /*24320*/  MOV R11, UR9 ;  /* 0x00000009000b7c02 */ /* 0x001fce0008000f00 */
[----:B------:R-:W-:-:S07]  /*24330*/  LEPC R20, `(.L_x_16643) ;  /* 0x000000001014794e */ /* 0x000fce0000000000 */
[----:B---34-:R-:W-:Y:S05]  /*24340*/  CALL.ABS.NOINC R14 ;  /* 0x000000000e007343 */ /* 0x018fea0003c00000 */
.L_x_16643:
[----:B------:R-:W-:Y:S05]  /*24350*/  BSYNC.RECONVERGENT B6 ;  /* 0x0000000000067941 */ /* 0x000fea0003800200 */
.L_x_16642:
[----:B------:R-:W1:Y:S01]  /*24360*/  LDCU UR4, c[0x0][0x750] ;  /* 0x0000ea00ff0477ac */ /* 0x000e620008000800 */
[----:B------:R-:W-:Y:S01]  /*24370*/  BSSY.RECONVERGENT B6, `(.L_x_16644) ;  /* 0x0000013000067945 */ /* 0x000fe20003800200 */
[----:B-1-3--:R-:W-:-:S13]  /*24380*/  ISETP.NE.AND P0, PT, R25, UR4, PT ;  /* 0x0000000419007c0c */ /* 0x00afda000bf05270 */
[----:B------:R-:W-:Y:S05]  /*24390*/  @!P0 BRA `(.L_x_16645) ;  /* 0x0000000000408947 */ /* 0x000fea0003800000 */
[----:B0-----:R-:W-:Y:S01]  /*243a0*/  MOV R0, 0x0 ;  /* 0x0000000000007802 */ /* 0x001fe20000000f00 */
[----:B------:R-:W2:Y:S01]  /*243b0*/  LDCU.64 UR4, c[0x4][0x128] ;  /* 0x01002500ff0477ac */ /* 0x000ea20008000a00 */
[----:B------:R-:W-:Y:S02]  /*243c0*/  HFMA2 R13, -RZ, RZ, 0, 0 ;  /* 0x00000000ff0d7431 */ /* 0x000fe400000001ff */
[----:B------:R-:W-:Y:S01]  /*243d0*/  IMAD.MOV.U32 R8, RZ, RZ, 0x2c ;  /* 0x0000002cff087424 */ /* 0x000fe200078e00ff */
[----:B------:R0:W1:Y:S01]  /*243e0*/  LDC.64 R14, c[0x4][R0] ;  /* 0x01000000000e7b82 */ /* 0x0000620000000a00 */
[----:B------:R-:W3:Y:S01]  /*243f0*/  LDCU.64 UR6, c[0x4][0x110] ;  /* 0x01002200ff0677ac */ /* 0x000ee20008000a00 */
[----:B------:R-:W-:Y:S01]  /*24400*/  IMAD.MOV.U32 R12, RZ, RZ, 0x1 ;  /* 0x00000001ff0c7424 */ /* 0x000fe200078e00ff */
[----:B------:R-:W4:Y:S01]  /*24410*/  LDCU.64 UR8, c[0x4][0x8] ;  /* 0x01000100ff0877ac */ /* 0x000f220008000a00 */
[----:B--2---:R-:W-:Y:S02]  /*24420*/  IMAD.U32 R4, RZ, RZ, UR4 ;  /* 0x00000004ff047e24 */ /* 0x004fe4000f8e00ff */
[----:B------:R-:W-:Y:S01]  /*24430*/  IMAD.U32 R5, RZ, RZ, UR5 ;  /* 0x00000005ff057e24 */ /* 0x000fe2000f8e00ff */
[----:B---3--:R-:W-:Y:S01]  /*24440*/  MOV R6, UR6 ;  /* 0x0000000600067c02 */ /* 0x008fe20008000f00 */
[----:B------:R-:W-:-:S02]  /*24450*/  IMAD.U32 R7, RZ, RZ, UR7 ;  /* 0x00000007ff077e24 */ /* 0x000fc4000f8e00ff */
[----:B----4-:R-:W-:Y:S01]  /*24460*/  IMAD.U32 R10, RZ, RZ, UR8 ;  /* 0x00000008ff0a7e24 */ /* 0x010fe2000f8e00ff */
[----:B0-----:R-:W-:-:S07]  /*24470*/  MOV R11, UR9 ;  /* 0x00000009000b7c02 */ /* 0x001fce0008000f00 */
[----:B------:R-:W-:-:S07]  /*24480*/  LEPC R20, `(.L_x_16645) ;  /* 0x000000001014794e */ /* 0x000fce0000000000 */
[----:B-1----:R-:W-:Y:S05]  /*24490*/  CALL.ABS.NOINC R14 ;  /* 0x000000000e007343 */ /* 0x002fea0003c00000 */
.L_x_16645:
[----:B------:R-:W-:Y:S05]  /*244a0*/  BSYNC.RECONVERGENT B6 ;  /* 0x0000000000067941 */ /* 0x000fea0003800200 */
.L_x_16644:
[----:B------:R-:W1:Y:S01]  /*244b0*/  LDCU UR4, c[0x0][0x748] ;  /* 0x0000e900ff0477ac */ /* 0x000e620008000800 */
[----:B0-----:R-:W-:Y:S01]  /*244c0*/  IMAD.IADD R0, R16, 0x1, -R2 ;  /* 0x0000000110007824 */ /* 0x001fe200078e0a02 */
[----:B------:R-:W-:Y:S01]  /*244d0*/  BSSY.RECONVERGENT B6, `(.L_x_16646) ;  /* 0x0000015000067945 */ /* 0x000fe20003800200 */
[----:B------:R-:W0:Y:S03]  /*244e0*/  LDCU UR5, c[0x0][0x740] ;  /* 0x0000e800ff0577ac */ /* 0x000e260008000800 */
        /* <DEDUP_REMOVED lines=13> */
[----:B---3--:R-:W-:-:S02]  /*245c0*/  IMAD.U32 R6, RZ, RZ, UR6 ;  /* 0x00000006ff067e24 */ /* 0x008fc4000f8e00ff */
[----:B------:R-:W-:Y:S01]  /*245d0*/  IMAD.U32 R7, RZ, RZ, UR7 ;  /* 0x00000007ff077e24 */ /* 0x000fe2000f8e00ff */
[----:B----4-:R-:W-:Y:S01]  /*245e0*/  MOV R10, UR8 ;  /* 0x00000008000a7c02 */ /* 0x010fe20008000f00 */
[----:B0-----:R-:W-:-:S07]  /*245f0*/  IMAD.U32 R11, RZ, RZ, UR9 ;  /* 0x00000009ff0b7e24 */ /* 0x001fce000f8e00ff */
[----:B------:R-:W-:-:S07]  /*24600*/  LEPC R20, `(.L_x_16647) ;  /* 0x000000001014794e */ /* 0x000fce0000000000 */
[----:B-1----:R-:W-:Y:S05]  /*24610*/  CALL.ABS.NOINC R14 ;  /* 0x000000000e007343 */ /* 0x002fea0003c00000 */
.L_x_16647:
[----:B------:R-:W-:Y:S05]  /*24620*/  BSYNC.RECONVERGENT B6 ;  /* 0x0000000000067941 */ /* 0x000fea0003800200 */
.L_x_16646:
[----:B------:R-:W0:Y:S01]  /*24630*/  LDCU.64 UR4, c[0x0][0x750] ;  /* 0x0000ea00ff0477ac */ /* 0x000e220008000a00 */
[----:B--2---:R-:W-:Y:S02]  /*24640*/  SHF.R.S32.HI R0, RZ, 0x1f, R17 ;  /* 0x0000001fff007819 */ /* 0x004fe40000011411 */
        /* <DEDUP_REMOVED lines=8> */
[----:B------:R-:W-:-:S11]  /*246d0*/  CS2R R30, SRZ ;  /* 0x00000000001e7805 */ /* 0x000fd6000001ff00 */
        /* <DEDUP_REMOVED lines=9> */
.L_x_16675:
        /* <DEDUP_REMOVED lines=28> */
.L_x_16652:
        /* <DEDUP_REMOVED lines=8> */
.L_x_16653:
[----:B------:R-:W-:Y:S05]  /*249b0*/  BSYNC.RECONVERGENT B1 ;  /* 0x0000000000017941 */ /* 0x000fea0003800200 */
.L_x_16651:
        /* <DEDUP_REMOVED lines=39> */
.L_x_16655:
        /* <DEDUP_REMOVED lines=8> */
.L_x_16656:
[----:B------:R-:W-:Y:S05]  /*24cb0*/  BSYNC.RECONVERGENT B1 ;  /* 0x0000000000017941 */ /* 0x000fea0003800200 */
.L_x_16654:
        /* <DEDUP_REMOVED lines=42> */
.L_x_16658:
        /* <DEDUP_REMOVED lines=8> */
.L_x_16659:
[----:B------:R-:W-:Y:S05]  /*24fe0*/  BSYNC.RECONVERGENT B1 ;  /* 0x0000000000017941 */ /* 0x000fea0003800200 */
.L_x_16657:
        /* <DEDUP_REMOVED lines=41> */
.L_x_16661:
        /* <DEDUP_REMOVED lines=8> */
.L_x_16662:
[----:B------:R-:W-:Y:S05]  /*25300*/  BSYNC.RECONVERGENT B1 ;  /* 0x0000000000017941 */ /* 0x000fea0003800200 */
.L_x_16660:
        /* <DEDUP_REMOVED lines=42> */
.L_x_16664:
        /* <DEDUP_REMOVED lines=8> */
.L_x_16665:
[----:B------:R-:W-:Y:S05]  /*25630*/  BSYNC.RECONVERGENT B1 ;  /* 0x0000000000017941 */ /* 0x000fea0003800200 */
.L_x_16663:
        /* <DEDUP_REMOVED lines=42> */
.L_x_16667:
        /* <DEDUP_REMOVED lines=8> */
.L_x_16668:
[----:B------:R-:W-:Y:S05]  /*25960*/  BSYNC.RECONVERGENT B1 ;  /* 0x0000000000017941 */ /* 0x000fea0003800200 */
.L_x_16666:
        /* <DEDUP_REMOVED lines=42> */
.L_x_16670:
        /* <DEDUP_REMOVED lines=8> */
.L_x_16671:
[----:B------:R-:W-:Y:S05]  /*25c90*/  BSYNC.RECONVERGENT B1 ;  /* 0x0000000000017941 */ /* 0x000fea0003800200 */
.L_x_16669:
        /* <DEDUP_REMOVED lines=42> */
.L_x_16673:
        /* <DEDUP_REMOVED lines=8> */
.L_x_16674:
[----:B------:R-:W-:Y:S05]  /*25fc0*/  BSYNC.RECONVERGENT B1 ;  /* 0x0000000000017941 */ /* 0x000fea0003800200 */
.L_x_16672:
        /* <DEDUP_REMOVED lines=19> */
.L_x_16650:
[----:B------:R-:W-:-:S07]  /*26100*/  IADD3 R35, PT, PT, R17, 0x3, RZ ;  /* 0x0000000311237810 */ /* 0x000fce0007ffe0ff */
.L_x_16649:
        /* <DEDUP_REMOVED lines=31> */
.L_x_16678:
        /* <DEDUP_REMOVED lines=8> */
.L_x_16679:
[----:B------:R-:W-:Y:S05]  /*26380*/  BSYNC.RECONVERGENT B0 ;  /* 0x0000000000007941 */ /* 0x000fea0003800200 */
.L_x_16677:
[----:B------:R-:W-:Y:S01]  /*26390*/  IADD3 R19, PT, PT, R35, -0x1, RZ ;  /* 0xffffffff23137810 */ /* 0x000fe20007ffe0ff */
[----:B------:R-:W-:Y:S01]  /*263a0*/  UMOV UR4, 0x8 ;  /* 0x0000000800047882 */ /* 0x000fe20000000000 */
[----:B------:R-:W0:Y:S01]  /*263b0*/  LDC.64 R4, c[0x0][R17+0x798] ;  /* 0x0001e60011047b82 */ /* 0x000e220000000a00 */
[----:B------:R-:W-:Y:S01]  /*263c0*/  IADD3 R9, P0, PT, RZ, -R24, RZ ;  /* 0x80000018ff097210 */ /* 0x000fe20007f1e0ff */
[----:B------:R-:W-:Y:S01]  /*263d0*/  BSSY.RECONVERGENT B0, `(.L_x_16680) ;  /* 0x000002b000007945 */ /* 0x000fe20003800200 */
[----:B------:R-:W-:-:S03]  /*263e0*/  LEA R19, R19, UR4, 0x3 ;  /* 0x0000000413137c11 */ /* 0x000fc6000f8e18ff */
[----:B------:R-:W-:Y:S02]  /*263f0*/  IMAD.X R3, RZ, RZ, ~R25, P0 ;  /* 0x000000ffff037224 */ /* 0x000fe400000e0e19 */
        /* <DEDUP_REMOVED lines=32> */
.L_x_16681:
        /* <DEDUP_REMOVED lines=8> */
.L_x_16682:
[----:B------:R-:W-:Y:S05]  /*26680*/  BSYNC.RECONVERGENT B0 ;  /* 0x0000000000007941 */ /* 0x000fea0003800200 */
.L_x_16680:
        /* <DEDUP_REMOVED lines=42> */
.L_x_16684:
        /* <DEDUP_REMOVED lines=8> */
.L_x_16685:
[----:B------:R-:W-:Y:S05]  /*269b0*/  BSYNC.RECONVERGENT B0 ;  /* 0x0000000000007941 */ /* 0x000fea0003800200 */
.L_x_16683:
        /* <DEDUP_REMOVED lines=42> */
.L_x_16687:
        /* <DEDUP_REMOVED lines=8> */
.L_x_16688:
[----:B------:R-:W-:Y:S05]  /*26ce0*/  BSYNC.RECONVERGENT B0 ;  /* 0x0000000000007941 */ /* 0x000fea0003800200 */
.L_x_16686:
        /* <DEDUP_REMOVED lines=15> */
.L_x_16676:
        /* <DEDUP_REMOVED lines=31> */
.L_x_16691:
        /* <DEDUP_REMOVED lines=8> */
.L_x_16692:
[----:B------:R-:W-:Y:S05]  /*27050*/  BSYNC.RECONVERGENT B0 ;  /* 0x0000000000007941 */ /* 0x000fea0003800200 */
.L_x_16690:
        /* <DEDUP_REMOVED lines=39> */
.L_x_16694:
        /* <DEDUP_REMOVED lines=8> */
.L_x_16695:
[----:B------:R-:W-:Y:S05]  /*27350*/  BSYNC.RECONVERGENT B0 ;  /* 0x0000000000007941 */ /* 0x000fea0003800200 */
.L_x_16693:
        /* <DEDUP_REMOVED lines=15> */
.L_x_16689:
        /* <DEDUP_REMOVED lines=31> */
.L_x_16697:
[----:B------:R-:W-:Y:S01]  /*27640*/  MOV R10, R4 ;  /* 0x00000004000a7202 */ /* 0x000fe20000000f00 */
[----:B------:R-:W-:Y:S01]  /*27650*/  IMAD.MOV.U32 R11, RZ, RZ, R5 ;  /* 0x000000ffff0b7224 */ /* 0x000fe200078e0005 */
[----:B------:R-:W-:Y:S01]  /*27660*/  MOV R12, 0x27690 ;  /* 0x00027690000c7802 */ /* 0x000fe20000000f00 */
[----:B------:R-:W-:-:S07]  /*27670*/  IMAD.MOV.U32 R34, RZ, RZ, R32 ;  /* 0x000000ffff227224 */ /* 0x000fce00078e0020 */
[----:B------:R-:W-:Y:S05]  /*27680*/  CALL.REL.NOINC `($__internal_38_$__cuda_sm20_rem_s64) ;  /* 0x0000000c00e07944 */ /* 0x000fea0003c00000 */
[----:B------:R-:W-:Y:S01]  /*27690*/  MOV R4, R3 ;  /* 0x0000000300047202 */ /* 0x000fe20000000f00 */
[----:B------:R-:W-:-:S07]  /*276a0*/  IMAD.MOV.U32 R5, RZ, RZ, R6 ;  /* 0x000000ffff057224 */ /* 0x000fce00078e0006 */
.L_x_16698:
[----:B------:R-:W-:Y:S05]  /*276b0*/  BSYNC.RECONVERGENT B0 ;  /* 0x0000000000007941 */ /* 0x000fea0003800200 */
.L_x_16696:
[----:B------:R-:W0:Y:S02]  /*276c0*/  LDC.64 R6, c[0x0][R35+0x798] ;  /* 0x0001e60023067b82 */ /* 0x000e240000000a00 */
[----:B0-----:R-:W-:Y:S02]  /*276d0*/  IMAD R3, R5, R6, RZ ;  /* 0x0000000605037224 */ /* 0x001fe400078e02ff */
[----:B------:R-:W-:-:S04]  /*276e0*/  IMAD.WIDE.U32 R30, R6, R4, R30 ;  /* 0x00000004061e7225 */ /* 0x000fc800078e001e */
[----:B------:R-:W-:-:S04]  /*276f0*/  IMAD R3, R7, R4, R3 ;  /* 0x0000000407037224 */ /* 0x000fc800078e0203 */
[----:B------:R-:W-:-:S07]  /*27700*/  IMAD.IADD R31, R31, 0x1, R3 ;  /* 0x000000011f1f7824 */ /* 0x000fce00078e0203 */
.L_x_16648:
        /* <DEDUP_REMOVED lines=12> */
[----:B------:R-:W-:-:S07]  /*277d0*/  IMAD.MOV.U32 R16, RZ, RZ, R3 ;  /* 0x000000ffff107224 */ /* 0x000fce00078e0003 */
.L_x_16703:
        /* <DEDUP_REMOVED lines=21> */
.L_x_16702:
[----:B------:R-:W-:Y:S05]  /*27930*/  BSYNC.RECONVERGENT B7 ;  /* 0x0000000000077941 */ /* 0x000fea0003800200 */
.L_x_16701:
[----:B------:R-:W-:-:S05]  /*27940*/  IADD3 R16, P0, PT, R16, 0x4, RZ ;  /* 0x0000000410107810 */ /* 0x000fca0007f1e0ff */
[----:B------:R-:W-:Y:S01]  /*27950*/  IMAD.X R17, RZ, RZ, R17, P0 ;  /* 0x000000ffff117224 */ /* 0x000fe200000e0611 */
[----:B------:R-:W-:-:S04]  /*27960*/  ISETP.GE.U32.AND P0, PT, R16, R24, PT ;  /* 0x000000181000720c */ /* 0x000fc80003f06070 */
[----:B------:R-:W-:-:S13]  /*27970*/  ISETP.GE.U32.AND.EX P0, PT, R17, R25, PT, P0 ;  /* 0x000000191100720c */ /* 0x000fda0003f06100 */
[----:B------:R-:W-:Y:S05]  /*27980*/  @!P0 BRA `(.L_x_16703) ;  /* 0xfffffffc00948947 */ /* 0x000fea000383ffff */
.L_x_16700:
[----:B------:R-:W-:Y:S05]  /*27990*/  BSYNC.RECONVERGENT B6 ;  /* 0x0000000000067941 */ /* 0x000fea0003800200 */
.L_x_16699:
        /* <DEDUP_REMOVED lines=13> */
.L_x_16707:
[----:B------:R-:W-:Y:S01]  /*27a70*/  STG.E.U8 desc[UR36][R22.64], RZ ;  /* 0x000000ff16007986 */ /* 0x000fe2000c101124 */
[----:B------:R-:W-:Y:S05]  /*27a80*/  EXIT ;  /* 0x000000000000794d */ /* 0x000fea0003800000 */
.L_x_16706:
        /* <DEDUP_REMOVED lines=8> */
.L_x_16710:
[----:B------:R-:W-:Y:S01]  /*27b10*/  STG.E desc[UR36][R22.64], RZ ;  /* 0x000000ff16007986 */ /* 0x000fe2000c101924 */
[----:B------:R-:W-:Y:S05]  /*27b20*/  EXIT ;  /* 0x000000000000794d */ /* 0x000fea0003800000 */
.L_x_16709:
[----:B------:R-:W-:Y:S01]  /*27b30*/  STG.E.U16 desc[UR36][R22.64], RZ ;  /* 0x000000ff16007986 */ /* 0x000fe2000c101524 */
[----:B------:R-:W-:Y:S05]  /*27b40*/  EXIT ;  /* 0x000000000000794d */ /* 0x000fea0003800000 */
.L_x_16705:
        /* <DEDUP_REMOVED lines=8> */
.L_x_16712:
[----:B------:R-:W-:Y:S01]  /*27bd0*/  STG.E.U16 desc[UR36][R22.64], RZ ;  /* 0x000000ff16007986 */ /* 0x000fe2000c101524 */
[----:B------:R-:W-:Y:S05]  /*27be0*/  EXIT ;  /* 0x000000000000794d */ /* 0x000fea0003800000 */
.L_x_16711:
        /* <DEDUP_REMOVED lines=8> */
.L_x_16714:
[----:B------:R-:W-:Y:S01]  /*27c70*/  STG.E desc[UR36][R22.64], RZ ;  /* 0x000000ff16007986 */ /* 0x000fe2000c101924 */
[----:B------:R-:W-:Y:S05]  /*27c80*/  EXIT ;  /* 0x000000000000794d */ /* 0x000fea0003800000 */
.L_x_16713:
[----:B------:R-:W-:Y:S01]  /*27c90*/  STG.E.64 desc[UR36][R22.64], RZ ;  /* 0x000000ff16007986 */ /* 0x000fe2000c101b24 */
[----:B------:R-:W-:Y:S05]  /*27ca0*/  EXIT ;  /* 0x000000000000794d */ /* 0x000fea0003800000 */
.L_x_16704:
        /* <DEDUP_REMOVED lines=10> */
.L_x_16717:
[----:B------:R-:W-:Y:S01]  /*27d50*/  STG.E.128 desc[UR36][R22.64], RZ ;  /* 0x000000ff16007986 */ /* 0x000fe2000c101d24 */
[----:B------:R-:W-:Y:S05]  /*27d60*/  EXIT ;  /* 0x000000000000794d */ /* 0x000fea0003800000 */
.L_x_16716:
        /* <DEDUP_REMOVED lines=8> */
.L_x_16719:
[----:B------:R-:W-:Y:S01]  /*27df0*/  STG.E.U8 desc[UR36][R22.64], RZ ;  /* 0x000000ff16007986 */ /* 0x000fe2000c101124 */
[----:B------:R-:W-:Y:S05]  /*27e00*/  EXIT ;  /* 0x000000000000794d */ /* 0x000fea0003800000 */
.L_x_16718:
[----:B------:R-:W-:Y:S01]  /*27e10*/  STG.E.U16 desc[UR36][R22.64], RZ ;  /* 0x000000ff16007986 */ /* 0x000fe2000c101524 */
[----:B------:R-:W-:Y:S05]  /*27e20*/  EXIT ;  /* 0x000000000000794d */ /* 0x000fea0003800000 */
.L_x_16715:
        /* <DEDUP_REMOVED lines=10> */
.L_x_16722:
[----:B------:R-:W-:Y:S01]  /*27ed0*/  STG.E.U8 desc[UR36][R22.64], RZ ;  /* 0x000000ff16007986 */ /* 0x000fe2000c101124 */
[----:B------:R-:W-:Y:S05]  /*27ee0*/  EXIT ;  /* 0x000000000000794d */ /* 0x000fea0003800000 */
.L_x_16721:
[----:B------:R-:W-:Y:S01]  /*27ef0*/  STG.E.U8 desc[UR36][R22.64], RZ ;  /* 0x000000ff16007986 */ /* 0x000fe2000c101124 */
[----:B------:R-:W-:Y:S05]  /*27f00*/  EXIT ;  /* 0x000000000000794d */ /* 0x000fea0003800000 */
.L_x_16720:
[----:B------:R-:W-:-:S13]  /*27f10*/  ISETP.NE.AND P0, PT, R18, 0x1c, PT ;  /* 0x0000001c1200780c */ /* 0x000fda0003f05270 */
[----:B------:R-:W-:Y:S05]  /*27f20*/  @!P0 BRA `(.L_x_16723) ;  /* 0x0000000000608947 */ /* 0x000fea0003800000 */
[----:B------:R-:W-:-:S13]  /*27f30*/  ISETP.NE.AND P0, PT, R18, 0x1d, PT ;  /* 0x0000001d1200780c */ /* 0x000fda0003f05270 */
[----:B------:R-:W-:Y:S05]  /*27f40*/  @!P0 BRA `(.L_x_16724) ;  /* 0x0000000000508947 */ /* 0x000fea0003800000 */
[----:B------:R-:W-:-:S13]  /*27f50*/  ISETP.NE.AND P0, PT, R18, 0x2c, PT ;  /* 0x0000002c1200780c */ /* 0x000fda0003f05270 */
[----:B------:R0:W-:Y:S01]  /*27f60*/  @!P0 STG.E.U8 desc[UR36][R22.64], RZ ;  /* 0x000000ff16008986 */ /* 0x0001e2000c101124 */
[----:B------:R-:W-:Y:S05]  /*27f70*/  @!P0 EXIT ;  /* 0x000000000000894d */ /* 0x000fea0003800000 */
.L_x_16708:
        /* <DEDUP_REMOVED lines=16> */
.L_x_16725:
[----:B------:R-:W-:Y:S05]  /*28080*/  EXIT ;  /* 0x000000000000794d */ /* 0x000fea0003800000 */
.L_x_16724:
[----:B------:R-:W-:Y:S01]  /*28090*/  STG.E.64 desc[UR36][R22.64], RZ ;  /* 0x000000ff16007986 */ /* 0x000fe2000c101b24 */
[----:B------:R-:W-:Y:S05]  /*280a0*/  EXIT ;  /* 0x000000000000794d */ /* 0x000fea0003800000 */
.L_x_16723:
[----:B------:R-:W-:Y:S01]  /*280b0*/  STG.E desc[UR36][R22.64], RZ ;  /* 0x000000ff16007986 */ /* 0x000fe2000c101924 */
[----:B------:R-:W-:Y:S05]  /*280c0*/  EXIT ;  /* 0x000000000000794d */ /* 0x000fea0003800000 */
        .weak           $__internal_37_$__cuda_sm20_div_s64
        .type           $__internal_37_$__cuda_sm20_div_s64,@function
        .size           $__internal_37_$__cuda_sm20_div_s64,($__internal_38_$__cuda_sm20_rem_s64 - $__internal_37_$__cuda_sm20_div_s64)
$__internal_37_$__cuda_sm20_div_s64:
        /* <DEDUP_REMOVED lines=83> */
[----:B------:R-:W-:Y:S05]  /*28600*/  RET.REL.NODEC R4 `(_ZN2at6native18elementwise_kernelILi128ELi4EZNS0_15gpu_kernel_implIZZZNS0_67_GLOBAL__N__bb565c37_34_ValidateCompressedIndicesKernel_cu_33a4b88b42_validate_compressed_sparse_indices_kernelILNS3_8CDimNameE1ENS3_18CUDAKernelLauncherENS3_14EmptyVecKernelENS3_8DummyVecELm8EEEvRKNS_6TensorESB_lllENKUlvE1_clEvENKUlvE_clEvEUliiiiiE_EEvRNS_18TensorIteratorBaseERKT_EUliE_EEviT1_) ;  /* 0xfffffd78047c7950 */ /* 0x000fea0003c3ffff */
        .weak           $__internal_38_$__cuda_sm20_rem_s64
        .type           $__internal_38_$__cuda_sm20_rem_s64,@function
        .size           $__internal_38_$__cuda_sm20_rem_s64,(.L_x_40058 - $__internal_38_$__cuda_sm20_rem_s64)
$__internal_38_$__cuda_sm20_rem_s64:
        /* <DEDUP_REMOVED lines=20> */
[----:B------:R-:W-:-:S03]  /*28750*/  IADD3 R13, P4, PT, RZ, -R34, RZ ;  /* 0x80000022ff0d7210 */ /* 0x000fc60007f9e0ff */
[----:B------:R-:W-:Y:S01]  /*28760*/  IMAD.X R3, R3, 0x1, R7, P0 ;  /* 0x0000000103037824 */ /* 0x000fe200000e0607 */
[----:B------:R-:W-:-:S04]  /*28770*/  IADD3 R9, P2, PT, R21, R8, RZ ;  /* 0x0000000815097210 */ /* 0x000fc80007f5e0ff */
[----:B------:R-:W-:Y:S01]  /*28780*/  IADD3.X R3, PT, PT, RZ, RZ, R3, P2, P1 ;  /* 0x000000ffff037210 */ /* 0x000fe200017e2403 */
[----:B------:R-:W-:Y:S01]  /*28790*/  IMAD.WIDE.U32 R6, R9, R4, RZ ;  /* 0x0000000409067225 */ /* 0x000fe200078e00ff */
[----:B------:R-:W-:-:S03]  /*287a0*/  ISETP.GE.AND P1, PT, R33, RZ, PT ;  /* 0x000000ff2100720c */ /* 0x000fc60003f26270 */
[----:B------:R-:W-:Y:S01]  /*287b0*/  IMAD R7, R9, R5, R7 ;  /* 0x0000000509077224 */ /* 0x000fe200078e0207 */
[----:B------:R-:W-:Y:S02]  /*287c0*/  IADD3 R15, P0, PT, RZ, -R6, RZ ;  /* 0x80000006ff0f7210 */ /* 0x000fe40007f1e0ff */
[----:B------:R-:W-:Y:S01]  /*287d0*/  SEL R13, R13, R34, !P1 ;  /* 0x000000220d0d7207 */ /* 0x000fe20004800000 */
[----:B------:R-:W-:Y:S02]  /*287e0*/  IMAD R7, R3, R4, R7 ;  /* 0x0000000403077224 */ /* 0x000fe400078e0207 */
[----:B------:R-:W-:-:S04]  /*287f0*/  IMAD.HI.U32 R8, R9, R15, RZ ;  /* 0x0000000f09087227 */ /* 0x000fc800078e00ff */
[----:B------:R-:W-:Y:S02]  /*28800*/  IMAD.X R6, RZ, RZ, ~R7, P0 ;  /* 0x000000ffff067224 */ /* 0x000fe400000e0e07 */
[----:B------:R-:W-:Y:S02]  /*28810*/  IMAD.MOV.U32 R7, RZ, RZ, RZ ;  /* 0x000000ffff077224 */ /* 0x000fe400078e00ff */
        /* <DEDUP_REMOVED lines=38> */
[----:B------:R-:W-:Y:S02]  /*28a80*/  MOV R4, R12 ;  /* 0x0000000c00047202 */ /* 0x000fe40000000f00 */
[----:B------:R-:W-:-:S02]  /*28a90*/  ISETP.NE.AND.EX P0, PT, R11, RZ, PT, P0 ;  /* 0x000000ff0b00720c */ /* 0x000fc40003f05300 */
[----:B------:R-:W-:Y:S01]  /*28aa0*/  SEL R6, R5, R6, !P1 ;  /* 0x0000000605067207 */ /* 0x000fe20004800000 */
[----:B------:R-:W-:Y:S01]  /*28ab0*/  IMAD.MOV.U32 R5, RZ, RZ, 0x0 ;  /* 0x00000000ff057424 */ /* 0x000fe200078e00ff */
[----:B------:R-:W-:Y:S02]  /*28ac0*/  SEL R3, R3, 0xffffffff, P0 ;  /* 0xffffffff03037807 */ /* 0x000fe40000000000 */
[----:B------:R-:W-:Y:S01]  /*28ad0*/  SEL R6, R6, 0xffffffff, P0 ;  /* 0xffffffff06067807 */ /* 0x000fe20000000000 */
[----:B------:R-:W-:Y:S06]  /*28ae0*/  RET.REL.NODEC R4 `(_ZN2at6native18elementwise_kernelILi128ELi4EZNS0_15gpu_kernel_implIZZZNS0_67_GLOBAL__N__bb565c37_34_ValidateCompressedIndicesKernel_cu_33a4b88b42_validate_compressed_sparse_indices_kernelILNS3_8CDimNameE1ENS3_18CUDAKernelLauncherENS3_14EmptyVecKernelENS3_8DummyVecELm8EEEvRKNS_6TensorESB_lllENKUlvE1_clEvENKUlvE_clEvEUliiiiiE_EEvRNS_18TensorIteratorBaseERKT_EUliE_EEviT1_) ;  /* 0xfffffd7404447950 */ /* 0x000fec0003c3ffff */
.L_x_16726:
        /* <DEDUP_REMOVED lines=9> */
.L_x_40058:


//--------------------- .text._ZN2at6native27unrolled_elementwise_kernelIZZZNS0_67_GLOBAL__N__bb565c37_34_ValidateCompressedIndicesKernel_cu_33a4b88b42_validate_compressed_sparse_indices_kernelILNS2_8CDimNameE1ENS2_18CUDAKernelLauncherENS2_14EmptyVecKernelENS2_8DummyVecELm8EEEvRKNS_6TensorESA_lllENKUlvE1_clEvENKUlvE_clEvEUliiiiiE_St5arrayIPcLm6EELi4E23TrivialOffsetCalculatorILi5EjESH_ILi1EjENS0_6memory12LoadWithCastILi5EEENSK_13StoreWithCastILi1EEEEEviT_T0_T2_T3_T4_T5_ --------------------------
	.section	.text._ZN2at6native27unrolled_elementwise_kernelIZZZNS0_67_GLOBAL__N__bb565c37_34_ValidateCompressedIndicesKernel_cu_33a4b88b42_validate_compressed_sparse_indices_kernelILNS2_8CDimNameE1ENS2_18CUDAKernelLauncherENS2_14EmptyVecKernelENS2_8DummyVecELm8EEEvRKNS_6TensorESA_lllENKUlvE1_clEvENKUlvE_clEvEUliiiiiE_St5arrayIPcLm6EELi4E23TrivialOffsetCalculatorILi5EjESH_ILi1EjENS0_6memory12LoadWithCastILi5EEENSK_13StoreWithCastILi1EEEEEviT_T0_T2_T3_T4_T5_,"ax",@progbits
	.align	128
        .global         _ZN2at6native27unrolled_elementwise_kernelIZZZNS0_67_GLOBAL__N__bb565c37_34_ValidateCompressedIndicesKernel_cu_33a4b88b42_validate_compressed_sparse_indices_kernelILNS2_8CDimNameE1ENS2_18CUDAKernelLauncherENS2_14EmptyVecKernelENS2_8DummyVecELm8EEEvRKNS_6TensorESA_lllENKUlvE1_clEvENKUlvE_clEvEUliiiiiE_St5arrayIPcLm6EELi4E23TrivialOffsetCalculatorILi5EjESH_ILi1EjENS0_6memory12LoadWithCastILi5EEENSK_13StoreWithCastILi1EEEEEviT_T0_T2_T3_T4_T5_
        .type           _ZN2at6native27unrolled_elementwise_kernelIZZZNS0_67_GLOBAL__N__bb565c37_34_ValidateCompressedIndicesKernel_cu_33a4b88b42_validate_compressed_sparse_indices_kernelILNS2_8CDimNameE1ENS2_18CUDAKernelLauncherENS2_14EmptyVecKernelENS2_8DummyVecELm8EEEvRKNS_6TensorESA_lllENKUlvE1_clEvENKUlvE_clEvEUliiiiiE_St5arrayIPcLm6EELi4E23TrivialOffsetCalculatorILi5EjESH_ILi1EjENS0_6memory12LoadWithCastILi5EEENSK_13StoreWithCastILi1EEEEEviT_T0_T2_T3_T4_T5_,@function
        .size           _ZN2at6native27unrolled_elementwise_kernelIZZZNS0_67_GLOBAL__N__bb565c37_34_ValidateCompressedIndicesKernel_cu_33a4b88b42_validate_compressed_sparse_indices_kernelILNS2_8CDimNameE1ENS2_18CUDAKernelLauncherENS2_14EmptyVecKernelENS2_8DummyVecELm8EEEvRKNS_6TensorESA_lllENKUlvE1_clEvENKUlvE_clEvEUliiiiiE_St5arrayIPcLm6EELi4E23TrivialOffsetCalculatorILi5EjESH_ILi1EjENS0_6memory12LoadWithCastILi5EEENSK_13StoreWithCastILi1EEEEEviT_T0_T2_T3_T4_T5_,(.L_x_40059 - _ZN2at6native27unrolled_elementwise_kernelIZZZNS0_67_GLOBAL__N__bb565c37_34_ValidateCompressedIndicesKernel_cu_33a4b88b42_validate_compressed_sparse_indices_kernelILNS2_8CDimNameE1ENS2_18CUDAKernelLauncherENS2_14EmptyVecKernelENS2_8DummyVecELm8EEEvRKNS_6TensorESA_lllENKUlvE1_clEvENKUlvE_clEvEUliiiiiE_St5arrayIPcLm6EELi4E23TrivialOffsetCalculatorILi5EjESH_ILi1EjENS0_6memory12LoadWithCastILi5EEENSK_13StoreWithCastILi1EEEEEviT_T0_T2_T3_T4_T5_)
        .other          _ZN2at6native27unrolled_elementwise_kernelIZZZNS0_67_GLOBAL__N__bb565c37_34_ValidateCompressedIndicesKernel_cu_33a4b88b42_validate_compressed_sparse_indices_kernelILNS2_8CDimNameE1ENS2_18CUDAKernelLauncherENS2_14EmptyVecKernelENS2_8DummyVecELm8EEEvRKNS_6TensorESA_lllENKUlvE1_clEvENKUlvE_clEvEUliiiiiE_St5arrayIPcLm6EELi4E23TrivialOffsetCalculatorILi5EjESH_ILi1EjENS0_6memory12LoadWithCastILi5EEENSK_13StoreWithCastILi1EEEEEviT_T0_T2_T3_T4_T5_,@"STO_CUDA_ENTRY STV_DEFAULT"
_ZN2at6native27unrolled_elementwise_kernelIZZZNS0_67_GLOBAL__N__bb565c37_34_ValidateCompressedIndicesKernel_cu_33a4b88b42_validate_compressed_sparse_indices_kernelILNS2_8CDimNameE1ENS2_18CUDAKernelLauncherENS2_14EmptyVecKernelENS2_8DummyVecELm8EEEvRKNS_6TensorESA_lllENKUlvE1_clEvENKUlvE_clEvEUliiiiiE_St5arrayIPcLm6EELi4E23TrivialOffsetCalculatorILi5EjESH_ILi1EjENS0_6memory12LoadWithCastILi5EEENSK_13StoreWithCastILi1EEEEEviT_T0_T2_T3_T4_T5_:
.text._ZN2at6native27unrolled_elementwise_kernelIZZZNS0_67_GLOBAL__N__bb565c37_34_ValidateCompressedIndicesKernel_cu_33a4b88b42_validate_compressed_sparse_indices_kernelILNS2_8CDimNameE1ENS2_18CUDAKernelLauncherENS2_14EmptyVecKernelENS2_8DummyVecELm8EEEvRKNS_6TensorESA_lllENKUlvE1_clEvENKUlvE_clEvEUliiiiiE_St5arrayIPcLm6EELi4E23TrivialOffsetCalculatorILi5EjESH_ILi1EjENS0_6memory12LoadWithCastILi5EEENSK_13StoreWithCastILi1EEEEEviT_T0_T2_T3_T4_T5_:
[----:B------:R-:W0:Y:S08]  /*0000*/  LDC R1, c[0x0][0x37c] ;  /* 0x0000df00ff017b82 */ /* 0x000e300000000800 */
[----:B------:R-:W1:Y:S01]  /*0010*/  LDC.64 R2, c[0x0][0x390] ;  /* 0x0000e400ff027b82 */ /* 0x000e620000000a00 */
[----:B------:R-:W2:Y:S01]  /*0020*/  S2R R52, SR_CTAID.X ;  /* 0x0000000000347919 */ /* 0x000ea20000002500 */
[----:B0-----:R-:W-:Y:S01]  /*0030*/  VIADD R1, R1, 0xffffff50 ;  /* 0xffffff5001017836 */ /* 0x001fe20000000000 */
[----:B------:R-:W0:Y:S01]  /*0040*/  LDCU UR38, c[0x0][0x46c] ;  /* 0x00008d80ff2677ac */ /* 0x000e220008000800 */
[----:B------:R-:W-:Y:S01]  /*0050*/  BSSY.RECONVERGENT B6, `(.L_x_16727) ;  /* 0x000049b000067945 */ /* 0x000fe20003800200 */
[----:B------:R-:W3:Y:S01]  /*0060*/  S2R R36, SR_TID.X ;  /* 0x0000000000247919 */ /* 0x000ee20000002100 */
[----:B------:R-:W-:Y:S01]  /*0070*/  IMAD.MOV.U32 R53, RZ, RZ, R1 ;  /* 0x000000ffff357224 */ /* 0x000fe200078e0001 */
[----:B------:R-:W4:Y:S01]  /*0080*/  LDCU.64 UR36, c[0x0][0x358] ;  /* 0x00006b00ff2477ac */ /* 0x000f220008000a00 */
[----:B------:R-:W5:Y:S01]  /*0090*/  LDC.64 R4, c[0x0][0x398] ;  /* 0x0000e600ff047b82 */ /* 0x000f620000000a00 */
[----:B------:R-:W2:Y:S07]  /*00a0*/  LDCU.U8 UR39, c[0x0][0x470] ;  /* 0x00008e00ff2777ac */ /* 0x000eae0008000000 */
[----:B------:R-:W4:Y:S01]  /*00b0*/  LDC.64 R6, c[0x0][0x3a0] ;  /* 0x0000e800ff067b82 */ /* 0x000f220000000a00 */
[----:B0-----:R-:W-:-:S02]  /*00c0*/  UPRMT UR40, UR38, 0x7770, URZ ;  /* 0x0000777026287896 */ /* 0x001fc400080000ff */
[----:B------:R-:W-:Y:S01]  /*00d0*/  UPRMT UR41, UR38, 0x7771, URZ ;  /* 0x0000777126297896 */ /* 0x000fe200080000ff */
[----:B-1----:R0:W-:Y:S04]  /*00e0*/  STL.64 [R1+0x8], R2 ;  /* 0x0000080201007387 */ /* 0x0021e80000100a00 */
[----:B------:R-:W1:Y:S01]  /*00f0*/  LDC.64 R8, c[0x0][0x3a8] ;  /* 0x0000ea00ff087b82 */ /* 0x000e620000000a00 */
[----:B------:R-:W-:Y:S02]  /*0100*/  UPRMT UR42, UR38, 0x7772, URZ ;  /* 0x00007772262a7896 */ /* 0x000fe400080000ff */
[----:B------:R-:W-:Y:S01]  /*0110*/  UPRMT UR43, UR38, 0x7773, URZ ;  /* 0x00007773262b7896 */ /* 0x000fe200080000ff */
[----:B-----5:R-:W-:Y:S04]  /*0120*/  STL.64 [R1+0x10], R4 ;  /* 0x0000100401007387 */ /* 0x020fe80000100a00 */
[----:B------:R-:W5:Y:S01]  /*0130*/  LDC.64 R10, c[0x0][0x3b0] ;  /* 0x0000ec00ff0a7b82 */ /* 0x000f620000000a00 */
[----:B----4-:R-:W-:Y:S07]  /*0140*/  STL.64 [R1+0x18], R6 ;  /* 0x0000180601007387 */ /* 0x010fee0000100a00 */
[----:B------:R-:W4:Y:S08]  /*0150*/  LDC.64 R12, c[0x0][0x3b8] ;  /* 0x0000ee00ff0c7b82 */ /* 0x000f300000000a00 */
[----:B------:R-:W2:Y:S01]  /*0160*/  LDC.64 R14, c[0x0][0x3c0] ;  /* 0x0000f000ff0e7b82 */ /* 0x000ea20000000a00 */
[----:B-1----:R-:W-:Y:S07]  /*0170*/  STL.64 [R1+0x20], R8 ;  /* 0x0000200801007387 */ /* 0x002fee0000100a00 */
[----:B------:R-:W1:Y:S01]  /*0180*/  LDC.64 R20, c[0x0][0x3d8] ;  /* 0x0000f600ff147b82 */ /* 0x000e620000000a00 */
[----:B-----5:R-:W-:Y:S07]  /*0190*/  STL.64 [R1+0x28], R10 ;  /* 0x0000280a01007387 */ /* 0x020fee0000100a00 */
[----:B------:R-:W5:Y:S01]  /*01a0*/  LDC.64 R22, c[0x0][0x3e0] ;  /* 0x0000f800ff167b82 */ /* 0x000f620000000a00 */
[----:B----4-:R-:W-:Y:S07]  /*01b0*/  STL.64 [R1+0x30], R12 ;  /* 0x0000300c01007387 */ /* 0x010fee0000100a00 */
[----:B------:R-:W4:Y:S01]  /*01c0*/  LDC.64 R24, c[0x0][0x3e8] ;  /* 0x0000fa00ff187b82 */ /* 0x000f220000000a00 */
[----:B--2---:R-:W-:Y:S07]  /*01d0*/  STL.64 [R1+0x38], R14 ;  /* 0x0000380e01007387 */ /* 0x004fee0000100a00 */
[----:B0-----:R-:W0:Y:S01]  /*01e0*/  LDC.64 R2, c[0x0][0x400] ;  /* 0x00010000ff027b82 */ /* 0x001e220000000a00 */
[----:B-1----:R-:W-:Y:S07]  /*01f0*/  STL.64 [R1+0x50], R20 ;  /* 0x0000501401007387 */ /* 0x002fee0000100a00 */
[----:B------:R-:W1:Y:S01]  /*0200*/  LDC.64 R30, c[0x0][0x408] ;  /* 0x00010200ff1e7b82 */ /* 0x000e620000000a00 */
[----:B-----5:R-:W-:Y:S07]  /*0210*/  STL.64 [R1+0x58], R22 ;  /* 0x0000581601007387 */ /* 0x020fee0000100a00 */
[----:B------:R-:W2:Y:S01]  /*0220*/  LDC.64 R32, c[0x0][0x410] ;  /* 0x00010400ff207b82 */ /* 0x000ea20000000a00 */
[----:B----4-:R-:W-:Y:S07]  /*0230*/  STL.64 [R1+0x60], R24 ;  /* 0x0000601801007387 */ /* 0x010fee0000100a00 */
[----:B------:R-:W4:Y:S01]  /*0240*/  LDC.64 R34, c[0x0][0x418] ;  /* 0x00010600ff227b82 */ /* 0x000f220000000a00 */
[----:B0-----:R-:W-:Y:S07]  /*0250*/  STL.64 [R1+0x78], R2 ;  /* 0x0000780201007387 */ /* 0x001fee0000100a00 */
[----:B------:R-:W0:Y:S01]  /*0260*/  LDC.64 R38, c[0x0][0x420] ;  /* 0x00010800ff267b82 */ /* 0x000e220000000a00 */
[----:B-1----:R-:W-:Y:S07]  /*0270*/  STL.64 [R1+0x80], R30 ;  /* 0x0000801e01007387 */ /* 0x002fee0000100a00 */
[----:B------:R-:W1:Y:S01]  /*0280*/  LDC.64 R42, c[0x0][0x430] ;  /* 0x00010c00ff2a7b82 */ /* 0x000e620000000a00 */
[----:B--2---:R-:W-:Y:S07]  /*0290*/  STL.64 [R1+0x88], R32 ;  /* 0x0000882001007387 */ /* 0x004fee0000100a00 */
[----:B------:R-:W2:Y:S01]  /*02a0*/  LDC R0, c[0x0][0x388] ;  /* 0x0000e200ff007b82 */ /* 0x000ea20000000800 */
[----:B----4-:R-:W-:Y:S07]  /*02b0*/  STL.64 [R1+0x90], R34 ;  /* 0x0000902201007387 */ /* 0x010fee0000100a00 */
[----:B------:R-:W4:Y:S01]  /*02c0*/  LDC R51, c[0x0][0x380] ;  /* 0x0000e000ff337b82 */ /* 0x000f220000000800 */
[----:B0-----:R-:W-:Y:S07]  /*02d0*/  STL.64 [R1+0x98], R38 ;  /* 0x0000982601007387 */ /* 0x001fee0000100a00 */
[----:B------:R-:W0:Y:S01]  /*02e0*/  LDC.64 R16, c[0x0][0x3c8] ;  /* 0x0000f200ff107b82 */ /* 0x000e220000000a00 */
[----:B-1----:R-:W-:Y:S07]  /*02f0*/  STL.64 [R1+0xa8], R42 ;  /* 0x0000a82a01007387 */ /* 0x002fee0000100a00 */
[----:B------:R-:W1:Y:S01]  /*0300*/  LDC.64 R18, c[0x0][0x3d0] ;  /* 0x0000f400ff127b82 */ /* 0x000e620000000a00 */
[----:B--2---:R-:W-:Y:S07]  /*0310*/  STL [R1], R0 ;  /* 0x0000000001007387 */ /* 0x004fee0000100800 */
[----:B------:R-:W2:Y:S01]  /*0320*/  LDC.64 R26, c[0x0][0x3f0] ;  /* 0x0000fc00ff1a7b82 */ /* 0x000ea20000000a00 */
[----:B----4-:R-:W-:-:S05]  /*0330*/  IMAD R51, R52, -0x200, R51 ;  /* 0xfffffe0034337824 */ /* 0x010fca00078e0233 */
[----:B---3--:R-:W-:Y:S02]  /*0340*/  ISETP.GE.AND P0, PT, R36, R51, PT ;  /* 0x000000332400720c */ /* 0x008fe40003f06270 */
[----:B------:R-:W3:Y:S01]  /*0350*/  LDC.64 R28, c[0x0][0x3f8] ;  /* 0x0000fe00ff1c7b82 */ /* 0x000ee20000000a00 */
[----:B0-----:R0:W-:Y:S07]  /*0360*/  STL.64 [R1+0x40], R16 ;  /* 0x0000401001007387 */ /* 0x0011ee0000100a00 */
[----:B------:R-:W4:Y:S01]  /*0370*/  LDC.64 R40, c[0x0][0x428] ;  /* 0x00010a00ff287b82 */ /* 0x000f220000000a00 */
[----:B-1----:R1:W-:Y:S01]  /*0380*/  STL.64 [R1+0x48], R18 ;  /* 0x0000481201007387 */ /* 0x0023e20000100a00 */
[----:B0-----:R-:W-:-:S03]  /*0390*/  CS2R R16, SRZ ;  /* 0x0000000000107805 */ /* 0x001fc6000001ff00 */
[----:B--2---:R0:W-:Y:S01]  /*03a0*/  STL.64 [R1+0x68], R26 ;  /* 0x0000681a01007387 */ /* 0x0041e20000100a00 */
[----:B-1----:R-:W-:-:S03]  /*03b0*/  IMAD.MOV.U32 R18, RZ, RZ, R36 ;  /* 0x000000ffff127224 */ /* 0x002fc600078e0024 */
[----:B---3--:R1:W-:Y:S01]  /*03c0*/  STL.64 [R1+0x70], R28 ;  /* 0x0000701c01007387 */ /* 0x0083e20000100a00 */
[----:B0-----:R-:W-:-:S03]  /*03d0*/  CS2R R26, SRZ ;  /* 0x00000000001a7805 */ /* 0x001fc6000001ff00 */
[----:B----4-:R0:W-:Y:S01]  /*03e0*/  STL.64 [R1+0xa0], R40 ;  /* 0x0000a02801007387 */ /* 0x0101e20000100a00 */
[----:B-1----:R-:W-:Y:S02]  /*03f0*/  IMAD.MOV.U32 R28, RZ, RZ, RZ ;  /* 0x000000ffff1c7224 */ /* 0x002fe400078e00ff */
[----:B0-----:R-:W-:Y:S01]  /*0400*/  IMAD.MOV.U32 R40, RZ, RZ, RZ ;  /* 0x000000ffff287224 */ /* 0x001fe200078e00ff */
        /* <DEDUP_REMOVED lines=20> */
.L_x_16732:
[----:B------:R3:W5:Y:S01]  /*0550*/  LDG.E.U8 R28, desc[UR36][R2.64] ;  /* 0x00000024021c7981 */ /* 0x000762000c1e1100 */
[----:B------:R-:W-:Y:S05]  /*0560*/  BRA `(.L_x_16734) ;  /* 0x0000000c002c7947 */ /* 0x000fea0003800000 */
.L_x_16731:
        /* <DEDUP_REMOVED lines=8> */
.L_x_16736:
[----:B------:R1:W5:Y:S01]  /*05f0*/  LDG.E R28, desc[UR36][R2.64] ;  /* 0x00000024021c7981 */ /* 0x000362000c1e1900 */
[----:B------:R-:W-:Y:S05]  /*0600*/  BRA `(.L_x_16734) ;  /* 0x0000000c00047947 */ /* 0x000fea0003800000 */
.L_x_16735:
[----:B------:R2:W5:Y:S01]  /*0610*/  LDG.E.S16 R28, desc[UR36][R2.64] ;  /* 0x00000024021c7981 */ /* 0x000562000c1e1700 */
[----:B------:R-:W-:Y:S05]  /*0620*/  BRA `(.L_x_16734) ;  /* 0x0000000800fc7947 */ /* 0x000fea0003800000 */
.L_x_16730:
        /* <DEDUP_REMOVED lines=9> */
.L_x_16738:
[----:B------:R-:W2:Y:S02]  /*06c0*/  LDG.E.U16 R2, desc[UR36][R2.64] ;  /* 0x0000002402027981 */ /* 0x000ea4000c1e1500 */
[----:B--2---:R-:W-:-:S06]  /*06d0*/  HADD2.F32 R28, -RZ, R2.H0_H0 ;  /* 0x20000002ff1c7230 */ /* 0x004fcc0000004100 */
[----:B------:R-:W0:Y:S01]  /*06e0*/  F2I.FTZ.TRUNC.NTZ R28, R28 ;  /* 0x0000001c001c7305 */ /* 0x000e22000021f100 */
[----:B------:R-:W-:Y:S05]  /*06f0*/  BRA `(.L_x_16734) ;  /* 0x0000000800c87947 */ /* 0x000fea0003800000 */
.L_x_16737:
        /* <DEDUP_REMOVED lines=9> */
.L_x_16740:
[----:B------:R-:W2:Y:S02]  /*0790*/  LDG.E.U16 R2, desc[UR36][R2.64] ;  /* 0x0000002402027981 */ /* 0x000ea4000c1e1500 */
[----:B--2---:R-:W-:-:S06]  /*07a0*/  HADD2.F32 R28, -RZ, R2.H0_H0 ;  /* 0x20000002ff1c7230 */ /* 0x004fcc0000004100 */
[----:B------:R-:W0:Y:S01]  /*07b0*/  F2I.FTZ.TRUNC.NTZ R28, R28 ;  /* 0x0000001c001c7305 */ /* 0x000e22000021f100 */
[----:B------:R-:W-:Y:S05]  /*07c0*/  BRA `(.L_x_16734) ;  /* 0x0000000800947947 */ /* 0x000fea0003800000 */
.L_x_16739:
[----:B------:R-:W2:Y:S02]  /*07d0*/  LDG.E.64 R28, desc[UR36][R2.64] ;  /* 0x00000024021c7981 */ /* 0x000ea4000c1e1b00 */
[----:B--2---:R0:W1:Y:S01]  /*07e0*/  F2I.F64.TRUNC R28, R28 ;  /* 0x0000001c001c7311 */ /* 0x004062000030d100 */
[----:B------:R-:W-:Y:S05]  /*07f0*/  BRA `(.L_x_16734) ;  /* 0x0000000800887947 */ /* 0x000fea0003800000 */
.L_x_16729:
        /* <DEDUP_REMOVED lines=12> */
.L_x_16743:
[----:B------:R-:W2:Y:S02]  /*08c0*/  LDG.E.64 R2, desc[UR36][R2.64] ;  /* 0x0000002402027981 */ /* 0x000ea4000c1e1b00 */
[----:B--2---:R0:W1:Y:S01]  /*08d0*/  F2I.F64.TRUNC R28, R2 ;  /* 0x00000002001c7311 */ /* 0x004062000030d100 */
[----:B------:R-:W-:Y:S05]  /*08e0*/  BRA `(.L_x_16734) ;  /* 0x00000008004c7947 */ /* 0x000fea0003800000 */
.L_x_16742:
        /* <DEDUP_REMOVED lines=26> */
.L_x_16745:
        /* <DEDUP_REMOVED lines=13> */
.L_x_16744:
[----:B------:R-:W2:Y:S02]  /*0b60*/  LDG.E.U16 R28, desc[UR36][R2.64] ;  /* 0x00000024021c7981 */ /* 0x000ea4000c1e1500 */
[----:B--2---:R-:W-:-:S06]  /*0b70*/  IMAD.U32 R28, R28, 0x10000, RZ ;  /* 0x000100001c1c7824 */ /* 0x004fcc00078e00ff */
[----:B------:R-:W0:Y:S01]  /*0b80*/  F2I.FTZ.TRUNC.NTZ R28, R28 ;  /* 0x0000001c001c7305 */ /* 0x000e22000021f100 */
[----:B------:R-:W-:Y:S05]  /*0b90*/  BRA `(.L_x_16734) ;  /* 0x0000000400a07947 */ /* 0x000fea0003800000 */
.L_x_16741:
        /* <DEDUP_REMOVED lines=10> */
.L_x_16748:
        /* <DEDUP_REMOVED lines=21> */
.L_x_16752:
[----:B------:R-:W-:Y:S05]  /*0d90*/  BSYNC.RECONVERGENT B1 ;  /* 0x0000000000017941 */ /* 0x000fea0003800200 */
.L_x_16751:
[----:B------:R-:W-:Y:S01]  /*0da0*/  IMAD.SHL.U32 R0, R0, 0x100000, RZ ;  /* 0x0010000000007824 */ /* 0x000fe200078e00ff */
[----:B------:R-:W-:-:S04]  /*0db0*/  LEA R2, R2, 0x3b800000, 0x17 ;  /* 0x3b80000002027811 */ /* 0x000fc800078eb8ff */
[----:B------:R-:W-:-:S07]  /*0dc0*/  LOP3.LUT R28, R2, R0, R7, 0xfe, !PT ;  /* 0x00000000021c7212 */ /* 0x000fce00078efe07 */
.L_x_16750:
[----:B------:R-:W-:Y:S05]  /*0dd0*/  BSYNC.RECONVERGENT B0 ;  /* 0x0000000000007941 */ /* 0x000fea0003800200 */
.L_x_16749:
[----:B------:R-:W0:Y:S01]  /*0de0*/  F2I.FTZ.TRUNC.NTZ R28, R28 ;  /* 0x0000001c001c7305 */ /* 0x000e22000021f100 */
[----:B------:R-:W-:Y:S05]  /*0df0*/  BRA `(.L_x_16734) ;  /* 0x0000000400087947 */ /* 0x000fea0003800000 */
.L_x_16747:
        /* <DEDUP_REMOVED lines=21> */
.L_x_16756:
[----:B------:R-:W-:Y:S05]  /*0f50*/  BSYNC.RECONVERGENT B1 ;  /* 0x0000000000017941 */ /* 0x000fea0003800200 */
.L_x_16755:
[----:B------:R-:W-:Y:S01]  /*0f60*/  IMAD.SHL.U32 R0, R0, 0x200000, RZ ;  /* 0x0020000000007824 */ /* 0x000fe200078e00ff */
[----:B------:R-:W-:-:S04]  /*0f70*/  LEA R2, R2, 0x37800000, 0x17 ;  /* 0x3780000002027811 */ /* 0x000fc800078eb8ff */
[----:B------:R-:W-:-:S07]  /*0f80*/  LOP3.LUT R28, R2, R0, R7, 0xfe, !PT ;  /* 0x00000000021c7212 */ /* 0x000fce00078efe07 */
.L_x_16754:
[----:B------:R-:W-:Y:S05]  /*0f90*/  BSYNC.RECONVERGENT B0 ;  /* 0x0000000000007941 */ /* 0x000fea0003800200 */
.L_x_16753:
[----:B------:R-:W0:Y:S01]  /*0fa0*/  F2I.FTZ.TRUNC.NTZ R28, R28 ;  /* 0x0000001c001c7305 */ /* 0x000e22000021f100 */
[----:B------:R-:W-:Y:S05]  /*0fb0*/  BRA `(.L_x_16734) ;  /* 0x0000000000987947 */ /* 0x000fea0003800000 */
.L_x_16746:
[----:B------:R-:W-:-:S09]  /*0fc0*/  UISETP.NE.AND UP0, UPT, UR4, 0x1c, UPT ;  /* 0x0000001c0400788c */ /* 0x000fd2000bf05270 */
[----:B------:R-:W-:Y:S05]  /*0fd0*/  BRA.U !UP0, `(.L_x_16757) ;  /* 0x00000001088c7547 */ /* 0x000fea000b800000 */
[----:B------:R-:W-:-:S09]  /*0fe0*/  UISETP.NE.AND UP0, UPT, UR4, 0x1d, UPT ;  /* 0x0000001d0400788c */ /* 0x000fd2000bf05270 */
[----:B------:R-:W-:Y:S05]  /*0ff0*/  BRA.U !UP0, `(.L_x_16758) ;  /* 0x00000001087c7547 */ /* 0x000fea000b800000 */
[----:B------:R-:W-:-:S09]  /*1000*/  UISETP.NE.AND UP0, UPT, UR4, 0x2c, UPT ;  /* 0x0000002c0400788c */ /* 0x000fd2000bf05270 */
[----:B------:R-:W-:Y:S05]  /*1010*/  BRA.U !UP0, `(.L_x_16759) ;  /* 0x0000000108487547 */ /* 0x000fea000b800000 */
.L_x_16733:
        /* <DEDUP_REMOVED lines=16> */
.L_x_16760:
[----:B------:R-:W-:Y:S01]  /*1120*/  IMAD.MOV.U32 R28, RZ, RZ, RZ ;  /* 0x000000ffff1c7224 */ /* 0x000fe200078e00ff */
[----:B------:R-:W-:Y:S06]  /*1130*/  BRA `(.L_x_16734) ;  /* 0x0000000000387947 */ /* 0x000fec0003800000 */
.L_x_16759:
        /* <DEDUP_REMOVED lines=8> */
.L_x_16762:
[----:B------:R-:W-:Y:S05]  /*11c0*/  BSYNC.RECONVERGENT B0 ;  /* 0x0000000000007941 */ /* 0x000fea0003800200 */
.L_x_16761:
[----:B------:R-:W0:Y:S01]  /*11d0*/  F2I.FTZ.TRUNC.NTZ R28, R28 ;  /* 0x0000001c001c7305 */ /* 0x000e22000021f100 */
[----:B------:R-:W-:Y:S05]  /*11e0*/  BRA `(.L_x_16734) ;  /* 0x00000000000c7947 */ /* 0x000fea0003800000 */
.L_x_16758:
[----:B------:R0:W5:Y:S01]  /*11f0*/  LDG.E R28, desc[UR36][R2.64] ;  /* 0x00000024021c7981 */ /* 0x000162000c1e1900 */
[----:B------:R-:W-:Y:S05]  /*1200*/  BRA `(.L_x_16734) ;  /* 0x0000000000047947 */ /* 0x000fea0003800000 */
.L_x_16757:
[----:B------:R0:W5:Y:S02]  /*1210*/  LDG.E R28, desc[UR36][R2.64] ;  /* 0x00000024021c7981 */ /* 0x000164000c1e1900 */
.L_x_16734:
        /* <DEDUP_REMOVED lines=18> */
.L_x_16766:
[----:B------:R1:W5:Y:S01]  /*1340*/  LDG.E.U8 R40, desc[UR36][R2.64] ;  /* 0x0000002402287981 */ /* 0x000362000c1e1100 */
[----:B------:R-:W-:Y:S05]  /*1350*/  BRA `(.L_x_16768) ;  /* 0x0000000c002c7947 */ /* 0x000fea0003800000 */
.L_x_16765:
        /* <DEDUP_REMOVED lines=8> */
.L_x_16770:
[----:B------:R3:W5:Y:S01]  /*13e0*/  LDG.E R40, desc[UR36][R2.64] ;  /* 0x0000002402287981 */ /* 0x000762000c1e1900 */
[----:B------:R-:W-:Y:S05]  /*13f0*/  BRA `(.L_x_16768) ;  /* 0x0000000c00047947 */ /* 0x000fea0003800000 */
.L_x_16769:
[----:B------:R2:W5:Y:S01]  /*1400*/  LDG.E.S16 R40, desc[UR36][R2.64] ;  /* 0x0000002402287981 */ /* 0x000562000c1e1700 */
[----:B------:R-:W-:Y:S05]  /*1410*/  BRA `(.L_x_16768) ;  /* 0x0000000800fc7947 */ /* 0x000fea0003800000 */
.L_x_16764:
        /* <DEDUP_REMOVED lines=9> */
.L_x_16772:
[----:B------:R-:W2:Y:S02]  /*14b0*/  LDG.E.U16 R2, desc[UR36][R2.64] ;  /* 0x0000002402027981 */ /* 0x000ea4000c1e1500 */
[----:B--2---:R-:W-:-:S06]  /*14c0*/  HADD2.F32 R40, -RZ, R2.H0_H0 ;  /* 0x20000002ff287230 */ /* 0x004fcc0000004100 */
[----:B------:R-:W0:Y:S01]  /*14d0*/  F2I.FTZ.TRUNC.NTZ R40, R40 ;  /* 0x0000002800287305 */ /* 0x000e22000021f100 */
[----:B------:R-:W-:Y:S05]  /*14e0*/  BRA `(.L_x_16768) ;  /* 0x0000000800c87947 */ /* 0x000fea0003800000 */
.L_x_16771:
        /* <DEDUP_REMOVED lines=9> */
.L_x_16774:
[----:B------:R-:W2:Y:S02]  /*1580*/  LDG.E.U16 R2, desc[UR36][R2.64] ;  /* 0x0000002402027981 */ /* 0x000ea4000c1e1500 */
[----:B--2---:R-:W-:-:S06]  /*1590*/  HADD2.F32 R40, -RZ, R2.H0_H0 ;  /* 0x20000002ff287230 */ /* 0x004fcc0000004100 */
[----:B------:R-:W0:Y:S01]  /*15a0*/  F2I.FTZ.TRUNC.NTZ R40, R40 ;  /* 0x0000002800287305 */ /* 0x000e22000021f100 */
[----:B------:R-:W-:Y:S05]  /*15b0*/  BRA `(.L_x_16768) ;  /* 0x0000000800947947 */ /* 0x000fea0003800000 */
.L_x_16773:
[----:B------:R-:W2:Y:S02]  /*15c0*/  LDG.E.64 R40, desc[UR36][R2.64] ;  /* 0x0000002402287981 */ /* 0x000ea4000c1e1b00 */
[----:B--2---:R0:W1:Y:S01]  /*15d0*/  F2I.F64.TRUNC R40, R40 ;  /* 0x0000002800287311 */ /* 0x004062000030d100 */
[----:B------:R-:W-:Y:S05]  /*15e0*/  BRA `(.L_x_16768) ;  /* 0x0000000800887947 */ /* 0x000fea0003800000 */
.L_x_16763:
        /* <DEDUP_REMOVED lines=12> */
.L_x_16777:
[----:B------:R-:W2:Y:S02]  /*16b0*/  LDG.E.64 R2, desc[UR36][R2.64] ;  /* 0x0000002402027981 */ /* 0x000ea4000c1e1b00 */
[----:B--2---:R0:W1:Y:S01]  /*16c0*/  F2I.F64.TRUNC R40, R2 ;  /* 0x0000000200287311 */ /* 0x004062000030d100 */
[----:B------:R-:W-:Y:S05]  /*16d0*/  BRA `(.L_x_16768) ;  /* 0x00000008004c7947 */ /* 0x000fea0003800000 */
.L_x_16776:
        /* <DEDUP_REMOVED lines=26> */
.L_x_16779:
        /* <DEDUP_REMOVED lines=13> */
.L_x_16778:
[----:B------:R-:W2:Y:S02]  /*1950*/  LDG.E.U16 R40, desc[UR36][R2.64] ;  /* 0x0000002402287981 */ /* 0x000ea4000c1e1500 */
[----:B--2---:R-:W-:-:S06]  /*1960*/  IMAD.U32 R40, R40, 0x10000, RZ ;  /* 0x0001000028287824 */ /* 0x004fcc00078e00ff */
[----:B------:R-:W0:Y:S01]  /*1970*/  F2I.FTZ.TRUNC.NTZ R40, R40 ;  /* 0x0000002800287305 */ /* 0x000e22000021f100 */
[----:B------:R-:W-:Y:S05]  /*1980*/  BRA `(.L_x_16768) ;  /* 0x0000000400a07947 */ /* 0x000fea0003800000 */
.L_x_16775:
        /* <DEDUP_REMOVED lines=10> */
.L_x_16782:
        /* <DEDUP_REMOVED lines=21> */
.L_x_16786:
[----:B------:R-:W-:Y:S05]  /*1b80*/  BSYNC.RECONVERGENT B1 ;  /* 0x0000000000017941 */ /* 0x000fea0003800200 */
.L_x_16785:
[----:B------:R-:W-:Y:S01]  /*1b90*/  IMAD.SHL.U32 R0, R0, 0x100000, RZ ;  /* 0x0010000000007824 */ /* 0x000fe200078e00ff */
[----:B------:R-:W-:-:S04]  /*1ba0*/  LEA R2, R2, 0x3b800000, 0x17 ;  /* 0x3b80000002027811 */ /* 0x000fc800078eb8ff */
[----:B------:R-:W-:-:S07]  /*1bb0*/  LOP3.LUT R40, R2, R0, R7, 0xfe, !PT ;  /* 0x0000000002287212 */ /* 0x000fce00078efe07 */
.L_x_16784:
[----:B------:R-:W-:Y:S05]  /*1bc0*/  BSYNC.RECONVERGENT B0 ;  /* 0x0000000000007941 */ /* 0x000fea0003800200 */
.L_x_16783:
[----:B------:R-:W0:Y:S01]  /*1bd0*/  F2I.FTZ.TRUNC.NTZ R40, R40 ;  /* 0x0000002800287305 */ /* 0x000e22000021f100 */
[----:B------:R-:W-:Y:S05]  /*1be0*/  BRA `(.L_x_16768) ;  /* 0x0000000400087947 */ /* 0x000fea0003800000 */
.L_x_16781:
        /* <DEDUP_REMOVED lines=21> */
.L_x_16790:
[----:B------:R-:W-:Y:S05]  /*1d40*/  BSYNC.RECONVERGENT B1 ;  /* 0x0000000000017941 */ /* 0x000fea0003800200 */
.L_x_16789:
[----:B------:R-:W-:Y:S01]  /*1d50*/  IMAD.SHL.U32 R0, R0, 0x200000, RZ ;  /* 0x0020000000007824 */ /* 0x000fe200078e00ff */
[----:B------:R-:W-:-:S04]  /*1d60*/  LEA R2, R2, 0x37800000, 0x17 ;  /* 0x3780000002027811 */ /* 0x000fc800078eb8ff */
[----:B------:R-:W-:-:S07]  /*1d70*/  LOP3.LUT R40, R2, R0, R7, 0xfe, !PT ;  /* 0x0000000002287212 */ /* 0x000fce00078efe07 */
.L_x_16788:
[----:B------:R-:W-:Y:S05]  /*1d80*/  BSYNC.RECONVERGENT B0 ;  /* 0x0000000000007941 */ /* 0x000fea0003800200 */
.L_x_16787:
[----:B------:R-:W0:Y:S01]  /*1d90*/  F2I.FTZ.TRUNC.NTZ R40, R40 ;  /* 0x0000002800287305 */ /* 0x000e22000021f100 */
[----:B------:R-:W-:Y:S05]  /*1da0*/  BRA `(.L_x_16768) ;  /* 0x0000000000987947 */ /* 0x000fea0003800000 */
.L_x_16780:
[----:B------:R-:W-:-:S09]  /*1db0*/  UISETP.NE.AND UP0, UPT, UR4, 0x1c, UPT ;  /* 0x0000001c0400788c */ /* 0x000fd2000bf05270 */
[----:B------:R-:W-:Y:S05]  /*1dc0*/  BRA.U !UP0, `(.L_x_16791) ;  /* 0x00000001088c7547 */ /* 0x000fea000b800000 */
[----:B------:R-:W-:-:S09]  /*1dd0*/  UISETP.NE.AND UP0, UPT, UR4, 0x1d, UPT ;  /* 0x0000001d0400788c */ /* 0x000fd2000bf05270 */
[----:B------:R-:W-:Y:S05]  /*1de0*/  BRA.U !UP0, `(.L_x_16792) ;  /* 0x00000001087c7547 */ /* 0x000fea000b800000 */
[----:B------:R-:W-:-:S09]  /*1df0*/  UISETP.NE.AND UP0, UPT, UR4, 0x2c, UPT ;  /* 0x0000002c0400788c */ /* 0x000fd2000bf05270 */
[----:B------:R-:W-:Y:S05]  /*1e00*/  BRA.U !UP0, `(.L_x_16793) ;  /* 0x0000000108487547 */ /* 0x000fea000b800000 */
.L_x_16767:
        /* <DEDUP_REMOVED lines=16> */
.L_x_16794:
[----:B------:R-:W-:Y:S01]  /*1f10*/  IMAD.MOV.U32 R40, RZ, RZ, RZ ;  /* 0x000000ffff287224 */ /* 0x000fe200078e00ff */
[----:B------:R-:W-:Y:S06]  /*1f20*/  BRA `(.L_x_16768) ;  /* 0x0000000000387947 */ /* 0x000fec0003800000 */
.L_x_16793:
        /* <DEDUP_REMOVED lines=8> */
.L_x_16796:
[----:B------:R-:W-:Y:S05]  /*1fb0*/  BSYNC.RECONVERGENT B0 ;  /* 0x0000000000007941 */ /* 0x000fea0003800200 */
.L_x_16795:
[----:B------:R-:W0:Y:S01]  /*1fc0*/  F2I.FTZ.TRUNC.NTZ R40, R40 ;  /* 0x0000002800287305 */ /* 0x000e22000021f100 */
[----:B------:R-:W-:Y:S05]  /*1fd0*/  BRA `(.L_x_16768) ;  /* 0x00000000000c7947 */ /* 0x000fea0003800000 */
.L_x_16792:
[----:B------:R0:W5:Y:S01]  /*1fe0*/  LDG.E R40, desc[UR36][R2.64] ;  /* 0x0000002402287981 */ /* 0x000162000c1e1900 */
[----:B------:R-:W-:Y:S05]  /*1ff0*/  BRA `(.L_x_16768) ;  /* 0x0000000000047947 */ /* 0x000fea0003800000 */
.L_x_16791:
[----:B------:R0:W5:Y:S02]  /*2000*/  LDG.E R40, desc[UR36][R2.64] ;  /* 0x0000002402287981 */ /* 0x000164000c1e1900 */
.L_x_16768:
        /* <DEDUP_REMOVED lines=18> */
.L_x_16800:
[----:B------:R0:W5:Y:S01]  /*2130*/  LDG.E.U8 R16, desc[UR36][R2.64] ;  /* 0x0000002402107981 */ /* 0x000162000c1e1100 */
[----:B------:R-:W-:Y:S05]  /*2140*/  BRA `(.L_x_16802) ;  /* 0x0000000c002c7947 */ /* 0x000fea0003800000 */
.L_x_16799:
        /* <DEDUP_REMOVED lines=8> */
.L_x_16804:
[----:B------:R0:W5:Y:S01]  /*21d0*/  LDG.E R16, desc[UR36][R2.64] ;  /* 0x0000002402107981 */ /* 0x000162000c1e1900 */
[----:B------:R-:W-:Y:S05]  /*21e0*/  BRA `(.L_x_16802) ;  /* 0x0000000c00047947 */ /* 0x000fea0003800000 */
.L_x_16803:
[----:B------:R0:W5:Y:S01]  /*21f0*/  LDG.E.S16 R16, desc[UR36][R2.64] ;  /* 0x0000002402107981 */ /* 0x000162000c1e1700 */
[----:B------:R-:W-:Y:S05]  /*2200*/  BRA `(.L_x_16802) ;  /* 0x0000000800fc7947 */ /* 0x000fea0003800000 */
.L_x_16798:
        /* <DEDUP_REMOVED lines=9> */
.L_x_16806:
[----:B------:R-:W2:Y:S02]  /*22a0*/  LDG.E.U16 R2, desc[UR36][R2.64] ;  /* 0x0000002402027981 */ /* 0x000ea4000c1e1500 */
[----:B--2---:R-:W-:-:S06]  /*22b0*/  HADD2.F32 R16, -RZ, R2.H0_H0 ;  /* 0x20000002ff107230 */ /* 0x004fcc0000004100 */
[----:B------:R-:W0:Y:S01]  /*22c0*/  F2I.FTZ.TRUNC.NTZ R16, R16 ;  /* 0x0000001000107305 */ /* 0x000e22000021f100 */
[----:B------:R-:W-:Y:S05]  /*22d0*/  BRA `(.L_x_16802) ;  /* 0x0000000800c87947 */ /* 0x000fea0003800000 */
.L_x_16805:
[----:B------:R-:W-:-:S09]  /*22e0*/  UISETP.NE.AND UP0, UPT, UR4, 0x7, UPT ;  /* 0x000000070400788c */ /* 0x000fd2000bf05270 */
[----:B------:R-:W-:Y:S05]  /*22f0*/  BRA.U !UP0, `(.L_x_16807) ;  /* 0x00000001082c7547 */ /* 0x000fea000b800000 */
[----:B------:R-:W-:-:S09]  /*2300*/  UISETP.NE.AND UP0, UPT, UR4, 0x8, UPT ;  /* 0x000000080400788c */ /* 0x000fd2000bf05270 */
[----:B------:R-:W-:Y:S05]  /*2310*/  BRA.U !UP0, `(.L_x_16808) ;  /* 0x0000000108147547 */ /* 0x000fea000b800000 */
[----:B------:R-:W-:-:S09]  /*2320*/  UISETP.NE.AND UP0, UPT, UR4, 0x9, UPT ;  /* 0x000000090400788c */ /* 0x000fd2000bf05270 */
[----:B------:R-:W-:Y:S05]  /*2330*/  BRA.U UP0, `(.L_x_16801) ;  /* 0x0000000900307547 */ /* 0x000fea000b800000 */
[----:B------:R-:W2:Y:S02]  /*2340*/  LDG.E R2, desc[UR36][R2.64] ;  /* 0x0000002402027981 */ /* 0x000ea4000c1e1900 */
[----:B--2---:R4:W0:Y:S01]  /*2350*/  F2I.FTZ.TRUNC.NTZ R16, R2 ;  /* 0x0000000200107305 */ /* 0x004822000021f100 */
[----:B------:R-:W-:Y:S05]  /*2360*/  BRA `(.L_x_16802) ;  /* 0x0000000800a47947 */ /* 0x000fea0003800000 */
.L_x_16808:
[----:B------:R-:W2:Y:S02]  /*2370*/  LDG.E.U16 R2, desc[UR36][R2.64] ;  /* 0x0000002402027981 */ /* 0x000ea4000c1e1500 */
[----:B--2---:R-:W-:-:S06]  /*2380*/  HADD2.F32 R16, -RZ, R2.H0_H0 ;  /* 0x20000002ff107230 */ /* 0x004fcc0000004100 */
[----:B------:R-:W3:Y:S01]  /*2390*/  F2I.FTZ.TRUNC.NTZ R16, R16 ;  /* 0x0000001000107305 */ /* 0x000ee2000021f100 */
[----:B------:R-:W-:Y:S05]  /*23a0*/  BRA `(.L_x_16802) ;  /* 0x0000000800947947 */ /* 0x000fea0003800000 */
.L_x_16807:
[----:B------:R-:W2:Y:S02]  /*23b0*/  LDG.E.64 R16, desc[UR36][R2.64] ;  /* 0x0000002402107981 */ /* 0x000ea4000c1e1b00 */
[----:B--2---:R0:W1:Y:S01]  /*23c0*/  F2I.F64.TRUNC R16, R16 ;  /* 0x0000001000107311 */ /* 0x004062000030d100 */
[----:B------:R-:W-:Y:S05]  /*23d0*/  BRA `(.L_x_16802) ;  /* 0x0000000800887947 */ /* 0x000fea0003800000 */
.L_x_16797:
        /* <DEDUP_REMOVED lines=12> */
.L_x_16811:
[----:B------:R-:W2:Y:S02]  /*24a0*/  LDG.E.64 R2, desc[UR36][R2.64] ;  /* 0x0000002402027981 */ /* 0x000ea4000c1e1b00 */
[----:B--2---:R0:W1:Y:S01]  /*24b0*/  F2I.F64.TRUNC R16, R2 ;  /* 0x0000000200107311 */ /* 0x004062000030d100 */
[----:B------:R-:W-:Y:S05]  /*24c0*/  BRA `(.L_x_16802) ;  /* 0x00000008004c7947 */ /* 0x000fea0003800000 */
.L_x_16810:
        /* <DEDUP_REMOVED lines=26> */
.L_x_16813:
        /* <DEDUP_REMOVED lines=13> */
.L_x_16812:
[----:B------:R-:W2:Y:S02]  /*2740*/  LDG.E.U16 R16, desc[UR36][R2.64] ;  /* 0x0000002402107981 */ /* 0x000ea4000c1e1500 */
[----:B--2---:R-:W-:-:S06]  /*2750*/  IMAD.U32 R16, R16, 0x10000, RZ ;  /* 0x0001000010107824 */ /* 0x004fcc00078e00ff */
[----:B------:R-:W0:Y:S01]  /*2760*/  F2I.FTZ.TRUNC.NTZ R16, R16 ;  /* 0x0000001000107305 */ /* 0x000e22000021f100 */
[----:B------:R-:W-:Y:S05]  /*2770*/  BRA `(.L_x_16802) ;  /* 0x0000000400a07947 */ /* 0x000fea0003800000 */
.L_x_16809:
        /* <DEDUP_REMOVED lines=10> */
.L_x_16816:
        /* <DEDUP_REMOVED lines=21> */
.L_x_16820:
[----:B------:R-:W-:Y:S05]  /*2970*/  BSYNC.RECONVERGENT B1 ;  /* 0x0000000000017941 */ /* 0x000fea0003800200 */
.L_x_16819:
[----:B------:R-:W-:Y:S01]  /*2980*/  IMAD.SHL.U32 R0, R0, 0x100000, RZ ;  /* 0x0010000000007824 */ /* 0x000fe200078e00ff */
[----:B------:R-:W-:-:S04]  /*2990*/  LEA R2, R2, 0x3b800000, 0x17 ;  /* 0x3b80000002027811 */ /* 0x000fc800078eb8ff */
[----:B------:R-:W-:-:S07]  /*29a0*/  LOP3.LUT R16, R2, R0, R7, 0xfe, !PT ;  /* 0x0000000002107212 */ /* 0x000fce00078efe07 */
.L_x_16818:
[----:B------:R-:W-:Y:S05]  /*29b0*/  BSYNC.RECONVERGENT B0 ;  /* 0x0000000000007941 */ /* 0x000fea0003800200 */
.L_x_16817:
[----:B------:R-:W0:Y:S01]  /*29c0*/  F2I.FTZ.TRUNC.NTZ R16, R16 ;  /* 0x0000001000107305 */ /* 0x000e22000021f100 */
[----:B------:R-:W-:Y:S05]  /*29d0*/  BRA `(.L_x_16802) ;  /* 0x0000000400087947 */ /* 0x000fea0003800000 */
.L_x_16815:
        /* <DEDUP_REMOVED lines=21> */
.L_x_16824:
[----:B------:R-:W-:Y:S05]  /*2b30*/  BSYNC.RECONVERGENT B1 ;  /* 0x0000000000017941 */ /* 0x000fea0003800200 */
.L_x_16823:
[----:B------:R-:W-:Y:S01]  /*2b40*/  IMAD.SHL.U32 R0, R0, 0x200000, RZ ;  /* 0x0020000000007824 */ /* 0x000fe200078e00ff */
[----:B------:R-:W-:-:S04]  /*2b50*/  LEA R2, R2, 0x37800000, 0x17 ;  /* 0x3780000002027811 */ /* 0x000fc800078eb8ff */
[----:B------:R-:W-:-:S07]  /*2b60*/  LOP3.LUT R16, R2, R0, R7, 0xfe, !PT ;  /* 0x0000000002107212 */ /* 0x000fce00078efe07 */
.L_x_16822:
[----:B------:R-:W-:Y:S05]  /*2b70*/  BSYNC.RECONVERGENT B0 ;  /* 0x0000000000007941 */ /* 0x000fea0003800200 */
.L_x_16821:
[----:B------:R-:W0:Y:S01]  /*2b80*/  F2I.FTZ.TRUNC.NTZ R16, R16 ;  /* 0x0000001000107305 */ /* 0x000e22000021f100 */
[----:B------:R-:W-:Y:S05]  /*2b90*/  BRA `(.L_x_16802) ;  /* 0x0000000000987947 */ /* 0x000fea0003800000 */
.L_x_16814:
[----:B------:R-:W-:-:S09]  /*2ba0*/  UISETP.NE.AND UP0, UPT, UR4, 0x1c, UPT ;  /* 0x0000001c0400788c */ /* 0x000fd2000bf05270 */
[----:B------:R-:W-:Y:S05]  /*2bb0*/  BRA.U !UP0, `(.L_x_16825) ;  /* 0x00000001088c7547 */ /* 0x000fea000b800000 */
[----:B------:R-:W-:-:S09]  /*2bc0*/  UISETP.NE.AND UP0, UPT, UR4, 0x1d, UPT ;  /* 0x0000001d0400788c */ /* 0x000fd2000bf05270 */
[----:B------:R-:W-:Y:S05]  /*2bd0*/  BRA.U !UP0, `(.L_x_16826) ;  /* 0x00000001087c7547 */ /* 0x000fea000b800000 */
[----:B------:R-:W-:-:S09]  /*2be0*/  UISETP.NE.AND UP0, UPT, UR4, 0x2c, UPT ;  /* 0x0000002c0400788c */ /* 0x000fd2000bf05270 */
[----:B------:R-:W-:Y:S05]  /*2bf0*/  BRA.U !UP0, `(.L_x_16827) ;  /* 0x0000000108487547 */ /* 0x000fea000b800000 */
.L_x_16801:
        /* <DEDUP_REMOVED lines=16> */
.L_x_16828:
[----:B------:R-:W-:Y:S01]  /*2d00*/  IMAD.MOV.U32 R16, RZ, RZ, RZ ;  /* 0x000000ffff107224 */ /* 0x000fe200078e00ff */
[----:B------:R-:W-:Y:S06]  /*2d10*/  BRA `(.L_x_16802) ;  /* 0x0000000000387947 */ /* 0x000fec0003800000 */
.L_x_16827:
        /* <DEDUP_REMOVED lines=8> */
.L_x_16830:
[----:B------:R-:W-:Y:S05]  /*2da0*/  BSYNC.RECONVERGENT B0 ;  /* 0x0000000000007941 */ /* 0x000fea0003800200 */
.L_x_16829:
[----:B------:R-:W0:Y:S01]  /*2db0*/  F2I.FTZ.TRUNC.NTZ R16, R16 ;  /* 0x0000001000107305 */ /* 0x000e22000021f100 */
[----:B------:R-:W-:Y:S05]  /*2dc0*/  BRA `(.L_x_16802) ;  /* 0x00000000000c7947 */ /* 0x000fea0003800000 */
.L_x_16826:
[----:B------:R0:W5:Y:S01]  /*2dd0*/  LDG.E R16, desc[UR36][R2.64] ;  /* 0x0000002402107981 */ /* 0x000162000c1e1900 */
[----:B------:R-:W-:Y:S05]  /*2de0*/  BRA `(.L_x_16802) ;  /* 0x0000000000047947 */ /* 0x000fea0003800000 */
.L_x_16825:
[----:B------:R0:W5:Y:S02]  /*2df0*/  LDG.E R16, desc[UR36][R2.64] ;  /* 0x0000002402107981 */ /* 0x000164000c1e1900 */
.L_x_16802:
[----:B01--4-:R-:W0:Y:S01]  /*2e00*/  LDC.64 R2, c[0x0][0x458] ;  /* 0x00011600ff027b82 */ /* 0x013e220000000a00 */
        /* <DEDUP_REMOVED lines=17> */
.L_x_16834:
[----:B------:R0:W5:Y:S01]  /*2f20*/  LDG.E.U8 R17, desc[UR36][R2.64] ;  /* 0x0000002402117981 */ /* 0x000162000c1e1100 */
[----:B------:R-:W-:Y:S05]  /*2f30*/  BRA `(.L_x_16836) ;  /* 0x0000000c002c7947 */ /* 0x000fea0003800000 */
.L_x_16833:
        /* <DEDUP_REMOVED lines=8> */
.L_x_16838:
[----:B------:R0:W5:Y:S01]  /*2fc0*/  LDG.E R17, desc[UR36][R2.64] ;  /* 0x0000002402117981 */ /* 0x000162000c1e1900 */
[----:B------:R-:W-:Y:S05]  /*2fd0*/  BRA `(.L_x_16836) ;  /* 0x0000000c00047947 */ /* 0x000fea0003800000 */
.L_x_16837:
[----:B------:R0:W5:Y:S01]  /*2fe0*/  LDG.E.S16 R17, desc[UR36][R2.64] ;  /* 0x0000002402117981 */ /* 0x000162000c1e1700 */
[----:B------:R-:W-:Y:S05]  /*2ff0*/  BRA `(.L_x_16836) ;  /* 0x0000000800fc7947 */ /* 0x000fea0003800000 */
.L_x_16832:
[----:B------:R-:W-:-:S09]  /*3000*/  UISETP.GT.AND UP0, UPT, UR4, 0x6, UPT ;  /* 0x000000060400788c */ /* 0x000fd2000bf04270 */
[----:B------:R-:W-:Y:S05]  /*3010*/  BRA.U UP0, `(.L_x_16839) ;  /* 0x00000001002c7547 */ /* 0x000fea000b800000 */
[----:B------:R-:W-:-:S09]  /*3020*/  UISETP.NE.AND UP0, UPT, UR4, 0x5, UPT ;  /* 0x000000050400788c */ /* 0x000fd2000bf05270 */
[----:B------:R-:W-:Y:S05]  /*3030*/  BRA.U !UP0, `(.L_x_16840) ;  /* 0x0000000108147547 */ /* 0x000fea000b800000 */
[----:B------:R-:W-:-:S09]  /*3040*/  UISETP.NE.AND UP0, UPT, UR4, 0x6, UPT ;  /* 0x000000060400788c */ /* 0x000fd2000bf05270 */
[----:B------:R-:W-:Y:S05]  /*3050*/  BRA.U UP0, `(.L_x_16835) ;  /* 0x0000000900647547 */ /* 0x000fea000b800000 */
[----:B------:R-:W4:Y:S02]  /*3060*/  LDG.E R2, desc[UR36][R2.64] ;  /* 0x0000002402027981 */ /* 0x000f24000c1e1900 */
[----:B----4-:R0:W1:Y:S01]  /*3070*/  F2I.FTZ.TRUNC.NTZ R17, R2 ;  /* 0x0000000200117305 */ /* 0x010062000021f100 */
[----:B------:R-:W-:Y:S05]  /*3080*/  BRA `(.L_x_16836) ;  /* 0x0000000800d87947 */ /* 0x000fea0003800000 */
.L_x_16840:
[----:B------:R-:W4:Y:S02]  /*3090*/  LDG.E.U16 R2, desc[UR36][R2.64] ;  /* 0x0000002402027981 */ /* 0x000f24000c1e1500 */
[----:B----4-:R-:W-:-:S06]  /*30a0*/  HADD2.F32 R17, -RZ, R2.H0_H0 ;  /* 0x20000002ff117230 */ /* 0x010fcc0000004100 */
[----:B------:R-:W0:Y:S01]  /*30b0*/  F2I.FTZ.TRUNC.NTZ R17, R17 ;  /* 0x0000001100117305 */ /* 0x000e22000021f100 */
[----:B------:R-:W-:Y:S05]  /*30c0*/  BRA `(.L_x_16836) ;  /* 0x0000000800c87947 */ /* 0x000fea0003800000 */
.L_x_16839:
[----:B------:R-:W-:-:S09]  /*30d0*/  UISETP.NE.AND UP0, UPT, UR4, 0x7, UPT ;  /* 0x000000070400788c */ /* 0x000fd2000bf05270 */
[----:B------:R-:W-:Y:S05]  /*30e0*/  BRA.U !UP0, `(.L_x_16841) ;  /* 0x00000001082c7547 */ /* 0x000fea000b800000 */
[----:B------:R-:W-:-:S09]  /*30f0*/  UISETP.NE.AND UP0, UPT, UR4, 0x8, UPT ;  /* 0x000000080400788c */ /* 0x000fd2000bf05270 */
[----:B------:R-:W-:Y:S05]  /*3100*/  BRA.U !UP0, `(.L_x_16842) ;  /* 0x0000000108147547 */ /* 0x000fea000b800000 */
[----:B------:R-:W-:-:S09]  /*3110*/  UISETP.NE.AND UP0, UPT, UR4, 0x9, UPT ;  /* 0x000000090400788c */ /* 0x000fd2000bf05270 */
[----:B------:R-:W-:Y:S05]  /*3120*/  BRA.U UP0, `(.L_x_16835) ;  /* 0x0000000900307547 */ /* 0x000fea000b800000 */
[----:B------:R-:W4:Y:S02]  /*3130*/  LDG.E R2, desc[UR36][R2.64] ;  /* 0x0000002402027981 */ /* 0x000f24000c1e1900 */
[----:B----4-:R0:W1:Y:S01]  /*3140*/  F2I.FTZ.TRUNC.NTZ R17, R2 ;  /* 0x0000000200117305 */ /* 0x010062000021f100 */
[----:B------:R-:W-:Y:S05]  /*3150*/  BRA `(.L_x_16836) ;  /* 0x0000000800a47947 */ /* 0x000fea0003800000 */
.L_x_16842:
[----:B------:R-:W4:Y:S02]  /*3160*/  LDG.E.U16 R2, desc[UR36][R2.64] ;  /* 0x0000002402027981 */ /* 0x000f24000c1e1500 */
[----:B----4-:R-:W-:-:S06]  /*3170*/  HADD2.F32 R17, -RZ, R2.H0_H0 ;  /* 0x20000002ff117230 */ /* 0x010fcc0000004100 */
[----:B------:R-:W0:Y:S01]  /*3180*/  F2I.FTZ.TRUNC.NTZ R17, R17 ;  /* 0x0000001100117305 */ /* 0x000e22000021f100 */
[----:B------:R-:W-:Y:S05]  /*3190*/  BRA `(.L_x_16836) ;  /* 0x0000000800947947 */ /* 0x000fea0003800000 */
.L_x_16841:
[----:B------:R-:W4:Y:S02]  /*31a0*/  LDG.E.64 R2, desc[UR36][R2.64] ;  /* 0x0000002402027981 */ /* 0x000f24000c1e1b00 */
[----:B----4-:R0:W1:Y:S01]  /*31b0*/  F2I.F64.TRUNC R17, R2 ;  /* 0x0000000200117311 */ /* 0x010062000030d100 */
[----:B------:R-:W-:Y:S05]  /*31c0*/  BRA `(.L_x_16836) ;  /* 0x0000000800887947 */ /* 0x000fea0003800000 */
.L_x_16831:
        /* <DEDUP_REMOVED lines=12> */
.L_x_16845:
[----:B------:R-:W4:Y:S02]  /*3290*/  LDG.E.64 R2, desc[UR36][R2.64] ;  /* 0x0000002402027981 */ /* 0x000f24000c1e1b00 */
[----:B----4-:R0:W1:Y:S01]  /*32a0*/  F2I.F64.TRUNC R17, R2 ;  /* 0x0000000200117311 */ /* 0x010062000030d100 */
[----:B------:R-:W-:Y:S05]  /*32b0*/  BRA `(.L_x_16836) ;  /* 0x00000008004c7947 */ /* 0x000fea0003800000 */
.L_x_16844:
[----:B------:R-:W-:-:S09]  /*32c0*/  UISETP.NE.AND UP0, UPT, UR4, 0xf, UPT ;  /* 0x0000000f0400788c */ /* 0x000fd2000bf05270 */
[----:B------:R-:W-:Y:S05]  /*32d0*/  BRA.U !UP0, `(.L_x_16846) ;  /* 0x0000000108947547 */ /* 0x000fea000b800000 */
[----:B------:R-:W-:-:S09]  /*32e0*/  UISETP.NE.AND UP0, UPT, UR4, 0x17, UPT ;  /* 0x000000170400788c */ /* 0x000fd2000bf05270 */
[----:B------:R-:W-:Y:S05]  /*32f0*/  BRA.U !UP0, `(.L_x_16847) ;  /* 0x0000000108587547 */ /* 0x000fea000b800000 */
[----:B------:R-:W-:-:S09]  /*3300*/  UISETP.NE.AND UP0, UPT, UR4, 0x18, UPT ;  /* 0x000000180400788c */ /* 0x000fd2000bf05270 */
[----:B------:R-:W-:Y:S05]  /*3310*/  BRA.U UP0, `(.L_x_16835) ;  /* 0x0000000500b47547 */ /* 0x000fea000b800000 */
[----:B------:R-:W4:Y:S01]  /*3320*/  LDG.E.U8 R0, desc[UR36][R2.64] ;  /* 0x0000002402007981 */ /* 0x000f22000c1e1100 */
[----:B------:R-:W-:Y:S02]  /*3330*/  IMAD.MOV.U32 R6, RZ, RZ, 0x1f ;  /* 0x0000001fff067424 */ /* 0x000fe400078e00ff */
[----:B----4-:R-:W-:-:S05]  /*3340*/  IMAD.SHL.U32 R0, R0, 0x1000000, RZ ;  /* 0x0100000000007824 */ /* 0x010fca00078e00ff */
        /* <DEDUP_REMOVED lines=17> */
.L_x_16847:
[----:B------:R-:W4:Y:S02]  /*3460*/  LDG.E.U8 R2, desc[UR36][R2.64] ;  /* 0x0000002402027981 */ /* 0x000f24000c1e1100 */
[C---:B----4-:R-:W-:Y:S02]  /*3470*/  IMAD.SHL.U32 R4, R2.reuse, 0x2000000, RZ ;  /* 0x0200000002047824 */ /* 0x050fe400078e00ff */
        /* <DEDUP_REMOVED lines=11> */
.L_x_16846:
[----:B------:R-:W4:Y:S02]  /*3530*/  LDG.E.U16 R17, desc[UR36][R2.64] ;  /* 0x0000002402117981 */ /* 0x000f24000c1e1500 */
[----:B----4-:R-:W-:-:S06]  /*3540*/  IMAD.U32 R17, R17, 0x10000, RZ ;  /* 0x0001000011117824 */ /* 0x010fcc00078e00ff */
[----:B------:R-:W0:Y:S01]  /*3550*/  F2I.FTZ.TRUNC.NTZ R17, R17 ;  /* 0x0000001100117305 */ /* 0x000e22000021f100 */
[----:B------:R-:W-:Y:S05]  /*3560*/  BRA `(.L_x_16836) ;  /* 0x0000000400a07947 */ /* 0x000fea0003800000 */
.L_x_16843:
        /* <DEDUP_REMOVED lines=10> */
.L_x_16850:
        /* <DEDUP_REMOVED lines=21> */
.L_x_16854:
[----:B------:R-:W-:Y:S05]  /*3760*/  BSYNC.RECONVERGENT B1 ;  /* 0x0000000000017941 */ /* 0x000fea0003800200 */
.L_x_16853:
[----:B------:R-:W-:Y:S01]  /*3770*/  IMAD.SHL.U32 R0, R0, 0x100000, RZ ;  /* 0x0010000000007824 */ /* 0x000fe200078e00ff */
[----:B------:R-:W-:-:S04]  /*3780*/  LEA R2, R2, 0x3b800000, 0x17 ;  /* 0x3b80000002027811 */ /* 0x000fc800078eb8ff */
[----:B------:R-:W-:-:S07]  /*3790*/  LOP3.LUT R17, R2, R0, R17, 0xfe, !PT ;  /* 0x0000000002117212 */ /* 0x000fce00078efe11 */
.L_x_16852:
[----:B------:R-:W-:Y:S05]  /*37a0*/  BSYNC.RECONVERGENT B0 ;  /* 0x0000000000007941 */ /* 0x000fea0003800200 */
.L_x_16851:
[----:B------:R-:W0:Y:S01]  /*37b0*/  F2I.FTZ.TRUNC.NTZ R17, R17 ;  /* 0x0000001100117305 */ /* 0x000e22000021f100 */
[----:B------:R-:W-:Y:S05]  /*37c0*/  BRA `(.L_x_16836) ;  /* 0x0000000400087947 */ /* 0x000fea0003800000 */
.L_x_16849:
        /* <DEDUP_REMOVED lines=21> */
.L_x_16858:
[----:B------:R-:W-:Y:S05]  /*3920*/  BSYNC.RECONVERGENT B1 ;  /* 0x0000000000017941 */ /* 0x000fea0003800200 */
.L_x_16857:
[----:B------:R-:W-:Y:S01]  /*3930*/  IMAD.SHL.U32 R0, R0, 0x200000, RZ ;  /* 0x0020000000007824 */ /* 0x000fe200078e00ff */
[----:B------:R-:W-:-:S04]  /*3940*/  LEA R2, R2, 0x37800000, 0x17 ;  /* 0x3780000002027811 */ /* 0x000fc800078eb8ff */
[----:B------:R-:W-:-:S07]  /*3950*/  LOP3.LUT R17, R2, R0, R17, 0xfe, !PT ;  /* 0x0000000002117212 */ /* 0x000fce00078efe11 */
.L_x_16856:
[----:B------:R-:W-:Y:S05]  /*3960*/  BSYNC.RECONVERGENT B0 ;  /* 0x0000000000007941 */ /* 0x000fea0003800200 */
.L_x_16855:
[----:B------:R-:W0:Y:S01]  /*3970*/  F2I.FTZ.TRUNC.NTZ R17, R17 ;  /* 0x0000001100117305 */ /* 0x000e22000021f100 */
[----:B------:R-:W-:Y:S05]  /*3980*/  BRA `(.L_x_16836) ;  /* 0x0000000000987947 */ /* 0x000fea0003800000 */
.L_x_16848:
[----:B------:R-:W-:-:S09]  /*3990*/  UISETP.NE.AND UP0, UPT, UR4, 0x1c, UPT ;  /* 0x0000001c0400788c */ /* 0x000fd2000bf05270 */
[----:B------:R-:W-:Y:S05]  /*39a0*/  BRA.U !UP0, `(.L_x_16859) ;  /* 0x00000001088c7547 */ /* 0x000fea000b800000 */
[----:B------:R-:W-:-:S09]  /*39b0*/  UISETP.NE.AND UP0, UPT, UR4, 0x1d, UPT ;  /* 0x0000001d0400788c */ /* 0x000fd2000bf05270 */
[----:B------:R-:W-:Y:S05]  /*39c0*/  BRA.U !UP0, `(.L_x_16860) ;  /* 0x00000001087c7547 */ /* 0x000fea000b800000 */
[----:B------:R-:W-:-:S09]  /*39d0*/  UISETP.NE.AND UP0, UPT, UR4, 0x2c, UPT ;  /* 0x0000002c0400788c */ /* 0x000fd2000bf05270 */
[----:B------:R-:W-:Y:S05]  /*39e0*/  BRA.U !UP0, `(.L_x_16861) ;  /* 0x0000000108487547 */ /* 0x000fea000b800000 */
.L_x_16835:
[----:B------:R-:W-:Y:S01]  /*39f0*/  MOV R0, 0x0 ;  /* 0x0000000000007802 */ /* 0x000fe20000000f00 */
[----:B------:R-:W0:Y:S01]  /*3a00*/  LDCU.64 UR4, c[0x4][0x118] ;  /* 0x01002300ff0477ac */ /* 0x000e220008000a00 */
[----:B------:R-:W-:Y:S02]  /*3a10*/  IMAD.MOV.U32 R8, RZ, RZ, 0x4e ;  /* 0x0000004eff087424 */ /* 0x000fe400078e00ff */
[----:B------:R1:W4:Y:S01]  /*3a20*/  LDC.64 R2, c[0x4][R0] ;  /* 0x0100000000027b82 */ /* 0x0003220000000a00 */
        /* <DEDUP_REMOVED lines=9> */
[----:B-1----:R-:W-:-:S07]  /*3ac0*/  IMAD.U32 R11, RZ, RZ, UR9 ;  /* 0x00000009ff0b7e24 */ /* 0x002fce000f8e00ff */
[----:B------:R-:W-:-:S07]  /*3ad0*/  LEPC R20, `(.L_x_16862) ;  /* 0x000000001014794e */ /* 0x000fce0000000000 */
[----:B----45:R-:W-:Y:S05]  /*3ae0*/  CALL.ABS.NOINC R2 ;  /* 0x0000000002007343 */ /* 0x030fea0003c00000 */
.L_x_16862:
[----:B------:R-:W-:Y:S01]  /*3af0*/  IMAD.MOV.U32 R17, RZ, RZ, RZ ;  /* 0x000000ffff117224 */ /* 0x000fe200078e00ff */
[----:B------:R-:W-:Y:S06]  /*3b00*/  BRA `(.L_x_16836) ;  /* 0x0000000000387947 */ /* 0x000fec0003800000 */
.L_x_16861:
[----:B------:R-:W4:Y:S01]  /*3b10*/  LDG.E.U8 R2, desc[UR36][R2.64] ;  /* 0x0000002402027981 */ /* 0x000f22000c1e1100 */
[----:B------:R-:W-:Y:S01]  /*3b20*/  BSSY.RECONVERGENT B0, `(.L_x_16863) ;  /* 0x0000007000007945 */ /* 0x000fe20003800200 */
[----:B------:R-:W-:Y:S01]  /*3b30*/  IMAD.MOV.U32 R17, RZ, RZ, 0x400000 ;  /* 0x00400000ff117424 */ /* 0x000fe200078e00ff */
[----:B----4-:R-:W-:-:S13]  /*3b40*/  ISETP.NE.AND P0, PT, R2, RZ, PT ;  /* 0x000000ff0200720c */ /* 0x010fda0003f05270 */
[----:B------:R-:W-:Y:S05]  /*3b50*/  @!P0 BRA `(.L_x_16864) ;  /* 0x00000000000c8947 */ /* 0x000fea0003800000 */
[----:B------:R-:W-:-:S13]  /*3b60*/  ISETP.NE.AND P0, PT, R2, 0xff, PT ;  /* 0x000000ff0200780c */ /* 0x000fda0003f05270 */
[----:B------:R-:W-:Y:S02]  /*3b70*/  @!P0 IMAD.MOV.U32 R17, RZ, RZ, 0x7f800001 ;  /* 0x7f800001ff118424 */ /* 0x000fe400078e00ff */
[----:B------:R-:W-:-:S07]  /*3b80*/  @P0 IMAD.SHL.U32 R17, R2, 0x800000, RZ ;  /* 0x0080000002110824 */ /* 0x000fce00078e00ff */
.L_x_16864:
[----:B------:R-:W-:Y:S05]  /*3b90*/  BSYNC.RECONVERGENT B0 ;  /* 0x0000000000007941 */ /* 0x000fea0003800200 */
.L_x_16863:
[----:B------:R-:W1:Y:S01]  /*3ba0*/  F2I.FTZ.TRUNC.NTZ R17, R17 ;  /* 0x0000001100117305 */ /* 0x000e62000021f100 */
[----:B------:R-:W-:Y:S05]  /*3bb0*/  BRA `(.L_x_16836) ;  /* 0x00000000000c7947 */ /* 0x000fea0003800000 */
.L_x_16860:
[----:B------:R0:W5:Y:S01]  /*3bc0*/  LDG.E R17, desc[UR36][R2.64] ;  /* 0x0000002402117981 */ /* 0x000162000c1e1900 */
[----:B------:R-:W-:Y:S05]  /*3bd0*/  BRA `(.L_x_16836) ;  /* 0x0000000000047947 */ /* 0x000fea0003800000 */
.L_x_16859:
[----:B------:R4:W5:Y:S02]  /*3be0*/  LDG.E R17, desc[UR36][R2.64] ;  /* 0x0000002402117981 */ /* 0x000964000c1e1900 */
.L_x_16836:
[----:B0---4-:R-:W0:Y:S01]  /*3bf0*/  LDC.64 R2, c[0x0][0x460] ;  /* 0x00011800ff027b82 */ /* 0x011e220000000a00 */
        /* <DEDUP_REMOVED lines=17> */
.L_x_16868:
[----:B------:R0:W5:Y:S01]  /*3d10*/  LDG.E.U8 R26, desc[UR36][R2.64] ;  /* 0x00000024021a7981 */ /* 0x000162000c1e1100 */
[----:B------:R-:W-:Y:S05]  /*3d20*/  BRA `(.L_x_16870) ;  /* 0x0000000c002c7947 */ /* 0x000fea0003800000 */
.L_x_16867:
        /* <DEDUP_REMOVED lines=8> */
.L_x_16872:
[----:B------:R0:W5:Y:S01]  /*3db0*/  LDG.E R26, desc[UR36][R2.64] ;  /* 0x00000024021a7981 */ /* 0x000162000c1e1900 */
[----:B------:R-:W-:Y:S05]  /*3dc0*/  BRA `(.L_x_16870) ;  /* 0x0000000c00047947 */ /* 0x000fea0003800000 */
.L_x_16871:
[----:B------:R0:W5:Y:S01]  /*3dd0*/  LDG.E.S16 R26, desc[UR36][R2.64] ;  /* 0x00000024021a7981 */ /* 0x000162000c1e1700 */
[----:B------:R-:W-:Y:S05]  /*3de0*/  BRA `(.L_x_16870) ;  /* 0x0000000800fc7947 */ /* 0x000fea0003800000 */
.L_x_16866:
        /* <DEDUP_REMOVED lines=9> */
.L_x_16874:
[----:B------:R-:W4:Y:S02]  /*3e80*/  LDG.E.U16 R2, desc[UR36][R2.64] ;  /* 0x0000002402027981 */ /* 0x000f24000c1e1500 */
[----:B----4-:R-:W-:-:S06]  /*3e90*/  HADD2.F32 R26, -RZ, R2.H0_H0 ;  /* 0x20000002ff1a7230 */ /* 0x010fcc0000004100 */
[----:B------:R-:W0:Y:S01]  /*3ea0*/  F2I.FTZ.TRUNC.NTZ R26, R26 ;  /* 0x0000001a001a7305 */ /* 0x000e22000021f100 */
[----:B------:R-:W-:Y:S05]  /*3eb0*/  BRA `(.L_x_16870) ;  /* 0x0000000800c87947 */ /* 0x000fea0003800000 */
.L_x_16873:
        /* <DEDUP_REMOVED lines=9> */
.L_x_16876:
[----:B------:R-:W4:Y:S02]  /*3f50*/  LDG.E.U16 R2, desc[UR36][R2.64] ;  /* 0x0000002402027981 */ /* 0x000f24000c1e1500 */
[----:B----4-:R-:W-:-:S06]  /*3f60*/  HADD2.F32 R26, -RZ, R2.H0_H0 ;  /* 0x20000002ff1a7230 */ /* 0x010fcc0000004100 */
[----:B------:R-:W0:Y:S01]  /*3f70*/  F2I.FTZ.TRUNC.NTZ R26, R26 ;  /* 0x0000001a001a7305 */ /* 0x000e22000021f100 */
[----:B------:R-:W-:Y:S05]  /*3f80*/  BRA `(.L_x_16870) ;  /* 0x0000000800947947 */ /* 0x000fea0003800000 */
.L_x_16875:
[----:B------:R-:W4:Y:S02]  /*3f90*/  LDG.E.64 R2, desc[UR36][R2.64] ;  /* 0x0000002402027981 */ /* 0x000f24000c1e1b00 */
[----:B----4-:R0:W4:Y:S01]  /*3fa0*/  F2I.F64.TRUNC R26, R2 ;  /* 0x00000002001a7311 */ /* 0x010122000030d100 */
[----:B------:R-:W-:Y:S05]  /*3fb0*/  BRA `(.L_x_16870) ;  /* 0x0000000800887947 */ /* 0x000fea0003800000 */
.L_x_16865:
        /* <DEDUP_REMOVED lines=12> */
.L_x_16879:
[----:B------:R-:W4:Y:S02]  /*4080*/  LDG.E.64 R2, desc[UR36][R2.64] ;  /* 0x0000002402027981 */ /* 0x000f24000c1e1b00 */
[----:B----4-:R0:W4:Y:S01]  /*4090*/  F2I.F64.TRUNC R26, R2 ;  /* 0x00000002001a7311 */ /* 0x010122000030d100 */
[----:B------:R-:W-:Y:S05]  /*40a0*/  BRA `(.L_x_16870) ;  /* 0x00000008004c7947 */ /* 0x000fea0003800000 */
.L_x_16878:
        /* <DEDUP_REMOVED lines=24> */
[----:B------:R4:W0:Y:S01]  /*4230*/  F2I.FTZ.TRUNC.NTZ R26, R5 ;  /* 0x00000005001a7305 */ /* 0x000822000021f100 */
[----:B------:R-:W-:Y:S05]  /*4240*/  BRA `(.L_x_16870) ;  /* 0x0000000400e47947 */ /* 0x000fea0003800000 */
.L_x_16881:
        /* <DEDUP_REMOVED lines=11> */
[----:B------:R0:W4:Y:S01]  /*4300*/  F2I.FTZ.TRUNC.NTZ R26, R0 ;  /* 0x00000000001a7305 */ /* 0x000122000021f100 */
[----:B------:R-:W-:Y:S05]  /*4310*/  BRA `(.L_x_16870) ;  /* 0x0000000400b07947 */ /* 0x000fea0003800000 */
.L_x_16880:
[----:B------:R-:W4:Y:S02]  /*4320*/  LDG.E.U16 R26, desc[UR36][R2.64] ;  /* 0x00000024021a7981 */ /* 0x000f24000c1e1500 */
[----:B----4-:R-:W-:-:S06]  /*4330*/  IMAD.U32 R26, R26, 0x10000, RZ ;  /* 0x000100001a1a7824 */ /* 0x010fcc00078e00ff */
[----:B------:R-:W0:Y:S01]  /*4340*/  F2I.FTZ.TRUNC.NTZ R26, R26 ;  /* 0x0000001a001a7305 */ /* 0x000e22000021f100 */
[----:B------:R-:W-:Y:S05]  /*4350*/  BRA `(.L_x_16870) ;  /* 0x0000000400a07947 */ /* 0x000fea0003800000 */
.L_x_16877:
        /* <DEDUP_REMOVED lines=10> */
.L_x_16884:
        /* <DEDUP_REMOVED lines=21> */
.L_x_16888:
[----:B------:R-:W-:Y:S05]  /*4550*/  BSYNC.RECONVERGENT B1 ;  /* 0x0000000000017941 */ /* 0x000fea0003800200 */
.L_x_16887:
[----:B------:R-:W-:Y:S01]  /*4560*/  IMAD.SHL.U32 R0, R0, 0x100000, RZ ;  /* 0x0010000000007824 */ /* 0x000fe200078e00ff */
[----:B------:R-:W-:-:S04]  /*4570*/  LEA R2, R2, 0x3b800000, 0x17 ;  /* 0x3b80000002027811 */ /* 0x000fc800078eb8ff */
[----:B------:R-:W-:-:S07]  /*4580*/  LOP3.LUT R26, R2, R0, R7, 0xfe, !PT ;  /* 0x00000000021a7212 */ /* 0x000fce00078efe07 */
.L_x_16886:
[----:B------:R-:W-:Y:S05]  /*4590*/  BSYNC.RECONVERGENT B0 ;  /* 0x0000000000007941 */ /* 0x000fea0003800200 */
.L_x_16885:
[----:B------:R-:W0:Y:S01]  /*45a0*/  F2I.FTZ.TRUNC.NTZ R26, R26 ;  /* 0x0000001a001a7305 */ /* 0x000e22000021f100 */
[----:B------:R-:W-:Y:S05]  /*45b0*/  BRA `(.L_x_16870) ;  /* 0x0000000400087947 */ /* 0x000fea0003800000 */
.L_x_16883:
        /* <DEDUP_REMOVED lines=21> */
.L_x_16892:
[----:B------:R-:W-:Y:S05]  /*4710*/  BSYNC.RECONVERGENT B1 ;  /* 0x0000000000017941 */ /* 0x000fea0003800200 */
.L_x_16891:
[----:B------:R-:W-:Y:S01]  /*4720*/  IMAD.SHL.U32 R0, R0, 0x200000, RZ ;  /* 0x0020000000007824 */ /* 0x000fe200078e00ff */
[----:B------:R-:W-:-:S04]  /*4730*/  LEA R2, R2, 0x37800000, 0x17 ;  /* 0x3780000002027811 */ /* 0x000fc800078eb8ff */
[----:B------:R-:W-:-:S07]  /*4740*/  LOP3.LUT R26, R2, R0, R7, 0xfe, !PT ;  /* 0x00000000021a7212 */ /* 0x000fce00078efe07 */
.L_x_16890:
[----:B------:R-:W-:Y:S05]  /*4750*/  BSYNC.RECONVERGENT B0 ;  /* 0x0000000000007941 */ /* 0x000fea0003800200 */
.L_x_16889:
[----:B------:R-:W0:Y:S01]  /*4760*/  F2I.FTZ.TRUNC.NTZ R26, R26 ;  /* 0x0000001a001a7305 */ /* 0x000e22000021f100 */
[----:B------:R-:W-:Y:S05]  /*4770*/  BRA `(.L_x_16870) ;  /* 0x0000000000987947 */ /* 0x000fea0003800000 */
.L_x_16882:
[----:B------:R-:W-:-:S09]  /*4780*/  UISETP.NE.AND UP0, UPT, UR4, 0x1c, UPT ;  /* 0x0000001c0400788c */ /* 0x000fd2000bf05270 */
[----:B------:R-:W-:Y:S05]  /*4790*/  BRA.U !UP0, `(.L_x_16893) ;  /* 0x00000001088c7547 */ /* 0x000fea000b800000 */
[----:B------:R-:W-:-:S09]  /*47a0*/  UISETP.NE.AND UP0, UPT, UR4, 0x1d, UPT ;  /* 0x0000001d0400788c */ /* 0x000fd2000bf05270 */
[----:B------:R-:W-:Y:S05]  /*47b0*/  BRA.U !UP0, `(.L_x_16894) ;  /* 0x00000001087c7547 */ /* 0x000fea000b800000 */
[----:B------:R-:W-:-:S09]  /*47c0*/  UISETP.NE.AND UP0, UPT, UR4, 0x2c, UPT ;  /* 0x0000002c0400788c */ /* 0x000fd2000bf05270 */
[----:B------:R-:W-:Y:S05]  /*47d0*/  BRA.U !UP0, `(.L_x_16895) ;  /* 0x0000000108487547 */ /* 0x000fea000b800000 */
.L_x_16869:
        /* <DEDUP_REMOVED lines=13> */
[----:B----4-:R-:W-:-:S07]  /*48b0*/  IMAD.U32 R11, RZ, RZ, UR9 ;  /* 0x00000009ff0b7e24 */ /* 0x010fce000f8e00ff */
[----:B------:R-:W-:-:S07]  /*48c0*/  LEPC R20, `(.L_x_16896) ;  /* 0x000000001014794e */ /* 0x000fce0000000000 */
[----:B-1---5:R-:W-:Y:S05]  /*48d0*/  CALL.ABS.NOINC R2 ;  /* 0x0000000002007343 */ /* 0x022fea0003c00000 */
.L_x_16896:
[----:B------:R-:W-:Y:S01]  /*48e0*/  IMAD.MOV.U32 R26, RZ, RZ, RZ ;  /* 0x000000ffff1a7224 */ /* 0x000fe200078e00ff */
[----:B------:R-:W-:Y:S06]  /*48f0*/  BRA `(.L_x_16870) ;  /* 0x0000000000387947 */ /* 0x000fec0003800000 */
.L_x_16895:
        /* <DEDUP_REMOVED lines=8> */
.L_x_16898:
[----:B------:R-:W-:Y:S05]  /*4980*/  BSYNC.RECONVERGENT B0 ;  /* 0x0000000000007941 */ /* 0x000fea0003800200 */
.L_x_16897:
[----:B------:R-:W0:Y:S01]  /*4990*/  F2I.FTZ.TRUNC.NTZ R26, R26 ;  /* 0x0000001a001a7305 */ /* 0x000e22000021f100 */
[----:B------:R-:W-:Y:S05]  /*49a0*/  BRA `(.L_x_16870) ;  /* 0x00000000000c7947 */ /* 0x000fea0003800000 */
.L_x_16894:
[----:B------:R0:W5:Y:S01]  /*49b0*/  LDG.E R26, desc[UR36][R2.64] ;  /* 0x00000024021a7981 */ /* 0x000162000c1e1900 */
[----:B------:R-:W-:Y:S05]  /*49c0*/  BRA `(.L_x_16870) ;  /* 0x0000000000047947 */ /* 0x000fea0003800000 */
.L_x_16893:
[----:B------:R0:W5:Y:S02]  /*49d0*/  LDG.E R26, desc[UR36][R2.64] ;  /* 0x00000024021a7981 */ /* 0x000164000c1e1900 */
.L_x_16870:
[----:B0---45:R-:W-:Y:S01]  /*49e0*/  SHF.R.S32.HI R27, RZ, 0x1f, R26 ;  /* 0x0000001fff1b7819 */ /* 0x031fe2000001141a */
[----:B------:R-:W-:-:S07]  /*49f0*/  VIADD R36, R18, 0x80 ;  /* 0x0000008012247836 */ /* 0x000fce0000000000 */
.L_x_16728:
[----:B------:R-:W-:Y:S05]  /*4a00*/  BSYNC.RECONVERGENT B6 ;  /* 0x0000000000067941 */ /* 0x000fea0003800200 */
.L_x_16727:
        /* <DEDUP_REMOVED lines=8> */
[----:B------:R-:W4:Y:S01]  /*4a90*/  LDC.64 R2, c[0x0][0x440] ;  /* 0x00011000ff027b82 */ /* 0x000f220000000a00 */
[----:B------:R-:W-:-:S04]  /*4aa0*/  IMAD R25, R52, 0x200, R36 ;  /* 0x0000020034197824 */ /* 0x000fc800078e0224 */
[----:B0-----:R-:W-:Y:S01]  /*4ab0*/  IMAD R5, R25, UR4, RZ ;  /* 0x0000000419057c24 */ /* 0x001fe2000f8e02ff */
[----:B------:R-:W-:-:S04]  /*4ac0*/  ULOP3.LUT UR4, UR38, 0xff, URZ, 0xc0, !UPT ;  /* 0x000000ff26047892 */ /* 0x000fc8000f8ec0ff */
[----:B------:R-:W-:Y:S01]  /*4ad0*/  UISETP.GT.AND UP0, UPT, UR4, 0x9, UPT ;  /* 0x000000090400788c */ /* 0x000fe2000bf04270 */
[----:B----4-:R-:W-:-:S05]  /*4ae0*/  IADD3 R2, P0, PT, R5, R2, RZ ;  /* 0x0000000205027210 */ /* 0x010fca0007f1e0ff */
        /* <DEDUP_REMOVED lines=12> */
.L_x_16904:
[----:B------:R0:W5:Y:S01]  /*4bb0*/  LDG.E.U8 R19, desc[UR36][R2.64] ;  /* 0x0000002402137981 */ /* 0x000162000c1e1100 */
[----:B------:R-:W-:Y:S05]  /*4bc0*/  BRA `(.L_x_16906) ;  /* 0x0000000c002c7947 */ /* 0x000fea0003800000 */
.L_x_16903:
        /* <DEDUP_REMOVED lines=8> */
.L_x_16908:
[----:B------:R0:W5:Y:S01]  /*4c50*/  LDG.E R19, desc[UR36][R2.64] ;  /* 0x0000002402137981 */ /* 0x000162000c1e1900 */
[----:B------:R-:W-:Y:S05]  /*4c60*/  BRA `(.L_x_16906) ;  /* 0x0000000c00047947 */ /* 0x000fea0003800000 */
.L_x_16907:
[----:B------:R0:W5:Y:S01]  /*4c70*/  LDG.E.S16 R19, desc[UR36][R2.64] ;  /* 0x0000002402137981 */ /* 0x000162000c1e1700 */
[----:B------:R-:W-:Y:S05]  /*4c80*/  BRA `(.L_x_16906) ;  /* 0x0000000800fc7947 */ /* 0x000fea0003800000 */
.L_x_16902:
        /* <DEDUP_REMOVED lines=9> */
.L_x_16910:
[----:B------:R-:W4:Y:S02]  /*4d20*/  LDG.E.U16 R2, desc[UR36][R2.64] ;  /* 0x0000002402027981 */ /* 0x000f24000c1e1500 */
[----:B----4-:R-:W-:-:S06]  /*4d30*/  HADD2.F32 R19, -RZ, R2.H0_H0 ;  /* 0x20000002ff137230 */ /* 0x010fcc0000004100 */
[----:B------:R-:W0:Y:S01]  /*4d40*/  F2I.FTZ.TRUNC.NTZ R19, R19 ;  /* 0x0000001300137305 */ /* 0x000e22000021f100 */
[----:B------:R-:W-:Y:S05]  /*4d50*/  BRA `(.L_x_16906) ;  /* 0x0000000800c87947 */ /* 0x000fea0003800000 */
.L_x_16909:
        /* <DEDUP_REMOVED lines=9> */
.L_x_16912:
[----:B------:R-:W4:Y:S02]  /*4df0*/  LDG.E.U16 R2, desc[UR36][R2.64] ;  /* 0x0000002402027981 */ /* 0x000f24000c1e1500 */
[----:B----4-:R-:W-:-:S06]  /*4e00*/  HADD2.F32 R19, -RZ, R2.H0_H0 ;  /* 0x20000002ff137230 */ /* 0x010fcc0000004100 */
[----:B------:R-:W0:Y:S01]  /*4e10*/  F2I.FTZ.TRUNC.NTZ R19, R19 ;  /* 0x0000001300137305 */ /* 0x000e22000021f100 */
[----:B------:R-:W-:Y:S05]  /*4e20*/  BRA `(.L_x_16906) ;  /* 0x0000000800947947 */ /* 0x000fea0003800000 */
.L_x_16911:
[----:B------:R-:W4:Y:S02]  /*4e30*/  LDG.E.64 R2, desc[UR36][R2.64] ;  /* 0x0000002402027981 */ /* 0x000f24000c1e1b00 */
[----:B----4-:R0:W4:Y:S01]  /*4e40*/  F2I.F64.TRUNC R19, R2 ;  /* 0x0000000200137311 */ /* 0x010122000030d100 */
[----:B------:R-:W-:Y:S05]  /*4e50*/  BRA `(.L_x_16906) ;  /* 0x0000000800887947 */ /* 0x000fea0003800000 */
.L_x_16901:
        /* <DEDUP_REMOVED lines=12> */
.L_x_16915:
[----:B------:R-:W4:Y:S02]  /*4f20*/  LDG.E.64 R2, desc[UR36][R2.64] ;  /* 0x0000002402027981 */ /* 0x000f24000c1e1b00 */
[----:B----4-:R0:W4:Y:S01]  /*4f30*/  F2I.F64.TRUNC R19, R2 ;  /* 0x0000000200137311 */ /* 0x010122000030d100 */
[----:B------:R-:W-:Y:S05]  /*4f40*/  BRA `(.L_x_16906) ;  /* 0x00000008004c7947 */ /* 0x000fea0003800000 */
.L_x_16914:
        /* <DEDUP_REMOVED lines=26> */
.L_x_16917:
        /* <DEDUP_REMOVED lines=13> */
.L_x_16916:
[----:B------:R-:W4:Y:S02]  /*51c0*/  LDG.E.U16 R19, desc[UR36][R2.64] ;  /* 0x0000002402137981 */ /* 0x000f24000c1e1500 */
[----:B----4-:R-:W-:-:S06]  /*51d0*/  IMAD.U32 R19, R19, 0x10000, RZ ;  /* 0x0001000013137824 */ /* 0x010fcc00078e00ff */
[----:B------:R-:W0:Y:S01]  /*51e0*/  F2I.FTZ.TRUNC.NTZ R19, R19 ;  /* 0x0000001300137305 */ /* 0x000e22000021f100 */
[----:B------:R-:W-:Y:S05]  /*51f0*/  BRA `(.L_x_16906) ;  /* 0x0000000400a07947 */ /* 0x000fea0003800000 */
.L_x_16913:
        /* <DEDUP_REMOVED lines=10> */
.L_x_16920:
        /* <DEDUP_REMOVED lines=21> */
.L_x_16924:
[----:B------:R-:W-:Y:S05]  /*53f0*/  BSYNC.RECONVERGENT B1 ;  /* 0x0000000000017941 */ /* 0x000fea0003800200 */
.L_x_16923:
[----:B------:R-:W-:Y:S01]  /*5400*/  IMAD.SHL.U32 R0, R0, 0x100000, RZ ;  /* 0x0010000000007824 */ /* 0x000fe200078e00ff */
[----:B------:R-:W-:-:S04]  /*5410*/  LEA R2, R2, 0x3b800000, 0x17 ;  /* 0x3b80000002027811 */ /* 0x000fc800078eb8ff */
[----:B------:R-:W-:-:S07]  /*5420*/  LOP3.LUT R19, R2, R0, R19, 0xfe, !PT ;  /* 0x0000000002137212 */ /* 0x000fce00078efe13 */
.L_x_16922:
[----:B------:R-:W-:Y:S05]  /*5430*/  BSYNC.RECONVERGENT B0 ;  /* 0x0000000000007941 */ /* 0x000fea0003800200 */
.L_x_16921:
[----:B------:R-:W0:Y:S01]  /*5440*/  F2I.FTZ.TRUNC.NTZ R19, R19 ;  /* 0x0000001300137305 */ /* 0x000e22000021f100 */
[----:B------:R-:W-:Y:S05]  /*5450*/  BRA `(.L_x_16906) ;  /* 0x0000000400087947 */ /* 0x000fea0003800000 */
.L_x_16919:
        /* <DEDUP_REMOVED lines=21> */
.L_x_16928:
[----:B------:R-:W-:Y:S05]  /*55b0*/  BSYNC.RECONVERGENT B1 ;  /* 0x0000000000017941 */ /* 0x000fea0003800200 */
.L_x_16927:
[----:B------:R-:W-:Y:S01]  /*55c0*/  IMAD.SHL.U32 R0, R0, 0x200000, RZ ;  /* 0x0020000000007824 */ /* 0x000fe200078e00ff */
[----:B------:R-:W-:-:S04]  /*55d0*/  LEA R2, R2, 0x37800000, 0x17 ;  /* 0x3780000002027811 */ /* 0x000fc800078eb8ff */
[----:B------:R-:W-:-:S07]  /*55e0*/  LOP3.LUT R19, R2, R0, R19, 0xfe, !PT ;  /* 0x0000000002137212 */ /* 0x000fce00078efe13 */
.L_x_16926:
[----:B------:R-:W-:Y:S05]  /*55f0*/  BSYNC.RECONVERGENT B0 ;  /* 0x0000000000007941 */ /* 0x000fea0003800200 */
.L_x_16925:
[----:B------:R-:W0:Y:S01]  /*5600*/  F2I.FTZ.TRUNC.NTZ R19, R19 ;  /* 0x0000001300137305 */ /* 0x000e22000021f100 */
[----:B------:R-:W-:Y:S05]  /*5610*/  BRA `(.L_x_16906) ;  /* 0x0000000000987947 */ /* 0x000fea0003800000 */
.L_x_16918:
[----:B------:R-:W-:-:S09]  /*5620*/  UISETP.NE.AND UP0, UPT, UR4, 0x1c, UPT ;  /* 0x0000001c0400788c */ /* 0x000fd2000bf05270 */
[----:B------:R-:W-:Y:S05]  /*5630*/  BRA.U !UP0, `(.L_x_16929) ;  /* 0x00000001088c7547 */ /* 0x000fea000b800000 */
[----:B------:R-:W-:-:S09]  /*5640*/  UISETP.NE.AND UP0, UPT, UR4, 0x1d, UPT ;  /* 0x0000001d0400788c */ /* 0x000fd2000bf05270 */
[----:B------:R-:W-:Y:S05]  /*5650*/  BRA.U !UP0, `(.L_x_16930) ;  /* 0x00000001087c7547 */ /* 0x000fea000b800000 */
[----:B------:R-:W-:-:S09]  /*5660*/  UISETP.NE.AND UP0, UPT, UR4, 0x2c, UPT ;  /* 0x0000002c0400788c */ /* 0x000fd2000bf05270 */
[----:B------:R-:W-:Y:S05]  /*5670*/  BRA.U UP0, `(.L_x_16905) ;  /* 0x00000001002c7547 */ /* 0x000fea000b800000 */
        /* <DEDUP_REMOVED lines=8> */
.L_x_16932:
[----:B------:R-:W-:Y:S05]  /*5700*/  BSYNC.RECONVERGENT B0 ;  /* 0x0000000000007941 */ /* 0x000fea0003800200 */
.L_x_16931:
[----:B------:R-:W0:Y:S01]  /*5710*/  F2I.FTZ.TRUNC.NTZ R19, R19 ;  /* 0x0000001300137305 */ /* 0x000e22000021f100 */
[----:B------:R-:W-:Y:S05]  /*5720*/  BRA `(.L_x_16906) ;  /* 0x0000000000547947 */ /* 0x000fea0003800000 */
.L_x_16905:
[----:B------:R-:W-:Y:S01]  /*5730*/  MOV R0, 0x0 ;  /* 0x0000000000007802 */ /* 0x000fe20000000f00 */
[----:B------:R-:W0:Y:S01]  /*5740*/  LDCU.64 UR4, c[0x4][0x118] ;  /* 0x01002300ff0477ac */ /* 0x000e220008000a00 */
[----:B------:R-:W-:Y:S02]  /*5750*/  IMAD.MOV.U32 R8, RZ, RZ, 0x4e ;  /* 0x0000004eff087424 */ /* 0x000fe400078e00ff */
[----:B------:R4:W1:Y:S01]  /*5760*/  LDC.64 R2, c[0x4][R0] ;  /* 0x0100000000027b82 */ /* 0x0008620000000a00 */
[----:B------:R-:W5:Y:S01]  /*5770*/  LDCU.64 UR6, c[0x4][0x120] ;  /* 0x01002400ff0677ac */ /* 0x000f620008000a00 */
[----:B------:R-:W-:Y:S02]  /*5780*/  IMAD.MOV.U32 R12, RZ, RZ, 0x1 ;  /* 0x00000001ff0c7424 */ /* 0x000fe400078e00ff */
[----:B------:R-:W-:Y:S01]  /*5790*/  IMAD.MOV.U32 R13, RZ, RZ, RZ ;  /* 0x000000ffff0d7224 */ /* 0x000fe200078e00ff */
[----:B------:R-:W2:Y:S01]  /*57a0*/  LDCU.64 UR8, c[0x4][0x10] ;  /* 0x01000200ff0877ac */ /* 0x000ea20008000a00 */
[----:B0-----:R-:W-:-:S02]  /*57b0*/  IMAD.U32 R4, RZ, RZ, UR4 ;  /* 0x00000004ff047e24 */ /* 0x001fc4000f8e00ff */
[----:B------:R-:W-:Y:S02]  /*57c0*/  IMAD.U32 R5, RZ, RZ, UR5 ;  /* 0x00000005ff057e24 */ /* 0x000fe4000f8e00ff */
[----:B-----5:R-:W-:Y:S02]  /*57d0*/  IMAD.U32 R6, RZ, RZ, UR6 ;  /* 0x00000006ff067e24 */ /* 0x020fe4000f8e00ff */
[----:B------:R-:W-:Y:S02]  /*57e0*/  IMAD.U32 R7, RZ, RZ, UR7 ;  /* 0x00000007ff077e24 */ /* 0x000fe4000f8e00ff */
[----:B--2---:R-:W-:Y:S02]  /*57f0*/  IMAD.U32 R10, RZ, RZ, UR8 ;  /* 0x00000008ff0a7e24 */ /* 0x004fe4000f8e00ff */
[----:B----4-:R-:W-:-:S07]  /*5800*/  IMAD.U32 R11, RZ, RZ, UR9 ;  /* 0x00000009ff0b7e24 */ /* 0x010fce000f8e00ff */
[----:B------:R-:W-:-:S07]  /*5810*/  LEPC R20, `(.L_x_16933) ;  /* 0x000000001014794e */ /* 0x000fce0000000000 */
[----:B-1-3--:R-:W-:Y:S05]  /*5820*/  CALL.ABS.NOINC R2 ;  /* 0x0000000002007343 */ /* 0x00afea0003c00000 */
.L_x_16933:
[----:B------:R-:W-:Y:S01]  /*5830*/  IMAD.MOV.U32 R19, RZ, RZ, RZ ;  /* 0x000000ffff137224 */ /* 0x000fe200078e00ff */
[----:B------:R-:W-:Y:S06]  /*5840*/  BRA `(.L_x_16906) ;  /* 0x00000000000c7947 */ /* 0x000fec0003800000 */
.L_x_16930:
[----:B------:R0:W5:Y:S01]  /*5850*/  LDG.E R19, desc[UR36][R2.64] ;  /* 0x0000002402137981 */ /* 0x000162000c1e1900 */
[----:B------:R-:W-:Y:S05]  /*5860*/  BRA `(.L_x_16906) ;  /* 0x0000000000047947 */ /* 0x000fea0003800000 */
.L_x_16929:
[----:B------:R0:W5:Y:S02]  /*5870*/  LDG.E R19, desc[UR36][R2.64] ;  /* 0x0000002402137981 */ /* 0x000164000c1e1900 */
.L_x_16906:
        /* <DEDUP_REMOVED lines=18> */
.L_x_16937:
[----:B------:R0:W5:Y:S01]  /*59a0*/  LDG.E.U8 R22, desc[UR36][R2.64] ;  /* 0x0000002402167981 */ /* 0x000162000c1e1100 */
[----:B------:R-:W-:Y:S05]  /*59b0*/  BRA `(.L_x_16939) ;  /* 0x0000000c002c7947 */ /* 0x000fea0003800000 */
.L_x_16936:
        /* <DEDUP_REMOVED lines=8> */
.L_x_16941:
[----:B------:R0:W5:Y:S01]  /*5a40*/  LDG.E R22, desc[UR36][R2.64] ;  /* 0x0000002402167981 */ /* 0x000162000c1e1900 */
[----:B------:R-:W-:Y:S05]  /*5a50*/  BRA `(.L_x_16939) ;  /* 0x0000000c00047947 */ /* 0x000fea0003800000 */
.L_x_16940:
[----:B------:R0:W5:Y:S01]  /*5a60*/  LDG.E.S16 R22, desc[UR36][R2.64] ;  /* 0x0000002402167981 */ /* 0x000162000c1e1700 */
[----:B------:R-:W-:Y:S05]  /*5a70*/  BRA `(.L_x_16939) ;  /* 0x0000000800fc7947 */ /* 0x000fea0003800000 */
.L_x_16935:
        /* <DEDUP_REMOVED lines=9> */
.L_x_16943:
[----:B------:R-:W2:Y:S02]  /*5b10*/  LDG.E.U16 R2, desc[UR36][R2.64] ;  /* 0x0000002402027981 */ /* 0x000ea4000c1e1500 */
[----:B--2---:R-:W-:-:S06]  /*5b20*/  HADD2.F32 R22, -RZ, R2.H0_H0 ;  /* 0x20000002ff167230 */ /* 0x004fcc0000004100 */
[----:B------:R-:W0:Y:S01]  /*5b30*/  F2I.FTZ.TRUNC.NTZ R22, R22 ;  /* 0x0000001600167305 */ /* 0x000e22000021f100 */
[----:B------:R-:W-:Y:S05]  /*5b40*/  BRA `(.L_x_16939) ;  /* 0x0000000800c87947 */ /* 0x000fea0003800000 */
.L_x_16942:
        /* <DEDUP_REMOVED lines=9> */
.L_x_16945:
[----:B------:R-:W2:Y:S02]  /*5be0*/  LDG.E.U16 R2, desc[UR36][R2.64] ;  /* 0x0000002402027981 */ /* 0x000ea4000c1e1500 */
[----:B--2---:R-:W-:-:S06]  /*5bf0*/  HADD2.F32 R22, -RZ, R2.H0_H0 ;  /* 0x20000002ff167230 */ /* 0x004fcc0000004100 */
[----:B------:R-:W0:Y:S01]  /*5c00*/  F2I.FTZ.TRUNC.NTZ R22, R22 ;  /* 0x0000001600167305 */ /* 0x000e22000021f100 */
[----:B------:R-:W-:Y:S05]  /*5c10*/  BRA `(.L_x_16939) ;  /* 0x0000000800947947 */ /* 0x000fea0003800000 */
.L_x_16944:
[----:B------:R-:W2:Y:S02]  /*5c20*/  LDG.E.64 R22, desc[UR36][R2.64] ;  /* 0x0000002402167981 */ /* 0x000ea4000c1e1b00 */
[----:B--2---:R0:W1:Y:S01]  /*5c30*/  F2I.F64.TRUNC R22, R22 ;  /* 0x0000001600167311 */ /* 0x004062000030d100 */
[----:B------:R-:W-:Y:S05]  /*5c40*/  BRA `(.L_x_16939) ;  /* 0x0000000800887947 */ /* 0x000fea0003800000 */
.L_x_16934:
        /* <DEDUP_REMOVED lines=12> */
.L_x_16948:
[----:B------:R-:W2:Y:S02]  /*5d10*/  LDG.E.64 R2, desc[UR36][R2.64] ;  /* 0x0000002402027981 */ /* 0x000ea4000c1e1b00 */
[----:B--2---:R0:W1:Y:S01]  /*5d20*/  F2I.F64.TRUNC R22, R2 ;  /* 0x0000000200167311 */ /* 0x004062000030d100 */
[----:B------:R-:W-:Y:S05]  /*5d30*/  BRA `(.L_x_16939) ;  /* 0x00000008004c7947 */ /* 0x000fea0003800000 */
.L_x_16947:
        /* <DEDUP_REMOVED lines=26> */
.L_x_16950:
        /* <DEDUP_REMOVED lines=13> */
.L_x_16949:
[----:B------:R-:W2:Y:S02]  /*5fb0*/  LDG.E.U16 R22, desc[UR36][R2.64] ;  /* 0x0000002402167981 */ /* 0x000ea4000c1e1500 */
[----:B--2---:R-:W-:-:S06]  /*5fc0*/  IMAD.U32 R22, R22, 0x10000, RZ ;  /* 0x0001000016167824 */ /* 0x004fcc00078e00ff */
[----:B------:R-:W0:Y:S01]  /*5fd0*/  F2I.FTZ.TRUNC.NTZ R22, R22 ;  /* 0x0000001600167305 */ /* 0x000e22000021f100 */
[----:B------:R-:W-:Y:S05]  /*5fe0*/  BRA `(.L_x_16939) ;  /* 0x0000000400a07947 */ /* 0x000fea0003800000 */
.L_x_16946:
        /* <DEDUP_REMOVED lines=10> */
.L_x_16953:
        /* <DEDUP_REMOVED lines=21> */
.L_x_16957:
[----:B------:R-:W-:Y:S05]  /*61e0*/  BSYNC.RECONVERGENT B1 ;  /* 0x0000000000017941 */ /* 0x000fea0003800200 */
.L_x_16956:
[----:B------:R-:W-:Y:S01]  /*61f0*/  IMAD.SHL.U32 R0, R0, 0x100000, RZ ;  /* 0x0010000000007824 */ /* 0x000fe200078e00ff */
[----:B------:R-:W-:-:S04]  /*6200*/  LEA R2, R2, 0x3b800000, 0x17 ;  /* 0x3b80000002027811 */ /* 0x000fc800078eb8ff */
[----:B------:R-:W-:-:S07]  /*6210*/  LOP3.LUT R22, R2, R0, R7, 0xfe, !PT ;  /* 0x0000000002167212 */ /* 0x000fce00078efe07 */
.L_x_16955:
[----:B------:R-:W-:Y:S05]  /*6220*/  BSYNC.RECONVERGENT B0 ;  /* 0x0000000000007941 */ /* 0x000fea0003800200 */
.L_x_16954:
[----:B------:R-:W0:Y:S01]  /*6230*/  F2I.FTZ.TRUNC.NTZ R22, R22 ;  /* 0x0000001600167305 */ /* 0x000e22000021f100 */
[----:B------:R-:W-:Y:S05]  /*6240*/  BRA `(.L_x_16939) ;  /* 0x0000000400087947 */ /* 0x000fea0003800000 */
.L_x_16952:
        /* <DEDUP_REMOVED lines=21> */
.L_x_16961:
[----:B------:R-:W-:Y:S05]  /*63a0*/  BSYNC.RECONVERGENT B1 ;  /* 0x0000000000017941 */ /* 0x000fea0003800200 */
.L_x_16960:
[----:B------:R-:W-:Y:S01]  /*63b0*/  IMAD.SHL.U32 R0, R0, 0x200000, RZ ;  /* 0x0020000000007824 */ /* 0x000fe200078e00ff */
[----:B------:R-:W-:-:S04]  /*63c0*/  LEA R2, R2, 0x37800000, 0x17 ;  /* 0x3780000002027811 */ /* 0x000fc800078eb8ff */
[----:B------:R-:W-:-:S07]  /*63d0*/  LOP3.LUT R22, R2, R0, R7, 0xfe, !PT ;  /* 0x0000000002167212 */ /* 0x000fce00078efe07 */
.L_x_16959:
[----:B------:R-:W-:Y:S05]  /*63e0*/  BSYNC.RECONVERGENT B0 ;  /* 0x0000000000007941 */ /* 0x000fea0003800200 */
.L_x_16958:
[----:B------:R-:W0:Y:S01]  /*63f0*/  F2I.FTZ.TRUNC.NTZ R22, R22 ;  /* 0x0000001600167305 */ /* 0x000e22000021f100 */
[----:B------:R-:W-:Y:S05]  /*6400*/  BRA `(.L_x_16939) ;  /* 0x0000000000987947 */ /* 0x000fea0003800000 */
.L_x_16951:
        /* <DEDUP_REMOVED lines=14> */
.L_x_16965:
[----:B------:R-:W-:Y:S05]  /*64f0*/  BSYNC.RECONVERGENT B0 ;  /* 0x0000000000007941 */ /* 0x000fea0003800200 */
.L_x_16964:
[----:B------:R-:W0:Y:S01]  /*6500*/  F2I.FTZ.TRUNC.NTZ R22, R22 ;  /* 0x0000001600167305 */ /* 0x000e22000021f100 */
[----:B------:R-:W-:Y:S05]  /*6510*/  BRA `(.L_x_16939) ;  /* 0x0000000000547947 */ /* 0x000fea0003800000 */
.L_x_16938:
        /* <DEDUP_REMOVED lines=16> */
.L_x_16966:
[----:B------:R-:W-:Y:S01]  /*6620*/  IMAD.MOV.U32 R22, RZ, RZ, RZ ;  /* 0x000000ffff167224 */ /* 0x000fe200078e00ff */
[----:B------:R-:W-:Y:S06]  /*6630*/  BRA `(.L_x_16939) ;  /* 0x00000000000c7947 */ /* 0x000fec0003800000 */
.L_x_16963:
[----:B------:R0:W5:Y:S01]  /*6640*/  LDG.E R22, desc[UR36][R2.64] ;  /* 0x0000002402167981 */ /* 0x000162000c1e1900 */
[----:B------:R-:W-:Y:S05]  /*6650*/  BRA `(.L_x_16939) ;  /* 0x0000000000047947 */ /* 0x000fea0003800000 */
.L_x_16962:
[----:B------:R0:W5:Y:S02]  /*6660*/  LDG.E R22, desc[UR36][R2.64] ;  /* 0x0000002402167981 */ /* 0x000164000c1e1900 */
.L_x_16939:
        /* <DEDUP_REMOVED lines=18> */
.L_x_16970:
[----:B------:R0:W5:Y:S01]  /*6790*/  LDG.E.U8 R23, desc[UR36][R2.64] ;  /* 0x0000002402177981 */ /* 0x000162000c1e1100 */
[----:B------:R-:W-:Y:S05]  /*67a0*/  BRA `(.L_x_16972) ;  /* 0x0000000c002c7947 */ /* 0x000fea0003800000 */
.L_x_16969:
        /* <DEDUP_REMOVED lines=8> */
.L_x_16974:
[----:B------:R0:W5:Y:S01]  /*6830*/  LDG.E R23, desc[UR36][R2.64] ;  /* 0x0000002402177981 */ /* 0x000162000c1e1900 */
[----:B------:R-:W-:Y:S05]  /*6840*/  BRA `(.L_x_16972) ;  /* 0x0000000c00047947 */ /* 0x000fea0003800000 */
.L_x_16973:
[----:B------:R0:W5:Y:S01]  /*6850*/  LDG.E.S16 R23, desc[UR36][R2.64] ;  /* 0x0000002402177981 */ /* 0x000162000c1e1700 */
[----:B------:R-:W-:Y:S05]  /*6860*/  BRA `(.L_x_16972) ;  /* 0x0000000800fc7947 */ /* 0x000fea0003800000 */
.L_x_16968:
        /* <DEDUP_REMOVED lines=9> */
.L_x_16976:
[----:B------:R-:W2:Y:S02]  /*6900*/  LDG.E.U16 R2, desc[UR36][R2.64] ;  /* 0x0000002402027981 */ /* 0x000ea4000c1e1500 */
[----:B--2---:R-:W-:-:S06]  /*6910*/  HADD2.F32 R23, -RZ, R2.H0_H0 ;  /* 0x20000002ff177230 */ /* 0x004fcc0000004100 */
[----:B------:R-:W0:Y:S01]  /*6920*/  F2I.FTZ.TRUNC.NTZ R23, R23 ;  /* 0x0000001700177305 */ /* 0x000e22000021f100 */
[----:B------:R-:W-:Y:S05]  /*6930*/  BRA `(.L_x_16972) ;  /* 0x0000000800c87947 */ /* 0x000fea0003800000 */
.L_x_16975:
        /* <DEDUP_REMOVED lines=9> */
.L_x_16978:
[----:B------:R-:W2:Y:S02]  /*69d0*/  LDG.E.U16 R2, desc[UR36][R2.64] ;  /* 0x0000002402027981 */ /* 0x000ea4000c1e1500 */
[----:B--2---:R-:W-:-:S06]  /*69e0*/  HADD2.F32 R23, -RZ, R2.H0_H0 ;  /* 0x20000002ff177230 */ /* 0x004fcc0000004100 */
[----:B------:R-:W0:Y:S01]  /*69f0*/  F2I.FTZ.TRUNC.NTZ R23, R23 ;  /* 0x0000001700177305 */ /* 0x000e22000021f100 */
[----:B------:R-:W-:Y:S05]  /*6a00*/  BRA `(.L_x_16972) ;  /* 0x0000000800947947 */ /* 0x000fea0003800000 */
.L_x_16977:
[----:B------:R-:W2:Y:S02]  /*6a10*/  LDG.E.64 R2, desc[UR36][R2.64] ;  /* 0x0000002402027981 */ /* 0x000ea4000c1e1b00 */
[----:B--2---:R0:W1:Y:S01]  /*6a20*/  F2I.F64.TRUNC R23, R2 ;  /* 0x0000000200177311 */ /* 0x004062000030d100 */
[----:B------:R-:W-:Y:S05]  /*6a30*/  BRA `(.L_x_16972) ;  /* 0x0000000800887947 */ /* 0x000fea0003800000 */
.L_x_16967:
        /* <DEDUP_REMOVED lines=12> */
.L_x_16981:
[----:B------:R-:W2:Y:S02]  /*6b00*/  LDG.E.64 R2, desc[UR36][R2.64] ;  /* 0x0000002402027981 */ /* 0x000ea4000c1e1b00 */
[----:B--2---:R0:W1:Y:S01]  /*6b10*/  F2I.F64.TRUNC R23, R2 ;  /* 0x0000000200177311 */ /* 0x004062000030d100 */
[----:B------:R-:W-:Y:S05]  /*6b20*/  BRA `(.L_x_16972) ;  /* 0x00000008004c7947 */ /* 0x000fea0003800000 */
.L_x_16980:
        /* <DEDUP_REMOVED lines=26> */
.L_x_16983:
        /* <DEDUP_REMOVED lines=13> */
.L_x_16982:
[----:B------:R-:W2:Y:S02]  /*6da0*/  LDG.E.U16 R23, desc[UR36][R2.64] ;  /* 0x0000002402177981 */ /* 0x000ea4000c1e1500 */
[----:B--2---:R-:W-:-:S06]  /*6db0*/  IMAD.U32 R23, R23, 0x10000, RZ ;  /* 0x0001000017177824 */ /* 0x004fcc00078e00ff */
[----:B------:R-:W0:Y:S01]  /*6dc0*/  F2I.FTZ.TRUNC.NTZ R23, R23 ;  /* 0x0000001700177305 */ /* 0x000e22000021f100 */
[----:B------:R-:W-:Y:S05]  /*6dd0*/  BRA `(.L_x_16972) ;  /* 0x0000000400a07947 */ /* 0x000fea0003800000 */
.L_x_16979:
        /* <DEDUP_REMOVED lines=10> */
.L_x_16986:
        /* <DEDUP_REMOVED lines=21> */
.L_x_16990:
[----:B------:R-:W-:Y:S05]  /*6fd0*/  BSYNC.RECONVERGENT B1 ;  /* 0x0000000000017941 */ /* 0x000fea0003800200 */
.L_x_16989:
[----:B------:R-:W-:Y:S01]  /*6fe0*/  IMAD.SHL.U32 R0, R0, 0x100000, RZ ;  /* 0x0010000000007824 */ /* 0x000fe200078e00ff */
[----:B------:R-:W-:-:S04]  /*6ff0*/  LEA R2, R2, 0x3b800000, 0x17 ;  /* 0x3b80000002027811 */ /* 0x000fc800078eb8ff */
[----:B------:R-:W-:-:S07]  /*7000*/  LOP3.LUT R23, R2, R0, R23, 0xfe, !PT ;  /* 0x0000000002177212 */ /* 0x000fce00078efe17 */
.L_x_16988:
[----:B------:R-:W-:Y:S05]  /*7010*/  BSYNC.RECONVERGENT B0 ;  /* 0x0000000000007941 */ /* 0x000fea0003800200 */
.L_x_16987:
[----:B------:R-:W0:Y:S01]  /*7020*/  F2I.FTZ.TRUNC.NTZ R23, R23 ;  /* 0x0000001700177305 */ /* 0x000e22000021f100 */
[----:B------:R-:W-:Y:S05]  /*7030*/  BRA `(.L_x_16972) ;  /* 0x0000000400087947 */ /* 0x000fea0003800000 */
.L_x_16985:
        /* <DEDUP_REMOVED lines=21> */
.L_x_16994:
[----:B------:R-:W-:Y:S05]  /*7190*/  BSYNC.RECONVERGENT B1 ;  /* 0x0000000000017941 */ /* 0x000fea0003800200 */
.L_x_16993:
[----:B------:R-:W-:Y:S01]  /*71a0*/  IMAD.SHL.U32 R0, R0, 0x200000, RZ ;  /* 0x0020000000007824 */ /* 0x000fe200078e00ff */
[----:B------:R-:W-:-:S04]  /*71b0*/  LEA R2, R2, 0x37800000, 0x17 ;  /* 0x3780000002027811 */ /* 0x000fc800078eb8ff */
[----:B------:R-:W-:-:S07]  /*71c0*/  LOP3.LUT R23, R2, R0, R23, 0xfe, !PT ;  /* 0x0000000002177212 */ /* 0x000fce00078efe17 */
.L_x_16992:
[----:B------:R-:W-:Y:S05]  /*71d0*/  BSYNC.RECONVERGENT B0 ;  /* 0x0000000000007941 */ /* 0x000fea0003800200 */
.L_x_16991:
[----:B------:R-:W0:Y:S01]  /*71e0*/  F2I.FTZ.TRUNC.NTZ R23, R23 ;  /* 0x0000001700177305 */ /* 0x000e22000021f100 */
[----:B------:R-:W-:Y:S05]  /*71f0*/  BRA `(.L_x_16972) ;  /* 0x0000000000987947 */ /* 0x000fea0003800000 */
.L_x_16984:
        /* <DEDUP_REMOVED lines=14> */
.L_x_16998:
[----:B------:R-:W-:Y:S05]  /*72e0*/  BSYNC.RECONVERGENT B0 ;  /* 0x0000000000007941 */ /* 0x000fea0003800200 */
.L_x_16997:
[----:B------:R-:W0:Y:S01]  /*72f0*/  F2I.FTZ.TRUNC.NTZ R23, R23 ;  /* 0x0000001700177305 */ /* 0x000e22000021f100 */
[----:B------:R-:W-:Y:S05]  /*7300*/  BRA `(.L_x_16972) ;  /* 0x0000000000547947 */ /* 0x000fea0003800000 */
.L_x_16971:
        /* <DEDUP_REMOVED lines=16> */
.L_x_16999:
[----:B------:R-:W-:Y:S01]  /*7410*/  IMAD.MOV.U32 R23, RZ, RZ, RZ ;  /* 0x000000ffff177224 */ /* 0x000fe200078e00ff */
[----:B------:R-:W-:Y:S06]  /*7420*/  BRA `(.L_x_16972) ;  /* 0x00000000000c7947 */ /* 0x000fec0003800000 */
.L_x_16996:
[----:B------:R0:W5:Y:S01]  /*7430*/  LDG.E R23, desc[UR36][R2.64] ;  /* 0x0000002402177981 */ /* 0x000162000c1e1900 */
[----:B------:R-:W-:Y:S05]  /*7440*/  BRA `(.L_x_16972) ;  /* 0x0000000000047947 */ /* 0x000fea0003800000 */
.L_x_16995:
[----:B------:R0:W5:Y:S02]  /*7450*/  LDG.E R23, desc[UR36][R2.64] ;  /* 0x0000002402177981 */ /* 0x000164000c1e1900 */
.L_x_16972:
        /* <DEDUP_REMOVED lines=18> */
.L_x_17003:
[----:B------:R0:W5:Y:S01]  /*7580*/  LDG.E.U8 R24, desc[UR36][R2.64] ;  /* 0x0000002402187981 */ /* 0x000162000c1e1100 */
[----:B------:R-:W-:Y:S05]  /*7590*/  BRA `(.L_x_17005) ;  /* 0x0000000c002c7947 */ /* 0x000fea0003800000 */
.L_x_17002:
        /* <DEDUP_REMOVED lines=8> */
.L_x_17007:
[----:B------:R0:W5:Y:S01]  /*7620*/  LDG.E R24, desc[UR36][R2.64] ;  /* 0x0000002402187981 */ /* 0x000162000c1e1900 */
[----:B------:R-:W-:Y:S05]  /*7630*/  BRA `(.L_x_17005) ;  /* 0x0000000c00047947 */ /* 0x000fea0003800000 */
.L_x_17006:
[----:B------:R0:W5:Y:S01]  /*7640*/  LDG.E.S16 R24, desc[UR36][R2.64] ;  /* 0x0000002402187981 */ /* 0x000162000c1e1700 */
[----:B------:R-:W-:Y:S05]  /*7650*/  BRA `(.L_x_17005) ;  /* 0x0000000800fc7947 */ /* 0x000fea0003800000 */
.L_x_17001:
        /* <DEDUP_REMOVED lines=9> */
.L_x_17009:
[----:B------:R-:W2:Y:S02]  /*76f0*/  LDG.E.U16 R2, desc[UR36][R2.64] ;  /* 0x0000002402027981 */ /* 0x000ea4000c1e1500 */
[----:B--2---:R-:W-:-:S06]  /*7700*/  HADD2.F32 R24, -RZ, R2.H0_H0 ;  /* 0x20000002ff187230 */ /* 0x004fcc0000004100 */
[----:B------:R-:W0:Y:S01]  /*7710*/  F2I.FTZ.TRUNC.NTZ R24, R24 ;  /* 0x0000001800187305 */ /* 0x000e22000021f100 */
[----:B------:R-:W-:Y:S05]  /*7720*/  BRA `(.L_x_17005) ;  /* 0x0000000800c87947 */ /* 0x000fea0003800000 */
.L_x_17008:
        /* <DEDUP_REMOVED lines=9> */
.L_x_17011:
[----:B------:R-:W2:Y:S02]  /*77c0*/  LDG.E.U16 R2, desc[UR36][R2.64] ;  /* 0x0000002402027981 */ /* 0x000ea4000c1e1500 */
[----:B--2---:R-:W-:-:S06]  /*77d0*/  HADD2.F32 R24, -RZ, R2.H0_H0 ;  /* 0x20000002ff187230 */ /* 0x004fcc0000004100 */
[----:B------:R-:W0:Y:S01]  /*77e0*/  F2I.FTZ.TRUNC.NTZ R24, R24 ;  /* 0x0000001800187305 */ /* 0x000e22000021f100 */
[----:B------:R-:W-:Y:S05]  /*77f0*/  BRA `(.L_x_17005) ;  /* 0x0000000800947947 */ /* 0x000fea0003800000 */
.L_x_17010:
[----:B------:R-:W2:Y:S02]  /*7800*/  LDG.E.64 R2, desc[UR36][R2.64] ;  /* 0x0000002402027981 */ /* 0x000ea4000c1e1b00 */
[----:B--2---:R0:W1:Y:S01]  /*7810*/  F2I.F64.TRUNC R24, R2 ;  /* 0x0000000200187311 */ /* 0x004062000030d100 */
[----:B------:R-:W-:Y:S05]  /*7820*/  BRA `(.L_x_17005) ;  /* 0x0000000800887947 */ /* 0x000fea0003800000 */
.L_x_17000:
        /* <DEDUP_REMOVED lines=12> */
.L_x_17014:
[----:B------:R-:W2:Y:S02]  /*78f0*/  LDG.E.64 R2, desc[UR36][R2.64] ;  /* 0x0000002402027981 */ /* 0x000ea4000c1e1b00 */
[----:B--2---:R0:W1:Y:S01]  /*7900*/  F2I.F64.TRUNC R24, R2 ;  /* 0x0000000200187311 */ /* 0x004062000030d100 */
[----:B------:R-:W-:Y:S05]  /*7910*/  BRA `(.L_x_17005) ;  /* 0x00000008004c7947 */ /* 0x000fea0003800000 */
.L_x_17013:
        /* <DEDUP_REMOVED lines=26> */
.L_x_17016:
        /* <DEDUP_REMOVED lines=13> */
.L_x_17015:
[----:B------:R-:W2:Y:S02]  /*7b90*/  LDG.E.U16 R24, desc[UR36][R2.64] ;  /* 0x0000002402187981 */ /* 0x000ea4000c1e1500 */
[----:B--2---:R-:W-:-:S06]  /*7ba0*/  IMAD.U32 R24, R24, 0x10000, RZ ;  /* 0x0001000018187824 */ /* 0x004fcc00078e00ff */
[----:B------:R-:W0:Y:S01]  /*7bb0*/  F2I.FTZ.TRUNC.NTZ R24, R24 ;  /* 0x0000001800187305 */ /* 0x000e22000021f100 */
[----:B------:R-:W-:Y:S05]  /*7bc0*/  BRA `(.L_x_17005) ;  /* 0x0000000400a07947 */ /* 0x000fea0003800000 */
.L_x_17012:
        /* <DEDUP_REMOVED lines=10> */
.L_x_17019:
        /* <DEDUP_REMOVED lines=21> */
.L_x_17023:
[----:B------:R-:W-:Y:S05]  /*7dc0*/  BSYNC.RECONVERGENT B1 ;  /* 0x0000000000017941 */ /* 0x000fea0003800200 */
.L_x_17022:
[----:B------:R-:W-:Y:S01]  /*7dd0*/  IMAD.SHL.U32 R0, R0, 0x100000, RZ ;  /* 0x0010000000007824 */ /* 0x000fe200078e00ff */
[----:B------:R-:W-:-:S04]  /*7de0*/  LEA R2, R2, 0x3b800000, 0x17 ;  /* 0x3b80000002027811 */ /* 0x000fc800078eb8ff */
[----:B------:R-:W-:-:S07]  /*7df0*/  LOP3.LUT R24, R2, R0, R7, 0xfe, !PT ;  /* 0x0000000002187212 */ /* 0x000fce00078efe07 */
.L_x_17021:
[----:B------:R-:W-:Y:S05]  /*7e00*/  BSYNC.RECONVERGENT B0 ;  /* 0x0000000000007941 */ /* 0x000fea0003800200 */
.L_x_17020:
[----:B------:R-:W0:Y:S01]  /*7e10*/  F2I.FTZ.TRUNC.NTZ R24, R24 ;  /* 0x0000001800187305 */ /* 0x000e22000021f100 */
[----:B------:R-:W-:Y:S05]  /*7e20*/  BRA `(.L_x_17005) ;  /* 0x0000000400087947 */ /* 0x000fea0003800000 */
.L_x_17018:
        /* <DEDUP_REMOVED lines=21> */
.L_x_17027:
[----:B------:R-:W-:Y:S05]  /*7f80*/  BSYNC.RECONVERGENT B1 ;  /* 0x0000000000017941 */ /* 0x000fea0003800200 */
.L_x_17026:
[----:B------:R-:W-:Y:S01]  /*7f90*/  IMAD.SHL.U32 R0, R0, 0x200000, RZ ;  /* 0x0020000000007824 */ /* 0x000fe200078e00ff */
[----:B------:R-:W-:-:S04]  /*7fa0*/  LEA R2, R2, 0x37800000, 0x17 ;  /* 0x3780000002027811 */ /* 0x000fc800078eb8ff */
[----:B------:R-:W-:-:S07]  /*7fb0*/  LOP3.LUT R24, R2, R0, R7, 0xfe, !PT ;  /* 0x0000000002187212 */ /* 0x000fce00078efe07 */
.L_x_17025:
[----:B------:R-:W-:Y:S05]  /*7fc0*/  BSYNC.RECONVERGENT B0 ;  /* 0x0000000000007941 */ /* 0x000fea0003800200 */
.L_x_17024:
[----:B------:R-:W0:Y:S01]  /*7fd0*/  F2I.FTZ.TRUNC.NTZ R24, R24 ;  /* 0x0000001800187305 */ /* 0x000e22000021f100 */
[----:B------:R-:W-:Y:S05]  /*7fe0*/  BRA `(.L_x_17005) ;  /* 0x0000000000987947 */ /* 0x000fea0003800000 */
.L_x_17017:
        /* <DEDUP_REMOVED lines=14> */
.L_x_17031:
[----:B------:R-:W-:Y:S05]  /*80d0*/  BSYNC.RECONVERGENT B0 ;  /* 0x0000000000007941 */ /* 0x000fea0003800200 */
.L_x_17030:
[----:B------:R-:W0:Y:S01]  /*80e0*/  F2I.FTZ.TRUNC.NTZ R24, R24 ;  /* 0x0000001800187305 */ /* 0x000e22000021f100 */
[----:B------:R-:W-:Y:S05]  /*80f0*/  BRA `(.L_x_17005) ;  /* 0x0000000000547947 */ /* 0x000fea0003800000 */
.L_x_17004:
        /* <DEDUP_REMOVED lines=16> */
.L_x_17032:
[----:B------:R-:W-:Y:S01]  /*8200*/  IMAD.MOV.U32 R24, RZ, RZ, RZ ;  /* 0x000000ffff187224 */ /* 0x000fe200078e00ff */
[----:B------:R-:W-:Y:S06]  /*8210*/  BRA `(.L_x_17005) ;  /* 0x00000000000c7947 */ /* 0x000fec0003800000 */
.L_x_17029:
[----:B------:R0:W5:Y:S01]  /*8220*/  LDG.E R24, desc[UR36][R2.64] ;  /* 0x0000002402187981 */ /* 0x000162000c1e1900 */
[----:B------:R-:W-:Y:S05]  /*8230*/  BRA `(.L_x_17005) ;  /* 0x0000000000047947 */ /* 0x000fea0003800000 */
.L_x_17028:
[----:B------:R0:W5:Y:S02]  /*8240*/  LDG.E R24, desc[UR36][R2.64] ;  /* 0x0000002402187981 */ /* 0x000164000c1e1900 */
.L_x_17005:
        /* <DEDUP_REMOVED lines=18> */
.L_x_17036:
[----:B------:R0:W5:Y:S01]  /*8370*/  LDG.E.U8 R42, desc[UR36][R2.64] ;  /* 0x00000024022a7981 */ /* 0x000162000c1e1100 */
[----:B------:R-:W-:Y:S05]  /*8380*/  BRA `(.L_x_17038) ;  /* 0x0000000c002c7947 */ /* 0x000fea0003800000 */
.L_x_17035:
        /* <DEDUP_REMOVED lines=8> */
.L_x_17040:
[----:B------:R0:W5:Y:S01]  /*8410*/  LDG.E R42, desc[UR36][R2.64] ;  /* 0x00000024022a7981 */ /* 0x000162000c1e1900 */
[----:B------:R-:W-:Y:S05]  /*8420*/  BRA `(.L_x_17038) ;  /* 0x0000000c00047947 */ /* 0x000fea0003800000 */
.L_x_17039:
[----:B------:R0:W5:Y:S01]  /*8430*/  LDG.E.S16 R42, desc[UR36][R2.64] ;  /* 0x00000024022a7981 */ /* 0x000162000c1e1700 */
[----:B------:R-:W-:Y:S05]  /*8440*/  BRA `(.L_x_17038) ;  /* 0x0000000800fc7947 */ /* 0x000fea0003800000 */
.L_x_17034:
        /* <DEDUP_REMOVED lines=9> */
.L_x_17042:
[----:B------:R-:W2:Y:S02]  /*84e0*/  LDG.E.U16 R2, desc[UR36][R2.64] ;  /* 0x0000002402027981 */ /* 0x000ea4000c1e1500 */
[----:B--2---:R-:W-:-:S06]  /*84f0*/  HADD2.F32 R42, -RZ, R2.H0_H0 ;  /* 0x20000002ff2a7230 */ /* 0x004fcc0000004100 */
[----:B------:R-:W0:Y:S01]  /*8500*/  F2I.FTZ.TRUNC.NTZ R42, R42 ;  /* 0x0000002a002a7305 */ /* 0x000e22000021f100 */
[----:B------:R-:W-:Y:S05]  /*8510*/  BRA `(.L_x_17038) ;  /* 0x0000000800c87947 */ /* 0x000fea0003800000 */
.L_x_17041:
        /* <DEDUP_REMOVED lines=9> */
.L_x_17044:
[----:B------:R-:W2:Y:S02]  /*85b0*/  LDG.E.U16 R2, desc[UR36][R2.64] ;  /* 0x0000002402027981 */ /* 0x000ea4000c1e1500 */
[----:B--2---:R-:W-:-:S06]  /*85c0*/  HADD2.F32 R42, -RZ, R2.H0_H0 ;  /* 0x20000002ff2a7230 */ /* 0x004fcc0000004100 */
[----:B------:R-:W0:Y:S01]  /*85d0*/  F2I.FTZ.TRUNC.NTZ R42, R42 ;  /* 0x0000002a002a7305 */ /* 0x000e22000021f100 */
[----:B------:R-:W-:Y:S05]  /*85e0*/  BRA `(.L_x_17038) ;  /* 0x0000000800947947 */ /* 0x000fea0003800000 */
.L_x_17043:
[----:B------:R-:W2:Y:S02]  /*85f0*/  LDG.E.64 R2, desc[UR36][R2.64] ;  /* 0x0000002402027981 */ /* 0x000ea4000c1e1b00 */
[----:B--2---:R0:W1:Y:S01]  /*8600*/  F2I.F64.TRUNC R42, R2 ;  /* 0x00000002002a7311 */ /* 0x004062000030d100 */
[----:B------:R-:W-:Y:S05]  /*8610*/  BRA `(.L_x_17038) ;  /* 0x0000000800887947 */ /* 0x000fea0003800000 */
.L_x_17033:
        /* <DEDUP_REMOVED lines=12> */
.L_x_17047:
[----:B------:R-:W2:Y:S02]  /*86e0*/  LDG.E.64 R2, desc[UR36][R2.64] ;  /* 0x0000002402027981 */ /* 0x000ea4000c1e1b00 */
[----:B--2---:R0:W1:Y:S01]  /*86f0*/  F2I.F64.TRUNC R42, R2 ;  /* 0x00000002002a7311 */ /* 0x004062000030d100 */
[----:B------:R-:W-:Y:S05]  /*8700*/  BRA `(.L_x_17038) ;  /* 0x00000008004c7947 */ /* 0x000fea0003800000 */
.L_x_17046:
        /* <DEDUP_REMOVED lines=26> */
.L_x_17049:
        /* <DEDUP_REMOVED lines=13> */
.L_x_17048:
[----:B------:R-:W2:Y:S02]  /*8980*/  LDG.E.U16 R42, desc[UR36][R2.64] ;  /* 0x00000024022a7981 */ /* 0x000ea4000c1e1500 */
[----:B--2---:R-:W-:-:S06]  /*8990*/  IMAD.U32 R42, R42, 0x10000, RZ ;  /* 0x000100002a2a7824 */ /* 0x004fcc00078e00ff */
[----:B------:R-:W0:Y:S01]  /*89a0*/  F2I.FTZ.TRUNC.NTZ R42, R42 ;  /* 0x0000002a002a7305 */ /* 0x000e22000021f100 */
[----:B------:R-:W-:Y:S05]  /*89b0*/  BRA `(.L_x_17038) ;  /* 0x0000000400a07947 */ /* 0x000fea0003800000 */
.L_x_17045:
        /* <DEDUP_REMOVED lines=10> */
.L_x_17052:
        /* <DEDUP_REMOVED lines=21> */
.L_x_17056:
[----:B------:R-:W-:Y:S05]  /*8bb0*/  BSYNC.RECONVERGENT B1 ;  /* 0x0000000000017941 */ /* 0x000fea0003800200 */
.L_x_17055:
[----:B------:R-:W-:Y:S01]  /*8bc0*/  IMAD.SHL.U32 R0, R0, 0x100000, RZ ;  /* 0x0010000000007824 */ /* 0x000fe200078e00ff */
[----:B------:R-:W-:-:S04]  /*8bd0*/  LEA R2, R2, 0x3b800000, 0x17 ;  /* 0x3b80000002027811 */ /* 0x000fc800078eb8ff */
[----:B------:R-:W-:-:S07]  /*8be0*/  LOP3.LUT R42, R2, R0, R7, 0xfe, !PT ;  /* 0x00000000022a7212 */ /* 0x000fce00078efe07 */
.L_x_17054:
[----:B------:R-:W-:Y:S05]  /*8bf0*/  BSYNC.RECONVERGENT B0 ;  /* 0x0000000000007941 */ /* 0x000fea0003800200 */
.L_x_17053:
[----:B------:R-:W1:Y:S01]  /*8c00*/  F2I.FTZ.TRUNC.NTZ R42, R42 ;  /* 0x0000002a002a7305 */ /* 0x000e62000021f100 */
[----:B------:R-:W-:Y:S05]  /*8c10*/  BRA `(.L_x_17038) ;  /* 0x0000000400087947 */ /* 0x000fea0003800000 */
.L_x_17051:
        /* <DEDUP_REMOVED lines=21> */
.L_x_17060:
[----:B------:R-:W-:Y:S05]  /*8d70*/  BSYNC.RECONVERGENT B1 ;  /* 0x0000000000017941 */ /* 0x000fea0003800200 */
.L_x_17059:
[----:B------:R-:W-:Y:S01]  /*8d80*/  IMAD.SHL.U32 R0, R0, 0x200000, RZ ;  /* 0x0020000000007824 */ /* 0x000fe200078e00ff */
[----:B------:R-:W-:-:S04]  /*8d90*/  LEA R2, R2, 0x37800000, 0x17 ;  /* 0x3780000002027811 */ /* 0x000fc800078eb8ff */
[----:B------:R-:W-:-:S07]  /*8da0*/  LOP3.LUT R42, R2, R0, R7, 0xfe, !PT ;  /* 0x00000000022a7212 */ /* 0x000fce00078efe07 */
.L_x_17058:
[----:B------:R-:W-:Y:S05]  /*8db0*/  BSYNC.RECONVERGENT B0 ;  /* 0x0000000000007941 */ /* 0x000fea0003800200 */
.L_x_17057:
[----:B------:R-:W0:Y:S01]  /*8dc0*/  F2I.FTZ.TRUNC.NTZ R42, R42 ;  /* 0x0000002a002a7305 */ /* 0x000e22000021f100 */
[----:B------:R-:W-:Y:S05]  /*8dd0*/  BRA `(.L_x_17038) ;  /* 0x0000000000987947 */ /* 0x000fea0003800000 */
.L_x_17050:
        /* <DEDUP_REMOVED lines=14> */
.L_x_17064:
[----:B------:R-:W-:Y:S05]  /*8ec0*/  BSYNC.RECONVERGENT B0 ;  /* 0x0000000000007941 */ /* 0x000fea0003800200 */
.L_x_17063:
[----:B------:R-:W0:Y:S01]  /*8ed0*/  F2I.FTZ.TRUNC.NTZ R42, R42 ;  /* 0x0000002a002a7305 */ /* 0x000e22000021f100 */
[----:B------:R-:W-:Y:S05]  /*8ee0*/  BRA `(.L_x_17038) ;  /* 0x0000000000547947 */ /* 0x000fea0003800000 */
.L_x_17037:
        /* <DEDUP_REMOVED lines=16> */
.L_x_17065:
[----:B------:R-:W-:Y:S01]  /*8ff0*/  IMAD.MOV.U32 R42, RZ, RZ, RZ ;  /* 0x000000ffff2a7224 */ /* 0x000fe200078e00ff */
[----:B------:R-:W-:Y:S06]  /*9000*/  BRA `(.L_x_17038) ;  /* 0x00000000000c7947 */ /* 0x000fec0003800000 */
.L_x_17062:
[----:B------:R0:W5:Y:S01]  /*9010*/  LDG.E R42, desc[UR36][R2.64] ;  /* 0x00000024022a7981 */ /* 0x000162000c1e1900 */
[----:B------:R-:W-:Y:S05]  /*9020*/  BRA `(.L_x_17038) ;  /* 0x0000000000047947 */ /* 0x000fea0003800000 */
.L_x_17061:
[----:B------:R0:W5:Y:S02]  /*9030*/  LDG.E R42, desc[UR36][R2.64] ;  /* 0x00000024022a7981 */ /* 0x000164000c1e1900 */
.L_x_17038:
[----:B------:R-:W-:Y:S01]  /*9040*/  VIADD R36, R36, 0x80 ;  /* 0x0000008024247836 */ /* 0x000fe20000000000 */
[----:B01---5:R-:W-:-:S07]  /*9050*/  SHF.R.S32.HI R43, RZ, 0x1f, R42 ;  /* 0x0000001fff2b7819 */ /* 0x023fce000001142a */
.L_x_16900:
[----:B------:R-:W-:Y:S05]  /*9060*/  BSYNC.RECONVERGENT B6 ;  /* 0x0000000000067941 */ /* 0x000fea0003800200 */
.L_x_16899:
        /* <DEDUP_REMOVED lines=8> */
[----:B------:R-:W5:Y:S01]  /*90f0*/  LDC.64 R2, c[0x0][0x440] ;  /* 0x00011000ff027b82 */ /* 0x000f620000000a00 */
[----:B------:R-:W-:-:S04]  /*9100*/  IMAD R32, R52, 0x200, R36 ;  /* 0x0000020034207824 */ /* 0x000fc800078e0224 */
        /* <DEDUP_REMOVED lines=16> */
.L_x_17071:
[----:B------:R0:W5:Y:S01]  /*9210*/  LDG.E.U8 R31, desc[UR36][R2.64] ;  /* 0x00000024021f7981 */ /* 0x000162000c1e1100 */
[----:B------:R-:W-:Y:S05]  /*9220*/  BRA `(.L_x_17073) ;  /* 0x0000000c002c7947 */ /* 0x000fea0003800000 */
.L_x_17070:
        /* <DEDUP_REMOVED lines=8> */
.L_x_17075:
[----:B------:R0:W5:Y:S01]  /*92b0*/  LDG.E R31, desc[UR36][R2.64] ;  /* 0x00000024021f7981 */ /* 0x000162000c1e1900 */
[----:B------:R-:W-:Y:S05]  /*92c0*/  BRA `(.L_x_17073) ;  /* 0x0000000c00047947 */ /* 0x000fea0003800000 */
.L_x_17074:
[----:B------:R0:W5:Y:S01]  /*92d0*/  LDG.E.S16 R31, desc[UR36][R2.64] ;  /* 0x00000024021f7981 */ /* 0x000162000c1e1700 */
[----:B------:R-:W-:Y:S05]  /*92e0*/  BRA `(.L_x_17073) ;  /* 0x0000000800fc7947 */ /* 0x000fea0003800000 */
.L_x_17069:
        /* <DEDUP_REMOVED lines=9> */
.L_x_17077:
[----:B------:R-:W5:Y:S02]  /*9380*/  LDG.E.U16 R2, desc[UR36][R2.64] ;  /* 0x0000002402027981 */ /* 0x000f64000c1e1500 */
[----:B-----5:R-:W-:-:S06]  /*9390*/  HADD2.F32 R31, -RZ, R2.H0_H0 ;  /* 0x20000002ff1f7230 */ /* 0x020fcc0000004100 */
[----:B------:R-:W0:Y:S01]  /*93a0*/  F2I.FTZ.TRUNC.NTZ R31, R31 ;  /* 0x0000001f001f7305 */ /* 0x000e22000021f100 */
[----:B------:R-:W-:Y:S05]  /*93b0*/  BRA `(.L_x_17073) ;  /* 0x0000000800c87947 */ /* 0x000fea0003800000 */
.L_x_17076:
        /* <DEDUP_REMOVED lines=9> */
.L_x_17079:
[----:B------:R-:W5:Y:S02]  /*9450*/  LDG.E.U16 R2, desc[UR36][R2.64] ;  /* 0x0000002402027981 */ /* 0x000f64000c1e1500 */
[----:B-----5:R-:W-:-:S06]  /*9460*/  HADD2.F32 R31, -RZ, R2.H0_H0 ;  /* 0x20000002ff1f7230 */ /* 0x020fcc0000004100 */
[----:B------:R-:W0:Y:S01]  /*9470*/  F2I.FTZ.TRUNC.NTZ R31, R31 ;  /* 0x0000001f001f7305 */ /* 0x000e22000021f100 */
[----:B------:R-:W-:Y:S05]  /*9480*/  BRA `(.L_x_17073) ;  /* 0x0000000800947947 */ /* 0x000fea0003800000 */
.L_x_17078:
[----:B------:R-:W5:Y:S02]  /*9490*/  LDG.E.64 R2, desc[UR36][R2.64] ;  /* 0x0000002402027981 */ /* 0x000f64000c1e1b00 */
[----:B-----5:R0:W0:Y:S01]  /*94a0*/  F2I.F64.TRUNC R31, R2 ;  /* 0x00000002001f7311 */ /* 0x020022000030d100 */
[----:B------:R-:W-:Y:S05]  /*94b0*/  BRA `(.L_x_17073) ;  /* 0x0000000800887947 */ /* 0x000fea0003800000 */
.L_x_17068:
        /* <DEDUP_REMOVED lines=12> */
.L_x_17082:
[----:B------:R-:W5:Y:S02]  /*9580*/  LDG.E.64 R2, desc[UR36][R2.64] ;  /* 0x0000002402027981 */ /* 0x000f64000c1e1b00 */
[----:B-----5:R0:W0:Y:S01]  /*9590*/  F2I.F64.TRUNC R31, R2 ;  /* 0x00000002001f7311 */ /* 0x020022000030d100 */
[----:B------:R-:W-:Y:S05]  /*95a0*/  BRA `(.L_x_17073) ;  /* 0x00000008004c7947 */ /* 0x000fea0003800000 */
.L_x_17081:
[----:B------:R-:W-:-:S09]  /*95b0*/  UISETP.NE.AND UP0, UPT, UR4, 0xf, UPT ;  /* 0x0000000f0400788c */ /* 0x000fd2000bf05270 */
[----:B------:R-:W-:Y:S05]  /*95c0*/  BRA.U !UP0, `(.L_x_17083) ;  /* 0x0000000108947547 */ /* 0x000fea000b800000 */
[----:B------:R-:W-:-:S09]  /*95d0*/  UISETP.NE.AND UP0, UPT, UR4, 0x17, UPT ;  /* 0x000000170400788c */ /* 0x000fd2000bf05270 */
[----:B------:R-:W-:Y:S05]  /*95e0*/  BRA.U !UP0, `(.L_x_17084) ;  /* 0x0000000108587547 */ /* 0x000fea000b800000 */
[----:B------:R-:W-:-:S09]  /*95f0*/  UISETP.NE.AND UP0, UPT, UR4, 0x18, UPT ;  /* 0x000000180400788c */ /* 0x000fd2000bf05270 */
[----:B------:R-:W-:Y:S05]  /*9600*/  BRA.U UP0, `(.L_x_17072) ;  /* 0x0000000500e07547 */ /* 0x000fea000b800000 */
[----:B------:R-:W5:Y:S01]  /*9610*/  LDG.E.U8 R0, desc[UR36][R2.64] ;  /* 0x0000002402007981 */ /* 0x000f62000c1e1100 */
[----:B------:R-:W-:Y:S02]  /*9620*/  IMAD.MOV.U32 R6, RZ, RZ, 0x1f ;  /* 0x0000001fff067424 */ /* 0x000fe400078e00ff */
[----:B-----5:R-:W-:-:S05]  /*9630*/  IMAD.SHL.U32 R0, R0, 0x1000000, RZ ;  /* 0x0100000000007824 */ /* 0x020fca00078e00ff */
        /* <DEDUP_REMOVED lines=17> */
.L_x_17084:
[----:B------:R-:W5:Y:S02]  /*9750*/  LDG.E.U8 R2, desc[UR36][R2.64] ;  /* 0x0000002402027981 */ /* 0x000f64000c1e1100 */
[C---:B-----5:R-:W-:Y:S02]  /*9760*/  IMAD.SHL.U32 R0, R2.reuse, 0x2000000, RZ ;  /* 0x0200000002007824 */ /* 0x060fe400078e00ff */
        /* <DEDUP_REMOVED lines=9> */
[----:B------:R0:W0:Y:S01]  /*9800*/  F2I.FTZ.TRUNC.NTZ R31, R0 ;  /* 0x00000000001f7305 */ /* 0x000022000021f100 */
[----:B------:R-:W-:Y:S05]  /*9810*/  BRA `(.L_x_17073) ;  /* 0x0000000400b07947 */ /* 0x000fea0003800000 */
.L_x_17083:
[----:B------:R-:W5:Y:S02]  /*9820*/  LDG.E.U16 R31, desc[UR36][R2.64] ;  /* 0x00000024021f7981 */ /* 0x000f64000c1e1500 */
[----:B-----5:R-:W-:-:S06]  /*9830*/  IMAD.U32 R31, R31, 0x10000, RZ ;  /* 0x000100001f1f7824 */ /* 0x020fcc00078e00ff */
[----:B------:R-:W0:Y:S01]  /*9840*/  F2I.FTZ.TRUNC.NTZ R31, R31 ;  /* 0x0000001f001f7305 */ /* 0x000e22000021f100 */
[----:B------:R-:W-:Y:S05]  /*9850*/  BRA `(.L_x_17073) ;  /* 0x0000000400a07947 */ /* 0x000fea0003800000 */
.L_x_17080:
        /* <DEDUP_REMOVED lines=10> */
.L_x_17087:
        /* <DEDUP_REMOVED lines=21> */
.L_x_17091:
[----:B------:R-:W-:Y:S05]  /*9a50*/  BSYNC.RECONVERGENT B1 ;  /* 0x0000000000017941 */ /* 0x000fea0003800200 */
.L_x_17090:
[----:B------:R-:W-:Y:S01]  /*9a60*/  IMAD.SHL.U32 R0, R0, 0x100000, RZ ;  /* 0x0010000000007824 */ /* 0x000fe200078e00ff */
[----:B------:R-:W-:-:S04]  /*9a70*/  LEA R2, R2, 0x3b800000, 0x17 ;  /* 0x3b80000002027811 */ /* 0x000fc800078eb8ff */
[----:B------:R-:W-:-:S07]  /*9a80*/  LOP3.LUT R31, R2, R0, R31, 0xfe, !PT ;  /* 0x00000000021f7212 */ /* 0x000fce00078efe1f */
.L_x_17089:
[----:B------:R-:W-:Y:S05]  /*9a90*/  BSYNC.RECONVERGENT B0 ;  /* 0x0000000000007941 */ /* 0x000fea0003800200 */
.L_x_17088:
[----:B------:R-:W0:Y:S01]  /*9aa0*/  F2I.FTZ.TRUNC.NTZ R31, R31 ;  /* 0x0000001f001f7305 */ /* 0x000e22000021f100 */
[----:B------:R-:W-:Y:S05]  /*9ab0*/  BRA `(.L_x_17073) ;  /* 0x0000000400087947 */ /* 0x000fea0003800000 */
.L_x_17086:
        /* <DEDUP_REMOVED lines=21> */
.L_x_17095:
[----:B------:R-:W-:Y:S05]  /*9c10*/  BSYNC.RECONVERGENT B1 ;  /* 0x0000000000017941 */ /* 0x000fea0003800200 */
.L_x_17094:
[----:B------:R-:W-:Y:S01]  /*9c20*/  IMAD.SHL.U32 R0, R0, 0x200000, RZ ;  /* 0x0020000000007824 */ /* 0x000fe200078e00ff */
[----:B------:R-:W-:-:S04]  /*9c30*/  LEA R2, R2, 0x37800000, 0x17 ;  /* 0x3780000002027811 */ /* 0x000fc800078eb8ff */
[----:B------:R-:W-:-:S07]  /*9c40*/  LOP3.LUT R31, R2, R0, R31, 0xfe, !PT ;  /* 0x00000000021f7212 */ /* 0x000fce00078efe1f */
.L_x_17093:
[----:B------:R-:W-:Y:S05]  /*9c50*/  BSYNC.RECONVERGENT B0 ;  /* 0x0000000000007941 */ /* 0x000fea0003800200 */
.L_x_17092:
[----:B------:R-:W0:Y:S01]  /*9c60*/  F2I.FTZ.TRUNC.NTZ R31, R31 ;  /* 0x0000001f001f7305 */ /* 0x000e22000021f100 */
[----:B------:R-:W-:Y:S05]  /*9c70*/  BRA `(.L_x_17073) ;  /* 0x0000000000987947 */ /* 0x000fea0003800000 */
.L_x_17085:
        /* <DEDUP_REMOVED lines=12> */
[----:B------:R-:W-:Y:S02]  /*9d40*/  @!P0 IMAD.MOV.U32 R31, RZ, RZ, 0x7f800001 ;  /* 0x7f800001ff1f8424 */ /* 0x000fe400078e00ff */
[----:B------:R-:W-:-:S07]  /*9d50*/  @P0 IMAD.SHL.U32 R31, R2, 0x800000, RZ ;  /* 0x00800000021f0824 */ /* 0x000fce00078e00ff */
.L_x_17099:
[----:B------:R-:W-:Y:S05]  /*9d60*/  BSYNC.RECONVERGENT B0 ;  /* 0x0000000000007941 */ /* 0x000fea0003800200 */
.L_x_17098:
[----:B------:R-:W0:Y:S01]  /*9d70*/  F2I.FTZ.TRUNC.NTZ R31, R31 ;  /* 0x0000001f001f7305 */ /* 0x000e22000021f100 */
[----:B------:R-:W-:Y:S05]  /*9d80*/  BRA `(.L_x_17073) ;  /* 0x0000000000547947 */ /* 0x000fea0003800000 */
.L_x_17072:
        /* <DEDUP_REMOVED lines=8> */
[----:B0-----:R-:W-:Y:S02]  /*9e10*/  IMAD.U32 R4, RZ, RZ, UR4 ;  /* 0x00000004ff047e24 */ /* 0x001fe4000f8e00ff */
[----:B------:R-:W-:-:S02]  /*9e20*/  IMAD.U32 R5, RZ, RZ, UR5 ;  /* 0x00000005ff057e24 */ /* 0x000fc4000f8e00ff */
[----:B-----5:R-:W-:Y:S02]  /*9e30*/  IMAD.U32 R6, RZ, RZ, UR6 ;  /* 0x00000006ff067e24 */ /* 0x020fe4000f8e00ff */
[----:B------:R-:W-:Y:S02]  /*9e40*/  IMAD.U32 R7, RZ, RZ, UR7 ;  /* 0x00000007ff077e24 */ /* 0x000fe4000f8e00ff */
[----:B--2---:R-:W-:Y:S02]  /*9e50*/  IMAD.U32 R10, RZ, RZ, UR8 ;  /* 0x00000008ff0a7e24 */ /* 0x004fe4000f8e00ff */
[----:B------:R-:W-:-:S07]  /*9e60*/  IMAD.U32 R11, RZ, RZ, UR9 ;  /* 0x00000009ff0b7e24 */ /* 0x000fce000f8e00ff */
[----:B------:R-:W-:-:S07]  /*9e70*/  LEPC R20, `(.L_x_17100) ;  /* 0x000000001014794e */ /* 0x000fce0000000000 */
[----:B-1-34-:R-:W-:Y:S05]  /*9e80*/  CALL.ABS.NOINC R2 ;  /* 0x0000000002007343 */ /* 0x01afea0003c00000 */
.L_x_17100:
[----:B------:R-:W-:Y:S01]  /*9e90*/  IMAD.MOV.U32 R31, RZ, RZ, RZ ;  /* 0x000000ffff1f7224 */ /* 0x000fe200078e00ff */
[----:B------:R-:W-:Y:S06]  /*9ea0*/  BRA `(.L_x_17073) ;  /* 0x00000000000c7947 */ /* 0x000fec0003800000 */
.L_x_17097:
[----:B------:R0:W5:Y:S01]  /*9eb0*/  LDG.E R31, desc[UR36][R2.64] ;  /* 0x00000024021f7981 */ /* 0x000162000c1e1900 */
[----:B------:R-:W-:Y:S05]  /*9ec0*/  BRA `(.L_x_17073) ;  /* 0x0000000000047947 */ /* 0x000fea0003800000 */
.L_x_17096:
[----:B------:R0:W5:Y:S02]  /*9ed0*/  LDG.E R31, desc[UR36][R2.64] ;  /* 0x00000024021f7981 */ /* 0x000164000c1e1900 */
.L_x_17073:
        /* <DEDUP_REMOVED lines=18> */
.L_x_17104:
[----:B------:R0:W5:Y:S01]  /*a000*/  LDG.E.U8 R30, desc[UR36][R2.64] ;  /* 0x00000024021e7981 */ /* 0x000162000c1e1100 */
[----:B------:R-:W-:Y:S05]  /*a010*/  BRA `(.L_x_17106) ;  /* 0x0000000c002c7947 */ /* 0x000fea0003800000 */
.L_x_17103:
        /* <DEDUP_REMOVED lines=8> */
.L_x_17108:
[----:B------:R0:W5:Y:S01]  /*a0a0*/  LDG.E R30, desc[UR36][R2.64] ;  /* 0x00000024021e7981 */ /* 0x000162000c1e1900 */
[----:B------:R-:W-:Y:S05]  /*a0b0*/  BRA `(.L_x_17106) ;  /* 0x0000000c00047947 */ /* 0x000fea0003800000 */
.L_x_17107:
[----:B------:R0:W5:Y:S01]  /*a0c0*/  LDG.E.S16 R30, desc[UR36][R2.64] ;  /* 0x00000024021e7981 */ /* 0x000162000c1e1700 */
[----:B------:R-:W-:Y:S05]  /*a0d0*/  BRA `(.L_x_17106) ;  /* 0x0000000800fc7947 */ /* 0x000fea0003800000 */
.L_x_17102:
        /* <DEDUP_REMOVED lines=9> */
.L_x_17110:
[----:B------:R-:W2:Y:S02]  /*a170*/  LDG.E.U16 R2, desc[UR36][R2.64] ;  /* 0x0000002402027981 */ /* 0x000ea4000c1e1500 */
[----:B--2---:R-:W-:-:S06]  /*a180*/  HADD2.F32 R30, -RZ, R2.H0_H0 ;  /* 0x20000002ff1e7230 */ /* 0x004fcc0000004100 */
[----:B------:R-:W0:Y:S01]  /*a190*/  F2I.FTZ.TRUNC.NTZ R30, R30 ;  /* 0x0000001e001e7305 */ /* 0x000e22000021f100 */
[----:B------:R-:W-:Y:S05]  /*a1a0*/  BRA `(.L_x_17106) ;  /* 0x0000000800c87947 */ /* 0x000fea0003800000 */
.L_x_17109:
        /* <DEDUP_REMOVED lines=9> */
.L_x_17112:
[----:B------:R-:W2:Y:S02]  /*a240*/  LDG.E.U16 R2, desc[UR36][R2.64] ;  /* 0x0000002402027981 */ /* 0x000ea4000c1e1500 */
[----:B--2---:R-:W-:-:S06]  /*a250*/  HADD2.F32 R30, -RZ, R2.H0_H0 ;  /* 0x20000002ff1e7230 */ /* 0x004fcc0000004100 */
[----:B------:R-:W0:Y:S01]  /*a260*/  F2I.FTZ.TRUNC.NTZ R30, R30 ;  /* 0x0000001e001e7305 */ /* 0x000e22000021f100 */
[----:B------:R-:W-:Y:S05]  /*a270*/  BRA `(.L_x_17106) ;  /* 0x0000000800947947 */ /* 0x000fea0003800000 */
.L_x_17111:
[----:B------:R-:W2:Y:S02]  /*a280*/  LDG.E.64 R2, desc[UR36][R2.64] ;  /* 0x0000002402027981 */ /* 0x000ea4000c1e1b00 */
[----:B--2---:R0:W1:Y:S01]  /*a290*/  F2I.F64.TRUNC R30, R2 ;  /* 0x00000002001e7311 */ /* 0x004062000030d100 */
[----:B------:R-:W-:Y:S05]  /*a2a0*/  BRA `(.L_x_17106) ;  /* 0x0000000800887947 */ /* 0x000fea0003800000 */
.L_x_17101:
        /* <DEDUP_REMOVED lines=12> */
.L_x_17115:
[----:B------:R-:W2:Y:S02]  /*a370*/  LDG.E.64 R2, desc[UR36][R2.64] ;  /* 0x0000002402027981 */ /* 0x000ea4000c1e1b00 */
[----:B--2---:R0:W1:Y:S01]  /*a380*/  F2I.F64.TRUNC R30, R2 ;  /* 0x00000002001e7311 */ /* 0x004062000030d100 */
[----:B------:R-:W-:Y:S05]  /*a390*/  BRA `(.L_x_17106) ;  /* 0x00000008004c7947 */ /* 0x000fea0003800000 */
.L_x_17114:
        /* <DEDUP_REMOVED lines=26> */
.L_x_17117:
        /* <DEDUP_REMOVED lines=13> */
.L_x_17116:
[----:B------:R-:W2:Y:S02]  /*a610*/  LDG.E.U16 R30, desc[UR36][R2.64] ;  /* 0x00000024021e7981 */ /* 0x000ea4000c1e1500 */
[----:B--2---:R-:W-:-:S06]  /*a620*/  IMAD.U32 R30, R30, 0x10000, RZ ;  /* 0x000100001e1e7824 */ /* 0x004fcc00078e00ff */
[----:B------:R-:W0:Y:S01]  /*a630*/  F2I.FTZ.TRUNC.NTZ R30, R30 ;  /* 0x0000001e001e7305 */ /* 0x000e22000021f100 */
[----:B------:R-:W-:Y:S05]  /*a640*/  BRA `(.L_x_17106) ;  /* 0x0000000400a07947 */ /* 0x000fea0003800000 */
.L_x_17113:
        /* <DEDUP_REMOVED lines=10> */
.L_x_17120:
        /* <DEDUP_REMOVED lines=21> */
.L_x_17124:
[----:B------:R-:W-:Y:S05]  /*a840*/  BSYNC.RECONVERGENT B1 ;  /* 0x0000000000017941 */ /* 0x000fea0003800200 */
.L_x_17123:
[----:B------:R-:W-:Y:S01]  /*a850*/  IMAD.SHL.U32 R0, R0, 0x100000, RZ ;  /* 0x0010000000007824 */ /* 0x000fe200078e00ff */
[----:B------:R-:W-:-:S04]  /*a860*/  LEA R2, R2, 0x3b800000, 0x17 ;  /* 0x3b80000002027811 */ /* 0x000fc800078eb8ff */
[----:B------:R-:W-:-:S07]  /*a870*/  LOP3.LUT R30, R2, R0, R7, 0xfe, !PT ;  /* 0x00000000021e7212 */ /* 0x000fce00078efe07 */
.L_x_17122:
[----:B------:R-:W-:Y:S05]  /*a880*/  BSYNC.RECONVERGENT B0 ;  /* 0x0000000000007941 */ /* 0x000fea0003800200 */
.L_x_17121:
[----:B------:R-:W0:Y:S01]  /*a890*/  F2I.FTZ.TRUNC.NTZ R30, R30 ;  /* 0x0000001e001e7305 */ /* 0x000e22000021f100 */
[----:B------:R-:W-:Y:S05]  /*a8a0*/  BRA `(.L_x_17106) ;  /* 0x0000000400087947 */ /* 0x000fea0003800000 */
.L_x_17119:
        /* <DEDUP_REMOVED lines=21> */
.L_x_17128:
[----:B------:R-:W-:Y:S05]  /*aa00*/  BSYNC.RECONVERGENT B1 ;  /* 0x0000000000017941 */ /* 0x000fea0003800200 */
.L_x_17127:
[----:B------:R-:W-:Y:S01]  /*aa10*/  IMAD.SHL.U32 R0, R0, 0x200000, RZ ;  /* 0x0020000000007824 */ /* 0x000fe200078e00ff */
[----:B------:R-:W-:-:S04]  /*aa20*/  LEA R2, R2, 0x37800000, 0x17 ;  /* 0x3780000002027811 */ /* 0x000fc800078eb8ff */
[----:B------:R-:W-:-:S07]  /*aa30*/  LOP3.LUT R30, R2, R0, R7, 0xfe, !PT ;  /* 0x00000000021e7212 */ /* 0x000fce00078efe07 */
.L_x_17126:
[----:B------:R-:W-:Y:S05]  /*aa40*/  BSYNC.RECONVERGENT B0 ;  /* 0x0000000000007941 */ /* 0x000fea0003800200 */
.L_x_17125:
[----:B------:R-:W0:Y:S01]  /*aa50*/  F2I.FTZ.TRUNC.NTZ R30, R30 ;  /* 0x0000001e001e7305 */ /* 0x000e22000021f100 */
[----:B------:R-:W-:Y:S05]  /*aa60*/  BRA `(.L_x_17106) ;  /* 0x0000000000987947 */ /* 0x000fea0003800000 */
.L_x_17118:
        /* <DEDUP_REMOVED lines=14> */
.L_x_17132:
[----:B------:R-:W-:Y:S05]  /*ab50*/  BSYNC.RECONVERGENT B0 ;  /* 0x0000000000007941 */ /* 0x000fea0003800200 */
.L_x_17131:
[----:B------:R-:W0:Y:S01]  /*ab60*/  F2I.FTZ.TRUNC.NTZ R30, R30 ;  /* 0x0000001e001e7305 */ /* 0x000e22000021f100 */
[----:B------:R-:W-:Y:S05]  /*ab70*/  BRA `(.L_x_17106) ;  /* 0x0000000000547947 */ /* 0x000fea0003800000 */
.L_x_17105:
        /* <DEDUP_REMOVED lines=16> */
.L_x_17133:
[----:B------:R-:W-:Y:S01]  /*ac80*/  IMAD.MOV.U32 R30, RZ, RZ, RZ ;  /* 0x000000ffff1e7224 */ /* 0x000fe200078e00ff */
[----:B------:R-:W-:Y:S06]  /*ac90*/  BRA `(.L_x_17106) ;  /* 0x00000000000c7947 */ /* 0x000fec0003800000 */
.L_x_17130:
[----:B------:R0:W5:Y:S01]  /*aca0*/  LDG.E R30, desc[UR36][R2.64] ;  /* 0x00000024021e7981 */ /* 0x000162000c1e1900 */
[----:B------:R-:W-:Y:S05]  /*acb0*/  BRA `(.L_x_17106) ;  /* 0x0000000000047947 */ /* 0x000fea0003800000 */
.L_x_17129:
[----:B------:R0:W5:Y:S02]  /*acc0*/  LDG.E R30, desc[UR36][R2.64] ;  /* 0x00000024021e7981 */ /* 0x000164000c1e1900 */
.L_x_17106:
        /* <DEDUP_REMOVED lines=18> */
.L_x_17137:
[----:B------:R0:W5:Y:S01]  /*adf0*/  LDG.E.U8 R29, desc[UR36][R2.64] ;  /* 0x00000024021d7981 */ /* 0x000162000c1e1100 */
[----:B------:R-:W-:Y:S05]  /*ae00*/  BRA `(.L_x_17139) ;  /* 0x0000000c002c7947 */ /* 0x000fea0003800000 */
.L_x_17136:
        /* <DEDUP_REMOVED lines=8> */
.L_x_17141:
[----:B------:R0:W5:Y:S01]  /*ae90*/  LDG.E R29, desc[UR36][R2.64] ;  /* 0x00000024021d7981 */ /* 0x000162000c1e1900 */
[----:B------:R-:W-:Y:S05]  /*aea0*/  BRA `(.L_x_17139) ;  /* 0x0000000c00047947 */ /* 0x000fea0003800000 */
.L_x_17140:
[----:B------:R0:W5:Y:S01]  /*aeb0*/  LDG.E.S16 R29, desc[UR36][R2.64] ;  /* 0x00000024021d7981 */ /* 0x000162000c1e1700 */
[----:B------:R-:W-:Y:S05]  /*aec0*/  BRA `(.L_x_17139) ;  /* 0x0000000800fc7947 */ /* 0x000fea0003800000 */
.L_x_17135:
        /* <DEDUP_REMOVED lines=9> */
.L_x_17143:
[----:B------:R-:W3:Y:S02]  /*af60*/  LDG.E.U16 R2, desc[UR36][R2.64] ;  /* 0x0000002402027981 */ /* 0x000ee4000c1e1500 */
[----:B---3--:R-:W-:-:S06]  /*af70*/  HADD2.F32 R29, -RZ, R2.H0_H0 ;  /* 0x20000002ff1d7230 */ /* 0x008fcc0000004100 */
[----:B------:R-:W0:Y:S01]  /*af80*/  F2I.FTZ.TRUNC.NTZ R29, R29 ;  /* 0x0000001d001d7305 */ /* 0x000e22000021f100 */
[----:B------:R-:W-:Y:S05]  /*af90*/  BRA `(.L_x_17139) ;  /* 0x0000000800c87947 */ /* 0x000fea0003800000 */
.L_x_17142:
        /* <DEDUP_REMOVED lines=9> */
.L_x_17145:
[----:B------:R-:W3:Y:S02]  /*b030*/  LDG.E.U16 R2, desc[UR36][R2.64] ;  /* 0x0000002402027981 */ /* 0x000ee4000c1e1500 */
[----:B---3--:R-:W-:-:S06]  /*b040*/  HADD2.F32 R29, -RZ, R2.H0_H0 ;  /* 0x20000002ff1d7230 */ /* 0x008fcc0000004100 */
[----:B------:R-:W0:Y:S01]  /*b050*/  F2I.FTZ.TRUNC.NTZ R29, R29 ;  /* 0x0000001d001d7305 */ /* 0x000e22000021f100 */
[----:B------:R-:W-:Y:S05]  /*b060*/  BRA `(.L_x_17139) ;  /* 0x0000000800947947 */ /* 0x000fea0003800000 */
.L_x_17144:
[----:B------:R-:W3:Y:S02]  /*b070*/  LDG.E.64 R2, desc[UR36][R2.64] ;  /* 0x0000002402027981 */ /* 0x000ee4000c1e1b00 */
[----:B---3--:R0:W3:Y:S01]  /*b080*/  F2I.F64.TRUNC R29, R2 ;  /* 0x00000002001d7311 */ /* 0x0080e2000030d100 */
[----:B------:R-:W-:Y:S05]  /*b090*/  BRA `(.L_x_17139) ;  /* 0x0000000800887947 */ /* 0x000fea0003800000 */
.L_x_17134:
        /* <DEDUP_REMOVED lines=12> */
.L_x_17148:
[----:B------:R-:W3:Y:S02]  /*b160*/  LDG.E.64 R2, desc[UR36][R2.64] ;  /* 0x0000002402027981 */ /* 0x000ee4000c1e1b00 */
[----:B---3--:R0:W3:Y:S01]  /*b170*/  F2I.F64.TRUNC R29, R2 ;  /* 0x00000002001d7311 */ /* 0x0080e2000030d100 */
[----:B------:R-:W-:Y:S05]  /*b180*/  BRA `(.L_x_17139) ;  /* 0x00000008004c7947 */ /* 0x000fea0003800000 */
.L_x_17147:
        /* <DEDUP_REMOVED lines=26> */
.L_x_17150:
        /* <DEDUP_REMOVED lines=13> */
.L_x_17149:
[----:B------:R-:W3:Y:S02]  /*b400*/  LDG.E.U16 R29, desc[UR36][R2.64] ;  /* 0x00000024021d7981 */ /* 0x000ee4000c1e1500 */
[----:B---3--:R-:W-:-:S06]  /*b410*/  IMAD.U32 R29, R29, 0x10000, RZ ;  /* 0x000100001d1d7824 */ /* 0x008fcc00078e00ff */
[----:B------:R-:W0:Y:S01]  /*b420*/  F2I.FTZ.TRUNC.NTZ R29, R29 ;  /* 0x0000001d001d7305 */ /* 0x000e22000021f100 */
[----:B------:R-:W-:Y:S05]  /*b430*/  BRA `(.L_x_17139) ;  /* 0x0000000400a07947 */ /* 0x000fea0003800000 */
.L_x_17146:
        /* <DEDUP_REMOVED lines=10> */
.L_x_17153:
        /* <DEDUP_REMOVED lines=21> */
.L_x_17157:
[----:B------:R-:W-:Y:S05]  /*b630*/  BSYNC.RECONVERGENT B1 ;  /* 0x0000000000017941 */ /* 0x000fea0003800200 */
.L_x_17156:
[----:B------:R-:W-:Y:S01]  /*b640*/  IMAD.SHL.U32 R0, R0, 0x100000, RZ ;  /* 0x0010000000007824 */ /* 0x000fe200078e00ff */
[----:B------:R-:W-:-:S04]  /*b650*/  LEA R2, R2, 0x3b800000, 0x17 ;  /* 0x3b80000002027811 */ /* 0x000fc800078eb8ff */
[----:B------:R-:W-:-:S07]  /*b660*/  LOP3.LUT R29, R2, R0, R29, 0xfe, !PT ;  /* 0x00000000021d7212 */ /* 0x000fce00078efe1d */
.L_x_17155:
[----:B------:R-:W-:Y:S05]  /*b670*/  BSYNC.RECONVERGENT B0 ;  /* 0x0000000000007941 */ /* 0x000fea0003800200 */
.L_x_17154:
[----:B------:R-:W0:Y:S01]  /*b680*/  F2I.FTZ.TRUNC.NTZ R29, R29 ;  /* 0x0000001d001d7305 */ /* 0x000e22000021f100 */
[----:B------:R-:W-:Y:S05]  /*b690*/  BRA `(.L_x_17139) ;  /* 0x0000000400087947 */ /* 0x000fea0003800000 */
.L_x_17152:
        /* <DEDUP_REMOVED lines=21> */
.L_x_17161:
[----:B------:R-:W-:Y:S05]  /*b7f0*/  BSYNC.RECONVERGENT B1 ;  /* 0x0000000000017941 */ /* 0x000fea0003800200 */
.L_x_17160:
[----:B------:R-:W-:Y:S01]  /*b800*/  IMAD.SHL.U32 R0, R0, 0x200000, RZ ;  /* 0x0020000000007824 */ /* 0x000fe200078e00ff */
[----:B------:R-:W-:-:S04]  /*b810*/  LEA R2, R2, 0x37800000, 0x17 ;  /* 0x3780000002027811 */ /* 0x000fc800078eb8ff */
[----:B------:R-:W-:-:S07]  /*b820*/  LOP3.LUT R29, R2, R0, R29, 0xfe, !PT ;  /* 0x00000000021d7212 */ /* 0x000fce00078efe1d */
.L_x_17159:
[----:B------:R-:W-:Y:S05]  /*b830*/  BSYNC.RECONVERGENT B0 ;  /* 0x0000000000007941 */ /* 0x000fea0003800200 */
.L_x_17158:
[----:B------:R-:W0:Y:S01]  /*b840*/  F2I.FTZ.TRUNC.NTZ R29, R29 ;  /* 0x0000001d001d7305 */ /* 0x000e22000021f100 */
[----:B------:R-:W-:Y:S05]  /*b850*/  BRA `(.L_x_17139) ;  /* 0x0000000000987947 */ /* 0x000fea0003800000 */
.L_x_17151:
        /* <DEDUP_REMOVED lines=14> */
.L_x_17165:
[----:B------:R-:W-:Y:S05]  /*b940*/  BSYNC.RECONVERGENT B0 ;  /* 0x0000000000007941 */ /* 0x000fea0003800200 */
.L_x_17164:
[----:B------:R-:W0:Y:S01]  /*b950*/  F2I.FTZ.TRUNC.NTZ R29, R29 ;  /* 0x0000001d001d7305 */ /* 0x000e22000021f100 */
[----:B------:R-:W-:Y:S05]  /*b960*/  BRA `(.L_x_17139) ;  /* 0x0000000000547947 */ /* 0x000fea0003800000 */
.L_x_17138:
        /* <DEDUP_REMOVED lines=16> */
.L_x_17166:
[----:B------:R-:W-:Y:S01]  /*ba70*/  IMAD.MOV.U32 R29, RZ, RZ, RZ ;  /* 0x000000ffff1d7224 */ /* 0x000fe200078e00ff */
[----:B------:R-:W-:Y:S06]  /*ba80*/  BRA `(.L_x_17139) ;  /* 0x00000000000c7947 */ /* 0x000fec0003800000 */
.L_x_17163:
[----:B------:R0:W5:Y:S01]  /*ba90*/  LDG.E R29, desc[UR36][R2.64] ;  /* 0x00000024021d7981 */ /* 0x000162000c1e1900 */
[----:B------:R-:W-:Y:S05]  /*baa0*/  BRA `(.L_x_17139) ;  /* 0x0000000000047947 */ /* 0x000fea0003800000 */
.L_x_17162:
[----:B------:R0:W5:Y:S02]  /*bab0*/  LDG.E R29, desc[UR36][R2.64] ;  /* 0x00000024021d7981 */ /* 0x000164000c1e1900 */
.L_x_17139:
        /* <DEDUP_REMOVED lines=18> */
.L_x_17170:
[----:B------:R1:W5:Y:S01]  /*bbe0*/  LDG.E.U8 R25, desc[UR36][R2.64] ;  /* 0x0000002402197981 */ /* 0x000362000c1e1100 */
[----:B------:R-:W-:Y:S05]  /*bbf0*/  BRA `(.L_x_17172) ;  /* 0x0000000c002c7947 */ /* 0x000fea0003800000 */
.L_x_17169:
        /* <DEDUP_REMOVED lines=8> */
.L_x_17174:
[----:B------:R0:W5:Y:S01]  /*bc80*/  LDG.E R25, desc[UR36][R2.64] ;  /* 0x0000002402197981 */ /* 0x000162000c1e1900 */
[----:B------:R-:W-:Y:S05]  /*bc90*/  BRA `(.L_x_17172) ;  /* 0x0000000c00047947 */ /* 0x000fea0003800000 */
.L_x_17173:
[----:B------:R0:W5:Y:S01]  /*bca0*/  LDG.E.S16 R25, desc[UR36][R2.64] ;  /* 0x0000002402197981 */ /* 0x000162000c1e1700 */
[----:B------:R-:W-:Y:S05]  /*bcb0*/  BRA `(.L_x_17172) ;  /* 0x0000000800fc7947 */ /* 0x000fea0003800000 */
.L_x_17168:
        /* <DEDUP_REMOVED lines=9> */
.L_x_17176:
[----:B------:R-:W2:Y:S02]  /*bd50*/  LDG.E.U16 R2, desc[UR36][R2.64] ;  /* 0x0000002402027981 */ /* 0x000ea4000c1e1500 */
[----:B--2---:R-:W-:-:S06]  /*bd60*/  HADD2.F32 R25, -RZ, R2.H0_H0 ;  /* 0x20000002ff197230 */ /* 0x004fcc0000004100 */
[----:B------:R-:W0:Y:S01]  /*bd70*/  F2I.FTZ.TRUNC.NTZ R25, R25 ;  /* 0x0000001900197305 */ /* 0x000e22000021f100 */
[----:B------:R-:W-:Y:S05]  /*bd80*/  BRA `(.L_x_17172) ;  /* 0x0000000800c87947 */ /* 0x000fea0003800000 */
.L_x_17175:
        /* <DEDUP_REMOVED lines=9> */
.L_x_17178:
[----:B------:R-:W2:Y:S02]  /*be20*/  LDG.E.U16 R2, desc[UR36][R2.64] ;  /* 0x0000002402027981 */ /* 0x000ea4000c1e1500 */
[----:B--2---:R-:W-:-:S06]  /*be30*/  HADD2.F32 R25, -RZ, R2.H0_H0 ;  /* 0x20000002ff197230 */ /* 0x004fcc0000004100 */
[----:B------:R-:W0:Y:S01]  /*be40*/  F2I.FTZ.TRUNC.NTZ R25, R25 ;  /* 0x0000001900197305 */ /* 0x000e22000021f100 */
[----:B------:R-:W-:Y:S05]  /*be50*/  BRA `(.L_x_17172) ;  /* 0x0000000800947947 */ /* 0x000fea0003800000 */
.L_x_17177:
[----:B------:R-:W2:Y:S02]  /*be60*/  LDG.E.64 R2, desc[UR36][R2.64] ;  /* 0x0000002402027981 */ /* 0x000ea4000c1e1b00 */
[----:B--2---:R0:W1:Y:S01]  /*be70*/  F2I.F64.TRUNC R25, R2 ;  /* 0x0000000200197311 */ /* 0x004062000030d100 */
[----:B------:R-:W-:Y:S05]  /*be80*/  BRA `(.L_x_17172) ;  /* 0x0000000800887947 */ /* 0x000fea0003800000 */
.L_x_17167:
        /* <DEDUP_REMOVED lines=12> */
.L_x_17181:
[----:B------:R-:W2:Y:S02]  /*bf50*/  LDG.E.64 R2, desc[UR36][R2.64] ;  /* 0x0000002402027981 */ /* 0x000ea4000c1e1b00 */
[----:B--2---:R0:W1:Y:S01]  /*bf60*/  F2I.F64.TRUNC R25, R2 ;  /* 0x0000000200197311 */ /* 0x004062000030d100 */
[----:B------:R-:W-:Y:S05]  /*bf70*/  BRA `(.L_x_17172) ;  /* 0x00000008004c7947 */ /* 0x000fea0003800000 */
.L_x_17180:
        /* <DEDUP_REMOVED lines=26> */
.L_x_17183:
        /* <DEDUP_REMOVED lines=13> */
.L_x_17182:
[----:B------:R-:W2:Y:S02]  /*c1f0*/  LDG.E.U16 R25, desc[UR36][R2.64] ;  /* 0x0000002402197981 */ /* 0x000ea4000c1e1500 */
[----:B--2---:R-:W-:-:S06]  /*c200*/  IMAD.U32 R25, R25, 0x10000, RZ ;  /* 0x0001000019197824 */ /* 0x004fcc00078e00ff */
[----:B------:R-:W0:Y:S01]  /*c210*/  F2I.FTZ.TRUNC.NTZ R25, R25 ;  /* 0x0000001900197305 */ /* 0x000e22000021f100 */
[----:B------:R-:W-:Y:S05]  /*c220*/  BRA `(.L_x_17172) ;  /* 0x0000000400a07947 */ /* 0x000fea0003800000 */
.L_x_17179:
        /* <DEDUP_REMOVED lines=10> */
.L_x_17186:
        /* <DEDUP_REMOVED lines=21> */
.L_x_17190:
[----:B------:R-:W-:Y:S05]  /*c420*/  BSYNC.RECONVERGENT B1 ;  /* 0x0000000000017941 */ /* 0x000fea0003800200 */
.L_x_17189:
[----:B------:R-:W-:Y:S01]  /*c430*/  IMAD.SHL.U32 R0, R0, 0x100000, RZ ;  /* 0x0010000000007824 */ /* 0x000fe200078e00ff */
[----:B------:R-:W-:-:S04]  /*c440*/  LEA R2, R2, 0x3b800000, 0x17 ;  /* 0x3b80000002027811 */ /* 0x000fc800078eb8ff */
[----:B------:R-:W-:-:S07]  /*c450*/  LOP3.LUT R25, R2, R0, R25, 0xfe, !PT ;  /* 0x0000000002197212 */ /* 0x000fce00078efe19 */
.L_x_17188:
[----:B------:R-:W-:Y:S05]  /*c460*/  BSYNC.RECONVERGENT B0 ;  /* 0x0000000000007941 */ /* 0x000fea0003800200 */
.L_x_17187:
[----:B------:R-:W0:Y:S01]  /*c470*/  F2I.FTZ.TRUNC.NTZ R25, R25 ;  /* 0x0000001900197305 */ /* 0x000e22000021f100 */
[----:B------:R-:W-:Y:S05]  /*c480*/  BRA `(.L_x_17172) ;  /* 0x0000000400087947 */ /* 0x000fea0003800000 */
.L_x_17185:
        /* <DEDUP_REMOVED lines=21> */
.L_x_17194:
[----:B------:R-:W-:Y:S05]  /*c5e0*/  BSYNC.RECONVERGENT B1 ;  /* 0x0000000000017941 */ /* 0x000fea0003800200 */
.L_x_17193:
[----:B------:R-:W-:Y:S01]  /*c5f0*/  IMAD.SHL.U32 R0, R0, 0x200000, RZ ;  /* 0x0020000000007824 */ /* 0x000fe200078e00ff */
[----:B------:R-:W-:-:S04]  /*c600*/  LEA R2, R2, 0x37800000, 0x17 ;  /* 0x3780000002027811 */ /* 0x000fc800078eb8ff */
[----:B------:R-:W-:-:S07]  /*c610*/  LOP3.LUT R25, R2, R0, R25, 0xfe, !PT ;  /* 0x0000000002197212 */ /* 0x000fce00078efe19 */
.L_x_17192:
[----:B------:R-:W-:Y:S05]  /*c620*/  BSYNC.RECONVERGENT B0 ;  /* 0x0000000000007941 */ /* 0x000fea0003800200 */
.L_x_17191:
[----:B------:R-:W0:Y:S01]  /*c630*/  F2I.FTZ.TRUNC.NTZ R25, R25 ;  /* 0x0000001900197305 */ /* 0x000e22000021f100 */
[----:B------:R-:W-:Y:S05]  /*c640*/  BRA `(.L_x_17172) ;  /* 0x0000000000987947 */ /* 0x000fea0003800000 */
.L_x_17184:
        /* <DEDUP_REMOVED lines=14> */
.L_x_17198:
[----:B------:R-:W-:Y:S05]  /*c730*/  BSYNC.RECONVERGENT B0 ;  /* 0x0000000000007941 */ /* 0x000fea0003800200 */
.L_x_17197:
[----:B------:R-:W0:Y:S01]  /*c740*/  F2I.FTZ.TRUNC.NTZ R25, R25 ;  /* 0x0000001900197305 */ /* 0x000e22000021f100 */
[----:B------:R-:W-:Y:S05]  /*c750*/  BRA `(.L_x_17172) ;  /* 0x0000000000547947 */ /* 0x000fea0003800000 */
.L_x_17171:
        /* <DEDUP_REMOVED lines=16> */
.L_x_17199:
[----:B------:R-:W-:Y:S01]  /*c860*/  IMAD.MOV.U32 R25, RZ, RZ, RZ ;  /* 0x000000ffff197224 */ /* 0x000fe200078e00ff */
[----:B------:R-:W-:Y:S06]  /*c870*/  BRA `(.L_x_17172) ;  /* 0x00000000000c7947 */ /* 0x000fec0003800000 */
.L_x_17196:
[----:B------:R0:W5:Y:S01]  /*c880*/  LDG.E R25, desc[UR36][R2.64] ;  /* 0x0000002402197981 */ /* 0x000162000c1e1900 */
[----:B------:R-:W-:Y:S05]  /*c890*/  BRA `(.L_x_17172) ;  /* 0x0000000000047947 */ /* 0x000fea0003800000 */
.L_x_17195:
[----:B------:R0:W5:Y:S02]  /*c8a0*/  LDG.E R25, desc[UR36][R2.64] ;  /* 0x0000002402197981 */ /* 0x000164000c1e1900 */
.L_x_17172:
        /* <DEDUP_REMOVED lines=18> */
.L_x_17203:
[----:B------:R0:W5:Y:S01]  /*c9d0*/  LDG.E.U8 R44, desc[UR36][R2.64] ;  /* 0x00000024022c7981 */ /* 0x000162000c1e1100 */
[----:B------:R-:W-:Y:S05]  /*c9e0*/  BRA `(.L_x_17205) ;  /* 0x0000000c002c7947 */ /* 0x000fea0003800000 */
.L_x_17202:
        /* <DEDUP_REMOVED lines=8> */
.L_x_17207:
[----:B------:R0:W5:Y:S01]  /*ca70*/  LDG.E R44, desc[UR36][R2.64] ;  /* 0x00000024022c7981 */ /* 0x000162000c1e1900 */
[----:B------:R-:W-:Y:S05]  /*ca80*/  BRA `(.L_x_17205) ;  /* 0x0000000c00047947 */ /* 0x000fea0003800000 */
.L_x_17206:
[----:B------:R0:W5:Y:S01]  /*ca90*/  LDG.E.S16 R44, desc[UR36][R2.64] ;  /* 0x00000024022c7981 */ /* 0x000162000c1e1700 */
[----:B------:R-:W-:Y:S05]  /*caa0*/  BRA `(.L_x_17205) ;  /* 0x0000000800fc7947 */ /* 0x000fea0003800000 */
.L_x_17201:
        /* <DEDUP_REMOVED lines=9> */
.L_x_17209:
[----:B------:R-:W2:Y:S02]  /*cb40*/  LDG.E.U16 R2, desc[UR36][R2.64] ;  /* 0x0000002402027981 */ /* 0x000ea4000c1e1500 */
[----:B--2---:R-:W-:-:S06]  /*cb50*/  HADD2.F32 R44, -RZ, R2.H0_H0 ;  /* 0x20000002ff2c7230 */ /* 0x004fcc0000004100 */
[----:B------:R-:W0:Y:S01]  /*cb60*/  F2I.FTZ.TRUNC.NTZ R44, R44 ;  /* 0x0000002c002c7305 */ /* 0x000e22000021f100 */
[----:B------:R-:W-:Y:S05]  /*cb70*/  BRA `(.L_x_17205) ;  /* 0x0000000800c87947 */ /* 0x000fea0003800000 */
.L_x_17208:
        /* <DEDUP_REMOVED lines=9> */
.L_x_17211:
[----:B------:R-:W2:Y:S02]  /*cc10*/  LDG.E.U16 R2, desc[UR36][R2.64] ;  /* 0x0000002402027981 */ /* 0x000ea4000c1e1500 */
[----:B--2---:R-:W-:-:S06]  /*cc20*/  HADD2.F32 R44, -RZ, R2.H0_H0 ;  /* 0x20000002ff2c7230 */ /* 0x004fcc0000004100 */
[----:B------:R-:W0:Y:S01]  /*cc30*/  F2I.FTZ.TRUNC.NTZ R44, R44 ;  /* 0x0000002c002c7305 */ /* 0x000e22000021f100 */
[----:B------:R-:W-:Y:S05]  /*cc40*/  BRA `(.L_x_17205) ;  /* 0x0000000800947947 */ /* 0x000fea0003800000 */
.L_x_17210:
[----:B------:R-:W2:Y:S02]  /*cc50*/  LDG.E.64 R2, desc[UR36][R2.64] ;  /* 0x0000002402027981 */ /* 0x000ea4000c1e1b00 */
[----:B--2---:R0:W1:Y:S01]  /*cc60*/  F2I.F64.TRUNC R44, R2 ;  /* 0x00000002002c7311 */ /* 0x004062000030d100 */
[----:B------:R-:W-:Y:S05]  /*cc70*/  BRA `(.L_x_17205) ;  /* 0x0000000800887947 */ /* 0x000fea0003800000 */
.L_x_17200:
        /* <DEDUP_REMOVED lines=12> */
.L_x_17214:
[----:B------:R-:W2:Y:S02]  /*cd40*/  LDG.E.64 R2, desc[UR36][R2.64] ;  /* 0x0000002402027981 */ /* 0x000ea4000c1e1b00 */
[----:B--2---:R0:W1:Y:S01]  /*cd50*/  F2I.F64.TRUNC R44, R2 ;  /* 0x00000002002c7311 */ /* 0x004062000030d100 */
[----:B------:R-:W-:Y:S05]  /*cd60*/  BRA `(.L_x_17205) ;  /* 0x00000008004c7947 */ /* 0x000fea0003800000 */
.L_x_17213:
        /* <DEDUP_REMOVED lines=26> */
.L_x_17216:
        /* <DEDUP_REMOVED lines=13> */
.L_x_17215:
[----:B------:R-:W2:Y:S02]  /*cfe0*/  LDG.E.U16 R44, desc[UR36][R2.64] ;  /* 0x00000024022c7981 */ /* 0x000ea4000c1e1500 */
[----:B--2---:R-:W-:-:S06]  /*cff0*/  IMAD.U32 R44, R44, 0x10000, RZ ;  /* 0x000100002c2c7824 */ /* 0x004fcc00078e00ff */
[----:B------:R-:W0:Y:S01]  /*d000*/  F2I.FTZ.TRUNC.NTZ R44, R44 ;  /* 0x0000002c002c7305 */ /* 0x000e22000021f100 */
[----:B------:R-:W-:Y:S05]  /*d010*/  BRA `(.L_x_17205) ;  /* 0x0000000400a07947 */ /* 0x000fea0003800000 */
.L_x_17212:
        /* <DEDUP_REMOVED lines=10> */
.L_x_17219:
        /* <DEDUP_REMOVED lines=21> */
.L_x_17223:
[----:B------:R-:W-:Y:S05]  /*d210*/  BSYNC.RECONVERGENT B1 ;  /* 0x0000000000017941 */ /* 0x000fea0003800200 */
.L_x_17222:
[----:B------:R-:W-:Y:S01]  /*d220*/  IMAD.SHL.U32 R0, R0, 0x100000, RZ ;  /* 0x0010000000007824 */ /* 0x000fe200078e00ff */
[----:B------:R-:W-:-:S04]  /*d230*/  LEA R2, R2, 0x3b800000, 0x17 ;  /* 0x3b80000002027811 */ /* 0x000fc800078eb8ff */
[----:B------:R-:W-:-:S07]  /*d240*/  LOP3.LUT R44, R2, R0, R7, 0xfe, !PT ;  /* 0x00000000022c7212 */ /* 0x000fce00078efe07 */
.L_x_17221:
[----:B------:R-:W-:Y:S05]  /*d250*/  BSYNC.RECONVERGENT B0 ;  /* 0x0000000000007941 */ /* 0x000fea0003800200 */
.L_x_17220:
[----:B------:R-:W0:Y:S01]  /*d260*/  F2I.FTZ.TRUNC.NTZ R44, R44 ;  /* 0x0000002c002c7305 */ /* 0x000e22000021f100 */
[----:B------:R-:W-:Y:S05]  /*d270*/  BRA `(.L_x_17205) ;  /* 0x0000000400087947 */ /* 0x000fea0003800000 */
.L_x_17218:
        /* <DEDUP_REMOVED lines=21> */
.L_x_17227:
[----:B------:R-:W-:Y:S05]  /*d3d0*/  BSYNC.RECONVERGENT B1 ;  /* 0x0000000000017941 */ /* 0x000fea0003800200 */
.L_x_17226:
[----:B------:R-:W-:Y:S01]  /*d3e0*/  IMAD.SHL.U32 R0, R0, 0x200000, RZ ;  /* 0x0020000000007824 */ /* 0x000fe200078e00ff */
[----:B------:R-:W-:-:S04]  /*d3f0*/  LEA R2, R2, 0x37800000, 0x17 ;  /* 0x3780000002027811 */ /* 0x000fc800078eb8ff */
[----:B------:R-:W-:-:S07]  /*d400*/  LOP3.LUT R44, R2, R0, R7, 0xfe, !PT ;  /* 0x00000000022c7212 */ /* 0x000fce00078efe07 */
.L_x_17225:
[----:B------:R-:W-:Y:S05]  /*d410*/  BSYNC.RECONVERGENT B0 ;  /* 0x0000000000007941 */ /* 0x000fea0003800200 */
.L_x_17224:
[----:B------:R-:W0:Y:S01]  /*d420*/  F2I.FTZ.TRUNC.NTZ R44, R44 ;  /* 0x0000002c002c7305 */ /* 0x000e22000021f100 */
[----:B------:R-:W-:Y:S05]  /*d430*/  BRA `(.L_x_17205) ;  /* 0x0000000000987947 */ /* 0x000fea0003800000 */
.L_x_17217:
        /* <DEDUP_REMOVED lines=14> */
.L_x_17231:
[----:B------:R-:W-:Y:S05]  /*d520*/  BSYNC.RECONVERGENT B0 ;  /* 0x0000000000007941 */ /* 0x000fea0003800200 */
.L_x_17230:
[----:B------:R-:W0:Y:S01]  /*d530*/  F2I.FTZ.TRUNC.NTZ R44, R44 ;  /* 0x0000002c002c7305 */ /* 0x000e22000021f100 */
[----:B------:R-:W-:Y:S05]  /*d540*/  BRA `(.L_x_17205) ;  /* 0x0000000000547947 */ /* 0x000fea0003800000 */
.L_x_17204:
        /* <DEDUP_REMOVED lines=16> */
.L_x_17232:
[----:B------:R-:W-:Y:S01]  /*d650*/  IMAD.MOV.U32 R44, RZ, RZ, RZ ;  /* 0x000000ffff2c7224 */ /* 0x000fe200078e00ff */
[----:B------:R-:W-:Y:S06]  /*d660*/  BRA `(.L_x_17205) ;  /* 0x00000000000c7947 */ /* 0x000fec0003800000 */
.L_x_17229:
[----:B------:R1:W5:Y:S01]  /*d670*/  LDG.E R44, desc[UR36][R2.64] ;  /* 0x00000024022c7981 */ /* 0x000362000c1e1900 */
[----:B------:R-:W-:Y:S05]  /*d680*/  BRA `(.L_x_17205) ;  /* 0x0000000000047947 */ /* 0x000fea0003800000 */
.L_x_17228:
[----:B------:R0:W5:Y:S02]  /*d690*/  LDG.E R44, desc[UR36][R2.64] ;  /* 0x00000024022c7981 */ /* 0x000164000c1e1900 */
.L_x_17205:
[----:B------:R-:W-:Y:S01]  /*d6a0*/  VIADD R36, R36, 0x80 ;  /* 0x0000008024247836 */ /* 0x000fe20000000000 */
[----:B01---5:R-:W-:-:S07]  /*d6b0*/  SHF.R.S32.HI R45, RZ, 0x1f, R44 ;  /* 0x0000001fff2d7819 */ /* 0x023fce000001142c */
.L_x_17067:
[----:B------:R-:W-:Y:S05]  /*d6c0*/  BSYNC.RECONVERGENT B6 ;  /* 0x0000000000067941 */ /* 0x000fea0003800200 */
.L_x_17066:
        /* <DEDUP_REMOVED lines=25> */
.L_x_17238:
[----:B------:R0:W5:Y:S01]  /*d860*/  LDG.E.U8 R35, desc[UR36][R2.64] ;  /* 0x0000002402237981 */ /* 0x000162000c1e1100 */
[----:B------:R-:W-:Y:S05]  /*d870*/  BRA `(.L_x_17240) ;  /* 0x0000000c002c7947 */ /* 0x000fea0003800000 */
.L_x_17237:
        /* <DEDUP_REMOVED lines=8> */
.L_x_17242:
[----:B------:R0:W5:Y:S01]  /*d900*/  LDG.E R35, desc[UR36][R2.64] ;  /* 0x0000002402237981 */ /* 0x000162000c1e1900 */
[----:B------:R-:W-:Y:S05]  /*d910*/  BRA `(.L_x_17240) ;  /* 0x0000000c00047947 */ /* 0x000fea0003800000 */
.L_x_17241:
[----:B------:R0:W5:Y:S01]  /*d920*/  LDG.E.S16 R35, desc[UR36][R2.64] ;  /* 0x0000002402237981 */ /* 0x000162000c1e1700 */
[----:B------:R-:W-:Y:S05]  /*d930*/  BRA `(.L_x_17240) ;  /* 0x0000000800fc7947 */ /* 0x000fea0003800000 */
.L_x_17236:
        /* <DEDUP_REMOVED lines=9> */
.L_x_17244:
[----:B------:R-:W5:Y:S02]  /*d9d0*/  LDG.E.U16 R2, desc[UR36][R2.64] ;  /* 0x0000002402027981 */ /* 0x000f64000c1e1500 */
[----:B-----5:R-:W-:-:S06]  /*d9e0*/  HADD2.F32 R35, -RZ, R2.H0_H0 ;  /* 0x20000002ff237230 */ /* 0x020fcc0000004100 */
[----:B------:R-:W0:Y:S01]  /*d9f0*/  F2I.FTZ.TRUNC.NTZ R35, R35 ;  /* 0x0000002300237305 */ /* 0x000e22000021f100 */
[----:B------:R-:W-:Y:S05]  /*da00*/  BRA `(.L_x_17240) ;  /* 0x0000000800c87947 */ /* 0x000fea0003800000 */
.L_x_17243:
        /* <DEDUP_REMOVED lines=9> */
.L_x_17246:
[----:B------:R-:W5:Y:S02]  /*daa0*/  LDG.E.U16 R2, desc[UR36][R2.64] ;  /* 0x0000002402027981 */ /* 0x000f64000c1e1500 */
[----:B-----5:R-:W-:-:S06]  /*dab0*/  HADD2.F32 R35, -RZ, R2.H0_H0 ;  /* 0x20000002ff237230 */ /* 0x020fcc0000004100 */
[----:B------:R-:W0:Y:S01]  /*dac0*/  F2I.FTZ.TRUNC.NTZ R35, R35 ;  /* 0x0000002300237305 */ /* 0x000e22000021f100 */
[----:B------:R-:W-:Y:S05]  /*dad0*/  BRA `(.L_x_17240) ;  /* 0x0000000800947947 */ /* 0x000fea0003800000 */
.L_x_17245:
[----:B------:R-:W5:Y:S02]  /*dae0*/  LDG.E.64 R2, desc[UR36][R2.64] ;  /* 0x0000002402027981 */ /* 0x000f64000c1e1b00 */
[----:B-----5:R0:W0:Y:S01]  /*daf0*/  F2I.F64.TRUNC R35, R2 ;  /* 0x0000000200237311 */ /* 0x020022000030d100 */
[----:B------:R-:W-:Y:S05]  /*db00*/  BRA `(.L_x_17240) ;  /* 0x0000000800887947 */ /* 0x000fea0003800000 */
.L_x_17235:
        /* <DEDUP_REMOVED lines=12> */
.L_x_17249:
[----:B------:R-:W5:Y:S02]  /*dbd0*/  LDG.E.64 R2, desc[UR36][R2.64] ;  /* 0x0000002402027981 */ /* 0x000f64000c1e1b00 */
[----:B-----5:R0:W0:Y:S01]  /*dbe0*/  F2I.F64.TRUNC R35, R2 ;  /* 0x0000000200237311 */ /* 0x020022000030d100 */
[----:B------:R-:W-:Y:S05]  /*dbf0*/  BRA `(.L_x_17240) ;  /* 0x00000008004c7947 */ /* 0x000fea0003800000 */
.L_x_17248:
        /* <DEDUP_REMOVED lines=26> */
.L_x_17251:
        /* <DEDUP_REMOVED lines=13> */
.L_x_17250:
[----:B------:R-:W5:Y:S02]  /*de70*/  LDG.E.U16 R35, desc[UR36][R2.64] ;  /* 0x0000002402237981 */ /* 0x000f64000c1e1500 */
[----:B-----5:R-:W-:-:S06]  /*de80*/  IMAD.U32 R35, R35, 0x10000, RZ ;  /* 0x0001000023237824 */ /* 0x020fcc00078e00ff */
[----:B------:R-:W0:Y:S01]  /*de90*/  F2I.FTZ.TRUNC.NTZ R35, R35 ;  /* 0x0000002300237305 */ /* 0x000e22000021f100 */
[----:B------:R-:W-:Y:S05]  /*dea0*/  BRA `(.L_x_17240) ;  /* 0x0000000400a07947 */ /* 0x000fea0003800000 */
.L_x_17247:
        /* <DEDUP_REMOVED lines=10> */
.L_x_17254:
        /* <DEDUP_REMOVED lines=21> */
.L_x_17258:
[----:B------:R-:W-:Y:S05]  /*e0a0*/  BSYNC.RECONVERGENT B1 ;  /* 0x0000000000017941 */ /* 0x000fea0003800200 */
.L_x_17257:
[----:B------:R-:W-:Y:S01]  /*e0b0*/  IMAD.SHL.U32 R0, R0, 0x100000, RZ ;  /* 0x0010000000007824 */ /* 0x000fe200078e00ff */
[----:B------:R-:W-:-:S04]  /*e0c0*/  LEA R2, R2, 0x3b800000, 0x17 ;  /* 0x3b80000002027811 */ /* 0x000fc800078eb8ff */
[----:B------:R-:W-:-:S07]  /*e0d0*/  LOP3.LUT R35, R2, R0, R35, 0xfe, !PT ;  /* 0x0000000002237212 */ /* 0x000fce00078efe23 */
.L_x_17256:
[----:B------:R-:W-:Y:S05]  /*e0e0*/  BSYNC.RECONVERGENT B0 ;  /* 0x0000000000007941 */ /* 0x000fea0003800200 */
.L_x_17255:
[----:B------:R-:W0:Y:S01]  /*e0f0*/  F2I.FTZ.TRUNC.NTZ R35, R35 ;  /* 0x0000002300237305 */ /* 0x000e22000021f100 */
[----:B------:R-:W-:Y:S05]  /*e100*/  BRA `(.L_x_17240) ;  /* 0x0000000400087947 */ /* 0x000fea0003800000 */
.L_x_17253:
        /* <DEDUP_REMOVED lines=21> */
.L_x_17262:
[----:B------:R-:W-:Y:S05]  /*e260*/  BSYNC.RECONVERGENT B1 ;  /* 0x0000000000017941 */ /* 0x000fea0003800200 */
.L_x_17261:
[----:B------:R-:W-:Y:S01]  /*e270*/  IMAD.SHL.U32 R0, R0, 0x200000, RZ ;  /* 0x0020000000007824 */ /* 0x000fe200078e00ff */
[----:B------:R-:W-:-:S04]  /*e280*/  LEA R2, R2, 0x37800000, 0x17 ;  /* 0x3780000002027811 */ /* 0x000fc800078eb8ff */
[----:B------:R-:W-:-:S07]  /*e290*/  LOP3.LUT R35, R2, R0, R35, 0xfe, !PT ;  /* 0x0000000002237212 */ /* 0x000fce00078efe23 */
.L_x_17260:
[----:B------:R-:W-:Y:S05]  /*e2a0*/  BSYNC.RECONVERGENT B0 ;  /* 0x0000000000007941 */ /* 0x000fea0003800200 */
.L_x_17259:
[----:B------:R-:W0:Y:S01]  /*e2b0*/  F2I.FTZ.TRUNC.NTZ R35, R35 ;  /* 0x0000002300237305 */ /* 0x000e22000021f100 */
[----:B------:R-:W-:Y:S05]  /*e2c0*/  BRA `(.L_x_17240) ;  /* 0x0000000000987947 */ /* 0x000fea0003800000 */
.L_x_17252:
        /* <DEDUP_REMOVED lines=14> */
.L_x_17266:
[----:B------:R-:W-:Y:S05]  /*e3b0*/  BSYNC.RECONVERGENT B0 ;  /* 0x0000000000007941 */ /* 0x000fea0003800200 */
.L_x_17265:
[----:B------:R-:W0:Y:S01]  /*e3c0*/  F2I.FTZ.TRUNC.NTZ R35, R35 ;  /* 0x0000002300237305 */ /* 0x000e22000021f100 */
[----:B------:R-:W-:Y:S05]  /*e3d0*/  BRA `(.L_x_17240) ;  /* 0x0000000000547947 */ /* 0x000fea0003800000 */
.L_x_17239:
        /* <DEDUP_REMOVED lines=16> */
.L_x_17267:
[----:B------:R-:W-:Y:S01]  /*e4e0*/  IMAD.MOV.U32 R35, RZ, RZ, RZ ;  /* 0x000000ffff237224 */ /* 0x000fe200078e00ff */
[----:B------:R-:W-:Y:S06]  /*e4f0*/  BRA `(.L_x_17240) ;  /* 0x00000000000c7947 */ /* 0x000fec0003800000 */
.L_x_17264:
[----:B------:R0:W5:Y:S01]  /*e500*/  LDG.E R35, desc[UR36][R2.64] ;  /* 0x0000002402237981 */ /* 0x000162000c1e1900 */
[----:B------:R-:W-:Y:S05]  /*e510*/  BRA `(.L_x_17240) ;  /* 0x0000000000047947 */ /* 0x000fea0003800000 */
.L_x_17263:
[----:B------:R0:W5:Y:S02]  /*e520*/  LDG.E R35, desc[UR36][R2.64] ;  /* 0x0000002402237981 */ /* 0x000164000c1e1900 */
.L_x_17240:
        /* <DEDUP_REMOVED lines=18> */
.L_x_17271:
[----:B------:R0:W5:Y:S01]  /*e650*/  LDG.E.U8 R34, desc[UR36][R2.64] ;  /* 0x0000002402227981 */ /* 0x000162000c1e1100 */
[----:B------:R-:W-:Y:S05]  /*e660*/  BRA `(.L_x_17273) ;  /* 0x0000000c002c7947 */ /* 0x000fea0003800000 */
.L_x_17270:
        /* <DEDUP_REMOVED lines=8> */
.L_x_17275:
[----:B------:R0:W5:Y:S01]  /*e6f0*/  LDG.E R34, desc[UR36][R2.64] ;  /* 0x0000002402227981 */ /* 0x000162000c1e1900 */
[----:B------:R-:W-:Y:S05]  /*e700*/  BRA `(.L_x_17273) ;  /* 0x0000000c00047947 */ /* 0x000fea0003800000 */
.L_x_17274:
[----:B------:R0:W5:Y:S01]  /*e710*/  LDG.E.S16 R34, desc[UR36][R2.64] ;  /* 0x0000002402227981 */ /* 0x000162000c1e1700 */
[----:B------:R-:W-:Y:S05]  /*e720*/  BRA `(.L_x_17273) ;  /* 0x0000000800fc7947 */ /* 0x000fea0003800000 */
.L_x_17269:
        /* <DEDUP_REMOVED lines=9> */
.L_x_17277:
[----:B------:R-:W2:Y:S02]  /*e7c0*/  LDG.E.U16 R2, desc[UR36][R2.64] ;  /* 0x0000002402027981 */ /* 0x000ea4000c1e1500 */
[----:B--2---:R-:W-:-:S06]  /*e7d0*/  HADD2.F32 R34, -RZ, R2.H0_H0 ;  /* 0x20000002ff227230 */ /* 0x004fcc0000004100 */
[----:B------:R-:W0:Y:S01]  /*e7e0*/  F2I.FTZ.TRUNC.NTZ R34, R34 ;  /* 0x0000002200227305 */ /* 0x000e22000021f100 */
[----:B------:R-:W-:Y:S05]  /*e7f0*/  BRA `(.L_x_17273) ;  /* 0x0000000800c87947 */ /* 0x000fea0003800000 */
.L_x_17276:
        /* <DEDUP_REMOVED lines=9> */
.L_x_17279:
[----:B------:R-:W2:Y:S02]  /*e890*/  LDG.E.U16 R2, desc[UR36][R2.64] ;  /* 0x0000002402027981 */ /* 0x000ea4000c1e1500 */
[----:B--2---:R-:W-:-:S06]  /*e8a0*/  HADD2.F32 R34, -RZ, R2.H0_H0 ;  /* 0x20000002ff227230 */ /* 0x004fcc0000004100 */
[----:B------:R-:W0:Y:S01]  /*e8b0*/  F2I.FTZ.TRUNC.NTZ R34, R34 ;  /* 0x0000002200227305 */ /* 0x000e22000021f100 */
[----:B------:R-:W-:Y:S05]  /*e8c0*/  BRA `(.L_x_17273) ;  /* 0x0000000800947947 */ /* 0x000fea0003800000 */
.L_x_17278:
[----:B------:R-:W2:Y:S02]  /*e8d0*/  LDG.E.64 R2, desc[UR36][R2.64] ;  /* 0x0000002402027981 */ /* 0x000ea4000c1e1b00 */
[----:B--2---:R0:W1:Y:S01]  /*e8e0*/  F2I.F64.TRUNC R34, R2 ;  /* 0x0000000200227311 */ /* 0x004062000030d100 */
[----:B------:R-:W-:Y:S05]  /*e8f0*/  BRA `(.L_x_17273) ;  /* 0x0000000800887947 */ /* 0x000fea0003800000 */
.L_x_17268:
        /* <DEDUP_REMOVED lines=12> */
.L_x_17282:
[----:B------:R-:W2:Y:S02]  /*e9c0*/  LDG.E.64 R2, desc[UR36][R2.64] ;  /* 0x0000002402027981 */ /* 0x000ea4000c1e1b00 */
[----:B--2---:R0:W1:Y:S01]  /*e9d0*/  F2I.F64.TRUNC R34, R2 ;  /* 0x0000000200227311 */ /* 0x004062000030d100 */
[----:B------:R-:W-:Y:S05]  /*e9e0*/  BRA `(.L_x_17273) ;  /* 0x00000008004c7947 */ /* 0x000fea0003800000 */
.L_x_17281:
        /* <DEDUP_REMOVED lines=26> */
.L_x_17284:
        /* <DEDUP_REMOVED lines=13> */
.L_x_17283:
[----:B------:R-:W2:Y:S02]  /*ec60*/  LDG.E.U16 R34, desc[UR36][R2.64] ;  /* 0x0000002402227981 */ /* 0x000ea4000c1e1500 */
[----:B--2---:R-:W-:-:S06]  /*ec70*/  IMAD.U32 R34, R34, 0x10000, RZ ;  /* 0x0001000022227824 */ /* 0x004fcc00078e00ff */
[----:B------:R-:W0:Y:S01]  /*ec80*/  F2I.FTZ.TRUNC.NTZ R34, R34 ;  /* 0x0000002200227305 */ /* 0x000e22000021f100 */
[----:B------:R-:W-:Y:S05]  /*ec90*/  BRA `(.L_x_17273) ;  /* 0x0000000400a07947 */ /* 0x000fea0003800000 */
.L_x_17280:
        /* <DEDUP_REMOVED lines=10> */
.L_x_17287:
        /* <DEDUP_REMOVED lines=21> */
.L_x_17291:
[----:B------:R-:W-:Y:S05]  /*ee90*/  BSYNC.RECONVERGENT B1 ;  /* 0x0000000000017941 */ /* 0x000fea0003800200 */
.L_x_17290:
[----:B------:R-:W-:Y:S01]  /*eea0*/  IMAD.SHL.U32 R0, R0, 0x100000, RZ ;  /* 0x0010000000007824 */ /* 0x000fe200078e00ff */
[----:B------:R-:W-:-:S04]  /*eeb0*/  LEA R2, R2, 0x3b800000, 0x17 ;  /* 0x3b80000002027811 */ /* 0x000fc800078eb8ff */
[----:B------:R-:W-:-:S07]  /*eec0*/  LOP3.LUT R34, R2, R0, R7, 0xfe, !PT ;  /* 0x0000000002227212 */ /* 0x000fce00078efe07 */
.L_x_17289:
[----:B------:R-:W-:Y:S05]  /*eed0*/  BSYNC.RECONVERGENT B0 ;  /* 0x0000000000007941 */ /* 0x000fea0003800200 */
.L_x_17288:
[----:B------:R-:W1:Y:S01]  /*eee0*/  F2I.FTZ.TRUNC.NTZ R34, R34 ;  /* 0x0000002200227305 */ /* 0x000e62000021f100 */
[----:B------:R-:W-:Y:S05]  /*eef0*/  BRA `(.L_x_17273) ;  /* 0x0000000400087947 */ /* 0x000fea0003800000 */
.L_x_17286:
        /* <DEDUP_REMOVED lines=21> */
.L_x_17295:
[----:B------:R-:W-:Y:S05]  /*f050*/  BSYNC.RECONVERGENT B1 ;  /* 0x0000000000017941 */ /* 0x000fea0003800200 */
.L_x_17294:
[----:B------:R-:W-:Y:S01]  /*f060*/  IMAD.SHL.U32 R0, R0, 0x200000, RZ ;  /* 0x0020000000007824 */ /* 0x000fe200078e00ff */
[----:B------:R-:W-:-:S04]  /*f070*/  LEA R2, R2, 0x37800000, 0x17 ;  /* 0x3780000002027811 */ /* 0x000fc800078eb8ff */
[----:B------:R-:W-:-:S07]  /*f080*/  LOP3.LUT R34, R2, R0, R7, 0xfe, !PT ;  /* 0x0000000002227212 */ /* 0x000fce00078efe07 */
.L_x_17293:
[----:B------:R-:W-:Y:S05]  /*f090*/  BSYNC.RECONVERGENT B0 ;  /* 0x0000000000007941 */ /* 0x000fea0003800200 */
.L_x_17292:
[----:B------:R-:W0:Y:S01]  /*f0a0*/  F2I.FTZ.TRUNC.NTZ R34, R34 ;  /* 0x0000002200227305 */ /* 0x000e22000021f100 */
[----:B------:R-:W-:Y:S05]  /*f0b0*/  BRA `(.L_x_17273) ;  /* 0x0000000000987947 */ /* 0x000fea0003800000 */
.L_x_17285:
        /* <DEDUP_REMOVED lines=14> */
.L_x_17299:
[----:B------:R-:W-:Y:S05]  /*f1a0*/  BSYNC.RECONVERGENT B0 ;  /* 0x0000000000007941 */ /* 0x000fea0003800200 */
.L_x_17298:
[----:B------:R-:W0:Y:S01]  /*f1b0*/  F2I.FTZ.TRUNC.NTZ R34, R34 ;  /* 0x0000002200227305 */ /* 0x000e22000021f100 */
[----:B------:R-:W-:Y:S05]  /*f1c0*/  BRA `(.L_x_17273) ;  /* 0x0000000000547947 */ /* 0x000fea0003800000 */
.L_x_17272:
        /* <DEDUP_REMOVED lines=16> */
.L_x_17300:
[----:B------:R-:W-:Y:S01]  /*f2d0*/  IMAD.MOV.U32 R34, RZ, RZ, RZ ;  /* 0x000000ffff227224 */ /* 0x000fe200078e00ff */
[----:B------:R-:W-:Y:S06]  /*f2e0*/  BRA `(.L_x_17273) ;  /* 0x00000000000c7947 */ /* 0x000fec0003800000 */
.L_x_17297:
[----:B------:R0:W5:Y:S01]  /*f2f0*/  LDG.E R34, desc[UR36][R2.64] ;  /* 0x0000002402227981 */ /* 0x000162000c1e1900 */
[----:B------:R-:W-:Y:S05]  /*f300*/  BRA `(.L_x_17273) ;  /* 0x0000000000047947 */ /* 0x000fea0003800000 */
.L_x_17296:
[----:B------:R0:W5:Y:S02]  /*f310*/  LDG.E R34, desc[UR36][R2.64] ;  /* 0x0000002402227981 */ /* 0x000164000c1e1900 */
.L_x_17273:
        /* <DEDUP_REMOVED lines=18> */
.L_x_17304:
[----:B------:R0:W5:Y:S01]  /*f440*/  LDG.E.U8 R33, desc[UR36][R2.64] ;  /* 0x0000002402217981 */ /* 0x000162000c1e1100 */
[----:B------:R-:W-:Y:S05]  /*f450*/  BRA `(.L_x_17306) ;  /* 0x0000000c002c7947 */ /* 0x000fea0003800000 */
.L_x_17303:
        /* <DEDUP_REMOVED lines=8> */
.L_x_17308:
[----:B------:R0:W5:Y:S01]  /*f4e0*/  LDG.E R33, desc[UR36][R2.64] ;  /* 0x0000002402217981 */ /* 0x000162000c1e1900 */
[----:B------:R-:W-:Y:S05]  /*f4f0*/  BRA `(.L_x_17306) ;  /* 0x0000000c00047947 */ /* 0x000fea0003800000 */
.L_x_17307:
[----:B------:R0:W5:Y:S01]  /*f500*/  LDG.E.S16 R33, desc[UR36][R2.64] ;  /* 0x0000002402217981 */ /* 0x000162000c1e1700 */
[----:B------:R-:W-:Y:S05]  /*f510*/  BRA `(.L_x_17306) ;  /* 0x0000000800fc7947 */ /* 0x000fea0003800000 */
.L_x_17302:
        /* <DEDUP_REMOVED lines=9> */
.L_x_17310:
[----:B------:R-:W2:Y:S02]  /*f5b0*/  LDG.E.U16 R2, desc[UR36][R2.64] ;  /* 0x0000002402027981 */ /* 0x000ea4000c1e1500 */
[----:B--2---:R-:W-:-:S06]  /*f5c0*/  HADD2.F32 R33, -RZ, R2.H0_H0 ;  /* 0x20000002ff217230 */ /* 0x004fcc0000004100 */
[----:B------:R-:W0:Y:S01]  /*f5d0*/  F2I.FTZ.TRUNC.NTZ R33, R33 ;  /* 0x0000002100217305 */ /* 0x000e22000021f100 */
[----:B------:R-:W-:Y:S05]  /*f5e0*/  BRA `(.L_x_17306) ;  /* 0x0000000800c87947 */ /* 0x000fea0003800000 */
.L_x_17309:
        /* <DEDUP_REMOVED lines=9> */
.L_x_17312:
[----:B------:R-:W2:Y:S02]  /*f680*/  LDG.E.U16 R2, desc[UR36][R2.64] ;  /* 0x0000002402027981 */ /* 0x000ea4000c1e1500 */
[----:B--2---:R-:W-:-:S06]  /*f690*/  HADD2.F32 R33, -RZ, R2.H0_H0 ;  /* 0x20000002ff217230 */ /* 0x004fcc0000004100 */
[----:B------:R-:W0:Y:S01]  /*f6a0*/  F2I.FTZ.TRUNC.NTZ R33, R33 ;  /* 0x0000002100217305 */ /* 0x000e22000021f100 */
[----:B------:R-:W-:Y:S05]  /*f6b0*/  BRA `(.L_x_17306) ;  /* 0x0000000800947947 */ /* 0x000fea0003800000 */
.L_x_17311:
[----:B------:R-:W2:Y:S02]  /*f6c0*/  LDG.E.64 R2, desc[UR36][R2.64] ;  /* 0x0000002402027981 */ /* 0x000ea4000c1e1b00 */
[----:B--2---:R0:W2:Y:S01]  /*f6d0*/  F2I.F64.TRUNC R33, R2 ;  /* 0x0000000200217311 */ /* 0x0040a2000030d100 */
[----:B------:R-:W-:Y:S05]  /*f6e0*/  BRA `(.L_x_17306) ;  /* 0x0000000800887947 */ /* 0x000fea0003800000 */
.L_x_17301:
        /* <DEDUP_REMOVED lines=12> */
.L_x_17315:
[----:B------:R-:W2:Y:S02]  /*f7b0*/  LDG.E.64 R2, desc[UR36][R2.64] ;  /* 0x0000002402027981 */ /* 0x000ea4000c1e1b00 */
[----:B--2---:R0:W2:Y:S01]  /*f7c0*/  F2I.F64.TRUNC R33, R2 ;  /* 0x0000000200217311 */ /* 0x0040a2000030d100 */
[----:B------:R-:W-:Y:S05]  /*f7d0*/  BRA `(.L_x_17306) ;  /* 0x00000008004c7947 */ /* 0x000fea0003800000 */
.L_x_17314:
        /* <DEDUP_REMOVED lines=26> */
.L_x_17317:
        /* <DEDUP_REMOVED lines=13> */
.L_x_17316:
[----:B------:R-:W2:Y:S02]  /*fa50*/  LDG.E.U16 R33, desc[UR36][R2.64] ;  /* 0x0000002402217981 */ /* 0x000ea4000c1e1500 */
[----:B--2---:R-:W-:-:S06]  /*fa60*/  IMAD.U32 R33, R33, 0x10000, RZ ;  /* 0x0001000021217824 */ /* 0x004fcc00078e00ff */
[----:B------:R-:W0:Y:S01]  /*fa70*/  F2I.FTZ.TRUNC.NTZ R33, R33 ;  /* 0x0000002100217305 */ /* 0x000e22000021f100 */
[----:B------:R-:W-:Y:S05]  /*fa80*/  BRA `(.L_x_17306) ;  /* 0x0000000400a07947 */ /* 0x000fea0003800000 */
.L_x_17313:
        /* <DEDUP_REMOVED lines=10> */
.L_x_17320:
        /* <DEDUP_REMOVED lines=21> */
.L_x_17324:
[----:B------:R-:W-:Y:S05]  /*fc80*/  BSYNC.RECONVERGENT B1 ;  /* 0x0000000000017941 */ /* 0x000fea0003800200 */
.L_x_17323:
[----:B------:R-:W-:Y:S01]  /*fc90*/  IMAD.SHL.U32 R0, R0, 0x100000, RZ ;  /* 0x0010000000007824 */ /* 0x000fe200078e00ff */
[----:B------:R-:W-:-:S04]  /*fca0*/  LEA R2, R2, 0x3b800000, 0x17 ;  /* 0x3b80000002027811 */ /* 0x000fc800078eb8ff */
[----:B------:R-:W-:-:S07]  /*fcb0*/  LOP3.LUT R33, R2, R0, R33, 0xfe, !PT ;  /* 0x0000000002217212 */ /* 0x000fce00078efe21 */
.L_x_17322:
[----:B------:R-:W-:Y:S05]  /*fcc0*/  BSYNC.RECONVERGENT B0 ;  /* 0x0000000000007941 */ /* 0x000fea0003800200 */
.L_x_17321:
[----:B------:R-:W2:Y:S01]  /*fcd0*/  F2I.FTZ.TRUNC.NTZ R33, R33 ;  /* 0x0000002100217305 */ /* 0x000ea2000021f100 */
[----:B------:R-:W-:Y:S05]  /*fce0*/  BRA `(.L_x_17306) ;  /* 0x0000000400087947 */ /* 0x000fea0003800000 */
.L_x_17319:
        /* <DEDUP_REMOVED lines=21> */
.L_x_17328:
[----:B------:R-:W-:Y:S05]  /*fe40*/  BSYNC.RECONVERGENT B1 ;  /* 0x0000000000017941 */ /* 0x000fea0003800200 */
.L_x_17327:
[----:B------:R-:W-:Y:S01]  /*fe50*/  IMAD.SHL.U32 R0, R0, 0x200000, RZ ;  /* 0x0020000000007824 */ /* 0x000fe200078e00ff */
[----:B------:R-:W-:-:S04]  /*fe60*/  LEA R2, R2, 0x37800000, 0x17 ;  /* 0x3780000002027811 */ /* 0x000fc800078eb8ff */
[----:B------:R-:W-:-:S07]  /*fe70*/  LOP3.LUT R33, R2, R0, R33, 0xfe, !PT ;  /* 0x0000000002217212 */ /* 0x000fce00078efe21 */
.L_x_17326:
[----:B------:R-:W-:Y:S05]  /*fe80*/  BSYNC.RECONVERGENT B0 ;  /* 0x0000000000007941 */ /* 0x000fea0003800200 */
.L_x_17325:
[----:B------:R-:W0:Y:S01]  /*fe90*/  F2I.FTZ.TRUNC.NTZ R33, R33 ;  /* 0x0000002100217305 */ /* 0x000e22000021f100 */
[----:B------:R-:W-:Y:S05]  /*fea0*/  BRA `(.L_x_17306) ;  /* 0x0000000000987947 */ /* 0x000fea0003800000 */
.L_x_17318:
        /* <DEDUP_REMOVED lines=14> */
.L_x_17332:
[----:B------:R-:W-:Y:S05]  /*ff90*/  BSYNC.RECONVERGENT B0 ;  /* 0x0000000000007941 */ /* 0x000fea0003800200 */
.L_x_17331:
[----:B------:R-:W0:Y:S01]  /*ffa0*/  F2I.FTZ.TRUNC.NTZ R33, R33 ;  /* 0x0000002100217305 */ /* 0x000e22000021f100 */
[----:B------:R-:W-:Y:S05]  /*ffb0*/  BRA `(.L_x_17306) ;  /* 0x0000000000547947 */ /* 0x000fea0003800000 */
.L_x_17305:
        /* <DEDUP_REMOVED lines=16> */
.L_x_17333:
[----:B------:R-:W-:Y:S01]  /*100c0*/  IMAD.MOV.U32 R33, RZ, RZ, RZ ;  /* 0x000000ffff217224 */ /* 0x000fe200078e00ff */
[----:B------:R-:W-:Y:S06]  /*100d0*/  BRA `(.L_x_17306) ;  /* 0x00000000000c7947 */ /* 0x000fec0003800000 */
.L_x_17330:
[----:B------:R0:W5:Y:S01]  /*100e0*/  LDG.E R33, desc[UR36][R2.64] ;  /* 0x0000002402217981 */ /* 0x000162000c1e1900 */
[----:B------:R-:W-:Y:S05]  /*100f0*/  BRA `(.L_x_17306) ;  /* 0x0000000000047947 */ /* 0x000fea0003800000 */
.L_x_17329:
[----:B------:R0:W5:Y:S02]  /*10100*/  LDG.E R33, desc[UR36][R2.64] ;  /* 0x0000002402217981 */ /* 0x000164000c1e1900 */
.L_x_17306:
        /* <DEDUP_REMOVED lines=18> */
.L_x_17337:
[----:B------:R0:W5:Y:S01]  /*10230*/  LDG.E.U8 R32, desc[UR36][R2.64] ;  /* 0x0000002402207981 */ /* 0x000162000c1e1100 */
[----:B------:R-:W-:Y:S05]  /*10240*/  BRA `(.L_x_17339) ;  /* 0x0000000c002c7947 */ /* 0x000fea0003800000 */
.L_x_17336:
        /* <DEDUP_REMOVED lines=8> */
.L_x_17341:
[----:B------:R0:W5:Y:S01]  /*102d0*/  LDG.E R32, desc[UR36][R2.64] ;  /* 0x0000002402207981 */ /* 0x000162000c1e1900 */
[----:B------:R-:W-:Y:S05]  /*102e0*/  BRA `(.L_x_17339) ;  /* 0x0000000c00047947 */ /* 0x000fea0003800000 */
.L_x_17340:
[----:B------:R0:W5:Y:S01]  /*102f0*/  LDG.E.S16 R32, desc[UR36][R2.64] ;  /* 0x0000002402207981 */ /* 0x000162000c1e1700 */
[----:B------:R-:W-:Y:S05]  /*10300*/  BRA `(.L_x_17339) ;  /* 0x0000000800fc7947 */ /* 0x000fea0003800000 */
.L_x_17335:
        /* <DEDUP_REMOVED lines=9> */
.L_x_17343:
[----:B------:R-:W2:Y:S02]  /*103a0*/  LDG.E.U16 R2, desc[UR36][R2.64] ;  /* 0x0000002402027981 */ /* 0x000ea4000c1e1500 */
[----:B--2---:R-:W-:-:S06]  /*103b0*/  HADD2.F32 R32, -RZ, R2.H0_H0 ;  /* 0x20000002ff207230 */ /* 0x004fcc0000004100 */
[----:B------:R-:W0:Y:S01]  /*103c0*/  F2I.FTZ.TRUNC.NTZ R32, R32 ;  /* 0x0000002000207305 */ /* 0x000e22000021f100 */
[----:B------:R-:W-:Y:S05]  /*103d0*/  BRA `(.L_x_17339) ;  /* 0x0000000800c87947 */ /* 0x000fea0003800000 */
.L_x_17342:
        /* <DEDUP_REMOVED lines=9> */
.L_x_17345:
[----:B------:R-:W2:Y:S02]  /*10470*/  LDG.E.U16 R2, desc[UR36][R2.64] ;  /* 0x0000002402027981 */ /* 0x000ea4000c1e1500 */
[----:B--2---:R-:W-:-:S06]  /*10480*/  HADD2.F32 R32, -RZ, R2.H0_H0 ;  /* 0x20000002ff207230 */ /* 0x004fcc0000004100 */
[----:B------:R-:W2:Y:S01]  /*10490*/  F2I.FTZ.TRUNC.NTZ R32, R32 ;  /* 0x0000002000207305 */ /* 0x000ea2000021f100 */
[----:B------:R-:W-:Y:S05]  /*104a0*/  BRA `(.L_x_17339) ;  /* 0x0000000800947947 */ /* 0x000fea0003800000 */
.L_x_17344:
[----:B------:R-:W2:Y:S02]  /*104b0*/  LDG.E.64 R2, desc[UR36][R2.64] ;  /* 0x0000002402027981 */ /* 0x000ea4000c1e1b00 */
[----:B--2---:R0:W1:Y:S01]  /*104c0*/  F2I.F64.TRUNC R32, R2 ;  /* 0x0000000200207311 */ /* 0x004062000030d100 */
[----:B------:R-:W-:Y:S05]  /*104d0*/  BRA `(.L_x_17339) ;  /* 0x0000000800887947 */ /* 0x000fea0003800000 */
.L_x_17334:
        /* <DEDUP_REMOVED lines=12> */
.L_x_17348:
[----:B------:R-:W2:Y:S02]  /*105a0*/  LDG.E.64 R2, desc[UR36][R2.64] ;  /* 0x0000002402027981 */ /* 0x000ea4000c1e1b00 */
[----:B--2---:R0:W1:Y:S01]  /*105b0*/  F2I.F64.TRUNC R32, R2 ;  /* 0x0000000200207311 */ /* 0x004062000030d100 */
[----:B------:R-:W-:Y:S05]  /*105c0*/  BRA `(.L_x_17339) ;  /* 0x00000008004c7947 */ /* 0x000fea0003800000 */
.L_x_17347:
        /* <DEDUP_REMOVED lines=26> */
.L_x_17350:
        /* <DEDUP_REMOVED lines=13> */
.L_x_17349:
[----:B------:R-:W2:Y:S02]  /*10840*/  LDG.E.U16 R32, desc[UR36][R2.64] ;  /* 0x0000002402207981 */ /* 0x000ea4000c1e1500 */
[----:B--2---:R-:W-:-:S06]  /*10850*/  IMAD.U32 R32, R32, 0x10000, RZ ;  /* 0x0001000020207824 */ /* 0x004fcc00078e00ff */
[----:B------:R-:W0:Y:S01]  /*10860*/  F2I.FTZ.TRUNC.NTZ R32, R32 ;  /* 0x0000002000207305 */ /* 0x000e22000021f100 */
[----:B------:R-:W-:Y:S05]  /*10870*/  BRA `(.L_x_17339) ;  /* 0x0000000400a07947 */ /* 0x000fea0003800000 */
.L_x_17346:
        /* <DEDUP_REMOVED lines=10> */
.L_x_17353:
        /* <DEDUP_REMOVED lines=21> */
.L_x_17357:
[----:B------:R-:W-:Y:S05]  /*10a70*/  BSYNC.RECONVERGENT B1 ;  /* 0x0000000000017941 */ /* 0x000fea0003800200 */
.L_x_17356:
[----:B------:R-:W-:Y:S01]  /*10a80*/  IMAD.SHL.U32 R0, R0, 0x100000, RZ ;  /* 0x0010000000007824 */ /* 0x000fe200078e00ff */
[----:B------:R-:W-:-:S04]  /*10a90*/  LEA R2, R2, 0x3b800000, 0x17 ;  /* 0x3b80000002027811 */ /* 0x000fc800078eb8ff */
[----:B------:R-:W-:-:S07]  /*10aa0*/  LOP3.LUT R32, R2, R0, R7, 0xfe, !PT ;  /* 0x0000000002207212 */ /* 0x000fce00078efe07 */
.L_x_17355:
[----:B------:R-:W-:Y:S05]  /*10ab0*/  BSYNC.RECONVERGENT B0 ;  /* 0x0000000000007941 */ /* 0x000fea0003800200 */
.L_x_17354:
[----:B------:R-:W0:Y:S01]  /*10ac0*/  F2I.FTZ.TRUNC.NTZ R32, R32 ;  /* 0x0000002000207305 */ /* 0x000e22000021f100 */
[----:B------:R-:W-:Y:S05]  /*10ad0*/  BRA `(.L_x_17339) ;  /* 0x0000000400087947 */ /* 0x000fea0003800000 */
.L_x_17352:
        /* <DEDUP_REMOVED lines=21> */
.L_x_17361:
[----:B------:R-:W-:Y:S05]  /*10c30*/  BSYNC.RECONVERGENT B1 ;  /* 0x0000000000017941 */ /* 0x000fea0003800200 */
.L_x_17360:
[----:B------:R-:W-:Y:S01]  /*10c40*/  IMAD.SHL.U32 R0, R0, 0x200000, RZ ;  /* 0x0020000000007824 */ /* 0x000fe200078e00ff */
[----:B------:R-:W-:-:S04]  /*10c50*/  LEA R2, R2, 0x37800000, 0x17 ;  /* 0x3780000002027811 */ /* 0x000fc800078eb8ff */
[----:B------:R-:W-:-:S07]  /*10c60*/  LOP3.LUT R32, R2, R0, R7, 0xfe, !PT ;  /* 0x0000000002207212 */ /* 0x000fce00078efe07 */
.L_x_17359:
[----:B------:R-:W-:Y:S05]  /*10c70*/  BSYNC.RECONVERGENT B0 ;  /* 0x0000000000007941 */ /* 0x000fea0003800200 */
.L_x_17358:
[----:B------:R-:W0:Y:S01]  /*10c80*/  F2I.FTZ.TRUNC.NTZ R32, R32 ;  /* 0x0000002000207305 */ /* 0x000e22000021f100 */
[----:B------:R-:W-:Y:S05]  /*10c90*/  BRA `(.L_x_17339) ;  /* 0x0000000000987947 */ /* 0x000fea0003800000 */
.L_x_17351:
        /* <DEDUP_REMOVED lines=14> */
.L_x_17365:
[----:B------:R-:W-:Y:S05]  /*10d80*/  BSYNC.RECONVERGENT B0 ;  /* 0x0000000000007941 */ /* 0x000fea0003800200 */
.L_x_17364:
[----:B------:R-:W0:Y:S01]  /*10d90*/  F2I.FTZ.TRUNC.NTZ R32, R32 ;  /* 0x0000002000207305 */ /* 0x000e22000021f100 */
[----:B------:R-:W-:Y:S05]  /*10da0*/  BRA `(.L_x_17339) ;  /* 0x0000000000547947 */ /* 0x000fea0003800000 */
.L_x_17338:
        /* <DEDUP_REMOVED lines=16> */
.L_x_17366:
[----:B------:R-:W-:Y:S01]  /*10eb0*/  IMAD.MOV.U32 R32, RZ, RZ, RZ ;  /* 0x000000ffff207224 */ /* 0x000fe200078e00ff */
[----:B------:R-:W-:Y:S06]  /*10ec0*/  BRA `(.L_x_17339) ;  /* 0x00000000000c7947 */ /* 0x000fec0003800000 */
.L_x_17363:
[----:B------:R0:W5:Y:S01]  /*10ed0*/  LDG.E R32, desc[UR36][R2.64] ;  /* 0x0000002402207981 */ /* 0x000162000c1e1900 */
[----:B------:R-:W-:Y:S05]  /*10ee0*/  BRA `(.L_x_17339) ;  /* 0x0000000000047947 */ /* 0x000fea0003800000 */
.L_x_17362:
[----:B------:R0:W5:Y:S02]  /*10ef0*/  LDG.E R32, desc[UR36][R2.64] ;  /* 0x0000002402207981 */ /* 0x000164000c1e1900 */
.L_x_17339:
        /* <DEDUP_REMOVED lines=18> */
.L_x_17370:
[----:B------:R0:W5:Y:S01]  /*11020*/  LDG.E.U8 R46, desc[UR36][R2.64] ;  /* 0x00000024022e7981 */ /* 0x000162000c1e1100 */
[----:B------:R-:W-:Y:S05]  /*11030*/  BRA `(.L_x_17372) ;  /* 0x0000000c002c7947 */ /* 0x000fea0003800000 */
.L_x_17369:
        /* <DEDUP_REMOVED lines=8> */
.L_x_17374:
[----:B------:R0:W5:Y:S01]  /*110c0*/  LDG.E R46, desc[UR36][R2.64] ;  /* 0x00000024022e7981 */ /* 0x000162000c1e1900 */
[----:B------:R-:W-:Y:S05]  /*110d0*/  BRA `(.L_x_17372) ;  /* 0x0000000c00047947 */ /* 0x000fea0003800000 */
.L_x_17373:
[----:B------:R0:W5:Y:S01]  /*110e0*/  LDG.E.S16 R46, desc[UR36][R2.64] ;  /* 0x00000024022e7981 */ /* 0x000162000c1e1700 */
[----:B------:R-:W-:Y:S05]  /*110f0*/  BRA `(.L_x_17372) ;  /* 0x0000000800fc7947 */ /* 0x000fea0003800000 */
.L_x_17368:
        /* <DEDUP_REMOVED lines=9> */
.L_x_17376:
[----:B------:R-:W3:Y:S02]  /*11190*/  LDG.E.U16 R2, desc[UR36][R2.64] ;  /* 0x0000002402027981 */ /* 0x000ee4000c1e1500 */
[----:B---3--:R-:W-:-:S06]  /*111a0*/  HADD2.F32 R46, -RZ, R2.H0_H0 ;  /* 0x20000002ff2e7230 */ /* 0x008fcc0000004100 */
[----:B------:R-:W0:Y:S01]  /*111b0*/  F2I.FTZ.TRUNC.NTZ R46, R46 ;  /* 0x0000002e002e7305 */ /* 0x000e22000021f100 */
[----:B------:R-:W-:Y:S05]  /*111c0*/  BRA `(.L_x_17372) ;  /* 0x0000000800c87947 */ /* 0x000fea0003800000 */
.L_x_17375:
        /* <DEDUP_REMOVED lines=9> */
.L_x_17378:
[----:B------:R-:W3:Y:S02]  /*11260*/  LDG.E.U16 R2, desc[UR36][R2.64] ;  /* 0x0000002402027981 */ /* 0x000ee4000c1e1500 */
[----:B---3--:R-:W-:-:S06]  /*11270*/  HADD2.F32 R46, -RZ, R2.H0_H0 ;  /* 0x20000002ff2e7230 */ /* 0x008fcc0000004100 */
[----:B------:R-:W0:Y:S01]  /*11280*/  F2I.FTZ.TRUNC.NTZ R46, R46 ;  /* 0x0000002e002e7305 */ /* 0x000e22000021f100 */
[----:B------:R-:W-:Y:S05]  /*11290*/  BRA `(.L_x_17372) ;  /* 0x0000000800947947 */ /* 0x000fea0003800000 */
.L_x_17377:
[----:B------:R-:W3:Y:S02]  /*112a0*/  LDG.E.64 R2, desc[UR36][R2.64] ;  /* 0x0000002402027981 */ /* 0x000ee4000c1e1b00 */
[----:B---3--:R0:W3:Y:S01]  /*112b0*/  F2I.F64.TRUNC R46, R2 ;  /* 0x00000002002e7311 */ /* 0x0080e2000030d100 */
[----:B------:R-:W-:Y:S05]  /*112c0*/  BRA `(.L_x_17372) ;  /* 0x0000000800887947 */ /* 0x000fea0003800000 */
.L_x_17367:
        /* <DEDUP_REMOVED lines=12> */
.L_x_17381:
[----:B------:R-:W3:Y:S02]  /*11390*/  LDG.E.64 R2, desc[UR36][R2.64] ;  /* 0x0000002402027981 */ /* 0x000ee4000c1e1b00 */
[----:B---3--:R0:W3:Y:S01]  /*113a0*/  F2I.F64.TRUNC R46, R2 ;  /* 0x00000002002e7311 */ /* 0x0080e2000030d100 */
[----:B------:R-:W-:Y:S05]  /*113b0*/  BRA `(.L_x_17372) ;  /* 0x00000008004c7947 */ /* 0x000fea0003800000 */
.L_x_17380:
        /* <DEDUP_REMOVED lines=26> */
.L_x_17383:
        /* <DEDUP_REMOVED lines=13> */
.L_x_17382:
[----:B------:R-:W3:Y:S02]  /*11630*/  LDG.E.U16 R46, desc[UR36][R2.64] ;  /* 0x00000024022e7981 */ /* 0x000ee4000c1e1500 */
[----:B---3--:R-:W-:-:S06]  /*11640*/  IMAD.U32 R46, R46, 0x10000, RZ ;  /* 0x000100002e2e7824 */ /* 0x008fcc00078e00ff */
[----:B------:R-:W0:Y:S01]  /*11650*/  F2I.FTZ.TRUNC.NTZ R46, R46 ;  /* 0x0000002e002e7305 */ /* 0x000e22000021f100 */
[----:B------:R-:W-:Y:S05]  /*11660*/  BRA `(.L_x_17372) ;  /* 0x0000000400a07947 */ /* 0x000fea0003800000 */
.L_x_17379:
        /* <DEDUP_REMOVED lines=10> */
.L_x_17386:
        /* <DEDUP_REMOVED lines=21> */
.L_x_17390:
[----:B------:R-:W-:Y:S05]  /*11860*/  BSYNC.RECONVERGENT B1 ;  /* 0x0000000000017941 */ /* 0x000fea0003800200 */
.L_x_17389:
[----:B------:R-:W-:Y:S01]  /*11870*/  IMAD.SHL.U32 R0, R0, 0x100000, RZ ;  /* 0x0010000000007824 */ /* 0x000fe200078e00ff */
[----:B------:R-:W-:-:S04]  /*11880*/  LEA R2, R2, 0x3b800000, 0x17 ;  /* 0x3b80000002027811 */ /* 0x000fc800078eb8ff */
[----:B------:R-:W-:-:S07]  /*11890*/  LOP3.LUT R46, R2, R0, R7, 0xfe, !PT ;  /* 0x00000000022e7212 */ /* 0x000fce00078efe07 */
.L_x_17388:
[----:B------:R-:W-:Y:S05]  /*118a0*/  BSYNC.RECONVERGENT B0 ;  /* 0x0000000000007941 */ /* 0x000fea0003800200 */
.L_x_17387:
[----:B------:R-:W0:Y:S01]  /*118b0*/  F2I.FTZ.TRUNC.NTZ R46, R46 ;  /* 0x0000002e002e7305 */ /* 0x000e22000021f100 */
[----:B------:R-:W-:Y:S05]  /*118c0*/  BRA `(.L_x_17372) ;  /* 0x0000000400087947 */ /* 0x000fea0003800000 */
.L_x_17385:
        /* <DEDUP_REMOVED lines=21> */
.L_x_17394:
[----:B------:R-:W-:Y:S05]  /*11a20*/  BSYNC.RECONVERGENT B1 ;  /* 0x0000000000017941 */ /* 0x000fea0003800200 */
.L_x_17393:
[----:B------:R-:W-:Y:S01]  /*11a30*/  IMAD.SHL.U32 R0, R0, 0x200000, RZ ;  /* 0x0020000000007824 */ /* 0x000fe200078e00ff */
[----:B------:R-:W-:-:S04]  /*11a40*/  LEA R2, R2, 0x37800000, 0x17 ;  /* 0x3780000002027811 */ /* 0x000fc800078eb8ff */
[----:B------:R-:W-:-:S07]  /*11a50*/  LOP3.LUT R46, R2, R0, R7, 0xfe, !PT ;  /* 0x00000000022e7212 */ /* 0x000fce00078efe07 */
.L_x_17392:
[----:B------:R-:W-:Y:S05]  /*11a60*/  BSYNC.RECONVERGENT B0 ;  /* 0x0000000000007941 */ /* 0x000fea0003800200 */
.L_x_17391:
[----:B------:R-:W0:Y:S01]  /*11a70*/  F2I.FTZ.TRUNC.NTZ R46, R46 ;  /* 0x0000002e002e7305 */ /* 0x000e22000021f100 */
[----:B------:R-:W-:Y:S05]  /*11a80*/  BRA `(.L_x_17372) ;  /* 0x0000000000987947 */ /* 0x000fea0003800000 */
.L_x_17384:
        /* <DEDUP_REMOVED lines=14> */
.L_x_17398:
[----:B------:R-:W-:Y:S05]  /*11b70*/  BSYNC.RECONVERGENT B0 ;  /* 0x0000000000007941 */ /* 0x000fea0003800200 */
.L_x_17397:
[----:B------:R-:W0:Y:S01]  /*11b80*/  F2I.FTZ.TRUNC.NTZ R46, R46 ;  /* 0x0000002e002e7305 */ /* 0x000e22000021f100 */
[----:B------:R-:W-:Y:S05]  /*11b90*/  BRA `(.L_x_17372) ;  /* 0x0000000000547947 */ /* 0x000fea0003800000 */
.L_x_17371:
        /* <DEDUP_REMOVED lines=16> */
.L_x_17399:
[----:B------:R-:W-:Y:S01]  /*11ca0*/  IMAD.MOV.U32 R46, RZ, RZ, RZ ;  /* 0x000000ffff2e7224 */ /* 0x000fe200078e00ff */
[----:B------:R-:W-:Y:S06]  /*11cb0*/  BRA `(.L_x_17372) ;  /* 0x00000000000c7947 */ /* 0x000fec0003800000 */
.L_x_17396:
[----:B------:R0:W5:Y:S01]  /*11cc0*/  LDG.E R46, desc[UR36][R2.64] ;  /* 0x00000024022e7981 */ /* 0x000162000c1e1900 */
[----:B------:R-:W-:Y:S05]  /*11cd0*/  BRA `(.L_x_17372) ;  /* 0x0000000000047947 */ /* 0x000fea0003800000 */
.L_x_17395:
[----:B------:R0:W5:Y:S02]  /*11ce0*/  LDG.E R46, desc[UR36][R2.64] ;  /* 0x00000024022e7981 */ /* 0x000164000c1e1900 */
.L_x_17372:
[----:B0--3-5:R-:W-:-:S07]  /*11cf0*/  SHF.R.S32.HI R47, RZ, 0x1f, R46 ;  /* 0x0000001fff2f7819 */ /* 0x029fce000001142e */
.L_x_17234:
[----:B------:R-:W-:Y:S05]  /*11d00*/  BSYNC.RECONVERGENT B6 ;  /* 0x0000000000067941 */ /* 0x000fea0003800200 */
.L_x_17233:
[----:B------:R-:W2:Y:S04]  /*11d10*/  LDL.64 R36, [R1+0x10] ;  /* 0x0000100001247983 */ /* 0x000ea80000100a00 */
[----:B------:R-:W3:Y:S04]  /*11d20*/  LDL R2, [R1+0x18] ;  /* 0x0000180001027983 */ /* 0x000ee80000100800 */
[----:B------:R0:W5:Y:S04]  /*11d30*/  LDL R41, [R1] ;  /* 0x0000000001297983 */ /* 0x0001680000100800 */
[----:B------:R0:W5:Y:S04]  /*11d40*/  LDL R49, [R1+0x8] ;  /* 0x0000080001317983 */ /* 0x0001680000100800 */
        /* <DEDUP_REMOVED lines=9> */
[----:B-----5:R-:W-:Y:S01]  /*11de0*/  ISETP.NE.AND P0, PT, R28, R41, PT ;  /* 0x000000291c00720c */ /* 0x020fe20003f05270 */
[----:B------:R-:W-:-:S12]  /*11df0*/  BSSY.RECONVERGENT B7, `(.L_x_17402) ;  /* 0x0000012000077945 */ /* 0x000fd80003800200 */
        /* <DEDUP_REMOVED lines=17> */
.L_x_17403:
[----:B------:R-:W-:Y:S05]  /*11f10*/  BSYNC.RECONVERGENT B7 ;  /* 0x0000000000077941 */ /* 0x000fea0003800200 */
.L_x_17402:
[----:B------:R-:W-:Y:S01]  /*11f20*/  ISETP.NE.AND P0, PT, R40, R36, PT ;  /* 0x000000242800720c */ /* 0x000fe20003f05270 */
        /* <DEDUP_REMOVED lines=18> */
.L_x_17405:
[----:B------:R-:W-:Y:S05]  /*12050*/  BSYNC.RECONVERGENT B7 ;  /* 0x0000000000077941 */ /* 0x000fea0003800200 */
.L_x_17404:
[----:B-1----:R-:W-:Y:S01]  /*12060*/  IMAD.IADD R0, R17, 0x1, -R16 ;  /* 0x0000000111007824 */ /* 0x002fe200078e0a10 */
[----:B------:R-:W-:Y:S04]  /*12070*/  BSSY.RECONVERGENT B7, `(.L_x_17406) ;  /* 0x0000014000077945 */ /* 0x000fe80003800200 */
[----:B------:R-:W-:Y:S02]  /*12080*/  ISETP.GT.AND P0, PT, R0, R49, PT ;  /* 0x000000310000720c */ /* 0x000fe40003f04270 */
[----:B------:R-:W-:-:S13]  /*12090*/  ISETP.LE.AND P1, PT, R41, R0, PT ;  /* 0x000000002900720c */ /* 0x000fda0003f23270 */
        /* <DEDUP_REMOVED lines=17> */
.L_x_17407:
[----:B------:R-:W-:Y:S05]  /*121b0*/  BSYNC.RECONVERGENT B7 ;  /* 0x0000000000077941 */ /* 0x000fea0003800200 */
.L_x_17406:
[----:B------:R-:W-:Y:S01]  /*121c0*/  ISETP.NE.AND P6, PT, R50, RZ, PT ;  /* 0x000000ff3200720c */ /* 0x000fe20003fc5270 */
[----:B------:R-:W-:Y:S01]  /*121d0*/  BSSY.RECONVERGENT B0, `(.L_x_17408) ;  /* 0x000003e000007945 */ /* 0x000fe20003800200 */
[----:B------:R-:W-:-:S11]  /*121e0*/  CS2R R6, SRZ ;  /* 0x0000000000067805 */ /* 0x000fd6000001ff00 */
[----:B------:R-:W-:Y:S05]  /*121f0*/  @!P6 BRA `(.L_x_17409) ;  /* 0x0000000000ece947 */ /* 0x000fea0003800000 */
[-C--:B------:R-:W-:Y:S01]  /*12200*/  IMAD R3, R37, R26.reuse, RZ ;  /* 0x0000001a25037224 */ /* 0x080fe200078e02ff */
[----:B------:R-:W-:Y:S01]  /*12210*/  CS2R R6, SRZ ;  /* 0x0000000000067805 */ /* 0x000fe2000001ff00 */
[----:B------:R-:W-:-:S04]  /*12220*/  IMAD.WIDE.U32 R4, R36, R26, RZ ;  /* 0x0000001a24047225 */ /* 0x000fc800078e00ff */
[----:B------:R-:W-:Y:S02]  /*12230*/  IMAD R3, R36, R27, R3 ;  /* 0x0000001b24037224 */ /* 0x000fe400078e0203 */
[----:B------:R-:W-:Y:S02]  /*12240*/  IMAD R9, R48, 0x8, R53 ;  /* 0x0000000830097824 */ /* 0x000fe400078e0235 */
[----:B------:R-:W-:Y:S02]  /*12250*/  IMAD.MOV.U32 R10, RZ, RZ, R4 ;  /* 0x000000ffff0a7224 */ /* 0x000fe400078e0004 */
[----:B------:R-:W-:Y:S02]  /*12260*/  IMAD.IADD R5, R5, 0x1, R3 ;  /* 0x0000000105057824 */ /* 0x000fe400078e0203 */
[----:B------:R-:W-:Y:S02]  /*12270*/  IMAD.MOV.U32 R8, RZ, RZ, R2 ;  /* 0x000000ffff087224 */ /* 0x000fe400078e0002 */
[----:B------:R-:W-:-:S07]  /*12280*/  VIADD R9, R9, 0x60 ;  /* 0x0000006009097836 */ /* 0x000fce0000000000 */
.L_x_17413:
        /* <DEDUP_REMOVED lines=25> */
.L_x_17411:
[----:B------:R-:W-:Y:S01]  /*12420*/  IMAD.MOV.U32 R4, RZ, RZ, R12 ;  /* 0x000000ffff047224 */ /* 0x000fe200078e000c */
[----:B------:R-:W-:Y:S01]  /*12430*/  MOV R0, 0x12460 ;  /* 0x0001246000007802 */ /* 0x000fe20000000f00 */
[----:B------:R-:W-:-:S07]  /*12440*/  IMAD.MOV.U32 R3, RZ, RZ, R13 ;  /* 0x000000ffff037224 */ /* 0x000fce00078e000d */
[----:B----4-:R-:W-:Y:S05]  /*12450*/  CALL.REL.NOINC `($__internal_39_$__cuda_sm20_div_s64) ;  /* 0x0000004400087944 */ /* 0x010fea0003c00000 */
[----:B------:R-:W-:Y:S02]  /*12460*/  IMAD.MOV.U32 R14, RZ, RZ, R3 ;  /* 0x000000ffff0e7224 */ /* 0x000fe400078e0003 */
[----:B------:R-:W-:-:S07]  /*12470*/  IMAD.MOV.U32 R15, RZ, RZ, R4 ;  /* 0x000000ffff0f7224 */ /* 0x000fce00078e0004 */
.L_x_17412:
[----:B------:R-:W-:Y:S05]  /*12480*/  BSYNC.RECONVERGENT B1 ;  /* 0x0000000000017941 */ /* 0x000fea0003800200 */
.L_x_17410:
[----:B------:R0:W2:Y:S01]  /*12490*/  LDL.64 R20, [R9] ;  /* 0x0000000009147983 */ /* 0x0000a20000100a00 */
[----:B------:R-:W-:Y:S01]  /*124a0*/  IADD3 R11, P0, PT, RZ, -R14, RZ ;  /* 0x8000000eff0b7210 */ /* 0x000fe20007f1e0ff */
[----:B------:R-:W-:Y:S02]  /*124b0*/  IMAD.MOV.U32 R4, RZ, RZ, R10 ;  /* 0x000000ffff047224 */ /* 0x000fe400078e000a */
[----:B------:R-:W-:Y:S02]  /*124c0*/  VIADD R8, R8, 0xffffffff ;  /* 0xffffffff08087836 */ /* 0x000fe40000000000 */
[----:B------:R-:W-:Y:S02]  /*124d0*/  IMAD.X R3, RZ, RZ, ~R15, P0 ;  /* 0x000000ffff037224 */ /* 0x000fe400000e0e0f */
[----:B------:R-:W-:Y:S01]  /*124e0*/  IMAD.WIDE.U32 R4, R12, R11, R4 ;  /* 0x0000000b0c047225 */ /* 0x000fe200078e0004 */
[----:B------:R-:W-:-:S03]  /*124f0*/  ISETP.NE.AND P0, PT, R8, RZ, PT ;  /* 0x000000ff0800720c */ /* 0x000fc60003f05270 */
[----:B------:R-:W-:Y:S02]  /*12500*/  IMAD R3, R3, R12, RZ ;  /* 0x0000000c03037224 */ /* 0x000fe400078e02ff */
[----:B------:R-:W-:Y:S02]  /*12510*/  IMAD.MOV.U32 R10, RZ, RZ, R14 ;  /* 0x000000ffff0a7224 */ /* 0x000fe400078e000e */
[----:B------:R-:W-:Y:S02]  /*12520*/  IMAD R3, R13, R11, R3 ;  /* 0x0000000b0d037224 */ /* 0x000fe400078e0203 */
[----:B0-----:R-:W-:Y:S02]  /*12530*/  VIADD R9, R9, 0xfffffff8 ;  /* 0xfffffff809097836 */ /* 0x001fe40000000000 */
[----:B------:R-:W-:Y:S02]  /*12540*/  IMAD.IADD R3, R5, 0x1, R3 ;  /* 0x0000000105037824 */ /* 0x000fe400078e0203 */
[----:B------:R-:W-:-:S02]  /*12550*/  IMAD.MOV.U32 R5, RZ, RZ, R15 ;  /* 0x000000ffff057224 */ /* 0x000fc400078e000f */
[----:B--2---:R-:W-:Y:S02]  /*12560*/  IMAD R3, R3, R20, RZ ;  /* 0x0000001403037224 */ /* 0x004fe400078e02ff */
[----:B------:R-:W-:-:S04]  /*12570*/  IMAD.WIDE.U32 R6, R20, R4, R6 ;  /* 0x0000000414067225 */ /* 0x000fc800078e0006 */
[----:B------:R-:W-:-:S04]  /*12580*/  IMAD R3, R21, R4, R3 ;  /* 0x0000000415037224 */ /* 0x000fc800078e0203 */
[----:B------:R-:W-:Y:S01]  /*12590*/  IMAD.IADD R7, R7, 0x1, R3 ;  /* 0x0000000107077824 */ /* 0x000fe200078e0203 */
[----:B------:R-:W-:Y:S06]  /*125a0*/  @P0 BRA `(.L_x_17413) ;  /* 0xfffffffc00380947 */ /* 0x000fec000383ffff */
.L_x_17409:
[----:B------:R-:W-:Y:S05]  /*125b0*/  BSYNC.RECONVERGENT B0 ;  /* 0x0000000000007941 */ /* 0x000fea0003800200 */
.L_x_17408:
[----:B------:R-:W-:-:S04]  /*125c0*/  LEA R26, P0, R6, R38, 0x2 ;  /* 0x00000026061a7211 */ /* 0x000fc800078010ff */
[----:B------:R-:W-:-:S03]  /*125d0*/  LEA.HI.X R27, R6, R39, R7, 0x2, P0 ;  /* 0x00000027061b7211 */ /* 0x000fc600000f1407 */
        /* <DEDUP_REMOVED lines=8> */
[----:B------:R-:W-:Y:S02]  /*12660*/  IMAD.MOV.U32 R16, RZ, RZ, R3 ;  /* 0x000000ffff107224 */ /* 0x000fe400078e0003 */
[----:B------:R-:W-:-:S07]  /*12670*/  IMAD.MOV.U32 R17, RZ, RZ, R5 ;  /* 0x000000ffff117224 */ /* 0x000fce00078e0005 */
.L_x_17416:
[----:B------:R-:W2:Y:S04]  /*12680*/  LD.E R0, desc[UR36][R16.64+-0x4] ;  /* 0xfffffc2410007980 */ /* 0x000ea8000c101900 */
[----:B------:R-:W2:Y:S01]  /*12690*/  LD.E R3, desc[UR36][R16.64] ;  /* 0x0000002410037980 */ /* 0x000ea2000c101900 */
[----:B------:R-:W-:Y:S01]  /*126a0*/  BSSY.RECONVERGENT B7, `(.L_x_17414) ;  /* 0x0000013000077945 */ /* 0x000fe20003800200 */
[----:B--2---:R-:W-:-:S13]  /*126b0*/  ISETP.GE.AND P0, PT, R0, R3, PT ;  /* 0x000000030000720c */ /* 0x004fda0003f06270 */
        /* <DEDUP_REMOVED lines=17> */
.L_x_17415:
[----:B------:R-:W-:Y:S05]  /*127d0*/  BSYNC.RECONVERGENT B7 ;  /* 0x0000000000077941 */ /* 0x000fea0003800200 */
.L_x_17414:
[----:B------:R-:W-:-:S05]  /*127e0*/  IADD3 R16, P0, PT, R16, 0x4, RZ ;  /* 0x0000000410107810 */ /* 0x000fca0007f1e0ff */
[----:B------:R-:W-:Y:S01]  /*127f0*/  IMAD.X R17, RZ, RZ, R17, P0 ;  /* 0x000000ffff117224 */ /* 0x000fe200000e0611 */
[----:B------:R-:W-:-:S04]  /*12800*/  ISETP.GE.U32.AND P0, PT, R16, R26, PT ;  /* 0x0000001a1000720c */ /* 0x000fc80003f06070 */
[----:B------:R-:W-:-:S13]  /*12810*/  ISETP.GE.U32.AND.EX P0, PT, R17, R27, PT, P0 ;  /* 0x0000001b1100720c */ /* 0x000fda0003f06100 */
[----:B------:R-:W-:Y:S05]  /*12820*/  @!P0 BRA `(.L_x_17416) ;  /* 0xfffffffc00948947 */ /* 0x000fea000383ffff */
.L_x_17401:
[----:B------:R-:W-:Y:S05]  /*12830*/  BSYNC.RECONVERGENT B6 ;  /* 0x0000000000067941 */ /* 0x000fea0003800200 */
.L_x_17400:
[----:B------:R-:W-:Y:S01]  /*12840*/  VIADD R16, R18, 0x80 ;  /* 0x0000008012107836 */ /* 0x000fe20000000000 */
[----:B------:R-:W-:Y:S04]  /*12850*/  BSSY.RECONVERGENT B6, `(.L_x_17417) ;  /* 0x00000a7000067945 */ /* 0x000fe80003800200 */
[----:B------:R-:W-:-:S13]  /*12860*/  ISETP.GE.AND P0, PT, R16, R51, PT ;  /* 0x000000331000720c */ /* 0x000fda0003f06270 */
[----:B------:R-:W-:Y:S05]  /*12870*/  @P0 BRA `(.L_x_17418) ;  /* 0x0000000800900947 */ /* 0x000fea0003800000 */
[----:B----45:R-:W-:Y:S01]  /*12880*/  ISETP.NE.AND P0, PT, R19, R41, PT ;  /* 0x000000291300720c */ /* 0x030fe20003f05270 */
        /* <DEDUP_REMOVED lines=18> */
.L_x_17420:
[----:B------:R-:W-:Y:S05]  /*129b0*/  BSYNC.RECONVERGENT B7 ;  /* 0x0000000000077941 */ /* 0x000fea0003800200 */
.L_x_17419:
        /* <DEDUP_REMOVED lines=19> */
.L_x_17422:
[----:B------:R-:W-:Y:S05]  /*12af0*/  BSYNC.RECONVERGENT B7 ;  /* 0x0000000000077941 */ /* 0x000fea0003800200 */
.L_x_17421:
[----:B------:R-:W-:Y:S01]  /*12b00*/  IMAD.IADD R0, R24, 0x1, -R23 ;  /* 0x0000000118007824 */ /* 0x000fe200078e0a17 */
        /* <DEDUP_REMOVED lines=20> */
.L_x_17424:
[----:B------:R-:W-:Y:S05]  /*12c50*/  BSYNC.RECONVERGENT B7 ;  /* 0x0000000000077941 */ /* 0x000fea0003800200 */
.L_x_17423:
        /* <DEDUP_REMOVED lines=13> */
.L_x_17430:
        /* <DEDUP_REMOVED lines=11> */
[----:B0-----:R-:W-:Y:S02]  /*12de0*/  IMAD.MOV.U32 R14, RZ, RZ, RZ ;  /* 0x000000ffff0e7224 */ /* 0x001fe400078e00ff */
[----:B--2---:R-:W-:-:S04]  /*12df0*/  IMAD R3, R3, R15, RZ ;  /* 0x0000000f03037224 */ /* 0x004fc800078e02ff */
        /* <DEDUP_REMOVED lines=12> */
.L_x_17428:
[----:B------:R-:W-:Y:S01]  /*12ec0*/  IMAD.MOV.U32 R4, RZ, RZ, R12 ;  /* 0x000000ffff047224 */ /* 0x000fe200078e000c */
[----:B------:R-:W-:Y:S01]  /*12ed0*/  MOV R0, 0x12f00 ;  /* 0x00012f0000007802 */ /* 0x000fe20000000f00 */
[----:B------:R-:W-:-:S07]  /*12ee0*/  IMAD.MOV.U32 R3, RZ, RZ, R13 ;  /* 0x000000ffff037224 */ /* 0x000fce00078e000d */
[----:B-1----:R-:W-:Y:S05]  /*12ef0*/  CALL.REL.NOINC `($__internal_39_$__cuda_sm20_div_s64) ;  /* 0x0000003800607944 */ /* 0x002fea0003c00000 */
[----:B------:R-:W-:Y:S02]  /*12f00*/  IMAD.MOV.U32 R14, RZ, RZ, R3 ;  /* 0x000000ffff0e7224 */ /* 0x000fe400078e0003 */
[----:B------:R-:W-:-:S07]  /*12f10*/  IMAD.MOV.U32 R15, RZ, RZ, R4 ;  /* 0x000000ffff0f7224 */ /* 0x000fce00078e0004 */
.L_x_17429:
[----:B------:R-:W-:Y:S05]  /*12f20*/  BSYNC.RECONVERGENT B1 ;  /* 0x0000000000017941 */ /* 0x000fea0003800200 */
.L_x_17427:
        /* <DEDUP_REMOVED lines=18> */
.L_x_17426:
[----:B------:R-:W-:Y:S05]  /*13050*/  BSYNC.RECONVERGENT B0 ;  /* 0x0000000000007941 */ /* 0x000fea0003800200 */
.L_x_17425:
        /* <DEDUP_REMOVED lines=10> */
[----:B------:R-:W-:-:S07]  /*13100*/  IMAD.MOV.U32 R23, RZ, RZ, R5 ;  /* 0x000000ffff177224 */ /* 0x000fce00078e0005 */
.L_x_17433:
        /* <DEDUP_REMOVED lines=21> */
.L_x_17432:
[----:B------:R-:W-:Y:S05]  /*13260*/  BSYNC.RECONVERGENT B7 ;  /* 0x0000000000077941 */ /* 0x000fea0003800200 */
.L_x_17431:
[----:B------:R-:W-:-:S05]  /*13270*/  IADD3 R22, P0, PT, R22, 0x4, RZ ;  /* 0x0000000416167810 */ /* 0x000fca0007f1e0ff */
[----:B------:R-:W-:Y:S01]  /*13280*/  IMAD.X R23, RZ, RZ, R23, P0 ;  /* 0x000000ffff177224 */ /* 0x000fe200000e0617 */
[----:B------:R-:W-:-:S04]  /*13290*/  ISETP.GE.U32.AND P0, PT, R22, R26, PT ;  /* 0x0000001a1600720c */ /* 0x000fc80003f06070 */
[----:B------:R-:W-:-:S13]  /*132a0*/  ISETP.GE.U32.AND.EX P0, PT, R23, R27, PT, P0 ;  /* 0x0000001b1700720c */ /* 0x000fda0003f06100 */
[----:B------:R-:W-:Y:S05]  /*132b0*/  @!P0 BRA `(.L_x_17433) ;  /* 0xfffffffc00948947 */ /* 0x000fea000383ffff */
.L_x_17418:
[----:B------:R-:W-:Y:S05]  /*132c0*/  BSYNC.RECONVERGENT B6 ;  /* 0x0000000000067941 */ /* 0x000fea0003800200 */
.L_x_17417:
[----:B------:R-:W-:Y:S01]  /*132d0*/  VIADD R0, R18, 0x100 ;  /* 0x0000010012007836 */ /* 0x000fe20000000000 */
[----:B------:R-:W-:Y:S04]  /*132e0*/  BSSY.RECONVERGENT B6, `(.L_x_17434) ;  /* 0x00000a7000067945 */ /* 0x000fe80003800200 */
[----:B------:R-:W-:-:S13]  /*132f0*/  ISETP.GE.AND P0, PT, R0, R51, PT ;  /* 0x000000330000720c */ /* 0x000fda0003f06270 */
[----:B------:R-:W-:Y:S05]  /*13300*/  @P0 BRA `(.L_x_17435) ;  /* 0x0000000800900947 */ /* 0x000fea0003800000 */
        /* <DEDUP_REMOVED lines=19> */
.L_x_17437:
[----:B------:R-:W-:Y:S05]  /*13440*/  BSYNC.RECONVERGENT B7 ;  /* 0x0000000000077941 */ /* 0x000fea0003800200 */
.L_x_17436:
        /* <DEDUP_REMOVED lines=19> */
.L_x_17439:
[----:B------:R-:W-:Y:S05]  /*13580*/  BSYNC.RECONVERGENT B7 ;  /* 0x0000000000077941 */ /* 0x000fea0003800200 */
.L_x_17438:
        /* <DEDUP_REMOVED lines=21> */
.L_x_17441:
[----:B------:R-:W-:Y:S05]  /*136e0*/  BSYNC.RECONVERGENT B7 ;  /* 0x0000000000077941 */ /* 0x000fea0003800200 */
.L_x_17440:
        /* <DEDUP_REMOVED lines=9> */
[----:B------:R-:W-:Y:S02]  /*13780*/  IMAD.IADD R5, R11, 0x1, R3 ;  /* 0x000000010b057824 */ /* 0x000fe400078e0203 */
[----:B------:R-:W-:Y:S02]  /*13790*/  IMAD.MOV.U32 R12, RZ, RZ, R2 ;  /* 0x000000ffff0c7224 */ /* 0x000fe400078e0002 */
[----:B------:R-:W-:-:S07]  /*137a0*/  VIADD R13, R13, 0x60 ;  /* 0x000000600d0d7836 */ /* 0x000fce0000000000 */
.L_x_17447:
        /* <DEDUP_REMOVED lines=25> */
.L_x_17445:
[----:B------:R-:W-:Y:S01]  /*13940*/  IMAD.MOV.U32 R4, RZ, RZ, R6 ;  /* 0x000000ffff047224 */ /* 0x000fe200078e0006 */
[----:B------:R-:W-:Y:S01]  /*13950*/  MOV R0, 0x13980 ;  /* 0x0001398000007802 */ /* 0x000fe20000000f00 */
[----:B------:R-:W-:-:S07]  /*13960*/  IMAD.MOV.U32 R3, RZ, RZ, R7 ;  /* 0x000000ffff037224 */ /* 0x000fce00078e0007 */
[----:B-1--4-:R-:W-:Y:S05]  /*13970*/  CALL.REL.NOINC `($__internal_39_$__cuda_sm20_div_s64) ;  /* 0x0000002c00c07944 */ /* 0x012fea0003c00000 */
[----:B------:R-:W-:Y:S02]  /*13980*/  IMAD.MOV.U32 R14, RZ, RZ, R3 ;  /* 0x000000ffff0e7224 */ /* 0x000fe400078e0003 */
[----:B------:R-:W-:-:S07]  /*13990*/  IMAD.MOV.U32 R15, RZ, RZ, R4 ;  /* 0x000000ffff0f7224 */ /* 0x000fce00078e0004 */
.L_x_17446:
[----:B------:R-:W-:Y:S05]  /*139a0*/  BSYNC.RECONVERGENT B1 ;  /* 0x0000000000017941 */ /* 0x000fea0003800200 */
.L_x_17444:
        /* <DEDUP_REMOVED lines=15> */
[----:B------:R-:W-:Y:S02]  /*13aa0*/  IMAD R3, R21, R4, R3 ;  /* 0x0000000415037224 */ /* 0x000fe400078e0203 */
[----:B------:R-:W-:Y:S02]  /*13ab0*/  IMAD.MOV.U32 R8, RZ, RZ, R6 ;  /* 0x000000ffff087224 */ /* 0x000fe400078e0006 */
[----:B------:R-:W-:Y:S01]  /*13ac0*/  IMAD.IADD R9, R7, 0x1, R3 ;  /* 0x0000000107097824 */ /* 0x000fe200078e0203 */
[----:B------:R-:W-:Y:S06]  /*13ad0*/  @P0 BRA `(.L_x_17447) ;  /* 0xfffffffc00340947 */ /* 0x000fec000383ffff */
.L_x_17443:
[----:B------:R-:W-:Y:S05]  /*13ae0*/  BSYNC.RECONVERGENT B0 ;  /* 0x0000000000007941 */ /* 0x000fea0003800200 */
.L_x_17442:
        /* <DEDUP_REMOVED lines=11> */
.L_x_17450:
        /* <DEDUP_REMOVED lines=21> */
.L_x_17449:
[----:B------:R-:W-:Y:S05]  /*13cf0*/  BSYNC.RECONVERGENT B7 ;  /* 0x0000000000077941 */ /* 0x000fea0003800200 */
.L_x_17448:
[----:B------:R-:W-:-:S05]  /*13d00*/  IADD3 R24, P0, PT, R24, 0x4, RZ ;  /* 0x0000000418187810 */ /* 0x000fca0007f1e0ff */
[----:B------:R-:W-:Y:S01]  /*13d10*/  IMAD.X R25, RZ, RZ, R25, P0 ;  /* 0x000000ffff197224 */ /* 0x000fe200000e0619 */
[----:B------:R-:W-:-:S04]  /*13d20*/  ISETP.GE.U32.AND P0, PT, R24, R22, PT ;  /* 0x000000161800720c */ /* 0x000fc80003f06070 */
[----:B------:R-:W-:-:S13]  /*13d30*/  ISETP.GE.U32.AND.EX P0, PT, R25, R23, PT, P0 ;  /* 0x000000171900720c */ /* 0x000fda0003f06100 */
[----:B------:R-:W-:Y:S05]  /*13d40*/  @!P0 BRA `(.L_x_17450) ;  /* 0xfffffffc00948947 */ /* 0x000fea000383ffff */
.L_x_17435:
[----:B------:R-:W-:Y:S05]  /*13d50*/  BSYNC.RECONVERGENT B6 ;  /* 0x0000000000067941 */ /* 0x000fea0003800200 */
.L_x_17434:
        /* <DEDUP_REMOVED lines=23> */
.L_x_17454:
[----:B------:R-:W-:Y:S05]  /*13ed0*/  BSYNC.RECONVERGENT B7 ;  /* 0x0000000000077941 */ /* 0x000fea0003800200 */
.L_x_17453:
        /* <DEDUP_REMOVED lines=19> */
.L_x_17456:
[----:B------:R-:W-:Y:S05]  /*14010*/  BSYNC.RECONVERGENT B7 ;  /* 0x0000000000077941 */ /* 0x000fea0003800200 */
.L_x_17455:
        /* <DEDUP_REMOVED lines=21> */
.L_x_17458:
[----:B------:R-:W-:Y:S05]  /*14170*/  BSYNC.RECONVERGENT B7 ;  /* 0x0000000000077941 */ /* 0x000fea0003800200 */
.L_x_17457:
[----:B------:R-:W-:Y:S01]  /*14180*/  ISETP.NE.AND P6, PT, R50, RZ, PT ;  /* 0x000000ff3200720c */ /* 0x000fe20003fc5270 */
[-C--:B------:R-:W-:Y:S01]  /*14190*/  IMAD R3, R37, R46.reuse, RZ ;  /* 0x0000002e25037224 */ /* 0x080fe200078e02ff */
[----:B------:R-:W-:Y:S01]  /*141a0*/  BSSY.RECONVERGENT B0, `(.L_x_17459) ;  /* 0x000003b000007945 */ /* 0x000fe20003800200 */
[----:B------:R-:W-:Y:S01]  /*141b0*/  CS2R R8, SRZ ;  /* 0x0000000000087805 */ /* 0x000fe2000001ff00 */
[----:B------:R-:W-:-:S04]  /*141c0*/  IMAD.WIDE.U32 R10, R36, R46, RZ ;  /* 0x0000002e240a7225 */ /* 0x000fc800078e00ff */
[----:B------:R-:W-:-:S05]  /*141d0*/  IMAD R3, R36, R47, R3 ;  /* 0x0000002f24037224 */ /* 0x000fca00078e0203 */
[----:B------:R-:W-:Y:S05]  /*141e0*/  @!P6 BRA `(.L_x_17460) ;  /* 0x0000000000d8e947 */ /* 0x000fea0003800000 */
[----:B------:R-:W-:Y:S01]  /*141f0*/  IMAD R12, R48, 0x8, R53 ;  /* 0x00000008300c7824 */ /* 0x000fe200078e0235 */
[----:B------:R-:W-:Y:S01]  /*14200*/  CS2R R8, SRZ ;  /* 0x0000000000087805 */ /* 0x000fe2000001ff00 */
[----:B------:R-:W-:Y:S02]  /*14210*/  IMAD.IADD R5, R11, 0x1, R3 ;  /* 0x000000010b057824 */ /* 0x000fe400078e0203 */
[----:B------:R-:W-:-:S07]  /*14220*/  VIADD R12, R12, 0x60 ;  /* 0x000000600c0c7836 */ /* 0x000fce0000000000 */
.L_x_17464:
        /* <DEDUP_REMOVED lines=25> */
.L_x_17462:
[----:B------:R-:W-:Y:S01]  /*143c0*/  IMAD.MOV.U32 R4, RZ, RZ, R6 ;  /* 0x000000ffff047224 */ /* 0x000fe200078e0006 */
[----:B------:R-:W-:Y:S01]  /*143d0*/  MOV R0, 0x14400 ;  /* 0x0001440000007802 */ /* 0x000fe20000000f00 */
[----:B------:R-:W-:-:S07]  /*143e0*/  IMAD.MOV.U32 R3, RZ, RZ, R7 ;  /* 0x000000ffff037224 */ /* 0x000fce00078e0007 */
[----:B----4-:R-:W-:Y:S05]  /*143f0*/  CALL.REL.NOINC `($__internal_39_$__cuda_sm20_div_s64) ;  /* 0x0000002400207944 */ /* 0x010fea0003c00000 */
[----:B------:R-:W-:Y:S02]  /*14400*/  IMAD.MOV.U32 R14, RZ, RZ, R3 ;  /* 0x000000ffff0e7224 */ /* 0x000fe400078e0003 */
[----:B------:R-:W-:-:S07]  /*14410*/  IMAD.MOV.U32 R15, RZ, RZ, R4 ;  /* 0x000000ffff0f7224 */ /* 0x000fce00078e0004 */
.L_x_17463:
[----:B------:R-:W-:Y:S05]  /*14420*/  BSYNC.RECONVERGENT B1 ;  /* 0x0000000000017941 */ /* 0x000fea0003800200 */
.L_x_17461:
        /* <DEDUP_REMOVED lines=18> */
.L_x_17460:
[----:B------:R-:W-:Y:S05]  /*14550*/  BSYNC.RECONVERGENT B0 ;  /* 0x0000000000007941 */ /* 0x000fea0003800200 */
.L_x_17459:
        /* <DEDUP_REMOVED lines=10> */
.L_x_17467:
        /* <DEDUP_REMOVED lines=21> */
.L_x_17466:
[----:B------:R-:W-:Y:S05]  /*14750*/  BSYNC.RECONVERGENT B7 ;  /* 0x0000000000077941 */ /* 0x000fea0003800200 */
.L_x_17465:
[----:B------:R-:W-:-:S05]  /*14760*/  IADD3 R24, P0, PT, R24, 0x4, RZ ;  /* 0x0000000418187810 */ /* 0x000fca0007f1e0ff */
[----:B------:R-:W-:Y:S01]  /*14770*/  IMAD.X R25, RZ, RZ, R25, P0 ;  /* 0x000000ffff197224 */ /* 0x000fe200000e0619 */
[----:B------:R-:W-:-:S04]  /*14780*/  ISETP.GE.U32.AND P0, PT, R24, R22, PT ;  /* 0x000000161800720c */ /* 0x000fc80003f06070 */
[----:B------:R-:W-:-:S13]  /*14790*/  ISETP.GE.U32.AND.EX P0, PT, R25, R23, PT, P0 ;  /* 0x000000171900720c */ /* 0x000fda0003f06100 */
[----:B------:R-:W-:Y:S05]  /*147a0*/  @!P0 BRA `(.L_x_17467) ;  /* 0xfffffffc00948947 */ /* 0x000fea000383ffff */
.L_x_17452:
[----:B------:R-:W-:Y:S05]  /*147b0*/  BSYNC.RECONVERGENT B6 ;  /* 0x0000000000067941 */ /* 0x000fea0003800200 */
.L_x_17451:
[----:B-1----:R-:W0:Y:S01]  /*147c0*/  LDC.U8 R17, c[0x0][0x488] ;  /* 0x00012200ff117b82 */ /* 0x002e220000000000 */
        /* <DEDUP_REMOVED lines=25> */
.L_x_17474:
[----:B------:R0:W-:Y:S01]  /*14960*/  STG.E.U8 desc[UR36][R2.64], RZ ;  /* 0x000000ff02007986 */ /* 0x0001e2000c101124 */
[----:B------:R-:W-:Y:S01]  /*14970*/  IMAD.MOV.U32 R18, RZ, RZ, R16 ;  /* 0x000000ffff127224 */ /* 0x000fe200078e0010 */
[----:B------:R-:W-:Y:S06]  /*14980*/  BRA `(.L_x_17476) ;  /* 0x0000000400e07947 */ /* 0x000fec0003800000 */
.L_x_17473:
        /* <DEDUP_REMOVED lines=9> */
.L_x_17478:
[----:B------:R0:W-:Y:S01]  /*14a20*/  STG.E desc[UR36][R2.64], RZ ;  /* 0x000000ff02007986 */ /* 0x0001e2000c101924 */
[----:B------:R-:W-:Y:S01]  /*14a30*/  IMAD.MOV.U32 R18, RZ, RZ, R16 ;  /* 0x000000ffff127224 */ /* 0x000fe200078e0010 */
[----:B------:R-:W-:Y:S06]  /*14a40*/  BRA `(.L_x_17476) ;  /* 0x0000000400b07947 */ /* 0x000fec0003800000 */
.L_x_17477:
[----:B------:R0:W-:Y:S01]  /*14a50*/  STG.E.U16 desc[UR36][R2.64], RZ ;  /* 0x000000ff02007986 */ /* 0x0001e2000c101524 */
[----:B------:R-:W-:Y:S01]  /*14a60*/  IMAD.MOV.U32 R18, RZ, RZ, R16 ;  /* 0x000000ffff127224 */ /* 0x000fe200078e0010 */
[----:B------:R-:W-:Y:S06]  /*14a70*/  BRA `(.L_x_17476) ;  /* 0x0000000400a47947 */ /* 0x000fec0003800000 */
.L_x_17472:
        /* <DEDUP_REMOVED lines=9> */
.L_x_17480:
[----:B------:R0:W-:Y:S01]  /*14b10*/  STG.E.U16 desc[UR36][R2.64], RZ ;  /* 0x000000ff02007986 */ /* 0x0001e2000c101524 */
[----:B------:R-:W-:Y:S01]  /*14b20*/  IMAD.MOV.U32 R18, RZ, RZ, R16 ;  /* 0x000000ffff127224 */ /* 0x000fe200078e0010 */
[----:B------:R-:W-:Y:S06]  /*14b30*/  BRA `(.L_x_17476) ;  /* 0x0000000400747947 */ /* 0x000fec0003800000 */
.L_x_17479:
        /* <DEDUP_REMOVED lines=9> */
.L_x_17482:
[----:B------:R3:W-:Y:S01]  /*14bd0*/  STG.E desc[UR36][R2.64], RZ ;  /* 0x000000ff02007986 */ /* 0x0007e2000c101924 */
[----:B------:R-:W-:Y:S01]  /*14be0*/  IMAD.MOV.U32 R18, RZ, RZ, R16 ;  /* 0x000000ffff127224 */ /* 0x000fe200078e0010 */
[----:B------:R-:W-:Y:S06]  /*14bf0*/  BRA `(.L_x_17476) ;  /* 0x0000000400447947 */ /* 0x000fec0003800000 */
.L_x_17481:
[----:B------:R0:W-:Y:S01]  /*14c00*/  STG.E.64 desc[UR36][R2.64], RZ ;  /* 0x000000ff02007986 */ /* 0x0001e2000c101b24 */
[----:B------:R-:W-:Y:S01]  /*14c10*/  IMAD.MOV.U32 R18, RZ, RZ, R16 ;  /* 0x000000ffff127224 */ /* 0x000fe200078e0010 */
[----:B------:R-:W-:Y:S06]  /*14c20*/  BRA `(.L_x_17476) ;  /* 0x0000000400387947 */ /* 0x000fec0003800000 */
.L_x_17471:
        /* <DEDUP_REMOVED lines=11> */
.L_x_17485:
[----:B------:R0:W-:Y:S01]  /*14ce0*/  STG.E.128 desc[UR36][R2.64], RZ ;  /* 0x000000ff02007986 */ /* 0x0001e2000c101d24 */
[----:B------:R-:W-:Y:S01]  /*14cf0*/  IMAD.MOV.U32 R18, RZ, RZ, R16 ;  /* 0x000000ffff127224 */ /* 0x000fe200078e0010 */
[----:B------:R-:W-:Y:S06]  /*14d00*/  BRA `(.L_x_17476) ;  /* 0x0000000400007947 */ /* 0x000fec0003800000 */
.L_x_17484:
        /* <DEDUP_REMOVED lines=9> */
.L_x_17487:
[----:B------:R0:W-:Y:S01]  /*14da0*/  STG.E.U8 desc[UR36][R2.64], RZ ;  /* 0x000000ff02007986 */ /* 0x0001e2000c101124 */
[----:B------:R-:W-:Y:S01]  /*14db0*/  IMAD.MOV.U32 R18, RZ, RZ, R16 ;  /* 0x000000ffff127224 */ /* 0x000fe200078e0010 */
[----:B------:R-:W-:Y:S06]  /*14dc0*/  BRA `(.L_x_17476) ;  /* 0x0000000000d07947 */ /* 0x000fec0003800000 */
.L_x_17486:
[----:B------:R0:W-:Y:S01]  /*14dd0*/  STG.E.U16 desc[UR36][R2.64], RZ ;  /* 0x000000ff02007986 */ /* 0x0001e2000c101524 */
[----:B------:R-:W-:Y:S01]  /*14de0*/  IMAD.MOV.U32 R18, RZ, RZ, R16 ;  /* 0x000000ffff127224 */ /* 0x000fe200078e0010 */
[----:B------:R-:W-:Y:S06]  /*14df0*/  BRA `(.L_x_17476) ;  /* 0x0000000000c47947 */ /* 0x000fec0003800000 */
.L_x_17483:
        /* <DEDUP_REMOVED lines=11> */
.L_x_17490:
[----:B------:R0:W-:Y:S01]  /*14eb0*/  STG.E.U8 desc[UR36][R2.64], RZ ;  /* 0x000000ff02007986 */ /* 0x0001e2000c101124 */
[----:B------:R-:W-:Y:S01]  /*14ec0*/  IMAD.MOV.U32 R18, RZ, RZ, R16 ;  /* 0x000000ffff127224 */ /* 0x000fe200078e0010 */
[----:B------:R-:W-:Y:S06]  /*14ed0*/  BRA `(.L_x_17476) ;  /* 0x00000000008c7947 */ /* 0x000fec0003800000 */
.L_x_17489:
[----:B------:R0:W-:Y:S01]  /*14ee0*/  STG.E.U8 desc[UR36][R2.64], RZ ;  /* 0x000000ff02007986 */ /* 0x0001e2000c101124 */
[----:B------:R-:W-:Y:S01]  /*14ef0*/  IMAD.MOV.U32 R18, RZ, RZ, R16 ;  /* 0x000000ffff127224 */ /* 0x000fe200078e0010 */
[----:B------:R-:W-:Y:S06]  /*14f00*/  BRA `(.L_x_17476) ;  /* 0x0000000000807947 */ /* 0x000fec0003800000 */
.L_x_17488:
[----:B------:R-:W-:-:S13]  /*14f10*/  ISETP.NE.AND P0, PT, R0, 0x1c, PT ;  /* 0x0000001c0000780c */ /* 0x000fda0003f05270 */
[----:B------:R-:W-:Y:S05]  /*14f20*/  @!P0 BRA `(.L_x_17491) ;  /* 0x0000000000708947 */ /* 0x000fea0003800000 */
[----:B------:R-:W-:-:S13]  /*14f30*/  ISETP.NE.AND P0, PT, R0, 0x1d, PT ;  /* 0x0000001d0000780c */ /* 0x000fda0003f05270 */
[----:B------:R-:W-:Y:S05]  /*14f40*/  @!P0 BRA `(.L_x_17492) ;  /* 0x00000000005c8947 */ /* 0x000fea0003800000 */
[----:B------:R-:W-:-:S13]  /*14f50*/  ISETP.NE.AND P0, PT, R0, 0x2c, PT ;  /* 0x0000002c0000780c */ /* 0x000fda0003f05270 */
[----:B------:R-:W-:Y:S05]  /*14f60*/  @!P0 BRA `(.L_x_17493) ;  /* 0x0000000000488947 */ /* 0x000fea0003800000 */
.L_x_17475:
        /* <DEDUP_REMOVED lines=16> */
.L_x_17494:
[----:B------:R-:W-:Y:S01]  /*15070*/  IMAD.MOV.U32 R18, RZ, RZ, R16 ;  /* 0x000000ffff127224 */ /* 0x000fe200078e0010 */
[----:B------:R-:W-:Y:S06]  /*15080*/  BRA `(.L_x_17476) ;  /* 0x0000000000207947 */ /* 0x000fec0003800000 */
.L_x_17493:
[----:B------:R0:W-:Y:S01]  /*15090*/  STG.E.U8 desc[UR36][R2.64], RZ ;  /* 0x000000ff02007986 */ /* 0x0001e2000c101124 */
[----:B------:R-:W-:Y:S01]  /*150a0*/  IMAD.MOV.U32 R18, RZ, RZ, R16 ;  /* 0x000000ffff127224 */ /* 0x000fe200078e0010 */
[----:B------:R-:W-:Y:S06]  /*150b0*/  BRA `(.L_x_17476) ;  /* 0x0000000000147947 */ /* 0x000fec0003800000 */
.L_x_17492:
[----:B------:R0:W-:Y:S01]  /*150c0*/  STG.E.64 desc[UR36][R2.64], RZ ;  /* 0x000000ff02007986 */ /* 0x0001e2000c101b24 */
[----:B------:R-:W-:Y:S01]  /*150d0*/  IMAD.MOV.U32 R18, RZ, RZ, R16 ;  /* 0x000000ffff127224 */ /* 0x000fe200078e0010 */
[----:B------:R-:W-:Y:S06]  /*150e0*/  BRA `(.L_x_17476) ;  /* 0x0000000000087947 */ /* 0x000fec0003800000 */
.L_x_17491:
[----:B------:R0:W-:Y:S01]  /*150f0*/  STG.E desc[UR36][R2.64], RZ ;  /* 0x000000ff02007986 */ /* 0x0001e2000c101924 */
[----:B------:R-:W-:-:S07]  /*15100*/  IMAD.MOV.U32 R18, RZ, RZ, R16 ;  /* 0x000000ffff127224 */ /* 0x000fce00078e0010 */
.L_x_17476:
[----:B------:R-:W-:-:S13]  /*15110*/  ISETP.GE.AND P0, PT, R18, R51, PT ;  /* 0x000000331200720c */ /* 0x000fda0003f06270 */
[----:B------:R-:W-:Y:S05]  /*15120*/  @P0 BREAK.RELIABLE B7 ;  /* 0x0000000000070942 */ /* 0x000fea0003800100 */
[----:B------:R-:W-:Y:S05]  /*15130*/  @P0 BRA `(.L_x_17495) ;  /* 0x0000000c00e00947 */ /* 0x000fea0003800000 */
[----:B------:R-:W4:Y:S01]  /*15140*/  LDCU UR4, c[0x0][0x48c] ;  /* 0x00009180ff0477ac */ /* 0x000f220008000800 */
[----:B0123--:R-:W0:Y:S01]  /*15150*/  LDC.64 R2, c[0x0][0x438] ;  /* 0x00010e00ff027b82 */ /* 0x00fe220000000a00 */
[----:B------:R-:W-:Y:S01]  /*15160*/  IMAD R0, R52, 0x200, R18 ;  /* 0x0000020034007824 */ /* 0x000fe200078e0212 */
[----:B------:R-:W-:-:S03]  /*15170*/  PRMT R4, R17, 0x9910, RZ ;  /* 0x0000991011047816 */ /* 0x000fc600000000ff */
[----:B----4-:R-:W-:Y:S02]  /*15180*/  IMAD R5, R0, UR4, RZ ;  /* 0x0000000400057c24 */ /* 0x010fe4000f8e02ff */
        /* <DEDUP_REMOVED lines=15> */
.L_x_17499:
[----:B------:R0:W-:Y:S01]  /*15280*/  STG.E.U8 desc[UR36][R2.64], RZ ;  /* 0x000000ff02007986 */ /* 0x0001e2000c101124 */
[----:B------:R-:W-:Y:S05]  /*15290*/  BRA `(.L_x_17501) ;  /* 0x00000004008c7947 */ /* 0x000fea0003800000 */
.L_x_17498:
        /* <DEDUP_REMOVED lines=8> */
.L_x_17503:
[----:B------:R0:W-:Y:S01]  /*15320*/  STG.E desc[UR36][R2.64], RZ ;  /* 0x000000ff02007986 */ /* 0x0001e2000c101924 */
[----:B------:R-:W-:Y:S05]  /*15330*/  BRA `(.L_x_17501) ;  /* 0x0000000400647947 */ /* 0x000fea0003800000 */
.L_x_17502:
[----:B------:R0:W-:Y:S01]  /*15340*/  STG.E.U16 desc[UR36][R2.64], RZ ;  /* 0x000000ff02007986 */ /* 0x0001e2000c101524 */
[----:B------:R-:W-:Y:S05]  /*15350*/  BRA `(.L_x_17501) ;  /* 0x00000004005c7947 */ /* 0x000fea0003800000 */
.L_x_17497:
        /* <DEDUP_REMOVED lines=8> */
.L_x_17505:
[----:B------:R0:W-:Y:S01]  /*153e0*/  STG.E.U16 desc[UR36][R2.64], RZ ;  /* 0x000000ff02007986 */ /* 0x0001e2000c101524 */
[----:B------:R-:W-:Y:S05]  /*153f0*/  BRA `(.L_x_17501) ;  /* 0x0000000400347947 */ /* 0x000fea0003800000 */
.L_x_17504:
        /* <DEDUP_REMOVED lines=8> */
.L_x_17507:
[----:B------:R0:W-:Y:S01]  /*15480*/  STG.E desc[UR36][R2.64], RZ ;  /* 0x000000ff02007986 */ /* 0x0001e2000c101924 */
[----:B------:R-:W-:Y:S05]  /*15490*/  BRA `(.L_x_17501) ;  /* 0x00000004000c7947 */ /* 0x000fea0003800000 */
.L_x_17506:
[----:B------:R0:W-:Y:S01]  /*154a0*/  STG.E.64 desc[UR36][R2.64], RZ ;  /* 0x000000ff02007986 */ /* 0x0001e2000c101b24 */
[----:B------:R-:W-:Y:S05]  /*154b0*/  BRA `(.L_x_17501) ;  /* 0x0000000400047947 */ /* 0x000fea0003800000 */
.L_x_17496:
        /* <DEDUP_REMOVED lines=10> */
.L_x_17510:
[----:B------:R0:W-:Y:S01]  /*15560*/  STG.E.128 desc[UR36][R2.64], RZ ;  /* 0x000000ff02007986 */ /* 0x0001e2000c101d24 */
[----:B------:R-:W-:Y:S05]  /*15570*/  BRA `(.L_x_17501) ;  /* 0x0000000000d47947 */ /* 0x000fea0003800000 */
.L_x_17509:
        /* <DEDUP_REMOVED lines=8> */
.L_x_17512:
[----:B------:R0:W-:Y:S01]  /*15600*/  STG.E.U8 desc[UR36][R2.64], RZ ;  /* 0x000000ff02007986 */ /* 0x0001e2000c101124 */
[----:B------:R-:W-:Y:S05]  /*15610*/  BRA `(.L_x_17501) ;  /* 0x0000000000ac7947 */ /* 0x000fea0003800000 */
.L_x_17511:
[----:B------:R0:W-:Y:S01]  /*15620*/  STG.E.U16 desc[UR36][R2.64], RZ ;  /* 0x000000ff02007986 */ /* 0x0001e2000c101524 */
[----:B------:R-:W-:Y:S05]  /*15630*/  BRA `(.L_x_17501) ;  /* 0x0000000000a47947 */ /* 0x000fea0003800000 */
.L_x_17508:
        /* <DEDUP_REMOVED lines=10> */
.L_x_17515:
[----:B------:R4:W-:Y:S01]  /*156e0*/  STG.E.U8 desc[UR36][R2.64], RZ ;  /* 0x000000ff02007986 */ /* 0x0009e2000c101124 */
[----:B------:R-:W-:Y:S05]  /*156f0*/  BRA `(.L_x_17501) ;  /* 0x0000000000747947 */ /* 0x000fea0003800000 */
.L_x_17514:
[----:B------:R0:W-:Y:S01]  /*15700*/  STG.E.U8 desc[UR36][R2.64], RZ ;  /* 0x000000ff02007986 */ /* 0x0001e2000c101124 */
[----:B------:R-:W-:Y:S05]  /*15710*/  BRA `(.L_x_17501) ;  /* 0x00000000006c7947 */ /* 0x000fea0003800000 */
.L_x_17513:
[----:B------:R-:W-:-:S13]  /*15720*/  ISETP.NE.AND P0, PT, R0, 0x1c, PT ;  /* 0x0000001c0000780c */ /* 0x000fda0003f05270 */
[----:B------:R-:W-:Y:S05]  /*15730*/  @!P0 BRA `(.L_x_17516) ;  /* 0x0000000000608947 */ /* 0x000fea0003800000 */
[----:B------:R-:W-:-:S13]  /*15740*/  ISETP.NE.AND P0, PT, R0, 0x1d, PT ;  /* 0x0000001d0000780c */ /* 0x000fda0003f05270 */
[----:B------:R-:W-:Y:S05]  /*15750*/  @!P0 BRA `(.L_x_17517) ;  /* 0x0000000000508947 */ /* 0x000fea0003800000 */
[----:B------:R-:W-:-:S13]  /*15760*/  ISETP.NE.AND P0, PT, R0, 0x2c, PT ;  /* 0x0000002c0000780c */ /* 0x000fda0003f05270 */
[----:B------:R1:W-:Y:S01]  /*15770*/  @!P0 STG.E.U8 desc[UR36][R2.64], RZ ;  /* 0x000000ff02008986 */ /* 0x0003e2000c101124 */
[----:B------:R-:W-:Y:S05]  /*15780*/  @!P0 BRA `(.L_x_17501) ;  /* 0x0000000000508947 */ /* 0x000fea0003800000 */
.L_x_17500:
[----:B------:R-:W-:Y:S01]  /*15790*/  MOV R0, 0x0 ;  /* 0x0000000000007802 */ /* 0x000fe20000000f00 */
[----:B------:R-:W0:Y:S01]  /*157a0*/  LDCU.64 UR4, c[0x4][0x118] ;  /* 0x01002300ff0477ac */ /* 0x000e220008000a00 */
[----:B------:R-:W-:Y:S02]  /*157b0*/  IMAD.MOV.U32 R8, RZ, RZ, 0x65 ;  /* 0x00000065ff087424 */ /* 0x000fe400078e00ff */
[----:B-1----:R1:W2:Y:S01]  /*157c0*/  LDC.64 R2, c[0x4][R0] ;  /* 0x0100000000027b82 */ /* 0x0022a20000000a00 */
        /* <DEDUP_REMOVED lines=12> */
.L_x_17518:
[----:B------:R-:W-:Y:S05]  /*15890*/  BRA `(.L_x_17501) ;  /* 0x00000000000c7947 */ /* 0x000fea0003800000 */
.L_x_17517:
[----:B------:R2:W-:Y:S01]  /*158a0*/  STG.E.64 desc[UR36][R2.64], RZ ;  /* 0x000000ff02007986 */ /* 0x0005e2000c101b24 */
[----:B------:R-:W-:Y:S05]  /*158b0*/  BRA `(.L_x_17501) ;  /* 0x0000000000047947 */ /* 0x000fea0003800000 */
.L_x_17516:
[----:B------:R0:W-:Y:S02]  /*158c0*/  STG.E desc[UR36][R2.64], RZ ;  /* 0x000000ff02007986 */ /* 0x0001e4000c101924 */
.L_x_17501:
[----:B------:R-:W-:-:S07]  /*158d0*/  VIADD R18, R18, 0x80 ;  /* 0x0000008012127836 */ /* 0x000fce0000000000 */
.L_x_17470:
[----:B------:R-:W-:-:S13]  /*158e0*/  ISETP.GE.AND P0, PT, R18, R51, PT ;  /* 0x000000331200720c */ /* 0x000fda0003f06270 */
[----:B------:R-:W-:Y:S05]  /*158f0*/  @P0 BREAK.RELIABLE B7 ;  /* 0x0000000000070942 */ /* 0x000fea0003800100 */
[----:B------:R-:W-:Y:S05]  /*15900*/  @P0 BRA `(.L_x_17495) ;  /* 0x0000000400ec0947 */ /* 0x000fea0003800000 */
[----:B------:R-:W-:Y:S05]  /*15910*/  BSYNC.RELIABLE B7 ;  /* 0x0000000000077941 */ /* 0x000fea0003800100 */
.L_x_17469:
[----:B------:R-:W0:Y:S02]  /*15920*/  LDCU UR4, c[0x0][0x48c] ;  /* 0x00009180ff0477ac */ /* 0x000e240008000800 */
[----:B01234-:R-:W0:Y:S01]  /*15930*/  LDC.64 R2, c[0x0][0x438] ;  /* 0x00010e00ff027b82 */ /* 0x01fe220000000a00 */
[----:B------:R-:W-:Y:S01]  /*15940*/  IMAD R0, R52, 0x200, R18 ;  /* 0x0000020034007824 */ /* 0x000fe200078e0212 */
[----:B------:R-:W-:-:S03]  /*15950*/  PRMT R4, R17, 0x9910, RZ ;  /* 0x0000991011047816 */ /* 0x000fc600000000ff */
[----:B------:R-:W-:Y:S02]  /*15960*/  IMAD R5, R0, UR4, RZ ;  /* 0x0000000400057c24 */ /* 0x000fe4000f8e02ff */
        /* <DEDUP_REMOVED lines=15> */
.L_x_17522:
[----:B------:R0:W-:Y:S01]  /*15a60*/  STG.E.U8 desc[UR36][R2.64], RZ ;  /* 0x000000ff02007986 */ /* 0x0001e2000c101124 */
[----:B------:R-:W-:Y:S05]  /*15a70*/  BRA `(.L_x_17524) ;  /* 0x00000004008c7947 */ /* 0x000fea0003800000 */
.L_x_17521:
        /* <DEDUP_REMOVED lines=8> */
.L_x_17526:
[----:B------:R0:W-:Y:S01]  /*15b00*/  STG.E desc[UR36][R2.64], RZ ;  /* 0x000000ff02007986 */ /* 0x0001e2000c101924 */
[----:B------:R-:W-:Y:S05]  /*15b10*/  BRA `(.L_x_17524) ;  /* 0x0000000400647947 */ /* 0x000fea0003800000 */
.L_x_17525:
[----:B------:R0:W-:Y:S01]  /*15b20*/  STG.E.U16 desc[UR36][R2.64], RZ ;  /* 0x000000ff02007986 */ /* 0x0001e2000c101524 */
[----:B------:R-:W-:Y:S05]  /*15b30*/  BRA `(.L_x_17524) ;  /* 0x00000004005c7947 */ /* 0x000fea0003800000 */
.L_x_17520:
        /* <DEDUP_REMOVED lines=8> */
.L_x_17528:
[----:B------:R1:W-:Y:S01]  /*15bc0*/  STG.E.U16 desc[UR36][R2.64], RZ ;  /* 0x000000ff02007986 */ /* 0x0003e2000c101524 */
[----:B------:R-:W-:Y:S05]  /*15bd0*/  BRA `(.L_x_17524) ;  /* 0x0000000400347947 */ /* 0x000fea0003800000 */
.L_x_17527:
        /* <DEDUP_REMOVED lines=8> */
.L_x_17530:
[----:B------:R4:W-:Y:S01]  /*15c60*/  STG.E desc[UR36][R2.64], RZ ;  /* 0x000000ff02007986 */ /* 0x0009e2000c101924 */
[----:B------:R-:W-:Y:S05]  /*15c70*/  BRA `(.L_x_17524) ;  /* 0x00000004000c7947 */ /* 0x000fea0003800000 */
.L_x_17529:
[----:B------:R2:W-:Y:S01]  /*15c80*/  STG.E.64 desc[UR36][R2.64], RZ ;  /* 0x000000ff02007986 */ /* 0x0005e2000c101b24 */
[----:B------:R-:W-:Y:S05]  /*15c90*/  BRA `(.L_x_17524) ;  /* 0x0000000400047947 */ /* 0x000fea0003800000 */
.L_x_17519:
        /* <DEDUP_REMOVED lines=10> */
.L_x_17533:
[----:B------:R0:W-:Y:S01]  /*15d40*/  STG.E.128 desc[UR36][R2.64], RZ ;  /* 0x000000ff02007986 */ /* 0x0001e2000c101d24 */
[----:B------:R-:W-:Y:S05]  /*15d50*/  BRA `(.L_x_17524) ;  /* 0x0000000000d47947 */ /* 0x000fea0003800000 */
.L_x_17532:
        /* <DEDUP_REMOVED lines=8> */
.L_x_17535:
[----:B------:R0:W-:Y:S01]  /*15de0*/  STG.E.U8 desc[UR36][R2.64], RZ ;  /* 0x000000ff02007986 */ /* 0x0001e2000c101124 */
[----:B------:R-:W-:Y:S05]  /*15df0*/  BRA `(.L_x_17524) ;  /* 0x0000000000ac7947 */ /* 0x000fea0003800000 */
.L_x_17534:
[----:B------:R0:W-:Y:S01]  /*15e00*/  STG.E.U16 desc[UR36][R2.64], RZ ;  /* 0x000000ff02007986 */ /* 0x0001e2000c101524 */
[----:B------:R-:W-:Y:S05]  /*15e10*/  BRA `(.L_x_17524) ;  /* 0x0000000000a47947 */ /* 0x000fea0003800000 */
.L_x_17531:
        /* <DEDUP_REMOVED lines=10> */
.L_x_17538:
[----:B------:R0:W-:Y:S01]  /*15ec0*/  STG.E.U8 desc[UR36][R2.64], RZ ;  /* 0x000000ff02007986 */ /* 0x0001e2000c101124 */
[----:B------:R-:W-:Y:S05]  /*15ed0*/  BRA `(.L_x_17524) ;  /* 0x0000000000747947 */ /* 0x000fea0003800000 */
.L_x_17537:
[----:B------:R0:W-:Y:S01]  /*15ee0*/  STG.E.U8 desc[UR36][R2.64], RZ ;  /* 0x000000ff02007986 */ /* 0x0001e2000c101124 */
[----:B------:R-:W-:Y:S05]  /*15ef0*/  BRA `(.L_x_17524) ;  /* 0x00000000006c7947 */ /* 0x000fea0003800000 */
.L_x_17536:
[----:B------:R-:W-:-:S13]  /*15f00*/  ISETP.NE.AND P0, PT, R0, 0x1c, PT ;  /* 0x0000001c0000780c */ /* 0x000fda0003f05270 */
[----:B------:R-:W-:Y:S05]  /*15f10*/  @!P0 BRA `(.L_x_17539) ;  /* 0x0000000000608947 */ /* 0x000fea0003800000 */
[----:B------:R-:W-:-:S13]  /*15f20*/  ISETP.NE.AND P0, PT, R0, 0x1d, PT ;  /* 0x0000001d0000780c */ /* 0x000fda0003f05270 */
[----:B------:R-:W-:Y:S05]  /*15f30*/  @!P0 BRA `(.L_x_17540) ;  /* 0x0000000000508947 */ /* 0x000fea0003800000 */
[----:B------:R-:W-:-:S13]  /*15f40*/  ISETP.NE.AND P0, PT, R0, 0x2c, PT ;  /* 0x0000002c0000780c */ /* 0x000fda0003f05270 */
[----:B------:R0:W-:Y:S01]  /*15f50*/  @!P0 STG.E.U8 desc[UR36][R2.64], RZ ;  /* 0x000000ff02008986 */ /* 0x0001e2000c101124 */
[----:B------:R-:W-:Y:S05]  /*15f60*/  @!P0 BRA `(.L_x_17524) ;  /* 0x0000000000508947 */ /* 0x000fea0003800000 */
.L_x_17523:
        /* <DEDUP_REMOVED lines=15> */
[----:B--2--5:R-:W-:Y:S05]  /*16060*/  CALL.ABS.NOINC R2 ;  /* 0x0000000002007343 */ /* 0x024fea0003c00000 */
.L_x_17541:
[----:B------:R-:W-:Y:S05]  /*16070*/  BRA `(.L_x_17524) ;  /* 0x00000000000c7947 */ /* 0x000fea0003800000 */
.L_x_17540:
[----:B------:R0:W-:Y:S01]  /*16080*/  STG.E.64 desc[UR36][R2.64], RZ ;  /* 0x000000ff02007986 */ /* 0x0001e2000c101b24 */
[----:B------:R-:W-:Y:S05]  /*16090*/  BRA `(.L_x_17524) ;  /* 0x0000000000047947 */ /* 0x000fea0003800000 */
.L_x_17539:
[----:B------:R0:W-:Y:S02]  /*160a0*/  STG.E desc[UR36][R2.64], RZ ;  /* 0x000000ff02007986 */ /* 0x0001e4000c101924 */
.L_x_17524:
[----:B------:R-:W-:-:S07]  /*160b0*/  VIADD R18, R18, 0x80 ;  /* 0x0000008012127836 */ /* 0x000fce0000000000 */
.L_x_17495:
[----:B------:R-:W-:Y:S05]  /*160c0*/  BSYNC.RECONVERGENT B6 ;  /* 0x0000000000067941 */ /* 0x000fea0003800200 */
.L_x_17468:
        /* <DEDUP_REMOVED lines=21> */
.L_x_17545:
[----:B------:R-:W-:Y:S01]  /*16220*/  STG.E.U8 desc[UR36][R2.64], RZ ;  /* 0x000000ff02007986 */ /* 0x000fe2000c101124 */
[----:B------:R-:W-:Y:S05]  /*16230*/  EXIT ;  /* 0x000000000000794d */ /* 0x000fea0003800000 */
.L_x_17544:
        /* <DEDUP_REMOVED lines=8> */
.L_x_17548:
[----:B------:R-:W-:Y:S01]  /*162c0*/  STG.E desc[UR36][R2.64], RZ ;  /* 0x000000ff02007986 */ /* 0x000fe2000c101924 */
[----:B------:R-:W-:Y:S05]  /*162d0*/  EXIT ;  /* 0x000000000000794d */ /* 0x000fea0003800000 */
.L_x_17547:
[----:B------:R-:W-:Y:S01]  /*162e0*/  STG.E.U16 desc[UR36][R2.64], RZ ;  /* 0x000000ff02007986 */ /* 0x000fe2000c101524 */
[----:B------:R-:W-:Y:S05]  /*162f0*/  EXIT ;  /* 0x000000000000794d */ /* 0x000fea0003800000 */
.L_x_17543:
        /* <DEDUP_REMOVED lines=8> */
.L_x_17550:
[----:B------:R-:W-:Y:S01]  /*16380*/  STG.E.U16 desc[UR36][R2.64], RZ ;  /* 0x000000ff02007986 */ /* 0x000fe2000c101524 */
[----:B------:R-:W-:Y:S05]  /*16390*/  EXIT ;  /* 0x000000000000794d */ /* 0x000fea0003800000 */
.L_x_17549:
        /* <DEDUP_REMOVED lines=8> */
.L_x_17552:
[----:B------:R-:W-:Y:S01]  /*16420*/  STG.E desc[UR36][R2.64], RZ ;  /* 0x000000ff02007986 */ /* 0x000fe2000c101924 */
[----:B------:R-:W-:Y:S05]  /*16430*/  EXIT ;  /* 0x000000000000794d */ /* 0x000fea0003800000 */
.L_x_17551:
[----:B------:R-:W-:Y:S01]  /*16440*/  STG.E.64 desc[UR36][R2.64], RZ ;  /* 0x000000ff02007986 */ /* 0x000fe2000c101b24 */
[----:B------:R-:W-:Y:S05]  /*16450*/  EXIT ;  /* 0x000000000000794d */ /* 0x000fea0003800000 */
.L_x_17542:
        /* <DEDUP_REMOVED lines=10> */
.L_x_17555:
[----:B------:R-:W-:Y:S01]  /*16500*/  STG.E.128 desc[UR36][R2.64], RZ ;  /* 0x000000ff02007986 */ /* 0x000fe2000c101d24 */
[----:B------:R-:W-:Y:S05]  /*16510*/  EXIT ;  /* 0x000000000000794d */ /* 0x000fea0003800000 */
.L_x_17554:
        /* <DEDUP_REMOVED lines=8> */
.L_x_17557:
[----:B------:R-:W-:Y:S01]  /*165a0*/  STG.E.U8 desc[UR36][R2.64], RZ ;  /* 0x000000ff02007986 */ /* 0x000fe2000c101124 */
[----:B------:R-:W-:Y:S05]  /*165b0*/  EXIT ;  /* 0x000000000000794d */ /* 0x000fea0003800000 */
.L_x_17556:
[----:B------:R-:W-:Y:S01]  /*165c0*/  STG.E.U16 desc[UR36][R2.64], RZ ;  /* 0x000000ff02007986 */ /* 0x000fe2000c101524 */
[----:B------:R-:W-:Y:S05]  /*165d0*/  EXIT ;  /* 0x000000000000794d */ /* 0x000fea0003800000 */
.L_x_17553:
        /* <DEDUP_REMOVED lines=10> */
.L_x_17560:
[----:B------:R-:W-:Y:S01]  /*16680*/  STG.E.U8 desc[UR36][R2.64], RZ ;  /* 0x000000ff02007986 */ /* 0x000fe2000c101124 */
[----:B------:R-:W-:Y:S05]  /*16690*/  EXIT ;  /* 0x000000000000794d */ /* 0x000fea0003800000 */
.L_x_17559:
[----:B------:R-:W-:Y:S01]  /*166a0*/  STG.E.U8 desc[UR36][R2.64], RZ ;  /* 0x000000ff02007986 */ /* 0x000fe2000c101124 */
[----:B------:R-:W-:Y:S05]  /*166b0*/  EXIT ;  /* 0x000000000000794d */ /* 0x000fea0003800000 */
.L_x_17558:
[----:B------:R-:W-:-:S13]  /*166c0*/  ISETP.NE.AND P0, PT, R0, 0x1c, PT ;  /* 0x0000001c0000780c */ /* 0x000fda0003f05270 */
[----:B------:R-:W-:Y:S05]  /*166d0*/  @!P0 BRA `(.L_x_17561) ;  /* 0x0000000000608947 */ /* 0x000fea0003800000 */
[----:B------:R-:W-:-:S13]  /*166e0*/  ISETP.NE.AND P0, PT, R0, 0x1d, PT ;  /* 0x0000001d0000780c */ /* 0x000fda0003f05270 */
[----:B------:R-:W-:Y:S05]  /*166f0*/  @!P0 BRA `(.L_x_17562) ;  /* 0x0000000000508947 */ /* 0x000fea0003800000 */
[----:B------:R-:W-:-:S13]  /*16700*/  ISETP.NE.AND P0, PT, R0, 0x2c, PT ;  /* 0x0000002c0000780c */ /* 0x000fda0003f05270 */
[----:B------:R0:W-:Y:S01]  /*16710*/  @!P0 STG.E.U8 desc[UR36][R2.64], RZ ;  /* 0x000000ff02008986 */ /* 0x0001e2000c101124 */
[----:B------:R-:W-:Y:S05]  /*16720*/  @!P0 EXIT ;  /* 0x000000000000894d */ /* 0x000fea0003800000 */
.L_x_17546:
        /* <DEDUP_REMOVED lines=16> */
.L_x_17563:
[----:B------:R-:W-:Y:S05]  /*16830*/  EXIT ;  /* 0x000000000000794d */ /* 0x000fea0003800000 */
.L_x_17562:
[----:B------:R-:W-:Y:S01]  /*16840*/  STG.E.64 desc[UR36][R2.64], RZ ;  /* 0x000000ff02007986 */ /* 0x000fe2000c101b24 */
[----:B------:R-:W-:Y:S05]  /*16850*/  EXIT ;  /* 0x000000000000794d */ /* 0x000fea0003800000 */
.L_x_17561:
[----:B------:R-:W-:Y:S01]  /*16860*/  STG.E desc[UR36][R2.64], RZ ;  /* 0x000000ff02007986 */ /* 0x000fe2000c101924 */
[----:B------:R-:W-:Y:S05]  /*16870*/  EXIT ;  /* 0x000000000000794d */ /* 0x000fea0003800000 */
        .weak           $__internal_39_$__cuda_sm20_div_s64
        .type           $__internal_39_$__cuda_sm20_div_s64,@function
        .size           $__internal_39_$__cuda_sm20_div_s64,(.L_x_40059 - $__internal_39_$__cuda_sm20_div_s64)
$__internal_39_$__cuda_sm20_div_s64:
        /* <DEDUP_REMOVED lines=15> */
[----:B------:R-:W-:Y:S02]  /*16970*/  IMAD.X R28, RZ, RZ, ~R27, P0 ;  /* 0x000000ffff1c7224 */ /* 0x000fe400000e0e1b */
[----:B------:R-:W-:Y:S02]  /*16980*/  IMAD.MOV.U32 R27, RZ, RZ, R20 ;  /* 0x000000ffff1b7224 */ /* 0x000fe400078e0014 */
        /* <DEDUP_REMOVED lines=10> */
[----:B------:R-:W-:-:S04]  /*16a30*/  IMAD R20, R11, R14, R20 ;  /* 0x0000000e0b147224 */ /* 0x000fc800078e0214 */
[----:B------:R-:W-:Y:S02]  /*16a40*/  IMAD.X R27, RZ, RZ, ~R20, P0 ;  /* 0x000000ffff1b7224 */ /* 0x000fe400000e0e14 */
[----:B------:R-:W-:-:S04]  /*16a50*/  IMAD.HI.U32 R20, R21, R26, RZ ;  /* 0x0000001a15147227 */ /* 0x000fc800078e00ff */
[-C--:B------:R-:W-:Y:S02]  /*16a60*/  IMAD R28, R11, R27.reuse, RZ ;  /* 0x0000001b0b1c7224 */ /* 0x080fe400078e02ff */
[----:B------:R-:W-:-:S04]  /*16a70*/  IMAD.WIDE.U32 R20, P1, R21, R27, R20 ;  /* 0x0000001b15147225 */ /* 0x000fc80007820014 */
[----:B------:R-:W-:-:S04]  /*16a80*/  IMAD.HI.U32 R20, P0, R11, R26, R20 ;  /* 0x0000001a0b147227 */ /* 0x000fc80007800014 */
[----:B------:R-:W-:-:S04]  /*16a90*/  IMAD.HI.U32 R21, R11, R27, RZ ;  /* 0x0000001b0b157227 */ /* 0x000fc800078e00ff */
[----:B------:R-:W-:Y:S01]  /*16aa0*/  IMAD.X R27, R21, 0x1, R11, P1 ;  /* 0x00000001151b7824 */ /* 0x000fe200008e060b */
[----:B------:R-:W-:Y:S01]  /*16ab0*/  IADD3 R11, P3, PT, RZ, -R10, RZ ;  /* 0x8000000aff0b7210 */ /* 0x000fe20007f7e0ff */
        /* <DEDUP_REMOVED lines=11> */
[----:B------:R-:W-:-:S05]  /*16b70*/  IADD3 R28, P1, PT, R28, R20, RZ ;  /* 0x000000141c1c7210 */ /* 0x000fca0007f3e0ff */
[----:B------:R-:W-:-:S04]  /*16b80*/  IMAD.WIDE.U32 R20, R28, R14, RZ ;  /* 0x0000000e1c147225 */ /* 0x000fc800078e00ff */
[----:B------:R-:W-:Y:S01]  /*16b90*/  IMAD R21, R28, R15, R21 ;  /* 0x0000000f1c157224 */ /* 0x000fe200078e0215 */
[----:B------:R-:W-:Y:S01]  /*16ba0*/  IADD3 R11, P2, PT, -R20, R11, RZ ;  /* 0x0000000b140b7210 */ /* 0x000fe20007f5e1ff */
[----:B------:R-:W-:-:S03]  /*16bb0*/  IMAD.X R20, RZ, RZ, R27, P0 ;  /* 0x000000ffff147224 */ /* 0x000fc600000e061b */
[----:B------:R-:W-:Y:S01]  /*16bc0*/  ISETP.GE.U32.AND P0, PT, R11, R14, PT ;  /* 0x0000000e0b00720c */ /* 0x000fe20003f06070 */
[----:B------:R-:W-:-:S04]  /*16bd0*/  IMAD.X R20, RZ, RZ, R20, P1 ;  /* 0x000000ffff147224 */ /* 0x000fc800008e0614 */
[----:B------:R-:W-:-:S04]  /*16be0*/  IMAD R21, R20, R14, R21 ;  /* 0x0000000e14157224 */ /* 0x000fc800078e0215 */
[----:B------:R-:W-:Y:S01]  /*16bf0*/  IMAD.X R21, R26, 0x1, ~R21, P2 ;  /* 0x000000011a157824 */ /* 0x000fe200010e0e15 */
[----:B------:R-:W-:-:S04]  /*16c00*/  IADD3 R26, P2, PT, R11, -R14, RZ ;  /* 0x8000000e0b1a7210 */ /* 0x000fc80007f5e0ff */
[----:B------:R-:W-:-:S04]  /*16c10*/  ISETP.GE.U32.AND.EX P0, PT, R21, R15, PT, P0 ;  /* 0x0000000f1500720c */ /* 0x000fc80003f06100 */
[----:B------:R-:W-:Y:S01]  /*16c20*/  SEL R26, R26, R11, P0 ;  /* 0x0000000b1a1a7207 */ /* 0x000fe20000000000 */
[----:B------:R-:W-:-:S03]  /*16c30*/  IMAD.X R11, R21, 0x1, ~R15, P2 ;  /* 0x00000001150b7824 */ /* 0x000fc600010e0e0f */
[----:B------:R-:W-:Y:S02]  /*16c40*/  ISETP.GE.U32.AND P1, PT, R26, R14, PT ;  /* 0x0000000e1a00720c */ /* 0x000fe40003f26070 */
[----:B------:R-:W-:-:S04]  /*16c50*/  SEL R11, R11, R21, P0 ;  /* 0x000000150b0b7207 */ /* 0x000fc80000000000 */
[----:B------:R-:W-:Y:S02]  /*16c60*/  ISETP.GE.U32.AND.EX P1, PT, R11, R15, PT, P1 ;  /* 0x0000000f0b00720c */ /* 0x000fe40003f26110 */
[----:B------:R-:W-:-:S04]  /*16c70*/  IADD3 R11, P2, PT, R28, 0x1, RZ ;  /* 0x000000011c0b7810 */ /* 0x000fc80007f5e0ff */
[----:B------:R-:W-:Y:S01]  /*16c80*/  SEL R28, R11, R28, P0 ;  /* 0x0000001c0b1c7207 */ /* 0x000fe20000000000 */
[----:B------:R-:W-:-:S03]  /*16c90*/  IMAD.X R11, RZ, RZ, R20, P2 ;  /* 0x000000ffff0b7224 */ /* 0x000fc600010e0614 */
[----:B------:R-:W-:Y:S02]  /*16ca0*/  IADD3 R14, P2, PT, R28, 0x1, RZ ;  /* 0x000000011c0e7810 */ /* 0x000fe40007f5e0ff */
[----:B------:R-:W-:Y:S02]  /*16cb0*/  SEL R11, R11, R20, P0 ;  /* 0x000000140b0b7207 */ /* 0x000fe40000000000 */
[----:B------:R-:W-:Y:S02]  /*16cc0*/  SEL R14, R14, R28, P1 ;  /* 0x0000001c0e0e7207 */ /* 0x000fe40000800000 */
[----:B------:R-:W-:Y:S01]  /*16cd0*/  LOP3.LUT R20, R3, R5, RZ, 0x3c, !PT ;  /* 0x0000000503147212 */ /* 0x000fe200078e3cff */
[----:B------:R-:W-:Y:S01]  /*16ce0*/  IMAD.X R15, RZ, RZ, R11, P2 ;  /* 0x000000ffff0f7224 */ /* 0x000fe200010e060b */
[----:B------:R-:W-:-:S04]  /*16cf0*/  ISETP.NE.U32.AND P0, PT, R4, RZ, PT ;  /* 0x000000ff0400720c */ /* 0x000fc80003f05070 */
[----:B------:R-:W-:Y:S02]  /*16d00*/  SEL R15, R15, R11, P1 ;  /* 0x0000000b0f0f7207 */ /* 0x000fe40000800000 */
[-C--:B------:R-:W-:Y:S02]  /*16d10*/  IADD3 R11, P2, PT, RZ, -R14.reuse, RZ ;  /* 0x8000000eff0b7210 */ /* 0x080fe40007f5e0ff */
[----:B------:R-:W-:Y:S02]  /*16d20*/  ISETP.GE.AND P1, PT, R20, RZ, PT ;  /* 0x000000ff1400720c */ /* 0x000fe40003f26270 */
[----:B------:R-:W-:Y:S01]  /*16d30*/  ISETP.NE.AND.EX P0, PT, R3, RZ, PT, P0 ;  /* 0x000000ff0300720c */ /* 0x000fe20003f05300 */
[----:B------:R-:W-:Y:S01]  /*16d40*/  IMAD.X R4, RZ, RZ, ~R15, P2 ;  /* 0x000000ffff047224 */ /* 0x000fe200010e0e0f */
[----:B------:R-:W-:Y:S01]  /*16d50*/  SEL R3, R11, R14, !P1 ;  /* 0x0000000e0b037207 */ /* 0x000fe20004800000 */
[----:B------:R-:W-:-:S03]  /*16d60*/  IMAD.MOV.U32 R14, RZ, RZ, R0 ;  /* 0x000000ffff0e7224 */ /* 0x000fc600078e0000 */
[----:B------:R-:W-:Y:S01]  /*16d70*/  SEL R4, R4, R15, !P1 ;  /* 0x0000000f04047207 */ /* 0x000fe20004800000 */
[----:B------:R-:W-:Y:S01]  /*16d80*/  IMAD.MOV.U32 R15, RZ, RZ, 0x0 ;  /* 0x00000000ff0f7424 */ /* 0x000fe200078e00ff */
[----:B------:R-:W-:Y:S02]  /*16d90*/  SEL R3, R3, 0xffffffff, P0 ;  /* 0xffffffff03037807 */ /* 0x000fe40000000000 */
[----:B------:R-:W-:Y:S01]  /*16da0*/  SEL R4, R4, 0xffffffff, P0 ;  /* 0xffffffff04047807 */ /* 0x000fe20000000000 */
[----:B------:R-:W-:Y:S06]  /*16db0*/  RET.REL.NODEC R14 `(_ZN2at6native27unrolled_elementwise_kernelIZZZNS0_67_GLOBAL__N__bb565c37_34_ValidateCompressedIndicesKernel_cu_33a4b88b42_validate_compressed_sparse_indices_kernelILNS2_8CDimNameE1ENS2_18CUDAKernelLauncherENS2_14EmptyVecKernelENS2_8DummyVecELm8EEEvRKNS_6TensorESA_lllENKUlvE1_clEvENKUlvE_clEvEUliiiiiE_St5arrayIPcLm6EELi4E23TrivialOffsetCalculatorILi5EjESH_ILi1EjENS0_6memory12LoadWithCastILi5EEENSK_13StoreWithCastILi1EEEEEviT_T0_T2_T3_T4_T5_) ;  /* 0xfffffe900e907950 */ /* 0x000fec0003c3ffff */
.L_x_17564:
        /* <DEDUP_REMOVED lines=12> */
.L_x_40059:


//--------------------- .text._ZN2at6native18elementwise_kernelILi128ELi2EZNS0_22gpu_kernel_impl_nocastIZZZNS0_67_GLOBAL__N__bb565c37_34_ValidateCompressedIndicesKernel_cu_33a4b88b42_validate_compressed_sparse_indices_kernelILNS3_8CDimNameE1ENS3_18CUDAKernelLauncherENS3_14EmptyVecKernelENS3_8DummyVecELm8EEEvRKNS_6TensorESB_lllENKUlvE1_clEvENKUlvE_clEvEUliiiiiE_EEvRNS_18TensorIteratorBaseERKT_EUliE_EEviT1_ --------------------------
	.section	.text._ZN2at6native18elementwise_kernelILi128ELi2EZNS0_22gpu_kernel_impl_nocastIZZZNS0_67_GLOBAL__N__bb565c37_34_ValidateCompressedIndicesKernel_cu_33a4b88b42_validate_compressed_sparse_indices_kernelILNS3_8CDimNameE1ENS3_18CUDAKernelLauncherENS3_14EmptyVecKernelENS3_8DummyVecELm8EEEvRKNS_6TensorESB_lllENKUlvE1_clEvENKUlvE_clEvEUliiiiiE_EEvRNS_18TensorIteratorBaseERKT_EUliE_EEviT1_,"ax",@progbits
	.align	128
        .global         _ZN2at6native18elementwise_kernelILi128ELi2EZNS0_22gpu_kernel_impl_nocastIZZZNS0_67_GLOBAL__N__bb565c37_34_ValidateCompressedIndicesKernel_cu_33a4b88b42_validate_compressed_sparse_indices_kernelILNS3_8CDimNameE1ENS3_18CUDAKernelLauncherENS3_14EmptyVecKernelENS3_8DummyVecELm8EEEvRKNS_6TensorESB_lllENKUlvE1_clEvENKUlvE_clEvEUliiiiiE_EEvRNS_18TensorIteratorBaseERKT_EUliE_EEviT1_
        .type           _ZN2at6native18elementwise_kernelILi128ELi2EZNS0_22gpu_kernel_impl_nocastIZZZNS0_67_GLOBAL__N__bb565c37_34_ValidateCompressedIndicesKernel_cu_33a4b88b42_validate_compressed_sparse_indices_kernelILNS3_8CDimNameE1ENS3_18CUDAKernelLauncherENS3_14EmptyVecKernelENS3_8DummyVecELm8EEEvRKNS_6TensorESB_lllENKUlvE1_clEvENKUlvE_clEvEUliiiiiE_EEvRNS_18TensorIteratorBaseERKT_EUliE_EEviT1_,@function
        .size           _ZN2at6native18elementwise_kernelILi128ELi2EZNS0_22gpu_kernel_impl_nocastIZZZNS0_67_GLOBAL__N__bb565c37_34_ValidateCompressedIndicesKernel_cu_33a4b88b42_validate_compressed_sparse_indices_kernelILNS3_8CDimNameE1ENS3_18CUDAKernelLauncherENS3_14EmptyVecKernelENS3_8DummyVecELm8EEEvRKNS_6TensorESB_lllENKUlvE1_clEvENKUlvE_clEvEUliiiiiE_EEvRNS_18TensorIteratorBaseERKT_EUliE_EEviT1_,(.L_x_40061 - _ZN2at6native18elementwise_kernelILi128ELi2EZNS0_22gpu_kernel_impl_nocastIZZZNS0_67_GLOBAL__N__bb565c37_34_ValidateCompressedIndicesKernel_cu_33a4b88b42_validate_compressed_sparse_indices_kernelILNS3_8CDimNameE1ENS3_18CUDAKernelLauncherENS3_14EmptyVecKernelENS3_8DummyVecELm8EEEvRKNS_6TensorESB_lllENKUlvE1_clEvENKUlvE_clEvEUliiiiiE_EEvRNS_18TensorIteratorBaseERKT_EUliE_EEviT1_)
        .other          _ZN2at6native18elementwise_kernelILi128ELi2EZNS0_22gpu_kernel_impl_nocastIZZZNS0_67_GLOBAL__N__bb565c37_34_ValidateCompressedIndicesKernel_cu_33a4b88b42_validate_compressed_sparse_indices_kernelILNS3_8CDimNameE1ENS3_18CUDAKernelLauncherENS3_14EmptyVecKernelENS3_8DummyVecELm8EEEvRKNS_6TensorESB_lllENKUlvE1_clEvENKUlvE_clEvEUliiiiiE_EEvRNS_18TensorIteratorBaseERKT_EUliE_EEviT1_,@"STO_CUDA_ENTRY STV_DEFAULT"
_ZN2at6native18elementwise_kernelILi128ELi2EZNS0_22gpu_kernel_impl_nocastIZZZNS0_67_GLOBAL__N__bb565c37_34_ValidateCompressedIndicesKernel_cu_33a4b88b42_validate_compressed_sparse_indices_kernelILNS3_8CDimNameE1ENS3_18CUDAKernelLauncherENS3_14EmptyVecKernelENS3_8DummyVecELm8EEEvRKNS_6TensorESB_lllENKUlvE1_clEvENKUlvE_clEvEUliiiiiE_EEvRNS_18TensorIteratorBaseERKT_EUliE_EEviT1_:
.text._ZN2at6native18elementwise_kernelILi128ELi2EZNS0_22gpu_kernel_impl_nocastIZZZNS0_67_GLOBAL__N__bb565c37_34_ValidateCompressedIndicesKernel_cu_33a4b88b42_validate_compressed_sparse_indices_kernelILNS3_8CDimNameE1ENS3_18CUDAKernelLauncherENS3_14EmptyVecKernelENS3_8DummyVecELm8EEEvRKNS_6TensorESB_lllENKUlvE1_clEvENKUlvE_clEvEUliiiiiE_EEvRNS_18TensorIteratorBaseERKT_EUliE_EEviT1_:
        /* <DEDUP_REMOVED lines=53> */
.L_x_17569:
        /* <DEDUP_REMOVED lines=19> */
.L_x_17570:
        /* <DEDUP_REMOVED lines=22> */
.L_x_17571:
[----:B------:R-:W0:Y:S01]  /*05e0*/  LDCU.64 UR4, c[0x0][0x750] ;  /* 0x0000ea00ff0477ac */ /* 0x000e220008000a00 */
[----:B------:R-:W-:Y:S02]  /*05f0*/  ISETP.GE.U32.AND P0, PT, R2, 0x7, PT ;  /* 0x000000070200780c */ /* 0x000fe40003f06070 */
[----:B------:R-:W-:Y:S02]  /*0600*/  CS2R R24, SRZ ;  /* 0x0000000000187805 */ /* 0x000fe4000001ff00 */
[----:B------:R-:W-:Y:S01]  /*0610*/  SHF.R.S32.HI R0, RZ, 0x1f, R18 ;  /* 0x0000001fff007819 */ /* 0x000fe20000011412 */
[----:B------:R-:W-:-:S04]  /*0620*/  IMAD.MOV.U32 R17, RZ, RZ, R2 ;  /* 0x000000ffff117224 */ /* 0x000fc800078e0002 */
        /* <DEDUP_REMOVED lines=14> */
.L_x_17598:
        /* <DEDUP_REMOVED lines=28> */
.L_x_17575:
[----:B------:R-:W-:Y:S01]  /*08d0*/  IMAD.MOV.U32 R8, RZ, RZ, R30 ;  /* 0x000000ffff087224 */ /* 0x000fe200078e001e */
[----:B------:R-:W-:Y:S01]  /*08e0*/  MOV R5, R27 ;  /* 0x0000001b00057202 */ /* 0x000fe20000000f00 */
[----:B------:R-:W-:Y:S01]  /*08f0*/  IMAD.MOV.U32 R4, RZ, RZ, R14 ;  /* 0x000000ffff047224 */ /* 0x000fe200078e000e */
[----:B------:R-:W-:Y:S02]  /*0900*/  MOV R3, R15 ;  /* 0x0000000f00037202 */ /* 0x000fe40000000f00 */
[----:B------:R-:W-:-:S07]  /*0910*/  MOV R0, 0x930 ;  /* 0x0000093000007802 */ /* 0x000fce0000000f00 */
[----:B------:R-:W-:Y:S05]  /*0920*/  CALL.REL.NOINC `($__internal_40_$__cuda_sm20_div_s64) ;  /* 0x0000016000e47944 */ /* 0x000fea0003c00000 */
[----:B------:R-:W-:Y:S01]  /*0930*/  IMAD.MOV.U32 R20, RZ, RZ, R6 ;  /* 0x000000ffff147224 */ /* 0x000fe200078e0006 */
[----:B------:R-:W-:-:S07]  /*0940*/  MOV R21, R3 ;  /* 0x0000000300157202 */ /* 0x000fce0000000f00 */
.L_x_17576:
[----:B------:R-:W-:Y:S05]  /*0950*/  BSYNC.RECONVERGENT B1 ;  /* 0x0000000000017941 */ /* 0x000fea0003800200 */
.L_x_17574:
        /* <DEDUP_REMOVED lines=41> */
.L_x_17578:
        /* <DEDUP_REMOVED lines=8> */
.L_x_17579:
[----:B------:R-:W-:Y:S05]  /*0c70*/  BSYNC.RECONVERGENT B1 ;  /* 0x0000000000017941 */ /* 0x000fea0003800200 */
.L_x_17577:
        /* <DEDUP_REMOVED lines=42> */
.L_x_17581:
[----:B------:R-:W-:Y:S01]  /*0f20*/  MOV R8, R14 ;  /* 0x0000000e00087202 */ /* 0x000fe20000000f00 */
[----:B------:R-:W-:Y:S01]  /*0f30*/  IMAD.MOV.U32 R5, RZ, RZ, R15 ;  /* 0x000000ffff057224 */ /* 0x000fe200078e000f */
[----:B------:R-:W-:Y:S01]  /*0f40*/  MOV R4, R18 ;  /* 0x0000001200047202 */ /* 0x000fe20000000f00 */
[----:B------:R-:W-:Y:S01]  /*0f50*/  IMAD.MOV.U32 R3, RZ, RZ, R19 ;  /* 0x000000ffff037224 */ /* 0x000fe200078e0013 */
[----:B------:R-:W-:-:S07]  /*0f60*/  MOV R0, 0xf80 ;  /* 0x00000f8000007802 */ /* 0x000fce0000000f00 */
[----:B------:R-:W-:Y:S05]  /*0f70*/  CALL.REL.NOINC `($__internal_40_$__cuda_sm20_div_s64) ;  /* 0x0000015c00507944 */ /* 0x000fea0003c00000 */
[----:B------:R-:W-:Y:S01]  /*0f80*/  MOV R20, R6 ;  /* 0x0000000600147202 */ /* 0x000fe20000000f00 */
[----:B------:R-:W-:-:S07]  /*0f90*/  IMAD.MOV.U32 R21, RZ, RZ, R3 ;  /* 0x000000ffff157224 */ /* 0x000fce00078e0003 */
.L_x_17582:
[----:B------:R-:W-:Y:S05]  /*0fa0*/  BSYNC.RECONVERGENT B1 ;  /* 0x0000000000017941 */ /* 0x000fea0003800200 */
.L_x_17580:
        /* <DEDUP_REMOVED lines=41> */
.L_x_17584:
        /* <DEDUP_REMOVED lines=8> */
.L_x_17585:
[----:B------:R-:W-:Y:S05]  /*12c0*/  BSYNC.RECONVERGENT B1 ;  /* 0x0000000000017941 */ /* 0x000fea0003800200 */
.L_x_17583:
        /* <DEDUP_REMOVED lines=42> */
.L_x_17587:
        /* <DEDUP_REMOVED lines=8> */
.L_x_17588:
[----:B------:R-:W-:Y:S05]  /*15f0*/  BSYNC.RECONVERGENT B1 ;  /* 0x0000000000017941 */ /* 0x000fea0003800200 */
.L_x_17586:
        /* <DEDUP_REMOVED lines=42> */
.L_x_17590:
        /* <DEDUP_REMOVED lines=8> */
.L_x_17591:
[----:B------:R-:W-:Y:S05]  /*1920*/  BSYNC.RECONVERGENT B1 ;  /* 0x0000000000017941 */ /* 0x000fea0003800200 */
.L_x_17589:
        /* <DEDUP_REMOVED lines=43> */
.L_x_17593:
        /* <DEDUP_REMOVED lines=8> */
.L_x_17594:
[----:B------:R-:W-:Y:S05]  /*1c60*/  BSYNC.RECONVERGENT B1 ;  /* 0x0000000000017941 */ /* 0x000fea0003800200 */
.L_x_17592:
        /* <DEDUP_REMOVED lines=43> */
.L_x_17596:
        /* <DEDUP_REMOVED lines=8> */
.L_x_17597:
[----:B------:R-:W-:Y:S05]  /*1fa0*/  BSYNC.RECONVERGENT B1 ;  /* 0x0000000000017941 */ /* 0x000fea0003800200 */
.L_x_17595:
        /* <DEDUP_REMOVED lines=19> */
.L_x_17573:
[----:B------:R-:W-:-:S07]  /*20e0*/  IADD3 R17, PT, PT, R17, 0x3, RZ ;  /* 0x0000000311117810 */ /* 0x000fce0007ffe0ff */
.L_x_17572:
        /* <DEDUP_REMOVED lines=31> */
.L_x_17602:
        /* <DEDUP_REMOVED lines=8> */
.L_x_17603:
[----:B------:R-:W-:Y:S05]  /*2360*/  BSYNC.RECONVERGENT B0 ;  /* 0x0000000000007941 */ /* 0x000fea0003800200 */
.L_x_17601:
        /* <DEDUP_REMOVED lines=40> */
.L_x_17605:
        /* <DEDUP_REMOVED lines=8> */
.L_x_17606:
[----:B------:R-:W-:Y:S05]  /*2670*/  BSYNC.RECONVERGENT B0 ;  /* 0x0000000000007941 */ /* 0x000fea0003800200 */
.L_x_17604:
        /* <DEDUP_REMOVED lines=42> */
.L_x_17608:
        /* <DEDUP_REMOVED lines=8> */
.L_x_17609:
[----:B------:R-:W-:Y:S05]  /*29a0*/  BSYNC.RECONVERGENT B0 ;  /* 0x0000000000007941 */ /* 0x000fea0003800200 */
.L_x_17607:
        /* <DEDUP_REMOVED lines=42> */
.L_x_17611:
        /* <DEDUP_REMOVED lines=8> */
.L_x_17612:
[----:B------:R-:W-:Y:S05]  /*2cd0*/  BSYNC.RECONVERGENT B0 ;  /* 0x0000000000007941 */ /* 0x000fea0003800200 */
.L_x_17610:
        /* <DEDUP_REMOVED lines=15> */
.L_x_17600:
        /* <DEDUP_REMOVED lines=31> */
.L_x_17615:
        /* <DEDUP_REMOVED lines=8> */
.L_x_17616:
[----:B------:R-:W-:Y:S05]  /*3040*/  BSYNC.RECONVERGENT B0 ;  /* 0x0000000000007941 */ /* 0x000fea0003800200 */
.L_x_17614:
        /* <DEDUP_REMOVED lines=41> */
.L_x_17618:
        /* <DEDUP_REMOVED lines=8> */
.L_x_17619:
[----:B------:R-:W-:Y:S05]  /*3360*/  BSYNC.RECONVERGENT B0 ;  /* 0x0000000000007941 */ /* 0x000fea0003800200 */
.L_x_17617:
        /* <DEDUP_REMOVED lines=15> */
.L_x_17613:
        /* <DEDUP_REMOVED lines=31> */
.L_x_17621:
[----:B------:R-:W-:Y:S01]  /*3650*/  MOV R11, R4 ;  /* 0x00000004000b7202 */ /* 0x000fe20000000f00 */
[----:B------:R-:W-:Y:S01]  /*3660*/  IMAD.MOV.U32 R12, RZ, RZ, R5 ;  /* 0x000000ffff0c7224 */ /* 0x000fe200078e0005 */
[----:B------:R-:W-:Y:S01]  /*3670*/  MOV R10, R30 ;  /* 0x0000001e000a7202 */ /* 0x000fe20000000f00 */
[----:B------:R-:W-:Y:S01]  /*3680*/  IMAD.MOV.U32 R26, RZ, RZ, R27 ;  /* 0x000000ffff1a7224 */ /* 0x000fe200078e001b */
[----:B------:R-:W-:-:S07]  /*3690*/  MOV R13, 0x36b0 ;  /* 0x000036b0000d7802 */ /* 0x000fce0000000f00 */
[----:B------:R-:W-:Y:S05]  /*36a0*/  CALL.REL.NOINC `($__internal_41_$__cuda_sm20_rem_s64) ;  /* 0x0000013800d47944 */ /* 0x000fea0003c00000 */
[----:B------:R-:W-:Y:S01]  /*36b0*/  MOV R4, R6 ;  /* 0x0000000600047202 */ /* 0x000fe20000000f00 */
[----:B------:R-:W-:-:S07]  /*36c0*/  IMAD.MOV.U32 R5, RZ, RZ, R3 ;  /* 0x000000ffff057224 */ /* 0x000fce00078e0003 */
.L_x_17622:
[----:B------:R-:W-:Y:S05]  /*36d0*/  BSYNC.RECONVERGENT B0 ;  /* 0x0000000000007941 */ /* 0x000fea0003800200 */
.L_x_17620:
[----:B------:R-:W0:Y:S02]  /*36e0*/  LDC.64 R6, c[0x0][R0+0x798] ;  /* 0x0001e60000067b82 */ /* 0x000e240000000a00 */
[----:B0-----:R-:W-:Y:S02]  /*36f0*/  IMAD R3, R5, R6, RZ ;  /* 0x0000000605037224 */ /* 0x001fe400078e02ff */
[----:B------:R-:W-:-:S04]  /*3700*/  IMAD.WIDE.U32 R24, R6, R4, R24 ;  /* 0x0000000406187225 */ /* 0x000fc800078e0018 */
[----:B------:R-:W-:-:S05]  /*3710*/  IMAD R3, R7, R4, R3 ;  /* 0x0000000407037224 */ /* 0x000fca00078e0203 */
[----:B------:R-:W-:-:S07]  /*3720*/  IADD3 R25, PT, PT, R25, R3, RZ ;  /* 0x0000000319197210 */ /* 0x000fce0007ffe0ff */
.L_x_17599:
        /* <DEDUP_REMOVED lines=12> */
.L_x_17627:
        /* <DEDUP_REMOVED lines=21> */
.L_x_17626:
[----:B------:R-:W-:Y:S05]  /*3940*/  BSYNC.RECONVERGENT B8 ;  /* 0x0000000000087941 */ /* 0x000fea0003800200 */
.L_x_17625:
[----:B------:R-:W-:-:S05]  /*3950*/  IADD3 R18, P0, PT, R18, 0x4, RZ ;  /* 0x0000000412127810 */ /* 0x000fca0007f1e0ff */
[----:B------:R-:W-:Y:S01]  /*3960*/  IMAD.X R19, RZ, RZ, R19, P0 ;  /* 0x000000ffff137224 */ /* 0x000fe200000e0613 */
[----:B------:R-:W-:-:S04]  /*3970*/  ISETP.GE.U32.AND P0, PT, R18, R22, PT ;  /* 0x000000161200720c */ /* 0x000fc80003f06070 */
[----:B------:R-:W-:-:S13]  /*3980*/  ISETP.GE.U32.AND.EX P0, PT, R19, R23, PT, P0 ;  /* 0x000000171300720c */ /* 0x000fda0003f06100 */
[----:B------:R-:W-:Y:S05]  /*3990*/  @!P0 BRA `(.L_x_17627) ;  /* 0xfffffffc00948947 */ /* 0x000fea000383ffff */
.L_x_17624:
[----:B------:R-:W-:Y:S05]  /*39a0*/  BSYNC.RECONVERGENT B7 ;  /* 0x0000000000077941 */ /* 0x000fea0003800200 */
.L_x_17623:
[----:B------:R-:W0:Y:S01]  /*39b0*/  LDC.64 R4, c[0x0][0x710] ;  /* 0x0001c400ff047b82 */ /* 0x000e220000000a00 */
[----:B------:R-:W-:Y:S01]  /*39c0*/  IADD3 R16, PT, PT, R16, 0x80, RZ ;  /* 0x0000008010107810 */ /* 0x000fe20007ffe0ff */
[----:B0-----:R1:W-:Y:S06]  /*39d0*/  STG.E desc[UR36][R4.64], RZ ;  /* 0x000000ff04007986 */ /* 0x0013ec000c101924 */
.L_x_17568:
[----:B0-----:R-:W-:Y:S05]  /*39e0*/  BSYNC.RECONVERGENT B6 ;  /* 0x0000000000067941 */ /* 0x001fea0003800200 */
.L_x_17567:
        /* <DEDUP_REMOVED lines=32> */
.L_x_17628:
        /* <DEDUP_REMOVED lines=19> */
.L_x_17629:
        /* <DEDUP_REMOVED lines=22> */
.L_x_17630:
[----:B------:R-:W0:Y:S01]  /*3e80*/  LDCU.64 UR4, c[0x0][0x750] ;  /* 0x0000ea00ff0477ac */ /* 0x000e220008000a00 */
[----:B------:R-:W-:Y:S02]  /*3e90*/  ISETP.GE.U32.AND P0, PT, R2, 0x7, PT ;  /* 0x000000070200780c */ /* 0x000fe40003f06070 */
[----:B------:R-:W-:Y:S02]  /*3ea0*/  CS2R R22, SRZ ;  /* 0x0000000000167805 */ /* 0x000fe4000001ff00 */
[----:B------:R-:W-:-:S05]  /*3eb0*/  SHF.R.S32.HI R0, RZ, 0x1f, R17 ;  /* 0x0000001fff007819 */ /* 0x000fca0000011411 */
        /* <DEDUP_REMOVED lines=14> */
.L_x_17657:
        /* <DEDUP_REMOVED lines=28> */
.L_x_17634:
        /* <DEDUP_REMOVED lines=8> */
.L_x_17635:
[----:B------:R-:W-:Y:S05]  /*41e0*/  BSYNC.RECONVERGENT B1 ;  /* 0x0000000000017941 */ /* 0x000fea0003800200 */
.L_x_17633:
        /* <DEDUP_REMOVED lines=41> */
.L_x_17637:
        /* <DEDUP_REMOVED lines=8> */
.L_x_17638:
[----:B------:R-:W-:Y:S05]  /*4500*/  BSYNC.RECONVERGENT B1 ;  /* 0x0000000000017941 */ /* 0x000fea0003800200 */
.L_x_17636:
        /* <DEDUP_REMOVED lines=42> */
.L_x_17640:
        /* <DEDUP_REMOVED lines=8> */
.L_x_17641:
[----:B------:R-:W-:Y:S05]  /*4830*/  BSYNC.RECONVERGENT B1 ;  /* 0x0000000000017941 */ /* 0x000fea0003800200 */
.L_x_17639:
        /* <DEDUP_REMOVED lines=41> */
.L_x_17643:
        /* <DEDUP_REMOVED lines=8> */
.L_x_17644:
[----:B------:R-:W-:Y:S05]  /*4b50*/  BSYNC.RECONVERGENT B1 ;  /* 0x0000000000017941 */ /* 0x000fea0003800200 */
.L_x_17642:
        /* <DEDUP_REMOVED lines=42> */
.L_x_17646:
        /* <DEDUP_REMOVED lines=8> */
.L_x_17647:
[----:B------:R-:W-:Y:S05]  /*4e80*/  BSYNC.RECONVERGENT B1 ;  /* 0x0000000000017941 */ /* 0x000fea0003800200 */
.L_x_17645:
        /* <DEDUP_REMOVED lines=42> */
.L_x_17649:
        /* <DEDUP_REMOVED lines=8> */
.L_x_17650:
[----:B------:R-:W-:Y:S05]  /*51b0*/  BSYNC.RECONVERGENT B1 ;  /* 0x0000000000017941 */ /* 0x000fea0003800200 */
.L_x_17648:
        /* <DEDUP_REMOVED lines=43> */
.L_x_17652:
        /* <DEDUP_REMOVED lines=8> */
.L_x_17653:
[----:B------:R-:W-:Y:S05]  /*54f0*/  BSYNC.RECONVERGENT B1 ;  /* 0x0000000000017941 */ /* 0x000fea0003800200 */
.L_x_17651:
        /* <DEDUP_REMOVED lines=43> */
.L_x_17655:
        /* <DEDUP_REMOVED lines=8> */
.L_x_17656:
[----:B------:R-:W-:Y:S05]  /*5830*/  BSYNC.RECONVERGENT B1 ;  /* 0x0000000000017941 */ /* 0x000fea0003800200 */
.L_x_17654:
        /* <DEDUP_REMOVED lines=19> */
.L_x_17632:
[----:B------:R-:W-:-:S07]  /*5970*/  VIADD R2, R2, 0x3 ;  /* 0x0000000302027836 */ /* 0x000fce0000000000 */
.L_x_17631:
        /* <DEDUP_REMOVED lines=31> */
.L_x_17661:
        /* <DEDUP_REMOVED lines=8> */
.L_x_17662:
[----:B------:R-:W-:Y:S05]  /*5bf0*/  BSYNC.RECONVERGENT B0 ;  /* 0x0000000000007941 */ /* 0x000fea0003800200 */
.L_x_17660:
        /* <DEDUP_REMOVED lines=40> */
.L_x_17664:
        /* <DEDUP_REMOVED lines=8> */
.L_x_17665:
[----:B------:R-:W-:Y:S05]  /*5f00*/  BSYNC.RECONVERGENT B0 ;  /* 0x0000000000007941 */ /* 0x000fea0003800200 */
.L_x_17663:
        /* <DEDUP_REMOVED lines=42> */
.L_x_17667:
        /* <DEDUP_REMOVED lines=8> */
.L_x_17668:
[----:B------:R-:W-:Y:S05]  /*6230*/  BSYNC.RECONVERGENT B0 ;  /* 0x0000000000007941 */ /* 0x000fea0003800200 */
.L_x_17666:
        /* <DEDUP_REMOVED lines=42> */
.L_x_17670:
        /* <DEDUP_REMOVED lines=8> */
.L_x_17671:
[----:B------:R-:W-:Y:S05]  /*6560*/  BSYNC.RECONVERGENT B0 ;  /* 0x0000000000007941 */ /* 0x000fea0003800200 */
.L_x_17669:
        /* <DEDUP_REMOVED lines=15> */
.L_x_17659:
        /* <DEDUP_REMOVED lines=31> */
.L_x_17674:
        /* <DEDUP_REMOVED lines=8> */
.L_x_17675:
[----:B------:R-:W-:Y:S05]  /*68d0*/  BSYNC.RECONVERGENT B0 ;  /* 0x0000000000007941 */ /* 0x000fea0003800200 */
.L_x_17673:
        /* <DEDUP_REMOVED lines=41> */
.L_x_17677:
        /* <DEDUP_REMOVED lines=8> */
.L_x_17678:
[----:B------:R-:W-:Y:S05]  /*6bf0*/  BSYNC.RECONVERGENT B0 ;  /* 0x0000000000007941 */ /* 0x000fea0003800200 */
.L_x_17676:
        /* <DEDUP_REMOVED lines=15> */
.L_x_17672:
        /* <DEDUP_REMOVED lines=15> */
[----:B0-----:R-:W-:Y:S01]  /*6de0*/  VIADD R4, R3, 0xffffffe ;  /* 0x0ffffffe03047836 */ /* 0x001fe20000000000 */
[----:B------:R-:W-:-:S05]  /*6df0*/  MOV R3, RZ ;  /* 0x000000ff00037202 */ /* 0x000fca0000000f00 */
        /* <DEDUP_REMOVED lines=14> */
.L_x_17680:
[----:B------:R-:W-:Y:S01]  /*6ee0*/  MOV R10, R26 ;  /* 0x0000001a000a7202 */ /* 0x000fe20000000f00 */
[----:B------:R-:W-:Y:S01]  /*6ef0*/  IMAD.MOV.U32 R12, RZ, RZ, R3 ;  /* 0x000000ffff0c7224 */ /* 0x000fe200078e0003 */
[----:B------:R-:W-:Y:S02]  /*6f00*/  MOV R11, R2 ;  /* 0x00000002000b7202 */ /* 0x000fe40000000f00 */
[----:B------:R-:W-:Y:S02]  /*6f10*/  MOV R26, R25 ;  /* 0x00000019001a7202 */ /* 0x000fe40000000f00 */
[----:B------:R-:W-:-:S07]  /*6f20*/  MOV R13, 0x6f40 ;  /* 0x00006f40000d7802 */ /* 0x000fce0000000f00 */
[----:B------:R-:W-:Y:S05]  /*6f30*/  CALL.REL.NOINC `($__internal_41_$__cuda_sm20_rem_s64) ;  /* 0x0000010000b07944 */ /* 0x000fea0003c00000 */
[----:B------:R-:W-:-:S07]  /*6f40*/  IMAD.MOV.U32 R2, RZ, RZ, R6 ;  /* 0x000000ffff027224 */ /* 0x000fce00078e0006 */
.L_x_17681:
[----:B------:R-:W-:Y:S05]  /*6f50*/  BSYNC.RECONVERGENT B0 ;  /* 0x0000000000007941 */ /* 0x000fea0003800200 */
.L_x_17679:
[----:B------:R-:W0:Y:S02]  /*6f60*/  LDC.64 R4, c[0x0][R0+0x798] ;  /* 0x0001e60000047b82 */ /* 0x000e240000000a00 */
[----:B0-----:R-:W-:Y:S02]  /*6f70*/  IMAD R3, R3, R4, RZ ;  /* 0x0000000403037224 */ /* 0x001fe400078e02ff */
[----:B------:R-:W-:-:S04]  /*6f80*/  IMAD.WIDE.U32 R22, R4, R2, R22 ;  /* 0x0000000204167225 */ /* 0x000fc800078e0016 */
[----:B------:R-:W-:-:S05]  /*6f90*/  IMAD R3, R5, R2, R3 ;  /* 0x0000000205037224 */ /* 0x000fca00078e0203 */
[----:B------:R-:W-:-:S07]  /*6fa0*/  IADD3 R23, PT, PT, R23, R3, RZ ;  /* 0x0000000317177210 */ /* 0x000fce0007ffe0ff */
.L_x_17658:
        /* <DEDUP_REMOVED lines=12> */
.L_x_17686:
        /* <DEDUP_REMOVED lines=21> */
.L_x_17685:
[----:B------:R-:W-:Y:S05]  /*71c0*/  BSYNC.RECONVERGENT B7 ;  /* 0x0000000000077941 */ /* 0x000fea0003800200 */
.L_x_17684:
[----:B------:R-:W-:-:S05]  /*71d0*/  IADD3 R16, P0, PT, R16, 0x4, RZ ;  /* 0x0000000410107810 */ /* 0x000fca0007f1e0ff */
[----:B------:R-:W-:Y:S01]  /*71e0*/  IMAD.X R17, RZ, RZ, R17, P0 ;  /* 0x000000ffff117224 */ /* 0x000fe200000e0611 */
[----:B------:R-:W-:-:S04]  /*71f0*/  ISETP.GE.U32.AND P0, PT, R16, R18, PT ;  /* 0x000000121000720c */ /* 0x000fc80003f06070 */
[----:B------:R-:W-:-:S13]  /*7200*/  ISETP.GE.U32.AND.EX P0, PT, R17, R19, PT, P0 ;  /* 0x000000131100720c */ /* 0x000fda0003f06100 */
[----:B------:R-:W-:Y:S05]  /*7210*/  @!P0 BRA `(.L_x_17686) ;  /* 0xfffffffc00948947 */ /* 0x000fea000383ffff */
.L_x_17683:
[----:B------:R-:W-:Y:S05]  /*7220*/  BSYNC.RECONVERGENT B6 ;  /* 0x0000000000067941 */ /* 0x000fea0003800200 */
.L_x_17682:
[----:B------:R-:W0:Y:S02]  /*7230*/  LDC.64 R2, c[0x0][0x710] ;  /* 0x0001c400ff027b82 */ /* 0x000e240000000a00 */
[----:B0-----:R-:W-:Y:S01]  /*7240*/  STG.E desc[UR36][R2.64], RZ ;  /* 0x000000ff02007986 */ /* 0x001fe2000c101924 */
[----:B------:R-:W-:Y:S05]  /*7250*/  EXIT ;  /* 0x000000000000794d */ /* 0x000fea0003800000 */
.L_x_17566:
[----:B------:R-:W1:Y:S01]  /*7260*/  LDCU UR4, c[0x0][0x380] ;  /* 0x00007000ff0477ac */ /* 0x000e620008000800 */
[----:B------:R-:W-:Y:S01]  /*7270*/  IADD3 R34, PT, PT, R34, -0x1, RZ ;  /* 0xffffffff22227810 */ /* 0x000fe20007ffe0ff */
[----:B------:R-:W-:Y:S01]  /*7280*/  BSSY.RECONVERGENT B6, `(.L_x_17687) ;  /* 0x0000544000067945 */ /* 0x000fe20003800200 */
[----:B------:R-:W-:Y:S02]  /*7290*/  ULOP3.LUT UR39, UR38, 0x3, URZ, 0xc0, !UPT ;  /* 0x0000000326277892 */ /* 0x000fe4000f8ec0ff */
[----:B------:R-:W-:Y:S01]  /*72a0*/  VIMNMX.U32 R17, PT, PT, R34, 0x18, PT ;  /* 0x0000001822117848 */ /* 0x000fe20003fe0000 */
[----:B------:R-:W-:Y:S02]  /*72b0*/  ULOP3.LUT UR38, UR38, 0x7, URZ, 0xc0, !UPT ;  /* 0x0000000726267892 */ /* 0x000fe4000f8ec0ff */
[----:B------:R-:W-:Y:S01]  /*72c0*/  UIADD3 UR40, UPT, UPT, UR39, -0x1, URZ ;  /* 0xffffffff27287890 */ /* 0x000fe2000fffe0ff */
[----:B------:R-:W-:Y:S02]  /*72d0*/  IADD3 R17, PT, PT, R17, 0x1, RZ ;  /* 0x0000000111117810 */ /* 0x000fe40007ffe0ff */
[----:B-1----:R-:W-:-:S13]  /*72e0*/  ISETP.GE.AND P0, PT, R16, UR4, PT ;  /* 0x0000000410007c0c */ /* 0x002fda000bf06270 */
[----:B------:R-:W-:Y:S05]  /*72f0*/  @P0 BRA `(.L_x_17688) ;  /* 0x0000005000f00947 */ /* 0x000fea0003800000 */
        /* <DEDUP_REMOVED lines=424> */
.L_x_17689:
        /* <DEDUP_REMOVED lines=38> */
.L_x_17691:
[----:B------:R-:W-:Y:S05]  /*8fe0*/  BSYNC.RECONVERGENT B7 ;  /* 0x0000000000077941 */ /* 0x000fea0003800200 */
.L_x_17690:
        /* <DEDUP_REMOVED lines=20> */
.L_x_17693:
[----:B------:R-:W-:Y:S05]  /*9130*/  BSYNC.RECONVERGENT B7 ;  /* 0x0000000000077941 */ /* 0x000fea0003800200 */
.L_x_17692:
        /* <DEDUP_REMOVED lines=23> */
.L_x_17695:
[----:B------:R-:W-:Y:S05]  /*92b0*/  BSYNC.RECONVERGENT B7 ;  /* 0x0000000000077941 */ /* 0x000fea0003800200 */
.L_x_17694:
[----:B------:R-:W0:Y:S01]  /*92c0*/  LDCU.64 UR4, c[0x0][0x750] ;  /* 0x0000ea00ff0477ac */ /* 0x000e220008000a00 */
[----:B------:R-:W-:Y:S02]  /*92d0*/  ISETP.GE.U32.AND P0, PT, R2, 0x7, PT ;  /* 0x000000070200780c */ /* 0x000fe40003f06070 */
[----:B------:R-:W-:Y:S02]  /*92e0*/  CS2R R36, SRZ ;  /* 0x0000000000247805 */ /* 0x000fe4000001ff00 */
[----:B------:R-:W-:Y:S02]  /*92f0*/  SHF.R.S32.HI R0, RZ, 0x1f, R23 ;  /* 0x0000001fff007819 */ /* 0x000fe40000011417 */
[----:B------:R-:W-:-:S03]  /*9300*/  MOV R19, R2 ;  /* 0x0000000200137202 */ /* 0x000fc60000000f00 */
        /* <DEDUP_REMOVED lines=14> */
.L_x_17722:
        /* <DEDUP_REMOVED lines=28> */
.L_x_17699:
[----:B------:R-:W-:Y:S01]  /*95b0*/  MOV R8, R27 ;  /* 0x0000001b00087202 */ /* 0x000fe20000000f00 */
[----:B------:R-:W-:Y:S01]  /*95c0*/  IMAD.MOV.U32 R5, RZ, RZ, R26 ;  /* 0x000000ffff057224 */ /* 0x000fe200078e001a */
[----:B------:R-:W-:Y:S02]  /*95d0*/  MOV R4, R14 ;  /* 0x0000000e00047202 */ /* 0x000fe40000000f00 */
[----:B------:R-:W-:Y:S02]  /*95e0*/  MOV R3, R15 ;  /* 0x0000000f00037202 */ /* 0x000fe40000000f00 */
[----:B------:R-:W-:-:S07]  /*95f0*/  MOV R0, 0x9610 ;  /* 0x0000961000007802 */ /* 0x000fce0000000f00 */
[----:B------:R-:W-:Y:S05]  /*9600*/  CALL.REL.NOINC `($__internal_40_$__cuda_sm20_div_s64) ;  /* 0x000000d400ac7944 */ /* 0x000fea0003c00000 */
[----:B------:R-:W-:Y:S01]  /*9610*/  IMAD.MOV.U32 R22, RZ, RZ, R6 ;  /* 0x000000ffff167224 */ /* 0x000fe200078e0006 */
[----:B------:R-:W-:-:S07]  /*9620*/  MOV R23, R3 ;  /* 0x0000000300177202 */ /* 0x000fce0000000f00 */
.L_x_17700:
[----:B------:R-:W-:Y:S05]  /*9630*/  BSYNC.RECONVERGENT B1 ;  /* 0x0000000000017941 */ /* 0x000fea0003800200 */
.L_x_17698:
[----:B------:R-:W-:Y:S01]  /*9640*/  IADD3 R35, PT, PT, R19, 0x2, RZ ;  /* 0x0000000213237810 */ /* 0x000fe20007ffe0ff */
        /* <DEDUP_REMOVED lines=40> */
.L_x_17702:
[----:B------:R-:W-:Y:S01]  /*98d0*/  MOV R8, R22 ;  /* 0x0000001600087202 */ /* 0x000fe20000000f00 */
[----:B------:R-:W-:Y:S01]  /*98e0*/  IMAD.MOV.U32 R4, RZ, RZ, R24 ;  /* 0x000000ffff047224 */ /* 0x000fe200078e0018 */
[----:B------:R-:W-:Y:S02]  /*98f0*/  MOV R5, R23 ;  /* 0x0000001700057202 */ /* 0x000fe40000000f00 */
[----:B------:R-:W-:Y:S02]  /*9900*/  MOV R3, R25 ;  /* 0x0000001900037202 */ /* 0x000fe40000000f00 */
[----:B------:R-:W-:-:S07]  /*9910*/  MOV R0, 0x9930 ;  /* 0x0000993000007802 */ /* 0x000fce0000000f00 */
[----:B------:R-:W-:Y:S05]  /*9920*/  CALL.REL.NOINC `($__internal_40_$__cuda_sm20_div_s64) ;  /* 0x000000d000e47944 */ /* 0x000fea0003c00000 */
[----:B------:R-:W-:Y:S01]  /*9930*/  MOV R14, R6 ;  /* 0x00000006000e7202 */ /* 0x000fe20000000f00 */
[----:B------:R-:W-:-:S07]  /*9940*/  IMAD.MOV.U32 R15, RZ, RZ, R3 ;  /* 0x000000ffff0f7224 */ /* 0x000fce00078e0003 */
.L_x_17703:
[----:B------:R-:W-:Y:S05]  /*9950*/  BSYNC.RECONVERGENT B1 ;  /* 0x0000000000017941 */ /* 0x000fea0003800200 */
.L_x_17701:
[----:B------:R-:W-:Y:S01]  /*9960*/  IADD3 R31, PT, PT, R19, 0x1, RZ ;  /* 0x00000001131f7810 */ /* 0x000fe20007ffe0ff */
        /* <DEDUP_REMOVED lines=41> */
.L_x_17705:
        /* <DEDUP_REMOVED lines=8> */
.L_x_17706:
[----:B------:R-:W-:Y:S05]  /*9c80*/  BSYNC.RECONVERGENT B1 ;  /* 0x0000000000017941 */ /* 0x000fea0003800200 */
.L_x_17704:
        /* <DEDUP_REMOVED lines=41> */
.L_x_17708:
[----:B------:R-:W-:Y:S01]  /*9f20*/  IMAD.MOV.U32 R8, RZ, RZ, R22 ;  /* 0x000000ffff087224 */ /* 0x000fe200078e0016 */
[----:B------:R-:W-:Y:S01]  /*9f30*/  MOV R5, R23 ;  /* 0x0000001700057202 */ /* 0x000fe20000000f00 */
[----:B------:R-:W-:Y:S01]  /*9f40*/  IMAD.MOV.U32 R3, RZ, RZ, R25 ;  /* 0x000000ffff037224 */ /* 0x000fe200078e0019 */
[----:B------:R-:W-:Y:S02]  /*9f50*/  MOV R4, R24 ;  /* 0x0000001800047202 */ /* 0x000fe40000000f00 */
[----:B------:R-:W-:-:S07]  /*9f60*/  MOV R0, 0x9f80 ;  /* 0x00009f8000007802 */ /* 0x000fce0000000f00 */
[----:B------:R-:W-:Y:S05]  /*9f70*/  CALL.REL.NOINC `($__internal_40_$__cuda_sm20_div_s64) ;  /* 0x000000cc00507944 */ /* 0x000fea0003c00000 */
[----:B------:R-:W-:Y:S02]  /*9f80*/  MOV R14, R6 ;  /* 0x00000006000e7202 */ /* 0x000fe40000000f00 */
[----:B------:R-:W-:-:S07]  /*9f90*/  MOV R15, R3 ;  /* 0x00000003000f7202 */ /* 0x000fce0000000f00 */
.L_x_17709:
[----:B------:R-:W-:Y:S05]  /*9fa0*/  BSYNC.RECONVERGENT B1 ;  /* 0x0000000000017941 */ /* 0x000fea0003800200 */
.L_x_17707:
        /* <DEDUP_REMOVED lines=42> */
.L_x_17711:
        /* <DEDUP_REMOVED lines=8> */
.L_x_17712:
[----:B------:R-:W-:Y:S05]  /*a2d0*/  BSYNC.RECONVERGENT B1 ;  /* 0x0000000000017941 */ /* 0x000fea0003800200 */
.L_x_17710:
        /* <DEDUP_REMOVED lines=42> */
.L_x_17714:
        /* <DEDUP_REMOVED lines=8> */
.L_x_17715:
[----:B------:R-:W-:Y:S05]  /*a600*/  BSYNC.RECONVERGENT B1 ;  /* 0x0000000000017941 */ /* 0x000fea0003800200 */
.L_x_17713:
        /* <DEDUP_REMOVED lines=42> */
.L_x_17717:
        /* <DEDUP_REMOVED lines=8> */
.L_x_17718:
[----:B------:R-:W-:Y:S05]  /*a930*/  BSYNC.RECONVERGENT B1 ;  /* 0x0000000000017941 */ /* 0x000fea0003800200 */
.L_x_17716:
        /* <DEDUP_REMOVED lines=42> */
.L_x_17720:
        /* <DEDUP_REMOVED lines=8> */
.L_x_17721:
[----:B------:R-:W-:Y:S05]  /*ac60*/  BSYNC.RECONVERGENT B1 ;  /* 0x0000000000017941 */ /* 0x000fea0003800200 */
.L_x_17719:
[----:B------:R-:W0:Y:S01]  /*ac70*/  LDC.64 R4, c[0x0][R35+0x798] ;  /* 0x0001e60023047b82 */ /* 0x000e220000000a00 */
        /* <DEDUP_REMOVED lines=18> */
.L_x_17697:
[----:B------:R-:W-:-:S07]  /*ada0*/  IADD3 R19, PT, PT, R19, 0x3, RZ ;  /* 0x0000000313137810 */ /* 0x000fce0007ffe0ff */
.L_x_17696:
        /* <DEDUP_REMOVED lines=31> */
.L_x_17726:
        /* <DEDUP_REMOVED lines=8> */
.L_x_17727:
[----:B------:R-:W-:Y:S05]  /*b020*/  BSYNC.RECONVERGENT B0 ;  /* 0x0000000000007941 */ /* 0x000fea0003800200 */
.L_x_17725:
        /* <DEDUP_REMOVED lines=41> */
.L_x_17729:
        /* <DEDUP_REMOVED lines=8> */
.L_x_17730:
[----:B------:R-:W-:Y:S05]  /*b340*/  BSYNC.RECONVERGENT B0 ;  /* 0x0000000000007941 */ /* 0x000fea0003800200 */
.L_x_17728:
        /* <DEDUP_REMOVED lines=42> */
.L_x_17732:
        /* <DEDUP_REMOVED lines=8> */
.L_x_17733:
[----:B------:R-:W-:Y:S05]  /*b670*/  BSYNC.RECONVERGENT B0 ;  /* 0x0000000000007941 */ /* 0x000fea0003800200 */
.L_x_17731:
        /* <DEDUP_REMOVED lines=42> */
.L_x_17735:
        /* <DEDUP_REMOVED lines=8> */
.L_x_17736:
[----:B------:R-:W-:Y:S05]  /*b9a0*/  BSYNC.RECONVERGENT B0 ;  /* 0x0000000000007941 */ /* 0x000fea0003800200 */
.L_x_17734:
        /* <DEDUP_REMOVED lines=15> */
.L_x_17724:
        /* <DEDUP_REMOVED lines=31> */
.L_x_17739:
        /* <DEDUP_REMOVED lines=8> */
.L_x_17740:
[----:B------:R-:W-:Y:S05]  /*bd10*/  BSYNC.RECONVERGENT B0 ;  /* 0x0000000000007941 */ /* 0x000fea0003800200 */
.L_x_17738:
[----:B------:R-:W-:Y:S01]  /*bd20*/  IADD3 R30, PT, PT, R19, -0x1, RZ ;  /* 0xffffffff131e7810 */ /* 0x000fe20007ffe0ff */
        /* <DEDUP_REMOVED lines=40> */
.L_x_17742:
        /* <DEDUP_REMOVED lines=8> */
.L_x_17743:
[----:B------:R-:W-:Y:S05]  /*c030*/  BSYNC.RECONVERGENT B0 ;  /* 0x0000000000007941 */ /* 0x000fea0003800200 */
.L_x_17741:
        /* <DEDUP_REMOVED lines=15> */
.L_x_17737:
        /* <DEDUP_REMOVED lines=31> */
.L_x_17745:
[----:B------:R-:W-:Y:S01]  /*c320*/  IMAD.MOV.U32 R11, RZ, RZ, R4 ;  /* 0x000000ffff0b7224 */ /* 0x000fe200078e0004 */
[----:B------:R-:W-:Y:S02]  /*c330*/  MOV R12, R5 ;  /* 0x00000005000c7202 */ /* 0x000fe40000000f00 */
[----:B------:R-:W-:Y:S02]  /*c340*/  MOV R10, R27 ;  /* 0x0000001b000a7202 */ /* 0x000fe40000000f00 */
[----:B------:R-:W-:-:S07]  /*c350*/  MOV R13, 0xc370 ;  /* 0x0000c370000d7802 */ /* 0x000fce0000000f00 */
[----:B------:R-:W-:Y:S05]  /*c360*/  CALL.REL.NOINC `($__internal_41_$__cuda_sm20_rem_s64) ;  /* 0x000000ac00a47944 */ /* 0x000fea0003c00000 */
[----:B------:R-:W-:Y:S01]  /*c370*/  IMAD.MOV.U32 R4, RZ, RZ, R6 ;  /* 0x000000ffff047224 */ /* 0x000fe200078e0006 */
[----:B------:R-:W-:-:S07]  /*c380*/  MOV R5, R3 ;  /* 0x0000000300057202 */ /* 0x000fce0000000f00 */
.L_x_17746:
[----:B------:R-:W-:Y:S05]  /*c390*/  BSYNC.RECONVERGENT B0 ;  /* 0x0000000000007941 */ /* 0x000fea0003800200 */
.L_x_17744:
[----:B------:R-:W0:Y:S02]  /*c3a0*/  LDC.64 R6, c[0x0][R0+0x798] ;  /* 0x0001e60000067b82 */ /* 0x000e240000000a00 */
[----:B0-----:R-:W-:Y:S02]  /*c3b0*/  IMAD R3, R5, R6, RZ ;  /* 0x0000000605037224 */ /* 0x001fe400078e02ff */
[----:B------:R-:W-:-:S04]  /*c3c0*/  IMAD.WIDE.U32 R36, R6, R4, R36 ;  /* 0x0000000406247225 */ /* 0x000fc800078e0024 */
[----:B------:R-:W-:-:S05]  /*c3d0*/  IMAD R3, R7, R4, R3 ;  /* 0x0000000407037224 */ /* 0x000fca00078e0203 */
[----:B------:R-:W-:-:S07]  /*c3e0*/  IADD3 R37, PT, PT, R37, R3, RZ ;  /* 0x0000000325257210 */ /* 0x000fce0007ffe0ff */
.L_x_17723:
        /* <DEDUP_REMOVED lines=12> */
.L_x_17751:
        /* <DEDUP_REMOVED lines=21> */
.L_x_17750:
[----:B------:R-:W-:Y:S05]  /*c600*/  BSYNC.RECONVERGENT B8 ;  /* 0x0000000000087941 */ /* 0x000fea0003800200 */
.L_x_17749:
[----:B------:R-:W-:-:S04]  /*c610*/  IADD3 R22, P0, PT, R22, 0x4, RZ ;  /* 0x0000000416167810 */ /* 0x000fc80007f1e0ff */
[----:B------:R-:W-:Y:S02]  /*c620*/  IADD3.X R23, PT, PT, RZ, R23, RZ, P0, !PT ;  /* 0x00000017ff177210 */ /* 0x000fe400007fe4ff */
[----:B------:R-:W-:-:S04]  /*c630*/  ISETP.GE.U32.AND P0, PT, R22, R24, PT ;  /* 0x000000181600720c */ /* 0x000fc80003f06070 */
[----:B------:R-:W-:-:S13]  /*c640*/  ISETP.GE.U32.AND.EX P0, PT, R23, R25, PT, P0 ;  /* 0x000000191700720c */ /* 0x000fda0003f06100 */
[----:B------:R-:W-:Y:S05]  /*c650*/  @!P0 BRA `(.L_x_17751) ;  /* 0xfffffffc00948947 */ /* 0x000fea000383ffff */
.L_x_17748:
[----:B------:R-:W-:Y:S05]  /*c660*/  BSYNC.RECONVERGENT B7 ;  /* 0x0000000000077941 */ /* 0x000fea0003800200 */
.L_x_17747:
[----:B------:R-:W0:Y:S01]  /*c670*/  LDCU.64 UR4, c[0x0][0x710] ;  /* 0x0000e200ff0477ac */ /* 0x000e220008000a00 */
[----:B------:R-:W-:Y:S01]  /*c680*/  VIADD R16, R16, 0x80 ;  /* 0x0000008010107836 */ /* 0x000fe20000000000 */
[----:B0-----:R-:W-:-:S04]  /*c690*/  IADD3 R18, P0, PT, R18, UR4, RZ ;  /* 0x0000000412127c10 */ /* 0x001fc8000ff1e0ff */
[----:B------:R-:W-:-:S05]  /*c6a0*/  IADD3.X R19, PT, PT, RZ, UR5, RZ, P0, !PT ;  /* 0x00000005ff137c10 */ /* 0x000fca00087fe4ff */
[----:B------:R1:W-:Y:S04]  /*c6b0*/  STG.E desc[UR36][R18.64], RZ ;  /* 0x000000ff12007986 */ /* 0x0003e8000c101924 */
.L_x_17688:
[----:B0-----:R-:W-:Y:S05]  /*c6c0*/  BSYNC.RECONVERGENT B6 ;  /* 0x0000000000067941 */ /* 0x001fea0003800200 */
.L_x_17687:
[----:B------:R-:W0:Y:S02]  /*c6d0*/  LDCU UR4, c[0x0][0x380] ;  /* 0x00007000ff0477ac */ /* 0x000e240008000800 */
[----:B0-----:R-:W-:-:S13]  /*c6e0*/  ISETP.GE.AND P0, PT, R16, UR4, PT ;  /* 0x0000000410007c0c */ /* 0x001fda000bf06270 */
[----:B------:R-:W-:Y:S05]  /*c6f0*/  @P0 EXIT ;  /* 0x000000000000094d */ /* 0x000fea0003800000 */
[----:B------:R-:W0:Y:S01]  /*c700*/  LDCU.64 UR4, c[0x0][0x390] ;  /* 0x00007200ff0477ac */ /* 0x000e220008000a00 */
[----:B------:R-:W-:Y:S01]  /*c710*/  HFMA2 R4, -RZ, RZ, 0, 0 ;  /* 0x00000000ff047431 */ /* 0x000fe200000001ff */
[----:B------:R-:W-:Y:S01]  /*c720*/  MOV R5, R16 ;  /* 0x0000001000057202 */ /* 0x000fe20000000f00 */
[----:B------:R-:W2:Y:S01]  /*c730*/  LDCU UR6, c[0x0][0x38c] ;  /* 0x00007180ff0677ac */ /* 0x000ea20008000800 */
[----:B------:R-:W-:Y:S01]  /*c740*/  ISETP.NE.AND P0, PT, R34, RZ, PT ;  /* 0x000000ff2200720c */ /* 0x000fe20003f05270 */
[----:B------:R-:W3:Y:S01]  /*c750*/  LDCU.128 UR12, c[0x0][0x4c0] ;  /* 0x00009800ff0c77ac */ /* 0x000ee20008000c00 */
[----:B------:R-:W4:Y:S01]  /*c760*/  LDCU.64 UR8, c[0x0][0x4b8] ;  /* 0x00009700ff0877ac */ /* 0x000f220008000a00 */
[----:B0-----:R-:W-:-:S05]  /*c770*/  IMAD.HI.U32 R8, R16, UR4, R4 ;  /* 0x0000000410087c27 */ /* 0x001fca000f8e0004 */
[----:B------:R-:W-:-:S05]  /*c780*/  SHF.R.U32.HI R9, RZ, UR5, R8 ;  /* 0x00000005ff097c19 */ /* 0x000fca0008011608 */
[----:B------:R-:W-:-:S04]  /*c790*/  IMAD.MOV R3, RZ, RZ, -R9 ;  /* 0x000000ffff037224 */ /* 0x000fc800078e0a09 */
        /* <DEDUP_REMOVED lines=384> */
[----:B------:R-:W-:Y:S01]  /*dfa0*/  IMAD.MOV.U32 R8, RZ, RZ, RZ ;  /* 0x000000ffff087224 */ /* 0x000fe200078e00ff */
        /* <DEDUP_REMOVED lines=10> */
[----:B------:R-:W-:-:S05]  /*e050*/  IADD3 R7, PT, PT, -R11, RZ, RZ ;  /* 0x000000ff0b077210 */ /* 0x000fca0007ffe1ff */
[----:B------:R-:W1:Y:S01]  /*e060*/  @P0 LDC.64 R16, c[0x0][0x6f8] ;  /* 0x0001be00ff100b82 */ /* 0x000e620000000a00 */
[----:B-----5:R-:W-:-:S05]  /*e070*/  @P0 IMAD.HI.U32 R8, R11, R12, R10 ;  /* 0x0000000c0b080227 */ /* 0x020fca00078e000a */
[----:B------:R-:W-:-:S05]  /*e080*/  @P0 SHF.R.U32.HI R8, RZ, R13, R8 ;  /* 0x0000000dff080219 */ /* 0x000fca0000011608 */
[----:B------:R-:W-:Y:S02]  /*e090*/  @P0 IMAD.MOV R10, RZ, RZ, -R8 ;  /* 0x000000ffff0a0224 */ /* 0x000fe400078e0a08 */
[----:B------:R-:W-:Y:S02]  /*e0a0*/  IMAD R8, R7, UR6, R9 ;  /* 0x0000000607087c24 */ /* 0x000fe4000f8e0209 */
[----:B--2---:R-:W-:Y:S02]  /*e0b0*/  @P0 IMAD R10, R15, R10, R11 ;  /* 0x0000000a0f0a0224 */ /* 0x004fe400078e020b */
[C---:B---3--:R-:W-:Y:S02]  /*e0c0*/  IMAD R31, R8.reuse, UR8, R31 ;  /* 0x00000008081f7c24 */ /* 0x048fe4000f8e021f */
[C---:B------:R-:W-:Y:S02]  /*e0d0*/  IMAD R6, R8.reuse, UR9, R6 ;  /* 0x0000000908067c24 */ /* 0x040fe4000f8e0206 */
[----:B------:R-:W-:-:S02]  /*e0e0*/  IMAD R5, R8, UR10, R5 ;  /* 0x0000000a08057c24 */ /* 0x000fc4000f8e0205 */
[C---:B------:R-:W-:Y:S02]  /*e0f0*/  IMAD R4, R8.reuse, UR11, R4 ;  /* 0x0000000b08047c24 */ /* 0x040fe4000f8e0204 */
[C---:B0-----:R-:W-:Y:S02]  /*e100*/  IMAD R3, R8.reuse, UR4, R3 ;  /* 0x0000000408037c24 */ /* 0x041fe4000f8e0203 */
[----:B------:R-:W-:Y:S02]  /*e110*/  IMAD R0, R8, UR5, R0 ;  /* 0x0000000508007c24 */ /* 0x000fe4000f8e0200 */
[C---:B-1----:R-:W-:Y:S02]  /*e120*/  @P0 IMAD R31, R10.reuse, R16, R31 ;  /* 0x000000100a1f0224 */ /* 0x042fe400078e021f */
[C---:B------:R-:W-:Y:S02]  /*e130*/  @P0 IMAD R6, R10.reuse, R17, R6 ;  /* 0x000000110a060224 */ /* 0x040fe400078e0206 */
[----:B------:R-:W-:-:S02]  /*e140*/  @P0 IMAD R5, R10, R18, R5 ;  /* 0x000000120a050224 */ /* 0x000fc400078e0205 */
[C---:B------:R-:W-:Y:S02]  /*e150*/  @P0 IMAD R4, R10.reuse, R19, R4 ;  /* 0x000000130a040224 */ /* 0x040fe400078e0204 */
[C---:B----4-:R-:W-:Y:S02]  /*e160*/  @P0 IMAD R3, R10.reuse, R20, R3 ;  /* 0x000000140a030224 */ /* 0x050fe400078e0203 */
[----:B------:R-:W-:-:S07]  /*e170*/  @P0 IMAD R0, R10, R21, R0 ;  /* 0x000000150a000224 */ /* 0x000fce00078e0200 */
.L_x_17752:
[----:B------:R-:W0:Y:S01]  /*e180*/  LDCU.128 UR4, c[0x0][0x710] ;  /* 0x0000e200ff0477ac */ /* 0x000e220008000c00 */
[----:B------:R-:W2:Y:S01]  /*e190*/  LDCU.128 UR8, c[0x0][0x720] ;  /* 0x0000e400ff0877ac */ /* 0x000ea20008000c00 */
[----:B------:R-:W3:Y:S01]  /*e1a0*/  LDCU.128 UR12, c[0x0][0x730] ;  /* 0x0000e600ff0c77ac */ /* 0x000ee20008000c00 */
[----:B0-----:R-:W-:Y:S01]  /*e1b0*/  IADD3 R6, P0, PT, R6, UR6, RZ ;  /* 0x0000000606067c10 */ /* 0x001fe2000ff1e0ff */
[----:B------:R-:W0:Y:S03]  /*e1c0*/  LDCU UR6, c[0x0][0x740] ;  /* 0x0000e800ff0677ac */ /* 0x000e260008000800 */
[----:B------:R-:W-:Y:S02]  /*e1d0*/  IADD3.X R7, PT, PT, RZ, UR7, RZ, P0, !PT ;  /* 0x00000007ff077c10 */ /* 0x000fe400087fe4ff */
[----:B--2---:R-:W-:Y:S02]  /*e1e0*/  IADD3 R32, P1, PT, R4, UR10, RZ ;  /* 0x0000000a04207c10 */ /* 0x004fe4000ff3e0ff */
[----:B------:R-:W-:Y:S01]  /*e1f0*/  IADD3 R8, P0, PT, R5, UR8, RZ ;  /* 0x0000000805087c10 */ /* 0x000fe2000ff1e0ff */
[----:B------:R-:W0:Y:S01]  /*e200*/  LDG.E R6, desc[UR36][R6.64] ;  /* 0x0000002406067981 */ /* 0x000e22000c1e1900 */
[----:B---3--:R-:W-:Y:S01]  /*e210*/  IADD3 R4, P2, PT, R3, UR12, RZ ;  /* 0x0000000c03047c10 */ /* 0x008fe2000ff5e0ff */
[----:B------:R-:W-:Y:S01]  /*e220*/  IMAD.X R33, RZ, RZ, UR11, P1 ;  /* 0x0000000bff217e24 */ /* 0x000fe200088e06ff */
[----:B------:R-:W-:-:S02]  /*e230*/  IADD3 R10, P3, PT, R0, UR14, RZ ;  /* 0x0000000e000a7c10 */ /* 0x000fc4000ff7e0ff */
[----:B------:R-:W-:Y:S02]  /*e240*/  IADD3.X R9, PT, PT, RZ, UR9, RZ, P0, !PT ;  /* 0x00000009ff097c10 */ /* 0x000fe400087fe4ff */
[----:B------:R-:W-:Y:S01]  /*e250*/  IADD3.X R5, PT, PT, RZ, UR13, RZ, P2, !PT ;  /* 0x0000000dff057c10 */ /* 0x000fe200097fe4ff */
[----:B------:R2:W5:Y:S01]  /*e260*/  LDG.E R32, desc[UR36][R32.64] ;  /* 0x0000002420207981 */ /* 0x000562000c1e1900 */
[----:B------:R-:W-:-:S03]  /*e270*/  IADD3.X R11, PT, PT, RZ, UR15, RZ, P3, !PT ;  /* 0x0000000fff0b7c10 */ /* 0x000fc60009ffe4ff */
[----:B------:R2:W5:Y:S04]  /*e280*/  LDG.E R16, desc[UR36][R8.64] ;  /* 0x0000002408107981 */ /* 0x000568000c1e1900 */
[----:B------:R2:W5:Y:S04]  /*e290*/  LDG.E R27, desc[UR36][R4.64] ;  /* 0x00000024041b7981 */ /* 0x000568000c1e1900 */
[----:B------:R2:W5:Y:S01]  /*e2a0*/  LDG.E R25, desc[UR36][R10.64] ;  /* 0x000000240a197981 */ /* 0x000562000c1e1900 */
[----:B------:R-:W-:Y:S01]  /*e2b0*/  IADD3 R30, P1, PT, R31, UR4, RZ ;  /* 0x000000041f1e7c10 */ /* 0x000fe2000ff3e0ff */
[----:B------:R-:W-:Y:S04]  /*e2c0*/  BSSY.RECONVERGENT B6, `(.L_x_17753) ;  /* 0x0000014000067945 */ /* 0x000fe80003800200 */
[----:B------:R-:W-:Y:S01]  /*e2d0*/  IMAD.X R31, RZ, RZ, UR5, P1 ;  /* 0x00000005ff1f7e24 */ /* 0x000fe200088e06ff */
[----:B0-----:R-:W-:-:S13]  /*e2e0*/  ISETP.NE.AND P0, PT, R6, UR6, PT ;  /* 0x0000000606007c0c */ /* 0x001fda000bf05270 */
[----:B--2---:R-:W-:Y:S05]  /*e2f0*/  @!P0 BRA `(.L_x_17754) ;  /* 0x0000000000408947 */ /* 0x004fea0003800000 */
[----:B------:R-:W-:Y:S01]  /*e300*/  MOV R0, 0x0 ;  /* 0x0000000000007802 */ /* 0x000fe20000000f00 */
[----:B------:R-:W0:Y:S01]  /*e310*/  LDCU.64 UR4, c[0x4][0x128] ;  /* 0x01002500ff0477ac */ /* 0x000e220008000a00 */
[----:B------:R-:W-:Y:S01]  /*e320*/  HFMA2 R8, -RZ, RZ, 0, 2.6226043701171875e-06 ;  /* 0x0000002cff087431 */ /* 0x000fe200000001ff */
[----:B------:R-:W-:Y:S01]  /*e330*/  MOV R12, 0x1 ;  /* 0x00000001000c7802 */ /* 0x000fe20000000f00 */
[----:B------:R2:W3:Y:S01]  /*e340*/  LDC.64 R14, c[0x4][R0] ;  /* 0x01000000000e7b82 */ /* 0x0004e20000000a00 */
[----:B------:R-:W4:Y:S01]  /*e350*/  LDCU.64 UR6, c[0x4][0x110] ;  /* 0x01002200ff0677ac */ /* 0x000f220008000a00 */
[----:B------:R-:W-:Y:S01]  /*e360*/  IMAD.MOV.U32 R13, RZ, RZ, RZ ;  /* 0x000000ffff0d7224 */ /* 0x000fe200078e00ff */
[----:B------:R-:W1:Y:S01]  /*e370*/  LDCU.64 UR8, c[0x4][0x8] ;  /* 0x01000100ff0877ac */ /* 0x000e620008000a00 */
[----:B0-----:R-:W-:Y:S02]  /*e380*/  MOV R4, UR4 ;  /* 0x0000000400047c02 */ /* 0x001fe40008000f00 */
[----:B------:R-:W-:Y:S01]  /*e390*/  MOV R5, UR5 ;  /* 0x0000000500057c02 */ /* 0x000fe20008000f00 */
[----:B----4-:R-:W-:Y:S01]  /*e3a0*/  IMAD.U32 R6, RZ, RZ, UR6 ;  /* 0x00000006ff067e24 */ /* 0x010fe2000f8e00ff */
[----:B------:R-:W-:-:S02]  /*e3b0*/  MOV R7, UR7 ;  /* 0x0000000700077c02 */ /* 0x000fc40008000f00 */
[----:B-1----:R-:W-:Y:S01]  /*e3c0*/  MOV R10, UR8 ;  /* 0x00000008000a7c02 */ /* 0x002fe20008000f00 */
[----:B--2---:R-:W-:-:S07]  /*e3d0*/  IMAD.U32 R11, RZ, RZ, UR9 ;  /* 0x00000009ff0b7e24 */ /* 0x004fce000f8e00ff */
[----:B------:R-:W-:-:S07]  /*e3e0*/  LEPC R20, `(.L_x_17754) ;  /* 0x000000001014794e */ /* 0x000fce0000000000 */
[----:B---3-5:R-:W-:Y:S05]  /*e3f0*/  CALL.ABS.NOINC R14 ;  /* 0x000000000e007343 */ /* 0x028fea0003c00000 */
.L_x_17754:
[----:B------:R-:W-:Y:S05]  /*e400*/  BSYNC.RECONVERGENT B6 ;  /* 0x0000000000067941 */ /* 0x000fea0003800200 */
.L_x_17753:
        /* <DEDUP_REMOVED lines=8> */
[----:B------:R2:W3:Y:S01]  /*e490*/  LDC.64 R14, c[0x4][R0] ;  /* 0x01000000000e7b82 */ /* 0x0004e20000000a00 */
[----:B------:R-:W4:Y:S01]  /*e4a0*/  LDCU.64 UR6, c[0x4][0x110] ;  /* 0x01002200ff0677ac */ /* 0x000f220008000a00 */
[----:B------:R-:W-:Y:S01]  /*e4b0*/  IMAD.MOV.U32 R13, RZ, RZ, RZ ;  /* 0x000000ffff0d7224 */ /* 0x000fe200078e00ff */
[----:B------:R-:W5:Y:S01]  /*e4c0*/  LDCU.64 UR8, c[0x4][0x8] ;  /* 0x01000100ff0877ac */ /* 0x000f620008000a00 */
[----:B0-----:R-:W-:Y:S02]  /*e4d0*/  MOV R4, UR4 ;  /* 0x0000000400047c02 */ /* 0x001fe40008000f00 */
[----:B------:R-:W-:Y:S01]  /*e4e0*/  MOV R5, UR5 ;  /* 0x0000000500057c02 */ /* 0x000fe20008000f00 */
[----:B----4-:R-:W-:Y:S01]  /*e4f0*/  IMAD.U32 R6, RZ, RZ, UR6 ;  /* 0x00000006ff067e24 */ /* 0x010fe2000f8e00ff */
[----:B------:R-:W-:-:S02]  /*e500*/  MOV R7, UR7 ;  /* 0x0000000700077c02 */ /* 0x000fc40008000f00 */
[----:B-----5:R-:W-:Y:S01]  /*e510*/  MOV R10, UR8 ;  /* 0x00000008000a7c02 */ /* 0x020fe20008000f00 */
[----:B--2---:R-:W-:-:S07]  /*e520*/  IMAD.U32 R11, RZ, RZ, UR9 ;  /* 0x00000009ff0b7e24 */ /* 0x004fce000f8e00ff */
[----:B------:R-:W-:-:S07]  /*e530*/  LEPC R20, `(.L_x_17756) ;  /* 0x000000001014794e */ /* 0x000fce0000000000 */
[----:B-1-3--:R-:W-:Y:S05]  /*e540*/  CALL.ABS.NOINC R14 ;  /* 0x000000000e007343 */ /* 0x00afea0003c00000 */
.L_x_17756:
[----:B------:R-:W-:Y:S05]  /*e550*/  BSYNC.RECONVERGENT B6 ;  /* 0x0000000000067941 */ /* 0x000fea0003800200 */
.L_x_17755:
        /* <DEDUP_REMOVED lines=23> */
.L_x_17758:
[----:B------:R-:W-:Y:S05]  /*e6d0*/  BSYNC.RECONVERGENT B6 ;  /* 0x0000000000067941 */ /* 0x000fea0003800200 */
.L_x_17757:
[----:B------:R-:W0:Y:S01]  /*e6e0*/  LDCU.64 UR4, c[0x0][0x750] ;  /* 0x0000ea00ff0477ac */ /* 0x000e220008000a00 */
[----:B------:R-:W-:Y:S02]  /*e6f0*/  ISETP.GE.U32.AND P0, PT, R2, 0x7, PT ;  /* 0x000000070200780c */ /* 0x000fe40003f06070 */
[----:B------:R-:W-:Y:S02]  /*e700*/  CS2R R22, SRZ ;  /* 0x0000000000167805 */ /* 0x000fe4000001ff00 */
[----:B------:R-:W-:-:S05]  /*e710*/  SHF.R.S32.HI R0, RZ, 0x1f, R25 ;  /* 0x0000001fff007819 */ /* 0x000fca0000011419 */
        /* <DEDUP_REMOVED lines=13> */
[----:B------:R-:W-:-:S07]  /*e7f0*/  MOV R24, UR5 ;  /* 0x0000000500187c02 */ /* 0x000fce0008000f00 */
.L_x_17785:
        /* <DEDUP_REMOVED lines=9> */
[----:B------:R-:W-:Y:S01]  /*e890*/  IADD3 R3, PT, PT, RZ, -R14, RZ ;  /* 0x8000000eff037210 */ /* 0x000fe20007ffe0ff */
[----:B-1----:R-:W-:Y:S01]  /*e8a0*/  HFMA2 R19, -RZ, RZ, 0, 0 ;  /* 0x00000000ff137431 */ /* 0x002fe200000001ff */
        /* <DEDUP_REMOVED lines=17> */
.L_x_17762:
[----:B------:R-:W-:Y:S01]  /*e9c0*/  IMAD.MOV.U32 R8, RZ, RZ, R26 ;  /* 0x000000ffff087224 */ /* 0x000fe200078e001a */
[----:B------:R-:W-:Y:S01]  /*e9d0*/  MOV R5, R25 ;  /* 0x0000001900057202 */ /* 0x000fe20000000f00 */
[----:B------:R-:W-:Y:S01]  /*e9e0*/  IMAD.MOV.U32 R3, RZ, RZ, R15 ;  /* 0x000000ffff037224 */ /* 0x000fe200078e000f */
[----:B------:R-:W-:Y:S02]  /*e9f0*/  MOV R4, R14 ;  /* 0x0000000e00047202 */ /* 0x000fe40000000f00 */
[----:B------:R-:W-:-:S07]  /*ea00*/  MOV R0, 0xea20 ;  /* 0x0000ea2000007802 */ /* 0x000fce0000000f00 */
[----:B-1----:R-:W-:Y:S05]  /*ea10*/  CALL.REL.NOINC `($__internal_40_$__cuda_sm20_div_s64) ;  /* 0x0000008000a87944 */ /* 0x002fea0003c00000 */
[----:B------:R-:W-:Y:S02]  /*ea20*/  MOV R18, R6 ;  /* 0x0000000600127202 */ /* 0x000fe40000000f00 */
[----:B------:R-:W-:-:S07]  /*ea30*/  MOV R19, R3 ;  /* 0x0000000300137202 */ /* 0x000fce0000000f00 */
.L_x_17763:
[----:B------:R-:W-:Y:S05]  /*ea40*/  BSYNC.RECONVERGENT B1 ;  /* 0x0000000000017941 */ /* 0x000fea0003800200 */
.L_x_17761:
        /* <DEDUP_REMOVED lines=41> */
.L_x_17765:
        /* <DEDUP_REMOVED lines=8> */
.L_x_17766:
[----:B------:R-:W-:Y:S05]  /*ed60*/  BSYNC.RECONVERGENT B1 ;  /* 0x0000000000017941 */ /* 0x000fea0003800200 */
.L_x_17764:
        /* <DEDUP_REMOVED lines=42> */
.L_x_17768:
        /* <DEDUP_REMOVED lines=8> */
.L_x_17769:
[----:B------:R-:W-:Y:S05]  /*f090*/  BSYNC.RECONVERGENT B1 ;  /* 0x0000000000017941 */ /* 0x000fea0003800200 */
.L_x_17767:
        /* <DEDUP_REMOVED lines=41> */
.L_x_17771:
        /* <DEDUP_REMOVED lines=8> */
.L_x_17772:
[----:B------:R-:W-:Y:S05]  /*f3b0*/  BSYNC.RECONVERGENT B1 ;  /* 0x0000000000017941 */ /* 0x000fea0003800200 */
.L_x_17770:
        /* <DEDUP_REMOVED lines=42> */
.L_x_17774:
        /* <DEDUP_REMOVED lines=8> */
.L_x_17775:
[----:B------:R-:W-:Y:S05]  /*f6e0*/  BSYNC.RECONVERGENT B1 ;  /* 0x0000000000017941 */ /* 0x000fea0003800200 */
.L_x_17773:
        /* <DEDUP_REMOVED lines=42> */
.L_x_17777:
        /* <DEDUP_REMOVED lines=8> */
.L_x_17778:
[----:B------:R-:W-:Y:S05]  /*fa10*/  BSYNC.RECONVERGENT B1 ;  /* 0x0000000000017941 */ /* 0x000fea0003800200 */
.L_x_17776:
        /* <DEDUP_REMOVED lines=12> */
[----:B------:R-:W-:Y:S01]  /*fae0*/  IMAD R3, R19, R9, R3 ;  /* 0x0000000913037224 */ /* 0x000fe200078e0203 */
[----:B------:R-:W-:Y:S01]  /*faf0*/  MOV R19, R33 ;  /* 0x0000002100137202 */ /* 0x000fe20000000f00 */
        /* <DEDUP_REMOVED lines=29> */
.L_x_17780:
        /* <DEDUP_REMOVED lines=8> */
.L_x_17781:
[----:B------:R-:W-:Y:S05]  /*fd50*/  BSYNC.RECONVERGENT B1 ;  /* 0x0000000000017941 */ /* 0x000fea0003800200 */
.L_x_17779:
        /* <DEDUP_REMOVED lines=11> */
[----:B------:R-:W-:Y:S01]  /*fe10*/  IMAD.WIDE.U32 R6, R14, R9, R6 ;  /* 0x000000090e067225 */ /* 0x000fe200078e0006 */
[----:B------:R-:W-:-:S03]  /*fe20*/  MOV R14, R18 ;  /* 0x00000012000e7202 */ /* 0x000fc60000000f00 */
[----:B------:R-:W-:Y:S01]  /*fe30*/  IMAD R3, R15, R9, R3 ;  /* 0x000000090f037224 */ /* 0x000fe200078e0203 */
[----:B------:R-:W-:-:S03]  /*fe40*/  MOV R15, R33 ;  /* 0x00000021000f7202 */ /* 0x000fc60000000f00 */
        /* <DEDUP_REMOVED lines=28> */
.L_x_17783:
        /* <DEDUP_REMOVED lines=8> */
.L_x_17784:
[----:B------:R-:W-:Y:S05]  /*10090*/  BSYNC.RECONVERGENT B1 ;  /* 0x0000000000017941 */ /* 0x000fea0003800200 */
.L_x_17782:
        /* <DEDUP_REMOVED lines=19> */
.L_x_17760:
[----:B------:R-:W-:-:S07]  /*101d0*/  IADD3 R2, PT, PT, R2, 0x3, RZ ;  /* 0x0000000302027810 */ /* 0x000fce0007ffe0ff */
.L_x_17759:
        /* <DEDUP_REMOVED lines=31> */
.L_x_17789:
[----:B------:R-:W-:Y:S01]  /*103d0*/  MOV R8, R26 ;  /* 0x0000001a00087202 */ /* 0x000fe20000000f00 */
[----:B------:R-:W-:Y:S01]  /*103e0*/  IMAD.MOV.U32 R5, RZ, RZ, R25 ;  /* 0x000000ffff057224 */ /* 0x000fe200078e0019 */
[----:B------:R-:W-:Y:S02]  /*103f0*/  MOV R4, R14 ;  /* 0x0000000e00047202 */ /* 0x000fe40000000f00 */
[----:B------:R-:W-:Y:S02]  /*10400*/  MOV R3, R15 ;  /* 0x0000000f00037202 */ /* 0x000fe40000000f00 */
[----:B------:R-:W-:-:S07]  /*10410*/  MOV R0, 0x10430 ;  /* 0x0001043000007802 */ /* 0x000fce0000000f00 */
[----:B-1----:R-:W-:Y:S05]  /*10420*/  CALL.REL.NOINC `($__internal_40_$__cuda_sm20_div_s64) ;  /* 0x0000006800247944 */ /* 0x002fea0003c00000 */
[----:B------:R-:W-:Y:S01]  /*10430*/  IMAD.MOV.U32 R18, RZ, RZ, R6 ;  /* 0x000000ffff127224 */ /* 0x000fe200078e0006 */
[----:B------:R-:W-:-:S07]  /*10440*/  MOV R19, R3 ;  /* 0x0000000300137202 */ /* 0x000fce0000000f00 */
.L_x_17790:
[----:B------:R-:W-:Y:S05]  /*10450*/  BSYNC.RECONVERGENT B0 ;  /* 0x0000000000007941 */ /* 0x000fea0003800200 */
.L_x_17788:
        /* <DEDUP_REMOVED lines=40> */
.L_x_17792:
        /* <DEDUP_REMOVED lines=8> */
.L_x_17793:
[----:B------:R-:W-:Y:S05]  /*10760*/  BSYNC.RECONVERGENT B0 ;  /* 0x0000000000007941 */ /* 0x000fea0003800200 */
.L_x_17791:
        /* <DEDUP_REMOVED lines=42> */
.L_x_17795:
        /* <DEDUP_REMOVED lines=8> */
.L_x_17796:
[----:B------:R-:W-:Y:S05]  /*10a90*/  BSYNC.RECONVERGENT B0 ;  /* 0x0000000000007941 */ /* 0x000fea0003800200 */
.L_x_17794:
        /* <DEDUP_REMOVED lines=42> */
.L_x_17798:
        /* <DEDUP_REMOVED lines=8> */
.L_x_17799:
[----:B------:R-:W-:Y:S05]  /*10dc0*/  BSYNC.RECONVERGENT B0 ;  /* 0x0000000000007941 */ /* 0x000fea0003800200 */
.L_x_17797:
        /* <DEDUP_REMOVED lines=15> */
.L_x_17787:
        /* <DEDUP_REMOVED lines=31> */
.L_x_17802:
        /* <DEDUP_REMOVED lines=8> */
.L_x_17803:
[----:B------:R-:W-:Y:S05]  /*11130*/  BSYNC.RECONVERGENT B0 ;  /* 0x0000000000007941 */ /* 0x000fea0003800200 */
.L_x_17801:
        /* <DEDUP_REMOVED lines=9> */
[----:B-1----:R-:W1:Y:S02]  /*111d0*/  LDC.64 R18, c[0x0][R24+0x758] ;  /* 0x0001d60018127b82 */ /* 0x002e640000000a00 */
        /* <DEDUP_REMOVED lines=31> */
.L_x_17805:
        /* <DEDUP_REMOVED lines=8> */
.L_x_17806:
[----:B------:R-:W-:Y:S05]  /*11450*/  BSYNC.RECONVERGENT B0 ;  /* 0x0000000000007941 */ /* 0x000fea0003800200 */
.L_x_17804:
        /* <DEDUP_REMOVED lines=15> */
.L_x_17800:
        /* <DEDUP_REMOVED lines=31> */
.L_x_17808:
[----:B------:R-:W-:Y:S01]  /*11740*/  MOV R10, R26 ;  /* 0x0000001a000a7202 */ /* 0x000fe20000000f00 */
[----:B------:R-:W-:Y:S01]  /*11750*/  IMAD.MOV.U32 R12, RZ, RZ, R3 ;  /* 0x000000ffff0c7224 */ /* 0x000fe200078e0003 */
[----:B------:R-:W-:Y:S02]  /*11760*/  MOV R11, R2 ;  /* 0x00000002000b7202 */ /* 0x000fe40000000f00 */
[----:B------:R-:W-:Y:S02]  /*11770*/  MOV R26, R25 ;  /* 0x00000019001a7202 */ /* 0x000fe40000000f00 */
[----:B------:R-:W-:-:S07]  /*11780*/  MOV R13, 0x117a0 ;  /* 0x000117a0000d7802 */ /* 0x000fce0000000f00 */
[----:B-1----:R-:W-:Y:S05]  /*11790*/  CALL.REL.NOINC `($__internal_41_$__cuda_sm20_rem_s64) ;  /* 0x0000005800987944 */ /* 0x002fea0003c00000 */
[----:B------:R-:W-:-:S07]  /*117a0*/  IMAD.MOV.U32 R2, RZ, RZ, R6 ;  /* 0x000000ffff027224 */ /* 0x000fce00078e0006 */
.L_x_17809:
[----:B------:R-:W-:Y:S05]  /*117b0*/  BSYNC.RECONVERGENT B0 ;  /* 0x0000000000007941 */ /* 0x000fea0003800200 */
.L_x_17807:
[----:B------:R-:W0:Y:S02]  /*117c0*/  LDC.64 R4, c[0x0][R0+0x798] ;  /* 0x0001e60000047b82 */ /* 0x000e240000000a00 */
[----:B0-----:R-:W-:Y:S02]  /*117d0*/  IMAD R3, R3, R4, RZ ;  /* 0x0000000403037224 */ /* 0x001fe400078e02ff */
[----:B------:R-:W-:-:S04]  /*117e0*/  IMAD.WIDE.U32 R22, R4, R2, R22 ;  /* 0x0000000204167225 */ /* 0x000fc800078e0016 */
[----:B------:R-:W-:-:S05]  /*117f0*/  IMAD R3, R5, R2, R3 ;  /* 0x0000000205037224 */ /* 0x000fca00078e0203 */
[----:B------:R-:W-:-:S07]  /*11800*/  IADD3 R23, PT, PT, R23, R3, RZ ;  /* 0x0000000317177210 */ /* 0x000fce0007ffe0ff */
.L_x_17786:
        /* <DEDUP_REMOVED lines=12> */
.L_x_17814:
        /* <DEDUP_REMOVED lines=21> */
.L_x_17813:
[----:B------:R-:W-:Y:S05]  /*11a20*/  BSYNC.RECONVERGENT B7 ;  /* 0x0000000000077941 */ /* 0x000fea0003800200 */
.L_x_17812:
[----:B------:R-:W-:-:S05]  /*11a30*/  IADD3 R16, P0, PT, R16, 0x4, RZ ;  /* 0x0000000410107810 */ /* 0x000fca0007f1e0ff */
[----:B------:R-:W-:Y:S01]  /*11a40*/  IMAD.X R17, RZ, RZ, R17, P0 ;  /* 0x000000ffff117224 */ /* 0x000fe200000e0611 */
[----:B------:R-:W-:-:S04]  /*11a50*/  ISETP.GE.U32.AND P0, PT, R16, R18, PT ;  /* 0x000000121000720c */ /* 0x000fc80003f06070 */
[----:B------:R-:W-:-:S13]  /*11a60*/  ISETP.GE.U32.AND.EX P0, PT, R17, R19, PT, P0 ;  /* 0x000000131100720c */ /* 0x000fda0003f06100 */
[----:B------:R-:W-:Y:S05]  /*11a70*/  @!P0 BRA `(.L_x_17814) ;  /* 0xfffffffc00948947 */ /* 0x000fea000383ffff */
.L_x_17811:
[----:B------:R-:W-:Y:S05]  /*11a80*/  BSYNC.RECONVERGENT B6 ;  /* 0x0000000000067941 */ /* 0x000fea0003800200 */
.L_x_17810:
[----:B------:R-:W-:Y:S01]  /*11a90*/  STG.E desc[UR36][R30.64], RZ ;  /* 0x000000ff1e007986 */ /* 0x000fe2000c101924 */
[----:B------:R-:W-:Y:S05]  /*11aa0*/  EXIT ;  /* 0x000000000000794d */ /* 0x000fea0003800000 */
.L_x_17565:
        /* <DEDUP_REMOVED lines=34> */
.L_x_17818:
        /* <DEDUP_REMOVED lines=19> */
.L_x_17819:
        /* <DEDUP_REMOVED lines=22> */
.L_x_17820:
        /* <DEDUP_REMOVED lines=12> */
.L_x_17824:
        /* <DEDUP_REMOVED lines=21> */
.L_x_17823:
[----:B------:R-:W-:Y:S05]  /*12170*/  BSYNC.RECONVERGENT B8 ;  /* 0x0000000000087941 */ /* 0x000fea0003800200 */
.L_x_17822:
[----:B------:R-:W-:-:S04]  /*12180*/  IADD3 R22, P0, PT, R22, 0x4, RZ ;  /* 0x0000000416167810 */ /* 0x000fc80007f1e0ff */
[----:B------:R-:W-:Y:S02]  /*12190*/  IADD3.X R23, PT, PT, RZ, R23, RZ, P0, !PT ;  /* 0x00000017ff177210 */ /* 0x000fe400007fe4ff */
[----:B------:R-:W-:-:S04]  /*121a0*/  ISETP.GE.U32.AND P0, PT, R22, R18, PT ;  /* 0x000000121600720c */ /* 0x000fc80003f06070 */
[----:B------:R-:W-:-:S13]  /*121b0*/  ISETP.GE.U32.AND.EX P0, PT, R23, R19, PT, P0 ;  /* 0x000000131700720c */ /* 0x000fda0003f06100 */
[----:B------:R-:W-:Y:S05]  /*121c0*/  @!P0 BRA `(.L_x_17824) ;  /* 0xfffffffc00948947 */ /* 0x000fea000383ffff */
[----:B------:R-:W-:Y:S05]  /*121d0*/  BSYNC.RECONVERGENT B7 ;  /* 0x0000000000077941 */ /* 0x000fea0003800200 */
.L_x_17821:
[----:B------:R-:W0:Y:S01]  /*121e0*/  LDC.64 R2, c[0x0][0x710] ;  /* 0x0001c400ff027b82 */ /* 0x000e220000000a00 */
[----:B------:R-:W-:Y:S01]  /*121f0*/  VIADD R16, R16, 0x80 ;  /* 0x0000008010107836 */ /* 0x000fe20000000000 */
[----:B0-----:R1:W-:Y:S06]  /*12200*/  STG.E desc[UR36][R2.64], RZ ;  /* 0x000000ff02007986 */ /* 0x0013ec000c101924 */
.L_x_17817:
[----:B0-----:R-:W-:Y:S05]  /*12210*/  BSYNC.RECONVERGENT B6 ;  /* 0x0000000000067941 */ /* 0x001fea0003800200 */
.L_x_17816:
        /* <DEDUP_REMOVED lines=30> */
.L_x_17825:
        /* <DEDUP_REMOVED lines=19> */
.L_x_17826:
        /* <DEDUP_REMOVED lines=22> */
.L_x_17827:
        /* <DEDUP_REMOVED lines=12> */
.L_x_17831:
        /* <DEDUP_REMOVED lines=21> */
.L_x_17830:
[----:B------:R-:W-:Y:S05]  /*128a0*/  BSYNC.RECONVERGENT B7 ;  /* 0x0000000000077941 */ /* 0x000fea0003800200 */
.L_x_17829:
[----:B------:R-:W-:-:S04]  /*128b0*/  IADD3 R18, P0, PT, R18, 0x4, RZ ;  /* 0x0000000412127810 */ /* 0x000fc80007f1e0ff */
[----:B------:R-:W-:Y:S02]  /*128c0*/  IADD3.X R19, PT, PT, RZ, R19, RZ, P0, !PT ;  /* 0x00000013ff137210 */ /* 0x000fe400007fe4ff */
[----:B------:R-:W-:-:S04]  /*128d0*/  ISETP.GE.U32.AND P0, PT, R18, R16, PT ;  /* 0x000000101200720c */ /* 0x000fc80003f06070 */
[----:B------:R-:W-:-:S13]  /*128e0*/  ISETP.GE.U32.AND.EX P0, PT, R19, R17, PT, P0 ;  /* 0x000000111300720c */ /* 0x000fda0003f06100 */
[----:B------:R-:W-:Y:S05]  /*128f0*/  @!P0 BRA `(.L_x_17831) ;  /* 0xfffffffc00948947 */ /* 0x000fea000383ffff */
[----:B------:R-:W-:Y:S05]  /*12900*/  BSYNC.RECONVERGENT B6 ;  /* 0x0000000000067941 */ /* 0x000fea0003800200 */
.L_x_17828:
[----:B------:R-:W0:Y:S02]  /*12910*/  LDC.64 R2, c[0x0][0x710] ;  /* 0x0001c400ff027b82 */ /* 0x000e240000000a00 */
[----:B0-----:R-:W-:Y:S01]  /*12920*/  STG.E desc[UR36][R2.64], RZ ;  /* 0x000000ff02007986 */ /* 0x001fe2000c101924 */
[----:B------:R-:W-:Y:S05]  /*12930*/  EXIT ;  /* 0x000000000000794d */ /* 0x000fea0003800000 */
.L_x_17815:
        /* <DEDUP_REMOVED lines=418> */
.L_x_17834:
        /* <DEDUP_REMOVED lines=35> */
.L_x_17836:
[----:B------:R-:W-:Y:S05]  /*14590*/  BSYNC.RECONVERGENT B7 ;  /* 0x0000000000077941 */ /* 0x000fea0003800200 */
.L_x_17835:
        /* <DEDUP_REMOVED lines=20> */
.L_x_17838:
[----:B------:R-:W-:Y:S05]  /*146e0*/  BSYNC.RECONVERGENT B7 ;  /* 0x0000000000077941 */ /* 0x000fea0003800200 */
.L_x_17837:
        /* <DEDUP_REMOVED lines=23> */
.L_x_17840:
[----:B------:R-:W-:Y:S05]  /*14860*/  BSYNC.RECONVERGENT B7 ;  /* 0x0000000000077941 */ /* 0x000fea0003800200 */
.L_x_17839:
        /* <DEDUP_REMOVED lines=10> */
.L_x_17845:
        /* <DEDUP_REMOVED lines=21> */
.L_x_17844:
[----:B------:R-:W-:Y:S05]  /*14a60*/  BSYNC.RECONVERGENT B8 ;  /* 0x0000000000087941 */ /* 0x000fea0003800200 */
.L_x_17843:
[----:B------:R-:W-:-:S04]  /*14a70*/  IADD3 R22, P0, PT, R22, 0x4, RZ ;  /* 0x0000000416167810 */ /* 0x000fc80007f1e0ff */
[----:B------:R-:W-:Y:S02]  /*14a80*/  IADD3.X R23, PT, PT, RZ, R23, RZ, P0, !PT ;  /* 0x00000017ff177210 */ /* 0x000fe400007fe4ff */
[----:B------:R-:W-:-:S04]  /*14a90*/  ISETP.GE.U32.AND P0, PT, R22, R24, PT ;  /* 0x000000181600720c */ /* 0x000fc80003f06070 */
[----:B------:R-:W-:-:S13]  /*14aa0*/  ISETP.GE.U32.AND.EX P0, PT, R23, R25, PT, P0 ;  /* 0x000000191700720c */ /* 0x000fda0003f06100 */
[----:B------:R-:W-:Y:S05]  /*14ab0*/  @!P0 BRA `(.L_x_17845) ;  /* 0xfffffffc00948947 */ /* 0x000fea000383ffff */
.L_x_17842:
[----:B------:R-:W-:Y:S05]  /*14ac0*/  BSYNC.RECONVERGENT B7 ;  /* 0x0000000000077941 */ /* 0x000fea0003800200 */
.L_x_17841:
[----:B------:R-:W0:Y:S01]  /*14ad0*/  LDCU.64 UR4, c[0x0][0x710] ;  /* 0x0000e200ff0477ac */ /* 0x000e220008000a00 */
[----:B------:R-:W-:Y:S02]  /*14ae0*/  IADD3 R16, PT, PT, R16, 0x80, RZ ;  /* 0x0000008010107810 */ /* 0x000fe40007ffe0ff */
[----:B0-----:R-:W-:-:S05]  /*14af0*/  IADD3 R2, P0, PT, R19, UR4, RZ ;  /* 0x0000000413027c10 */ /* 0x001fca000ff1e0ff */
[----:B------:R-:W-:-:S05]  /*14b00*/  IMAD.X R3, RZ, RZ, UR5, P0 ;  /* 0x00000005ff037e24 */ /* 0x000fca00080e06ff */
[----:B------:R1:W-:Y:S03]  /*14b10*/  STG.E desc[UR36][R2.64], RZ ;  /* 0x000000ff02007986 */ /* 0x0003e6000c101924 */
.L_x_17833:
[----:B0-----:R-:W-:Y:S05]  /*14b20*/  BSYNC.RECONVERGENT B6 ;  /* 0x0000000000067941 */ /* 0x001fea0003800200 */
.L_x_17832:
        /* <DEDUP_REMOVED lines=414> */
.L_x_17846:
        /* <DEDUP_REMOVED lines=37> */
.L_x_17848:
[----:B------:R-:W-:Y:S05]  /*16760*/  BSYNC.RECONVERGENT B6 ;  /* 0x0000000000067941 */ /* 0x000fea0003800200 */
.L_x_17847:
        /* <DEDUP_REMOVED lines=20> */
.L_x_17850:
[----:B------:R-:W-:Y:S05]  /*168b0*/  BSYNC.RECONVERGENT B6 ;  /* 0x0000000000067941 */ /* 0x000fea0003800200 */
.L_x_17849:
        /* <DEDUP_REMOVED lines=23> */
.L_x_17852:
[----:B------:R-:W-:Y:S05]  /*16a30*/  BSYNC.RECONVERGENT B6 ;  /* 0x0000000000067941 */ /* 0x000fea0003800200 */
.L_x_17851:
        /* <DEDUP_REMOVED lines=10> */
.L_x_17857:
        /* <DEDUP_REMOVED lines=21> */
.L_x_17856:
[----:B------:R-:W-:Y:S05]  /*16c30*/  BSYNC.RECONVERGENT B7 ;  /* 0x0000000000077941 */ /* 0x000fea0003800200 */
.L_x_17855:
[----:B------:R-:W-:-:S05]  /*16c40*/  IADD3 R16, P0, PT, R16, 0x4, RZ ;  /* 0x0000000410107810 */ /* 0x000fca0007f1e0ff */
[----:B------:R-:W-:Y:S01]  /*16c50*/  IMAD.X R17, RZ, RZ, R17, P0 ;  /* 0x000000ffff117224 */ /* 0x000fe200000e0611 */
[----:B------:R-:W-:-:S04]  /*16c60*/  ISETP.GE.U32.AND P0, PT, R16, R22, PT ;  /* 0x000000161000720c */ /* 0x000fc80003f06070 */
[----:B------:R-:W-:-:S13]  /*16c70*/  ISETP.GE.U32.AND.EX P0, PT, R17, R23, PT, P0 ;  /* 0x000000171100720c */ /* 0x000fda0003f06100 */
[----:B------:R-:W-:Y:S05]  /*16c80*/  @!P0 BRA `(.L_x_17857) ;  /* 0xfffffffc00948947 */ /* 0x000fea000383ffff */
.L_x_17854:
[----:B------:R-:W-:Y:S05]  /*16c90*/  BSYNC.RECONVERGENT B6 ;  /* 0x0000000000067941 */ /* 0x000fea0003800200 */
.L_x_17853:
[----:B------:R-:W-:Y:S01]  /*16ca0*/  STG.E desc[UR36][R18.64], RZ ;  /* 0x000000ff12007986 */ /* 0x000fe2000c101924 */
[----:B------:R-:W-:Y:S05]  /*16cb0*/  EXIT ;  /* 0x000000000000794d */ /* 0x000fea0003800000 */
        .weak           $__internal_40_$__cuda_sm20_div_s64
        .type           $__internal_40_$__cuda_sm20_div_s64,@function
        .size           $__internal_40_$__cuda_sm20_div_s64,($__internal_41_$__cuda_sm20_rem_s64 - $__internal_40_$__cuda_sm20_div_s64)
$__internal_40_$__cuda_sm20_div_s64:
        /* <DEDUP_REMOVED lines=83> */
[----:B------:R-:W-:Y:S06]  /*171f0*/  RET.REL.NODEC R4 `(_ZN2at6native18elementwise_kernelILi128ELi2EZNS0_22gpu_kernel_impl_nocastIZZZNS0_67_GLOBAL__N__bb565c37_34_ValidateCompressedIndicesKernel_cu_33a4b88b42_validate_compressed_sparse_indices_kernelILNS3_8CDimNameE1ENS3_18CUDAKernelLauncherENS3_14EmptyVecKernelENS3_8DummyVecELm8EEEvRKNS_6TensorESB_lllENKUlvE1_clEvENKUlvE_clEvEUliiiiiE_EEvRNS_18TensorIteratorBaseERKT_EUliE_EEviT1_) ;  /* 0xfffffe8c04807950 */ /* 0x000fec0003c3ffff */
        .weak           $__internal_41_$__cuda_sm20_rem_s64
        .type           $__internal_41_$__cuda_sm20_rem_s64,@function
        .size           $__internal_41_$__cuda_sm20_rem_s64,(.L_x_40061 - $__internal_41_$__cuda_sm20_rem_s64)
$__internal_41_$__cuda_sm20_rem_s64:
        /* <DEDUP_REMOVED lines=32> */
[----:B------:R-:W-:Y:S02]  /*17400*/  SEL R10, R7, R10, !P1 ;  /* 0x0000000a070a7207 */ /* 0x000fe40004800000 */
[----:B------:R-:W-:Y:S01]  /*17410*/  IADD3.X R7, PT, PT, RZ, ~R26, RZ, P4, !PT ;  /* 0x8000001aff077210 */ /* 0x000fe200027fe4ff */
[----:B------:R-:W-:-:S03]  /*17420*/  IMAD.HI.U32 R9, P2, R3, R15, R8 ;  /* 0x0000000f03097227 */ /* 0x000fc60007840008 */
[----:B------:R-:W-:Y:S01]  /*17430*/  SEL R26, R7, R26, !P1 ;  /* 0x0000001a071a7207 */ /* 0x000fe20004800000 */
[CC--:B------:R-:W-:Y:S02]  /*17440*/  IMAD R8, R3.reuse, R6.reuse, RZ ;  /* 0x0000000603087224 */ /* 0x0c0fe400078e02ff */
[----:B------:R-:W-:-:S03]  /*17450*/  IMAD.HI.U32 R6, R3, R6, RZ ;  /* 0x0000000603067227 */ /* 0x000fc600078e00ff */
[----:B------:R-:W-:Y:S01]  /*17460*/  IADD3 R9, P3, PT, R8, R9, RZ ;  /* 0x0000000908097210 */ /* 0x000fe20007f7e0ff */
[----:B------:R-:W-:Y:S01]  /*17470*/  IMAD.MOV.U32 R7, RZ, RZ, RZ ;  /* 0x000000ffff077224 */ /* 0x000fe200078e00ff */
[----:B------:R-:W-:-:S03]  /*17480*/  IADD3.X R3, PT, PT, R6, R3, RZ, P0, !PT ;  /* 0x0000000306037210 */ /* 0x000fc600007fe4ff */
        /* <DEDUP_REMOVED lines=36> */
[----:B------:R-:W-:Y:S06]  /*176d0*/  RET.REL.NODEC R4 `(_ZN2at6native18elementwise_kernelILi128ELi2EZNS0_22gpu_kernel_impl_nocastIZZZNS0_67_GLOBAL__N__bb565c37_34_ValidateCompressedIndicesKernel_cu_33a4b88b42_validate_compressed_sparse_indices_kernelILNS3_8CDimNameE1ENS3_18CUDAKernelLauncherENS3_14EmptyVecKernelENS3_8DummyVecELm8EEEvRKNS_6TensorESB_lllENKUlvE1_clEvENKUlvE_clEvEUliiiiiE_EEvRNS_18TensorIteratorBaseERKT_EUliE_EEviT1_) ;  /* 0xfffffe8804487950 */ /* 0x000fec0003c3ffff */
.L_x_17858:
        /* <DEDUP_REMOVED lines=10> */
.L_x_40061:


//--------------------- .text._ZN2at6native27unrolled_elementwise_kernelIZZZNS0_67_GLOBAL__N__bb565c37_34_ValidateCompressedIndicesKernel_cu_33a4b88b42_validate_compressed_sparse_indices_kernelILNS2_8CDimNameE1ENS2_18CUDAKernelLauncherENS2_14EmptyVecKernelENS2_8DummyVecELm8EEEvRKNS_6TensorESA_lllENKUlvE1_clEvENKUlvE_clEvEUliiiiiE_St5arrayIPcLm6EELi4E23TrivialOffsetCalculatorILi5EjESH_ILi1EjENS0_6memory15LoadWithoutCastENSK_16StoreWithoutCastEEEviT_T0_T2_T3_T4_T5_ --------------------------
	.section	.text._ZN2at6native27unrolled_elementwise_kernelIZZZNS0_67_GLOBAL__N__bb565c37_34_ValidateCompressedIndicesKernel_cu_33a4b88b42_validate_compressed_sparse_indices_kernelILNS2_8CDimNameE1ENS2_18CUDAKernelLauncherENS2_14EmptyVecKernelENS2_8DummyVecELm8EEEvRKNS_6TensorESA_lllENKUlvE1_clEvENKUlvE_clEvEUliiiiiE_St5arrayIPcLm6EELi4E23TrivialOffsetCalculatorILi5EjESH_ILi1EjENS0_6memory15LoadWithoutCastENSK_16StoreWithoutCastEEEviT_T0_T2_T3_T4_T5_,"ax",@progbits
	.align	128
        .global         _ZN2at6native27unrolled_elementwise_kernelIZZZNS0_67_GLOBAL__N__bb565c37_34_ValidateCompressedIndicesKernel_cu_33a4b88b42_validate_compressed_sparse_indices_kernelILNS2_8CDimNameE1ENS2_18CUDAKernelLauncherENS2_14EmptyVecKernelENS2_8DummyVecELm8EEEvRKNS_6TensorESA_lllENKUlvE1_clEvENKUlvE_clEvEUliiiiiE_St5arrayIPcLm6EELi4E23TrivialOffsetCalculatorILi5EjESH_ILi1EjENS0_6memory15LoadWithoutCastENSK_16StoreWithoutCastEEEviT_T0_T2_T3_T4_T5_
        .type           _ZN2at6native27unrolled_elementwise_kernelIZZZNS0_67_GLOBAL__N__bb565c37_34_ValidateCompressedIndicesKernel_cu_33a4b88b42_validate_compressed_sparse_indices_kernelILNS2_8CDimNameE1ENS2_18CUDAKernelLauncherENS2_14EmptyVecKernelENS2_8DummyVecELm8EEEvRKNS_6TensorESA_lllENKUlvE1_clEvENKUlvE_clEvEUliiiiiE_St5arrayIPcLm6EELi4E23TrivialOffsetCalculatorILi5EjESH_ILi1EjENS0_6memory15LoadWithoutCastENSK_16StoreWithoutCastEEEviT_T0_T2_T3_T4_T5_,@function
        .size           _ZN2at6native27unrolled_elementwise_kernelIZZZNS0_67_GLOBAL__N__bb565c37_34_ValidateCompressedIndicesKernel_cu_33a4b88b42_validate_compressed_sparse_indices_kernelILNS2_8CDimNameE1ENS2_18CUDAKernelLauncherENS2_14EmptyVecKernelENS2_8DummyVecELm8EEEvRKNS_6TensorESA_lllENKUlvE1_clEvENKUlvE_clEvEUliiiiiE_St5arrayIPcLm6EELi4E23TrivialOffsetCalculatorILi5EjESH_ILi1EjENS0_6memory15LoadWithoutCastENSK_16StoreWithoutCastEEEviT_T0_T2_T3_T4_T5_,(.L_x_40062 - _ZN2at6native27unrolled_elementwise_kernelIZZZNS0_67_GLOBAL__N__bb565c37_34_ValidateCompressedIndicesKernel_cu_33a4b88b42_validate_compressed_sparse_indices_kernelILNS2_8CDimNameE1ENS2_18CUDAKernelLauncherENS2_14EmptyVecKernelENS2_8DummyVecELm8EEEvRKNS_6TensorESA_lllENKUlvE1_clEvENKUlvE_clEvEUliiiiiE_St5arrayIPcLm6EELi4E23TrivialOffsetCalculatorILi5EjESH_ILi1EjENS0_6memory15LoadWithoutCastENSK_16StoreWithoutCastEEEviT_T0_T2_T3_T4_T5_)
        .other          _ZN2at6native27unrolled_elementwise_kernelIZZZNS0_67_GLOBAL__N__bb565c37_34_ValidateCompressedIndicesKernel_cu_33a4b88b42_validate_compressed_sparse_indices_kernelILNS2_8CDimNameE1ENS2_18CUDAKernelLauncherENS2_14EmptyVecKernelENS2_8DummyVecELm8EEEvRKNS_6TensorESA_lllENKUlvE1_clEvENKUlvE_clEvEUliiiiiE_St5arrayIPcLm6EELi4E23TrivialOffsetCalculatorILi5EjESH_ILi1EjENS0_6memory15LoadWithoutCastENSK_16StoreWithoutCastEEEviT_T0_T2_T3_T4_T5_,@"STO_CUDA_ENTRY STV_DEFAULT"
_ZN2at6native27unrolled_elementwise_kernelIZZZNS0_67_GLOBAL__N__bb565c37_34_ValidateCompressedIndicesKernel_cu_33a4b88b42_validate_compressed_sparse_indices_kernelILNS2_8CDimNameE1ENS2_18CUDAKernelLauncherENS2_14EmptyVecKernelENS2_8DummyVecELm8EEEvRKNS_6TensorESA_lllENKUlvE1_clEvENKUlvE_clEvEUliiiiiE_St5arrayIPcLm6EELi4E23TrivialOffsetCalculatorILi5EjESH_ILi1EjENS0_6memory15LoadWithoutCastENSK_16StoreWithoutCastEEEviT_T0_T2_T3_T4_T5_:
.text._ZN2at6native27unrolled_elementwise_kernelIZZZNS0_67_GLOBAL__N__bb565c37_34_ValidateCompressedIndicesKernel_cu_33a4b88b42_validate_compressed_sparse_indices_kernelILNS2_8CDimNameE1ENS2_18CUDAKernelLauncherENS2_14EmptyVecKernelENS2_8DummyVecELm8EEEvRKNS_6TensorESA_lllENKUlvE1_clEvENKUlvE_clEvEUliiiiiE_St5arrayIPcLm6EELi4E23TrivialOffsetCalculatorILi5EjESH_ILi1EjENS0_6memory15LoadWithoutCastENSK_16StoreWithoutCastEEEviT_T0_T2_T3_T4_T5_:
[----:B------:R-:W0:Y:S01]  /*0000*/  LDC R1, c[0x0][0x37c] ;  /* 0x0000df00ff017b82 */ /* 0x000e220000000800 */
[----:B------:R-:W1:Y:S07]  /*0010*/  S2R R22, SR_TID.X ;  /* 0x0000000000167919 */ /* 0x000e6e0000002100 */
[----:B------:R-:W2:Y:S01]  /*0020*/  S2UR UR40, SR_CTAID.X ;  /* 0x00000000002879c3 */ /* 0x000ea20000002500 */
[----:B------:R-:W2:Y:S01]  /*0030*/  LDCU UR38, c[0x0][0x380] ;  /* 0x00007000ff2677ac */ /* 0x000ea20008000800 */
[----:B------:R-:W-:Y:S01]  /*0040*/  IMAD.MOV.U32 R37, RZ, RZ, RZ ;  /* 0x000000ffff257224 */ /* 0x000fe200078e00ff */
[----:B------:R-:W-:Y:S01]  /*0050*/  CS2R R38, SRZ ;  /* 0x0000000000267805 */ /* 0x000fe2000001ff00 */
[----:B------:R-:W-:Y:S01]  /*0060*/  IMAD.MOV.U32 R0, RZ, RZ, RZ ;  /* 0x000000ffff007224 */ /* 0x000fe200078e00ff */
[----:B------:R-:W3:Y:S01]  /*0070*/  LDCU.64 UR36, c[0x0][0x358] ;  /* 0x00006b00ff2477ac */ /* 0x000ee20008000a00 */
[----:B0-----:R-:W-:-:S02]  /*0080*/  VIADD R1, R1, 0xffffff50 ;  /* 0xffffff5001017836 */ /* 0x001fc40000000000 */
[----:B------:R-:W0:Y:S08]  /*0090*/  LDC.64 R12, c[0x0][0x458] ;  /* 0x00011600ff0c7b82 */ /* 0x000e300000000a00 */
[----:B------:R-:W4:Y:S08]  /*00a0*/  LDC.64 R10, c[0x0][0x450] ;  /* 0x00011400ff0a7b82 */ /* 0x000f300000000a00 */
[----:B------:R-:W3:Y:S01]  /*00b0*/  LDC.64 R6, c[0x0][0x440] ;  /* 0x00011000ff067b82 */ /* 0x000ee20000000a00 */
[----:B--2---:R-:W-:-:S02]  /*00c0*/  UIMAD UR38, UR40, -0x200, UR38 ;  /* 0xfffffe00282678a4 */ /* 0x004fc4000f8e0226 */
[----:B------:R-:W-:-:S05]  /*00d0*/  IMAD.U32 R31, RZ, RZ, UR40 ;  /* 0x00000028ff1f7e24 */ /* 0x000fca000f8e00ff */
[----:B------:R-:W2:Y:S01]  /*00e0*/  LDC.64 R8, c[0x0][0x448] ;  /* 0x00011200ff087b82 */ /* 0x000ea20000000a00 */
[----:B-1----:R-:W-:Y:S01]  /*00f0*/  ISETP.GE.AND P0, PT, R22, UR38, PT ;  /* 0x0000002616007c0c */ /* 0x002fe2000bf06270 */
[----:B------:R-:W-:-:S06]  /*0100*/  IMAD.MOV.U32 R36, RZ, RZ, R22 ;  /* 0x000000ffff247224 */ /* 0x000fcc00078e0016 */
[----:B------:R-:W1:Y:S01]  /*0110*/  LDC.64 R4, c[0x0][0x440] ;  /* 0x00011000ff047b82 */ /* 0x000e620000000a00 */
[----:B------:R-:W-:-:S07]  /*0120*/  IMAD.U32 R23, RZ, RZ, UR40 ;  /* 0x00000028ff177e24 */ /* 0x000fce000f8e00ff */
[----:B------:R-:W1:Y:S01]  /*0130*/  LDC.64 R2, c[0x0][0x448] ;  /* 0x00011200ff027b82 */ /* 0x000e620000000a00 */
[----:B------:R-:W-:Y:S01]  /*0140*/  @!P0 IADD3 R22, PT, PT, R36, 0x80, RZ ;  /* 0x0000008024168810 */ /* 0x000fe20007ffe0ff */
[----:B------:R-:W-:Y:S01]  /*0150*/  IMAD.U32 R15, RZ, RZ, UR40 ;  /* 0x00000028ff0f7e24 */ /* 0x000fe2000f8e00ff */
[----:B------:R-:W-:-:S05]  /*0160*/  CS2R R34, SRZ ;  /* 0x0000000000227805 */ /* 0x000fca000001ff00 */
[----:B------:R-:W1:Y:S01]  /*0170*/  LDC.64 R28, c[0x0][0x450] ;  /* 0x00011400ff1c7b82 */ /* 0x000e620000000a00 */
[----:B------:R-:W-:-:S07]  /*0180*/  ISETP.GE.AND P1, PT, R22, UR38, PT ;  /* 0x0000002616007c0c */ /* 0x000fce000bf26270 */
[----:B------:R-:W1:Y:S01]  /*0190*/  LDC.64 R26, c[0x0][0x458] ;  /* 0x00011600ff1a7b82 */ /* 0x000e620000000a00 */
[----:B------:R-:W-:Y:S02]  /*01a0*/  @!P0 LEA R15, R15, R36, 0x9 ;  /* 0x000000240f0f8211 */ /* 0x000fe400078e48ff */
[----:B------:R-:W-:Y:S01]  /*01b0*/  CS2R R32, SRZ ;  /* 0x0000000000207805 */ /* 0x000fe2000001ff00 */
[----:B------:R-:W1:Y:S02]  /*01c0*/  LDCU.64 UR4, c[0x0][0x398] ;  /* 0x00007300ff0477ac */ /* 0x000e640008000a00 */
[----:B------:R-:W-:Y:S01]  /*01d0*/  @!P1 LEA R31, R31, R22, 0x9 ;  /* 0x000000161f1f9211 */ /* 0x000fe200078e48ff */
[----:B------:R-:W-:Y:S01]  /*01e0*/  @!P1 VIADD R22, R22, 0x80 ;  /* 0x0000008016169836 */ /* 0x000fe20000000000 */
[----:B------:R-:W1:Y:S01]  /*01f0*/  @!P0 LDC.64 R40, c[0x0][0x460] ;  /* 0x00011800ff288b82 */ /* 0x000e620000000a00 */
[C---:B0-----:R-:W-:Y:S01]  /*0200*/  @!P0 IMAD.WIDE.U32 R12, R15.reuse, 0x4, R12 ;  /* 0x000000040f0c8825 */ /* 0x041fe200078e000c */
[----:B------:R-:W0:Y:S02]  /*0210*/  LDCU UR39, c[0x0][0x3a0] ;  /* 0x00007400ff2777ac */ /* 0x000e240008000800 */
[C---:B------:R-:W-:Y:S01]  /*0220*/  ISETP.GE.AND P4, PT, R22.reuse, UR38, PT ;  /* 0x0000002616007c0c */ /* 0x040fe2000bf86270 */
[C---:B----4-:R-:W-:Y:S01]  /*0230*/  @!P0 IMAD.WIDE.U32 R10, R15.reuse, 0x4, R10 ;  /* 0x000000040f0a8825 */ /* 0x050fe200078e000a */
[----:B---3--:R3:W5:Y:S02]  /*0240*/  @!P0 LDG.E R37, desc[UR36][R12.64] ;  /* 0x000000240c258981 */ /* 0x008764000c1e1900 */
[----:B------:R-:W4:Y:S01]  /*0250*/  @!P1 LDC.64 R24, c[0x0][0x460] ;  /* 0x00011800ff189b82 */ /* 0x000f220000000a00 */
[C---:B------:R-:W-:Y:S01]  /*0260*/  @!P0 IMAD.WIDE.U32 R6, R15.reuse, 0x4, R6 ;  /* 0x000000040f068825 */ /* 0x040fe200078e0006 */
[----:B------:R-:W5:Y:S03]  /*0270*/  @!P0 LDG.E R38, desc[UR36][R10.64] ;  /* 0x000000240a268981 */ /* 0x000f66000c1e1900 */
[----:B--2---:R-:W-:Y:S01]  /*0280*/  @!P0 IMAD.WIDE.U32 R8, R15, 0x4, R8 ;  /* 0x000000040f088825 */ /* 0x004fe200078e0008 */
[----:B------:R-:W5:Y:S02]  /*0290*/  @!P0 LDG.E R0, desc[UR36][R6.64] ;  /* 0x0000002406008981 */ /* 0x000f64000c1e1900 */
[----:B------:R-:W2:Y:S01]  /*02a0*/  LDC.64 R18, c[0x0][0x440] ;  /* 0x00011000ff127b82 */ /* 0x000ea20000000a00 */
[----:B------:R-:W-:Y:S01]  /*02b0*/  @!P4 LEA R23, R23, R22, 0x9 ;  /* 0x000000161717c211 */ /* 0x000fe200078e48ff */
[----:B------:R-:W-:Y:S01]  /*02c0*/  @!P4 VIADD R22, R22, 0x80 ;  /* 0x000000801616c836 */ /* 0x000fe20000000000 */
[----:B------:R-:W5:Y:S04]  /*02d0*/  @!P0 LDG.E R39, desc[UR36][R8.64] ;  /* 0x0000002408278981 */ /* 0x000f68000c1e1900 */
[----:B------:R-:W-:Y:S01]  /*02e0*/  ISETP.GE.AND P2, PT, R22, UR38, PT ;  /* 0x0000002616007c0c */ /* 0x000fe2000bf46270 */
[----:B------:R-:W0:Y:S01]  /*02f0*/  @!P4 LDC.64 R20, c[0x0][0x460] ;  /* 0x00011800ff14cb82 */ /* 0x000e220000000a00 */
[----:B-1----:R-:W-:-:S05]  /*0300*/  @!P0 IMAD.WIDE.U32 R40, R15, 0x4, R40 ;  /* 0x000000040f288825 */ /* 0x002fca00078e0028 */
[----:B------:R1:W2:Y:S01]  /*0310*/  @!P0 LDG.E R43, desc[UR36][R40.64] ;  /* 0x00000024282b8981 */ /* 0x0002a2000c1e1900 */
[----:B----4-:R-:W-:Y:S01]  /*0320*/  @!P1 IMAD.WIDE.U32 R24, R31, 0x4, R24 ;  /* 0x000000041f189825 */ /* 0x010fe200078e0018 */
[----:B------:R-:W4:Y:S04]  /*0330*/  LDC.64 R14, c[0x0][0x450] ;  /* 0x00011400ff0e7b82 */ /* 0x000f280000000a00 */
[----:B------:R-:W2:Y:S04]  /*0340*/  @!P1 LDG.E R42, desc[UR36][R24.64] ;  /* 0x00000024182a9981 */ /* 0x000ea8000c1e1900 */
[----:B---3--:R-:W3:Y:S01]  /*0350*/  @!P2 LDC.64 R12, c[0x0][0x460] ;  /* 0x00011800ff0cab82 */ /* 0x008ee20000000a00 */
[----:B-1----:R-:W-:-:S05]  /*0360*/  IMAD.U32 R41, RZ, RZ, UR40 ;  /* 0x00000028ff297e24 */ /* 0x002fca000f8e00ff */
[----:B------:R-:W-:Y:S01]  /*0370*/  @!P2 LEA R22, R41, R22, 0x9 ;  /* 0x000000162916a211 */ /* 0x000fe200078e48ff */
[----:B0-----:R-:W-:Y:S01]  /*0380*/  @!P4 IMAD.WIDE.U32 R20, R23, 0x4, R20 ;  /* 0x000000041714c825 */ /* 0x001fe200078e0014 */
[----:B------:R-:W0:Y:S05]  /*0390*/  LDC.64 R8, c[0x0][0x440] ;  /* 0x00011000ff087b82 */ /* 0x000e2a0000000a00 */
[----:B------:R-:W2:Y:S01]  /*03a0*/  @!P4 LDG.E R20, desc[UR36][R20.64] ;  /* 0x000000241414c981 */ /* 0x000ea2000c1e1900 */
[C---:B------:R-:W-:Y:S02]  /*03b0*/  @!P1 IMAD.WIDE.U32 R4, R31.reuse, 0x4, R4 ;  /* 0x000000041f049825 */ /* 0x040fe400078e0004 */
[----:B------:R-:W1:Y:S02]  /*03c0*/  LDC.64 R6, c[0x0][0x448] ;  /* 0x00011200ff067b82 */ /* 0x000e640000000a00 */
[C---:B------:R-:W-:Y:S01]  /*03d0*/  @!P1 IMAD.WIDE.U32 R10, R31.reuse, 0x4, R2 ;  /* 0x000000041f0a9825 */ /* 0x040fe200078e0002 */
[----:B------:R3:W5:Y:S04]  /*03e0*/  @!P1 LDG.E R35, desc[UR36][R4.64] ;  /* 0x0000002404239981 */ /* 0x000768000c1e1900 */
[----:B------:R4:W5:Y:S01]  /*03f0*/  @!P1 LDG.E R34, desc[UR36][R10.64] ;  /* 0x000000240a229981 */ /* 0x000962000c1e1900 */
[----:B---3--:R-:W-:Y:S01]  /*0400*/  @!P2 IMAD.WIDE.U32 R12, R22, 0x4, R12 ;  /* 0x00000004160ca825 */ /* 0x008fe200078e000c */
[----:B------:R-:W3:Y:S04]  /*0410*/  LDC.64 R2, c[0x0][0x458] ;  /* 0x00011600ff027b82 */ /* 0x000ee80000000a00 */
[----:B------:R-:W2:Y:S04]  /*0420*/  @!P2 LDG.E R21, desc[UR36][R12.64] ;  /* 0x000000240c15a981 */ /* 0x000ea8000c1e1900 */
[----:B------:R-:W3:Y:S08]  /*0430*/  LDC.64 R4, c[0x0][0x450] ;  /* 0x00011400ff047b82 */ /* 0x000ef00000000a00 */
[----:B----4-:R-:W4:Y:S01]  /*0440*/  LDC.64 R10, c[0x0][0x458] ;  /* 0x00011600ff0a7b82 */ /* 0x010f220000000a00 */
[----:B------:R-:W-:-:S04]  /*0450*/  @!P1 IMAD.WIDE.U32 R28, R31, 0x4, R28 ;  /* 0x000000041f1c9825 */ /* 0x000fc800078e001c */
[----:B------:R-:W-:Y:S01]  /*0460*/  @!P1 IMAD.WIDE.U32 R26, R31, 0x4, R26 ;  /* 0x000000041f1a9825 */ /* 0x000fe200078e001a */
[----:B------:R1:W5:Y:S02]  /*0470*/  @!P1 LDG.E R33, desc[UR36][R28.64] ;  /* 0x000000241c219981 */ /* 0x000364000c1e1900 */
[----:B------:R-:W2:Y:S01]  /*0480*/  LDC.64 R16, c[0x0][0x448] ;  /* 0x00011200ff107b82 */ /* 0x000ea20000000a00 */
[----:B------:R-:W-:Y:S01]  /*0490*/  CS2R R24, SRZ ;  /* 0x0000000000187805 */ /* 0x000fe2000001ff00 */
[----:B------:R1:W5:Y:S01]  /*04a0*/  @!P1 LDG.E R32, desc[UR36][R26.64] ;  /* 0x000000241a209981 */ /* 0x000362000c1e1900 */
[----:B------:R-:W-:-:S04]  /*04b0*/  @!P4 IMAD.WIDE.U32 R14, R23, 0x4, R14 ;  /* 0x00000004170ec825 */ /* 0x000fc800078e000e */
[C---:B0-----:R-:W-:Y:S01]  /*04c0*/  @!P2 IMAD.WIDE.U32 R8, R22.reuse, 0x4, R8 ;  /* 0x000000041608a825 */ /* 0x041fe200078e0008 */
[----:B-1----:R-:W-:Y:S01]  /*04d0*/  CS2R R28, SRZ ;  /* 0x00000000001c7805 */ /* 0x002fe2000001ff00 */
[----:B------:R-:W0:Y:S02]  /*04e0*/  LDC.64 R12, c[0x0][0x3e8] ;  /* 0x0000fa00ff0c7b82 */ /* 0x000e240000000a00 */
[C---:B------:R-:W-:Y:S01]  /*04f0*/  @!P2 IMAD.WIDE.U32 R6, R22.reuse, 0x4, R6 ;  /* 0x000000041606a825 */ /* 0x040fe200078e0006 */
[----:B------:R-:W-:Y:S02]  /*0500*/  CS2R R26, SRZ ;  /* 0x00000000001a7805 */ /* 0x000fe4000001ff00 */
[----:B------:R1:W5:Y:S01]  /*0510*/  @!P4 LDG.E R29, desc[UR36][R14.64] ;  /* 0x000000240e1dc981 */ /* 0x000362000c1e1900 */
[----:B---3--:R-:W-:-:S03]  /*0520*/  @!P2 IMAD.WIDE.U32 R4, R22, 0x4, R4 ;  /* 0x000000041604a825 */ /* 0x008fc600078e0004 */
[----:B------:R3:W5:Y:S01]  /*0530*/  @!P2 LDG.E R27, desc[UR36][R8.64] ;  /* 0x00000024081ba981 */ /* 0x000762000c1e1900 */
[----:B----4-:R-:W-:-:S03]  /*0540*/  @!P2 IMAD.WIDE.U32 R10, R22, 0x4, R10 ;  /* 0x00000004160aa825 */ /* 0x010fc600078e000a */
[----:B------:R-:W5:Y:S01]  /*0550*/  @!P2 LDG.E R26, desc[UR36][R6.64] ;  /* 0x00000024061aa981 */ /* 0x000f62000c1e1900 */
[----:B-1----:R-:W1:Y:S03]  /*0560*/  LDC.64 R14, c[0x0][0x3b8] ;  /* 0x0000ee00ff0e7b82 */ /* 0x002e660000000a00 */
[----:B------:R-:W5:Y:S04]  /*0570*/  @!P2 LDG.E R25, desc[UR36][R4.64] ;  /* 0x000000240419a981 */ /* 0x000f68000c1e1900 */
[----:B------:R4:W5:Y:S01]  /*0580*/  @!P2 LDG.E R24, desc[UR36][R10.64] ;  /* 0x000000240a18a981 */ /* 0x000962000c1e1900 */
[----:B---3--:R-:W3:Y:S08]  /*0590*/  LDC.64 R8, c[0x0][0x3c8] ;  /* 0x0000f200ff087b82 */ /* 0x008ef00000000a00 */
[----:B----4-:R-:W4:Y:S08]  /*05a0*/  LDC.64 R10, c[0x0][0x3c0] ;  /* 0x0000f000ff0a7b82 */ /* 0x010f300000000a00 */
[----:B------:R-:W0:Y:S08]  /*05b0*/  LDC.64 R4, c[0x0][0x3d0] ;  /* 0x0000f400ff047b82 */ /* 0x000e300000000a00 */
[----:B------:R-:W0:Y:S01]  /*05c0*/  LDC.64 R6, c[0x0][0x3e0] ;  /* 0x0000f800ff067b82 */ /* 0x000e220000000a00 */
[----:B------:R-:W-:Y:S01]  /*05d0*/  CS2R R30, SRZ ;  /* 0x00000000001e7805 */ /* 0x000fe2000001ff00 */
[----:B------:R-:W-:-:S04]  /*05e0*/  @!P4 IMAD.WIDE.U32 R2, R23, 0x4, R2 ;  /* 0x000000041702c825 */ /* 0x000fc800078e0002 */
[C---:B--2---:R-:W-:Y:S01]  /*05f0*/  @!P4 IMAD.WIDE.U32 R18, R23.reuse, 0x4, R18 ;  /* 0x000000041712c825 */ /* 0x044fe200078e0012 */
[----:B------:R2:W5:Y:S03]  /*0600*/  @!P4 LDG.E R28, desc[UR36][R2.64] ;  /* 0x00000024021cc981 */ /* 0x000566000c1e1900 */
[----:B------:R-:W-:Y:S01]  /*0610*/  @!P4 IMAD.WIDE.U32 R16, R23, 0x4, R16 ;  /* 0x000000041710c825 */ /* 0x000fe200078e0010 */
[----:B------:R1:W5:Y:S04]  /*0620*/  @!P4 LDG.E R31, desc[UR36][R18.64] ;  /* 0x00000024121fc981 */ /* 0x000368000c1e1900 */
[----:B------:R3:W5:Y:S01]  /*0630*/  @!P4 LDG.E R30, desc[UR36][R16.64] ;  /* 0x00000024101ec981 */ /* 0x000762000c1e1900 */
[----:B--2---:R-:W2:Y:S08]  /*0640*/  LDC.64 R2, c[0x0][0x3d8] ;  /* 0x0000f600ff027b82 */ /* 0x004eb00000000a00 */
[----:B-1----:R-:W1:Y:S01]  /*0650*/  LDC.64 R18, c[0x0][0x3a8] ;  /* 0x0000ea00ff127b82 */ /* 0x002e620000000a00 */
[----:B------:R0:W-:Y:S07]  /*0660*/  STL.64 [R1+0x30], R14 ;  /* 0x0000300e01007387 */ /* 0x0001ee0000100a00 */
[----:B---3--:R-:W3:Y:S01]  /*0670*/  LDC.64 R16, c[0x0][0x3b0] ;  /* 0x0000ec00ff107b82 */ /* 0x008ee20000000a00 */
[----:B----4-:R4:W-:Y:S04]  /*0680*/  STL.64 [R1+0x38], R10 ;  /* 0x0000380a01007387 */ /* 0x0109e80000100a00 */
[----:B------:R-:W-:Y:S03]  /*0690*/  STL.64 [R1+0x40], R8 ;  /* 0x0000400801007387 */ /* 0x000fe60000100a00 */
[----:B0-----:R-:W0:Y:S01]  /*06a0*/  LDC.64 R14, c[0x0][0x400] ;  /* 0x00010000ff0e7b82 */ /* 0x001e220000000a00 */
[----:B------:R4:W-:Y:S04]  /*06b0*/  STL.64 [R1+0x48], R4 ;  /* 0x0000480401007387 */ /* 0x0009e80000100a00 */
[----:B------:R1:W-:Y:S03]  /*06c0*/  STL.64 [R1+0x58], R6 ;  /* 0x0000580601007387 */ /* 0x0003e60000100a00 */
[----:B----4-:R-:W4:Y:S01]  /*06d0*/  LDC.64 R10, c[0x0][0x428] ;  /* 0x00010a00ff0a7b82 */ /* 0x010f220000000a00 */
[----:B------:R1:W-:Y:S07]  /*06e0*/  STL.64 [R1+0x60], R12 ;  /* 0x0000600c01007387 */ /* 0x0003ee0000100a00 */
[----:B------:R-:W4:Y:S08]  /*06f0*/  LDC.64 R4, c[0x0][0x410] ;  /* 0x00010400ff047b82 */ /* 0x000f300000000a00 */
[----:B-1----:R-:W1:Y:S08]  /*0700*/  LDC.64 R6, c[0x0][0x418] ;  /* 0x00010600ff067b82 */ /* 0x002e700000000a00 */
[----:B------:R-:W1:Y:S08]  /*0710*/  LDC.64 R8, c[0x0][0x420] ;  /* 0x00010800ff087b82 */ /* 0x000e700000000a00 */
[----:B------:R-:W1:Y:S01]  /*0720*/  LDC.64 R12, c[0x0][0x430] ;  /* 0x00010c00ff0c7b82 */ /* 0x000e620000000a00 */
[----:B--2---:R2:W-:Y:S04]  /*0730*/  STL.64 [R1+0x50], R2 ;  /* 0x0000500201007387 */ /* 0x0045e80000100a00 */
[----:B------:R0:W-:Y:S04]  /*0740*/  STL.64 [R1+0x20], R18 ;  /* 0x0000201201007387 */ /* 0x0001e80000100a00 */
[----:B---3--:R3:W-:Y:S01]  /*0750*/  STL.64 [R1+0x28], R16 ;  /* 0x0000281001007387 */ /* 0x0087e20000100a00 */
[----:B--2---:R-:W2:Y:S01]  /*0760*/  LDC.64 R2, c[0x0][0x408] ;  /* 0x00010200ff027b82 */ /* 0x004ea20000000a00 */
[----:B------:R-:W-:-:S07]  /*0770*/  UISETP.GT.U32.AND UP0, UPT, UR4, URZ, UPT ;  /* 0x000000ff0400728c */ /* 0x000fce000bf04070 */
[----:B0-----:R-:W0:Y:S01]  /*0780*/  LDC.64 R18, c[0x0][0x3f0] ;  /* 0x0000fc00ff127b82 */ /* 0x001e220000000a00 */
[----:B------:R-:W0:Y:S07]  /*0790*/  LDCU UR4, c[0x0][0x3a0] ;  /* 0x00007400ff0477ac */ /* 0x000e2e0008000800 */
[----:B---3--:R-:W3:Y:S01]  /*07a0*/  LDC.64 R16, c[0x0][0x3f8] ;  /* 0x0000fe00ff107b82 */ /* 0x008ee20000000a00 */
[----:B------:R-:W-:Y:S04]  /*07b0*/  STL.64 [R1+0x78], R14 ;  /* 0x0000780e01007387 */ /* 0x000fe80000100a00 */
[----:B----4-:R-:W-:Y:S04]  /*07c0*/  STL.64 [R1+0x88], R4 ;  /* 0x0000880401007387 */ /* 0x010fe80000100a00 */
[----:B-1----:R-:W-:Y:S04]  /*07d0*/  STL.64 [R1+0x90], R6 ;  /* 0x0000900601007387 */ /* 0x002fe80000100a00 */
[----:B------:R-:W-:Y:S04]  /*07e0*/  STL.64 [R1+0x98], R8 ;  /* 0x0000980801007387 */ /* 0x000fe80000100a00 */
[----:B------:R-:W-:Y:S04]  /*07f0*/  STL.64 [R1+0xa0], R10 ;  /* 0x0000a00a01007387 */ /* 0x000fe80000100a00 */
[----:B------:R-:W-:Y:S01]  /*0800*/  STL.64 [R1+0xa8], R12 ;  /* 0x0000a80c01007387 */ /* 0x000fe20000100a00 */
[----:B------:R-:W-:Y:S01]  /*0810*/  ISETP.GE.AND P3, PT, R36, UR38, PT ;  /* 0x0000002624007c0c */ /* 0x000fe2000bf66270 */
[----:B------:R-:W-:-:S02]  /*0820*/  UISETP.GT.AND.EX UP0, UPT, UR5, URZ, UPT, UP0 ;  /* 0x000000ff0500728c */ /* 0x000fc4000bf04300 */
[----:B------:R-:W-:Y:S01]  /*0830*/  UIADD3 UR39, UPT, UPT, UR39, -0x1, URZ ;  /* 0xffffffff27277890 */ /* 0x000fe2000fffe0ff */
[----:B--2---:R1:W-:Y:S03]  /*0840*/  STL.64 [R1+0x80], R2 ;  /* 0x0000800201007387 */ /* 0x0043e60000100a00 */
[----:B------:R-:W-:Y:S01]  /*0850*/  UISETP.GT.AND UP0, UPT, UR39, -0x1, UP0 ;  /* 0xffffffff2700788c */ /* 0x000fe20008704270 */
[----:B0-----:R0:W-:Y:S01]  /*0860*/  STL.64 [R1+0x68], R18 ;  /* 0x0000681201007387 */ /* 0x0011e20000100a00 */
[----:B------:R-:W-:Y:S01]  /*0870*/  R2UR UR41, R1 ;  /* 0x00000000012972ca */ /* 0x000fe200000e0000 */
[----:B------:R-:W-:Y:S01]  /*0880*/  BSSY.RECONVERGENT B6, `(.L_x_17859) ;  /* 0x00000c3000067945 */ /* 0x000fe20003800200 */
[----:B------:R-:W-:Y:S01]  /*0890*/  UP2UR UR42, UPR, URZ, 0x1 ;  /* 0x00000001ff2a7883 */ /* 0x000fe20008000000 */
[----:B---3--:R2:W-:Y:S01]  /*08a0*/  STL.64 [R1+0x70], R16 ;  /* 0x0000701001007387 */ /* 0x0085e20000100a00 */
[----:B------:R-:W-:-:S02]  /*08b0*/  CS2R R40, SRZ ;  /* 0x0000000000287805 */ /* 0x000fc4000001ff00 */
[----:B------:R-:W-:Y:S02]  /*08c0*/  CS2R R22, SRZ ;  /* 0x0000000000167805 */ /* 0x000fe4000001ff00 */
[----:B-1----:R-:W-:Y:S02]  /*08d0*/  MOV R2, UR4 ;  /* 0x0000000400027c02 */ /* 0x002fe40008000f00 */
[----:B0-----:R-:W-:Y:S02]  /*08e0*/  CS2R R18, SRZ ;  /* 0x0000000000127805 */ /* 0x001fe4000001ff00 */
[----:B--2---:R-:W-:Y:S02]  /*08f0*/  CS2R R16, SRZ ;  /* 0x0000000000107805 */ /* 0x004fe4000001ff00 */
[--C-:B------:R-:W-:Y:S01]  /*0900*/  @!P0 SHF.R.S32.HI R41, RZ, 0x1f, R43.reuse ;  /* 0x0000001fff298819 */ /* 0x100fe2000001142b */
[----:B------:R-:W-:Y:S01]  /*0910*/  @!P0 IMAD.MOV.U32 R40, RZ, RZ, R43 ;  /* 0x000000ffff288224 */ /* 0x000fe200078e002b */
[--C-:B------:R-:W-:Y:S01]  /*0920*/  @!P1 SHF.R.S32.HI R17, RZ, 0x1f, R42.reuse ;  /* 0x0000001fff119819 */ /* 0x100fe2000001142a */
[----:B------:R-:W-:Y:S01]  /*0930*/  @!P1 IMAD.MOV.U32 R16, RZ, RZ, R42 ;  /* 0x000000ffff109224 */ /* 0x000fe200078e002a */
[--C-:B------:R-:W-:Y:S01]  /*0940*/  @!P4 SHF.R.S32.HI R19, RZ, 0x1f, R20.reuse ;  /* 0x0000001fff13c819 */ /* 0x100fe20000011414 */
[----:B------:R-:W-:Y:S01]  /*0950*/  @!P4 IMAD.MOV.U32 R18, RZ, RZ, R20 ;  /* 0x000000ffff12c224 */ /* 0x000fe200078e0014 */
        /* <DEDUP_REMOVED lines=23> */
.L_x_17862:
[----:B------:R-:W-:Y:S05]  /*0ad0*/  BSYNC.RECONVERGENT B7 ;  /* 0x0000000000077941 */ /* 0x000fea0003800200 */
.L_x_17861:
        /* <DEDUP_REMOVED lines=20> */
.L_x_17864:
[----:B------:R-:W-:Y:S05]  /*0c20*/  BSYNC.RECONVERGENT B7 ;  /* 0x0000000000077941 */ /* 0x000fea0003800200 */
.L_x_17863:
        /* <DEDUP_REMOVED lines=23> */
.L_x_17866:
[----:B------:R-:W-:Y:S05]  /*0da0*/  BSYNC.RECONVERGENT B7 ;  /* 0x0000000000077941 */ /* 0x000fea0003800200 */
.L_x_17865:
[----:B------:R-:W-:Y:S01]  /*0db0*/  UISETP.NE.AND UP0, UPT, UR42, URZ, UPT ;  /* 0x000000ff2a00728c */ /* 0x000fe2000bf05270 */
[----:B------:R-:W-:Y:S02]  /*0dc0*/  IMAD.MOV.U32 R15, RZ, RZ, RZ ;  /* 0x000000ffff0f7224 */ /* 0x000fe400078e00ff */
[----:B------:R-:W-:-:S06]  /*0dd0*/  IMAD.MOV.U32 R20, RZ, RZ, RZ ;  /* 0x000000ffff147224 */ /* 0x000fcc00078e00ff */
[----:B------:R-:W-:Y:S05]  /*0de0*/  BRA.U !UP0, `(.L_x_17867) ;  /* 0x0000000508147547 */ /* 0x000fea000b800000 */
[----:B------:R-:W0:Y:S01]  /*0df0*/  LDCU.64 UR6, c[0x0][0x398] ;  /* 0x00007300ff0677ac */ /* 0x000e220008000a00 */
[----:B------:R-:W-:Y:S01]  /*0e00*/  HFMA2 R20, -RZ, RZ, 0, 0 ;  /* 0x00000000ff147431 */ /* 0x000fe200000001ff */
[----:B------:R-:W-:Y:S01]  /*0e10*/  BSSY.RECONVERGENT B0, `(.L_x_17867) ;  /* 0x0000042000007945 */ /* 0x000fe20003800200 */
[----:B------:R-:W-:Y:S01]  /*0e20*/  IMAD.MOV.U32 R15, RZ, RZ, RZ ;  /* 0x000000ffff0f7224 */ /* 0x000fe200078e00ff */
[----:B------:R-:W-:Y:S01]  /*0e30*/  UIMAD UR4, UR39, 0x8, UR41 ;  /* 0x00000008270478a4 */ /* 0x000fe2000f8e0229 */
[----:B------:R-:W-:-:S03]  /*0e40*/  IMAD.MOV.U32 R39, RZ, RZ, R2 ;  /* 0x000000ffff277224 */ /* 0x000fc600078e0002 */
[----:B------:R-:W-:Y:S01]  /*0e50*/  UIADD3 UR4, UPT, UPT, UR4, 0x60, URZ ;  /* 0x0000006004047890 */ /* 0x000fe2000fffe0ff */
[----:B0-----:R-:W-:Y:S02]  /*0e60*/  IMAD R3, R41, UR6, RZ ;  /* 0x0000000629037c24 */ /* 0x001fe4000f8e02ff */
[----:B------:R-:W-:-:S04]  /*0e70*/  IMAD.WIDE.U32 R4, R40, UR6, RZ ;  /* 0x0000000628047c25 */ /* 0x000fc8000f8e00ff */
[----:B------:R-:W-:Y:S01]  /*0e80*/  IMAD R3, R40, UR7, R3 ;  /* 0x0000000728037c24 */ /* 0x000fe2000f8e0203 */
[----:B------:R-:W-:Y:S01]  /*0e90*/  MOV R21, R4 ;  /* 0x0000000400157202 */ /* 0x000fe20000000f00 */
[----:B------:R-:W-:Y:S02]  /*0ea0*/  IMAD.U32 R40, RZ, RZ, UR4 ;  /* 0x00000004ff287e24 */ /* 0x000fe4000f8e00ff */
[----:B------:R-:W-:-:S07]  /*0eb0*/  IMAD.IADD R10, R5, 0x1, R3 ;  /* 0x00000001050a7824 */ /* 0x000fce00078e0203 */
.L_x_17871:
        /* <DEDUP_REMOVED lines=25> */
.L_x_17869:
[----:B------:R-:W-:Y:S01]  /*1050*/  IMAD.MOV.U32 R12, RZ, RZ, R21 ;  /* 0x000000ffff0c7224 */ /* 0x000fe200078e0015 */
[----:B------:R-:W-:Y:S01]  /*1060*/  MOV R8, R6 ;  /* 0x0000000600087202 */ /* 0x000fe20000000f00 */
[----:B------:R-:W-:Y:S01]  /*1070*/  IMAD.MOV.U32 R3, RZ, RZ, R7 ;  /* 0x000000ffff037224 */ /* 0x000fe200078e0007 */
[----:B------:R-:W-:-:S07]  /*1080*/  MOV R0, 0x10a0 ;  /* 0x000010a000007802 */ /* 0x000fce0000000f00 */
[----:B------:R-:W-:Y:S05]  /*1090*/  CALL.REL.NOINC `($__internal_42_$__cuda_sm20_div_s64) ;  /* 0x0000002400e87944 */ /* 0x000fea0003c00000 */
[----:B------:R-:W-:Y:S01]  /*10a0*/  IMAD.MOV.U32 R8, RZ, RZ, R4 ;  /* 0x000000ffff087224 */ /* 0x000fe200078e0004 */
[----:B------:R-:W-:-:S07]  /*10b0*/  MOV R9, R5 ;  /* 0x0000000500097202 */ /* 0x000fce0000000f00 */
.L_x_17870:
[----:B------:R-:W-:Y:S05]  /*10c0*/  BSYNC.RECONVERGENT B1 ;  /* 0x0000000000017941 */ /* 0x000fea0003800200 */
.L_x_17868:
[----:B------:R0:W2:Y:S01]  /*10d0*/  LDL.64 R4, [R40] ;  /* 0x0000000028047983 */ /* 0x0000a20000100a00 */
[----:B------:R-:W-:Y:S01]  /*10e0*/  IADD3 R13, P0, PT, RZ, -R8, RZ ;  /* 0x80000008ff0d7210 */ /* 0x000fe20007f1e0ff */
[----:B------:R-:W-:Y:S01]  /*10f0*/  IMAD.MOV.U32 R11, RZ, RZ, R10 ;  /* 0x000000ffff0b7224 */ /* 0x000fe200078e000a */
[----:B------:R-:W-:Y:S01]  /*1100*/  MOV R10, R21 ;  /* 0x00000015000a7202 */ /* 0x000fe20000000f00 */
[----:B------:R-:W-:Y:S02]  /*1110*/  VIADD R39, R39, 0xffffffff ;  /* 0xffffffff27277836 */ /* 0x000fe40000000000 */
[----:B------:R-:W-:Y:S02]  /*1120*/  IMAD.X R3, RZ, RZ, ~R9, P0 ;  /* 0x000000ffff037224 */ /* 0x000fe400000e0e09 */
[----:B------:R-:W-:Y:S01]  /*1130*/  IMAD.WIDE.U32 R10, R6, R13, R10 ;  /* 0x0000000d060a7225 */ /* 0x000fe200078e000a */
[----:B------:R-:W-:Y:S02]  /*1140*/  ISETP.NE.AND P0, PT, R39, RZ, PT ;  /* 0x000000ff2700720c */ /* 0x000fe40003f05270 */
[----:B0-----:R-:W-:Y:S01]  /*1150*/  IADD3 R40, PT, PT, R40, -0x8, RZ ;  /* 0xfffffff828287810 */ /* 0x001fe20007ffe0ff */
[----:B------:R-:W-:Y:S01]  /*1160*/  IMAD R3, R3, R6, RZ ;  /* 0x0000000603037224 */ /* 0x000fe200078e02ff */
[----:B------:R-:W-:Y:S01]  /*1170*/  MOV R6, R15 ;  /* 0x0000000f00067202 */ /* 0x000fe20000000f00 */
[----:B------:R-:W-:-:S02]  /*1180*/  IMAD.MOV.U32 R21, RZ, RZ, R8 ;  /* 0x000000ffff157224 */ /* 0x000fc400078e0008 */
[----:B------:R-:W-:Y:S02]  /*1190*/  IMAD R3, R7, R13, R3 ;  /* 0x0000000d07037224 */ /* 0x000fe400078e0203 */
[----:B------:R-:W-:Y:S02]  /*11a0*/  IMAD.MOV.U32 R7, RZ, RZ, R20 ;  /* 0x000000ffff077224 */ /* 0x000fe400078e0014 */
        /* <DEDUP_REMOVED lines=9> */
.L_x_17867:
        /* <DEDUP_REMOVED lines=12> */
.L_x_17874:
        /* <DEDUP_REMOVED lines=21> */
.L_x_17873:
[----:B------:R-:W-:Y:S05]  /*1450*/  BSYNC.RECONVERGENT B7 ;  /* 0x0000000000077941 */ /* 0x000fea0003800200 */
.L_x_17872:
[----:B------:R-:W-:-:S04]  /*1460*/  IADD3 R38, P0, PT, R38, 0x4, RZ ;  /* 0x0000000426267810 */ /* 0x000fc80007f1e0ff */
[----:B------:R-:W-:Y:S02]  /*1470*/  IADD3.X R39, PT, PT, RZ, R39, RZ, P0, !PT ;  /* 0x00000027ff277210 */ /* 0x000fe400007fe4ff */
[----:B------:R-:W-:-:S04]  /*1480*/  ISETP.GE.U32.AND P0, PT, R38, R40, PT ;  /* 0x000000282600720c */ /* 0x000fc80003f06070 */
[----:B------:R-:W-:-:S13]  /*1490*/  ISETP.GE.U32.AND.EX P0, PT, R39, R41, PT, P0 ;  /* 0x000000292700720c */ /* 0x000fda0003f06100 */
[----:B------:R-:W-:Y:S05]  /*14a0*/  @!P0 BRA `(.L_x_17874) ;  /* 0xfffffffc00948947 */ /* 0x000fea000383ffff */
.L_x_17860:
[----:B------:R-:W-:Y:S05]  /*14b0*/  BSYNC.RECONVERGENT B6 ;  /* 0x0000000000067941 */ /* 0x000fea0003800200 */
.L_x_17859:
[----:B-----5:R-:W-:Y:S01]  /*14c0*/  VIADD R37, R36, 0x80 ;  /* 0x0000008024257836 */ /* 0x020fe20000000000 */
[----:B------:R-:W-:Y:S04]  /*14d0*/  BSSY.RECONVERGENT B6, `(.L_x_17875) ;  /* 0x00000b4000067945 */ /* 0x000fe80003800200 */
[----:B------:R-:W-:-:S13]  /*14e0*/  ISETP.GE.AND P0, PT, R37, UR38, PT ;  /* 0x0000002625007c0c */ /* 0x000fda000bf06270 */
        /* <DEDUP_REMOVED lines=21> */
.L_x_17878:
[----:B------:R-:W-:Y:S05]  /*1640*/  BSYNC.RECONVERGENT B7 ;  /* 0x0000000000077941 */ /* 0x000fea0003800200 */
.L_x_17877:
        /* <DEDUP_REMOVED lines=20> */
.L_x_17880:
[----:B------:R-:W-:Y:S05]  /*1790*/  BSYNC.RECONVERGENT B7 ;  /* 0x0000000000077941 */ /* 0x000fea0003800200 */
.L_x_17879:
        /* <DEDUP_REMOVED lines=23> */
.L_x_17882:
[----:B------:R-:W-:Y:S05]  /*1910*/  BSYNC.RECONVERGENT B7 ;  /* 0x0000000000077941 */ /* 0x000fea0003800200 */
.L_x_17881:
[----:B------:R-:W-:Y:S01]  /*1920*/  UISETP.NE.AND UP0, UPT, UR42, URZ, UPT ;  /* 0x000000ff2a00728c */ /* 0x000fe2000bf05270 */
[----:B------:R-:W-:-:S08]  /*1930*/  CS2R R6, SRZ ;  /* 0x0000000000067805 */ /* 0x000fd0000001ff00 */
[----:B------:R-:W-:Y:S05]  /*1940*/  BRA.U !UP0, `(.L_x_17883) ;  /* 0x0000000508107547 */ /* 0x000fea000b800000 */
[----:B------:R-:W0:Y:S01]  /*1950*/  LDCU.64 UR6, c[0x0][0x398] ;  /* 0x00007300ff0677ac */ /* 0x000e220008000a00 */
[----:B------:R-:W-:Y:S01]  /*1960*/  BSSY.RECONVERGENT B0, `(.L_x_17883) ;  /* 0x0000042000007945 */ /* 0x000fe20003800200 */
[----:B------:R-:W-:Y:S01]  /*1970*/  CS2R R6, SRZ ;  /* 0x0000000000067805 */ /* 0x000fe2000001ff00 */
[----:B------:R-:W-:-:S04]  /*1980*/  UIMAD UR4, UR39, 0x8, UR41 ;  /* 0x00000008270478a4 */ /* 0x000fc8000f8e0229 */
[----:B------:R-:W-:Y:S01]  /*1990*/  UIADD3 UR4, UPT, UPT, UR4, 0x60, URZ ;  /* 0x0000006004047890 */ /* 0x000fe2000fffe0ff */
[----:B0-----:R-:W-:-:S05]  /*19a0*/  IMAD R3, R17, UR6, RZ ;  /* 0x0000000611037c24 */ /* 0x001fca000f8e02ff */
[----:B------:R-:W-:Y:S01]  /*19b0*/  MOV R17, UR4 ;  /* 0x0000000400117c02 */ /* 0x000fe20008000f00 */
[----:B------:R-:W-:-:S04]  /*19c0*/  IMAD.WIDE.U32 R4, R16, UR6, RZ ;  /* 0x0000000610047c25 */ /* 0x000fc8000f8e00ff */
[----:B------:R-:W-:Y:S01]  /*19d0*/  IMAD R3, R16, UR7, R3 ;  /* 0x0000000710037c24 */ /* 0x000fe2000f8e0203 */
[----:B------:R-:W-:Y:S01]  /*19e0*/  MOV R15, R4 ;  /* 0x00000004000f7202 */ /* 0x000fe20000000f00 */
[----:B------:R-:W-:Y:S02]  /*19f0*/  IMAD.MOV.U32 R16, RZ, RZ, R2 ;  /* 0x000000ffff107224 */ /* 0x000fe400078e0002 */
[----:B------:R-:W-:-:S07]  /*1a00*/  IMAD.IADD R10, R5, 0x1, R3 ;  /* 0x00000001050a7824 */ /* 0x000fce00078e0203 */
.L_x_17887:
        /* <DEDUP_REMOVED lines=25> */
.L_x_17885:
[----:B------:R-:W-:Y:S01]  /*1ba0*/  MOV R12, R15 ;  /* 0x0000000f000c7202 */ /* 0x000fe20000000f00 */
[----:B------:R-:W-:Y:S01]  /*1bb0*/  IMAD.MOV.U32 R8, RZ, RZ, R20 ;  /* 0x000000ffff087224 */ /* 0x000fe200078e0014 */
[----:B------:R-:W-:Y:S01]  /*1bc0*/  MOV R0, 0x1bf0 ;  /* 0x00001bf000007802 */ /* 0x000fe20000000f00 */
[----:B------:R-:W-:-:S07]  /*1bd0*/  IMAD.MOV.U32 R3, RZ, RZ, R21 ;  /* 0x000000ffff037224 */ /* 0x000fce00078e0015 */
[----:B------:R-:W-:Y:S05]  /*1be0*/  CALL.REL.NOINC `($__internal_42_$__cuda_sm20_div_s64) ;  /* 0x0000001c00147944 */ /* 0x000fea0003c00000 */
[----:B------:R-:W-:Y:S01]  /*1bf0*/  MOV R8, R4 ;  /* 0x0000000400087202 */ /* 0x000fe20000000f00 */
[----:B------:R-:W-:-:S07]  /*1c00*/  IMAD.MOV.U32 R9, RZ, RZ, R5 ;  /* 0x000000ffff097224 */ /* 0x000fce00078e0005 */
.L_x_17886:
[----:B------:R-:W-:Y:S05]  /*1c10*/  BSYNC.RECONVERGENT B1 ;  /* 0x0000000000017941 */ /* 0x000fea0003800200 */
.L_x_17884:
        /* <DEDUP_REMOVED lines=23> */
.L_x_17883:
        /* <DEDUP_REMOVED lines=11> */
[----:B------:R-:W-:Y:S01]  /*1e40*/  MOV R32, R3 ;  /* 0x0000000300207202 */ /* 0x000fe20000000f00 */
[----:B------:R-:W-:-:S07]  /*1e50*/  IMAD.MOV.U32 R33, RZ, RZ, R5 ;  /* 0x000000ffff217224 */ /* 0x000fce00078e0005 */
.L_x_17890:
        /* <DEDUP_REMOVED lines=21> */
.L_x_17889:
[----:B------:R-:W-:Y:S05]  /*1fb0*/  BSYNC.RECONVERGENT B7 ;  /* 0x0000000000077941 */ /* 0x000fea0003800200 */
.L_x_17888:
[----:B------:R-:W-:-:S05]  /*1fc0*/  IADD3 R32, P0, PT, R32, 0x4, RZ ;  /* 0x0000000420207810 */ /* 0x000fca0007f1e0ff */
[----:B------:R-:W-:Y:S01]  /*1fd0*/  IMAD.X R33, RZ, RZ, R33, P0 ;  /* 0x000000ffff217224 */ /* 0x000fe200000e0621 */
[----:B------:R-:W-:-:S04]  /*1fe0*/  ISETP.GE.U32.AND P0, PT, R32, R16, PT ;  /* 0x000000102000720c */ /* 0x000fc80003f06070 */
[----:B------:R-:W-:-:S13]  /*1ff0*/  ISETP.GE.U32.AND.EX P0, PT, R33, R17, PT, P0 ;  /* 0x000000112100720c */ /* 0x000fda0003f06100 */
[----:B------:R-:W-:Y:S05]  /*2000*/  @!P0 BRA `(.L_x_17890) ;  /* 0xfffffffc00948947 */ /* 0x000fea000383ffff */
.L_x_17876:
[----:B------:R-:W-:Y:S05]  /*2010*/  BSYNC.RECONVERGENT B6 ;  /* 0x0000000000067941 */ /* 0x000fea0003800200 */
.L_x_17875:
[----:B------:R-:W-:Y:S01]  /*2020*/  IADD3 R0, PT, PT, R36, 0x100, RZ ;  /* 0x0000010024007810 */ /* 0x000fe20007ffe0ff */
[----:B------:R-:W-:Y:S03]  /*2030*/  BSSY.RECONVERGENT B6, `(.L_x_17891) ;  /* 0x00000b0000067945 */ /* 0x000fe60003800200 */
        /* <DEDUP_REMOVED lines=22> */
.L_x_17894:
[----:B------:R-:W-:Y:S05]  /*21a0*/  BSYNC.RECONVERGENT B7 ;  /* 0x0000000000077941 */ /* 0x000fea0003800200 */
.L_x_17893:
        /* <DEDUP_REMOVED lines=20> */
.L_x_17896:
[----:B------:R-:W-:Y:S05]  /*22f0*/  BSYNC.RECONVERGENT B7 ;  /* 0x0000000000077941 */ /* 0x000fea0003800200 */
.L_x_17895:
        /* <DEDUP_REMOVED lines=23> */
.L_x_17898:
[----:B------:R-:W-:Y:S05]  /*2470*/  BSYNC.RECONVERGENT B7 ;  /* 0x0000000000077941 */ /* 0x000fea0003800200 */
.L_x_17897:
[----:B------:R-:W-:Y:S01]  /*2480*/  UISETP.NE.AND UP0, UPT, UR42, URZ, UPT ;  /* 0x000000ff2a00728c */ /* 0x000fe2000bf05270 */
[----:B------:R-:W-:-:S08]  /*2490*/  CS2R R6, SRZ ;  /* 0x0000000000067805 */ /* 0x000fd0000001ff00 */
[----:B------:R-:W-:Y:S05]  /*24a0*/  BRA.U !UP0, `(.L_x_17899) ;  /* 0x0000000508087547 */ /* 0x000fea000b800000 */
[----:B------:R-:W0:Y:S01]  /*24b0*/  LDCU.64 UR6, c[0x0][0x398] ;  /* 0x00007300ff0677ac */ /* 0x000e220008000a00 */
[----:B------:R-:W-:Y:S01]  /*24c0*/  BSSY.RECONVERGENT B0, `(.L_x_17899) ;  /* 0x0000040000007945 */ /* 0x000fe20003800200 */
[----:B------:R-:W-:Y:S01]  /*24d0*/  CS2R R6, SRZ ;  /* 0x0000000000067805 */ /* 0x000fe2000001ff00 */
[----:B------:R-:W-:Y:S01]  /*24e0*/  IMAD.MOV.U32 R16, RZ, RZ, R2 ;  /* 0x000000ffff107224 */ /* 0x000fe200078e0002 */
[----:B------:R-:W-:-:S04]  /*24f0*/  UIMAD UR4, UR39, 0x8, UR41 ;  /* 0x00000008270478a4 */ /* 0x000fc8000f8e0229 */
[----:B------:R-:W-:-:S06]  /*2500*/  UIADD3 UR4, UPT, UPT, UR4, 0x60, URZ ;  /* 0x0000006004047890 */ /* 0x000fcc000fffe0ff */
[----:B------:R-:W-:Y:S02]  /*2510*/  IMAD.U32 R15, RZ, RZ, UR4 ;  /* 0x00000004ff0f7e24 */ /* 0x000fe4000f8e00ff */
[----:B0-----:R-:W-:Y:S02]  /*2520*/  IMAD R3, R19, UR6, RZ ;  /* 0x0000000613037c24 */ /* 0x001fe4000f8e02ff */
[----:B------:R-:W-:-:S04]  /*2530*/  IMAD.WIDE.U32 R4, R18, UR6, RZ ;  /* 0x0000000612047c25 */ /* 0x000fc8000f8e00ff */
[----:B------:R-:W-:Y:S02]  /*2540*/  IMAD R3, R18, UR7, R3 ;  /* 0x0000000712037c24 */ /* 0x000fe4000f8e0203 */
[----:B------:R-:W-:-:S03]  /*2550*/  IMAD.MOV.U32 R17, RZ, RZ, R4 ;  /* 0x000000ffff117224 */ /* 0x000fc600078e0004 */
[----:B------:R-:W-:-:S07]  /*2560*/  IADD3 R10, PT, PT, R5, R3, RZ ;  /* 0x00000003050a7210 */ /* 0x000fce0007ffe0ff */
.L_x_17903:
        /* <DEDUP_REMOVED lines=25> */
.L_x_17901:
[----:B------:R-:W-:Y:S01]  /*2700*/  IMAD.MOV.U32 R12, RZ, RZ, R17 ;  /* 0x000000ffff0c7224 */ /* 0x000fe200078e0011 */
[----:B------:R-:W-:Y:S01]  /*2710*/  MOV R8, R18 ;  /* 0x0000001200087202 */ /* 0x000fe20000000f00 */
[----:B------:R-:W-:Y:S01]  /*2720*/  IMAD.MOV.U32 R3, RZ, RZ, R19 ;  /* 0x000000ffff037224 */ /* 0x000fe200078e0013 */
[----:B------:R-:W-:-:S07]  /*2730*/  MOV R0, 0x2750 ;  /* 0x0000275000007802 */ /* 0x000fce0000000f00 */
[----:B------:R-:W-:Y:S05]  /*2740*/  CALL.REL.NOINC `($__internal_42_$__cuda_sm20_div_s64) ;  /* 0x00000010003c7944 */ /* 0x000fea0003c00000 */
.L_x_17902:
[----:B------:R-:W-:Y:S05]  /*2750*/  BSYNC.RECONVERGENT B1 ;  /* 0x0000000000017941 */ /* 0x000fea0003800200 */
.L_x_17900:
        /* <DEDUP_REMOVED lines=23> */
.L_x_17899:
        /* <DEDUP_REMOVED lines=11> */
.L_x_17906:
        /* <DEDUP_REMOVED lines=21> */
.L_x_17905:
[----:B------:R-:W-:Y:S05]  /*2ad0*/  BSYNC.RECONVERGENT B7 ;  /* 0x0000000000077941 */ /* 0x000fea0003800200 */
.L_x_17904:
[----:B------:R-:W-:-:S04]  /*2ae0*/  IADD3 R18, P0, PT, R18, 0x4, RZ ;  /* 0x0000000412127810 */ /* 0x000fc80007f1e0ff */
[----:B------:R-:W-:Y:S02]  /*2af0*/  IADD3.X R19, PT, PT, RZ, R19, RZ, P0, !PT ;  /* 0x00000013ff137210 */ /* 0x000fe400007fe4ff */
[----:B------:R-:W-:-:S04]  /*2b00*/  ISETP.GE.U32.AND P0, PT, R18, R16, PT ;  /* 0x000000101200720c */ /* 0x000fc80003f06070 */
[----:B------:R-:W-:-:S13]  /*2b10*/  ISETP.GE.U32.AND.EX P0, PT, R19, R17, PT, P0 ;  /* 0x000000111300720c */ /* 0x000fda0003f06100 */
[----:B------:R-:W-:Y:S05]  /*2b20*/  @!P0 BRA `(.L_x_17906) ;  /* 0xfffffffc00948947 */ /* 0x000fea000383ffff */
.L_x_17892:
[----:B------:R-:W-:Y:S05]  /*2b30*/  BSYNC.RECONVERGENT B6 ;  /* 0x0000000000067941 */ /* 0x000fea0003800200 */
.L_x_17891:
[----:B------:R-:W-:Y:S01]  /*2b40*/  VIADD R0, R36, 0x180 ;  /* 0x0000018024007836 */ /* 0x000fe20000000000 */
        /* <DEDUP_REMOVED lines=23> */
.L_x_17910:
[----:B------:R-:W-:Y:S05]  /*2cc0*/  BSYNC.RECONVERGENT B7 ;  /* 0x0000000000077941 */ /* 0x000fea0003800200 */
.L_x_17909:
        /* <DEDUP_REMOVED lines=20> */
.L_x_17912:
[----:B------:R-:W-:Y:S05]  /*2e10*/  BSYNC.RECONVERGENT B7 ;  /* 0x0000000000077941 */ /* 0x000fea0003800200 */
.L_x_17911:
        /* <DEDUP_REMOVED lines=19> */
[----:B----4-:R-:W-:Y:S01]  /*2f50*/  IMAD.U32 R10, RZ, RZ, UR8 ;  /* 0x00000008ff0a7e24 */ /* 0x010fe2000f8e00ff */
[----:B-1----:R-:W-:-:S07]  /*2f60*/  MOV R11, UR9 ;  /* 0x00000009000b7c02 */ /* 0x002fce0008000f00 */
[----:B------:R-:W-:-:S07]  /*2f70*/  LEPC R20, `(.L_x_17914) ;  /* 0x000000001014794e */ /* 0x000fce0000000000 */
[----:B--2---:R-:W-:Y:S05]  /*2f80*/  CALL.ABS.NOINC R14 ;  /* 0x000000000e007343 */ /* 0x004fea0003c00000 */
.L_x_17914:
[----:B------:R-:W-:Y:S05]  /*2f90*/  BSYNC.RECONVERGENT B7 ;  /* 0x0000000000077941 */ /* 0x000fea0003800200 */
.L_x_17913:
[----:B------:R-:W0:Y:S01]  /*2fa0*/  LDCU.64 UR4, c[0x0][0x398] ;  /* 0x00007300ff0477ac */ /* 0x000e220008000a00 */
[----:B------:R-:W-:Y:S01]  /*2fb0*/  CS2R R6, SRZ ;  /* 0x0000000000067805 */ /* 0x000fe2000001ff00 */
[----:B------:R-:W-:Y:S01]  /*2fc0*/  UISETP.NE.AND UP0, UPT, UR42, URZ, UPT ;  /* 0x000000ff2a00728c */ /* 0x000fe2000bf05270 */
[----:B0-----:R-:W-:Y:S02]  /*2fd0*/  IMAD R3, R23, UR4, RZ ;  /* 0x0000000417037c24 */ /* 0x001fe4000f8e02ff */
[----:B------:R-:W-:-:S04]  /*2fe0*/  IMAD.WIDE.U32 R16, R22, UR4, RZ ;  /* 0x0000000416107c25 */ /* 0x000fc8000f8e00ff */
[----:B------:R-:W-:Y:S02]  /*2ff0*/  IMAD R3, R22, UR5, R3 ;  /* 0x0000000516037c24 */ /* 0x000fe4000f8e0203 */
[----:B------:R-:W-:Y:S05]  /*3000*/  BRA.U !UP0, `(.L_x_17915) ;  /* 0x0000000108e07547 */ /* 0x000fea000b800000 */
[----:B------:R-:W-:Y:S01]  /*3010*/  UIMAD UR4, UR39, 0x8, UR41 ;  /* 0x00000008270478a4 */ /* 0x000fe2000f8e0229 */
[----:B------:R-:W-:Y:S01]  /*3020*/  BSSY.RECONVERGENT B0, `(.L_x_17915) ;  /* 0x0000036000007945 */ /* 0x000fe20003800200 */
[----:B------:R-:W-:Y:S02]  /*3030*/  IADD3 R10, PT, PT, R17, R3, RZ ;  /* 0x00000003110a7210 */ /* 0x000fe40007ffe0ff */
[----:B------:R-:W-:Y:S01]  /*3040*/  CS2R R6, SRZ ;  /* 0x0000000000067805 */ /* 0x000fe2000001ff00 */
[----:B------:R-:W-:-:S06]  /*3050*/  UIADD3 UR4, UPT, UPT, UR4, 0x60, URZ ;  /* 0x0000006004047890 */ /* 0x000fcc000fffe0ff */
[----:B------:R-:W-:-:S07]  /*3060*/  IMAD.U32 R15, RZ, RZ, UR4 ;  /* 0x00000004ff0f7e24 */ /* 0x000fce000f8e00ff */
.L_x_17919:
        /* <DEDUP_REMOVED lines=11> */
[----:B0-----:R-:W-:Y:S01]  /*3120*/  MOV R4, RZ ;  /* 0x000000ff00047202 */ /* 0x001fe20000000f00 */
        /* <DEDUP_REMOVED lines=13> */
.L_x_17917:
[----:B------:R-:W-:Y:S01]  /*3200*/  MOV R12, R16 ;  /* 0x00000010000c7202 */ /* 0x000fe20000000f00 */
[----:B------:R-:W-:Y:S01]  /*3210*/  IMAD.MOV.U32 R8, RZ, RZ, R18 ;  /* 0x000000ffff087224 */ /* 0x000fe200078e0012 */
[----:B------:R-:W-:Y:S02]  /*3220*/  MOV R3, R19 ;  /* 0x0000001300037202 */ /* 0x000fe40000000f00 */
[----:B------:R-:W-:-:S07]  /*3230*/  MOV R0, 0x3250 ;  /* 0x0000325000007802 */ /* 0x000fce0000000f00 */
[----:B------:R-:W-:Y:S05]  /*3240*/  CALL.REL.NOINC `($__internal_42_$__cuda_sm20_div_s64) ;  /* 0x00000004007c7944 */ /* 0x000fea0003c00000 */
.L_x_17918:
[----:B------:R-:W-:Y:S05]  /*3250*/  BSYNC.RECONVERGENT B1 ;  /* 0x0000000000017941 */ /* 0x000fea0003800200 */
.L_x_17916:
[----:B------:R0:W2:Y:S01]  /*3260*/  LDL.64 R8, [R15] ;  /* 0x000000000f087983 */ /* 0x0000a20000100a00 */
[----:B------:R-:W-:Y:S02]  /*3270*/  IADD3 R13, P0, PT, RZ, -R4, RZ ;  /* 0x80000004ff0d7210 */ /* 0x000fe40007f1e0ff */
[----:B------:R-:W-:Y:S02]  /*3280*/  MOV R17, R10 ;  /* 0x0000000a00117202 */ /* 0x000fe40000000f00 */
        /* <DEDUP_REMOVED lines=16> */
.L_x_17915:
        /* <DEDUP_REMOVED lines=11> */
.L_x_17922:
        /* <DEDUP_REMOVED lines=21> */
.L_x_17921:
[----:B------:R-:W-:Y:S05]  /*3590*/  BSYNC.RECONVERGENT B7 ;  /* 0x0000000000077941 */ /* 0x000fea0003800200 */
.L_x_17920:
[----:B------:R-:W-:-:S05]  /*35a0*/  IADD3 R18, P0, PT, R18, 0x4, RZ ;  /* 0x0000000412127810 */ /* 0x000fca0007f1e0ff */
[----:B------:R-:W-:Y:S01]  /*35b0*/  IMAD.X R19, RZ, RZ, R19, P0 ;  /* 0x000000ffff137224 */ /* 0x000fe200000e0613 */
[----:B------:R-:W-:-:S04]  /*35c0*/  ISETP.GE.U32.AND P0, PT, R18, R16, PT ;  /* 0x000000101200720c */ /* 0x000fc80003f06070 */
[----:B------:R-:W-:-:S13]  /*35d0*/  ISETP.GE.U32.AND.EX P0, PT, R19, R17, PT, P0 ;  /* 0x000000111300720c */ /* 0x000fda0003f06100 */
[----:B------:R-:W-:Y:S05]  /*35e0*/  @!P0 BRA `(.L_x_17922) ;  /* 0xfffffffc00948947 */ /* 0x000fea000383ffff */
.L_x_17908:
[----:B------:R-:W-:Y:S05]  /*35f0*/  BSYNC.RECONVERGENT B6 ;  /* 0x0000000000067941 */ /* 0x000fea0003800200 */
.L_x_17907:
[----:B------:R-:W-:Y:S01]  /*3600*/  ISETP.GE.AND P0, PT, R36, UR38, PT ;  /* 0x0000002624007c0c */ /* 0x000fe2000bf06270 */
[----:B------:R-:W-:Y:S04]  /*3610*/  BSSY.RECONVERGENT B0, `(.L_x_17923) ;  /* 0x000001a000007945 */ /* 0x000fe80003800200 */
[----:B------:R-:W-:Y:S08]  /*3620*/  BSSY.RELIABLE B1, `(.L_x_17924) ;  /* 0x0000011000017945 */ /* 0x000ff00003800100 */
[----:B------:R-:W-:Y:S05]  /*3630*/  @P0 BRA `(.L_x_17925) ;  /* 0x00000000003c0947 */ /* 0x000fea0003800000 */
[----:B------:R-:W0:Y:S01]  /*3640*/  LDC.64 R2, c[0x0][0x438] ;  /* 0x00010e00ff027b82 */ /* 0x000e220000000a00 */
[----:B------:R-:W-:-:S05]  /*3650*/  MOV R5, UR40 ;  /* 0x0000002800057c02 */ /* 0x000fca0008000f00 */
[----:B------:R-:W-:Y:S01]  /*3660*/  IMAD R5, R5, 0x200, R36 ;  /* 0x0000020005057824 */ /* 0x000fe200078e0224 */
[----:B------:R-:W-:-:S04]  /*3670*/  MOV R36, R37 ;  /* 0x0000002500247202 */ /* 0x000fc80000000f00 */
[----:B------:R-:W-:Y:S01]  /*3680*/  ISETP.GE.AND P0, PT, R36, UR38, PT ;  /* 0x0000002624007c0c */ /* 0x000fe2000bf06270 */
[----:B0-----:R-:W-:-:S12]  /*3690*/  IMAD.WIDE.U32 R2, R5, 0x4, R2 ;  /* 0x0000000405027825 */ /* 0x001fd800078e0002 */
[----:B------:R-:W-:Y:S05]  /*36a0*/  @P0 BREAK.RELIABLE B1 ;  /* 0x0000000000010942 */ /* 0x000fea0003800100 */
[----:B------:R0:W-:Y:S01]  /*36b0*/  STG.E desc[UR36][R2.64], RZ ;  /* 0x000000ff02007986 */ /* 0x0001e2000c101924 */
[----:B------:R-:W-:Y:S05]  /*36c0*/  @P0 BRA `(.L_x_17926) ;  /* 0x0000000000380947 */ /* 0x000fea0003800000 */
[----:B0-----:R-:W0:Y:S01]  /*36d0*/  LDC.64 R2, c[0x0][0x438] ;  /* 0x00010e00ff027b82 */ /* 0x001e220000000a00 */
[----:B------:R-:W-:-:S05]  /*36e0*/  IMAD.U32 R5, RZ, RZ, UR40 ;  /* 0x00000028ff057e24 */ /* 0x000fca000f8e00ff */
[----:B------:R-:W-:Y:S01]  /*36f0*/  LEA R5, R5, R36, 0x9 ;  /* 0x0000002405057211 */ /* 0x000fe200078e48ff */
[----:B------:R-:W-:-:S04]  /*3700*/  VIADD R36, R36, 0x80 ;  /* 0x0000008024247836 */ /* 0x000fc80000000000 */
[----:B0-----:R-:W-:-:S05]  /*3710*/  IMAD.WIDE.U32 R2, R5, 0x4, R2 ;  /* 0x0000000405027825 */ /* 0x001fca00078e0002 */
[----:B------:R0:W-:Y:S02]  /*3720*/  STG.E desc[UR36][R2.64], RZ ;  /* 0x000000ff02007986 */ /* 0x0001e4000c101924 */
.L_x_17925:
[----:B------:R-:W-:Y:S05]  /*3730*/  BSYNC.RELIABLE B1 ;  /* 0x0000000000017941 */ /* 0x000fea0003800100 */
.L_x_17924:
[----:B------:R-:W-:Y:S02]  /*3740*/  ISETP.GE.AND P0, PT, R36, UR38, PT ;  /* 0x0000002624007c0c */ /* 0x000fe4000bf06270 */
[----:B------:R-:W-:-:S11]  /*3750*/  MOV R5, UR40 ;  /* 0x0000002800057c02 */ /* 0x000fd60008000f00 */
[----:B0-----:R-:W0:Y:S01]  /*3760*/  @!P0 LDC.64 R2, c[0x0][0x438] ;  /* 0x00010e00ff028b82 */ /* 0x001e220000000a00 */
[----:B------:R-:W-:Y:S01]  /*3770*/  @!P0 IMAD R5, R5, 0x200, R36 ;  /* 0x0000020005058824 */ /* 0x000fe200078e0224 */
[----:B------:R-:W-:-:S03]  /*3780*/  @!P0 IADD3 R36, PT, PT, R36, 0x80, RZ ;  /* 0x0000008024248810 */ /* 0x000fc60007ffe0ff */
[----:B0-----:R-:W-:-:S05]  /*3790*/  @!P0 IMAD.WIDE.U32 R2, R5, 0x4, R2 ;  /* 0x0000000405028825 */ /* 0x001fca00078e0002 */
[----:B------:R1:W-:Y:S02]  /*37a0*/  @!P0 STG.E desc[UR36][R2.64], RZ ;  /* 0x000000ff02008986 */ /* 0x0003e4000c101924 */
.L_x_17926:
[----:B------:R-:W-:Y:S05]  /*37b0*/  BSYNC.RECONVERGENT B0 ;  /* 0x0000000000007941 */ /* 0x000fea0003800200 */
.L_x_17923:
[----:B------:R-:W-:-:S13]  /*37c0*/  ISETP.GE.AND P0, PT, R36, UR38, PT ;  /* 0x0000002624007c0c */ /* 0x000fda000bf06270 */
[----:B------:R-:W-:Y:S05]  /*37d0*/  @P0 EXIT ;  /* 0x000000000000094d */ /* 0x000fea0003800000 */
[----:B01----:R-:W0:Y:S01]  /*37e0*/  LDC.64 R2, c[0x0][0x438] ;  /* 0x00010e00ff027b82 */ /* 0x003e220000000a00 */
[----:B------:R-:W-:-:S05]  /*37f0*/  IMAD.U32 R5, RZ, RZ, UR40 ;  /* 0x00000028ff057e24 */ /* 0x000fca000f8e00ff */
[----:B------:R-:W-:-:S05]  /*3800*/  LEA R5, R5, R36, 0x9 ;  /* 0x0000002405057211 */ /* 0x000fca00078e48ff */
[----:B0-----:R-:W-:-:S05]  /*3810*/  IMAD.WIDE.U32 R2, R5, 0x4, R2 ;  /* 0x0000000405027825 */ /* 0x001fca00078e0002 */
[----:B------:R-:W-:Y:S01]  /*3820*/  STG.E desc[UR36][R2.64], RZ ;  /* 0x000000ff02007986 */ /* 0x000fe2000c101924 */
[----:B------:R-:W-:Y:S05]  /*3830*/  EXIT ;  /* 0x000000000000794d */ /* 0x000fea0003800000 */
        .weak           $__internal_42_$__cuda_sm20_div_s64
        .type           $__internal_42_$__cuda_sm20_div_s64,@function
        .size           $__internal_42_$__cuda_sm20_div_s64,(.L_x_40062 - $__internal_42_$__cuda_sm20_div_s64)
$__internal_42_$__cuda_sm20_div_s64:
        /* <DEDUP_REMOVED lines=26> */
[----:B------:R-:W-:-:S03]  /*39e0*/  IADD3 R13, P0, PT, RZ, -R44, RZ ;  /* 0x8000002cff0d7210 */ /* 0x000fc60007f1e0ff */
[----:B------:R-:W-:Y:S02]  /*39f0*/  IMAD R11, R14, R4, R11 ;  /* 0x000000040e0b7224 */ /* 0x000fe400078e020b */
[----:B------:R-:W-:-:S03]  /*3a00*/  IMAD.HI.U32 R42, R43, R13, RZ ;  /* 0x0000000d2b2a7227 */ /* 0x000fc600078e00ff */
[----:B------:R-:W-:-:S05]  /*3a10*/  IADD3.X R11, PT, PT, RZ, ~R11, RZ, P0, !PT ;  /* 0x8000000bff0b7210 */ /* 0x000fca00007fe4ff */
[----:B------:R-:W-:-:S04]  /*3a20*/  IMAD.WIDE.U32 R42, P0, R43, R11, R42 ;  /* 0x0000000b2b2a7225 */ /* 0x000fc8000780002a */
[C---:B------:R-:W-:Y:S02]  /*3a30*/  IMAD R9, R14.reuse, R11, RZ ;  /* 0x0000000b0e097224 */ /* 0x040fe400078e02ff */
[----:B------:R-:W-:-:S04]  /*3a40*/  IMAD.HI.U32 R13, P1, R14, R13, R42 ;  /* 0x0000000d0e0d7227 */ /* 0x000fc8000782002a */
[----:B------:R-:W-:Y:S01]  /*3a50*/  IMAD.HI.U32 R11, R14, R11, RZ ;  /* 0x0000000b0e0b7227 */ /* 0x000fe200078e00ff */
[----:B------:R-:W-:Y:S02]  /*3a60*/  IADD3 R9, P2, PT, R9, R13, RZ ;  /* 0x0000000d09097210 */ /* 0x000fe40007f5e0ff */
[----:B------:R-:W-:Y:S01]  /*3a70*/  IADD3 R13, P4, PT, RZ, -R12, RZ ;  /* 0x8000000cff0d7210 */ /* 0x000fe20007f9e0ff */
[----:B------:R-:W-:Y:S01]  /*3a80*/  IMAD.MOV.U32 R43, RZ, RZ, RZ ;  /* 0x000000ffff2b7224 */ /* 0x000fe200078e00ff */
[----:B------:R-:W-:Y:S02]  /*3a90*/  IADD3.X R14, PT, PT, R11, R14, RZ, P0, !PT ;  /* 0x0000000e0b0e7210 */ /* 0x000fe400007fe4ff */
[----:B------:R-:W-:Y:S01]  /*3aa0*/  SEL R13, R13, R12, !P3 ;  /* 0x0000000c0d0d7207 */ /* 0x000fe20005800000 */
[----:B------:R-:W-:-:S04]  /*3ab0*/  IMAD.X R12, RZ, RZ, ~R10, P4 ;  /* 0x000000ffff0c7224 */ /* 0x000fc800020e0e0a */
        /* <DEDUP_REMOVED lines=10> */
[----:B------:R-:W-:Y:S01]  /*3b60*/  IMAD R14, R9, R5, R43 ;  /* 0x00000005090e7224 */ /* 0x000fe200078e022b */
[----:B------:R-:W-:Y:S01]  /*3b70*/  IADD3 R13, P0, PT, -R42, R13, RZ ;  /* 0x0000000d2a0d7210 */ /* 0x000fe20007f1e1ff */
[----:B------:R-:W-:-:S04]  /*3b80*/  IMAD.X R12, RZ, RZ, R12, P1 ;  /* 0x000000ffff0c7224 */ /* 0x000fc800008e060c */
[----:B------:R-:W-:-:S05]  /*3b90*/  IMAD R14, R12, R4, R14 ;  /* 0x000000040c0e7224 */ /* 0x000fca00078e020e */
[----:B------:R-:W-:Y:S02]  /*3ba0*/  IADD3.X R11, PT, PT, ~R14, R11, RZ, P0, !PT ;  /* 0x0000000b0e0b7210 */ /* 0x000fe400007fe5ff */
[CC--:B------:R-:W-:Y:S02]  /*3bb0*/  ISETP.GE.U32.AND P0, PT, R13.reuse, R4.reuse, PT ;  /* 0x000000040d00720c */ /* 0x0c0fe40003f06070 */
[----:B------:R-:W-:Y:S02]  /*3bc0*/  IADD3 R14, P2, PT, R13, -R4, RZ ;  /* 0x800000040d0e7210 */ /* 0x000fe40007f5e0ff */
[----:B------:R-:W-:-:S04]  /*3bd0*/  ISETP.GE.U32.AND.EX P0, PT, R11, R5, PT, P0 ;  /* 0x000000050b00720c */ /* 0x000fc80003f06100 */
[----:B------:R-:W-:Y:S02]  /*3be0*/  SEL R14, R14, R13, P0 ;  /* 0x0000000d0e0e7207 */ /* 0x000fe40000000000 */
[----:B------:R-:W-:Y:S02]  /*3bf0*/  IADD3 R13, P3, PT, R9, 0x1, RZ ;  /* 0x00000001090d7810 */ /* 0x000fe40007f7e0ff */
[----:B------:R-:W-:Y:S01]  /*3c00*/  ISETP.GE.U32.AND P1, PT, R14, R4, PT ;  /* 0x000000040e00720c */ /* 0x000fe20003f26070 */
[----:B------:R-:W-:Y:S01]  /*3c10*/  IMAD.X R4, R11, 0x1, ~R5, P2 ;  /* 0x000000010b047824 */ /* 0x000fe200010e0e05 */
[----:B------:R-:W-:Y:S02]  /*3c20*/  SEL R13, R13, R9, P0 ;  /* 0x000000090d0d7207 */ /* 0x000fe40000000000 */
[----:B------:R-:W-:Y:S02]  /*3c30*/  IADD3.X R9, PT, PT, RZ, R12, RZ, P3, !PT ;  /* 0x0000000cff097210 */ /* 0x000fe40001ffe4ff */
[----:B------:R-:W-:-:S02]  /*3c40*/  SEL R4, R4, R11, P0 ;  /* 0x0000000b04047207 */ /* 0x000fc40000000000 */
        /* <DEDUP_REMOVED lines=8> */
[----:B------:R-:W-:Y:S02]  /*3cd0*/  IADD3 R4, P2, PT, RZ, -R11, RZ ;  /* 0x8000000bff047210 */ /* 0x000fe40007f5e0ff */
[----:B------:R-:W-:Y:S01]  /*3ce0*/  ISETP.NE.U32.AND P0, PT, R8, RZ, PT ;  /* 0x000000ff0800720c */ /* 0x000fe20003f05070 */
[----:B------:R-:W-:Y:S01]  /*3cf0*/  IMAD.MOV.U32 R8, RZ, RZ, R0 ;  /* 0x000000ffff087224 */ /* 0x000fe200078e0000 */
[-C--:B------:R-:W-:Y:S02]  /*3d00*/  IADD3.X R5, PT, PT, RZ, ~R9.reuse, RZ, P2, !PT ;  /* 0x80000009ff057210 */ /* 0x080fe400017fe4ff */
[----:B------:R-:W-:Y:S02]  /*3d10*/  ISETP.NE.AND.EX P0, PT, R3, RZ, PT, P0 ;  /* 0x000000ff0300720c */ /* 0x000fe40003f05300 */
[----:B------:R-:W-:Y:S01]  /*3d20*/  SEL R5, R5, R9, !P1 ;  /* 0x0000000905057207 */ /* 0x000fe20004800000 */
[----:B------:R-:W-:Y:S01]  /*3d30*/  HFMA2 R9, -RZ, RZ, 0, 0 ;  /* 0x00000000ff097431 */ /* 0x000fe200000001ff */
[----:B------:R-:W-:-:S02]  /*3d40*/  SEL R4, R4, R11, !P1 ;  /* 0x0000000b04047207 */ /* 0x000fc40004800000 */
[----:B------:R-:W-:Y:S02]  /*3d50*/  SEL R5, R5, 0xffffffff, P0 ;  /* 0xffffffff05057807 */ /* 0x000fe40000000000 */
[----:B------:R-:W-:Y:S01]  /*3d60*/  SEL R4, R4, 0xffffffff, P0 ;  /* 0xffffffff04047807 */ /* 0x000fe20000000000 */
[----:B------:R-:W-:Y:S06]  /*3d70*/  RET.REL.NODEC R8 `(_ZN2at6native27unrolled_elementwise_kernelIZZZNS0_67_GLOBAL__N__bb565c37_34_ValidateCompressedIndicesKernel_cu_33a4b88b42_validate_compressed_sparse_indices_kernelILNS2_8CDimNameE1ENS2_18CUDAKernelLauncherENS2_14EmptyVecKernelENS2_8DummyVecELm8EEEvRKNS_6TensorESA_lllENKUlvE1_clEvENKUlvE_clEvEUliiiiiE_St5arrayIPcLm6EELi4E23TrivialOffsetCalculatorILi5EjESH_ILi1EjENS0_6memory15LoadWithoutCastENSK_16StoreWithoutCastEEEviT_T0_T2_T3_T4_T5_) ;  /* 0xffffffc008a07950 */ /* 0x000fec0003c3ffff */
.L_x_17927:
        /* <DEDUP_REMOVED lines=16> */
.L_x_40062:


//--------------------- .text._ZN2at6native29vectorized_elementwise_kernelILi2EZZZNS0_67_GLOBAL__N__bb565c37_34_ValidateCompressedIndicesKernel_cu_33a4b88b42_validate_compressed_sparse_indices_kernelILNS2_8CDimNameE1ENS2_18CUDAKernelLauncherENS2_14EmptyVecKernelENS2_8DummyVecELm8EEEvRKNS_6TensorESA_lllENKUlvE1_clEvENKUlvE_clEvEUliiiiiE_St5arrayIPcLm6EEEEviT0_T1_ --------------------------
	.section	.text._ZN2at6native29vectorized_elementwise_kernelILi2EZZZNS0_67_GLOBAL__N__bb565c37_34_ValidateCompressedIndicesKernel_cu_33a4b88b42_validate_compressed_sparse_indices_kernelILNS2_8CDimNameE1ENS2_18CUDAKernelLauncherENS2_14EmptyVecKernelENS2_8DummyVecELm8EEEvRKNS_6TensorESA_lllENKUlvE1_clEvENKUlvE_clEvEUliiiiiE_St5arrayIPcLm6EEEEviT0_T1_,"ax",@progbits
	.align	128
        .global         _ZN2at6native29vectorized_elementwise_kernelILi2EZZZNS0_67_GLOBAL__N__bb565c37_34_ValidateCompressedIndicesKernel_cu_33a4b88b42_validate_compressed_sparse_indices_kernelILNS2_8CDimNameE1ENS2_18CUDAKernelLauncherENS2_14EmptyVecKernelENS2_8DummyVecELm8EEEvRKNS_6TensorESA_lllENKUlvE1_clEvENKUlvE_clEvEUliiiiiE_St5arrayIPcLm6EEEEviT0_T1_
        .type           _ZN2at6native29vectorized_elementwise_kernelILi2EZZZNS0_67_GLOBAL__N__bb565c37_34_ValidateCompressedIndicesKernel_cu_33a4b88b42_validate_compressed_sparse_indices_kernelILNS2_8CDimNameE1ENS2_18CUDAKernelLauncherENS2_14EmptyVecKernelENS2_8DummyVecELm8EEEvRKNS_6TensorESA_lllENKUlvE1_clEvENKUlvE_clEvEUliiiiiE_St5arrayIPcLm6EEEEviT0_T1_,@function
        .size           _ZN2at6native29vectorized_elementwise_kernelILi2EZZZNS0_67_GLOBAL__N__bb565c37_34_ValidateCompressedIndicesKernel_cu_33a4b88b42_validate_compressed_sparse_indices_kernelILNS2_8CDimNameE1ENS2_18CUDAKernelLauncherENS2_14EmptyVecKernelENS2_8DummyVecELm8EEEvRKNS_6TensorESA_lllENKUlvE1_clEvENKUlvE_clEvEUliiiiiE_St5arrayIPcLm6EEEEviT0_T1_,(.L_x_40063 - _ZN2at6native29vectorized_elementwise_kernelILi2EZZZNS0_67_GLOBAL__N__bb565c37_34_ValidateCompressedIndicesKernel_cu_33a4b88b42_validate_compressed_sparse_indices_kernelILNS2_8CDimNameE1ENS2_18CUDAKernelLauncherENS2_14EmptyVecKernelENS2_8DummyVecELm8EEEvRKNS_6TensorESA_lllENKUlvE1_clEvENKUlvE_clEvEUliiiiiE_St5arrayIPcLm6EEEEviT0_T1_)
        .other          _ZN2at6native29vectorized_elementwise_kernelILi2EZZZNS0_67_GLOBAL__N__bb565c37_34_ValidateCompressedIndicesKernel_cu_33a4b88b42_validate_compressed_sparse_indices_kernelILNS2_8CDimNameE1ENS2_18CUDAKernelLauncherENS2_14EmptyVecKernelENS2_8DummyVecELm8EEEvRKNS_6TensorESA_lllENKUlvE1_clEvENKUlvE_clEvEUliiiiiE_St5arrayIPcLm6EEEEviT0_T1_,@"STO_CUDA_ENTRY STV_DEFAULT"
_ZN2at6native29vectorized_elementwise_kernelILi2EZZZNS0_67_GLOBAL__N__bb565c37_34_ValidateCompressedIndicesKernel_cu_33a4b88b42_validate_compressed_sparse_indices_kernelILNS2_8CDimNameE1ENS2_18CUDAKernelLauncherENS2_14EmptyVecKernelENS2_8DummyVecELm8EEEvRKNS_6TensorESA_lllENKUlvE1_clEvENKUlvE_clEvEUliiiiiE_St5arrayIPcLm6EEEEviT0_T1_:
.text._ZN2at6native29vectorized_elementwise_kernelILi2EZZZNS0_67_GLOBAL__N__bb565c37_34_ValidateCompressedIndicesKernel_cu_33a4b88b42_validate_compressed_sparse_indices_kernelILNS2_8CDimNameE1ENS2_18CUDAKernelLauncherENS2_14EmptyVecKernelENS2_8DummyVecELm8EEEvRKNS_6TensorESA_lllENKUlvE1_clEvENKUlvE_clEvEUliiiiiE_St5arrayIPcLm6EEEEviT0_T1_:
[----:B------:R-:W0:Y:S08]  /*0000*/  LDC R1, c[0x0][0x37c] ;  /* 0x0000df00ff017b82 */ /* 0x000e300000000800 */
[----:B------:R-:W1:Y:S01]  /*0010*/  S2UR UR6, SR_CTAID.X ;  /* 0x00000000000679c3 */ /* 0x000e620000002500 */
[----:B------:R-:W2:Y:S01]  /*0020*/  LDCU UR4, c[0x0][0x380] ;  /* 0x00007000ff0477ac */ /* 0x000ea20008000800 */
[----:B0-----:R-:W-:Y:S01]  /*0030*/  VIADD R1, R1, 0xfffffea0 ;  /* 0xfffffea001017836 */ /* 0x001fe20000000000 */
[----:B------:R-:W0:Y:S04]  /*0040*/  LDCU.64 UR36, c[0x0][0x358] ;  /* 0x00006b00ff2477ac */ /* 0x000e280008000a00 */
[----:B------:R-:W-:-:S02]  /*0050*/  R2UR UR39, R1 ;  /* 0x00000000012772ca */ /* 0x000fc400000e0000 */
[----:B------:R-:W-:Y:S01]  /*0060*/  R2UR UR38, R1 ;  /* 0x00000000012672ca */ /* 0x000fe200000e0000 */
[----:B-1----:R-:W-:-:S04]  /*0070*/  USHF.L.U32 UR40, UR6, 0xa, URZ ;  /* 0x0000000a06287899 */ /* 0x002fc800080006ff */
[----:B--2---:R-:W-:-:S04]  /*0080*/  UIADD3 UR5, UPT, UPT, -UR40, UR4, URZ ;  /* 0x0000000428057290 */ /* 0x004fc8000fffe1ff */
[----:B------:R-:W-:-:S09]  /*0090*/  UISETP.GT.U32.AND UP0, UPT, UR5, 0x3ff, UPT ;  /* 0x000003ff0500788c */ /* 0x000fd2000bf04070 */
[----:B0-----:R-:W-:Y:S05]  /*00a0*/  BRA.U UP0, `(.L_x_17928) ;  /* 0x0000006900e47547 */ /* 0x001fea000b800000 */
[----:B------:R-:W0:Y:S01]  /*00b0*/  S2R R0, SR_TID.X ;  /* 0x0000000000007919 */ /* 0x000e220000002100 */
[----:B------:R-:W-:Y:S02]  /*00c0*/  UIMAD UR4, UR6, -0x400, UR4 ;  /* 0xfffffc00060478a4 */ /* 0x000fe4000f8e0204 */
[----:B------:R-:W-:Y:S01]  /*00d0*/  IMAD.U32 R19, RZ, RZ, UR6 ;  /* 0x00000006ff137e24 */ /* 0x000fe2000f8e00ff */
[----:B------:R-:W1:Y:S01]  /*00e0*/  LDC.64 R12, c[0x0][0x440] ;  /* 0x00011000ff0c7b82 */ /* 0x000e620000000a00 */
[----:B------:R-:W-:Y:S02]  /*00f0*/  MOV R33, UR6 ;  /* 0x0000000600217c02 */ /* 0x000fe40008000f00 */
[----:B------:R-:W-:-:S05]  /*0100*/  MOV R17, UR6 ;  /* 0x0000000600117c02 */ /* 0x000fca0008000f00 */
[----:B------:R-:W2:Y:S01]  /*0110*/  LDC.64 R4, c[0x0][0x440] ;  /* 0x00011000ff047b82 */ /* 0x000ea20000000a00 */
[----:B------:R-:W-:-:S07]  /*0120*/  CS2R R54, SRZ ;  /* 0x0000000000367805 */ /* 0x000fce000001ff00 */
[----:B------:R-:W3:Y:S08]  /*0130*/  LDC.64 R6, c[0x0][0x448] ;  /* 0x00011200ff067b82 */ /* 0x000ef00000000a00 */
[----:B------:R-:W4:Y:S01]  /*0140*/  LDC.64 R8, c[0x0][0x450] ;  /* 0x00011400ff087b82 */ /* 0x000f220000000a00 */
[----:B0-----:R-:W-:Y:S01]  /*0150*/  ISETP.GE.U32.AND P0, PT, R0, UR4, PT ;  /* 0x0000000400007c0c */ /* 0x001fe2000bf06070 */
[----:B------:R-:W-:-:S06]  /*0160*/  IMAD.MOV.U32 R22, RZ, RZ, R0 ;  /* 0x000000ffff167224 */ /* 0x000fcc00078e0000 */
[----:B------:R-:W0:Y:S08]  /*0170*/  LDC.64 R14, c[0x0][0x448] ;  /* 0x00011200ff0e7b82 */ /* 0x000e300000000a00 */
[----:B------:R-:W0:Y:S01]  /*0180*/  LDC.64 R10, c[0x0][0x458] ;  /* 0x00011600ff0a7b82 */ /* 0x000e220000000a00 */
[----:B------:R-:W-:-:S04]  /*0190*/  @!P0 IADD3 R22, PT, PT, R0, 0x80, RZ ;  /* 0x0000008000168810 */ /* 0x000fc80007ffe0ff */
[----:B------:R-:W-:-:S03]  /*01a0*/  ISETP.GE.U32.AND P2, PT, R22, UR4, PT ;  /* 0x0000000416007c0c */ /* 0x000fc6000bf46070 */
[----:B------:R-:W0:Y:S01]  /*01b0*/  LDC.64 R20, c[0x0][0x458] ;  /* 0x00011600ff147b82 */ /* 0x000e220000000a00 */
[----:B------:R-:W-:Y:S02]  /*01c0*/  CS2R R52, SRZ ;  /* 0x0000000000347805 */ /* 0x000fe4000001ff00 */
[----:B------:R-:W-:Y:S02]  /*01d0*/  CS2R R38, SRZ ;  /* 0x0000000000267805 */ /* 0x000fe4000001ff00 */
[----:B------:R-:W-:-:S03]  /*01e0*/  CS2R R40, SRZ ;  /* 0x0000000000287805 */ /* 0x000fc6000001ff00 */
[----:B------:R-:W0:Y:S02]  /*01f0*/  LDC.64 R28, c[0x0][0x450] ;  /* 0x00011400ff1c7b82 */ /* 0x000e240000000a00 */
[----:B------:R-:W-:-:S06]  /*0200*/  @!P2 IMAD R19, R19, 0x400, R22 ;  /* 0x000004001313a824 */ /* 0x000fcc00078e0216 */
[----:B------:R-:W1:Y:S08]  /*0210*/  @!P2 LDC.64 R2, c[0x0][0x460] ;  /* 0x00011800ff02ab82 */ /* 0x000e700000000a00 */
[----:B------:R-:W0:Y:S01]  /*0220*/  LDC.64 R26, c[0x0][0x448] ;  /* 0x00011200ff1a7b82 */ /* 0x000e220000000a00 */
[----:B------:R-:W-:-:S07]  /*0230*/  CS2R R42, SRZ ;  /* 0x00000000002a7805 */ /* 0x000fce000001ff00 */
[----:B------:R-:W0:Y:S01]  /*0240*/  LDC.64 R30, c[0x0][0x458] ;  /* 0x00011600ff1e7b82 */ /* 0x000e220000000a00 */
[----:B-1----:R-:W-:Y:S01]  /*0250*/  @!P2 IMAD.WIDE.U32 R2, R19, 0x4, R2 ;  /* 0x000000041302a825 */ /* 0x002fe200078e0002 */
[----:B------:R-:W-:-:S03]  /*0260*/  CS2R R56, SRZ ;  /* 0x0000000000387805 */ /* 0x000fc6000001ff00 */
[----:B------:R-:W-:Y:S01]  /*0270*/  IMAD.U32 R37, RZ, RZ, UR6 ;  /* 0x00000006ff257e24 */ /* 0x000fe2000f8e00ff */
[----:B------:R2:W4:Y:S01]  /*0280*/  @!P2 LDG.E R23, desc[UR36][R2.64] ;  /* 0x000000240217a981 */ /* 0x000522000c1e1900 */
[----:B------:R-:W-:Y:S01]  /*0290*/  @!P2 VIADD R22, R22, 0x80 ;  /* 0x000000801616a836 */ /* 0x000fe20000000000 */
[----:B------:R-:W-:Y:S01]  /*02a0*/  CS2R R58, SRZ ;  /* 0x00000000003a7805 */ /* 0x000fe2000001ff00 */
[----:B------:R-:W-:Y:S01]  /*02b0*/  @!P0 IMAD R0, R17, 0x400, R0 ;  /* 0x0000040011008824 */ /* 0x000fe200078e0200 */
[----:B------:R-:W-:Y:S01]  /*02c0*/  CS2R R44, SRZ ;  /* 0x00000000002c7805 */ /* 0x000fe2000001ff00 */
[----:B------:R-:W1:Y:S01]  /*02d0*/  LDC.64 R16, c[0x0][0x450] ;  /* 0x00011400ff107b82 */ /* 0x000e620000000a00 */
[----:B------:R-:W-:Y:S01]  /*02e0*/  ISETP.GE.U32.AND P1, PT, R22, UR4, PT ;  /* 0x0000000416007c0c */ /* 0x000fe2000bf26070 */
[----:B--2---:R-:W-:Y:S01]  /*02f0*/  @!P2 IMAD.WIDE.U32 R2, R19, 0x4, R4 ;  /* 0x000000041302a825 */ /* 0x004fe200078e0004 */
[----:B------:R-:W-:Y:S02]  /*0300*/  CS2R R60, SRZ ;  /* 0x00000000003c7805 */ /* 0x000fe4000001ff00 */
[----:B------:R-:W-:-:S02]  /*0310*/  CS2R R62, SRZ ;  /* 0x00000000003e7805 */ /* 0x000fc4000001ff00 */
[----:B------:R-:W-:Y:S01]  /*0320*/  CS2R R48, SRZ ;  /* 0x0000000000307805 */ /* 0x000fe2000001ff00 */
[C---:B---3--:R-:W-:Y:S01]  /*0330*/  @!P2 IMAD.WIDE.U32 R4, R19.reuse, 0x4, R6 ;  /* 0x000000041304a825 */ /* 0x048fe200078e0006 */
[----:B------:R2:W5:Y:S01]  /*0340*/  @!P2 LDG.E R53, desc[UR36][R2.64] ;  /* 0x000000240235a981 */ /* 0x000562000c1e1900 */
[----:B------:R-:W-:Y:S01]  /*0350*/  CS2R R46, SRZ ;  /* 0x00000000002e7805 */ /* 0x000fe2000001ff00 */
[----:B------:R-:W3:Y:S01]  /*0360*/  LDC.64 R34, c[0x0][0x450] ;  /* 0x00011400ff227b82 */ /* 0x000ee20000000a00 */
[----:B----4-:R-:W-:Y:S01]  /*0370*/  @!P2 IMAD.WIDE.U32 R6, R19, 0x4, R8 ;  /* 0x000000041306a825 */ /* 0x010fe200078e0008 */
[----:B------:R-:W5:Y:S03]  /*0380*/  @!P2 LDG.E R52, desc[UR36][R4.64] ;  /* 0x000000240434a981 */ /* 0x000f66000c1e1900 */
[----:B------:R-:W-:Y:S01]  /*0390*/  @!P1 IMAD R33, R33, 0x400, R22 ;  /* 0x0000040021219824 */ /* 0x000fe200078e0216 */
[----:B------:R-:W5:Y:S01]  /*03a0*/  @!P2 LDG.E R39, desc[UR36][R6.64] ;  /* 0x000000240627a981 */ /* 0x000f62000c1e1900 */
[----:B------:R-:W-:Y:S01]  /*03b0*/  @!P1 VIADD R22, R22, 0x80 ;  /* 0x0000008016169836 */ /* 0x000fe20000000000 */
[----:B------:R-:W4:Y:S01]  /*03c0*/  @!P1 LDC.64 R24, c[0x0][0x460] ;  /* 0x00011800ff189b82 */ /* 0x000f220000000a00 */
[----:B------:R-:W-:-:S03]  /*03d0*/  @!P1 IMAD.WIDE.U32 R12, R33, 0x4, R12 ;  /* 0x00000004210c9825 */ /* 0x000fc600078e000c */
[C---:B------:R-:W-:Y:S02]  /*03e0*/  ISETP.GE.U32.AND P3, PT, R22.reuse, UR4, PT ;  /* 0x0000000416007c0c */ /* 0x040fe4000bf66070 */
[----:B------:R1:W5:Y:S01]  /*03f0*/  @!P1 LDG.E R55, desc[UR36][R12.64] ;  /* 0x000000240c379981 */ /* 0x000362000c1e1900 */
[C---:B0-----:R-:W-:Y:S01]  /*0400*/  @!P1 IMAD.WIDE.U32 R14, R33.reuse, 0x4, R14 ;  /* 0x00000004210e9825 */ /* 0x041fe200078e000e */
[----:B--2---:R-:W0:Y:S03]  /*0410*/  LDC.64 R2, c[0x0][0x458] ;  /* 0x00011600ff027b82 */ /* 0x004e260000000a00 */
[----:B-1----:R-:W-:Y:S01]  /*0420*/  @!P1 IMAD.WIDE.U32 R16, R33, 0x4, R16 ;  /* 0x0000000421109825 */ /* 0x002fe200078e0010 */
[----:B------:R1:W5:Y:S03]  /*0430*/  @!P1 LDG.E R54, desc[UR36][R14.64] ;  /* 0x000000240e369981 */ /* 0x000366000c1e1900 */
[----:B------:R-:W-:Y:S01]  /*0440*/  IMAD.U32 R13, RZ, RZ, UR6 ;  /* 0x00000006ff0d7e24 */ /* 0x000fe2000f8e00ff */
[----:B------:R2:W5:Y:S01]  /*0450*/  @!P1 LDG.E R41, desc[UR36][R16.64] ;  /* 0x0000002410299981 */ /* 0x000562000c1e1900 */
[----:B------:R-:W-:Y:S01]  /*0460*/  @!P2 IMAD.WIDE.U32 R8, R19, 0x4, R10 ;  /* 0x000000041308a825 */ /* 0x000fe200078e000a */
[----:B------:R-:W3:Y:S03]  /*0470*/  LDC.64 R6, c[0x0][0x448] ;  /* 0x00011200ff067b82 */ /* 0x000ee60000000a00 */
[----:B------:R-:W-:Y:S01]  /*0480*/  @!P3 IMAD R13, R13, 0x400, R22 ;  /* 0x000004000d0db824 */ /* 0x000fe200078e0216 */
[----:B------:R-:W-:Y:S01]  /*0490*/  @!P3 IADD3 R22, PT, PT, R22, 0x80, RZ ;  /* 0x000000801616b810 */ /* 0x000fe20007ffe0ff */
[C---:B------:R-:W-:Y:S01]  /*04a0*/  @!P1 IMAD.WIDE.U32 R20, R33.reuse, 0x4, R20 ;  /* 0x0000000421149825 */ /* 0x040fe200078e0014 */
[----:B------:R0:W5:Y:S02]  /*04b0*/  @!P2 LDG.E R38, desc[UR36][R8.64] ;  /* 0x000000240826a981 */ /* 0x000164000c1e1900 */
[----:B------:R-:W-:Y:S01]  /*04c0*/  ISETP.GE.U32.AND P4, PT, R22, UR4, PT ;  /* 0x0000000416007c0c */ /* 0x000fe2000bf86070 */
[----:B-1----:R-:W1:Y:S01]  /*04d0*/  LDC.64 R14, c[0x0][0x440] ;  /* 0x00011000ff0e7b82 */ /* 0x002e620000000a00 */
[----:B----4-:R-:W-:-:S07]  /*04e0*/  @!P1 IMAD.WIDE.U32 R24, R33, 0x4, R24 ;  /* 0x0000000421189825 */ /* 0x010fce00078e0018 */
[----:B------:R-:W4:Y:S01]  /*04f0*/  LDC.64 R4, c[0x0][0x450] ;  /* 0x00011400ff047b82 */ /* 0x000f220000000a00 */
[----:B------:R-:W-:Y:S01]  /*0500*/  IMAD.U32 R33, RZ, RZ, UR6 ;  /* 0x00000006ff217e24 */ /* 0x000fe2000f8e00ff */
[----:B------:R-:W-:-:S06]  /*0510*/  CS2R R18, SRZ ;  /* 0x0000000000127805 */ /* 0x000fcc000001ff00 */
[----:B------:R-:W3:Y:S01]  /*0520*/  LDC.64 R10, c[0x0][0x440] ;  /* 0x00011000ff0a7b82 */ /* 0x000ee20000000a00 */
[----:B------:R-:W-:Y:S01]  /*0530*/  @!P4 IMAD R33, R33, 0x400, R22 ;  /* 0x000004002121c824 */ /* 0x000fe200078e0216 */
[----:B------:R-:W5:Y:S06]  /*0540*/  @!P1 LDG.E R40, desc[UR36][R20.64] ;  /* 0x0000002414289981 */ /* 0x000f6c000c1e1900 */
[----:B--2---:R-:W2:Y:S01]  /*0550*/  @!P4 LDC.64 R16, c[0x0][0x460] ;  /* 0x00011800ff10cb82 */ /* 0x004ea20000000a00 */
[----:B------:R-:W-:Y:S01]  /*0560*/  @!P4 IADD3 R22, PT, PT, R22, 0x80, RZ ;  /* 0x000000801616c810 */ /* 0x000fe20007ffe0ff */
[----:B------:R-:W-:-:S03]  /*0570*/  @!P3 IMAD.WIDE.U32 R28, R13, 0x4, R28 ;  /* 0x000000040d1cb825 */ /* 0x000fc600078e001c */
[----:B------:R-:W-:Y:S01]  /*0580*/  ISETP.GE.U32.AND P5, PT, R22, UR4, PT ;  /* 0x0000000416007c0c */ /* 0x000fe2000bfa6070 */
[----:B------:R-:W-:Y:S01]  /*0590*/  @!P3 IMAD.WIDE.U32 R26, R13, 0x4, R26 ;  /* 0x000000040d1ab825 */ /* 0x000fe200078e001a */
[----:B------:R1:W5:Y:S01]  /*05a0*/  @!P3 LDG.E R43, desc[UR36][R28.64] ;  /* 0x000000241c2bb981 */ /* 0x000362000c1e1900 */
[----:B0-----:R-:W0:Y:S02]  /*05b0*/  @!P3 LDC.64 R8, c[0x0][0x460] ;  /* 0x00011800ff08bb82 */ /* 0x001e240000000a00 */
[----:B-1----:R-:W-:Y:S01]  /*05c0*/  @!P4 IMAD.WIDE.U32 R14, R33, 0x4, R14 ;  /* 0x00000004210ec825 */ /* 0x002fe200078e000e */
[----:B------:R4:W5:Y:S03]  /*05d0*/  @!P3 LDG.E R56, desc[UR36][R26.64] ;  /* 0x000000241a38b981 */ /* 0x000966000c1e1900 */
[----:B------:R-:W-:Y:S01]  /*05e0*/  @!P3 IMAD.WIDE.U32 R30, R13, 0x4, R30 ;  /* 0x000000040d1eb825 */ /* 0x000fe200078e001e */
[----:B------:R1:W5:Y:S03]  /*05f0*/  @!P4 LDG.E R59, desc[UR36][R14.64] ;  /* 0x000000240e3bc981 */ /* 0x000366000c1e1900 */
[C---:B------:R-:W-:Y:S01]  /*0600*/  @!P4 IMAD.WIDE.U32 R28, R33.reuse, 0x4, R2 ;  /* 0x00000004211cc825 */ /* 0x040fe200078e0002 */
[----:B------:R-:W5:Y:S03]  /*0610*/  @!P3 LDG.E R42, desc[UR36][R30.64] ;  /* 0x000000241e2ab981 */ /* 0x000f66000c1e1900 */
[----:B------:R-:W-:Y:S01]  /*0620*/  IMAD.U32 R3, RZ, RZ, UR6 ;  /* 0x00000006ff037e24 */ /* 0x000fe2000f8e00ff */
[----:B------:R-:W5:Y:S01]  /*0630*/  @!P4 LDG.E R44, desc[UR36][R28.64] ;  /* 0x000000241c2cc981 */ /* 0x000f62000c1e1900 */
[C---:B----4-:R-:W-:Y:S01]  /*0640*/  @!P4 IMAD.WIDE.U32 R26, R33.reuse, 0x4, R4 ;  /* 0x00000004211ac825 */ /* 0x050fe200078e0004 */
[----:B-1----:R-:W1:Y:S03]  /*0650*/  @!P5 LDC.64 R14, c[0x0][0x460] ;  /* 0x00011800ff0edb82 */ /* 0x002e660000000a00 */
[----:B--2---:R-:W-:Y:S01]  /*0660*/  @!P4 IMAD.WIDE.U32 R16, R33, 0x4, R16 ;  /* 0x000000042110c825 */ /* 0x004fe200078e0010 */
[----:B------:R-:W5:Y:S03]  /*0670*/  @!P4 LDG.E R45, desc[UR36][R26.64] ;  /* 0x000000241a2dc981 */ /* 0x000f66000c1e1900 */
[C---:B---3--:R-:W-:Y:S01]  /*0680*/  @!P3 IMAD.WIDE.U32 R10, R13.reuse, 0x4, R10 ;  /* 0x000000040d0ab825 */ /* 0x048fe200078e000a */
[----:B------:R-:W2:Y:S04]  /*0690*/  LDC.64 R4, c[0x0][0x440] ;  /* 0x00011000ff047b82 */ /* 0x000ea80000000a00 */
[----:B------:R3:W5:Y:S01]  /*06a0*/  @!P3 LDG.E R57, desc[UR36][R10.64] ;  /* 0x000000240a39b981 */ /* 0x000762000c1e1900 */
[----:B0-----:R-:W-:-:S03]  /*06b0*/  @!P3 IMAD.WIDE.U32 R20, R13, 0x4, R8 ;  /* 0x000000040d14b825 */ /* 0x001fc600078e0008 */
[----:B------:R-:W0:Y:S03]  /*06c0*/  LDC.64 R12, c[0x0][0x448] ;  /* 0x00011200ff0c7b82 */ /* 0x000e260000000a00 */
[----:B------:R-:W4:Y:S05]  /*06d0*/  @!P3 LDG.E R21, desc[UR36][R20.64] ;  /* 0x000000241415b981 */ /* 0x000f2a000c1e1900 */
[----:B---3--:R-:W3:Y:S01]  /*06e0*/  LDC.64 R10, c[0x0][0x440] ;  /* 0x00011000ff0a7b82 */ /* 0x008ee20000000a00 */
[----:B------:R-:W4:Y:S01]  /*06f0*/  @!P4 LDG.E R20, desc[UR36][R16.64] ;  /* 0x000000241014c981 */ /* 0x000f22000c1e1900 */
[----:B------:R-:W-:Y:S01]  /*0700*/  IMAD.U32 R67, RZ, RZ, UR6 ;  /* 0x00000006ff437e24 */ /* 0x000fe2000f8e00ff */
[----:B------:R-:W-:-:S05]  /*0710*/  CS2R R64, SRZ ;  /* 0x0000000000407805 */ /* 0x000fca000001ff00 */
[----:B------:R-:W2:Y:S01]  /*0720*/  LDC.64 R8, c[0x0][0x450] ;  /* 0x00011400ff087b82 */ /* 0x000ea20000000a00 */
[----:B------:R-:W-:Y:S01]  /*0730*/  CS2R R50, SRZ ;  /* 0x0000000000327805 */ /* 0x000fe2000001ff00 */
[----:B------:R-:W4:Y:S01]  /*0740*/  LDCU.64 UR6, c[0x0][0x398] ;  /* 0x00007300ff0677ac */ /* 0x000f220008000a00 */
[----:B------:R-:W-:Y:S02]  /*0750*/  @!P2 SHF.R.S32.HI R19, RZ, 0x1f, R23 ;  /* 0x0000001fff13a819 */ /* 0x000fe40000011417 */
[----:B------:R-:W-:Y:S02]  /*0760*/  @!P2 MOV R18, R23 ;  /* 0x000000170012a202 */ /* 0x000fe40000000f00 */
[----:B------:R1:W4:Y:S02]  /*0770*/  @!P1 LDG.E R23, desc[UR36][R24.64] ;  /* 0x0000002418179981 */ /* 0x000324000c1e1900 */
[----:B-1----:R-:W-:Y:S02]  /*0780*/  @!P4 IMAD.WIDE.U32 R24, R33, 0x4, R6 ;  /* 0x000000042118c825 */ /* 0x002fe400078e0006 */
[----:B------:R-:W1:Y:S02]  /*0790*/  LDC.64 R6, c[0x0][0x458] ;  /* 0x00011600ff067b82 */ /* 0x000e640000000a00 */
[----:B------:R-:W-:Y:S01]  /*07a0*/  @!P5 IMAD R33, R3, 0x400, R22 ;  /* 0x000004000321d824 */ /* 0x000fe200078e0216 */
[----:B------:R-:W-:Y:S01]  /*07b0*/  @!P5 IADD3 R22, PT, PT, R22, 0x80, RZ ;  /* 0x000000801616d810 */ /* 0x000fe20007ffe0ff */
[----:B------:R-:W5:Y:S03]  /*07c0*/  @!P4 LDG.E R58, desc[UR36][R24.64] ;  /* 0x00000024183ac981 */ /* 0x000f66000c1e1900 */
[----:B------:R-:W-:Y:S01]  /*07d0*/  ISETP.GE.U32.AND P6, PT, R22, UR4, PT ;  /* 0x0000000416007c0c */ /* 0x000fe2000bfc6070 */
[----:B------:R-:W1:Y:S01]  /*07e0*/  LDC.64 R2, c[0x0][0x448] ;  /* 0x00011200ff027b82 */ /* 0x000e620000000a00 */
[----:B---3--:R-:W-:-:S04]  /*07f0*/  @!P5 IMAD.WIDE.U32 R10, R33, 0x4, R10 ;  /* 0x00000004210ad825 */ /* 0x008fc800078e000a */
[C---:B0-----:R-:W-:Y:S01]  /*0800*/  @!P5 IMAD.WIDE.U32 R26, R33.reuse, 0x4, R12 ;  /* 0x00000004211ad825 */ /* 0x041fe200078e000c */
[----:B------:R0:W5:Y:S02]  /*0810*/  @!P5 LDG.E R61, desc[UR36][R10.64] ;  /* 0x000000240a3dd981 */ /* 0x000164000c1e1900 */
[----:B------:R-:W3:Y:S01]  /*0820*/  LDC.64 R12, c[0x0][0x450] ;  /* 0x00011400ff0c7b82 */ /* 0x000ee20000000a00 */
[----:B------:R-:W-:Y:S01]  /*0830*/  @!P5 IMAD.WIDE.U32 R14, R33, 0x4, R14 ;  /* 0x00000004210ed825 */ /* 0x000fe200078e000e */
[----:B------:R-:W5:Y:S03]  /*0840*/  @!P5 LDG.E R60, desc[UR36][R26.64] ;  /* 0x000000241a3cd981 */ /* 0x000f66000c1e1900 */
[----:B------:R-:W-:Y:S01]  /*0850*/  @!P6 IMAD R37, R37, 0x400, R22 ;  /* 0x000004002525e824 */ /* 0x000fe200078e0216 */
[----:B------:R-:W-:Y:S01]  /*0860*/  @!P6 IADD3 R22, PT, PT, R22, 0x80, RZ ;  /* 0x000000801616e810 */ /* 0x000fe20007ffe0ff */
[----:B------:R-:W4:Y:S01]  /*0870*/  @!P5 LDG.E R15, desc[UR36][R14.64] ;  /* 0x000000240e0fd981 */ /* 0x000f22000c1e1900 */
[----:B0-----:R-:W0:Y:S02]  /*0880*/  @!P6 LDC.64 R10, c[0x0][0x460] ;  /* 0x00011800ff0aeb82 */ /* 0x001e240000000a00 */
[----:B------:R-:W-:Y:S01]  /*0890*/  ISETP.GE.U32.AND P2, PT, R22, UR4, PT ;  /* 0x0000000416007c0c */ /* 0x000fe2000bf46070 */
[C---:B--2---:R-:W-:Y:S01]  /*08a0*/  @!P6 IMAD.WIDE.U32 R16, R37.reuse, 0x4, R4 ;  /* 0x000000042510e825 */ /* 0x044fe200078e0004 */
[----:B------:R-:W2:Y:S03]  /*08b0*/  LDCU UR4, c[0x0][0x3a0] ;  /* 0x00007400ff0477ac */ /* 0x000ea60008000800 */
[----:B-1----:R-:W-:Y:S01]  /*08c0*/  @!P6 IMAD.WIDE.U32 R30, R37, 0x4, R2 ;  /* 0x00000004251ee825 */ /* 0x002fe200078e0002 */
[----:B------:R1:W5:Y:S01]  /*08d0*/  @!P6 LDG.E R63, desc[UR36][R16.64] ;  /* 0x00000024103fe981 */ /* 0x000362000c1e1900 */
[----:B------:R-:W2:Y:S02]  /*08e0*/  LDC.64 R4, c[0x0][0x440] ;  /* 0x00011000ff047b82 */ /* 0x000ea40000000a00 */
[----:B------:R-:W-:Y:S01]  /*08f0*/  @!P5 IMAD.WIDE.U32 R8, R33, 0x4, R8 ;  /* 0x000000042108d825 */ /* 0x000fe200078e0008 */
[----:B------:R-:W5:Y:S03]  /*0900*/  @!P6 LDG.E R62, desc[UR36][R30.64] ;  /* 0x000000241e3ee981 */ /* 0x000f66000c1e1900 */
[----:B------:R-:W-:Y:S01]  /*0910*/  @!P2 IMAD R67, R67, 0x400, R22 ;  /* 0x000004004343a824 */ /* 0x000fe200078e0216 */
[----:B------:R0:W5:Y:S01]  /*0920*/  @!P5 LDG.E R47, desc[UR36][R8.64] ;  /* 0x00000024082fd981 */ /* 0x000162000c1e1900 */
[----:B------:R-:W2:Y:S08]  /*0930*/  @!P2 LDC.64 R2, c[0x0][0x460] ;  /* 0x00011800ff02ab82 */ /* 0x000eb00000000a00 */
[----:B-1----:R-:W1:Y:S01]  /*0940*/  @!P0 LDC.64 R16, c[0x0][0x460] ;  /* 0x00011800ff108b82 */ /* 0x002e620000000a00 */
[----:B---3--:R-:W-:-:S04]  /*0950*/  @!P6 IMAD.WIDE.U32 R12, R37, 0x4, R12 ;  /* 0x00000004250ce825 */ /* 0x008fc800078e000c */
[----:B0-----:R-:W-:Y:S01]  /*0960*/  @!P6 IMAD.WIDE.U32 R10, R37, 0x4, R10 ;  /* 0x00000004250ae825 */ /* 0x001fe200078e000a */
[----:B------:R-:W5:Y:S02]  /*0970*/  @!P6 LDG.E R49, desc[UR36][R12.64] ;  /* 0x000000240c31e981 */ /* 0x000f64000c1e1900 */
[----:B------:R-:W0:Y:S02]  /*0980*/  LDC.64 R8, c[0x0][0x450] ;  /* 0x00011400ff087b82 */ /* 0x000e240000000a00 */
[----:B------:R-:W3:Y:S01]  /*0990*/  @!P6 LDG.E R14, desc[UR36][R10.64] ;  /* 0x000000240a0ee981 */ /* 0x000ee2000c1e1900 */
[----:B--2---:R-:W-:-:S05]  /*09a0*/  @!P2 IMAD.WIDE.U32 R2, R67, 0x4, R2 ;  /* 0x000000044302a825 */ /* 0x004fca00078e0002 */
[----:B------:R-:W2:Y:S01]  /*09b0*/  LDC.64 R30, c[0x0][0x458] ;  /* 0x00011600ff1e7b82 */ /* 0x000ea20000000a00 */
[----:B------:R-:W3:Y:S01]  /*09c0*/  @!P2 LDG.E R13, desc[UR36][R2.64] ;  /* 0x00000024020da981 */ /* 0x000ee2000c1e1900 */
[----:B-1----:R-:W-:-:S06]  /*09d0*/  @!P0 IMAD.WIDE.U32 R16, R0, 0x4, R16 ;  /* 0x0000000400108825 */ /* 0x002fcc00078e0010 */
[----:B------:R-:W1:Y:S01]  /*09e0*/  LDC.64 R24, c[0x0][0x458] ;  /* 0x00011600ff187b82 */ /* 0x000e620000000a00 */
[----:B------:R-:W3:Y:S01]  /*09f0*/  @!P0 LDG.E R12, desc[UR36][R16.64] ;  /* 0x00000024100c8981 */ /* 0x000ee2000c1e1900 */
[----:B------:R-:W-:-:S06]  /*0a00*/  @!P5 IMAD.WIDE.U32 R28, R33, 0x4, R6 ;  /* 0x00000004211cd825 */ /* 0x000fcc00078e0006 */
[----:B------:R-:W0:Y:S01]  /*0a10*/  LDC.64 R6, c[0x0][0x448] ;  /* 0x00011200ff067b82 */ /* 0x000e220000000a00 */
[----:B------:R2:W5:Y:S07]  /*0a20*/  @!P5 LDG.E R46, desc[UR36][R28.64] ;  /* 0x000000241c2ed981 */ /* 0x00056e000c1e1900 */
[----:B------:R-:W1:Y:S08]  /*0a30*/  LDC.64 R32, c[0x0][0x448] ;  /* 0x00011200ff207b82 */ /* 0x000e700000000a00 */
[----:B--2---:R-:W2:Y:S08]  /*0a40*/  LDC.64 R28, c[0x0][0x440] ;  /* 0x00011000ff1c7b82 */ /* 0x004eb00000000a00 */
[----:B------:R-:W2:Y:S01]  /*0a50*/  LDC.64 R26, c[0x0][0x458] ;  /* 0x00011600ff1a7b82 */ /* 0x000ea20000000a00 */
[----:B------:R-:W-:-:S04]  /*0a60*/  @!P2 IMAD.WIDE.U32 R4, R67, 0x4, R4 ;  /* 0x000000044304a825 */ /* 0x000fc800078e0004 */
[C---:B0-----:R-:W-:Y:S01]  /*0a70*/  @!P2 IMAD.WIDE.U32 R6, R67.reuse, 0x4, R6 ;  /* 0x000000044306a825 */ /* 0x041fe200078e0006 */
[----:B------:R0:W5:Y:S02]  /*0a80*/  @!P2 LDG.E R65, desc[UR36][R4.64] ;  /* 0x000000240441a981 */ /* 0x000164000c1e1900 */
[----:B------:R-:W4:Y:S01]  /*0a90*/  LDC.64 R16, c[0x0][0x3b0] ;  /* 0x0000ec00ff107b82 */ /* 0x000f220000000a00 */
[----:B------:R-:W-:Y:S01]  /*0aa0*/  @!P2 IMAD.WIDE.U32 R8, R67, 0x4, R8 ;  /* 0x000000044308a825 */ /* 0x000fe200078e0008 */
[----:B------:R1:W5:Y:S03]  /*0ab0*/  @!P2 LDG.E R64, desc[UR36][R6.64] ;  /* 0x000000240640a981 */ /* 0x000366000c1e1900 */
[C---:B------:R-:W-:Y:S01]  /*0ac0*/  @!P0 IMAD.WIDE.U32 R2, R0.reuse, 0x4, R30 ;  /* 0x0000000400028825 */ /* 0x040fe200078e001e */
[----:B------:R2:W5:Y:S02]  /*0ad0*/  @!P2 LDG.E R51, desc[UR36][R8.64] ;  /* 0x000000240833a981 */ /* 0x000564000c1e1900 */
[----:B------:R-:W4:Y:S01]  /*0ae0*/  LDC.64 R30, c[0x0][0x398] ;  /* 0x0000e600ff1e7b82 */ /* 0x000f220000000a00 */
[----:B0-----:R-:W-:-:S04]  /*0af0*/  @!P0 IMAD.WIDE.U32 R4, R0, 0x4, R34 ;  /* 0x0000000400048825 */ /* 0x001fc800078e0022 */
[----:B-1----:R-:W-:-:S03]  /*0b00*/  @!P0 IMAD.WIDE.U32 R6, R0, 0x4, R32 ;  /* 0x0000000400068825 */ /* 0x002fc600078e0020 */
[----:B------:R-:W0:Y:S01]  /*0b10*/  LDC.64 R32, c[0x0][0x390] ;  /* 0x0000e400ff207b82 */ /* 0x000e220000000a00 */
[----:B--2---:R-:W-:-:S04]  /*0b20*/  @!P0 IMAD.WIDE.U32 R8, R0, 0x4, R28 ;  /* 0x0000000400088825 */ /* 0x004fc800078e001c */
[----:B------:R-:W-:Y:S02]  /*0b30*/  HFMA2 R0, -RZ, RZ, 0, 0 ;  /* 0x00000000ff007431 */ /* 0x000fe400000001ff */
[----:B------:R-:W-:Y:S01]  /*0b40*/  @!P6 IMAD.WIDE.U32 R24, R37, 0x4, R24 ;  /* 0x000000042518e825 */ /* 0x000fe200078e0018 */
[----:B------:R-:W-:Y:S01]  /*0b50*/  CS2R R36, SRZ ;  /* 0x0000000000247805 */ /* 0x000fe2000001ff00 */
[----:B------:R-:W1:Y:S02]  /*0b60*/  LDC.64 R28, c[0x0][0x3a0] ;  /* 0x0000e800ff1c7b82 */ /* 0x000e640000000a00 */
[----:B------:R-:W-:Y:S01]  /*0b70*/  IMAD.MOV.U32 R22, RZ, RZ, RZ ;  /* 0x000000ffff167224 */ /* 0x000fe200078e00ff */
[----:B------:R-:W5:Y:S01]  /*0b80*/  @!P6 LDG.E R48, desc[UR36][R24.64] ;  /* 0x000000241830e981 */ /* 0x000f62000c1e1900 */
[----:B------:R-:W-:-:S03]  /*0b90*/  @!P2 IMAD.WIDE.U32 R10, R67, 0x4, R26 ;  /* 0x00000004430aa825 */ /* 0x000fc600078e001a */
[----:B------:R2:W5:Y:S01]  /*0ba0*/  @!P0 LDG.E R0, desc[UR36][R8.64] ;  /* 0x0000002408008981 */ /* 0x000562000c1e1900 */
[----:B------:R-:W1:Y:S03]  /*0bb0*/  LDC.64 R26, c[0x0][0x3a8] ;  /* 0x0000ea00ff1a7b82 */ /* 0x000e660000000a00 */
[----:B------:R2:W5:Y:S04]  /*0bc0*/  @!P2 LDG.E R50, desc[UR36][R10.64] ;  /* 0x000000240a32a981 */ /* 0x000568000c1e1900 */
[----:B------:R-:W5:Y:S01]  /*0bd0*/  @!P0 LDG.E R22, desc[UR36][R6.64] ;  /* 0x0000002406168981 */ /* 0x000f62000c1e1900 */
[----:B--2---:R-:W2:Y:S03]  /*0be0*/  LDC.64 R8, c[0x0][0x3c0] ;  /* 0x0000f000ff087b82 */ /* 0x004ea60000000a00 */
[----:B------:R-:W5:Y:S04]  /*0bf0*/  @!P0 LDG.E R37, desc[UR36][R4.64] ;  /* 0x0000002404258981 */ /* 0x000f68000c1e1900 */
[----:B------:R0:W5:Y:S01]  /*0c00*/  @!P0 LDG.E R36, desc[UR36][R2.64] ;  /* 0x0000002402248981 */ /* 0x000162000c1e1900 */
[----:B------:R-:W1:Y:S08]  /*0c10*/  LDC.64 R10, c[0x0][0x3b8] ;  /* 0x0000ee00ff0a7b82 */ /* 0x000e700000000a00 */
[----:B0-----:R-:W0:Y:S08]  /*0c20*/  LDC.64 R2, c[0x0][0x3c8] ;  /* 0x0000f200ff027b82 */ /* 0x001e300000000a00 */
[----:B------:R-:W0:Y:S08]  /*0c30*/  LDC.64 R4, c[0x0][0x3d0] ;  /* 0x0000f400ff047b82 */ /* 0x000e300000000a00 */
[----:B------:R-:W4:Y:S01]  /*0c40*/  LDC.64 R6, c[0x0][0x3d8] ;  /* 0x0000f600ff067b82 */ /* 0x000f220000000a00 */
[----:B------:R-:W-:Y:S01]  /*0c50*/  CS2R R24, SRZ ;  /* 0x0000000000187805 */ /* 0x000fe2000001ff00 */
[----:B-1----:R1:W-:Y:S04]  /*0c60*/  STL.64 [R1+0x30], R10 ;  /* 0x0000300a01007387 */ /* 0x0023e80000100a00 */
[----:B--2---:R-:W-:Y:S02]  /*0c70*/  STL.64 [R1+0x38], R8 ;  /* 0x0000380801007387 */ /* 0x004fe40000100a00 */
[----:B------:R-:W2:Y:S02]  /*0c80*/  LDC.64 R34, c[0x0][0x3e0] ;  /* 0x0000f800ff227b82 */ /* 0x000ea40000000a00 */
[----:B0-----:R0:W-:Y:S04]  /*0c90*/  STL.64 [R1+0x40], R2 ;  /* 0x0000400201007387 */ /* 0x0011e80000100a00 */
[----:B------:R0:W-:Y:S02]  /*0ca0*/  STL.64 [R1+0x48], R4 ;  /* 0x0000480401007387 */ /* 0x0001e40000100a00 */
[----:B-1----:R-:W1:Y:S02]  /*0cb0*/  LDC.64 R10, c[0x0][0x400] ;  /* 0x00010000ff0a7b82 */ /* 0x002e640000000a00 */
[----:B----4-:R4:W-:Y:S06]  /*0cc0*/  STL.64 [R1+0x50], R6 ;  /* 0x0000500601007387 */ /* 0x0109ec0000100a00 */
[----:B0-----:R-:W0:Y:S08]  /*0cd0*/  LDC.64 R2, c[0x0][0x408] ;  /* 0x00010200ff027b82 */ /* 0x001e300000000a00 */
[----:B------:R-:W2:Y:S08]  /*0ce0*/  LDC.64 R4, c[0x0][0x410] ;  /* 0x00010400ff047b82 */ /* 0x000eb00000000a00 */
[----:B----4-:R-:W4:Y:S08]  /*0cf0*/  LDC.64 R6, c[0x0][0x418] ;  /* 0x00010600ff067b82 */ /* 0x010f300000000a00 */
[----:B------:R-:W4:Y:S01]  /*0d00*/  LDC.64 R8, c[0x0][0x420] ;  /* 0x00010800ff087b82 */ /* 0x000f220000000a00 */
[----:B------:R1:W-:Y:S04]  /*0d10*/  STL.64 [R1+0x8], R32 ;  /* 0x0000082001007387 */ /* 0x0003e80000100a00 */
[----:B------:R0:W-:Y:S04]  /*0d20*/  STL.64 [R1+0x10], R30 ;  /* 0x0000101e01007387 */ /* 0x0001e80000100a00 */
[----:B------:R-:W-:Y:S04]  /*0d30*/  STL.64 [R1+0x18], R28 ;  /* 0x0000181c01007387 */ /* 0x000fe80000100a00 */
[----:B------:R2:W-:Y:S01]  /*0d40*/  STL.64 [R1+0x20], R26 ;  /* 0x0000201a01007387 */ /* 0x0005e20000100a00 */
[----:B-1----:R-:W1:Y:S03]  /*0d50*/  LDC.64 R32, c[0x0][0x3e8] ;  /* 0x0000fa00ff207b82 */ /* 0x002e660000000a00 */
[----:B------:R2:W-:Y:S05]  /*0d60*/  STL.64 [R1+0x28], R16 ;  /* 0x0000281001007387 */ /* 0x0005ea0000100a00 */
[----:B0-----:R-:W0:Y:S01]  /*0d70*/  LDC.64 R30, c[0x0][0x428] ;  /* 0x00010a00ff1e7b82 */ /* 0x001e220000000a00 */
[----:B------:R-:W-:Y:S07]  /*0d80*/  STL.64 [R1+0x78], R10 ;  /* 0x0000780a01007387 */ /* 0x000fee0000100a00 */
[----:B--2---:R-:W2:Y:S01]  /*0d90*/  LDC.64 R26, c[0x0][0x3f0] ;  /* 0x0000fc00ff1a7b82 */ /* 0x004ea20000000a00 */
[--C-:B------:R-:W-:Y:S01]  /*0da0*/  @!P1 SHF.R.S32.HI R25, RZ, 0x1f, R23.reuse ;  /* 0x0000001fff199819 */ /* 0x100fe20000011417 */
[----:B------:R-:W-:-:S06]  /*0db0*/  @!P1 IMAD.MOV.U32 R24, RZ, RZ, R23 ;  /* 0x000000ffff189224 */ /* 0x000fcc00078e0017 */
[----:B------:R-:W0:Y:S08]  /*0dc0*/  LDC.64 R16, c[0x0][0x3f8] ;  /* 0x0000fe00ff107b82 */ /* 0x000e300000000a00 */
[----:B------:R-:W1:Y:S01]  /*0dd0*/  LDC R23, c[0x0][0x388] ;  /* 0x0000e200ff177b82 */ /* 0x000e620000000800 */
[----:B------:R-:W-:Y:S07]  /*0de0*/  STL.64 [R1+0x80], R2 ;  /* 0x0000800201007387 */ /* 0x000fee0000100a00 */
[----:B------:R-:W3:Y:S01]  /*0df0*/  LDC.64 R28, c[0x0][0x430] ;  /* 0x00010c00ff1c7b82 */ /* 0x000ee20000000a00 */
[----:B------:R-:W-:Y:S04]  /*0e00*/  STL.64 [R1+0x88], R4 ;  /* 0x0000880401007387 */ /* 0x000fe80000100a00 */
[----:B----4-:R-:W-:Y:S04]  /*0e10*/  STL.64 [R1+0x90], R6 ;  /* 0x0000900601007387 */ /* 0x010fe80000100a00 */
[----:B------:R-:W-:Y:S01]  /*0e20*/  STL.64 [R1+0x98], R8 ;  /* 0x0000980801007387 */ /* 0x000fe20000100a00 */
[----:B------:R-:W-:-:S03]  /*0e30*/  UISETP.GT.U32.AND UP0, UPT, UR6, URZ, UPT ;  /* 0x000000ff0600728c */ /* 0x000fc6000bf04070 */
[----:B-1----:R-:W-:Y:S01]  /*0e40*/  STL [R1], R23 ;  /* 0x0000001701007387 */ /* 0x002fe20000100800 */
[----:B------:R-:W-:Y:S02]  /*0e50*/  UISETP.GT.AND.EX UP0, UPT, UR7, URZ, UPT, UP0 ;  /* 0x000000ff0700728c */ /* 0x000fe4000bf04300 */
[----:B------:R-:W-:-:S04]  /*0e60*/  UIADD3 UR4, UPT, UPT, UR4, -0x1, URZ ;  /* 0xffffffff04047890 */ /* 0x000fc8000fffe0ff */
[----:B------:R-:W-:Y:S01]  /*0e70*/  UISETP.GT.AND UP0, UPT, UR4, -0x1, UP0 ;  /* 0xffffffff0400788c */ /* 0x000fe20008704270 */
[----:B------:R1:W-:Y:S01]  /*0e80*/  STL.64 [R1+0x58], R34 ;  /* 0x0000582201007387 */ /* 0x0003e20000100a00 */
[----:B------:R-:W-:Y:S02]  /*0e90*/  BSSY.RECONVERGENT B6, `(.L_x_17929) ;  /* 0x00000c9000067945 */ /* 0x000fe40003800200 */
[----:B------:R-:W-:Y:S01]  /*0ea0*/  UP2UR UR39, UPR, URZ, 0x1 ;  /* 0x00000001ff277883 */ /* 0x000fe20008000000 */
[----:B------:R4:W-:Y:S04]  /*0eb0*/  STL.64 [R1+0x60], R32 ;  /* 0x0000602001007387 */ /* 0x0009e80000100a00 */
[----:B--2---:R2:W-:Y:S04]  /*0ec0*/  STL.64 [R1+0x68], R26 ;  /* 0x0000681a01007387 */ /* 0x0045e80000100a00 */
[----:B0-----:R0:W-:Y:S01]  /*0ed0*/  STL.64 [R1+0x70], R16 ;  /* 0x0000701001007387 */ /* 0x0011e20000100a00 */
[----:B-1----:R-:W-:-:S03]  /*0ee0*/  CS2R R34, SRZ ;  /* 0x0000000000227805 */ /* 0x002fc6000001ff00 */
[----:B------:R1:W-:Y:S01]  /*0ef0*/  STL.64 [R1+0xa0], R30 ;  /* 0x0000a01e01007387 */ /* 0x0003e20000100a00 */
[----:B----4-:R-:W-:-:S03]  /*0f00*/  CS2R R32, SRZ ;  /* 0x0000000000207805 */ /* 0x010fc6000001ff00 */
[----:B---3--:R3:W-:Y:S01]  /*0f10*/  STL.64 [R1+0xa8], R28 ;  /* 0x0000a81c01007387 */ /* 0x0087e20000100a00 */
[----:B--2---:R-:W-:Y:S02]  /*0f20*/  CS2R R26, SRZ ;  /* 0x00000000001a7805 */ /* 0x004fe4000001ff00 */
[----:B0-----:R-:W-:Y:S02]  /*0f30*/  CS2R R16, SRZ ;  /* 0x0000000000107805 */ /* 0x001fe4000001ff00 */
[----:B------:R-:W-:Y:S02]  /*0f40*/  @!P3 SHF.R.S32.HI R27, RZ, 0x1f, R21 ;  /* 0x0000001fff1bb819 */ /* 0x000fe40000011415 */
[----:B-1----:R-:W-:Y:S02]  /*0f50*/  CS2R R30, SRZ ;  /* 0x00000000001e7805 */ /* 0x002fe4000001ff00 */
[----:B------:R-:W-:Y:S01]  /*0f60*/  @!P3 MOV R26, R21 ;  /* 0x00000015001ab202 */ /* 0x000fe20000000f00 */
[----:B------:R-:W-:Y:S01]  /*0f70*/  @!P5 IMAD.MOV.U32 R30, RZ, RZ, R15 ;  /* 0x000000ffff1ed224 */ /* 0x000fe200078e000f */
[----:B---3--:R-:W-:-:S02]  /*0f80*/  CS2R R28, SRZ ;  /* 0x00000000001c7805 */ /* 0x008fc4000001ff00 */
[----:B------:R-:W-:Y:S01]  /*0f90*/  @!P5 SHF.R.S32.HI R31, RZ, 0x1f, R15 ;  /* 0x0000001fff1fd819 */ /* 0x000fe2000001140f */
[--C-:B------:R-:W-:Y:S01]  /*0fa0*/  @!P4 IMAD.MOV.U32 R28, RZ, RZ, R20.reuse ;  /* 0x000000ffff1cc224 */ /* 0x100fe200078e0014 */
[----:B------:R-:W-:Y:S02]  /*0fb0*/  @!P4 SHF.R.S32.HI R29, RZ, 0x1f, R20 ;  /* 0x0000001fff1dc819 */ /* 0x000fe40000011414 */
[----:B------:R-:W-:Y:S02]  /*0fc0*/  @!P6 SHF.R.S32.HI R33, RZ, 0x1f, R14 ;  /* 0x0000001fff21e819 */ /* 0x000fe4000001140e */
[----:B------:R-:W-:Y:S02]  /*0fd0*/  @!P6 MOV R32, R14 ;  /* 0x0000000e0020e202 */ /* 0x000fe40000000f00 */
[--C-:B------:R-:W-:Y:S01]  /*0fe0*/  @!P2 SHF.R.S32.HI R35, RZ, 0x1f, R13.reuse ;  /* 0x0000001fff23a819 */ /* 0x100fe2000001140d */
[----:B------:R-:W-:Y:S01]  /*0ff0*/  @!P2 IMAD.MOV.U32 R34, RZ, RZ, R13 ;  /* 0x000000ffff22a224 */ /* 0x000fe200078e000d */
[--C-:B------:R-:W-:Y:S01]  /*1000*/  @!P0 SHF.R.S32.HI R17, RZ, 0x1f, R12.reuse ;  /* 0x0000001fff118819 */ /* 0x100fe2000001140c */
[----:B------:R-:W-:Y:S01]  /*1010*/  @!P0 IMAD.MOV.U32 R16, RZ, RZ, R12 ;  /* 0x000000ffff108224 */ /* 0x000fe200078e000c */
[----:B------:R-:W-:Y:S06]  /*1020*/  @P0 BRA `(.L_x_17930) ;  /* 0x0000000800bc0947 */ /* 0x000fec0003800000 */
[----:B------:R-:W0:Y:S01]  /*1030*/  LDCU UR4, c[0x0][0x3a0] ;  /* 0x00007400ff0477ac */ /* 0x000e220008000800 */
[----:B-----5:R-:W-:Y:S01]  /*1040*/  ISETP.NE.AND P0, PT, R0, R23, PT ;  /* 0x000000170000720c */ /* 0x020fe20003f05270 */
[----:B------:R-:W-:Y:S01]  /*1050*/  BSSY.RECONVERGENT B7, `(.L_x_17931) ;  /* 0x0000013000077945 */ /* 0x000fe20003800200 */
[----:B0-----:R-:W-:-:S11]  /*1060*/  MOV R2, UR4 ;  /* 0x0000000400027c02 */ /* 0x001fd60008000f00 */
        /* <DEDUP_REMOVED lines=17> */
.L_x_17932:
[----:B------:R-:W-:Y:S05]  /*1180*/  BSYNC.RECONVERGENT B7 ;  /* 0x0000000000077941 */ /* 0x000fea0003800200 */
.L_x_17931:
        /* <DEDUP_REMOVED lines=20> */
.L_x_17934:
[----:B------:R-:W-:Y:S05]  /*12d0*/  BSYNC.RECONVERGENT B7 ;  /* 0x0000000000077941 */ /* 0x000fea0003800200 */
.L_x_17933:
        /* <DEDUP_REMOVED lines=23> */
.L_x_17936:
[----:B------:R-:W-:Y:S05]  /*1450*/  BSYNC.RECONVERGENT B7 ;  /* 0x0000000000077941 */ /* 0x000fea0003800200 */
.L_x_17935:
[----:B------:R-:W-:Y:S01]  /*1460*/  UISETP.NE.AND UP0, UPT, UR39, URZ, UPT ;  /* 0x000000ff2700728c */ /* 0x000fe2000bf05270 */
[----:B------:R-:W-:-:S08]  /*1470*/  CS2R R14, SRZ ;  /* 0x00000000000e7805 */ /* 0x000fd0000001ff00 */
[----:B------:R-:W-:Y:S05]  /*1480*/  BRA.U !UP0, `(.L_x_17937) ;  /* 0x00000005080c7547 */ /* 0x000fea000b800000 */
[----:B------:R-:W0:Y:S01]  /*1490*/  LDCU UR4, c[0x0][0x3a0] ;  /* 0x00007400ff0477ac */ /* 0x000e220008000800 */
[----:B------:R-:W-:Y:S01]  /*14a0*/  BSSY.RECONVERGENT B0, `(.L_x_17937) ;  /* 0x0000041000007945 */ /* 0x000fe20003800200 */
[----:B------:R-:W-:Y:S01]  /*14b0*/  CS2R R14, SRZ ;  /* 0x00000000000e7805 */ /* 0x000fe2000001ff00 */
[----:B------:R-:W1:Y:S01]  /*14c0*/  LDCU.64 UR6, c[0x0][0x398] ;  /* 0x00007300ff0677ac */ /* 0x000e620008000a00 */
[----:B0-----:R-:W-:-:S04]  /*14d0*/  UIADD3 UR4, UPT, UPT, UR4, -0x1, URZ ;  /* 0xffffffff04047890 */ /* 0x001fc8000fffe0ff */
[----:B------:R-:W-:Y:S01]  /*14e0*/  UIMAD UR4, UR4, 0x8, UR38 ;  /* 0x00000008040478a4 */ /* 0x000fe2000f8e0226 */
[----:B-1----:R-:W-:Y:S02]  /*14f0*/  IMAD R3, R17, UR6, RZ ;  /* 0x0000000611037c24 */ /* 0x002fe4000f8e02ff */
[----:B------:R-:W-:Y:S01]  /*1500*/  IMAD.WIDE.U32 R4, R16, UR6, RZ ;  /* 0x0000000610047c25 */ /* 0x000fe2000f8e00ff */
[----:B------:R-:W-:-:S03]  /*1510*/  UIADD3 UR4, UPT, UPT, UR4, 0x60, URZ ;  /* 0x0000006004047890 */ /* 0x000fc6000fffe0ff */
[----:B------:R-:W-:Y:S02]  /*1520*/  IMAD R3, R16, UR7, R3 ;  /* 0x0000000710037c24 */ /* 0x000fe4000f8e0203 */
[----:B------:R-:W-:Y:S02]  /*1530*/  IMAD.MOV.U32 R6, RZ, RZ, R4 ;  /* 0x000000ffff067224 */ /* 0x000fe400078e0004 */
[----:B------:R-:W-:Y:S01]  /*1540*/  IMAD.U32 R16, RZ, RZ, UR4 ;  /* 0x00000004ff107e24 */ /* 0x000fe2000f8e00ff */
[----:B------:R-:W-:-:S07]  /*1550*/  IADD3 R5, PT, PT, R5, R3, RZ ;  /* 0x0000000305057210 */ /* 0x000fce0007ffe0ff */
.L_x_17941:
        /* <DEDUP_REMOVED lines=25> */
.L_x_17939:
[----:B------:R-:W-:Y:S01]  /*16f0*/  IMAD.MOV.U32 R3, RZ, RZ, R12 ;  /* 0x000000ffff037224 */ /* 0x000fe200078e000c */
[----:B------:R-:W-:Y:S01]  /*1700*/  MOV R4, 0x1730 ;  /* 0x0000173000047802 */ /* 0x000fe20000000f00 */
[----:B------:R-:W-:-:S07]  /*1710*/  IMAD.MOV.U32 R0, RZ, RZ, R13 ;  /* 0x000000ffff007224 */ /* 0x000fce00078e000d */
[----:B------:R-:W-:Y:S05]  /*1720*/  CALL.REL.NOINC `($__internal_43_$__cuda_sm20_div_s64) ;  /* 0x000000b000cc7944 */ /* 0x000fea0003c00000 */
[----:B------:R-:W-:Y:S01]  /*1730*/  MOV R8, R3 ;  /* 0x0000000300087202 */ /* 0x000fe20000000f00 */
[----:B------:R-:W-:-:S07]  /*1740*/  IMAD.MOV.U32 R9, RZ, RZ, R0 ;  /* 0x000000ffff097224 */ /* 0x000fce00078e0000 */
.L_x_17940:
[----:B------:R-:W-:Y:S05]  /*1750*/  BSYNC.RECONVERGENT B1 ;  /* 0x0000000000017941 */ /* 0x000fea0003800200 */
.L_x_17938:
[----:B------:R0:W2:Y:S01]  /*1760*/  LDL.64 R10, [R16] ;  /* 0x00000000100a7983 */ /* 0x0000a20000100a00 */
[----:B------:R-:W-:Y:S01]  /*1770*/  IADD3 R7, P0, PT, RZ, -R8, RZ ;  /* 0x80000008ff077210 */ /* 0x000fe20007f1e0ff */
[----:B------:R-:W-:Y:S01]  /*1780*/  VIADD R2, R2, 0xffffffff ;  /* 0xffffffff02027836 */ /* 0x000fe20000000000 */
[----:B------:R-:W-:Y:S01]  /*1790*/  MOV R4, R6 ;  /* 0x0000000600047202 */ /* 0x000fe20000000f00 */
[----:B------:R-:W-:Y:S02]  /*17a0*/  IMAD.MOV.U32 R6, RZ, RZ, R8 ;  /* 0x000000ffff067224 */ /* 0x000fe400078e0008 */
[----:B------:R-:W-:Y:S01]  /*17b0*/  IMAD.X R3, RZ, RZ, ~R9, P0 ;  /* 0x000000ffff037224 */ /* 0x000fe200000e0e09 */
[----:B------:R-:W-:Y:S01]  /*17c0*/  ISETP.NE.AND P0, PT, R2, RZ, PT ;  /* 0x000000ff0200720c */ /* 0x000fe20003f05270 */
[----:B------:R-:W-:Y:S01]  /*17d0*/  IMAD.WIDE.U32 R4, R12, R7, R4 ;  /* 0x000000070c047225 */ /* 0x000fe200078e0004 */
[----:B0-----:R-:W-:-:S03]  /*17e0*/  IADD3 R16, PT, PT, R16, -0x8, RZ ;  /* 0xfffffff810107810 */ /* 0x001fc60007ffe0ff */
[----:B------:R-:W-:Y:S01]  /*17f0*/  IMAD R3, R3, R12, RZ ;  /* 0x0000000c03037224 */ /* 0x000fe200078e02ff */
[----:B------:R-:W-:-:S03]  /*1800*/  MOV R12, R15 ;  /* 0x0000000f000c7202 */ /* 0x000fc60000000f00 */
[----:B------:R-:W-:Y:S02]  /*1810*/  IMAD R3, R13, R7, R3 ;  /* 0x000000070d037224 */ /* 0x000fe400078e0203 */
[----:B------:R-:W-:Y:S02]  /*1820*/  IMAD.MOV.U32 R13, RZ, RZ, R14 ;  /* 0x000000ffff0d7224 */ /* 0x000fe400078e000e */
[----:B------:R-:W-:Y:S01]  /*1830*/  IMAD.IADD R3, R5, 0x1, R3 ;  /* 0x0000000105037824 */ /* 0x000fe200078e0203 */
[----:B------:R-:W-:-:S03]  /*1840*/  MOV R5, R9 ;  /* 0x0000000900057202 */ /* 0x000fc60000000f00 */
[----:B--2---:R-:W-:Y:S02]  /*1850*/  IMAD R3, R3, R10, RZ ;  /* 0x0000000a03037224 */ /* 0x004fe400078e02ff */
[----:B------:R-:W-:-:S04]  /*1860*/  IMAD.WIDE.U32 R12, R10, R4, R12 ;  /* 0x000000040a0c7225 */ /* 0x000fc800078e000c */
[----:B------:R-:W-:Y:S02]  /*1870*/  IMAD R3, R11, R4, R3 ;  /* 0x000000040b037224 */ /* 0x000fe400078e0203 */
[----:B------:R-:W-:Y:S02]  /*1880*/  IMAD.MOV.U32 R15, RZ, RZ, R12 ;  /* 0x000000ffff0f7224 */ /* 0x000fe400078e000c */
[----:B------:R-:W-:Y:S01]  /*1890*/  IMAD.IADD R14, R13, 0x1, R3 ;  /* 0x000000010d0e7824 */ /* 0x000fe200078e0203 */
[----:B------:R-:W-:Y:S06]  /*18a0*/  @P0 BRA `(.L_x_17941) ;  /* 0xfffffffc002c0947 */ /* 0x000fec000383ffff */
[----:B------:R-:W-:Y:S05]  /*18b0*/  BSYNC.RECONVERGENT B0 ;  /* 0x0000000000007941 */ /* 0x000fea0003800200 */
.L_x_17937:
        /* <DEDUP_REMOVED lines=11> */
.L_x_17944:
        /* <DEDUP_REMOVED lines=21> */
.L_x_17943:
[----:B------:R-:W-:Y:S05]  /*1ac0*/  BSYNC.RECONVERGENT B7 ;  /* 0x0000000000077941 */ /* 0x000fea0003800200 */
.L_x_17942:
[----:B------:R-:W-:-:S05]  /*1ad0*/  IADD3 R22, P0, PT, R22, 0x4, RZ ;  /* 0x0000000416167810 */ /* 0x000fca0007f1e0ff */
[----:B------:R-:W-:Y:S01]  /*1ae0*/  IMAD.X R23, RZ, RZ, R23, P0 ;  /* 0x000000ffff177224 */ /* 0x000fe200000e0617 */
[----:B------:R-:W-:-:S04]  /*1af0*/  ISETP.GE.U32.AND P0, PT, R22, R16, PT ;  /* 0x000000101600720c */ /* 0x000fc80003f06070 */
[----:B------:R-:W-:-:S13]  /*1b00*/  ISETP.GE.U32.AND.EX P0, PT, R23, R17, PT, P0 ;  /* 0x000000111700720c */ /* 0x000fda0003f06100 */
[----:B------:R-:W-:Y:S05]  /*1b10*/  @!P0 BRA `(.L_x_17944) ;  /* 0xfffffffc00948947 */ /* 0x000fea000383ffff */
.L_x_17930:
[----:B------:R-:W-:Y:S05]  /*1b20*/  BSYNC.RECONVERGENT B6 ;  /* 0x0000000000067941 */ /* 0x000fea0003800200 */
.L_x_17929:
[----:B------:R-:W0:Y:S01]  /*1b30*/  S2R R66, SR_CTAID.X ;  /* 0x0000000000427919 */ /* 0x000e220000002500 */
[----:B-----5:R-:W0:Y:S01]  /*1b40*/  LDC R37, c[0x0][0x380] ;  /* 0x0000e000ff257b82 */ /* 0x020e220000000800 */
[----:B------:R-:W1:Y:S01]  /*1b50*/  LDCU UR4, c[0x0][0x3a0] ;  /* 0x00007400ff0477ac */ /* 0x000e620008000800 */
[----:B------:R-:W-:Y:S01]  /*1b60*/  BSSY.RECONVERGENT B6, `(.L_x_17945) ;  /* 0x00000b4000067945 */ /* 0x000fe20003800200 */
[----:B------:R-:W2:Y:S01]  /*1b70*/  S2R R2, SR_TID.X ;  /* 0x0000000000027919 */ /* 0x000ea20000002100 */
[----:B-1----:R-:W-:Y:S02]  /*1b80*/  IMAD.U32 R16, RZ, RZ, UR4 ;  /* 0x00000004ff107e24 */ /* 0x002fe4000f8e00ff */
[----:B0-----:R-:W-:Y:S01]  /*1b90*/  IMAD R37, R66, -0x400, R37 ;  /* 0xfffffc0042257824 */ /* 0x001fe200078e0225 */
[----:B--2---:R-:W-:-:S04]  /*1ba0*/  IADD3 R36, PT, PT, R2, 0x80, RZ ;  /* 0x0000008002247810 */ /* 0x004fc80007ffe0ff */
        /* <DEDUP_REMOVED lines=22> */
.L_x_17948:
[----:B------:R-:W-:Y:S05]  /*1d10*/  BSYNC.RECONVERGENT B7 ;  /* 0x0000000000077941 */ /* 0x000fea0003800200 */
.L_x_17947:
        /* <DEDUP_REMOVED lines=20> */
.L_x_17950:
[----:B------:R-:W-:Y:S05]  /*1e60*/  BSYNC.RECONVERGENT B7 ;  /* 0x0000000000077941 */ /* 0x000fea0003800200 */
.L_x_17949:
        /* <DEDUP_REMOVED lines=23> */
.L_x_17952:
[----:B------:R-:W-:Y:S05]  /*1fe0*/  BSYNC.RECONVERGENT B7 ;  /* 0x0000000000077941 */ /* 0x000fea0003800200 */
.L_x_17951:
[----:B------:R-:W-:Y:S01]  /*1ff0*/  UISETP.NE.AND UP0, UPT, UR39, URZ, UPT ;  /* 0x000000ff2700728c */ /* 0x000fe2000bf05270 */
[----:B------:R-:W-:-:S08]  /*2000*/  CS2R R12, SRZ ;  /* 0x00000000000c7805 */ /* 0x000fd0000001ff00 */
[----:B------:R-:W-:Y:S05]  /*2010*/  BRA.U !UP0, `(.L_x_17953) ;  /* 0x0000000508087547 */ /* 0x000fea000b800000 */
[----:B------:R-:W0:Y:S01]  /*2020*/  LDCU UR4, c[0x0][0x3a0] ;  /* 0x00007400ff0477ac */ /* 0x000e220008000800 */
[----:B------:R-:W-:Y:S01]  /*2030*/  BSSY.RECONVERGENT B0, `(.L_x_17953) ;  /* 0x0000040000007945 */ /* 0x000fe20003800200 */
[----:B------:R-:W-:Y:S01]  /*2040*/  CS2R R12, SRZ ;  /* 0x00000000000c7805 */ /* 0x000fe2000001ff00 */
[----:B------:R-:W1:Y:S01]  /*2050*/  LDCU.64 UR6, c[0x0][0x398] ;  /* 0x00007300ff0677ac */ /* 0x000e620008000a00 */
[----:B------:R-:W2:Y:S01]  /*2060*/  LDCU UR5, c[0x0][0x3a0] ;  /* 0x00007400ff0577ac */ /* 0x000ea20008000800 */
[----:B0-----:R-:W-:-:S04]  /*2070*/  UIADD3 UR4, UPT, UPT, UR4, -0x1, URZ ;  /* 0xffffffff04047890 */ /* 0x001fc8000fffe0ff */
[----:B------:R-:W-:Y:S01]  /*2080*/  UIMAD UR4, UR4, 0x8, UR38 ;  /* 0x00000008040478a4 */ /* 0x000fe2000f8e0226 */
[----:B-1----:R-:W-:Y:S02]  /*2090*/  IMAD R3, R19, UR6, RZ ;  /* 0x0000000613037c24 */ /* 0x002fe4000f8e02ff */
[----:B------:R-:W-:Y:S01]  /*20a0*/  IMAD.WIDE.U32 R4, R18, UR6, RZ ;  /* 0x0000000612047c25 */ /* 0x000fe2000f8e00ff */
[----:B------:R-:W-:-:S03]  /*20b0*/  UIADD3 UR4, UPT, UPT, UR4, 0x60, URZ ;  /* 0x0000006004047890 */ /* 0x000fc6000fffe0ff */
[----:B------:R-:W-:Y:S01]  /*20c0*/  IMAD R3, R18, UR7, R3 ;  /* 0x0000000712037c24 */ /* 0x000fe2000f8e0203 */
[----:B------:R-:W-:Y:S01]  /*20d0*/  MOV R6, R4 ;  /* 0x0000000400067202 */ /* 0x000fe20000000f00 */
[----:B--2---:R-:W-:Y:S01]  /*20e0*/  IMAD.U32 R14, RZ, RZ, UR5 ;  /* 0x00000005ff0e7e24 */ /* 0x004fe2000f8e00ff */
[----:B------:R-:W-:Y:S01]  /*20f0*/  MOV R15, UR4 ;  /* 0x00000004000f7c02 */ /* 0x000fe20008000f00 */
[----:B------:R-:W-:-:S07]  /*2100*/  IMAD.IADD R5, R5, 0x1, R3 ;  /* 0x0000000105057824 */ /* 0x000fce00078e0203 */
.L_x_17957:
        /* <DEDUP_REMOVED lines=25> */
.L_x_17955:
[----:B------:R-:W-:Y:S01]  /*22a0*/  MOV R3, R18 ;  /* 0x0000001200037202 */ /* 0x000fe20000000f00 */
[----:B------:R-:W-:Y:S01]  /*22b0*/  IMAD.MOV.U32 R0, RZ, RZ, R19 ;  /* 0x000000ffff007224 */ /* 0x000fe200078e0013 */
[----:B------:R-:W-:-:S07]  /*22c0*/  MOV R4, 0x22e0 ;  /* 0x000022e000047802 */ /* 0x000fce0000000f00 */
[----:B------:R-:W-:Y:S05]  /*22d0*/  CALL.REL.NOINC `($__internal_43_$__cuda_sm20_div_s64) ;  /* 0x000000a400e07944 */ /* 0x000fea0003c00000 */
[----:B------:R-:W-:Y:S01]  /*22e0*/  IMAD.MOV.U32 R8, RZ, RZ, R3 ;  /* 0x000000ffff087224 */ /* 0x000fe200078e0003 */
[----:B------:R-:W-:-:S07]  /*22f0*/  MOV R9, R0 ;  /* 0x0000000000097202 */ /* 0x000fce0000000f00 */
.L_x_17956:
[----:B------:R-:W-:Y:S05]  /*2300*/  BSYNC.RECONVERGENT B1 ;  /* 0x0000000000017941 */ /* 0x000fea0003800200 */
.L_x_17954:
        /* <DEDUP_REMOVED lines=10> */
[----:B0-----:R-:W-:-:S03]  /*23b0*/  VIADD R15, R15, 0xfffffff8 ;  /* 0xfffffff80f0f7836 */ /* 0x001fc60000000000 */
[----:B------:R-:W-:Y:S02]  /*23c0*/  IADD3 R3, PT, PT, R5, R3, RZ ;  /* 0x0000000305037210 */ /* 0x000fe40007ffe0ff */
[----:B------:R-:W-:-:S03]  /*23d0*/  MOV R5, R9 ;  /* 0x0000000900057202 */ /* 0x000fc60000000f00 */
[----:B--2---:R-:W-:Y:S02]  /*23e0*/  IMAD R3, R3, R10, RZ ;  /* 0x0000000a03037224 */ /* 0x004fe400078e02ff */
[----:B------:R-:W-:-:S04]  /*23f0*/  IMAD.WIDE.U32 R12, R10, R4, R12 ;  /* 0x000000040a0c7225 */ /* 0x000fc800078e000c */
[----:B------:R-:W-:-:S04]  /*2400*/  IMAD R3, R11, R4, R3 ;  /* 0x000000040b037224 */ /* 0x000fc800078e0203 */
[----:B------:R-:W-:Y:S01]  /*2410*/  IMAD.IADD R13, R13, 0x1, R3 ;  /* 0x000000010d0d7824 */ /* 0x000fe200078e0203 */
[----:B------:R-:W-:Y:S06]  /*2420*/  @P0 BRA `(.L_x_17957) ;  /* 0xfffffffc00380947 */ /* 0x000fec000383ffff */
[----:B------:R-:W-:Y:S05]  /*2430*/  BSYNC.RECONVERGENT B0 ;  /* 0x0000000000007941 */ /* 0x000fea0003800200 */
.L_x_17953:
        /* <DEDUP_REMOVED lines=11> */
.L_x_17960:
        /* <DEDUP_REMOVED lines=21> */
.L_x_17959:
[----:B------:R-:W-:Y:S05]  /*2640*/  BSYNC.RECONVERGENT B7 ;  /* 0x0000000000077941 */ /* 0x000fea0003800200 */
.L_x_17958:
[----:B------:R-:W-:-:S05]  /*2650*/  IADD3 R22, P0, PT, R22, 0x4, RZ ;  /* 0x0000000416167810 */ /* 0x000fca0007f1e0ff */
[----:B------:R-:W-:Y:S01]  /*2660*/  IMAD.X R23, RZ, RZ, R23, P0 ;  /* 0x000000ffff177224 */ /* 0x000fe200000e0617 */
[----:B------:R-:W-:-:S04]  /*2670*/  ISETP.GE.U32.AND P0, PT, R22, R18, PT ;  /* 0x000000121600720c */ /* 0x000fc80003f06070 */
[----:B------:R-:W-:-:S13]  /*2680*/  ISETP.GE.U32.AND.EX P0, PT, R23, R19, PT, P0 ;  /* 0x000000131700720c */ /* 0x000fda0003f06100 */
[----:B------:R-:W-:Y:S05]  /*2690*/  @!P0 BRA `(.L_x_17960) ;  /* 0xfffffffc00948947 */ /* 0x000fea000383ffff */
.L_x_17946:
[----:B------:R-:W-:Y:S05]  /*26a0*/  BSYNC.RECONVERGENT B6 ;  /* 0x0000000000067941 */ /* 0x000fea0003800200 */
.L_x_17945:
[----:B------:R-:W0:Y:S01]  /*26b0*/  LDC R38, c[0x0][0x3a0] ;  /* 0x0000e800ff267b82 */ /* 0x000e220000000800 */
[----:B------:R-:W-:Y:S01]  /*26c0*/  VIADD R0, R2, 0x100 ;  /* 0x0000010002007836 */ /* 0x000fe20000000000 */
[----:B------:R-:W-:Y:S04]  /*26d0*/  BSSY.RECONVERGENT B6, `(.L_x_17961) ;  /* 0x00000ae000067945 */ /* 0x000fe80003800200 */
[----:B------:R-:W-:Y:S02]  /*26e0*/  ISETP.GE.AND P0, PT, R0, R37, PT ;  /* 0x000000250000720c */ /* 0x000fe40003f06270 */
[----:B0-----:R-:W-:-:S11]  /*26f0*/  IADD3 R38, PT, PT, R38, -0x1, RZ ;  /* 0xffffffff26267810 */ /* 0x001fd60007ffe0ff */
        /* <DEDUP_REMOVED lines=21> */
.L_x_17964:
[----:B------:R-:W-:Y:S05]  /*2850*/  BSYNC.RECONVERGENT B7 ;  /* 0x0000000000077941 */ /* 0x000fea0003800200 */
.L_x_17963:
        /* <DEDUP_REMOVED lines=20> */
.L_x_17966:
[----:B------:R-:W-:Y:S05]  /*29a0*/  BSYNC.RECONVERGENT B7 ;  /* 0x0000000000077941 */ /* 0x000fea0003800200 */
.L_x_17965:
        /* <DEDUP_REMOVED lines=23> */
.L_x_17968:
[----:B------:R-:W-:Y:S05]  /*2b20*/  BSYNC.RECONVERGENT B7 ;  /* 0x0000000000077941 */ /* 0x000fea0003800200 */
.L_x_17967:
[----:B------:R-:W-:Y:S01]  /*2b30*/  UISETP.NE.AND UP0, UPT, UR39, URZ, UPT ;  /* 0x000000ff2700728c */ /* 0x000fe2000bf05270 */
[----:B------:R-:W-:-:S08]  /*2b40*/  CS2R R12, SRZ ;  /* 0x00000000000c7805 */ /* 0x000fd0000001ff00 */
[----:B------:R-:W-:Y:S05]  /*2b50*/  BRA.U !UP0, `(.L_x_17969) ;  /* 0x0000000108fc7547 */ /* 0x000fea000b800000 */
[----:B------:R-:W0:Y:S01]  /*2b60*/  LDCU.64 UR4, c[0x0][0x398] ;  /* 0x00007300ff0477ac */ /* 0x000e220008000a00 */
[----:B------:R-:W-:Y:S01]  /*2b70*/  IMAD.MOV.U32 R15, RZ, RZ, 0x8 ;  /* 0x00000008ff0f7424 */ /* 0x000fe200078e00ff */
[----:B------:R-:W-:Y:S01]  /*2b80*/  BSSY.RECONVERGENT B0, `(.L_x_17969) ;  /* 0x000003c000007945 */ /* 0x000fe20003800200 */
[----:B------:R-:W-:Y:S01]  /*2b90*/  CS2R R12, SRZ ;  /* 0x00000000000c7805 */ /* 0x000fe2000001ff00 */
[----:B------:R-:W1:Y:S01]  /*2ba0*/  LDCU UR6, c[0x0][0x3a0] ;  /* 0x00007400ff0677ac */ /* 0x000e620008000800 */
[----:B------:R-:W-:-:S04]  /*2bb0*/  IMAD R15, R38, R15, UR38 ;  /* 0x00000026260f7e24 */ /* 0x000fc8000f8e020f */
[----:B------:R-:W-:Y:S02]  /*2bc0*/  VIADD R15, R15, 0x60 ;  /* 0x000000600f0f7836 */ /* 0x000fe40000000000 */
[----:B0-----:R-:W-:Y:S02]  /*2bd0*/  IMAD R3, R25, UR4, RZ ;  /* 0x0000000419037c24 */ /* 0x001fe4000f8e02ff */
[----:B------:R-:W-:-:S04]  /*2be0*/  IMAD.WIDE.U32 R6, R24, UR4, RZ ;  /* 0x0000000418067c25 */ /* 0x000fc8000f8e00ff */
[----:B------:R-:W-:Y:S02]  /*2bf0*/  IMAD R3, R24, UR5, R3 ;  /* 0x0000000518037c24 */ /* 0x000fe4000f8e0203 */
[----:B-1----:R-:W-:-:S03]  /*2c00*/  IMAD.U32 R14, RZ, RZ, UR6 ;  /* 0x00000006ff0e7e24 */ /* 0x002fc6000f8e00ff */
[----:B------:R-:W-:-:S07]  /*2c10*/  IADD3 R5, PT, PT, R7, R3, RZ ;  /* 0x0000000307057210 */ /* 0x000fce0007ffe0ff */
.L_x_17973:
        /* <DEDUP_REMOVED lines=25> */
.L_x_17971:
[----:B------:R-:W-:Y:S01]  /*2db0*/  IMAD.MOV.U32 R3, RZ, RZ, R18 ;  /* 0x000000ffff037224 */ /* 0x000fe200078e0012 */
[----:B------:R-:W-:Y:S02]  /*2dc0*/  MOV R0, R19 ;  /* 0x0000001300007202 */ /* 0x000fe40000000f00 */
[----:B------:R-:W-:-:S07]  /*2dd0*/  MOV R4, 0x2df0 ;  /* 0x00002df000047802 */ /* 0x000fce0000000f00 */
[----:B------:R-:W-:Y:S05]  /*2de0*/  CALL.REL.NOINC `($__internal_43_$__cuda_sm20_div_s64) ;  /* 0x0000009c001c7944 */ /* 0x000fea0003c00000 */
[----:B------:R-:W-:Y:S02]  /*2df0*/  IMAD.MOV.U32 R8, RZ, RZ, R3 ;  /* 0x000000ffff087224 */ /* 0x000fe400078e0003 */
[----:B------:R-:W-:-:S07]  /*2e00*/  IMAD.MOV.U32 R9, RZ, RZ, R0 ;  /* 0x000000ffff097224 */ /* 0x000fce00078e0000 */
.L_x_17972:
[----:B------:R-:W-:Y:S05]  /*2e10*/  BSYNC.RECONVERGENT B1 ;  /* 0x0000000000017941 */ /* 0x000fea0003800200 */
.L_x_17970:
[----:B------:R0:W2:Y:S01]  /*2e20*/  LDL.64 R10, [R15] ;  /* 0x000000000f0a7983 */ /* 0x0000a20000100a00 */
[----:B------:R-:W-:Y:S01]  /*2e30*/  IADD3 R7, P0, PT, RZ, -R8, RZ ;  /* 0x80000008ff077210 */ /* 0x000fe20007f1e0ff */
[----:B------:R-:W-:Y:S01]  /*2e40*/  IMAD.MOV.U32 R4, RZ, RZ, R6 ;  /* 0x000000ffff047224 */ /* 0x000fe200078e0006 */
[----:B------:R-:W-:Y:S01]  /*2e50*/  IADD3 R14, PT, PT, R14, -0x1, RZ ;  /* 0xffffffff0e0e7810 */ /* 0x000fe20007ffe0ff */
[----:B------:R-:W-:Y:S01]  /*2e60*/  IMAD.MOV.U32 R6, RZ, RZ, R8 ;  /* 0x000000ffff067224 */ /* 0x000fe200078e0008 */
[----:B------:R-:W-:Y:S01]  /*2e70*/  IADD3.X R3, PT, PT, RZ, ~R9, RZ, P0, !PT ;  /* 0x80000009ff037210 */ /* 0x000fe200007fe4ff */
[----:B------:R-:W-:Y:S01]  /*2e80*/  IMAD.WIDE.U32 R4, R18, R7, R4 ;  /* 0x0000000712047225 */ /* 0x000fe200078e0004 */
[----:B------:R-:W-:-:S03]  /*2e90*/  ISETP.NE.AND P0, PT, R14, RZ, PT ;  /* 0x000000ff0e00720c */ /* 0x000fc60003f05270 */
[----:B------:R-:W-:Y:S02]  /*2ea0*/  IMAD R3, R3, R18, RZ ;  /* 0x0000001203037224 */ /* 0x000fe400078e02ff */
[----:B0-----:R-:W-:Y:S02]  /*2eb0*/  VIADD R15, R15, 0xfffffff8 ;  /* 0xfffffff80f0f7836 */ /* 0x001fe40000000000 */
[----:B------:R-:W-:-:S04]  /*2ec0*/  IMAD R3, R19, R7, R3 ;  /* 0x0000000713037224 */ /* 0x000fc800078e0203 */
[----:B------:R-:W-:Y:S02]  /*2ed0*/  IMAD.IADD R3, R5, 0x1, R3 ;  /* 0x0000000105037824 */ /* 0x000fe400078e0203 */
[----:B------:R-:W-:Y:S02]  /*2ee0*/  IMAD.MOV.U32 R5, RZ, RZ, R9 ;  /* 0x000000ffff057224 */ /* 0x000fe400078e0009 */
[----:B--2---:R-:W-:Y:S02]  /*2ef0*/  IMAD R3, R3, R10, RZ ;  /* 0x0000000a03037224 */ /* 0x004fe400078e02ff */
[----:B------:R-:W-:-:S04]  /*2f00*/  IMAD.WIDE.U32 R12, R10, R4, R12 ;  /* 0x000000040a0c7225 */ /* 0x000fc800078e000c */
[----:B------:R-:W-:-:S05]  /*2f10*/  IMAD R3, R11, R4, R3 ;  /* 0x000000040b037224 */ /* 0x000fca00078e0203 */
[----:B------:R-:W-:Y:S01]  /*2f20*/  IADD3 R13, PT, PT, R13, R3, RZ ;  /* 0x000000030d0d7210 */ /* 0x000fe20007ffe0ff */
[----:B------:R-:W-:Y:S06]  /*2f30*/  @P0 BRA `(.L_x_17973) ;  /* 0xfffffffc00380947 */ /* 0x000fec000383ffff */
[----:B------:R-:W-:Y:S05]  /*2f40*/  BSYNC.RECONVERGENT B0 ;  /* 0x0000000000007941 */ /* 0x000fea0003800200 */
.L_x_17969:
        /* <DEDUP_REMOVED lines=11> */
.L_x_17976:
        /* <DEDUP_REMOVED lines=21> */
.L_x_17975:
[----:B------:R-:W-:Y:S05]  /*3150*/  BSYNC.RECONVERGENT B7 ;  /* 0x0000000000077941 */ /* 0x000fea0003800200 */
.L_x_17974:
[----:B------:R-:W-:-:S04]  /*3160*/  IADD3 R22, P0, PT, R22, 0x4, RZ ;  /* 0x0000000416167810 */ /* 0x000fc80007f1e0ff */
[----:B------:R-:W-:Y:S02]  /*3170*/  IADD3.X R23, PT, PT, RZ, R23, RZ, P0, !PT ;  /* 0x00000017ff177210 */ /* 0x000fe400007fe4ff */
[----:B------:R-:W-:-:S04]  /*3180*/  ISETP.GE.U32.AND P0, PT, R22, R18, PT ;  /* 0x000000121600720c */ /* 0x000fc80003f06070 */
[----:B------:R-:W-:-:S13]  /*3190*/  ISETP.GE.U32.AND.EX P0, PT, R23, R19, PT, P0 ;  /* 0x000000131700720c */ /* 0x000fda0003f06100 */
[----:B------:R-:W-:Y:S05]  /*31a0*/  @!P0 BRA `(.L_x_17976) ;  /* 0xfffffffc00948947 */ /* 0x000fea000383ffff */
.L_x_17962:
[----:B------:R-:W-:Y:S05]  /*31b0*/  BSYNC.RECONVERGENT B6 ;  /* 0x0000000000067941 */ /* 0x000fea0003800200 */
.L_x_17961:
        /* <DEDUP_REMOVED lines=24> */
.L_x_17980:
[----:B------:R-:W-:Y:S05]  /*3340*/  BSYNC.RECONVERGENT B7 ;  /* 0x0000000000077941 */ /* 0x000fea0003800200 */
.L_x_17979:
        /* <DEDUP_REMOVED lines=20> */
.L_x_17982:
[----:B------:R-:W-:Y:S05]  /*3490*/  BSYNC.RECONVERGENT B7 ;  /* 0x0000000000077941 */ /* 0x000fea0003800200 */
.L_x_17981:
        /* <DEDUP_REMOVED lines=23> */
.L_x_17984:
[----:B------:R-:W-:Y:S05]  /*3610*/  BSYNC.RECONVERGENT B7 ;  /* 0x0000000000077941 */ /* 0x000fea0003800200 */
.L_x_17983:
[----:B------:R-:W-:Y:S01]  /*3620*/  UISETP.NE.AND UP0, UPT, UR39, URZ, UPT ;  /* 0x000000ff2700728c */ /* 0x000fe2000bf05270 */
[----:B------:R-:W-:-:S08]  /*3630*/  CS2R R14, SRZ ;  /* 0x00000000000e7805 */ /* 0x000fd0000001ff00 */
[----:B------:R-:W-:Y:S05]  /*3640*/  BRA.U !UP0, `(.L_x_17985) ;  /* 0x0000000108fc7547 */ /* 0x000fea000b800000 */
[----:B------:R-:W0:Y:S01]  /*3650*/  LDCU.64 UR4, c[0x0][0x398] ;  /* 0x00007300ff0477ac */ /* 0x000e220008000a00 */
[----:B------:R-:W-:Y:S01]  /*3660*/  HFMA2 R19, -RZ, RZ, 0, 4.76837158203125e-07 ;  /* 0x00000008ff137431 */ /* 0x000fe200000001ff */
[----:B------:R-:W-:Y:S01]  /*3670*/  BSSY.RECONVERGENT B0, `(.L_x_17985) ;  /* 0x000003c000007945 */ /* 0x000fe20003800200 */
[----:B------:R-:W-:Y:S01]  /*3680*/  CS2R R14, SRZ ;  /* 0x00000000000e7805 */ /* 0x000fe2000001ff00 */
[----:B------:R-:W1:Y:S02]  /*3690*/  LDCU UR6, c[0x0][0x3a0] ;  /* 0x00007400ff0677ac */ /* 0x000e640008000800 */
[----:B------:R-:W-:-:S05]  /*36a0*/  IMAD R19, R38, R19, UR38 ;  /* 0x0000002626137e24 */ /* 0x000fca000f8e0213 */
[----:B------:R-:W-:Y:S01]  /*36b0*/  IADD3 R19, PT, PT, R19, 0x60, RZ ;  /* 0x0000006013137810 */ /* 0x000fe20007ffe0ff */
[----:B0-----:R-:W-:Y:S02]  /*36c0*/  IMAD R3, R27, UR4, RZ ;  /* 0x000000041b037c24 */ /* 0x001fe4000f8e02ff */
[----:B------:R-:W-:-:S04]  /*36d0*/  IMAD.WIDE.U32 R6, R26, UR4, RZ ;  /* 0x000000041a067c25 */ /* 0x000fc8000f8e00ff */
[----:B------:R-:W-:Y:S02]  /*36e0*/  IMAD R3, R26, UR5, R3 ;  /* 0x000000051a037c24 */ /* 0x000fe4000f8e0203 */
[----:B-1----:R-:W-:Y:S02]  /*36f0*/  IMAD.U32 R18, RZ, RZ, UR6 ;  /* 0x00000006ff127e24 */ /* 0x002fe4000f8e00ff */
[----:B------:R-:W-:-:S07]  /*3700*/  IMAD.IADD R5, R7, 0x1, R3 ;  /* 0x0000000107057824 */ /* 0x000fce00078e0203 */
.L_x_17989:
        /* <DEDUP_REMOVED lines=25> */
.L_x_17987:
[----:B------:R-:W-:Y:S01]  /*38a0*/  MOV R3, R12 ;  /* 0x0000000c00037202 */ /* 0x000fe20000000f00 */
[----:B------:R-:W-:Y:S01]  /*38b0*/  IMAD.MOV.U32 R0, RZ, RZ, R13 ;  /* 0x000000ffff007224 */ /* 0x000fe200078e000d */
[----:B------:R-:W-:-:S07]  /*38c0*/  MOV R4, 0x38e0 ;  /* 0x000038e000047802 */ /* 0x000fce0000000f00 */
[----:B------:R-:W-:Y:S05]  /*38d0*/  CALL.REL.NOINC `($__internal_43_$__cuda_sm20_div_s64) ;  /* 0x0000009000607944 */ /* 0x000fea0003c00000 */
[----:B------:R-:W-:Y:S01]  /*38e0*/  IMAD.MOV.U32 R8, RZ, RZ, R3 ;  /* 0x000000ffff087224 */ /* 0x000fe200078e0003 */
[----:B------:R-:W-:-:S07]  /*38f0*/  MOV R9, R0 ;  /* 0x0000000000097202 */ /* 0x000fce0000000f00 */
.L_x_17988:
[----:B------:R-:W-:Y:S05]  /*3900*/  BSYNC.RECONVERGENT B1 ;  /* 0x0000000000017941 */ /* 0x000fea0003800200 */
.L_x_17986:
        /* <DEDUP_REMOVED lines=19> */
.L_x_17985:
        /* <DEDUP_REMOVED lines=11> */
.L_x_17992:
        /* <DEDUP_REMOVED lines=21> */
.L_x_17991:
[----:B------:R-:W-:Y:S05]  /*3c40*/  BSYNC.RECONVERGENT B7 ;  /* 0x0000000000077941 */ /* 0x000fea0003800200 */
.L_x_17990:
[----:B------:R-:W-:-:S05]  /*3c50*/  IADD3 R22, P0, PT, R22, 0x4, RZ ;  /* 0x0000000416167810 */ /* 0x000fca0007f1e0ff */
[----:B------:R-:W-:Y:S01]  /*3c60*/  IMAD.X R23, RZ, RZ, R23, P0 ;  /* 0x000000ffff177224 */ /* 0x000fe200000e0617 */
[----:B------:R-:W-:-:S04]  /*3c70*/  ISETP.GE.U32.AND P0, PT, R22, R18, PT ;  /* 0x000000121600720c */ /* 0x000fc80003f06070 */
[----:B------:R-:W-:-:S13]  /*3c80*/  ISETP.GE.U32.AND.EX P0, PT, R23, R19, PT, P0 ;  /* 0x000000131700720c */ /* 0x000fda0003f06100 */
[----:B------:R-:W-:Y:S05]  /*3c90*/  @!P0 BRA `(.L_x_17992) ;  /* 0xfffffffc00948947 */ /* 0x000fea000383ffff */
.L_x_17978:
[----:B------:R-:W-:Y:S05]  /*3ca0*/  BSYNC.RECONVERGENT B6 ;  /* 0x0000000000067941 */ /* 0x000fea0003800200 */
.L_x_17977:
        /* <DEDUP_REMOVED lines=24> */
.L_x_17996:
[----:B------:R-:W-:Y:S05]  /*3e30*/  BSYNC.RECONVERGENT B7 ;  /* 0x0000000000077941 */ /* 0x000fea0003800200 */
.L_x_17995:
        /* <DEDUP_REMOVED lines=20> */
.L_x_17998:
[----:B------:R-:W-:Y:S05]  /*3f80*/  BSYNC.RECONVERGENT B7 ;  /* 0x0000000000077941 */ /* 0x000fea0003800200 */
.L_x_17997:
        /* <DEDUP_REMOVED lines=23> */
.L_x_18000:
[----:B------:R-:W-:Y:S05]  /*4100*/  BSYNC.RECONVERGENT B7 ;  /* 0x0000000000077941 */ /* 0x000fea0003800200 */
.L_x_17999:
        /* <DEDUP_REMOVED lines=11> */
[----:B------:R-:W-:Y:S01]  /*41c0*/  IMAD.WIDE.U32 R6, R28, UR4, RZ ;  /* 0x000000041c067c25 */ /* 0x000fe2000f8e00ff */
[----:B-1----:R-:W-:-:S03]  /*41d0*/  MOV R18, UR6 ;  /* 0x0000000600127c02 */ /* 0x002fc60008000f00 */
[----:B------:R-:W-:-:S04]  /*41e0*/  IMAD R3, R28, UR5, R3 ;  /* 0x000000051c037c24 */ /* 0x000fc8000f8e0203 */
[----:B------:R-:W-:-:S07]  /*41f0*/  IMAD.IADD R5, R7, 0x1, R3 ;  /* 0x0000000107057824 */ /* 0x000fce00078e0203 */
.L_x_18005:
        /* <DEDUP_REMOVED lines=25> */
.L_x_18003:
[----:B------:R-:W-:Y:S01]  /*4390*/  IMAD.MOV.U32 R3, RZ, RZ, R12 ;  /* 0x000000ffff037224 */ /* 0x000fe200078e000c */
[----:B------:R-:W-:Y:S01]  /*43a0*/  MOV R4, 0x43d0 ;  /* 0x000043d000047802 */ /* 0x000fe20000000f00 */
[----:B------:R-:W-:-:S07]  /*43b0*/  IMAD.MOV.U32 R0, RZ, RZ, R13 ;  /* 0x000000ffff007224 */ /* 0x000fce00078e000d */
[----:B------:R-:W-:Y:S05]  /*43c0*/  CALL.REL.NOINC `($__internal_43_$__cuda_sm20_div_s64) ;  /* 0x0000008400a47944 */ /* 0x000fea0003c00000 */
[----:B------:R-:W-:Y:S01]  /*43d0*/  MOV R8, R3 ;  /* 0x0000000300087202 */ /* 0x000fe20000000f00 */
[----:B------:R-:W-:-:S07]  /*43e0*/  IMAD.MOV.U32 R9, RZ, RZ, R0 ;  /* 0x000000ffff097224 */ /* 0x000fce00078e0000 */
.L_x_18004:
[----:B------:R-:W-:Y:S05]  /*43f0*/  BSYNC.RECONVERGENT B1 ;  /* 0x0000000000017941 */ /* 0x000fea0003800200 */
.L_x_18002:
[----:B------:R0:W2:Y:S01]  /*4400*/  LDL.64 R10, [R19] ;  /* 0x00000000130a7983 */ /* 0x0000a20000100a00 */
[----:B------:R-:W-:Y:S01]  /*4410*/  IADD3 R7, P0, PT, RZ, -R8, RZ ;  /* 0x80000008ff077210 */ /* 0x000fe20007f1e0ff */
[----:B------:R-:W-:Y:S01]  /*4420*/  VIADD R18, R18, 0xffffffff ;  /* 0xffffffff12127836 */ /* 0x000fe20000000000 */
[----:B------:R-:W-:Y:S02]  /*4430*/  MOV R4, R6 ;  /* 0x0000000600047202 */ /* 0x000fe40000000f00 */
[----:B------:R-:W-:Y:S01]  /*4440*/  MOV R6, R8 ;  /* 0x0000000800067202 */ /* 0x000fe20000000f00 */
[----:B------:R-:W-:Y:S01]  /*4450*/  IMAD.X R3, RZ, RZ, ~R9, P0 ;  /* 0x000000ffff037224 */ /* 0x000fe200000e0e09 */
[----:B------:R-:W-:Y:S01]  /*4460*/  ISETP.NE.AND P0, PT, R18, RZ, PT ;  /* 0x000000ff1200720c */ /* 0x000fe20003f05270 */
[----:B------:R-:W-:Y:S01]  /*4470*/  IMAD.WIDE.U32 R4, R12, R7, R4 ;  /* 0x000000070c047225 */ /* 0x000fe200078e0004 */
[----:B0-----:R-:W-:-:S03]  /*4480*/  IADD3 R19, PT, PT, R19, -0x8, RZ ;  /* 0xfffffff813137810 */ /* 0x001fc60007ffe0ff */
[----:B------:R-:W-:-:S04]  /*4490*/  IMAD R3, R3, R12, RZ ;  /* 0x0000000c03037224 */ /* 0x000fc800078e02ff */
[----:B------:R-:W-:-:S04]  /*44a0*/  IMAD R3, R13, R7, R3 ;  /* 0x000000070d037224 */ /* 0x000fc800078e0203 */
[----:B------:R-:W-:Y:S02]  /*44b0*/  IMAD.IADD R3, R5, 0x1, R3 ;  /* 0x0000000105037824 */ /* 0x000fe400078e0203 */
[----:B------:R-:W-:Y:S02]  /*44c0*/  IMAD.MOV.U32 R5, RZ, RZ, R9 ;  /* 0x000000ffff057224 */ /* 0x000fe400078e0009 */
[----:B--2---:R-:W-:Y:S02]  /*44d0*/  IMAD R3, R3, R10, RZ ;  /* 0x0000000a03037224 */ /* 0x004fe400078e02ff */
[----:B------:R-:W-:-:S04]  /*44e0*/  IMAD.WIDE.U32 R14, R10, R4, R14 ;  /* 0x000000040a0e7225 */ /* 0x000fc800078e000e */
[----:B------:R-:W-:-:S04]  /*44f0*/  IMAD R3, R11, R4, R3 ;  /* 0x000000040b037224 */ /* 0x000fc800078e0203 */
[----:B------:R-:W-:Y:S01]  /*4500*/  IMAD.IADD R15, R15, 0x1, R3 ;  /* 0x000000010f0f7824 */ /* 0x000fe200078e0203 */
[----:B------:R-:W-:Y:S06]  /*4510*/  @P0 BRA `(.L_x_18005) ;  /* 0xfffffffc00380947 */ /* 0x000fec000383ffff */
[----:B------:R-:W-:Y:S05]  /*4520*/  BSYNC.RECONVERGENT B0 ;  /* 0x0000000000007941 */ /* 0x000fea0003800200 */
.L_x_18001:
        /* <DEDUP_REMOVED lines=11> */
.L_x_18008:
        /* <DEDUP_REMOVED lines=21> */
.L_x_18007:
[----:B------:R-:W-:Y:S05]  /*4730*/  BSYNC.RECONVERGENT B7 ;  /* 0x0000000000077941 */ /* 0x000fea0003800200 */
.L_x_18006:
[----:B------:R-:W-:-:S05]  /*4740*/  IADD3 R22, P0, PT, R22, 0x4, RZ ;  /* 0x0000000416167810 */ /* 0x000fca0007f1e0ff */
[----:B------:R-:W-:Y:S01]  /*4750*/  IMAD.X R23, RZ, RZ, R23, P0 ;  /* 0x000000ffff177224 */ /* 0x000fe200000e0617 */
[----:B------:R-:W-:-:S04]  /*4760*/  ISETP.GE.U32.AND P0, PT, R22, R18, PT ;  /* 0x000000121600720c */ /* 0x000fc80003f06070 */
[----:B------:R-:W-:-:S13]  /*4770*/  ISETP.GE.U32.AND.EX P0, PT, R23, R19, PT, P0 ;  /* 0x000000131700720c */ /* 0x000fda0003f06100 */
[----:B------:R-:W-:Y:S05]  /*4780*/  @!P0 BRA `(.L_x_18008) ;  /* 0xfffffffc00948947 */ /* 0x000fea000383ffff */
.L_x_17994:
[----:B------:R-:W-:Y:S05]  /*4790*/  BSYNC.RECONVERGENT B6 ;  /* 0x0000000000067941 */ /* 0x000fea0003800200 */
.L_x_17993:
        /* <DEDUP_REMOVED lines=24> */
.L_x_18012:
[----:B------:R-:W-:Y:S05]  /*4920*/  BSYNC.RECONVERGENT B7 ;  /* 0x0000000000077941 */ /* 0x000fea0003800200 */
.L_x_18011:
        /* <DEDUP_REMOVED lines=20> */
.L_x_18014:
[----:B------:R-:W-:Y:S05]  /*4a70*/  BSYNC.RECONVERGENT B7 ;  /* 0x0000000000077941 */ /* 0x000fea0003800200 */
.L_x_18013:
        /* <DEDUP_REMOVED lines=23> */
.L_x_18016:
[----:B------:R-:W-:Y:S05]  /*4bf0*/  BSYNC.RECONVERGENT B7 ;  /* 0x0000000000077941 */ /* 0x000fea0003800200 */
.L_x_18015:
        /* <DEDUP_REMOVED lines=15> */
.L_x_18021:
        /* <DEDUP_REMOVED lines=25> */
.L_x_18019:
[----:B------:R-:W-:Y:S01]  /*4e80*/  IMAD.MOV.U32 R3, RZ, RZ, R12 ;  /* 0x000000ffff037224 */ /* 0x000fe200078e000c */
[----:B------:R-:W-:Y:S02]  /*4e90*/  MOV R0, R13 ;  /* 0x0000000d00007202 */ /* 0x000fe40000000f00 */
[----:B------:R-:W-:-:S07]  /*4ea0*/  MOV R4, 0x4ec0 ;  /* 0x00004ec000047802 */ /* 0x000fce0000000f00 */
[----:B------:R-:W-:Y:S05]  /*4eb0*/  CALL.REL.NOINC `($__internal_43_$__cuda_sm20_div_s64) ;  /* 0x0000007800e87944 */ /* 0x000fea0003c00000 */
[----:B------:R-:W-:Y:S02]  /*4ec0*/  IMAD.MOV.U32 R8, RZ, RZ, R3 ;  /* 0x000000ffff087224 */ /* 0x000fe400078e0003 */
[----:B------:R-:W-:-:S07]  /*4ed0*/  IMAD.MOV.U32 R9, RZ, RZ, R0 ;  /* 0x000000ffff097224 */ /* 0x000fce00078e0000 */
.L_x_18020:
[----:B------:R-:W-:Y:S05]  /*4ee0*/  BSYNC.RECONVERGENT B1 ;  /* 0x0000000000017941 */ /* 0x000fea0003800200 */
.L_x_18018:
        /* <DEDUP_REMOVED lines=19> */
.L_x_18017:
        /* <DEDUP_REMOVED lines=11> */
.L_x_18024:
        /* <DEDUP_REMOVED lines=21> */
.L_x_18023:
[----:B------:R-:W-:Y:S05]  /*5220*/  BSYNC.RECONVERGENT B7 ;  /* 0x0000000000077941 */ /* 0x000fea0003800200 */
.L_x_18022:
[----:B------:R-:W-:-:S04]  /*5230*/  IADD3 R22, P0, PT, R22, 0x4, RZ ;  /* 0x0000000416167810 */ /* 0x000fc80007f1e0ff */
[----:B------:R-:W-:Y:S02]  /*5240*/  IADD3.X R23, PT, PT, RZ, R23, RZ, P0, !PT ;  /* 0x00000017ff177210 */ /* 0x000fe400007fe4ff */
[----:B------:R-:W-:-:S04]  /*5250*/  ISETP.GE.U32.AND P0, PT, R22, R18, PT ;  /* 0x000000121600720c */ /* 0x000fc80003f06070 */
[----:B------:R-:W-:-:S13]  /*5260*/  ISETP.GE.U32.AND.EX P0, PT, R23, R19, PT, P0 ;  /* 0x000000131700720c */ /* 0x000fda0003f06100 */
[----:B------:R-:W-:Y:S05]  /*5270*/  @!P0 BRA `(.L_x_18024) ;  /* 0xfffffffc00948947 */ /* 0x000fea000383ffff */
.L_x_18010:
[----:B------:R-:W-:Y:S05]  /*5280*/  BSYNC.RECONVERGENT B6 ;  /* 0x0000000000067941 */ /* 0x000fea0003800200 */
.L_x_18009:
        /* <DEDUP_REMOVED lines=24> */
.L_x_18028:
[----:B------:R-:W-:Y:S05]  /*5410*/  BSYNC.RECONVERGENT B7 ;  /* 0x0000000000077941 */ /* 0x000fea0003800200 */
.L_x_18027:
        /* <DEDUP_REMOVED lines=20> */
.L_x_18030:
[----:B------:R-:W-:Y:S05]  /*5560*/  BSYNC.RECONVERGENT B7 ;  /* 0x0000000000077941 */ /* 0x000fea0003800200 */
.L_x_18029:
        /* <DEDUP_REMOVED lines=23> */
.L_x_18032:
[----:B------:R-:W-:Y:S05]  /*56e0*/  BSYNC.RECONVERGENT B7 ;  /* 0x0000000000077941 */ /* 0x000fea0003800200 */
.L_x_18031:
        /* <DEDUP_REMOVED lines=15> */
.L_x_18037:
        /* <DEDUP_REMOVED lines=25> */
.L_x_18035:
[----:B------:R-:W-:Y:S01]  /*5970*/  MOV R3, R12 ;  /* 0x0000000c00037202 */ /* 0x000fe20000000f00 */
[----:B------:R-:W-:Y:S01]  /*5980*/  IMAD.MOV.U32 R0, RZ, RZ, R13 ;  /* 0x000000ffff007224 */ /* 0x000fe200078e000d */
[----:B------:R-:W-:-:S07]  /*5990*/  MOV R4, 0x59b0 ;  /* 0x000059b000047802 */ /* 0x000fce0000000f00 */
[----:B------:R-:W-:Y:S05]  /*59a0*/  CALL.REL.NOINC `($__internal_43_$__cuda_sm20_div_s64) ;  /* 0x00000070002c7944 */ /* 0x000fea0003c00000 */
[----:B------:R-:W-:Y:S01]  /*59b0*/  IMAD.MOV.U32 R8, RZ, RZ, R3 ;  /* 0x000000ffff087224 */ /* 0x000fe200078e0003 */
[----:B------:R-:W-:-:S07]  /*59c0*/  MOV R9, R0 ;  /* 0x0000000000097202 */ /* 0x000fce0000000f00 */
.L_x_18036:
[----:B------:R-:W-:Y:S05]  /*59d0*/  BSYNC.RECONVERGENT B1 ;  /* 0x0000000000017941 */ /* 0x000fea0003800200 */
.L_x_18034:
        /* <DEDUP_REMOVED lines=19> */
.L_x_18033:
        /* <DEDUP_REMOVED lines=11> */
.L_x_18040:
        /* <DEDUP_REMOVED lines=21> */
.L_x_18039:
[----:B------:R-:W-:Y:S05]  /*5d10*/  BSYNC.RECONVERGENT B7 ;  /* 0x0000000000077941 */ /* 0x000fea0003800200 */
.L_x_18038:
[----:B------:R-:W-:-:S05]  /*5d20*/  IADD3 R22, P0, PT, R22, 0x4, RZ ;  /* 0x0000000416167810 */ /* 0x000fca0007f1e0ff */
[----:B------:R-:W-:Y:S01]  /*5d30*/  IMAD.X R23, RZ, RZ, R23, P0 ;  /* 0x000000ffff177224 */ /* 0x000fe200000e0617 */
[----:B------:R-:W-:-:S04]  /*5d40*/  ISETP.GE.U32.AND P0, PT, R22, R18, PT ;  /* 0x000000121600720c */ /* 0x000fc80003f06070 */
[----:B------:R-:W-:-:S13]  /*5d50*/  ISETP.GE.U32.AND.EX P0, PT, R23, R19, PT, P0 ;  /* 0x000000131700720c */ /* 0x000fda0003f06100 */
[----:B------:R-:W-:Y:S05]  /*5d60*/  @!P0 BRA `(.L_x_18040) ;  /* 0xfffffffc00948947 */ /* 0x000fea000383ffff */
.L_x_18026:
[----:B------:R-:W-:Y:S05]  /*5d70*/  BSYNC.RECONVERGENT B6 ;  /* 0x0000000000067941 */ /* 0x000fea0003800200 */
.L_x_18025:
        /* <DEDUP_REMOVED lines=24> */
.L_x_18044:
[----:B------:R-:W-:Y:S05]  /*5f00*/  BSYNC.RECONVERGENT B7 ;  /* 0x0000000000077941 */ /* 0x000fea0003800200 */
.L_x_18043:
        /* <DEDUP_REMOVED lines=20> */
.L_x_18046:
[----:B------:R-:W-:Y:S05]  /*6050*/  BSYNC.RECONVERGENT B7 ;  /* 0x0000000000077941 */ /* 0x000fea0003800200 */
.L_x_18045:
        /* <DEDUP_REMOVED lines=23> */
.L_x_18048:
[----:B------:R-:W-:Y:S05]  /*61d0*/  BSYNC.RECONVERGENT B7 ;  /* 0x0000000000077941 */ /* 0x000fea0003800200 */
.L_x_18047:
        /* <DEDUP_REMOVED lines=9> */
[----:B------:R-:W-:Y:S02]  /*6270*/  CS2R R14, SRZ ;  /* 0x00000000000e7805 */ /* 0x000fe4000001ff00 */
[----:B------:R-:W-:Y:S02]  /*6280*/  IMAD R18, R38, R5, UR38 ;  /* 0x0000002626127e24 */ /* 0x000fe4000f8e0205 */
[----:B------:R-:W-:-:S03]  /*6290*/  IMAD.IADD R5, R7, 0x1, R3 ;  /* 0x0000000107057824 */ /* 0x000fc600078e0203 */
[----:B------:R-:W-:-:S07]  /*62a0*/  IADD3 R18, PT, PT, R18, 0x60, RZ ;  /* 0x0000006012127810 */ /* 0x000fce0007ffe0ff */
.L_x_18053:
        /* <DEDUP_REMOVED lines=25> */
.L_x_18051:
[----:B------:R-:W-:Y:S01]  /*6440*/  MOV R3, R12 ;  /* 0x0000000c00037202 */ /* 0x000fe20000000f00 */
[----:B------:R-:W-:Y:S01]  /*6450*/  IMAD.MOV.U32 R0, RZ, RZ, R13 ;  /* 0x000000ffff007224 */ /* 0x000fe200078e000d */
[----:B------:R-:W-:-:S07]  /*6460*/  MOV R4, 0x6480 ;  /* 0x0000648000047802 */ /* 0x000fce0000000f00 */
[----:B------:R-:W-:Y:S05]  /*6470*/  CALL.REL.NOINC `($__internal_43_$__cuda_sm20_div_s64) ;  /* 0x0000006400787944 */ /* 0x000fea0003c00000 */
[----:B------:R-:W-:Y:S01]  /*6480*/  IMAD.MOV.U32 R8, RZ, RZ, R3 ;  /* 0x000000ffff087224 */ /* 0x000fe200078e0003 */
[----:B------:R-:W-:-:S07]  /*6490*/  MOV R9, R0 ;  /* 0x0000000000097202 */ /* 0x000fce0000000f00 */
.L_x_18052:
[----:B------:R-:W-:Y:S05]  /*64a0*/  BSYNC.RECONVERGENT B1 ;  /* 0x0000000000017941 */ /* 0x000fea0003800200 */
.L_x_18050:
        /* <DEDUP_REMOVED lines=9> */
[----:B------:R-:W-:Y:S01]  /*6540*/  IMAD R3, R13, R7, R3 ;  /* 0x000000070d037224 */ /* 0x000fe200078e0203 */
[----:B------:R-:W-:Y:S01]  /*6550*/  MOV R13, R14 ;  /* 0x0000000e000d7202 */ /* 0x000fe20000000f00 */
[----:B------:R-:W-:Y:S02]  /*6560*/  IMAD.MOV.U32 R6, RZ, RZ, R8 ;  /* 0x000000ffff067224 */ /* 0x000fe400078e0008 */
[----:B0-----:R-:W-:Y:S01]  /*6570*/  VIADD R18, R18, 0xfffffff8 ;  /* 0xfffffff812127836 */ /* 0x001fe20000000000 */
[----:B------:R-:W-:Y:S01]  /*6580*/  IADD3 R3, PT, PT, R5, R3, RZ ;  /* 0x0000000305037210 */ /* 0x000fe20007ffe0ff */
[----:B------:R-:W-:-:S04]  /*6590*/  IMAD.MOV.U32 R5, RZ, RZ, R9 ;  /* 0x000000ffff057224 */ /* 0x000fc800078e0009 */
[----:B--2---:R-:W-:Y:S02]  /*65a0*/  IMAD R3, R3, R10, RZ ;  /* 0x0000000a03037224 */ /* 0x004fe400078e02ff */
[----:B------:R-:W-:-:S04]  /*65b0*/  IMAD.WIDE.U32 R12, R10, R4, R12 ;  /* 0x000000040a0c7225 */ /* 0x000fc800078e000c */
[----:B------:R-:W-:Y:S01]  /*65c0*/  IMAD R3, R11, R4, R3 ;  /* 0x000000040b037224 */ /* 0x000fe200078e0203 */
[----:B------:R-:W-:-:S03]  /*65d0*/  MOV R15, R12 ;  /* 0x0000000c000f7202 */ /* 0x000fc60000000f00 */
[----:B------:R-:W-:Y:S01]  /*65e0*/  IMAD.IADD R14, R13, 0x1, R3 ;  /* 0x000000010d0e7824 */ /* 0x000fe200078e0203 */
[----:B------:R-:W-:Y:S06]  /*65f0*/  @P0 BRA `(.L_x_18053) ;  /* 0xfffffffc002c0947 */ /* 0x000fec000383ffff */
[----:B------:R-:W-:Y:S05]  /*6600*/  BSYNC.RECONVERGENT B0 ;  /* 0x0000000000007941 */ /* 0x000fea0003800200 */
.L_x_18049:
        /* <DEDUP_REMOVED lines=11> */
.L_x_18056:
        /* <DEDUP_REMOVED lines=21> */
.L_x_18055:
[----:B------:R-:W-:Y:S05]  /*6810*/  BSYNC.RECONVERGENT B7 ;  /* 0x0000000000077941 */ /* 0x000fea0003800200 */
.L_x_18054:
[----:B------:R-:W-:-:S05]  /*6820*/  IADD3 R16, P0, PT, R16, 0x4, RZ ;  /* 0x0000000410107810 */ /* 0x000fca0007f1e0ff */
[----:B------:R-:W-:Y:S01]  /*6830*/  IMAD.X R17, RZ, RZ, R17, P0 ;  /* 0x000000ffff117224 */ /* 0x000fe200000e0611 */
[----:B------:R-:W-:-:S04]  /*6840*/  ISETP.GE.U32.AND P0, PT, R16, R18, PT ;  /* 0x000000121000720c */ /* 0x000fc80003f06070 */
[----:B------:R-:W-:-:S13]  /*6850*/  ISETP.GE.U32.AND.EX P0, PT, R17, R19, PT, P0 ;  /* 0x000000131100720c */ /* 0x000fda0003f06100 */
[----:B------:R-:W-:Y:S05]  /*6860*/  @!P0 BRA `(.L_x_18056) ;  /* 0xfffffffc00948947 */ /* 0x000fea000383ffff */
.L_x_18042:
[----:B------:R-:W-:Y:S05]  /*6870*/  BSYNC.RECONVERGENT B6 ;  /* 0x0000000000067941 */ /* 0x000fea0003800200 */
.L_x_18041:
        /* <DEDUP_REMOVED lines=9> */
[----:B------:R0:W-:Y:S07]  /*6910*/  STG.E desc[UR36][R4.64], RZ ;  /* 0x000000ff04007986 */ /* 0x0001ee000c101924 */
[----:B------:R-:W-:Y:S05]  /*6920*/  @P0 BRA `(.L_x_18060) ;  /* 0x0000000000300947 */ /* 0x000fea0003800000 */
[----:B0-----:R-:W0:Y:S01]  /*6930*/  LDC.64 R4, c[0x0][0x438] ;  /* 0x00010e00ff047b82 */ /* 0x001e220000000a00 */
[----:B------:R-:W-:Y:S02]  /*6940*/  IMAD R3, R66, 0x400, R2 ;  /* 0x0000040042037824 */ /* 0x000fe400078e0202 */
[----:B------:R-:W-:Y:S02]  /*6950*/  VIADD R2, R2, 0x80 ;  /* 0x0000008002027836 */ /* 0x000fe40000000000 */
[----:B0-----:R-:W-:-:S05]  /*6960*/  IMAD.WIDE.U32 R4, R3, 0x4, R4 ;  /* 0x0000000403047825 */ /* 0x001fca00078e0004 */
[----:B------:R0:W-:Y:S02]  /*6970*/  STG.E desc[UR36][R4.64], RZ ;  /* 0x000000ff04007986 */ /* 0x0001e4000c101924 */
.L_x_18059:
[----:B------:R-:W-:-:S13]  /*6980*/  ISETP.GE.AND P0, PT, R2, R37, PT ;  /* 0x000000250200720c */ /* 0x000fda0003f06270 */
[----:B------:R-:W-:Y:S05]  /*6990*/  @P0 BRA `(.L_x_18061) ;  /* 0x0000000000300947 */ /* 0x000fea0003800000 */
[----:B0-----:R-:W0:Y:S01]  /*69a0*/  LDC.64 R4, c[0x0][0x438] ;  /* 0x00010e00ff047b82 */ /* 0x001e220000000a00 */
[----:B------:R-:W-:Y:S01]  /*69b0*/  LEA R3, R66, R2, 0xa ;  /* 0x0000000242037211 */ /* 0x000fe200078e50ff */
[----:B------:R-:W-:-:S04]  /*69c0*/  VIADD R2, R2, 0x80 ;  /* 0x0000008002027836 */ /* 0x000fc80000000000 */
[----:B0-----:R-:W-:-:S05]  /*69d0*/  IMAD.WIDE.U32 R4, R3, 0x4, R4 ;  /* 0x0000000403047825 */ /* 0x001fca00078e0004 */
[----:B------:R1:W-:Y:S02]  /*69e0*/  STG.E desc[UR36][R4.64], RZ ;  /* 0x000000ff04007986 */ /* 0x0003e4000c101924 */
.L_x_18060:
[----:B------:R-:W-:-:S13]  /*69f0*/  ISETP.GE.AND P0, PT, R2, R37, PT ;  /* 0x000000250200720c */ /* 0x000fda0003f06270 */
[----:B------:R-:W-:Y:S05]  /*6a00*/  @P0 BRA `(.L_x_18062) ;  /* 0x0000000000300947 */ /* 0x000fea0003800000 */
[----:B01----:R-:W0:Y:S01]  /*6a10*/  LDC.64 R4, c[0x0][0x438] ;  /* 0x00010e00ff047b82 */ /* 0x003e220000000a00 */
[----:B------:R-:W-:Y:S01]  /*6a20*/  IMAD R3, R66, 0x400, R2 ;  /* 0x0000040042037824 */ /* 0x000fe200078e0202 */
[----:B------:R-:W-:-:S03]  /*6a30*/  IADD3 R2, PT, PT, R2, 0x80, RZ ;  /* 0x0000008002027810 */ /* 0x000fc60007ffe0ff */
[----:B0-----:R-:W-:-:S05]  /*6a40*/  IMAD.WIDE.U32 R4, R3, 0x4, R4 ;  /* 0x0000000403047825 */ /* 0x001fca00078e0004 */
[----:B------:R1:W-:Y:S02]  /*6a50*/  STG.E desc[UR36][R4.64], RZ ;  /* 0x000000ff04007986 */ /* 0x0003e4000c101924 */
.L_x_18061:
[----:B------:R-:W-:-:S13]  /*6a60*/  ISETP.GE.AND P0, PT, R2, R37, PT ;  /* 0x000000250200720c */ /* 0x000fda0003f06270 */
[----:B------:R-:W-:Y:S05]  /*6a70*/  @P0 BRA `(.L_x_18063) ;  /* 0x0000000000340947 */ /* 0x000fea0003800000 */
[----:B01----:R-:W0:Y:S01]  /*6a80*/  LDC.64 R4, c[0x0][0x438] ;  /* 0x00010e00ff047b82 */ /* 0x003e220000000a00 */
[----:B------:R-:W-:Y:S02]  /*6a90*/  IMAD R3, R66, 0x400, R2 ;  /* 0x0000040042037824 */ /* 0x000fe400078e0202 */
[----:B------:R-:W-:Y:S02]  /*6aa0*/  VIADD R2, R2, 0x80 ;  /* 0x0000008002027836 */ /* 0x000fe40000000000 */
[----:B0-----:R-:W-:-:S05]  /*6ab0*/  IMAD.WIDE.U32 R4, R3, 0x4, R4 ;  /* 0x0000000403047825 */ /* 0x001fca00078e0004 */
[----:B------:R2:W-:Y:S02]  /*6ac0*/  STG.E desc[UR36][R4.64], RZ ;  /* 0x000000ff04007986 */ /* 0x0005e4000c101924 */
.L_x_18062:
[----:B------:R-:W-:-:S13]  /*6ad0*/  ISETP.GE.AND P0, PT, R2, R37, PT ;  /* 0x000000250200720c */ /* 0x000fda0003f06270 */
[----:B------:R-:W-:Y:S05]  /*6ae0*/  @P0 BREAK.RELIABLE B1 ;  /* 0x0000000000010942 */ /* 0x000fea0003800100 */
[----:B------:R-:W-:Y:S05]  /*6af0*/  @P0 BRA `(.L_x_18064) ;  /* 0x0000000000300947 */ /* 0x000fea0003800000 */
[----:B012---:R-:W0:Y:S01]  /*6b00*/  LDC.64 R4, c[0x0][0x438] ;  /* 0x00010e00ff047b82 */ /* 0x007e220000000a00 */
[----:B------:R-:W-:Y:S01]  /*6b10*/  LEA R3, R66, R2, 0xa ;  /* 0x0000000242037211 */ /* 0x000fe200078e50ff */
[----:B------:R-:W-:-:S04]  /*6b20*/  VIADD R2, R2, 0x80 ;  /* 0x0000008002027836 */ /* 0x000fc80000000000 */
[----:B0-----:R-:W-:-:S05]  /*6b30*/  IMAD.WIDE.U32 R4, R3, 0x4, R4 ;  /* 0x0000000403047825 */ /* 0x001fca00078e0004 */
[----:B------:R2:W-:Y:S02]  /*6b40*/  STG.E desc[UR36][R4.64], RZ ;  /* 0x000000ff04007986 */ /* 0x0005e4000c101924 */
.L_x_18063:
[----:B------:R-:W-:Y:S05]  /*6b50*/  BSYNC.RELIABLE B1 ;  /* 0x0000000000017941 */ /* 0x000fea0003800100 */
.L_x_18058:
[----:B------:R-:W-:-:S13]  /*6b60*/  ISETP.GE.AND P0, PT, R2, R37, PT ;  /* 0x000000250200720c */ /* 0x000fda0003f06270 */
[----:B012---:R-:W0:Y:S01]  /*6b70*/  @!P0 LDC.64 R4, c[0x0][0x438] ;  /* 0x00010e00ff048b82 */ /* 0x007e220000000a00 */
[----:B------:R-:W-:Y:S01]  /*6b80*/  @!P0 IMAD R3, R66, 0x400, R2 ;  /* 0x0000040042038824 */ /* 0x000fe200078e0202 */
[----:B------:R-:W-:-:S03]  /*6b90*/  @!P0 IADD3 R2, PT, PT, R2, 0x80, RZ ;  /* 0x0000008002028810 */ /* 0x000fc60007ffe0ff */
[----:B0-----:R-:W-:-:S05]  /*6ba0*/  @!P0 IMAD.WIDE.U32 R4, R3, 0x4, R4 ;  /* 0x0000000403048825 */ /* 0x001fca00078e0004 */
[----:B------:R3:W-:Y:S02]  /*6bb0*/  @!P0 STG.E desc[UR36][R4.64], RZ ;  /* 0x000000ff04008986 */ /* 0x0007e4000c101924 */
.L_x_18064:
[----:B------:R-:W-:Y:S05]  /*6bc0*/  BSYNC.RECONVERGENT B0 ;  /* 0x0000000000007941 */ /* 0x000fea0003800200 */
.L_x_18057:
[----:B------:R-:W-:-:S13]  /*6bd0*/  ISETP.GE.AND P0, PT, R2, R37, PT ;  /* 0x000000250200720c */ /* 0x000fda0003f06270 */
[----:B------:R-:W-:Y:S05]  /*6be0*/  @P0 EXIT ;  /* 0x000000000000094d */ /* 0x000fea0003800000 */
[----:B0123--:R-:W0:Y:S01]  /*6bf0*/  LDC.64 R4, c[0x0][0x438] ;  /* 0x00010e00ff047b82 */ /* 0x00fe220000000a00 */
[----:B------:R-:W-:-:S04]  /*6c00*/  IMAD R3, R66, 0x400, R2 ;  /* 0x0000040042037824 */ /* 0x000fc800078e0202 */
[----:B0-----:R-:W-:-:S05]  /*6c10*/  IMAD.WIDE.U32 R2, R3, 0x4, R4 ;  /* 0x0000000403027825 */ /* 0x001fca00078e0004 */
[----:B------:R-:W-:Y:S01]  /*6c20*/  STG.E desc[UR36][R2.64], RZ ;  /* 0x000000ff02007986 */ /* 0x000fe2000c101924 */
[----:B------:R-:W-:Y:S05]  /*6c30*/  EXIT ;  /* 0x000000000000794d */ /* 0x000fea0003800000 */
.L_x_17928:
[----:B------:R-:W0:Y:S01]  /*6c40*/  S2R R62, SR_TID.X ;  /* 0x00000000003e7919 */ /* 0x000e220000002100 */
[----:B------:R-:W1:Y:S01]  /*6c50*/  LDCU.128 UR4, c[0x0][0x440] ;  /* 0x00008800ff0477ac */ /* 0x000e620008000c00 */
[----:B------:R-:W2:Y:S01]  /*6c60*/  LDC.64 R8, c[0x0][0x3a8] ;  /* 0x0000ea00ff087b82 */ /* 0x000ea20000000a00 */
[----:B------:R-:W3:Y:S01]  /*6c70*/  LDCU.128 UR8, c[0x0][0x450] ;  /* 0x00008a00ff0877ac */ /* 0x000ee20008000c00 */
[----:B------:R-:W4:Y:S06]  /*6c80*/  LDCU.64 UR12, c[0x0][0x460] ;  /* 0x00008c00ff0c77ac */ /* 0x000f2c0008000a00 */
[----:B------:R-:W2:Y:S01]  /*6c90*/  LDC.64 R10, c[0x0][0x3b0] ;  /* 0x0000ec00ff0a7b82 */ /* 0x000ea20000000a00 */
[----:B------:R-:W2:Y:S07]  /*6ca0*/  LDCU UR38, c[0x0][0x3a0] ;  /* 0x00007400ff2677ac */ /* 0x000eae0008000800 */
[----:B------:R-:W2:Y:S01]  /*6cb0*/  LDC.64 R12, c[0x0][0x3b8] ;  /* 0x0000ee00ff0c7b82 */ /* 0x000ea20000000a00 */
[----:B-1----:R-:W-:-:S02]  /*6cc0*/  UIMAD.WIDE.U32 UR4, UR40, 0x4, UR4 ;  /* 0x00000004280478a5 */ /* 0x002fc4000f8e0004 */
[----:B------:R-:W-:Y:S02]  /*6cd0*/  UIMAD.WIDE.U32 UR6, UR40, 0x4, UR6 ;  /* 0x00000004280678a5 */ /* 0x000fe4000f8e0006 */
[----:B---3--:R-:W-:Y:S02]  /*6ce0*/  UIMAD.WIDE.U32 UR8, UR40, 0x4, UR8 ;  /* 0x00000004280878a5 */ /* 0x008fe4000f8e0008 */
[----:B------:R-:W-:Y:S01]  /*6cf0*/  MOV R3, UR5 ;  /* 0x0000000500037c02 */ /* 0x000fe20008000f00 */
[----:B------:R-:W-:Y:S01]  /*6d00*/  IMAD.U32 R2, RZ, RZ, UR4 ;  /* 0x00000004ff027e24 */ /* 0x000fe2000f8e00ff */
[----:B------:R-:W-:Y:S01]  /*6d10*/  UIMAD.WIDE.U32 UR10, UR40, 0x4, UR10 ;  /* 0x00000004280a78a5 */ /* 0x000fe2000f8e000a */
[----:B------:R-:W-:Y:S01]  /*6d20*/  IMAD.U32 R4, RZ, RZ, UR6 ;  /* 0x00000006ff047e24 */ /* 0x000fe2000f8e00ff */
[----:B------:R-:W-:Y:S01]  /*6d30*/  MOV R6, UR8 ;  /* 0x0000000800067c02 */ /* 0x000fe20008000f00 */
[----:B------:R-:W-:Y:S01]  /*6d40*/  IMAD.U32 R5, RZ, RZ, UR7 ;  /* 0x00000007ff057e24 */ /* 0x000fe2000f8e00ff */
[----:B------:R-:W1:Y:S01]  /*6d50*/  LDC.64 R16, c[0x0][0x3c8] ;  /* 0x0000f200ff107b82 */ /* 0x000e620000000a00 */
[----:B0-----:R-:W-:Y:S01]  /*6d60*/  IMAD.WIDE.U32 R2, R62, 0x8, R2 ;  /* 0x000000083e027825 */ /* 0x001fe200078e0002 */
[----:B------:R-:W-:Y:S01]  /*6d70*/  MOV R15, UR11 ;  /* 0x0000000b000f7c02 */ /* 0x000fe20008000f00 */
[----:B----4-:R-:W-:-:S02]  /*6d80*/  UIMAD.WIDE.U32 UR12, UR40, 0x4, UR12 ;  /* 0x00000004280c78a5 */ /* 0x010fc4000f8e000c */
[----:B------:R-:W-:Y:S01]  /*6d90*/  IMAD.U32 R7, RZ, RZ, UR9 ;  /* 0x00000009ff077e24 */ /* 0x000fe2000f8e00ff */
[----:B------:R-:W3:Y:S01]  /*6da0*/  LDG.E.64 R48, desc[UR36][R2.64] ;  /* 0x0000002402307981 */ /* 0x000ee2000c1e1b00 */
[----:B------:R-:W-:Y:S01]  /*6db0*/  IMAD.U32 R14, RZ, RZ, UR10 ;  /* 0x0000000aff0e7e24 */ /* 0x000fe2000f8e00ff */
[----:B------:R-:W0:Y:S01]  /*6dc0*/  LDC.64 R20, c[0x0][0x3d0] ;  /* 0x0000f400ff147b82 */ /* 0x000e220000000a00 */
[C---:B------:R-:W-:Y:S01]  /*6dd0*/  IMAD.WIDE.U32 R4, R62.reuse, 0x8, R4 ;  /* 0x000000083e047825 */ /* 0x040fe200078e0004 */
[----:B------:R-:W5:Y:S01]  /*6de0*/  LDG.E.64 R52, desc[UR36][R2.64+0x400] ;  /* 0x0004002402347981 */ /* 0x000f62000c1e1b00 */
[----:B------:R-:W4:Y:S02]  /*6df0*/  LDCU.64 UR4, c[0x0][0x398] ;  /* 0x00007300ff0477ac */ /* 0x000f240008000a00 */
[C---:B------:R-:W-:Y:S01]  /*6e00*/  IMAD.WIDE.U32 R6, R62.reuse, 0x8, R6 ;  /* 0x000000083e067825 */ /* 0x040fe200078e0006 */
[----:B------:R-:W5:Y:S02]  /*6e10*/  LDG.E.64 R46, desc[UR36][R4.64] ;  /* 0x00000024042e7981 */ /* 0x000f64000c1e1b00 */
[----:B------:R-:W4:Y:S01]  /*6e20*/  LDC.64 R22, c[0x0][0x3d8] ;  /* 0x0000f600ff167b82 */ /* 0x000f220000000a00 */
[C---:B------:R-:W-:Y:S01]  /*6e30*/  IMAD.WIDE.U32 R14, R62.reuse, 0x8, R14 ;  /* 0x000000083e0e7825 */ /* 0x040fe200078e000e */
[----:B------:R-:W5:Y:S03]  /*6e40*/  LDG.E.64 R50, desc[UR36][R4.64+0x400] ;  /* 0x0004002404327981 */ /* 0x000f66000c1e1b00 */
[----:B------:R-:W-:Y:S01]  /*6e50*/  IMAD.U32 R64, RZ, RZ, UR12 ;  /* 0x0000000cff407e24 */ /* 0x000fe2000f8e00ff */
[----:B------:R-:W5:Y:S01]  /*6e60*/  LDG.E.64 R54, desc[UR36][R4.64+0x800] ;  /* 0x0008002404367981 */ /* 0x000f62000c1e1b00 */
[----:B------:R-:W-:Y:S01]  /*6e70*/  IMAD.U32 R65, RZ, RZ, UR13 ;  /* 0x0000000dff417e24 */ /* 0x000fe2000f8e00ff */
[----:B------:R-:W4:Y:S02]  /*6e80*/  LDC.64 R66, c[0x0][0x3e8] ;  /* 0x0000fa00ff427b82 */ /* 0x000f240000000a00 */
[----:B------:R2:W5:Y:S01]  /*6e90*/  LDG.E.64 R58, desc[UR36][R4.64+0xc00] ;  /* 0x000c0024043a7981 */ /* 0x000562000c1e1b00 */
[----:B------:R-:W-:-:S03]  /*6ea0*/  IMAD.WIDE.U32 R64, R62, 0x8, R64 ;  /* 0x000000083e407825 */ /* 0x000fc600078e0040 */
[----:B------:R-:W5:Y:S02]  /*6eb0*/  LDG.E.64 R26, desc[UR36][R6.64] ;  /* 0x00000024061a7981 */ /* 0x000f64000c1e1b00 */
[----:B------:R-:W4:Y:S02]  /*6ec0*/  LDC.64 R68, c[0x0][0x420] ;  /* 0x00010800ff447b82 */ /* 0x000f240000000a00 */
[----:B------:R-:W5:Y:S04]  /*6ed0*/  LDG.E.64 R32, desc[UR36][R6.64+0x400] ;  /* 0x0004002406207981 */ /* 0x000f68000c1e1b00 */
[----:B------:R-:W5:Y:S02]  /*6ee0*/  LDG.E.64 R38, desc[UR36][R6.64+0x800] ;  /* 0x0008002406267981 */ /* 0x000f64000c1e1b00 */
[----:B--2---:R-:W2:Y:S02]  /*6ef0*/  LDC.64 R4, c[0x0][0x398] ;  /* 0x0000e600ff047b82 */ /* 0x004ea40000000a00 */
[----:B------:R1:W5:Y:S04]  /*6f00*/  LDG.E.64 R44, desc[UR36][R6.64+0xc00] ;  /* 0x000c0024062c7981 */ /* 0x000368000c1e1b00 */
[----:B------:R-:W5:Y:S02]  /*6f10*/  LDG.E.64 R24, desc[UR36][R14.64] ;  /* 0x000000240e187981 */ /* 0x000f64000c1e1b00 */
[----:B------:R-:W4:Y:S02]  /*6f20*/  LDC R0, c[0x0][0x388] ;  /* 0x0000e200ff007b82 */ /* 0x000f240000000800 */
[----:B------:R-:W5:Y:S04]  /*6f30*/  LDG.E.64 R30, desc[UR36][R14.64+0x400] ;  /* 0x000400240e1e7981 */ /* 0x000f68000c1e1b00 */
[----:B------:R-:W5:Y:S02]  /*6f40*/  LDG.E.64 R36, desc[UR36][R14.64+0x800] ;  /* 0x000800240e247981 */ /* 0x000f64000c1e1b00 */
[----:B-1----:R-:W1:Y:S02]  /*6f50*/  LDC.64 R6, c[0x0][0x3a0] ;  /* 0x0000e800ff067b82 */ /* 0x002e640000000a00 */
[----:B------:R0:W5:Y:S04]  /*6f60*/  LDG.E.64 R40, desc[UR36][R14.64+0xc00] ;  /* 0x000c00240e287981 */ /* 0x000168000c1e1b00 */
[----:B------:R-:W5:Y:S04]  /*6f70*/  LDG.E.64 R56, desc[UR36][R2.64+0x800] ;  /* 0x0008002402387981 */ /* 0x000f68000c1e1b00 */
[----:B------:R0:W5:Y:S02]  /*6f80*/  LDG.E.64 R60, desc[UR36][R2.64+0xc00] ;  /* 0x000c0024023c7981 */ /* 0x000164000c1e1b00 */
[----:B0-----:R-:W0:Y:S02]  /*6f90*/  LDC.64 R14, c[0x0][0x3c0] ;  /* 0x0000f000ff0e7b82 */ /* 0x001e240000000a00 */
[----:B------:R-:W5:Y:S04]  /*6fa0*/  LDG.E.64 R18, desc[UR36][R64.64] ;  /* 0x0000002440127981 */ /* 0x000f68000c1e1b00 */
[----:B------:R-:W5:Y:S02]  /*6fb0*/  LDG.E.64 R28, desc[UR36][R64.64+0x400] ;  /* 0x00040024401c7981 */ /* 0x000f64000c1e1b00 */
[----:B------:R-:W4:Y:S02]  /*6fc0*/  LDC.64 R2, c[0x0][0x390] ;  /* 0x0000e400ff027b82 */ /* 0x000f240000000a00 */
[----:B------:R-:W5:Y:S04]  /*6fd0*/  LDG.E.64 R34, desc[UR36][R64.64+0x800] ;  /* 0x0008002440227981 */ /* 0x000f68000c1e1b00 */
[----:B------:R1:W5:Y:S04]  /*6fe0*/  LDG.E.64 R42, desc[UR36][R64.64+0xc00] ;  /* 0x000c0024402a7981 */ /* 0x000368000c1e1b00 */
[----:B--2---:R2:W-:Y:S04]  /*6ff0*/  STL.64 [R1+0xc0], R4 ;  /* 0x0000c00401007387 */ /* 0x0045e80000100a00 */
[----:B-1----:R1:W-:Y:S01]  /*7000*/  STL.64 [R1+0xc8], R6 ;  /* 0x0000c80601007387 */ /* 0x0023e20000100a00 */
[----:B------:R-:W4:Y:S03]  /*7010*/  LDC.64 R64, c[0x0][0x3e0] ;  /* 0x0000f800ff407b82 */ /* 0x000f260000000a00 */
[----:B------:R1:W-:Y:S04]  /*7020*/  STL.64 [R1+0xd0], R8 ;  /* 0x0000d00801007387 */ /* 0x0003e80000100a00 */
[----:B------:R1:W-:Y:S01]  /*7030*/  STL.64 [R1+0xd8], R10 ;  /* 0x0000d80a01007387 */ /* 0x0003e20000100a00 */
[----:B--2---:R-:W2:Y:S03]  /*7040*/  LDC.64 R4, c[0x0][0x3f8] ;  /* 0x0000fe00ff047b82 */ /* 0x004ea60000000a00 */
[----:B------:R1:W-:Y:S04]  /*7050*/  STL.64 [R1+0xe0], R12 ;  /* 0x0000e00c01007387 */ /* 0x0003e80000100a00 */
[----:B0-----:R0:W-:Y:S01]  /*7060*/  STL.64 [R1+0xe8], R14 ;  /* 0x0000e80e01007387 */ /* 0x0011e20000100a00 */
[----:B-1----:R-:W1:Y:S03]  /*7070*/  LDC.64 R6, c[0x0][0x400] ;  /* 0x00010000ff067b82 */ /* 0x002e660000000a00 */
[----:B------:R0:W-:Y:S05]  /*7080*/  STL.64 [R1+0xf0], R16 ;  /* 0x0000f01001007387 */ /* 0x0001ea0000100a00 */
[----:B------:R-:W1:Y:S08]  /*7090*/  LDC.64 R8, c[0x0][0x408] ;  /* 0x00010200ff087b82 */ /* 0x000e700000000a00 */
[----:B------:R-:W1:Y:S08]  /*70a0*/  LDC.64 R10, c[0x0][0x410] ;  /* 0x00010400ff0a7b82 */ /* 0x000e700000000a00 */
[----:B------:R-:W1:Y:S08]  /*70b0*/  LDC.64 R12, c[0x0][0x418] ;  /* 0x00010600ff0c7b82 */ /* 0x000e700000000a00 */
[----:B0-----:R-:W0:Y:S08]  /*70c0*/  LDC.64 R14, c[0x0][0x428] ;  /* 0x00010a00ff0e7b82 */ /* 0x001e300000000a00 */
[----:B------:R-:W0:Y:S01]  /*70d0*/  LDC.64 R16, c[0x0][0x430] ;  /* 0x00010c00ff107b82 */ /* 0x000e220000000a00 */
[----:B----4-:R4:W-:Y:S01]  /*70e0*/  STL.64 [R1+0xb8], R2 ;  /* 0x0000b80201007387 */ /* 0x0109e20000100a00 */
[----:B------:R-:W0:Y:S03]  /*70f0*/  LDCU UR6, c[0x0][0x3a0] ;  /* 0x00007400ff0677ac */ /* 0x000e260008000800 */
[----:B------:R-:W-:Y:S03]  /*7100*/  STL.64 [R1+0xf8], R20 ;  /* 0x0000f81401007387 */ /* 0x000fe60000100a00 */
[----:B----4-:R-:W4:Y:S01]  /*7110*/  LDC.64 R2, c[0x0][0x3f0] ;  /* 0x0000fc00ff027b82 */ /* 0x010f220000000a00 */
[----:B------:R-:W-:Y:S04]  /*7120*/  STL.64 [R1+0x100], R22 ;  /* 0x0001001601007387 */ /* 0x000fe80000100a00 */
[----:B------:R-:W-:Y:S04]  /*7130*/  STL.64 [R1+0x108], R64 ;  /* 0x0001084001007387 */ /* 0x000fe80000100a00 */
[----:B------:R-:W-:Y:S04]  /*7140*/  STL.64 [R1+0x110], R66 ;  /* 0x0001104201007387 */ /* 0x000fe80000100a00 */
[----:B--2---:R-:W-:Y:S04]  /*7150*/  STL.64 [R1+0x120], R4 ;  /* 0x0001200401007387 */ /* 0x004fe80000100a00 */
[----:B-1----:R-:W-:Y:S04]  /*7160*/  STL.64 [R1+0x128], R6 ;  /* 0x0001280601007387 */ /* 0x002fe80000100a00 */
[----:B------:R-:W-:Y:S04]  /*7170*/  STL.64 [R1+0x130], R8 ;  /* 0x0001300801007387 */ /* 0x000fe80000100a00 */
[----:B------:R-:W-:Y:S04]  /*7180*/  STL.64 [R1+0x138], R10 ;  /* 0x0001380a01007387 */ /* 0x000fe80000100a00 */
[----:B------:R-:W-:Y:S04]  /*7190*/  STL.64 [R1+0x140], R12 ;  /* 0x0001400c01007387 */ /* 0x000fe80000100a00 */
[----:B------:R-:W-:Y:S04]  /*71a0*/  STL.64 [R1+0x148], R68 ;  /* 0x0001484401007387 */ /* 0x000fe80000100a00 */
[----:B0-----:R-:W-:Y:S04]  /*71b0*/  STL.64 [R1+0x150], R14 ;  /* 0x0001500e01007387 */ /* 0x001fe80000100a00 */
[----:B------:R-:W-:Y:S04]  /*71c0*/  STL.64 [R1+0x158], R16 ;  /* 0x0001581001007387 */ /* 0x000fe80000100a00 */
[----:B------:R-:W-:Y:S01]  /*71d0*/  STL [R1+0xb0], R0 ;  /* 0x0000b00001007387 */ /* 0x000fe20000100800 */
[----:B------:R-:W-:-:S02]  /*71e0*/  UISETP.GT.U32.AND UP0, UPT, UR4, URZ, UPT ;  /* 0x000000ff0400728c */ /* 0x000fc4000bf04070 */
[----:B------:R-:W-:Y:S02]  /*71f0*/  UIADD3 UR38, UPT, UPT, UR38, -0x1, URZ ;  /* 0xffffffff26267890 */ /* 0x000fe4000fffe0ff */
[----:B------:R-:W-:Y:S01]  /*7200*/  UISETP.GT.AND.EX UP0, UPT, UR5, URZ, UPT, UP0 ;  /* 0x000000ff0500728c */ /* 0x000fe2000bf04300 */
[----:B----4-:R0:W-:Y:S03]  /*7210*/  STL.64 [R1+0x118], R2 ;  /* 0x0001180201007387 */ /* 0x0101e60000100a00 */
[----:B------:R-:W-:Y:S01]  /*7220*/  UISETP.GT.AND UP0, UPT, UR38, -0x1, UP0 ;  /* 0xffffffff2600788c */ /* 0x000fe20008704270 */
[----:B------:R-:W-:Y:S01]  /*7230*/  BSSY.RECONVERGENT B6, `(.L_x_18065) ;  /* 0x0000016000067945 */ /* 0x000fe20003800200 */
[----:B------:R-:W-:Y:S02]  /*7240*/  UIADD3 UR39, UPT, UPT, UR39, 0xb0, URZ ;  /* 0x000000b027277890 */ /* 0x000fe4000fffe0ff */
[----:B------:R-:W-:Y:S01]  /*7250*/  UP2UR UR41, UPR, URZ, 0x1 ;  /* 0x00000001ff297883 */ /* 0x000fe20008000000 */
[----:B0-----:R-:W-:-:S02]  /*7260*/  MOV R2, UR6 ;  /* 0x0000000600027c02 */ /* 0x001fc40008000f00 */
[----:B---3--:R-:W-:-:S13]  /*7270*/  ISETP.NE.AND P0, PT, R48, R0, PT ;  /* 0x000000003000720c */ /* 0x008fda0003f05270 */
        /* <DEDUP_REMOVED lines=16> */
[----:B--2--5:R-:W-:Y:S05]  /*7380*/  CALL.ABS.NOINC R14 ;  /* 0x000000000e007343 */ /* 0x024fea0003c00000 */
.L_x_18066:
[----:B------:R-:W-:Y:S05]  /*7390*/  BSYNC.RECONVERGENT B6 ;  /* 0x0000000000067941 */ /* 0x000fea0003800200 */
.L_x_18065:
[----:B------:R-:W0:Y:S01]  /*73a0*/  LDCU UR4, c[0x0][0x398] ;  /* 0x00007300ff0477ac */ /* 0x000e220008000800 */
[----:B------:R-:W-:Y:S01]  /*73b0*/  BSSY.RECONVERGENT B6, `(.L_x_18067) ;  /* 0x0000013000067945 */ /* 0x000fe20003800200 */
[----:B0----5:R-:W-:-:S13]  /*73c0*/  ISETP.NE.AND P0, PT, R46, UR4, PT ;  /* 0x000000042e007c0c */ /* 0x021fda000bf05270 */
        /* <DEDUP_REMOVED lines=17> */
.L_x_18068:
[----:B------:R-:W-:Y:S05]  /*74e0*/  BSYNC.RECONVERGENT B6 ;  /* 0x0000000000067941 */ /* 0x000fea0003800200 */
.L_x_18067:
        /* <DEDUP_REMOVED lines=23> */
.L_x_18070:
[----:B------:R-:W-:Y:S05]  /*7660*/  BSYNC.RECONVERGENT B6 ;  /* 0x0000000000067941 */ /* 0x000fea0003800200 */
.L_x_18069:
[----:B------:R-:W-:Y:S01]  /*7670*/  UISETP.NE.AND UP0, UPT, UR41, URZ, UPT ;  /* 0x000000ff2900728c */ /* 0x000fe2000bf05270 */
[----:B------:R-:W-:-:S08]  /*7680*/  CS2R R14, SRZ ;  /* 0x00000000000e7805 */ /* 0x000fd0000001ff00 */
[----:B------:R-:W-:Y:S05]  /*7690*/  BRA.U !UP0, `(.L_x_18071) ;  /* 0x0000000508087547 */ /* 0x000fea000b800000 */
[----:B------:R-:W0:Y:S01]  /*76a0*/  LDCU.64 UR6, c[0x0][0x398] ;  /* 0x00007300ff0677ac */ /* 0x000e220008000a00 */
[----:B------:R-:W-:Y:S01]  /*76b0*/  SHF.R.S32.HI R0, RZ, 0x1f, R18 ;  /* 0x0000001fff007819 */ /* 0x000fe20000011412 */
[----:B------:R-:W-:Y:S01]  /*76c0*/  BSSY.RECONVERGENT B0, `(.L_x_18071) ;  /* 0x000003f000007945 */ /* 0x000fe20003800200 */
[----:B------:R-:W-:Y:S01]  /*76d0*/  CS2R R14, SRZ ;  /* 0x00000000000e7805 */ /* 0x000fe2000001ff00 */
[----:B------:R-:W-:Y:S01]  /*76e0*/  UIMAD UR4, UR38, 0x8, UR39 ;  /* 0x00000008260478a4 */ /* 0x000fe2000f8e0227 */
[----:B------:R-:W-:-:S03]  /*76f0*/  MOV R16, R2 ;  /* 0x0000000200107202 */ /* 0x000fc60000000f00 */
[----:B------:R-:W-:Y:S01]  /*7700*/  UIADD3 UR4, UPT, UPT, UR4, 0x60, URZ ;  /* 0x0000006004047890 */ /* 0x000fe2000fffe0ff */
[----:B0-----:R-:W-:Y:S02]  /*7710*/  IMAD R3, R0, UR6, RZ ;  /* 0x0000000600037c24 */ /* 0x001fe4000f8e02ff */
[----:B------:R-:W-:-:S04]  /*7720*/  IMAD.WIDE.U32 R6, R18, UR6, RZ ;  /* 0x0000000612067c25 */ /* 0x000fc8000f8e00ff */
[----:B------:R-:W-:Y:S02]  /*7730*/  IMAD R3, R18, UR7, R3 ;  /* 0x0000000712037c24 */ /* 0x000fe4000f8e0203 */
[----:B------:R-:W-:Y:S02]  /*7740*/  IMAD.U32 R18, RZ, RZ, UR4 ;  /* 0x00000004ff127e24 */ /* 0x000fe4000f8e00ff */
[----:B------:R-:W-:-:S07]  /*7750*/  IMAD.IADD R5, R7, 0x1, R3 ;  /* 0x0000000107057824 */ /* 0x000fce00078e0203 */
.L_x_18075:
        /* <DEDUP_REMOVED lines=25> */
.L_x_18073:
[----:B------:R-:W-:Y:S01]  /*78f0*/  IMAD.MOV.U32 R3, RZ, RZ, R12 ;  /* 0x000000ffff037224 */ /* 0x000fe200078e000c */
[----:B------:R-:W-:Y:S01]  /*7900*/  MOV R4, 0x7930 ;  /* 0x0000793000047802 */ /* 0x000fe20000000f00 */
[----:B------:R-:W-:-:S07]  /*7910*/  IMAD.MOV.U32 R0, RZ, RZ, R13 ;  /* 0x000000ffff007224 */ /* 0x000fce00078e000d */
[----:B------:R-:W-:Y:S05]  /*7920*/  CALL.REL.NOINC `($__internal_43_$__cuda_sm20_div_s64) ;  /* 0x00000050004c7944 */ /* 0x000fea0003c00000 */
[----:B------:R-:W-:Y:S01]  /*7930*/  MOV R8, R3 ;  /* 0x0000000300087202 */ /* 0x000fe20000000f00 */
[----:B------:R-:W-:-:S07]  /*7940*/  IMAD.MOV.U32 R9, RZ, RZ, R0 ;  /* 0x000000ffff097224 */ /* 0x000fce00078e0000 */
.L_x_18074:
[----:B------:R-:W-:Y:S05]  /*7950*/  BSYNC.RECONVERGENT B1 ;  /* 0x0000000000017941 */ /* 0x000fea0003800200 */
.L_x_18072:
        /* <DEDUP_REMOVED lines=22> */
.L_x_18071:
        /* <DEDUP_REMOVED lines=12> */
.L_x_18080:
        /* <DEDUP_REMOVED lines=21> */
.L_x_18079:
[----:B------:R-:W-:Y:S05]  /*7cd0*/  BSYNC.RECONVERGENT B7 ;  /* 0x0000000000077941 */ /* 0x000fea0003800200 */
.L_x_18078:
[----:B------:R-:W-:-:S05]  /*7ce0*/  IADD3 R22, P0, PT, R22, 0x4, RZ ;  /* 0x0000000416167810 */ /* 0x000fca0007f1e0ff */
[----:B------:R-:W-:Y:S01]  /*7cf0*/  IMAD.X R23, RZ, RZ, R23, P0 ;  /* 0x000000ffff177224 */ /* 0x000fe200000e0617 */
[----:B------:R-:W-:-:S04]  /*7d00*/  ISETP.GE.U32.AND P0, PT, R22, R16, PT ;  /* 0x000000101600720c */ /* 0x000fc80003f06070 */
[----:B------:R-:W-:-:S13]  /*7d10*/  ISETP.GE.U32.AND.EX P0, PT, R23, R17, PT, P0 ;  /* 0x000000111700720c */ /* 0x000fda0003f06100 */
[----:B------:R-:W-:Y:S05]  /*7d20*/  @!P0 BRA `(.L_x_18080) ;  /* 0xfffffffc00948947 */ /* 0x000fea000383ffff */
.L_x_18077:
[----:B------:R-:W-:Y:S05]  /*7d30*/  BSYNC.RECONVERGENT B6 ;  /* 0x0000000000067941 */ /* 0x000fea0003800200 */
.L_x_18076:
        /* <DEDUP_REMOVED lines=20> */
.L_x_18082:
[----:B------:R-:W-:Y:S05]  /*7e80*/  BSYNC.RECONVERGENT B6 ;  /* 0x0000000000067941 */ /* 0x000fea0003800200 */
.L_x_18081:
        /* <DEDUP_REMOVED lines=20> */
.L_x_18084:
[----:B------:R-:W-:Y:S05]  /*7fd0*/  BSYNC.RECONVERGENT B6 ;  /* 0x0000000000067941 */ /* 0x000fea0003800200 */
.L_x_18083:
        /* <DEDUP_REMOVED lines=23> */
.L_x_18086:
[----:B------:R-:W-:Y:S05]  /*8150*/  BSYNC.RECONVERGENT B6 ;  /* 0x0000000000067941 */ /* 0x000fea0003800200 */
.L_x_18085:
        /* <DEDUP_REMOVED lines=8> */
[----:B------:R-:W-:-:S03]  /*81e0*/  IMAD.MOV.U32 R16, RZ, RZ, R2 ;  /* 0x000000ffff107224 */ /* 0x000fc600078e0002 */
[----:B------:R-:W-:-:S06]  /*81f0*/  UIADD3 UR4, UPT, UPT, UR4, 0x60, URZ ;  /* 0x0000006004047890 */ /* 0x000fcc000fffe0ff */
[----:B------:R-:W-:Y:S01]  /*8200*/  MOV R18, UR4 ;  /* 0x0000000400127c02 */ /* 0x000fe20008000f00 */
[----:B0-----:R-:W-:Y:S02]  /*8210*/  IMAD R0, R0, UR6, RZ ;  /* 0x0000000600007c24 */ /* 0x001fe4000f8e02ff */
[----:B------:R-:W-:-:S04]  /*8220*/  IMAD.WIDE.U32 R6, R19, UR6, RZ ;  /* 0x0000000613067c25 */ /* 0x000fc8000f8e00ff */
[----:B------:R-:W-:-:S04]  /*8230*/  IMAD R5, R19, UR7, R0 ;  /* 0x0000000713057c24 */ /* 0x000fc8000f8e0200 */
[----:B------:R-:W-:-:S07]  /*8240*/  IMAD.IADD R5, R7, 0x1, R5 ;  /* 0x0000000107057824 */ /* 0x000fce00078e0205 */
.L_x_18091:
        /* <DEDUP_REMOVED lines=25> */
.L_x_18089:
[----:B------:R-:W-:Y:S01]  /*83e0*/  MOV R3, R12 ;  /* 0x0000000c00037202 */ /* 0x000fe20000000f00 */
[----:B------:R-:W-:Y:S01]  /*83f0*/  IMAD.MOV.U32 R0, RZ, RZ, R13 ;  /* 0x000000ffff007224 */ /* 0x000fe200078e000d */
[----:B------:R-:W-:-:S07]  /*8400*/  MOV R4, 0x8420 ;  /* 0x0000842000047802 */ /* 0x000fce0000000f00 */
[----:B------:R-:W-:Y:S05]  /*8410*/  CALL.REL.NOINC `($__internal_43_$__cuda_sm20_div_s64) ;  /* 0x0000004400907944 */ /* 0x000fea0003c00000 */
[----:B------:R-:W-:Y:S01]  /*8420*/  IMAD.MOV.U32 R8, RZ, RZ, R3 ;  /* 0x000000ffff087224 */ /* 0x000fe200078e0003 */
[----:B------:R-:W-:-:S07]  /*8430*/  MOV R9, R0 ;  /* 0x0000000000097202 */ /* 0x000fce0000000f00 */
.L_x_18090:
[----:B------:R-:W-:Y:S05]  /*8440*/  BSYNC.RECONVERGENT B1 ;  /* 0x0000000000017941 */ /* 0x000fea0003800200 */
.L_x_18088:
        /* <DEDUP_REMOVED lines=22> */
.L_x_18087:
        /* <DEDUP_REMOVED lines=12> */
.L_x_18096:
        /* <DEDUP_REMOVED lines=21> */
.L_x_18095:
[----:B------:R-:W-:Y:S05]  /*87c0*/  BSYNC.RECONVERGENT B7 ;  /* 0x0000000000077941 */ /* 0x000fea0003800200 */
.L_x_18094:
[----:B------:R-:W-:-:S05]  /*87d0*/  IADD3 R18, P0, PT, R18, 0x4, RZ ;  /* 0x0000000412127810 */ /* 0x000fca0007f1e0ff */
[----:B------:R-:W-:Y:S01]  /*87e0*/  IMAD.X R19, RZ, RZ, R19, P0 ;  /* 0x000000ffff137224 */ /* 0x000fe200000e0613 */
[----:B------:R-:W-:-:S04]  /*87f0*/  ISETP.GE.U32.AND P0, PT, R18, R16, PT ;  /* 0x000000101200720c */ /* 0x000fc80003f06070 */
[----:B------:R-:W-:-:S13]  /*8800*/  ISETP.GE.U32.AND.EX P0, PT, R19, R17, PT, P0 ;  /* 0x000000111300720c */ /* 0x000fda0003f06100 */
[----:B------:R-:W-:Y:S05]  /*8810*/  @!P0 BRA `(.L_x_18096) ;  /* 0xfffffffc00948947 */ /* 0x000fea000383ffff */
.L_x_18093:
[----:B------:R-:W-:Y:S05]  /*8820*/  BSYNC.RECONVERGENT B6 ;  /* 0x0000000000067941 */ /* 0x000fea0003800200 */
.L_x_18092:
        /* <DEDUP_REMOVED lines=20> */
.L_x_18098:
[----:B------:R-:W-:Y:S05]  /*8970*/  BSYNC.RECONVERGENT B6 ;  /* 0x0000000000067941 */ /* 0x000fea0003800200 */
.L_x_18097:
        /* <DEDUP_REMOVED lines=20> */
.L_x_18100:
[----:B------:R-:W-:Y:S05]  /*8ac0*/  BSYNC.RECONVERGENT B6 ;  /* 0x0000000000067941 */ /* 0x000fea0003800200 */
.L_x_18099:
        /* <DEDUP_REMOVED lines=23> */
.L_x_18102:
[----:B------:R-:W-:Y:S05]  /*8c40*/  BSYNC.RECONVERGENT B6 ;  /* 0x0000000000067941 */ /* 0x000fea0003800200 */
.L_x_18101:
        /* <DEDUP_REMOVED lines=10> */
[----:B------:R-:W-:Y:S02]  /*8cf0*/  IMAD.U32 R18, RZ, RZ, UR4 ;  /* 0x00000004ff127e24 */ /* 0x000fe4000f8e00ff */
[----:B0-----:R-:W-:Y:S02]  /*8d00*/  IMAD R3, R0, UR6, RZ ;  /* 0x0000000600037c24 */ /* 0x001fe4000f8e02ff */
[----:B------:R-:W-:-:S04]  /*8d10*/  IMAD.WIDE.U32 R6, R28, UR6, RZ ;  /* 0x000000061c067c25 */ /* 0x000fc8000f8e00ff */
[----:B------:R-:W-:-:S05]  /*8d20*/  IMAD R3, R28, UR7, R3 ;  /* 0x000000071c037c24 */ /* 0x000fca000f8e0203 */
[----:B------:R-:W-:-:S07]  /*8d30*/  IADD3 R5, PT, PT, R7, R3, RZ ;  /* 0x0000000307057210 */ /* 0x000fce0007ffe0ff */
.L_x_18107:
        /* <DEDUP_REMOVED lines=25> */
.L_x_18105:
[----:B------:R-:W-:Y:S01]  /*8ed0*/  IMAD.MOV.U32 R3, RZ, RZ, R12 ;  /* 0x000000ffff037224 */ /* 0x000fe200078e000c */
[----:B------:R-:W-:Y:S02]  /*8ee0*/  MOV R0, R13 ;  /* 0x0000000d00007202 */ /* 0x000fe40000000f00 */
[----:B------:R-:W-:-:S07]  /*8ef0*/  MOV R4, 0x8f10 ;  /* 0x00008f1000047802 */ /* 0x000fce0000000f00 */
[----:B------:R-:W-:Y:S05]  /*8f00*/  CALL.REL.NOINC `($__internal_43_$__cuda_sm20_div_s64) ;  /* 0x0000003800d47944 */ /* 0x000fea0003c00000 */
[----:B------:R-:W-:Y:S02]  /*8f10*/  IMAD.MOV.U32 R8, RZ, RZ, R3 ;  /* 0x000000ffff087224 */ /* 0x000fe400078e0003 */
[----:B------:R-:W-:-:S07]  /*8f20*/  IMAD.MOV.U32 R9, RZ, RZ, R0 ;  /* 0x000000ffff097224 */ /* 0x000fce00078e0000 */
.L_x_18106:
[----:B------:R-:W-:Y:S05]  /*8f30*/  BSYNC.RECONVERGENT B1 ;  /* 0x0000000000017941 */ /* 0x000fea0003800200 */
.L_x_18104:
[----:B------:R0:W2:Y:S01]  /*8f40*/  LDL.64 R10, [R18] ;  /* 0x00000000120a7983 */ /* 0x0000a20000100a00 */
[-C--:B------:R-:W-:Y:S01]  /*8f50*/  IADD3 R7, P0, PT, RZ, -R8.reuse, RZ ;  /* 0x80000008ff077210 */ /* 0x080fe20007f1e0ff */
[----:B------:R-:W-:Y:S01]  /*8f60*/  IMAD.MOV.U32 R4, RZ, RZ, R6 ;  /* 0x000000ffff047224 */ /* 0x000fe200078e0006 */
[----:B------:R-:W-:Y:S02]  /*8f70*/  IADD3 R16, PT, PT, R16, -0x1, RZ ;  /* 0xffffffff10107810 */ /* 0x000fe40007ffe0ff */
[----:B------:R-:W-:Y:S01]  /*8f80*/  IADD3.X R3, PT, PT, RZ, ~R9, RZ, P0, !PT ;  /* 0x80000009ff037210 */ /* 0x000fe200007fe4ff */
[----:B------:R-:W-:Y:S01]  /*8f90*/  IMAD.WIDE.U32 R4, R12, R7, R4 ;  /* 0x000000070c047225 */ /* 0x000fe200078e0004 */
[----:B------:R-:W-:Y:S02]  /*8fa0*/  ISETP.NE.AND P0, PT, R16, RZ, PT ;  /* 0x000000ff1000720c */ /* 0x000fe40003f05270 */
[----:B------:R-:W-:Y:S01]  /*8fb0*/  MOV R6, R8 ;  /* 0x0000000800067202 */ /* 0x000fe20000000f00 */
[----:B------:R-:W-:-:S02]  /*8fc0*/  IMAD R3, R3, R12, RZ ;  /* 0x0000000c03037224 */ /* 0x000fc400078e02ff */
[----:B------:R-:W-:Y:S02]  /*8fd0*/  IMAD.MOV.U32 R12, RZ, RZ, R15 ;  /* 0x000000ffff0c7224 */ /* 0x000fe400078e000f */
[----:B------:R-:W-:Y:S02]  /*8fe0*/  IMAD R3, R13, R7, R3 ;  /* 0x000000070d037224 */ /* 0x000fe400078e0203 */
[----:B------:R-:W-:Y:S02]  /*8ff0*/  IMAD.MOV.U32 R13, RZ, RZ, R14 ;  /* 0x000000ffff0d7224 */ /* 0x000fe400078e000e */
[----:B------:R-:W-:Y:S02]  /*9000*/  IMAD.IADD R3, R5, 0x1, R3 ;  /* 0x0000000105037824 */ /* 0x000fe400078e0203 */
[----:B------:R-:W-:Y:S02]  /*9010*/  IMAD.MOV.U32 R5, RZ, RZ, R9 ;  /* 0x000000ffff057224 */ /* 0x000fe400078e0009 */
[----:B0-----:R-:W-:-:S02]  /*9020*/  VIADD R18, R18, 0xfffffff8 ;  /* 0xfffffff812127836 */ /* 0x001fc40000000000 */
[----:B--2---:R-:W-:Y:S02]  /*9030*/  IMAD R3, R3, R10, RZ ;  /* 0x0000000a03037224 */ /* 0x004fe400078e02ff */
[----:B------:R-:W-:-:S04]  /*9040*/  IMAD.WIDE.U32 R12, R10, R4, R12 ;  /* 0x000000040a0c7225 */ /* 0x000fc800078e000c */
[----:B------:R-:W-:Y:S02]  /*9050*/  IMAD R3, R11, R4, R3 ;  /* 0x000000040b037224 */ /* 0x000fe400078e0203 */
[----:B------:R-:W-:-:S03]  /*9060*/  IMAD.MOV.U32 R15, RZ, RZ, R12 ;  /* 0x000000ffff0f7224 */ /* 0x000fc600078e000c */
[----:B------:R-:W-:Y:S01]  /*9070*/  IADD3 R14, PT, PT, R13, R3, RZ ;  /* 0x000000030d0e7210 */ /* 0x000fe20007ffe0ff */
[----:B------:R-:W-:Y:S06]  /*9080*/  @P0 BRA `(.L_x_18107) ;  /* 0xfffffffc002c0947 */ /* 0x000fec000383ffff */
[----:B------:R-:W-:Y:S05]  /*9090*/  BSYNC.RECONVERGENT B0 ;  /* 0x0000000000007941 */ /* 0x000fea0003800200 */
.L_x_18103:
        /* <DEDUP_REMOVED lines=12> */
.L_x_18112:
        /* <DEDUP_REMOVED lines=21> */
.L_x_18111:
[----:B------:R-:W-:Y:S05]  /*92b0*/  BSYNC.RECONVERGENT B7 ;  /* 0x0000000000077941 */ /* 0x000fea0003800200 */
.L_x_18110:
[----:B------:R-:W-:-:S04]  /*92c0*/  IADD3 R18, P0, PT, R18, 0x4, RZ ;  /* 0x0000000412127810 */ /* 0x000fc80007f1e0ff */
[----:B------:R-:W-:Y:S02]  /*92d0*/  IADD3.X R19, PT, PT, RZ, R19, RZ, P0, !PT ;  /* 0x00000013ff137210 */ /* 0x000fe400007fe4ff */
[----:B------:R-:W-:-:S04]  /*92e0*/  ISETP.GE.U32.AND P0, PT, R18, R16, PT ;  /* 0x000000101200720c */ /* 0x000fc80003f06070 */
[----:B------:R-:W-:-:S13]  /*92f0*/  ISETP.GE.U32.AND.EX P0, PT, R19, R17, PT, P0 ;  /* 0x000000111300720c */ /* 0x000fda0003f06100 */
[----:B------:R-:W-:Y:S05]  /*9300*/  @!P0 BRA `(.L_x_18112) ;  /* 0xfffffffc00948947 */ /* 0x000fea000383ffff */
.L_x_18109:
[----:B------:R-:W-:Y:S05]  /*9310*/  BSYNC.RECONVERGENT B6 ;  /* 0x0000000000067941 */ /* 0x000fea0003800200 */
.L_x_18108:
        /* <DEDUP_REMOVED lines=20> */
.L_x_18114:
[----:B------:R-:W-:Y:S05]  /*9460*/  BSYNC.RECONVERGENT B6 ;  /* 0x0000000000067941 */ /* 0x000fea0003800200 */
.L_x_18113:
        /* <DEDUP_REMOVED lines=20> */
.L_x_18116:
[----:B------:R-:W-:Y:S05]  /*95b0*/  BSYNC.RECONVERGENT B6 ;  /* 0x0000000000067941 */ /* 0x000fea0003800200 */
.L_x_18115:
        /* <DEDUP_REMOVED lines=23> */
.L_x_18118:
[----:B------:R-:W-:Y:S05]  /*9730*/  BSYNC.RECONVERGENT B6 ;  /* 0x0000000000067941 */ /* 0x000fea0003800200 */
.L_x_18117:
        /* <DEDUP_REMOVED lines=9> */
[----:B------:R-:W-:-:S06]  /*97d0*/  UIADD3 UR4, UPT, UPT, UR4, 0x60, URZ ;  /* 0x0000006004047890 */ /* 0x000fcc000fffe0ff */
[----:B------:R-:W-:Y:S02]  /*97e0*/  IMAD.U32 R18, RZ, RZ, UR4 ;  /* 0x00000004ff127e24 */ /* 0x000fe4000f8e00ff */
[----:B0-----:R-:W-:Y:S02]  /*97f0*/  IMAD R0, R0, UR6, RZ ;  /* 0x0000000600007c24 */ /* 0x001fe4000f8e02ff */
[----:B------:R-:W-:-:S04]  /*9800*/  IMAD.WIDE.U32 R6, R29, UR6, RZ ;  /* 0x000000061d067c25 */ /* 0x000fc8000f8e00ff */
[----:B------:R-:W-:-:S04]  /*9810*/  IMAD R5, R29, UR7, R0 ;  /* 0x000000071d057c24 */ /* 0x000fc8000f8e0200 */
[----:B------:R-:W-:-:S07]  /*9820*/  IMAD.IADD R5, R7, 0x1, R5 ;  /* 0x0000000107057824 */ /* 0x000fce00078e0205 */
.L_x_18123:
        /* <DEDUP_REMOVED lines=25> */
.L_x_18121:
[----:B------:R-:W-:Y:S01]  /*99c0*/  IMAD.MOV.U32 R3, RZ, RZ, R12 ;  /* 0x000000ffff037224 */ /* 0x000fe200078e000c */
[----:B------:R-:W-:Y:S01]  /*99d0*/  MOV R4, 0x9a00 ;  /* 0x00009a0000047802 */ /* 0x000fe20000000f00 */
[----:B------:R-:W-:-:S07]  /*99e0*/  IMAD.MOV.U32 R0, RZ, RZ, R13 ;  /* 0x000000ffff007224 */ /* 0x000fce00078e000d */
[----:B------:R-:W-:Y:S05]  /*99f0*/  CALL.REL.NOINC `($__internal_43_$__cuda_sm20_div_s64) ;  /* 0x0000003000187944 */ /* 0x000fea0003c00000 */
[----:B------:R-:W-:Y:S01]  /*9a00*/  MOV R8, R3 ;  /* 0x0000000300087202 */ /* 0x000fe20000000f00 */
[----:B------:R-:W-:-:S07]  /*9a10*/  IMAD.MOV.U32 R9, RZ, RZ, R0 ;  /* 0x000000ffff097224 */ /* 0x000fce00078e0000 */
.L_x_18122:
[----:B------:R-:W-:Y:S05]  /*9a20*/  BSYNC.RECONVERGENT B1 ;  /* 0x0000000000017941 */ /* 0x000fea0003800200 */
.L_x_18120:
        /* <DEDUP_REMOVED lines=22> */
.L_x_18119:
        /* <DEDUP_REMOVED lines=12> */
.L_x_18128:
        /* <DEDUP_REMOVED lines=21> */
.L_x_18127:
[----:B------:R-:W-:Y:S05]  /*9da0*/  BSYNC.RECONVERGENT B7 ;  /* 0x0000000000077941 */ /* 0x000fea0003800200 */
.L_x_18126:
[----:B------:R-:W-:-:S05]  /*9db0*/  IADD3 R18, P0, PT, R18, 0x4, RZ ;  /* 0x0000000412127810 */ /* 0x000fca0007f1e0ff */
[----:B------:R-:W-:Y:S01]  /*9dc0*/  IMAD.X R19, RZ, RZ, R19, P0 ;  /* 0x000000ffff137224 */ /* 0x000fe200000e0613 */
[----:B------:R-:W-:-:S04]  /*9dd0*/  ISETP.GE.U32.AND P0, PT, R18, R16, PT ;  /* 0x000000101200720c */ /* 0x000fc80003f06070 */
[----:B------:R-:W-:-:S13]  /*9de0*/  ISETP.GE.U32.AND.EX P0, PT, R19, R17, PT, P0 ;  /* 0x000000111300720c */ /* 0x000fda0003f06100 */
[----:B------:R-:W-:Y:S05]  /*9df0*/  @!P0 BRA `(.L_x_18128) ;  /* 0xfffffffc00948947 */ /* 0x000fea000383ffff */
.L_x_18125:
[----:B------:R-:W-:Y:S05]  /*9e00*/  BSYNC.RECONVERGENT B6 ;  /* 0x0000000000067941 */ /* 0x000fea0003800200 */
.L_x_18124:
        /* <DEDUP_REMOVED lines=20> */
.L_x_18130:
[----:B------:R-:W-:Y:S05]  /*9f50*/  BSYNC.RECONVERGENT B6 ;  /* 0x0000000000067941 */ /* 0x000fea0003800200 */
.L_x_18129:
        /* <DEDUP_REMOVED lines=20> */
.L_x_18132:
[----:B------:R-:W-:Y:S05]  /*a0a0*/  BSYNC.RECONVERGENT B6 ;  /* 0x0000000000067941 */ /* 0x000fea0003800200 */
.L_x_18131:
        /* <DEDUP_REMOVED lines=23> */
.L_x_18134:
[----:B------:R-:W-:Y:S05]  /*a220*/  BSYNC.RECONVERGENT B6 ;  /* 0x0000000000067941 */ /* 0x000fea0003800200 */
.L_x_18133:
        /* <DEDUP_REMOVED lines=15> */
.L_x_18139:
        /* <DEDUP_REMOVED lines=25> */
.L_x_18137:
[----:B------:R-:W-:Y:S01]  /*a4b0*/  MOV R3, R12 ;  /* 0x0000000c00037202 */ /* 0x000fe20000000f00 */
[----:B------:R-:W-:Y:S01]  /*a4c0*/  IMAD.MOV.U32 R0, RZ, RZ, R13 ;  /* 0x000000ffff007224 */ /* 0x000fe200078e000d */
[----:B------:R-:W-:-:S07]  /*a4d0*/  MOV R4, 0xa4f0 ;  /* 0x0000a4f000047802 */ /* 0x000fce0000000f00 */
[----:B------:R-:W-:Y:S05]  /*a4e0*/  CALL.REL.NOINC `($__internal_43_$__cuda_sm20_div_s64) ;  /* 0x00000024005c7944 */ /* 0x000fea0003c00000 */
[----:B------:R-:W-:Y:S01]  /*a4f0*/  IMAD.MOV.U32 R8, RZ, RZ, R3 ;  /* 0x000000ffff087224 */ /* 0x000fe200078e0003 */
[----:B------:R-:W-:-:S07]  /*a500*/  MOV R9, R0 ;  /* 0x0000000000097202 */ /* 0x000fce0000000f00 */
.L_x_18138:
[----:B------:R-:W-:Y:S05]  /*a510*/  BSYNC.RECONVERGENT B1 ;  /* 0x0000000000017941 */ /* 0x000fea0003800200 */
.L_x_18136:
        /* <DEDUP_REMOVED lines=22> */
.L_x_18135:
        /* <DEDUP_REMOVED lines=12> */
.L_x_18144:
        /* <DEDUP_REMOVED lines=21> */
.L_x_18143:
[----:B------:R-:W-:Y:S05]  /*a890*/  BSYNC.RECONVERGENT B7 ;  /* 0x0000000000077941 */ /* 0x000fea0003800200 */
.L_x_18142:
[----:B------:R-:W-:-:S05]  /*a8a0*/  IADD3 R18, P0, PT, R18, 0x4, RZ ;  /* 0x0000000412127810 */ /* 0x000fca0007f1e0ff */
[----:B------:R-:W-:Y:S01]  /*a8b0*/  IMAD.X R19, RZ, RZ, R19, P0 ;  /* 0x000000ffff137224 */ /* 0x000fe200000e0613 */
[----:B------:R-:W-:-:S04]  /*a8c0*/  ISETP.GE.U32.AND P0, PT, R18, R16, PT ;  /* 0x000000101200720c */ /* 0x000fc80003f06070 */
[----:B------:R-:W-:-:S13]  /*a8d0*/  ISETP.GE.U32.AND.EX P0, PT, R19, R17, PT, P0 ;  /* 0x000000111300720c */ /* 0x000fda0003f06100 */
[----:B------:R-:W-:Y:S05]  /*a8e0*/  @!P0 BRA `(.L_x_18144) ;  /* 0xfffffffc00948947 */ /* 0x000fea000383ffff */
.L_x_18141:
[----:B------:R-:W-:Y:S05]  /*a8f0*/  BSYNC.RECONVERGENT B6 ;  /* 0x0000000000067941 */ /* 0x000fea0003800200 */
.L_x_18140:
        /* <DEDUP_REMOVED lines=20> */
.L_x_18146:
[----:B------:R-:W-:Y:S05]  /*aa40*/  BSYNC.RECONVERGENT B6 ;  /* 0x0000000000067941 */ /* 0x000fea0003800200 */
.L_x_18145:
        /* <DEDUP_REMOVED lines=20> */
.L_x_18148:
[----:B------:R-:W-:Y:S05]  /*ab90*/  BSYNC.RECONVERGENT B6 ;  /* 0x0000000000067941 */ /* 0x000fea0003800200 */
.L_x_18147:
        /* <DEDUP_REMOVED lines=23> */
.L_x_18150:
[----:B------:R-:W-:Y:S05]  /*ad10*/  BSYNC.RECONVERGENT B6 ;  /* 0x0000000000067941 */ /* 0x000fea0003800200 */
.L_x_18149:
        /* <DEDUP_REMOVED lines=15> */
.L_x_18155:
        /* <DEDUP_REMOVED lines=25> */
.L_x_18153:
[----:B------:R-:W-:Y:S01]  /*afa0*/  MOV R3, R12 ;  /* 0x0000000c00037202 */ /* 0x000fe20000000f00 */
[----:B------:R-:W-:Y:S01]  /*afb0*/  IMAD.MOV.U32 R0, RZ, RZ, R13 ;  /* 0x000000ffff007224 */ /* 0x000fe200078e000d */
[----:B------:R-:W-:-:S07]  /*afc0*/  MOV R4, 0xafe0 ;  /* 0x0000afe000047802 */ /* 0x000fce0000000f00 */
[----:B------:R-:W-:Y:S05]  /*afd0*/  CALL.REL.NOINC `($__internal_43_$__cuda_sm20_div_s64) ;  /* 0x0000001800a07944 */ /* 0x000fea0003c00000 */
[----:B------:R-:W-:Y:S01]  /*afe0*/  MOV R8, R3 ;  /* 0x0000000300087202 */ /* 0x000fe20000000f00 */
[----:B------:R-:W-:-:S07]  /*aff0*/  IMAD.MOV.U32 R9, RZ, RZ, R0 ;  /* 0x000000ffff097224 */ /* 0x000fce00078e0000 */
.L_x_18154:
[----:B------:R-:W-:Y:S05]  /*b000*/  BSYNC.RECONVERGENT B1 ;  /* 0x0000000000017941 */ /* 0x000fea0003800200 */
.L_x_18152:
[----:B------:R0:W2:Y:S01]  /*b010*/  LDL.64 R10, [R18] ;  /* 0x00000000120a7983 */ /* 0x0000a20000100a00 */
[-C--:B------:R-:W-:Y:S01]  /*b020*/  IADD3 R7, P0, PT, RZ, -R8.reuse, RZ ;  /* 0x80000008ff077210 */ /* 0x080fe20007f1e0ff */
[----:B------:R-:W-:Y:S01]  /*b030*/  IMAD.MOV.U32 R4, RZ, RZ, R6 ;  /* 0x000000ffff047224 */ /* 0x000fe200078e0006 */
[----:B------:R-:W-:Y:S01]  /*b040*/  MOV R6, R8 ;  /* 0x0000000800067202 */ /* 0x000fe20000000f00 */
[----:B------:R-:W-:Y:S01]  /*b050*/  VIADD R16, R16, 0xffffffff ;  /* 0xffffffff10107836 */ /* 0x000fe20000000000 */
[----:B------:R-:W-:Y:S01]  /*b060*/  IADD3.X R3, PT, PT, RZ, ~R9, RZ, P0, !PT ;  /* 0x80000009ff037210 */ /* 0x000fe200007fe4ff */
[----:B------:R-:W-:Y:S01]  /*b070*/  IMAD.WIDE.U32 R4, R12, R7, R4 ;  /* 0x000000070c047225 */ /* 0x000fe200078e0004 */
[----:B0-----:R-:W-:-:S03]  /*b080*/  IADD3 R18, PT, PT, R18, -0x8, RZ ;  /* 0xfffffff812127810 */ /* 0x001fc60007ffe0ff */
[----:B------:R-:W-:Y:S01]  /*b090*/  IMAD R3, R3, R12, RZ ;  /* 0x0000000c03037224 */ /* 0x000fe200078e02ff */
[----:B------:R-:W-:Y:S02]  /*b0a0*/  ISETP.NE.AND P0, PT, R16, RZ, PT ;  /* 0x000000ff1000720c */ /* 0x000fe40003f05270 */
[----:B------:R-:W-:Y:S01]  /*b0b0*/  MOV R12, R15 ;  /* 0x0000000f000c7202 */ /* 0x000fe20000000f00 */
[----:B------:R-:W-:Y:S02]  /*b0c0*/  IMAD R3, R13, R7, R3 ;  /* 0x000000070d037224 */ /* 0x000fe400078e0203 */
[----:B------:R-:W-:-:S03]  /*b0d0*/  IMAD.MOV.U32 R13, RZ, RZ, R14 ;  /* 0x000000ffff0d7224 */ /* 0x000fc600078e000e */
        /* <DEDUP_REMOVED lines=9> */
.L_x_18151:
        /* <DEDUP_REMOVED lines=12> */
.L_x_18160:
        /* <DEDUP_REMOVED lines=21> */
.L_x_18159:
[----:B------:R-:W-:Y:S05]  /*b380*/  BSYNC.RECONVERGENT B7 ;  /* 0x0000000000077941 */ /* 0x000fea0003800200 */
.L_x_18158:
[----:B------:R-:W-:-:S05]  /*b390*/  IADD3 R16, P0, PT, R16, 0x4, RZ ;  /* 0x0000000410107810 */ /* 0x000fca0007f1e0ff */
[----:B------:R-:W-:Y:S01]  /*b3a0*/  IMAD.X R17, RZ, RZ, R17, P0 ;  /* 0x000000ffff117224 */ /* 0x000fe200000e0611 */
[----:B------:R-:W-:-:S04]  /*b3b0*/  ISETP.GE.U32.AND P0, PT, R16, R18, PT ;  /* 0x000000121000720c */ /* 0x000fc80003f06070 */
[----:B------:R-:W-:-:S13]  /*b3c0*/  ISETP.GE.U32.AND.EX P0, PT, R17, R19, PT, P0 ;  /* 0x000000131100720c */ /* 0x000fda0003f06100 */
[----:B------:R-:W-:Y:S05]  /*b3d0*/  @!P0 BRA `(.L_x_18160) ;  /* 0xfffffffc00948947 */ /* 0x000fea000383ffff */
.L_x_18157:
[----:B------:R-:W-:Y:S05]  /*b3e0*/  BSYNC.RECONVERGENT B6 ;  /* 0x0000000000067941 */ /* 0x000fea0003800200 */
.L_x_18156:
        /* <DEDUP_REMOVED lines=20> */
.L_x_18162:
[----:B------:R-:W-:Y:S05]  /*b530*/  BSYNC.RECONVERGENT B6 ;  /* 0x0000000000067941 */ /* 0x000fea0003800200 */
.L_x_18161:
        /* <DEDUP_REMOVED lines=20> */
.L_x_18164:
[----:B------:R-:W-:Y:S05]  /*b680*/  BSYNC.RECONVERGENT B6 ;  /* 0x0000000000067941 */ /* 0x000fea0003800200 */
.L_x_18163:
        /* <DEDUP_REMOVED lines=23> */
.L_x_18166:
[----:B------:R-:W-:Y:S05]  /*b800*/  BSYNC.RECONVERGENT B6 ;  /* 0x0000000000067941 */ /* 0x000fea0003800200 */
.L_x_18165:
        /* <DEDUP_REMOVED lines=13> */
[----:B------:R-:W-:-:S05]  /*b8e0*/  IMAD R3, R42, UR7, R3 ;  /* 0x000000072a037c24 */ /* 0x000fca000f8e0203 */
[----:B------:R-:W-:-:S07]  /*b8f0*/  IADD3 R5, PT, PT, R7, R3, RZ ;  /* 0x0000000307057210 */ /* 0x000fce0007ffe0ff */
.L_x_18171:
        /* <DEDUP_REMOVED lines=15> */
[----:B------:R-:W-:-:S04]  /*b9f0*/  MOV R9, RZ ;  /* 0x000000ff00097202 */ /* 0x000fc80000000f00 */
        /* <DEDUP_REMOVED lines=9> */
.L_x_18169:
[----:B------:R-:W-:Y:S01]  /*ba90*/  IMAD.MOV.U32 R3, RZ, RZ, R12 ;  /* 0x000000ffff037224 */ /* 0x000fe200078e000c */
[----:B------:R-:W-:Y:S02]  /*baa0*/  MOV R0, R13 ;  /* 0x0000000d00007202 */ /* 0x000fe40000000f00 */
[----:B------:R-:W-:-:S07]  /*bab0*/  MOV R4, 0xbad0 ;  /* 0x0000bad000047802 */ /* 0x000fce0000000f00 */
[----:B------:R-:W-:Y:S05]  /*bac0*/  CALL.REL.NOINC `($__internal_43_$__cuda_sm20_div_s64) ;  /* 0x0000000c00e47944 */ /* 0x000fea0003c00000 */
[----:B------:R-:W-:Y:S01]  /*bad0*/  IMAD.MOV.U32 R8, RZ, RZ, R3 ;  /* 0x000000ffff087224 */ /* 0x000fe200078e0003 */
[----:B------:R-:W-:-:S07]  /*bae0*/  MOV R9, R0 ;  /* 0x0000000000097202 */ /* 0x000fce0000000f00 */
.L_x_18170:
[----:B------:R-:W-:Y:S05]  /*baf0*/  BSYNC.RECONVERGENT B1 ;  /* 0x0000000000017941 */ /* 0x000fea0003800200 */
.L_x_18168:
[----:B------:R0:W2:Y:S01]  /*bb00*/  LDL.64 R10, [R18] ;  /* 0x00000000120a7983 */ /* 0x0000a20000100a00 */
[----:B------:R-:W-:Y:S02]  /*bb10*/  IADD3 R7, P0, PT, RZ, -R8, RZ ;  /* 0x80000008ff077210 */ /* 0x000fe40007f1e0ff */
[----:B------:R-:W-:Y:S01]  /*bb20*/  MOV R4, R6 ;  /* 0x0000000600047202 */ /* 0x000fe20000000f00 */
[----:B------:R-:W-:Y:S01]  /*bb30*/  IMAD.MOV.U32 R6, RZ, RZ, R8 ;  /* 0x000000ffff067224 */ /* 0x000fe200078e0008 */
[----:B------:R-:W-:Y:S01]  /*bb40*/  IADD3 R16, PT, PT, R16, -0x1, RZ ;  /* 0xffffffff10107810 */ /* 0x000fe20007ffe0ff */
[----:B------:R-:W-:Y:S02]  /*bb50*/  IMAD.X R3, RZ, RZ, ~R9, P0 ;  /* 0x000000ffff037224 */ /* 0x000fe400000e0e09 */
[----:B------:R-:W-:Y:S01]  /*bb60*/  IMAD.WIDE.U32 R4, R12, R7, R4 ;  /* 0x000000070c047225 */ /* 0x000fe200078e0004 */
[----:B------:R-:W-:-:S03]  /*bb70*/  ISETP.NE.AND P0, PT, R16, RZ, PT ;  /* 0x000000ff1000720c */ /* 0x000fc60003f05270 */
[----:B------:R-:W-:Y:S02]  /*bb80*/  IMAD R3, R3, R12, RZ ;  /* 0x0000000c03037224 */ /* 0x000fe400078e02ff */
[----:B------:R-:W-:Y:S02]  /*bb90*/  IMAD.MOV.U32 R12, RZ, RZ, R15 ;  /* 0x000000ffff0c7224 */ /* 0x000fe400078e000f */
[----:B------:R-:W-:Y:S01]  /*bba0*/  IMAD R3, R13, R7, R3 ;  /* 0x000000070d037224 */ /* 0x000fe200078e0203 */
[----:B------:R-:W-:Y:S01]  /*bbb0*/  MOV R13, R14 ;  /* 0x0000000e000d7202 */ /* 0x000fe20000000f00 */
[----:B0-----:R-:W-:Y:S02]  /*bbc0*/  VIADD R18, R18, 0xfffffff8 ;  /* 0xfffffff812127836 */ /* 0x001fe40000000000 */
        /* <DEDUP_REMOVED lines=9> */
.L_x_18167:
        /* <DEDUP_REMOVED lines=12> */
.L_x_18176:
        /* <DEDUP_REMOVED lines=21> */
.L_x_18175:
[----:B------:R-:W-:Y:S05]  /*be70*/  BSYNC.RECONVERGENT B7 ;  /* 0x0000000000077941 */ /* 0x000fea0003800200 */
.L_x_18174:
[----:B------:R-:W-:-:S04]  /*be80*/  IADD3 R16, P0, PT, R16, 0x4, RZ ;  /* 0x0000000410107810 */ /* 0x000fc80007f1e0ff */
[----:B------:R-:W-:Y:S02]  /*be90*/  IADD3.X R17, PT, PT, RZ, R17, RZ, P0, !PT ;  /* 0x00000011ff117210 */ /* 0x000fe400007fe4ff */
[----:B------:R-:W-:-:S04]  /*bea0*/  ISETP.GE.U32.AND P0, PT, R16, R18, PT ;  /* 0x000000121000720c */ /* 0x000fc80003f06070 */
[----:B------:R-:W-:-:S13]  /*beb0*/  ISETP.GE.U32.AND.EX P0, PT, R17, R19, PT, P0 ;  /* 0x000000131100720c */ /* 0x000fda0003f06100 */
[----:B------:R-:W-:Y:S05]  /*bec0*/  @!P0 BRA `(.L_x_18176) ;  /* 0xfffffffc00948947 */ /* 0x000fea000383ffff */
.L_x_18173:
[----:B------:R-:W-:Y:S05]  /*bed0*/  BSYNC.RECONVERGENT B6 ;  /* 0x0000000000067941 */ /* 0x000fea0003800200 */
.L_x_18172:
        /* <DEDUP_REMOVED lines=20> */
.L_x_18178:
[----:B------:R-:W-:Y:S05]  /*c020*/  BSYNC.RECONVERGENT B6 ;  /* 0x0000000000067941 */ /* 0x000fea0003800200 */
.L_x_18177:
        /* <DEDUP_REMOVED lines=20> */
.L_x_18180:
[----:B------:R-:W-:Y:S05]  /*c170*/  BSYNC.RECONVERGENT B6 ;  /* 0x0000000000067941 */ /* 0x000fea0003800200 */
.L_x_18179:
        /* <DEDUP_REMOVED lines=23> */
.L_x_18182:
[----:B------:R-:W-:Y:S05]  /*c2f0*/  BSYNC.RECONVERGENT B6 ;  /* 0x0000000000067941 */ /* 0x000fea0003800200 */
.L_x_18181:
        /* <DEDUP_REMOVED lines=8> */
[----:B------:R-:W-:Y:S01]  /*c380*/  UIMAD UR4, UR38, 0x8, UR39 ;  /* 0x00000008260478a4 */ /* 0x000fe2000f8e0227 */
[----:B------:R-:W-:Y:S01]  /*c390*/  BSSY.RECONVERGENT B0, `(.L_x_18183) ;  /* 0x000003a000007945 */ /* 0x000fe20003800200 */
[----:B------:R-:W-:Y:S01]  /*c3a0*/  IMAD.IADD R5, R7, 0x1, R5 ;  /* 0x0000000107057824 */ /* 0x000fe200078e0205 */
[----:B------:R-:W-:Y:S01]  /*c3b0*/  CS2R R14, SRZ ;  /* 0x00000000000e7805 */ /* 0x000fe2000001ff00 */
[----:B------:R-:W-:-:S06]  /*c3c0*/  UIADD3 UR4, UPT, UPT, UR4, 0x60, URZ ;  /* 0x0000006004047890 */ /* 0x000fcc000fffe0ff */
[----:B------:R-:W-:-:S07]  /*c3d0*/  MOV R16, UR4 ;  /* 0x0000000400107c02 */ /* 0x000fce0008000f00 */
.L_x_18187:
        /* <DEDUP_REMOVED lines=25> */
.L_x_18185:
[----:B------:R-:W-:Y:S01]  /*c570*/  IMAD.MOV.U32 R3, RZ, RZ, R12 ;  /* 0x000000ffff037224 */ /* 0x000fe200078e000c */
[----:B------:R-:W-:Y:S02]  /*c580*/  MOV R0, R13 ;  /* 0x0000000d00007202 */ /* 0x000fe40000000f00 */
[----:B------:R-:W-:-:S07]  /*c590*/  MOV R4, 0xc5b0 ;  /* 0x0000c5b000047802 */ /* 0x000fce0000000f00 */
[----:B------:R-:W-:Y:S05]  /*c5a0*/  CALL.REL.NOINC `($__internal_43_$__cuda_sm20_div_s64) ;  /* 0x00000004002c7944 */ /* 0x000fea0003c00000 */
[----:B------:R-:W-:Y:S01]  /*c5b0*/  IMAD.MOV.U32 R8, RZ, RZ, R3 ;  /* 0x000000ffff087224 */ /* 0x000fe200078e0003 */
[----:B------:R-:W-:-:S07]  /*c5c0*/  MOV R9, R0 ;  /* 0x0000000000097202 */ /* 0x000fce0000000f00 */
.L_x_18186:
[----:B------:R-:W-:Y:S05]  /*c5d0*/  BSYNC.RECONVERGENT B1 ;  /* 0x0000000000017941 */ /* 0x000fea0003800200 */
.L_x_18184:
        /* <DEDUP_REMOVED lines=22> */
.L_x_18183:
        /* <DEDUP_REMOVED lines=12> */
.L_x_18192:
        /* <DEDUP_REMOVED lines=21> */
.L_x_18191:
[----:B------:R-:W-:Y:S05]  /*c950*/  BSYNC.RECONVERGENT B7 ;  /* 0x0000000000077941 */ /* 0x000fea0003800200 */
.L_x_18190:
[----:B------:R-:W-:-:S04]  /*c960*/  IADD3 R16, P0, PT, R16, 0x4, RZ ;  /* 0x0000000410107810 */ /* 0x000fc80007f1e0ff */
[----:B------:R-:W-:Y:S02]  /*c970*/  IADD3.X R17, PT, PT, RZ, R17, RZ, P0, !PT ;  /* 0x00000011ff117210 */ /* 0x000fe400007fe4ff */
[----:B------:R-:W-:-:S04]  /*c980*/  ISETP.GE.U32.AND P0, PT, R16, R18, PT ;  /* 0x000000121000720c */ /* 0x000fc80003f06070 */
[----:B------:R-:W-:-:S13]  /*c990*/  ISETP.GE.U32.AND.EX P0, PT, R17, R19, PT, P0 ;  /* 0x000000131100720c */ /* 0x000fda0003f06100 */
[----:B------:R-:W-:Y:S05]  /*c9a0*/  @!P0 BRA `(.L_x_18192) ;  /* 0xfffffffc00948947 */ /* 0x000fea000383ffff */
.L_x_18189:
[----:B------:R-:W-:Y:S05]  /*c9b0*/  BSYNC.RECONVERGENT B6 ;  /* 0x0000000000067941 */ /* 0x000fea0003800200 */
.L_x_18188:
[----:B------:R-:W0:Y:S02]  /*c9c0*/  LDCU.64 UR4, c[0x0][0x438] ;  /* 0x00008700ff0477ac */ /* 0x000e240008000a00 */
[----:B0-----:R-:W-:-:S06]  /*c9d0*/  UIMAD.WIDE.U32 UR4, UR40, 0x4, UR4 ;  /* 0x00000004280478a5 */ /* 0x001fcc000f8e0004 */
[----:B------:R-:W-:Y:S01]  /*c9e0*/  MOV R3, UR5 ;  /* 0x0000000500037c02 */ /* 0x000fe20008000f00 */
[----:B------:R-:W-:-:S04]  /*c9f0*/  IMAD.U32 R2, RZ, RZ, UR4 ;  /* 0x00000004ff027e24 */ /* 0x000fc8000f8e00ff */
[----:B------:R-:W-:-:S05]  /*ca00*/  IMAD.WIDE.U32 R62, R62, 0x8, R2 ;  /* 0x000000083e3e7825 */ /* 0x000fca00078e0002 */
[----:B------:R-:W-:Y:S04]  /*ca10*/  STG.E.64 desc[UR36][R62.64], RZ ;  /* 0x000000ff3e007986 */ /* 0x000fe8000c101b24 */
[----:B------:R-:W-:Y:S04]  /*ca20*/  STG.E.64 desc[UR36][R62.64+0x400], RZ ;  /* 0x000400ff3e007986 */ /* 0x000fe8000c101b24 */
[----:B------:R-:W-:Y:S04]  /*ca30*/  STG.E.64 desc[UR36][R62.64+0x800], RZ ;  /* 0x000800ff3e007986 */ /* 0x000fe8000c101b24 */
[----:B------:R-:W-:Y:S01]  /*ca40*/  STG.E.64 desc[UR36][R62.64+0xc00], RZ ;  /* 0x000c00ff3e007986 */ /* 0x000fe2000c101b24 */
[----:B------:R-:W-:Y:S05]  /*ca50*/  EXIT ;  /* 0x000000000000794d */ /* 0x000fea0003800000 */
        .weak           $__internal_43_$__cuda_sm20_div_s64
        .type           $__internal_43_$__cuda_sm20_div_s64,@function
        .size           $__internal_43_$__cuda_sm20_div_s64,(.L_x_40063 - $__internal_43_$__cuda_sm20_div_s64)
$__internal_43_$__cuda_sm20_div_s64:
[----:B------:R-:W-:Y:S02]  /*ca60*/  IADD3 R10, P1, PT, RZ, -R3, RZ ;  /* 0x80000003ff0a7210 */ /* 0x000fe40007f3e0ff */
[----:B------:R-:W-:-:S03]  /*ca70*/  ISETP.GE.AND P0, PT, R0, RZ, PT ;  /* 0x000000ff0000720c */ /* 0x000fc60003f06270 */
[----:B------:R-:W-:Y:S01]  /*ca80*/  IMAD.X R7, RZ, RZ, ~R0, P1 ;  /* 0x000000ffff077224 */ /* 0x000fe200008e0e00 */
[----:B------:R-:W-:-:S04]  /*ca90*/  SEL R10, R10, R3, !P0 ;  /* 0x000000030a0a7207 */ /* 0x000fc80004000000 */
[----:B------:R-:W-:-:S04]  /*caa0*/  SEL R11, R7, R0, !P0 ;  /* 0x00000000070b7207 */ /* 0x000fc80004000000 */
        /* <DEDUP_REMOVED lines=23> */
[----:B------:R-:W-:-:S03]  /*cc20*/  IMAD.HI.U32 R20, R21, R8, RZ ;  /* 0x0000000815147227 */ /* 0x000fc600078e00ff */
[----:B------:R-:W-:-:S05]  /*cc30*/  IADD3.X R9, PT, PT, RZ, ~R9, RZ, P0, !PT ;  /* 0x80000009ff097210 */ /* 0x000fca00007fe4ff */
[----:B------:R-:W-:-:S04]  /*cc40*/  IMAD.WIDE.U32 R20, P0, R21, R9, R20 ;  /* 0x0000000915147225 */ /* 0x000fc80007800014 */
[----:B------:R-:W-:-:S04]  /*cc50*/  IMAD.HI.U32 R20, P1, R7, R8, R20 ;  /* 0x0000000807147227 */ /* 0x000fc80007820014 */
[----:B------:R-:W-:-:S04]  /*cc60*/  IMAD.HI.U32 R8, R7, R9, RZ ;  /* 0x0000000907087227 */ /* 0x000fc800078e00ff */
[----:B------:R-:W-:Y:S02]  /*cc70*/  IMAD R9, R7, R9, RZ ;  /* 0x0000000907097224 */ /* 0x000fe400078e02ff */
[----:B------:R-:W-:Y:S02]  /*cc80*/  IMAD.X R17, R8, 0x1, R7, P0 ;  /* 0x0000000108117824 */ /* 0x000fe400000e0607 */
[----:B------:R-:W-:Y:S01]  /*cc90*/  IMAD.MOV.U32 R21, RZ, RZ, RZ ;  /* 0x000000ffff157224 */ /* 0x000fe200078e00ff */
[----:B------:R-:W-:Y:S02]  /*cca0*/  IADD3 R7, P0, PT, R9, R20, RZ ;  /* 0x0000001409077210 */ /* 0x000fe40007f1e0ff */
[-C--:B------:R-:W-:Y:S02]  /*ccb0*/  IADD3 R9, P3, PT, RZ, -R6.reuse, RZ ;  /* 0x80000006ff097210 */ /* 0x080fe40007f7e0ff */
[----:B------:R-:W-:Y:S02]  /*ccc0*/  IADD3.X R17, PT, PT, RZ, RZ, R17, P0, P1 ;  /* 0x000000ffff117210 */ /* 0x000fe400007e2411 */
[----:B------:R-:W-:-:S02]  /*ccd0*/  SEL R9, R9, R6, !P2 ;  /* 0x0000000609097207 */ /* 0x000fc40005000000 */
[----:B------:R-:W-:-:S03]  /*cce0*/  IADD3.X R8, PT, PT, RZ, ~R5, RZ, P3, !PT ;  /* 0x80000005ff087210 */ /* 0x000fc60001ffe4ff */
[----:B------:R-:W-:Y:S01]  /*ccf0*/  IMAD.HI.U32 R20, R7, R9, RZ ;  /* 0x0000000907147227 */ /* 0x000fe200078e00ff */
[----:B------:R-:W-:-:S05]  /*cd00*/  SEL R8, R8, R5, !P2 ;  /* 0x0000000508087207 */ /* 0x000fca0005000000 */
[----:B------:R-:W-:-:S04]  /*cd10*/  IMAD.WIDE.U32 R20, R7, R8, R20 ;  /* 0x0000000807147225 */ /* 0x000fc800078e0014 */
[C---:B------:R-:W-:Y:S02]  /*cd20*/  IMAD R7, R17.reuse, R8, RZ ;  /* 0x0000000811077224 */ /* 0x040fe400078e02ff */
[----:B------:R-:W-:-:S04]  /*cd30*/  IMAD.HI.U32 R20, P0, R17, R9, R20 ;  /* 0x0000000911147227 */ /* 0x000fc80007800014 */
[----:B------:R-:W-:Y:S01]  /*cd40*/  IMAD.HI.U32 R17, R17, R8, RZ ;  /* 0x0000000811117227 */ /* 0x000fe200078e00ff */
[----:B------:R-:W-:-:S04]  /*cd50*/  IADD3 R7, P1, PT, R7, R20, RZ ;  /* 0x0000001407077210 */ /* 0x000fc80007f3e0ff */
[----:B------:R-:W-:Y:S01]  /*cd60*/  IADD3.X R22, PT, PT, R17, RZ, RZ, P0, !PT ;  /* 0x000000ff11167210 */ /* 0x000fe200007fe4ff */
[----:B------:R-:W-:-:S03]  /*cd70*/  IMAD.WIDE.U32 R20, R7, R10, RZ ;  /* 0x0000000a07147225 */ /* 0x000fc600078e00ff */
[----:B------:R-:W-:Y:S01]  /*cd80*/  IADD3 R17, P0, PT, -R20, R9, RZ ;  /* 0x0000000914117210 */ /* 0x000fe20007f1e1ff */
[----:B------:R-:W-:Y:S02]  /*cd90*/  IMAD R20, R7, R11, R21 ;  /* 0x0000000b07147224 */ /* 0x000fe400078e0215 */
[----:B------:R-:W-:-:S04]  /*cda0*/  IMAD.X R9, RZ, RZ, R22, P1 ;  /* 0x000000ffff097224 */ /* 0x000fc800008e0616 */
[----:B------:R-:W-:-:S05]  /*cdb0*/  IMAD R20, R9, R10, R20 ;  /* 0x0000000a09147224 */ /* 0x000fca00078e0214 */
[----:B------:R-:W-:Y:S02]  /*cdc0*/  IADD3.X R8, PT, PT, ~R20, R8, RZ, P0, !PT ;  /* 0x0000000814087210 */ /* 0x000fe400007fe5ff */
[CC--:B------:R-:W-:Y:S02]  /*cdd0*/  ISETP.GE.U32.AND P0, PT, R17.reuse, R10.reuse, PT ;  /* 0x0000000a1100720c */ /* 0x0c0fe40003f06070 */
[----:B------:R-:W-:Y:S02]  /*cde0*/  IADD3 R20, P2, PT, R17, -R10, RZ ;  /* 0x8000000a11147210 */ /* 0x000fe40007f5e0ff */
[----:B------:R-:W-:-:S04]  /*cdf0*/  ISETP.GE.U32.AND.EX P0, PT, R8, R11, PT, P0 ;  /* 0x0000000b0800720c */ /* 0x000fc80003f06100 */
[----:B------:R-:W-:-:S04]  /*ce00*/  SEL R17, R20, R17, P0 ;  /* 0x0000001114117207 */ /* 0x000fc80000000000 */
[----:B------:R-:W-:Y:S01]  /*ce10*/  ISETP.GE.U32.AND P1, PT, R17, R10, PT ;  /* 0x0000000a1100720c */ /* 0x000fe20003f26070 */
[----:B------:R-:W-:Y:S01]  /*ce20*/  IMAD.X R17, R8, 0x1, ~R11, P2 ;  /* 0x0000000108117824 */ /* 0x000fe200010e0e0b */
[----:B------:R-:W-:-:S04]  /*ce30*/  IADD3 R10, P3, PT, R7, 0x1, RZ ;  /* 0x00000001070a7810 */ /* 0x000fc80007f7e0ff */
[----:B------:R-:W-:Y:S02]  /*ce40*/  SEL R10, R10, R7, P0 ;  /* 0x000000070a0a7207 */ /* 0x000fe40000000000 */
[-C--:B------:R-:W-:Y:S02]  /*ce50*/  IADD3.X R7, PT, PT, RZ, R9.reuse, RZ, P3, !PT ;  /* 0x00000009ff077210 */ /* 0x080fe40001ffe4ff */
[----:B------:R-:W-:Y:S02]  /*ce60*/  SEL R8, R17, R8, P0 ;  /* 0x0000000811087207 */ /* 0x000fe40000000000 */
        /* <DEDUP_REMOVED lines=10> */
[----:B------:R-:W-:Y:S01]  /*cf10*/  HFMA2 R9, -RZ, RZ, 0, 0 ;  /* 0x00000000ff097431 */ /* 0x000fe200000001ff */
[----:B------:R-:W-:-:S02]  /*cf20*/  IADD3.X R3, PT, PT, RZ, ~R8, RZ, P2, !PT ;  /* 0x80000008ff037210 */ /* 0x000fc400017fe4ff */
[----:B------:R-:W-:Y:S02]  /*cf30*/  ISETP.NE.AND.EX P0, PT, R0, RZ, PT, P0 ;  /* 0x000000ff0000720c */ /* 0x000fe40003f05300 */
[----:B------:R-:W-:Y:S01]  /*cf40*/  SEL R0, R3, R8, !P1 ;  /* 0x0000000803007207 */ /* 0x000fe20004800000 */
[----:B------:R-:W-:Y:S01]  /*cf50*/  IMAD.MOV.U32 R8, RZ, RZ, R4 ;  /* 0x000000ffff087224 */ /* 0x000fe200078e0004 */
[----:B------:R-:W-:Y:S02]  /*cf60*/  SEL R7, R7, R10, !P1 ;  /* 0x0000000a07077207 */ /* 0x000fe40004800000 */
[----:B------:R-:W-:Y:S02]  /*cf70*/  SEL R0, R0, 0xffffffff, P0 ;  /* 0xffffffff00007807 */ /* 0x000fe40000000000 */
[----:B------:R-:W-:Y:S01]  /*cf80*/  SEL R3, R7, 0xffffffff, P0 ;  /* 0xffffffff07037807 */ /* 0x000fe20000000000 */
[----:B------:R-:W-:Y:S06]  /*cf90*/  RET.REL.NODEC R8 `(_ZN2at6native29vectorized_elementwise_kernelILi2EZZZNS0_67_GLOBAL__N__bb565c37_34_ValidateCompressedIndicesKernel_cu_33a4b88b42_validate_compressed_sparse_indices_kernelILNS2_8CDimNameE1ENS2_18CUDAKernelLauncherENS2_14EmptyVecKernelENS2_8DummyVecELm8EEEvRKNS_6TensorESA_lllENKUlvE1_clEvENKUlvE_clEvEUliiiiiE_St5arrayIPcLm6EEEEviT0_T1_) ;  /* 0xffffff3008187950 */ /* 0x000fec0003c3ffff */
.L_x_18193:
        /* <DEDUP_REMOVED lines=14> */
.L_x_40063:


//--------------------- .text._ZN2at6native29vectorized_elementwise_kernelILi4EZZZNS0_67_GLOBAL__N__bb565c37_34_ValidateCompressedIndicesKernel_cu_33a4b88b42_validate_compressed_sparse_indices_kernelILNS2_8CDimNameE1ENS2_18CUDAKernelLauncherENS2_14EmptyVecKernelENS2_8DummyVecELm8EEEvRKNS_6TensorESA_lllENKUlvE1_clEvENKUlvE_clEvEUliiiiiE_St5arrayIPcLm6EEEEviT0_T1_ --------------------------
	.section	.text._ZN2at6native29vectorized_elementwise_kernelILi4EZZZNS0_67_GLOBAL__N__bb565c37_34_ValidateCompressedIndicesKernel_cu_33a4b88b42_validate_compressed_sparse_indices_kernelILNS2_8CDimNameE1ENS2_18CUDAKernelLauncherENS2_14EmptyVecKernelENS2_8DummyVecELm8EEEvRKNS_6TensorESA_lllENKUlvE1_clEvENKUlvE_clEvEUliiiiiE_St5arrayIPcLm6EEEEviT0_T1_,"ax",@progbits
	.align	128
        .global         _ZN2at6native29vectorized_elementwise_kernelILi4EZZZNS0_67_GLOBAL__N__bb565c37_34_ValidateCompressedIndicesKernel_cu_33a4b88b42_validate_compressed_sparse_indices_kernelILNS2_8CDimNameE1ENS2_18CUDAKernelLauncherENS2_14EmptyVecKernelENS2_8DummyVecELm8EEEvRKNS_6TensorESA_lllENKUlvE1_clEvENKUlvE_clEvEUliiiiiE_St5arrayIPcLm6EEEEviT0_T1_
        .type           _ZN2at6native29vectorized_elementwise_kernelILi4EZZZNS0_67_GLOBAL__N__bb565c37_34_ValidateCompressedIndicesKernel_cu_33a4b88b42_validate_compressed_sparse_indices_kernelILNS2_8CDimNameE1ENS2_18CUDAKernelLauncherENS2_14EmptyVecKernelENS2_8DummyVecELm8EEEvRKNS_6TensorESA_lllENKUlvE1_clEvENKUlvE_clEvEUliiiiiE_St5arrayIPcLm6EEEEviT0_T1_,@function
        .size           _ZN2at6native29vectorized_elementwise_kernelILi4EZZZNS0_67_GLOBAL__N__bb565c37_34_ValidateCompressedIndicesKernel_cu_33a4b88b42_validate_compressed_sparse_indices_kernelILNS2_8CDimNameE1ENS2_18CUDAKernelLauncherENS2_14EmptyVecKernelENS2_8DummyVecELm8EEEvRKNS_6TensorESA_lllENKUlvE1_clEvENKUlvE_clEvEUliiiiiE_St5arrayIPcLm6EEEEviT0_T1_,(.L_x_40064 - _ZN2at6native29vectorized_elementwise_kernelILi4EZZZNS0_67_GLOBAL__N__bb565c37_34_ValidateCompressedIndicesKernel_cu_33a4b88b42_validate_compressed_sparse_indices_kernelILNS2_8CDimNameE1ENS2_18CUDAKernelLauncherENS2_14EmptyVecKernelENS2_8DummyVecELm8EEEvRKNS_6TensorESA_lllENKUlvE1_clEvENKUlvE_clEvEUliiiiiE_St5arrayIPcLm6EEEEviT0_T1_)
        .other          _ZN2at6native29vectorized_elementwise_kernelILi4EZZZNS0_67_GLOBAL__N__bb565c37_34_ValidateCompressedIndicesKernel_cu_33a4b88b42_validate_compressed_sparse_indices_kernelILNS2_8CDimNameE1ENS2_18CUDAKernelLauncherENS2_14EmptyVecKernelENS2_8DummyVecELm8EEEvRKNS_6TensorESA_lllENKUlvE1_clEvENKUlvE_clEvEUliiiiiE_St5arrayIPcLm6EEEEviT0_T1_,@"STO_CUDA_ENTRY STV_DEFAULT"
_ZN2at6native29vectorized_elementwise_kernelILi4EZZZNS0_67_GLOBAL__N__bb565c37_34_ValidateCompressedIndicesKernel_cu_33a4b88b42_validate_compressed_sparse_indices_kernelILNS2_8CDimNameE1ENS2_18CUDAKernelLauncherENS2_14EmptyVecKernelENS2_8DummyVecELm8EEEvRKNS_6TensorESA_lllENKUlvE1_clEvENKUlvE_clEvEUliiiiiE_St5arrayIPcLm6EEEEviT0_T1_:
.text._ZN2at6native29vectorized_elementwise_kernelILi4EZZZNS0_67_GLOBAL__N__bb565c37_34_ValidateCompressedIndicesKernel_cu_33a4b88b42_validate_compressed_sparse_indices_kernelILNS2_8CDimNameE1ENS2_18CUDAKernelLauncherENS2_14EmptyVecKernelENS2_8DummyVecELm8EEEvRKNS_6TensorESA_lllENKUlvE1_clEvENKUlvE_clEvEUliiiiiE_St5arrayIPcLm6EEEEviT0_T1_:
        /* <DEDUP_REMOVED lines=280> */
.L_x_18198:
[----:B------:R-:W-:Y:S05]  /*1180*/  BSYNC.RECONVERGENT B7 ;  /* 0x0000000000077941 */ /* 0x000fea0003800200 */
.L_x_18197:
        /* <DEDUP_REMOVED lines=20> */
.L_x_18200:
[----:B------:R-:W-:Y:S05]  /*12d0*/  BSYNC.RECONVERGENT B7 ;  /* 0x0000000000077941 */ /* 0x000fea0003800200 */
.L_x_18199:
        /* <DEDUP_REMOVED lines=23> */
.L_x_18202:
[----:B------:R-:W-:Y:S05]  /*1450*/  BSYNC.RECONVERGENT B7 ;  /* 0x0000000000077941 */ /* 0x000fea0003800200 */
.L_x_18201:
        /* <DEDUP_REMOVED lines=16> */
.L_x_18207:
        /* <DEDUP_REMOVED lines=25> */
.L_x_18205:
[----:B------:R-:W-:Y:S01]  /*16f0*/  IMAD.MOV.U32 R3, RZ, RZ, R12 ;  /* 0x000000ffff037224 */ /* 0x000fe200078e000c */
[----:B------:R-:W-:Y:S01]  /*1700*/  MOV R4, 0x1730 ;  /* 0x0000173000047802 */ /* 0x000fe20000000f00 */
[----:B------:R-:W-:-:S07]  /*1710*/  IMAD.MOV.U32 R0, RZ, RZ, R13 ;  /* 0x000000ffff007224 */ /* 0x000fce00078e000d */
[----:B------:R-:W-:Y:S05]  /*1720*/  CALL.REL.NOINC `($__internal_44_$__cuda_sm20_div_s64) ;  /* 0x000000b0009c7944 */ /* 0x000fea0003c00000 */
[----:B------:R-:W-:Y:S01]  /*1730*/  MOV R8, R3 ;  /* 0x0000000300087202 */ /* 0x000fe20000000f00 */
[----:B------:R-:W-:-:S07]  /*1740*/  IMAD.MOV.U32 R9, RZ, RZ, R0 ;  /* 0x000000ffff097224 */ /* 0x000fce00078e0000 */
.L_x_18206:
[----:B------:R-:W-:Y:S05]  /*1750*/  BSYNC.RECONVERGENT B1 ;  /* 0x0000000000017941 */ /* 0x000fea0003800200 */
.L_x_18204:
        /* <DEDUP_REMOVED lines=22> */
.L_x_18203:
        /* <DEDUP_REMOVED lines=11> */
.L_x_18210:
        /* <DEDUP_REMOVED lines=21> */
.L_x_18209:
[----:B------:R-:W-:Y:S05]  /*1ac0*/  BSYNC.RECONVERGENT B7 ;  /* 0x0000000000077941 */ /* 0x000fea0003800200 */
.L_x_18208:
[----:B------:R-:W-:-:S05]  /*1ad0*/  IADD3 R22, P0, PT, R22, 0x4, RZ ;  /* 0x0000000416167810 */ /* 0x000fca0007f1e0ff */
[----:B------:R-:W-:Y:S01]  /*1ae0*/  IMAD.X R23, RZ, RZ, R23, P0 ;  /* 0x000000ffff177224 */ /* 0x000fe200000e0617 */
[----:B------:R-:W-:-:S04]  /*1af0*/  ISETP.GE.U32.AND P0, PT, R22, R16, PT ;  /* 0x000000101600720c */ /* 0x000fc80003f06070 */
[----:B------:R-:W-:-:S13]  /*1b00*/  ISETP.GE.U32.AND.EX P0, PT, R23, R17, PT, P0 ;  /* 0x000000111700720c */ /* 0x000fda0003f06100 */
[----:B------:R-:W-:Y:S05]  /*1b10*/  @!P0 BRA `(.L_x_18210) ;  /* 0xfffffffc00948947 */ /* 0x000fea000383ffff */
.L_x_18196:
[----:B------:R-:W-:Y:S05]  /*1b20*/  BSYNC.RECONVERGENT B6 ;  /* 0x0000000000067941 */ /* 0x000fea0003800200 */
.L_x_18195:
        /* <DEDUP_REMOVED lines=30> */
.L_x_18214:
[----:B------:R-:W-:Y:S05]  /*1d10*/  BSYNC.RECONVERGENT B7 ;  /* 0x0000000000077941 */ /* 0x000fea0003800200 */
.L_x_18213:
        /* <DEDUP_REMOVED lines=20> */
.L_x_18216:
[----:B------:R-:W-:Y:S05]  /*1e60*/  BSYNC.RECONVERGENT B7 ;  /* 0x0000000000077941 */ /* 0x000fea0003800200 */
.L_x_18215:
        /* <DEDUP_REMOVED lines=23> */
.L_x_18218:
[----:B------:R-:W-:Y:S05]  /*1fe0*/  BSYNC.RECONVERGENT B7 ;  /* 0x0000000000077941 */ /* 0x000fea0003800200 */
.L_x_18217:
        /* <DEDUP_REMOVED lines=18> */
.L_x_18223:
        /* <DEDUP_REMOVED lines=25> */
.L_x_18221:
[----:B------:R-:W-:Y:S01]  /*22a0*/  MOV R3, R18 ;  /* 0x0000001200037202 */ /* 0x000fe20000000f00 */
[----:B------:R-:W-:Y:S01]  /*22b0*/  IMAD.MOV.U32 R0, RZ, RZ, R19 ;  /* 0x000000ffff007224 */ /* 0x000fe200078e0013 */
[----:B------:R-:W-:-:S07]  /*22c0*/  MOV R4, 0x22e0 ;  /* 0x000022e000047802 */ /* 0x000fce0000000f00 */
[----:B------:R-:W-:Y:S05]  /*22d0*/  CALL.REL.NOINC `($__internal_44_$__cuda_sm20_div_s64) ;  /* 0x000000a400b07944 */ /* 0x000fea0003c00000 */
[----:B------:R-:W-:Y:S01]  /*22e0*/  IMAD.MOV.U32 R8, RZ, RZ, R3 ;  /* 0x000000ffff087224 */ /* 0x000fe200078e0003 */
[----:B------:R-:W-:-:S07]  /*22f0*/  MOV R9, R0 ;  /* 0x0000000000097202 */ /* 0x000fce0000000f00 */
.L_x_18222:
[----:B------:R-:W-:Y:S05]  /*2300*/  BSYNC.RECONVERGENT B1 ;  /* 0x0000000000017941 */ /* 0x000fea0003800200 */
.L_x_18220:
        /* <DEDUP_REMOVED lines=19> */
.L_x_18219:
        /* <DEDUP_REMOVED lines=11> */
.L_x_18226:
        /* <DEDUP_REMOVED lines=21> */
.L_x_18225:
[----:B------:R-:W-:Y:S05]  /*2640*/  BSYNC.RECONVERGENT B7 ;  /* 0x0000000000077941 */ /* 0x000fea0003800200 */
.L_x_18224:
[----:B------:R-:W-:-:S05]  /*2650*/  IADD3 R22, P0, PT, R22, 0x4, RZ ;  /* 0x0000000416167810 */ /* 0x000fca0007f1e0ff */
[----:B------:R-:W-:Y:S01]  /*2660*/  IMAD.X R23, RZ, RZ, R23, P0 ;  /* 0x000000ffff177224 */ /* 0x000fe200000e0617 */
[----:B------:R-:W-:-:S04]  /*2670*/  ISETP.GE.U32.AND P0, PT, R22, R18, PT ;  /* 0x000000121600720c */ /* 0x000fc80003f06070 */
[----:B------:R-:W-:-:S13]  /*2680*/  ISETP.GE.U32.AND.EX P0, PT, R23, R19, PT, P0 ;  /* 0x000000131700720c */ /* 0x000fda0003f06100 */
[----:B------:R-:W-:Y:S05]  /*2690*/  @!P0 BRA `(.L_x_18226) ;  /* 0xfffffffc00948947 */ /* 0x000fea000383ffff */
.L_x_18212:
[----:B------:R-:W-:Y:S05]  /*26a0*/  BSYNC.RECONVERGENT B6 ;  /* 0x0000000000067941 */ /* 0x000fea0003800200 */
.L_x_18211:
        /* <DEDUP_REMOVED lines=26> */
.L_x_18230:
[----:B------:R-:W-:Y:S05]  /*2850*/  BSYNC.RECONVERGENT B7 ;  /* 0x0000000000077941 */ /* 0x000fea0003800200 */
.L_x_18229:
        /* <DEDUP_REMOVED lines=20> */
.L_x_18232:
[----:B------:R-:W-:Y:S05]  /*29a0*/  BSYNC.RECONVERGENT B7 ;  /* 0x0000000000077941 */ /* 0x000fea0003800200 */
.L_x_18231:
        /* <DEDUP_REMOVED lines=23> */
.L_x_18234:
[----:B------:R-:W-:Y:S05]  /*2b20*/  BSYNC.RECONVERGENT B7 ;  /* 0x0000000000077941 */ /* 0x000fea0003800200 */
.L_x_18233:
        /* <DEDUP_REMOVED lines=15> */
.L_x_18239:
        /* <DEDUP_REMOVED lines=25> */
.L_x_18237:
[----:B------:R-:W-:Y:S01]  /*2db0*/  IMAD.MOV.U32 R3, RZ, RZ, R18 ;  /* 0x000000ffff037224 */ /* 0x000fe200078e0012 */
[----:B------:R-:W-:Y:S02]  /*2dc0*/  MOV R0, R19 ;  /* 0x0000001300007202 */ /* 0x000fe40000000f00 */
[----:B------:R-:W-:-:S07]  /*2dd0*/  MOV R4, 0x2df0 ;  /* 0x00002df000047802 */ /* 0x000fce0000000f00 */
[----:B------:R-:W-:Y:S05]  /*2de0*/  CALL.REL.NOINC `($__internal_44_$__cuda_sm20_div_s64) ;  /* 0x0000009800ec7944 */ /* 0x000fea0003c00000 */
[----:B------:R-:W-:Y:S02]  /*2df0*/  IMAD.MOV.U32 R8, RZ, RZ, R3 ;  /* 0x000000ffff087224 */ /* 0x000fe400078e0003 */
[----:B------:R-:W-:-:S07]  /*2e00*/  IMAD.MOV.U32 R9, RZ, RZ, R0 ;  /* 0x000000ffff097224 */ /* 0x000fce00078e0000 */
.L_x_18238:
[----:B------:R-:W-:Y:S05]  /*2e10*/  BSYNC.RECONVERGENT B1 ;  /* 0x0000000000017941 */ /* 0x000fea0003800200 */
.L_x_18236:
        /* <DEDUP_REMOVED lines=19> */
.L_x_18235:
        /* <DEDUP_REMOVED lines=11> */
.L_x_18242:
        /* <DEDUP_REMOVED lines=21> */
.L_x_18241:
[----:B------:R-:W-:Y:S05]  /*3150*/  BSYNC.RECONVERGENT B7 ;  /* 0x0000000000077941 */ /* 0x000fea0003800200 */
.L_x_18240:
[----:B------:R-:W-:-:S04]  /*3160*/  IADD3 R22, P0, PT, R22, 0x4, RZ ;  /* 0x0000000416167810 */ /* 0x000fc80007f1e0ff */
[----:B------:R-:W-:Y:S02]  /*3170*/  IADD3.X R23, PT, PT, RZ, R23, RZ, P0, !PT ;  /* 0x00000017ff177210 */ /* 0x000fe400007fe4ff */
[----:B------:R-:W-:-:S04]  /*3180*/  ISETP.GE.U32.AND P0, PT, R22, R18, PT ;  /* 0x000000121600720c */ /* 0x000fc80003f06070 */
[----:B------:R-:W-:-:S13]  /*3190*/  ISETP.GE.U32.AND.EX P0, PT, R23, R19, PT, P0 ;  /* 0x000000131700720c */ /* 0x000fda0003f06100 */
[----:B------:R-:W-:Y:S05]  /*31a0*/  @!P0 BRA `(.L_x_18242) ;  /* 0xfffffffc00948947 */ /* 0x000fea000383ffff */
.L_x_18228:
[----:B------:R-:W-:Y:S05]  /*31b0*/  BSYNC.RECONVERGENT B6 ;  /* 0x0000000000067941 */ /* 0x000fea0003800200 */
.L_x_18227:
        /* <DEDUP_REMOVED lines=24> */
.L_x_18246:
[----:B------:R-:W-:Y:S05]  /*3340*/  BSYNC.RECONVERGENT B7 ;  /* 0x0000000000077941 */ /* 0x000fea0003800200 */
.L_x_18245:
        /* <DEDUP_REMOVED lines=20> */
.L_x_18248:
[----:B------:R-:W-:Y:S05]  /*3490*/  BSYNC.RECONVERGENT B7 ;  /* 0x0000000000077941 */ /* 0x000fea0003800200 */
.L_x_18247:
        /* <DEDUP_REMOVED lines=23> */
.L_x_18250:
[----:B------:R-:W-:Y:S05]  /*3610*/  BSYNC.RECONVERGENT B7 ;  /* 0x0000000000077941 */ /* 0x000fea0003800200 */
.L_x_18249:
        /* <DEDUP_REMOVED lines=15> */
.L_x_18255:
        /* <DEDUP_REMOVED lines=25> */
.L_x_18253:
[----:B------:R-:W-:Y:S01]  /*38a0*/  MOV R3, R12 ;  /* 0x0000000c00037202 */ /* 0x000fe20000000f00 */
[----:B------:R-:W-:Y:S01]  /*38b0*/  IMAD.MOV.U32 R0, RZ, RZ, R13 ;  /* 0x000000ffff007224 */ /* 0x000fe200078e000d */
[----:B------:R-:W-:-:S07]  /*38c0*/  MOV R4, 0x38e0 ;  /* 0x000038e000047802 */ /* 0x000fce0000000f00 */
[----:B------:R-:W-:Y:S05]  /*38d0*/  CALL.REL.NOINC `($__internal_44_$__cuda_sm20_div_s64) ;  /* 0x0000009000307944 */ /* 0x000fea0003c00000 */
[----:B------:R-:W-:Y:S01]  /*38e0*/  IMAD.MOV.U32 R8, RZ, RZ, R3 ;  /* 0x000000ffff087224 */ /* 0x000fe200078e0003 */
[----:B------:R-:W-:-:S07]  /*38f0*/  MOV R9, R0 ;  /* 0x0000000000097202 */ /* 0x000fce0000000f00 */
.L_x_18254:
[----:B------:R-:W-:Y:S05]  /*3900*/  BSYNC.RECONVERGENT B1 ;  /* 0x0000000000017941 */ /* 0x000fea0003800200 */
.L_x_18252:
        /* <DEDUP_REMOVED lines=19> */
.L_x_18251:
        /* <DEDUP_REMOVED lines=11> */
.L_x_18258:
        /* <DEDUP_REMOVED lines=21> */
.L_x_18257:
[----:B------:R-:W-:Y:S05]  /*3c40*/  BSYNC.RECONVERGENT B7 ;  /* 0x0000000000077941 */ /* 0x000fea0003800200 */
.L_x_18256:
[----:B------:R-:W-:-:S05]  /*3c50*/  IADD3 R22, P0, PT, R22, 0x4, RZ ;  /* 0x0000000416167810 */ /* 0x000fca0007f1e0ff */
[----:B------:R-:W-:Y:S01]  /*3c60*/  IMAD.X R23, RZ, RZ, R23, P0 ;  /* 0x000000ffff177224 */ /* 0x000fe200000e0617 */
[----:B------:R-:W-:-:S04]  /*3c70*/  ISETP.GE.U32.AND P0, PT, R22, R18, PT ;  /* 0x000000121600720c */ /* 0x000fc80003f06070 */
[----:B------:R-:W-:-:S13]  /*3c80*/  ISETP.GE.U32.AND.EX P0, PT, R23, R19, PT, P0 ;  /* 0x000000131700720c */ /* 0x000fda0003f06100 */
[----:B------:R-:W-:Y:S05]  /*3c90*/  @!P0 BRA `(.L_x_18258) ;  /* 0xfffffffc00948947 */ /* 0x000fea000383ffff */
.L_x_18244:
[----:B------:R-:W-:Y:S05]  /*3ca0*/  BSYNC.RECONVERGENT B6 ;  /* 0x0000000000067941 */ /* 0x000fea0003800200 */
.L_x_18243:
        /* <DEDUP_REMOVED lines=24> */
.L_x_18262:
[----:B------:R-:W-:Y:S05]  /*3e30*/  BSYNC.RECONVERGENT B7 ;  /* 0x0000000000077941 */ /* 0x000fea0003800200 */
.L_x_18261:
        /* <DEDUP_REMOVED lines=20> */
.L_x_18264:
[----:B------:R-:W-:Y:S05]  /*3f80*/  BSYNC.RECONVERGENT B7 ;  /* 0x0000000000077941 */ /* 0x000fea0003800200 */
.L_x_18263:
        /* <DEDUP_REMOVED lines=23> */
.L_x_18266:
[----:B------:R-:W-:Y:S05]  /*4100*/  BSYNC.RECONVERGENT B7 ;  /* 0x0000000000077941 */ /* 0x000fea0003800200 */
.L_x_18265:
        /* <DEDUP_REMOVED lines=15> */
.L_x_18271:
        /* <DEDUP_REMOVED lines=25> */
.L_x_18269:
[----:B------:R-:W-:Y:S01]  /*4390*/  IMAD.MOV.U32 R3, RZ, RZ, R12 ;  /* 0x000000ffff037224 */ /* 0x000fe200078e000c */
[----:B------:R-:W-:Y:S01]  /*43a0*/  MOV R4, 0x43d0 ;  /* 0x000043d000047802 */ /* 0x000fe20000000f00 */
[----:B------:R-:W-:-:S07]  /*43b0*/  IMAD.MOV.U32 R0, RZ, RZ, R13 ;  /* 0x000000ffff007224 */ /* 0x000fce00078e000d */
[----:B------:R-:W-:Y:S05]  /*43c0*/  CALL.REL.NOINC `($__internal_44_$__cuda_sm20_div_s64) ;  /* 0x0000008400747944 */ /* 0x000fea0003c00000 */
[----:B------:R-:W-:Y:S01]  /*43d0*/  MOV R8, R3 ;  /* 0x0000000300087202 */ /* 0x000fe20000000f00 */
[----:B------:R-:W-:-:S07]  /*43e0*/  IMAD.MOV.U32 R9, RZ, RZ, R0 ;  /* 0x000000ffff097224 */ /* 0x000fce00078e0000 */
.L_x_18270:
[----:B------:R-:W-:Y:S05]  /*43f0*/  BSYNC.RECONVERGENT B1 ;  /* 0x0000000000017941 */ /* 0x000fea0003800200 */
.L_x_18268:
        /* <DEDUP_REMOVED lines=19> */
.L_x_18267:
        /* <DEDUP_REMOVED lines=11> */
.L_x_18274:
        /* <DEDUP_REMOVED lines=21> */
.L_x_18273:
[----:B------:R-:W-:Y:S05]  /*4730*/  BSYNC.RECONVERGENT B7 ;  /* 0x0000000000077941 */ /* 0x000fea0003800200 */
.L_x_18272:
[----:B------:R-:W-:-:S05]  /*4740*/  IADD3 R22, P0, PT, R22, 0x4, RZ ;  /* 0x0000000416167810 */ /* 0x000fca0007f1e0ff */
[----:B------:R-:W-:Y:S01]  /*4750*/  IMAD.X R23, RZ, RZ, R23, P0 ;  /* 0x000000ffff177224 */ /* 0x000fe200000e0617 */
[----:B------:R-:W-:-:S04]  /*4760*/  ISETP.GE.U32.AND P0, PT, R22, R18, PT ;  /* 0x000000121600720c */ /* 0x000fc80003f06070 */
[----:B------:R-:W-:-:S13]  /*4770*/  ISETP.GE.U32.AND.EX P0, PT, R23, R19, PT, P0 ;  /* 0x000000131700720c */ /* 0x000fda0003f06100 */
[----:B------:R-:W-:Y:S05]  /*4780*/  @!P0 BRA `(.L_x_18274) ;  /* 0xfffffffc00948947 */ /* 0x000fea000383ffff */
.L_x_18260:
[----:B------:R-:W-:Y:S05]  /*4790*/  BSYNC.RECONVERGENT B6 ;  /* 0x0000000000067941 */ /* 0x000fea0003800200 */
.L_x_18259:
        /* <DEDUP_REMOVED lines=24> */
.L_x_18278:
[----:B------:R-:W-:Y:S05]  /*4920*/  BSYNC.RECONVERGENT B7 ;  /* 0x0000000000077941 */ /* 0x000fea0003800200 */
.L_x_18277:
        /* <DEDUP_REMOVED lines=20> */
.L_x_18280:
[----:B------:R-:W-:Y:S05]  /*4a70*/  BSYNC.RECONVERGENT B7 ;  /* 0x0000000000077941 */ /* 0x000fea0003800200 */
.L_x_18279:
        /* <DEDUP_REMOVED lines=23> */
.L_x_18282:
[----:B------:R-:W-:Y:S05]  /*4bf0*/  BSYNC.RECONVERGENT B7 ;  /* 0x0000000000077941 */ /* 0x000fea0003800200 */
.L_x_18281:
        /* <DEDUP_REMOVED lines=15> */
.L_x_18287:
        /* <DEDUP_REMOVED lines=25> */
.L_x_18285:
[----:B------:R-:W-:Y:S01]  /*4e80*/  IMAD.MOV.U32 R3, RZ, RZ, R12 ;  /* 0x000000ffff037224 */ /* 0x000fe200078e000c */
[----:B------:R-:W-:Y:S02]  /*4e90*/  MOV R0, R13 ;  /* 0x0000000d00007202 */ /* 0x000fe40000000f00 */
[----:B------:R-:W-:-:S07]  /*4ea0*/  MOV R4, 0x4ec0 ;  /* 0x00004ec000047802 */ /* 0x000fce0000000f00 */
[----:B------:R-:W-:Y:S05]  /*4eb0*/  CALL.REL.NOINC `($__internal_44_$__cuda_sm20_div_s64) ;  /* 0x0000007800b87944 */ /* 0x000fea0003c00000 */
[----:B------:R-:W-:Y:S02]  /*4ec0*/  IMAD.MOV.U32 R8, RZ, RZ, R3 ;  /* 0x000000ffff087224 */ /* 0x000fe400078e0003 */
[----:B------:R-:W-:-:S07]  /*4ed0*/  IMAD.MOV.U32 R9, RZ, RZ, R0 ;  /* 0x000000ffff097224 */ /* 0x000fce00078e0000 */
.L_x_18286:
[----:B------:R-:W-:Y:S05]  /*4ee0*/  BSYNC.RECONVERGENT B1 ;  /* 0x0000000000017941 */ /* 0x000fea0003800200 */
.L_x_18284:
        /* <DEDUP_REMOVED lines=19> */
.L_x_18283:
        /* <DEDUP_REMOVED lines=11> */
.L_x_18290:
        /* <DEDUP_REMOVED lines=21> */
.L_x_18289:
[----:B------:R-:W-:Y:S05]  /*5220*/  BSYNC.RECONVERGENT B7 ;  /* 0x0000000000077941 */ /* 0x000fea0003800200 */
.L_x_18288:
[----:B------:R-:W-:-:S04]  /*5230*/  IADD3 R22, P0, PT, R22, 0x4, RZ ;  /* 0x0000000416167810 */ /* 0x000fc80007f1e0ff */
[----:B------:R-:W-:Y:S02]  /*5240*/  IADD3.X R23, PT, PT, RZ, R23, RZ, P0, !PT ;  /* 0x00000017ff177210 */ /* 0x000fe400007fe4ff */
[----:B------:R-:W-:-:S04]  /*5250*/  ISETP.GE.U32.AND P0, PT, R22, R18, PT ;  /* 0x000000121600720c */ /* 0x000fc80003f06070 */
[----:B------:R-:W-:-:S13]  /*5260*/  ISETP.GE.U32.AND.EX P0, PT, R23, R19, PT, P0 ;  /* 0x000000131700720c */ /* 0x000fda0003f06100 */
[----:B------:R-:W-:Y:S05]  /*5270*/  @!P0 BRA `(.L_x_18290) ;  /* 0xfffffffc00948947 */ /* 0x000fea000383ffff */
.L_x_18276:
[----:B------:R-:W-:Y:S05]  /*5280*/  BSYNC.RECONVERGENT B6 ;  /* 0x0000000000067941 */ /* 0x000fea0003800200 */
.L_x_18275:
        /* <DEDUP_REMOVED lines=24> */
.L_x_18294:
[----:B------:R-:W-:Y:S05]  /*5410*/  BSYNC.RECONVERGENT B7 ;  /* 0x0000000000077941 */ /* 0x000fea0003800200 */
.L_x_18293:
        /* <DEDUP_REMOVED lines=20> */
.L_x_18296:
[----:B------:R-:W-:Y:S05]  /*5560*/  BSYNC.RECONVERGENT B7 ;  /* 0x0000000000077941 */ /* 0x000fea0003800200 */
.L_x_18295:
        /* <DEDUP_REMOVED lines=23> */
.L_x_18298:
[----:B------:R-:W-:Y:S05]  /*56e0*/  BSYNC.RECONVERGENT B7 ;  /* 0x0000000000077941 */ /* 0x000fea0003800200 */
.L_x_18297:
        /* <DEDUP_REMOVED lines=15> */
.L_x_18303:
        /* <DEDUP_REMOVED lines=25> */
.L_x_18301:
[----:B------:R-:W-:Y:S01]  /*5970*/  MOV R3, R12 ;  /* 0x0000000c00037202 */ /* 0x000fe20000000f00 */
[----:B------:R-:W-:Y:S01]  /*5980*/  IMAD.MOV.U32 R0, RZ, RZ, R13 ;  /* 0x000000ffff007224 */ /* 0x000fe200078e000d */
[----:B------:R-:W-:-:S07]  /*5990*/  MOV R4, 0x59b0 ;  /* 0x000059b000047802 */ /* 0x000fce0000000f00 */
[----:B------:R-:W-:Y:S05]  /*59a0*/  CALL.REL.NOINC `($__internal_44_$__cuda_sm20_div_s64) ;  /* 0x0000006c00fc7944 */ /* 0x000fea0003c00000 */
[----:B------:R-:W-:Y:S01]  /*59b0*/  IMAD.MOV.U32 R8, RZ, RZ, R3 ;  /* 0x000000ffff087224 */ /* 0x000fe200078e0003 */
[----:B------:R-:W-:-:S07]  /*59c0*/  MOV R9, R0 ;  /* 0x0000000000097202 */ /* 0x000fce0000000f00 */
.L_x_18302:
[----:B------:R-:W-:Y:S05]  /*59d0*/  BSYNC.RECONVERGENT B1 ;  /* 0x0000000000017941 */ /* 0x000fea0003800200 */
.L_x_18300:
        /* <DEDUP_REMOVED lines=19> */
.L_x_18299:
        /* <DEDUP_REMOVED lines=11> */
.L_x_18306:
        /* <DEDUP_REMOVED lines=21> */
.L_x_18305:
[----:B------:R-:W-:Y:S05]  /*5d10*/  BSYNC.RECONVERGENT B7 ;  /* 0x0000000000077941 */ /* 0x000fea0003800200 */
.L_x_18304:
[----:B------:R-:W-:-:S05]  /*5d20*/  IADD3 R22, P0, PT, R22, 0x4, RZ ;  /* 0x0000000416167810 */ /* 0x000fca0007f1e0ff */
[----:B------:R-:W-:Y:S01]  /*5d30*/  IMAD.X R23, RZ, RZ, R23, P0 ;  /* 0x000000ffff177224 */ /* 0x000fe200000e0617 */
[----:B------:R-:W-:-:S04]  /*5d40*/  ISETP.GE.U32.AND P0, PT, R22, R18, PT ;  /* 0x000000121600720c */ /* 0x000fc80003f06070 */
[----:B------:R-:W-:-:S13]  /*5d50*/  ISETP.GE.U32.AND.EX P0, PT, R23, R19, PT, P0 ;  /* 0x000000131700720c */ /* 0x000fda0003f06100 */
[----:B------:R-:W-:Y:S05]  /*5d60*/  @!P0 BRA `(.L_x_18306) ;  /* 0xfffffffc00948947 */ /* 0x000fea000383ffff */
.L_x_18292:
[----:B------:R-:W-:Y:S05]  /*5d70*/  BSYNC.RECONVERGENT B6 ;  /* 0x0000000000067941 */ /* 0x000fea0003800200 */
.L_x_18291:
        /* <DEDUP_REMOVED lines=24> */
.L_x_18310:
[----:B------:R-:W-:Y:S05]  /*5f00*/  BSYNC.RECONVERGENT B7 ;  /* 0x0000000000077941 */ /* 0x000fea0003800200 */
.L_x_18309:
        /* <DEDUP_REMOVED lines=20> */
.L_x_18312:
[----:B------:R-:W-:Y:S05]  /*6050*/  BSYNC.RECONVERGENT B7 ;  /* 0x0000000000077941 */ /* 0x000fea0003800200 */
.L_x_18311:
        /* <DEDUP_REMOVED lines=23> */
.L_x_18314:
[----:B------:R-:W-:Y:S05]  /*61d0*/  BSYNC.RECONVERGENT B7 ;  /* 0x0000000000077941 */ /* 0x000fea0003800200 */
.L_x_18313:
        /* <DEDUP_REMOVED lines=13> */
.L_x_18319:
        /* <DEDUP_REMOVED lines=25> */
.L_x_18317:
[----:B------:R-:W-:Y:S01]  /*6440*/  MOV R3, R12 ;  /* 0x0000000c00037202 */ /* 0x000fe20000000f00 */
[----:B------:R-:W-:Y:S01]  /*6450*/  IMAD.MOV.U32 R0, RZ, RZ, R13 ;  /* 0x000000ffff007224 */ /* 0x000fe200078e000d */
[----:B------:R-:W-:-:S07]  /*6460*/  MOV R4, 0x6480 ;  /* 0x0000648000047802 */ /* 0x000fce0000000f00 */
[----:B------:R-:W-:Y:S05]  /*6470*/  CALL.REL.NOINC `($__internal_44_$__cuda_sm20_div_s64) ;  /* 0x0000006400487944 */ /* 0x000fea0003c00000 */
[----:B------:R-:W-:Y:S01]  /*6480*/  IMAD.MOV.U32 R8, RZ, RZ, R3 ;  /* 0x000000ffff087224 */ /* 0x000fe200078e0003 */
[----:B------:R-:W-:-:S07]  /*6490*/  MOV R9, R0 ;  /* 0x0000000000097202 */ /* 0x000fce0000000f00 */
.L_x_18318:
[----:B------:R-:W-:Y:S05]  /*64a0*/  BSYNC.RECONVERGENT B1 ;  /* 0x0000000000017941 */ /* 0x000fea0003800200 */
.L_x_18316:
        /* <DEDUP_REMOVED lines=22> */
.L_x_18315:
        /* <DEDUP_REMOVED lines=11> */
.L_x_18322:
        /* <DEDUP_REMOVED lines=21> */
.L_x_18321:
[----:B------:R-:W-:Y:S05]  /*6810*/  BSYNC.RECONVERGENT B7 ;  /* 0x0000000000077941 */ /* 0x000fea0003800200 */
.L_x_18320:
[----:B------:R-:W-:-:S05]  /*6820*/  IADD3 R16, P0, PT, R16, 0x4, RZ ;  /* 0x0000000410107810 */ /* 0x000fca0007f1e0ff */
[----:B------:R-:W-:Y:S01]  /*6830*/  IMAD.X R17, RZ, RZ, R17, P0 ;  /* 0x000000ffff117224 */ /* 0x000fe200000e0611 */
[----:B------:R-:W-:-:S04]  /*6840*/  ISETP.GE.U32.AND P0, PT, R16, R18, PT ;  /* 0x000000121000720c */ /* 0x000fc80003f06070 */
[----:B------:R-:W-:-:S13]  /*6850*/  ISETP.GE.U32.AND.EX P0, PT, R17, R19, PT, P0 ;  /* 0x000000131100720c */ /* 0x000fda0003f06100 */
[----:B------:R-:W-:Y:S05]  /*6860*/  @!P0 BRA `(.L_x_18322) ;  /* 0xfffffffc00948947 */ /* 0x000fea000383ffff */
.L_x_18308:
[----:B------:R-:W-:Y:S05]  /*6870*/  BSYNC.RECONVERGENT B6 ;  /* 0x0000000000067941 */ /* 0x000fea0003800200 */
.L_x_18307:
        /* <DEDUP_REMOVED lines=16> */
.L_x_18325:
[----:B------:R-:W-:-:S13]  /*6980*/  ISETP.GE.AND P0, PT, R2, R37, PT ;  /* 0x000000250200720c */ /* 0x000fda0003f06270 */
[----:B------:R-:W-:Y:S05]  /*6990*/  @P0 BRA `(.L_x_18327) ;  /* 0x0000000000300947 */ /* 0x000fea0003800000 */
[----:B0-----:R-:W0:Y:S01]  /*69a0*/  LDC.64 R4, c[0x0][0x438] ;  /* 0x00010e00ff047b82 */ /* 0x001e220000000a00 */
[----:B------:R-:W-:Y:S01]  /*69b0*/  LEA R3, R66, R2, 0xa ;  /* 0x0000000242037211 */ /* 0x000fe200078e50ff */
[----:B------:R-:W-:-:S04]  /*69c0*/  VIADD R2, R2, 0x80 ;  /* 0x0000008002027836 */ /* 0x000fc80000000000 */
[----:B0-----:R-:W-:-:S05]  /*69d0*/  IMAD.WIDE.U32 R4, R3, 0x4, R4 ;  /* 0x0000000403047825 */ /* 0x001fca00078e0004 */
[----:B------:R1:W-:Y:S02]  /*69e0*/  STG.E desc[UR36][R4.64], RZ ;  /* 0x000000ff04007986 */ /* 0x0003e4000c101924 */
.L_x_18326:
[----:B------:R-:W-:-:S13]  /*69f0*/  ISETP.GE.AND P0, PT, R2, R37, PT ;  /* 0x000000250200720c */ /* 0x000fda0003f06270 */
[----:B------:R-:W-:Y:S05]  /*6a00*/  @P0 BRA `(.L_x_18328) ;  /* 0x0000000000300947 */ /* 0x000fea0003800000 */
[----:B01----:R-:W0:Y:S01]  /*6a10*/  LDC.64 R4, c[0x0][0x438] ;  /* 0x00010e00ff047b82 */ /* 0x003e220000000a00 */
[----:B------:R-:W-:Y:S01]  /*6a20*/  IMAD R3, R66, 0x400, R2 ;  /* 0x0000040042037824 */ /* 0x000fe200078e0202 */
[----:B------:R-:W-:-:S03]  /*6a30*/  IADD3 R2, PT, PT, R2, 0x80, RZ ;  /* 0x0000008002027810 */ /* 0x000fc60007ffe0ff */
[----:B0-----:R-:W-:-:S05]  /*6a40*/  IMAD.WIDE.U32 R4, R3, 0x4, R4 ;  /* 0x0000000403047825 */ /* 0x001fca00078e0004 */
[----:B------:R1:W-:Y:S02]  /*6a50*/  STG.E desc[UR36][R4.64], RZ ;  /* 0x000000ff04007986 */ /* 0x0003e4000c101924 */
.L_x_18327:
[----:B------:R-:W-:-:S13]  /*6a60*/  ISETP.GE.AND P0, PT, R2, R37, PT ;  /* 0x000000250200720c */ /* 0x000fda0003f06270 */
[----:B------:R-:W-:Y:S05]  /*6a70*/  @P0 BRA `(.L_x_18329) ;  /* 0x0000000000340947 */ /* 0x000fea0003800000 */
[----:B01----:R-:W0:Y:S01]  /*6a80*/  LDC.64 R4, c[0x0][0x438] ;  /* 0x00010e00ff047b82 */ /* 0x003e220000000a00 */
[----:B------:R-:W-:Y:S02]  /*6a90*/  IMAD R3, R66, 0x400, R2 ;  /* 0x0000040042037824 */ /* 0x000fe400078e0202 */
[----:B------:R-:W-:Y:S02]  /*6aa0*/  VIADD R2, R2, 0x80 ;  /* 0x0000008002027836 */ /* 0x000fe40000000000 */
[----:B0-----:R-:W-:-:S05]  /*6ab0*/  IMAD.WIDE.U32 R4, R3, 0x4, R4 ;  /* 0x0000000403047825 */ /* 0x001fca00078e0004 */
[----:B------:R2:W-:Y:S02]  /*6ac0*/  STG.E desc[UR36][R4.64], RZ ;  /* 0x000000ff04007986 */ /* 0x0005e4000c101924 */
.L_x_18328:
        /* <DEDUP_REMOVED lines=8> */
.L_x_18329:
[----:B------:R-:W-:Y:S05]  /*6b50*/  BSYNC.RELIABLE B1 ;  /* 0x0000000000017941 */ /* 0x000fea0003800100 */
.L_x_18324:
[----:B------:R-:W-:-:S13]  /*6b60*/  ISETP.GE.AND P0, PT, R2, R37, PT ;  /* 0x000000250200720c */ /* 0x000fda0003f06270 */
[----:B012---:R-:W0:Y:S01]  /*6b70*/  @!P0 LDC.64 R4, c[0x0][0x438] ;  /* 0x00010e00ff048b82 */ /* 0x007e220000000a00 */
[----:B------:R-:W-:Y:S01]  /*6b80*/  @!P0 IMAD R3, R66, 0x400, R2 ;  /* 0x0000040042038824 */ /* 0x000fe200078e0202 */
[----:B------:R-:W-:-:S03]  /*6b90*/  @!P0 IADD3 R2, PT, PT, R2, 0x80, RZ ;  /* 0x0000008002028810 */ /* 0x000fc60007ffe0ff */
[----:B0-----:R-:W-:-:S05]  /*6ba0*/  @!P0 IMAD.WIDE.U32 R4, R3, 0x4, R4 ;  /* 0x0000000403048825 */ /* 0x001fca00078e0004 */
[----:B------:R3:W-:Y:S02]  /*6bb0*/  @!P0 STG.E desc[UR36][R4.64], RZ ;  /* 0x000000ff04008986 */ /* 0x0007e4000c101924 */
.L_x_18330:
[----:B------:R-:W-:Y:S05]  /*6bc0*/  BSYNC.RECONVERGENT B0 ;  /* 0x0000000000007941 */ /* 0x000fea0003800200 */
.L_x_18323:
[----:B------:R-:W-:-:S13]  /*6bd0*/  ISETP.GE.AND P0, PT, R2, R37, PT ;  /* 0x000000250200720c */ /* 0x000fda0003f06270 */
[----:B------:R-:W-:Y:S05]  /*6be0*/  @P0 EXIT ;  /* 0x000000000000094d */ /* 0x000fea0003800000 */
[----:B0123--:R-:W0:Y:S01]  /*6bf0*/  LDC.64 R4, c[0x0][0x438] ;  /* 0x00010e00ff047b82 */ /* 0x00fe220000000a00 */
[----:B------:R-:W-:-:S04]  /*6c00*/  IMAD R3, R66, 0x400, R2 ;  /* 0x0000040042037824 */ /* 0x000fc800078e0202 */
[----:B0-----:R-:W-:-:S05]  /*6c10*/  IMAD.WIDE.U32 R2, R3, 0x4, R4 ;  /* 0x0000000403027825 */ /* 0x001fca00078e0004 */
[----:B------:R-:W-:Y:S01]  /*6c20*/  STG.E desc[UR36][R2.64], RZ ;  /* 0x000000ff02007986 */ /* 0x000fe2000c101924 */
[----:B------:R-:W-:Y:S05]  /*6c30*/  EXIT ;  /* 0x000000000000794d */ /* 0x000fea0003800000 */
.L_x_18194:
        /* <DEDUP_REMOVED lines=13> */
[----:B------:R-:W1:Y:S01]  /*6d10*/  LDC.64 R16, c[0x0][0x3c8] ;  /* 0x0000f200ff107b82 */ /* 0x000e620000000a00 */
[----:B------:R-:W-:Y:S01]  /*6d20*/  IMAD.U32 R10, RZ, RZ, UR6 ;  /* 0x00000006ff0a7e24 */ /* 0x000fe2000f8e00ff */
[----:B------:R-:W-:Y:S01]  /*6d30*/  MOV R14, UR8 ;  /* 0x00000008000e7c02 */ /* 0x000fe20008000f00 */
[----:B------:R-:W-:Y:S01]  /*6d40*/  IMAD.U32 R11, RZ, RZ, UR7 ;  /* 0x00000007ff0b7e24 */ /* 0x000fe2000f8e00ff */
[----:B------:R-:W-:Y:S01]  /*6d50*/  UIMAD.WIDE.U32 UR4, UR40, 0x4, UR10 ;  /* 0x00000004280478a5 */ /* 0x000fe2000f8e000a */
[----:B0-----:R-:W-:Y:S01]  /*6d60*/  IMAD.WIDE.U32 R6, R64, 0x10, R6 ;  /* 0x0000001040067825 */ /* 0x001fe200078e0006 */
[----:B----4-:R-:W-:-:S02]  /*6d70*/  UIMAD.WIDE.U32 UR10, UR40, 0x4, UR12 ;  /* 0x00000004280a78a5 */ /* 0x010fc4000f8e000c */
[----:B------:R-:W0:Y:S01]  /*6d80*/  LDC.64 R2, c[0x0][0x390] ;  /* 0x0000e400ff027b82 */ /* 0x000e220000000a00 */
[----:B------:R-:W-:Y:S01]  /*6d90*/  IMAD.U32 R15, RZ, RZ, UR9 ;  /* 0x00000009ff0f7e24 */ /* 0x000fe2000f8e00ff */
[----:B------:R-:W3:Y:S01]  /*6da0*/  LDG.E.128 R52, desc[UR36][R6.64] ;  /* 0x0000002406347981 */ /* 0x000ee2000c1e1d00 */
[C---:B------:R-:W-:Y:S01]  /*6db0*/  IMAD.WIDE.U32 R10, R64.reuse, 0x10, R10 ;  /* 0x00000010400a7825 */ /* 0x040fe200078e000a */
[----:B------:R-:W-:Y:S02]  /*6dc0*/  MOV R19, UR5 ;  /* 0x0000000500137c02 */ /* 0x000fe40008000f00 */
[----:B------:R4:W5:Y:S01]  /*6dd0*/  LDG.E.128 R60, desc[UR36][R6.64+0x800] ;  /* 0x00080024063c7981 */ /* 0x000962000c1e1d00 */
[C---:B------:R-:W-:Y:S01]  /*6de0*/  IMAD.WIDE.U32 R14, R64.reuse, 0x10, R14 ;  /* 0x00000010400e7825 */ /* 0x040fe200078e000e */
[----:B------:R-:W0:Y:S02]  /*6df0*/  LDC.64 R20, c[0x0][0x3d8] ;  /* 0x0000f600ff147b82 */ /* 0x000e240000000a00 */
[----:B------:R-:W5:Y:S01]  /*6e00*/  LDG.E.128 R48, desc[UR36][R10.64] ;  /* 0x000000240a307981 */ /* 0x000f62000c1e1d00 */
[----:B------:R-:W-:Y:S01]  /*6e10*/  IMAD.U32 R18, RZ, RZ, UR4 ;  /* 0x00000004ff127e24 */ /* 0x000fe2000f8e00ff */
[----:B------:R-:W0:Y:S01]  /*6e20*/  LDCU.64 UR4, c[0x0][0x398] ;  /* 0x00007300ff0477ac */ /* 0x000e220008000a00 */
[----:B------:R-:W-:Y:S01]  /*6e30*/  IMAD.U32 R22, RZ, RZ, UR10 ;  /* 0x0000000aff167e24 */ /* 0x000fe2000f8e00ff */
[----:B------:R2:W5:Y:S01]  /*6e40*/  LDG.E.128 R56, desc[UR36][R10.64+0x800] ;  /* 0x000800240a387981 */ /* 0x000562000c1e1d00 */
[----:B------:R-:W-:Y:S01]  /*6e50*/  IMAD.U32 R23, RZ, RZ, UR11 ;  /* 0x0000000bff177e24 */ /* 0x000fe2000f8e00ff */
[----:B----4-:R-:W4:Y:S02]  /*6e60*/  LDC.64 R6, c[0x0][0x3a0] ;  /* 0x0000e800ff067b82 */ /* 0x010f240000000a00 */
[----:B------:R-:W5:Y:S04]  /*6e70*/  LDG.E.128 R32, desc[UR36][R14.64] ;  /* 0x000000240e207981 */ /* 0x000f68000c1e1d00 */
[----:B------:R1:W5:Y:S02]  /*6e80*/  LDG.E.128 R44, desc[UR36][R14.64+0x800] ;  /* 0x000800240e2c7981 */ /* 0x000364000c1e1d00 */
[----:B--2---:R-:W2:Y:S08]  /*6e90*/  LDC.64 R10, c[0x0][0x3b0] ;  /* 0x0000ec00ff0a7b82 */ /* 0x004eb00000000a00 */
[----:B-1----:R-:W1:Y:S01]  /*6ea0*/  LDC.64 R14, c[0x0][0x3c0] ;  /* 0x0000f000ff0e7b82 */ /* 0x002e620000000a00 */
[----:B------:R-:W-:-:S04]  /*6eb0*/  IMAD.WIDE.U32 R18, R64, 0x10, R18 ;  /* 0x0000001040127825 */ /* 0x000fc800078e0012 */
[----:B------:R-:W-:Y:S01]  /*6ec0*/  IMAD.WIDE.U32 R22, R64, 0x10, R22 ;  /* 0x0000001040167825 */ /* 0x000fe200078e0016 */
[----:B------:R-:W5:Y:S02]  /*6ed0*/  LDG.E.128 R28, desc[UR36][R18.64] ;  /* 0x00000024121c7981 */ /* 0x000f64000c1e1d00 */
[----:B------:R-:W0:Y:S02]  /*6ee0*/  LDC.64 R66, c[0x0][0x3e8] ;  /* 0x0000fa00ff427b82 */ /* 0x000e240000000a00 */
[----:B------:R4:W5:Y:S04]  /*6ef0*/  LDG.E.128 R36, desc[UR36][R18.64+0x800] ;  /* 0x0008002412247981 */ /* 0x000968000c1e1d00 */
[----:B------:R-:W5:Y:S02]  /*6f00*/  LDG.E.128 R24, desc[UR36][R22.64] ;  /* 0x0000002416187981 */ /* 0x000f64000c1e1d00 */
[----:B------:R-:W0:Y:S02]  /*6f10*/  LDC.64 R68, c[0x0][0x420] ;  /* 0x00010800ff447b82 */ /* 0x000e240000000a00 */
[----:B------:R2:W5:Y:S04]  /*6f20*/  LDG.E.128 R40, desc[UR36][R22.64+0x800] ;  /* 0x0008002416287981 */ /* 0x000568000c1e1d00 */
[----:B------:R2:W-:Y:S02]  /*6f30*/  STL.64 [R1+0xc0], R4 ;  /* 0x0000c00401007387 */ /* 0x0005e40000100a00 */
[----:B----4-:R-:W4:Y:S02]  /*6f40*/  LDC.64 R18, c[0x0][0x3d0] ;  /* 0x0000f400ff127b82 */ /* 0x010f240000000a00 */
[----:B------:R1:W-:Y:S04]  /*6f50*/  STL.64 [R1+0xc8], R6 ;  /* 0x0000c80601007387 */ /* 0x0003e80000100a00 */
[----:B------:R1:W-:Y:S02]  /*6f60*/  STL.64 [R1+0xd0], R8 ;  /* 0x0000d00801007387 */ /* 0x0003e40000100a00 */
[----:B--2---:R-:W2:Y:S02]  /*6f70*/  LDC.64 R22, c[0x0][0x3e0] ;  /* 0x0000f800ff167b82 */ /* 0x004ea40000000a00 */
[----:B------:R0:W-:Y:S04]  /*6f80*/  STL.64 [R1+0xd8], R10 ;  /* 0x0000d80a01007387 */ /* 0x0001e80000100a00 */
[----:B------:R0:W-:Y:S02]  /*6f90*/  STL.64 [R1+0xe0], R12 ;  /* 0x0000e00c01007387 */ /* 0x0001e40000100a00 */
[----:B------:R-:W2:Y:S02]  /*6fa0*/  LDC.64 R4, c[0x0][0x3f8] ;  /* 0x0000fe00ff047b82 */ /* 0x000ea40000000a00 */
[----:B-1----:R1:W-:Y:S04]  /*6fb0*/  STL.64 [R1+0xe8], R14 ;  /* 0x0000e80e01007387 */ /* 0x0023e80000100a00 */
[----:B------:R1:W-:Y:S02]  /*6fc0*/  STL.64 [R1+0xf0], R16 ;  /* 0x0000f01001007387 */ /* 0x0003e40000100a00 */
[----:B------:R-:W2:Y:S08]  /*6fd0*/  LDC.64 R6, c[0x0][0x400] ;  /* 0x00010000ff067b82 */ /* 0x000eb00000000a00 */
[----:B------:R-:W2:Y:S08]  /*6fe0*/  LDC.64 R8, c[0x0][0x408] ;  /* 0x00010200ff087b82 */ /* 0x000eb00000000a00 */
[----:B0-----:R-:W0:Y:S08]  /*6ff0*/  LDC.64 R10, c[0x0][0x410] ;  /* 0x00010400ff0a7b82 */ /* 0x001e300000000a00 */
[----:B------:R-:W0:Y:S08]  /*7000*/  LDC.64 R12, c[0x0][0x418] ;  /* 0x00010600ff0c7b82 */ /* 0x000e300000000a00 */
[----:B-1----:R-:W1:Y:S08]  /*7010*/  LDC.64 R14, c[0x0][0x428] ;  /* 0x00010a00ff0e7b82 */ /* 0x002e700000000a00 */
[----:B------:R-:W1:Y:S08]  /*7020*/  LDC.64 R16, c[0x0][0x430] ;  /* 0x00010c00ff107b82 */ /* 0x000e700000000a00 */
[----:B------:R-:W1:Y:S01]  /*7030*/  LDC R0, c[0x0][0x388] ;  /* 0x0000e200ff007b82 */ /* 0x000e620000000800 */
[----:B------:R2:W-:Y:S01]  /*7040*/  STL.64 [R1+0xb8], R2 ;  /* 0x0000b80201007387 */ /* 0x0005e20000100a00 */
[----:B------:R-:W1:Y:S03]  /*7050*/  LDCU UR6, c[0x0][0x3a0] ;  /* 0x00007400ff0677ac */ /* 0x000e660008000800 */
[----:B----4-:R-:W-:Y:S03]  /*7060*/  STL.64 [R1+0xf8], R18 ;  /* 0x0000f81201007387 */ /* 0x010fe60000100a00 */
[----:B--2---:R-:W2:Y:S01]  /*7070*/  LDC.64 R2, c[0x0][0x3f0] ;  /* 0x0000fc00ff027b82 */ /* 0x004ea20000000a00 */
[----:B------:R-:W-:Y:S04]  /*7080*/  STL.64 [R1+0x100], R20 ;  /* 0x0001001401007387 */ /* 0x000fe80000100a00 */
[----:B------:R-:W-:Y:S04]  /*7090*/  STL.64 [R1+0x108], R22 ;  /* 0x0001081601007387 */ /* 0x000fe80000100a00 */
[----:B------:R-:W-:Y:S04]  /*70a0*/  STL.64 [R1+0x110], R66 ;  /* 0x0001104201007387 */ /* 0x000fe80000100a00 */
[----:B------:R-:W-:Y:S04]  /*70b0*/  STL.64 [R1+0x120], R4 ;  /* 0x0001200401007387 */ /* 0x000fe80000100a00 */
[----:B------:R-:W-:Y:S04]  /*70c0*/  STL.64 [R1+0x128], R6 ;  /* 0x0001280601007387 */ /* 0x000fe80000100a00 */
[----:B------:R-:W-:Y:S04]  /*70d0*/  STL.64 [R1+0x130], R8 ;  /* 0x0001300801007387 */ /* 0x000fe80000100a00 */
[----:B0-----:R-:W-:Y:S04]  /*70e0*/  STL.64 [R1+0x138], R10 ;  /* 0x0001380a01007387 */ /* 0x001fe80000100a00 */
[----:B------:R-:W-:Y:S04]  /*70f0*/  STL.64 [R1+0x140], R12 ;  /* 0x0001400c01007387 */ /* 0x000fe80000100a00 */
[----:B------:R-:W-:Y:S04]  /*7100*/  STL.64 [R1+0x148], R68 ;  /* 0x0001484401007387 */ /* 0x000fe80000100a00 */
[----:B-1----:R-:W-:Y:S04]  /*7110*/  STL.64 [R1+0x150], R14 ;  /* 0x0001500e01007387 */ /* 0x002fe80000100a00 */
[----:B------:R-:W-:Y:S04]  /*7120*/  STL.64 [R1+0x158], R16 ;  /* 0x0001581001007387 */ /* 0x000fe80000100a00 */
[----:B------:R-:W-:Y:S01]  /*7130*/  STL [R1+0xb0], R0 ;  /* 0x0000b00001007387 */ /* 0x000fe20000100800 */
[----:B------:R-:W-:-:S02]  /*7140*/  UISETP.GT.U32.AND UP0, UPT, UR4, URZ, UPT ;  /* 0x000000ff0400728c */ /* 0x000fc4000bf04070 */
[----:B------:R-:W-:Y:S02]  /*7150*/  UIADD3 UR38, UPT, UPT, UR38, -0x1, URZ ;  /* 0xffffffff26267890 */ /* 0x000fe4000fffe0ff */
[----:B------:R-:W-:Y:S01]  /*7160*/  UISETP.GT.AND.EX UP0, UPT, UR5, URZ, UPT, UP0 ;  /* 0x000000ff0500728c */ /* 0x000fe2000bf04300 */
[----:B--2---:R0:W-:Y:S03]  /*7170*/  STL.64 [R1+0x118], R2 ;  /* 0x0001180201007387 */ /* 0x0041e60000100a00 */
        /* <DEDUP_REMOVED lines=23> */
.L_x_18332:
[----:B------:R-:W-:Y:S05]  /*72f0*/  BSYNC.RECONVERGENT B6 ;  /* 0x0000000000067941 */ /* 0x000fea0003800200 */
.L_x_18331:
        /* <DEDUP_REMOVED lines=20> */
.L_x_18334:
[----:B------:R-:W-:Y:S05]  /*7440*/  BSYNC.RECONVERGENT B6 ;  /* 0x0000000000067941 */ /* 0x000fea0003800200 */
.L_x_18333:
        /* <DEDUP_REMOVED lines=23> */
.L_x_18336:
[----:B------:R-:W-:Y:S05]  /*75c0*/  BSYNC.RECONVERGENT B6 ;  /* 0x0000000000067941 */ /* 0x000fea0003800200 */
.L_x_18335:
        /* <DEDUP_REMOVED lines=15> */
.L_x_18341:
        /* <DEDUP_REMOVED lines=25> */
.L_x_18339:
[----:B------:R-:W-:Y:S01]  /*7850*/  IMAD.MOV.U32 R3, RZ, RZ, R12 ;  /* 0x000000ffff037224 */ /* 0x000fe200078e000c */
[----:B------:R-:W-:Y:S01]  /*7860*/  MOV R4, 0x7890 ;  /* 0x0000789000047802 */ /* 0x000fe20000000f00 */
[----:B------:R-:W-:-:S07]  /*7870*/  IMAD.MOV.U32 R0, RZ, RZ, R13 ;  /* 0x000000ffff007224 */ /* 0x000fce00078e000d */
[----:B------:R-:W-:Y:S05]  /*7880*/  CALL.REL.NOINC `($__internal_44_$__cuda_sm20_div_s64) ;  /* 0x0000005000447944 */ /* 0x000fea0003c00000 */
[----:B------:R-:W-:Y:S01]  /*7890*/  MOV R8, R3 ;  /* 0x0000000300087202 */ /* 0x000fe20000000f00 */
[----:B------:R-:W-:-:S07]  /*78a0*/  IMAD.MOV.U32 R9, RZ, RZ, R0 ;  /* 0x000000ffff097224 */ /* 0x000fce00078e0000 */
.L_x_18340:
[----:B------:R-:W-:Y:S05]  /*78b0*/  BSYNC.RECONVERGENT B1 ;  /* 0x0000000000017941 */ /* 0x000fea0003800200 */
.L_x_18338:
        /* <DEDUP_REMOVED lines=22> */
.L_x_18337:
        /* <DEDUP_REMOVED lines=12> */
.L_x_18346:
        /* <DEDUP_REMOVED lines=21> */
.L_x_18345:
[----:B------:R-:W-:Y:S05]  /*7c30*/  BSYNC.RECONVERGENT B7 ;  /* 0x0000000000077941 */ /* 0x000fea0003800200 */
.L_x_18344:
[----:B------:R-:W-:-:S05]  /*7c40*/  IADD3 R18, P0, PT, R18, 0x4, RZ ;  /* 0x0000000412127810 */ /* 0x000fca0007f1e0ff */
[----:B------:R-:W-:Y:S01]  /*7c50*/  IMAD.X R19, RZ, RZ, R19, P0 ;  /* 0x000000ffff137224 */ /* 0x000fe200000e0613 */
[----:B------:R-:W-:-:S04]  /*7c60*/  ISETP.GE.U32.AND P0, PT, R18, R16, PT ;  /* 0x000000101200720c */ /* 0x000fc80003f06070 */
[----:B------:R-:W-:-:S13]  /*7c70*/  ISETP.GE.U32.AND.EX P0, PT, R19, R17, PT, P0 ;  /* 0x000000111300720c */ /* 0x000fda0003f06100 */
[----:B------:R-:W-:Y:S05]  /*7c80*/  @!P0 BRA `(.L_x_18346) ;  /* 0xfffffffc00948947 */ /* 0x000fea000383ffff */
.L_x_18343:
[----:B------:R-:W-:Y:S05]  /*7c90*/  BSYNC.RECONVERGENT B6 ;  /* 0x0000000000067941 */ /* 0x000fea0003800200 */
.L_x_18342:
        /* <DEDUP_REMOVED lines=20> */
.L_x_18348:
[----:B------:R-:W-:Y:S05]  /*7de0*/  BSYNC.RECONVERGENT B6 ;  /* 0x0000000000067941 */ /* 0x000fea0003800200 */
.L_x_18347:
        /* <DEDUP_REMOVED lines=20> */
.L_x_18350:
[----:B------:R-:W-:Y:S05]  /*7f30*/  BSYNC.RECONVERGENT B6 ;  /* 0x0000000000067941 */ /* 0x000fea0003800200 */
.L_x_18349:
        /* <DEDUP_REMOVED lines=23> */
.L_x_18352:
[----:B------:R-:W-:Y:S05]  /*80b0*/  BSYNC.RECONVERGENT B6 ;  /* 0x0000000000067941 */ /* 0x000fea0003800200 */
.L_x_18351:
        /* <DEDUP_REMOVED lines=15> */
.L_x_18357:
        /* <DEDUP_REMOVED lines=25> */
.L_x_18355:
[----:B------:R-:W-:Y:S01]  /*8340*/  MOV R3, R12 ;  /* 0x0000000c00037202 */ /* 0x000fe20000000f00 */
[----:B------:R-:W-:Y:S01]  /*8350*/  IMAD.MOV.U32 R0, RZ, RZ, R13 ;  /* 0x000000ffff007224 */ /* 0x000fe200078e000d */
[----:B------:R-:W-:-:S07]  /*8360*/  MOV R4, 0x8380 ;  /* 0x0000838000047802 */ /* 0x000fce0000000f00 */
[----:B------:R-:W-:Y:S05]  /*8370*/  CALL.REL.NOINC `($__internal_44_$__cuda_sm20_div_s64) ;  /* 0x0000004400887944 */ /* 0x000fea0003c00000 */
[----:B------:R-:W-:Y:S01]  /*8380*/  IMAD.MOV.U32 R8, RZ, RZ, R3 ;  /* 0x000000ffff087224 */ /* 0x000fe200078e0003 */
[----:B------:R-:W-:-:S07]  /*8390*/  MOV R9, R0 ;  /* 0x0000000000097202 */ /* 0x000fce0000000f00 */
.L_x_18356:
[----:B------:R-:W-:Y:S05]  /*83a0*/  BSYNC.RECONVERGENT B1 ;  /* 0x0000000000017941 */ /* 0x000fea0003800200 */
.L_x_18354:
        /* <DEDUP_REMOVED lines=22> */
.L_x_18353:
        /* <DEDUP_REMOVED lines=12> */
.L_x_18362:
        /* <DEDUP_REMOVED lines=21> */
.L_x_18361:
[----:B------:R-:W-:Y:S05]  /*8720*/  BSYNC.RECONVERGENT B7 ;  /* 0x0000000000077941 */ /* 0x000fea0003800200 */
.L_x_18360:
[----:B------:R-:W-:-:S05]  /*8730*/  IADD3 R18, P0, PT, R18, 0x4, RZ ;  /* 0x0000000412127810 */ /* 0x000fca0007f1e0ff */
[----:B------:R-:W-:Y:S01]  /*8740*/  IMAD.X R19, RZ, RZ, R19, P0 ;  /* 0x000000ffff137224 */ /* 0x000fe200000e0613 */
[----:B------:R-:W-:-:S04]  /*8750*/  ISETP.GE.U32.AND P0, PT, R18, R16, PT ;  /* 0x000000101200720c */ /* 0x000fc80003f06070 */
[----:B------:R-:W-:-:S13]  /*8760*/  ISETP.GE.U32.AND.EX P0, PT, R19, R17, PT, P0 ;  /* 0x000000111300720c */ /* 0x000fda0003f06100 */
[----:B------:R-:W-:Y:S05]  /*8770*/  @!P0 BRA `(.L_x_18362) ;  /* 0xfffffffc00948947 */ /* 0x000fea000383ffff */
.L_x_18359:
[----:B------:R-:W-:Y:S05]  /*8780*/  BSYNC.RECONVERGENT B6 ;  /* 0x0000000000067941 */ /* 0x000fea0003800200 */
.L_x_18358:
        /* <DEDUP_REMOVED lines=20> */
.L_x_18364:
[----:B------:R-:W-:Y:S05]  /*88d0*/  BSYNC.RECONVERGENT B6 ;  /* 0x0000000000067941 */ /* 0x000fea0003800200 */
.L_x_18363:
        /* <DEDUP_REMOVED lines=20> */
.L_x_18366:
[----:B------:R-:W-:Y:S05]  /*8a20*/  BSYNC.RECONVERGENT B6 ;  /* 0x0000000000067941 */ /* 0x000fea0003800200 */
.L_x_18365:
        /* <DEDUP_REMOVED lines=23> */
.L_x_18368:
[----:B------:R-:W-:Y:S05]  /*8ba0*/  BSYNC.RECONVERGENT B6 ;  /* 0x0000000000067941 */ /* 0x000fea0003800200 */
.L_x_18367:
        /* <DEDUP_REMOVED lines=15> */
.L_x_18373:
        /* <DEDUP_REMOVED lines=25> */
.L_x_18371:
[----:B------:R-:W-:Y:S01]  /*8e30*/  IMAD.MOV.U32 R3, RZ, RZ, R12 ;  /* 0x000000ffff037224 */ /* 0x000fe200078e000c */
[----:B------:R-:W-:Y:S02]  /*8e40*/  MOV R0, R13 ;  /* 0x0000000d00007202 */ /* 0x000fe40000000f00 */
[----:B------:R-:W-:-:S07]  /*8e50*/  MOV R4, 0x8e70 ;  /* 0x00008e7000047802 */ /* 0x000fce0000000f00 */
[----:B------:R-:W-:Y:S05]  /*8e60*/  CALL.REL.NOINC `($__internal_44_$__cuda_sm20_div_s64) ;  /* 0x0000003800cc7944 */ /* 0x000fea0003c00000 */
[----:B------:R-:W-:Y:S02]  /*8e70*/  IMAD.MOV.U32 R8, RZ, RZ, R3 ;  /* 0x000000ffff087224 */ /* 0x000fe400078e0003 */
[----:B------:R-:W-:-:S07]  /*8e80*/  IMAD.MOV.U32 R9, RZ, RZ, R0 ;  /* 0x000000ffff097224 */ /* 0x000fce00078e0000 */
.L_x_18372:
[----:B------:R-:W-:Y:S05]  /*8e90*/  BSYNC.RECONVERGENT B1 ;  /* 0x0000000000017941 */ /* 0x000fea0003800200 */
.L_x_18370:
        /* <DEDUP_REMOVED lines=22> */
.L_x_18369:
        /* <DEDUP_REMOVED lines=12> */
.L_x_18378:
        /* <DEDUP_REMOVED lines=21> */
.L_x_18377:
[----:B------:R-:W-:Y:S05]  /*9210*/  BSYNC.RECONVERGENT B7 ;  /* 0x0000000000077941 */ /* 0x000fea0003800200 */
.L_x_18376:
[----:B------:R-:W-:-:S04]  /*9220*/  IADD3 R18, P0, PT, R18, 0x4, RZ ;  /* 0x0000000412127810 */ /* 0x000fc80007f1e0ff */
[----:B------:R-:W-:Y:S02]  /*9230*/  IADD3.X R19, PT, PT, RZ, R19, RZ, P0, !PT ;  /* 0x00000013ff137210 */ /* 0x000fe400007fe4ff */
[----:B------:R-:W-:-:S04]  /*9240*/  ISETP.GE.U32.AND P0, PT, R18, R16, PT ;  /* 0x000000101200720c */ /* 0x000fc80003f06070 */
[----:B------:R-:W-:-:S13]  /*9250*/  ISETP.GE.U32.AND.EX P0, PT, R19, R17, PT, P0 ;  /* 0x000000111300720c */ /* 0x000fda0003f06100 */
[----:B------:R-:W-:Y:S05]  /*9260*/  @!P0 BRA `(.L_x_18378) ;  /* 0xfffffffc00948947 */ /* 0x000fea000383ffff */
.L_x_18375:
[----:B------:R-:W-:Y:S05]  /*9270*/  BSYNC.RECONVERGENT B6 ;  /* 0x0000000000067941 */ /* 0x000fea0003800200 */
.L_x_18374:
        /* <DEDUP_REMOVED lines=20> */
.L_x_18380:
[----:B------:R-:W-:Y:S05]  /*93c0*/  BSYNC.RECONVERGENT B6 ;  /* 0x0000000000067941 */ /* 0x000fea0003800200 */
.L_x_18379:
        /* <DEDUP_REMOVED lines=20> */
.L_x_18382:
[----:B------:R-:W-:Y:S05]  /*9510*/  BSYNC.RECONVERGENT B6 ;  /* 0x0000000000067941 */ /* 0x000fea0003800200 */
.L_x_18381:
        /* <DEDUP_REMOVED lines=23> */
.L_x_18384:
[----:B------:R-:W-:Y:S05]  /*9690*/  BSYNC.RECONVERGENT B6 ;  /* 0x0000000000067941 */ /* 0x000fea0003800200 */
.L_x_18383:
        /* <DEDUP_REMOVED lines=15> */
.L_x_18389:
        /* <DEDUP_REMOVED lines=25> */
.L_x_18387:
[----:B------:R-:W-:Y:S01]  /*9920*/  IMAD.MOV.U32 R3, RZ, RZ, R12 ;  /* 0x000000ffff037224 */ /* 0x000fe200078e000c */
[----:B------:R-:W-:Y:S01]  /*9930*/  MOV R4, 0x9960 ;  /* 0x0000996000047802 */ /* 0x000fe20000000f00 */
[----:B------:R-:W-:-:S07]  /*9940*/  IMAD.MOV.U32 R0, RZ, RZ, R13 ;  /* 0x000000ffff007224 */ /* 0x000fce00078e000d */
[----:B------:R-:W-:Y:S05]  /*9950*/  CALL.REL.NOINC `($__internal_44_$__cuda_sm20_div_s64) ;  /* 0x0000003000107944 */ /* 0x000fea0003c00000 */
[----:B------:R-:W-:Y:S01]  /*9960*/  MOV R8, R3 ;  /* 0x0000000300087202 */ /* 0x000fe20000000f00 */
[----:B------:R-:W-:-:S07]  /*9970*/  IMAD.MOV.U32 R9, RZ, RZ, R0 ;  /* 0x000000ffff097224 */ /* 0x000fce00078e0000 */
.L_x_18388:
[----:B------:R-:W-:Y:S05]  /*9980*/  BSYNC.RECONVERGENT B1 ;  /* 0x0000000000017941 */ /* 0x000fea0003800200 */
.L_x_18386:
        /* <DEDUP_REMOVED lines=22> */
.L_x_18385:
        /* <DEDUP_REMOVED lines=12> */
.L_x_18394:
        /* <DEDUP_REMOVED lines=21> */
.L_x_18393:
[----:B------:R-:W-:Y:S05]  /*9d00*/  BSYNC.RECONVERGENT B7 ;  /* 0x0000000000077941 */ /* 0x000fea0003800200 */
.L_x_18392:
[----:B------:R-:W-:-:S05]  /*9d10*/  IADD3 R18, P0, PT, R18, 0x4, RZ ;  /* 0x0000000412127810 */ /* 0x000fca0007f1e0ff */
[----:B------:R-:W-:Y:S01]  /*9d20*/  IMAD.X R19, RZ, RZ, R19, P0 ;  /* 0x000000ffff137224 */ /* 0x000fe200000e0613 */
[----:B------:R-:W-:-:S04]  /*9d30*/  ISETP.GE.U32.AND P0, PT, R18, R16, PT ;  /* 0x000000101200720c */ /* 0x000fc80003f06070 */
[----:B------:R-:W-:-:S13]  /*9d40*/  ISETP.GE.U32.AND.EX P0, PT, R19, R17, PT, P0 ;  /* 0x000000111300720c */ /* 0x000fda0003f06100 */
[----:B------:R-:W-:Y:S05]  /*9d50*/  @!P0 BRA `(.L_x_18394) ;  /* 0xfffffffc00948947 */ /* 0x000fea000383ffff */
.L_x_18391:
[----:B------:R-:W-:Y:S05]  /*9d60*/  BSYNC.RECONVERGENT B6 ;  /* 0x0000000000067941 */ /* 0x000fea0003800200 */
.L_x_18390:
        /* <DEDUP_REMOVED lines=20> */
.L_x_18396:
[----:B------:R-:W-:Y:S05]  /*9eb0*/  BSYNC.RECONVERGENT B6 ;  /* 0x0000000000067941 */ /* 0x000fea0003800200 */
.L_x_18395:
        /* <DEDUP_REMOVED lines=20> */
.L_x_18398:
[----:B------:R-:W-:Y:S05]  /*a000*/  BSYNC.RECONVERGENT B6 ;  /* 0x0000000000067941 */ /* 0x000fea0003800200 */
.L_x_18397:
        /* <DEDUP_REMOVED lines=23> */
.L_x_18400:
[----:B------:R-:W-:Y:S05]  /*a180*/  BSYNC.RECONVERGENT B6 ;  /* 0x0000000000067941 */ /* 0x000fea0003800200 */
.L_x_18399:
        /* <DEDUP_REMOVED lines=15> */
.L_x_18405:
        /* <DEDUP_REMOVED lines=25> */
.L_x_18403:
[----:B------:R-:W-:Y:S01]  /*a410*/  MOV R3, R12 ;  /* 0x0000000c00037202 */ /* 0x000fe20000000f00 */
[----:B------:R-:W-:Y:S01]  /*a420*/  IMAD.MOV.U32 R0, RZ, RZ, R13 ;  /* 0x000000ffff007224 */ /* 0x000fe200078e000d */
[----:B------:R-:W-:-:S07]  /*a430*/  MOV R4, 0xa450 ;  /* 0x0000a45000047802 */ /* 0x000fce0000000f00 */
[----:B------:R-:W-:Y:S05]  /*a440*/  CALL.REL.NOINC `($__internal_44_$__cuda_sm20_div_s64) ;  /* 0x0000002400547944 */ /* 0x000fea0003c00000 */
[----:B------:R-:W-:Y:S01]  /*a450*/  IMAD.MOV.U32 R8, RZ, RZ, R3 ;  /* 0x000000ffff087224 */ /* 0x000fe200078e0003 */
[----:B------:R-:W-:-:S07]  /*a460*/  MOV R9, R0 ;  /* 0x0000000000097202 */ /* 0x000fce0000000f00 */
.L_x_18404:
[----:B------:R-:W-:Y:S05]  /*a470*/  BSYNC.RECONVERGENT B1 ;  /* 0x0000000000017941 */ /* 0x000fea0003800200 */
.L_x_18402:
        /* <DEDUP_REMOVED lines=22> */
.L_x_18401:
        /* <DEDUP_REMOVED lines=12> */
.L_x_18410:
        /* <DEDUP_REMOVED lines=21> */
.L_x_18409:
[----:B------:R-:W-:Y:S05]  /*a7f0*/  BSYNC.RECONVERGENT B7 ;  /* 0x0000000000077941 */ /* 0x000fea0003800200 */
.L_x_18408:
[----:B------:R-:W-:-:S05]  /*a800*/  IADD3 R18, P0, PT, R18, 0x4, RZ ;  /* 0x0000000412127810 */ /* 0x000fca0007f1e0ff */
[----:B------:R-:W-:Y:S01]  /*a810*/  IMAD.X R19, RZ, RZ, R19, P0 ;  /* 0x000000ffff137224 */ /* 0x000fe200000e0613 */
[----:B------:R-:W-:-:S04]  /*a820*/  ISETP.GE.U32.AND P0, PT, R18, R16, PT ;  /* 0x000000101200720c */ /* 0x000fc80003f06070 */
[----:B------:R-:W-:-:S13]  /*a830*/  ISETP.GE.U32.AND.EX P0, PT, R19, R17, PT, P0 ;  /* 0x000000111300720c */ /* 0x000fda0003f06100 */
[----:B------:R-:W-:Y:S05]  /*a840*/  @!P0 BRA `(.L_x_18410) ;  /* 0xfffffffc00948947 */ /* 0x000fea000383ffff */
.L_x_18407:
[----:B------:R-:W-:Y:S05]  /*a850*/  BSYNC.RECONVERGENT B6 ;  /* 0x0000000000067941 */ /* 0x000fea0003800200 */
.L_x_18406:
        /* <DEDUP_REMOVED lines=20> */
.L_x_18412:
[----:B------:R-:W-:Y:S05]  /*a9a0*/  BSYNC.RECONVERGENT B6 ;  /* 0x0000000000067941 */ /* 0x000fea0003800200 */
.L_x_18411:
        /* <DEDUP_REMOVED lines=20> */
.L_x_18414:
[----:B------:R-:W-:Y:S05]  /*aaf0*/  BSYNC.RECONVERGENT B6 ;  /* 0x0000000000067941 */ /* 0x000fea0003800200 */
.L_x_18413:
        /* <DEDUP_REMOVED lines=23> */
.L_x_18416:
[----:B------:R-:W-:Y:S05]  /*ac70*/  BSYNC.RECONVERGENT B6 ;  /* 0x0000000000067941 */ /* 0x000fea0003800200 */
.L_x_18415:
        /* <DEDUP_REMOVED lines=15> */
.L_x_18421:
        /* <DEDUP_REMOVED lines=25> */
.L_x_18419:
[----:B------:R-:W-:Y:S01]  /*af00*/  MOV R3, R12 ;  /* 0x0000000c00037202 */ /* 0x000fe20000000f00 */
[----:B------:R-:W-:Y:S01]  /*af10*/  IMAD.MOV.U32 R0, RZ, RZ, R13 ;  /* 0x000000ffff007224 */ /* 0x000fe200078e000d */
[----:B------:R-:W-:-:S07]  /*af20*/  MOV R4, 0xaf40 ;  /* 0x0000af4000047802 */ /* 0x000fce0000000f00 */
[----:B------:R-:W-:Y:S05]  /*af30*/  CALL.REL.NOINC `($__internal_44_$__cuda_sm20_div_s64) ;  /* 0x0000001800987944 */ /* 0x000fea0003c00000 */
[----:B------:R-:W-:Y:S01]  /*af40*/  MOV R8, R3 ;  /* 0x0000000300087202 */ /* 0x000fe20000000f00 */
[----:B------:R-:W-:-:S07]  /*af50*/  IMAD.MOV.U32 R9, RZ, RZ, R0 ;  /* 0x000000ffff097224 */ /* 0x000fce00078e0000 */
.L_x_18420:
[----:B------:R-:W-:Y:S05]  /*af60*/  BSYNC.RECONVERGENT B1 ;  /* 0x0000000000017941 */ /* 0x000fea0003800200 */
.L_x_18418:
        /* <DEDUP_REMOVED lines=22> */
.L_x_18417:
        /* <DEDUP_REMOVED lines=12> */
.L_x_18426:
        /* <DEDUP_REMOVED lines=21> */
.L_x_18425:
[----:B------:R-:W-:Y:S05]  /*b2e0*/  BSYNC.RECONVERGENT B7 ;  /* 0x0000000000077941 */ /* 0x000fea0003800200 */
.L_x_18424:
[----:B------:R-:W-:-:S05]  /*b2f0*/  IADD3 R16, P0, PT, R16, 0x4, RZ ;  /* 0x0000000410107810 */ /* 0x000fca0007f1e0ff */
[----:B------:R-:W-:Y:S01]  /*b300*/  IMAD.X R17, RZ, RZ, R17, P0 ;  /* 0x000000ffff117224 */ /* 0x000fe200000e0611 */
[----:B------:R-:W-:-:S04]  /*b310*/  ISETP.GE.U32.AND P0, PT, R16, R18, PT ;  /* 0x000000121000720c */ /* 0x000fc80003f06070 */
[----:B------:R-:W-:-:S13]  /*b320*/  ISETP.GE.U32.AND.EX P0, PT, R17, R19, PT, P0 ;  /* 0x000000131100720c */ /* 0x000fda0003f06100 */
[----:B------:R-:W-:Y:S05]  /*b330*/  @!P0 BRA `(.L_x_18426) ;  /* 0xfffffffc00948947 */ /* 0x000fea000383ffff */
.L_x_18423:
[----:B------:R-:W-:Y:S05]  /*b340*/  BSYNC.RECONVERGENT B6 ;  /* 0x0000000000067941 */ /* 0x000fea0003800200 */
.L_x_18422:
        /* <DEDUP_REMOVED lines=20> */
.L_x_18428:
[----:B------:R-:W-:Y:S05]  /*b490*/  BSYNC.RECONVERGENT B6 ;  /* 0x0000000000067941 */ /* 0x000fea0003800200 */
.L_x_18427:
        /* <DEDUP_REMOVED lines=20> */
.L_x_18430:
[----:B------:R-:W-:Y:S05]  /*b5e0*/  BSYNC.RECONVERGENT B6 ;  /* 0x0000000000067941 */ /* 0x000fea0003800200 */
.L_x_18429:
        /* <DEDUP_REMOVED lines=23> */
.L_x_18432:
[----:B------:R-:W-:Y:S05]  /*b760*/  BSYNC.RECONVERGENT B6 ;  /* 0x0000000000067941 */ /* 0x000fea0003800200 */
.L_x_18431:
        /* <DEDUP_REMOVED lines=15> */
.L_x_18437:
        /* <DEDUP_REMOVED lines=25> */
.L_x_18435:
[----:B------:R-:W-:Y:S01]  /*b9f0*/  IMAD.MOV.U32 R3, RZ, RZ, R12 ;  /* 0x000000ffff037224 */ /* 0x000fe200078e000c */
[----:B------:R-:W-:Y:S02]  /*ba00*/  MOV R0, R13 ;  /* 0x0000000d00007202 */ /* 0x000fe40000000f00 */
[----:B------:R-:W-:-:S07]  /*ba10*/  MOV R4, 0xba30 ;  /* 0x0000ba3000047802 */ /* 0x000fce0000000f00 */
[----:B------:R-:W-:Y:S05]  /*ba20*/  CALL.REL.NOINC `($__internal_44_$__cuda_sm20_div_s64) ;  /* 0x0000000c00dc7944 */ /* 0x000fea0003c00000 */
[----:B------:R-:W-:Y:S01]  /*ba30*/  IMAD.MOV.U32 R8, RZ, RZ, R3 ;  /* 0x000000ffff087224 */ /* 0x000fe200078e0003 */
[----:B------:R-:W-:-:S07]  /*ba40*/  MOV R9, R0 ;  /* 0x0000000000097202 */ /* 0x000fce0000000f00 */
.L_x_18436:
[----:B------:R-:W-:Y:S05]  /*ba50*/  BSYNC.RECONVERGENT B1 ;  /* 0x0000000000017941 */ /* 0x000fea0003800200 */
.L_x_18434:
        /* <DEDUP_REMOVED lines=22> */
.L_x_18433:
        /* <DEDUP_REMOVED lines=12> */
.L_x_18442:
        /* <DEDUP_REMOVED lines=21> */
.L_x_18441:
[----:B------:R-:W-:Y:S05]  /*bdd0*/  BSYNC.RECONVERGENT B7 ;  /* 0x0000000000077941 */ /* 0x000fea0003800200 */
.L_x_18440:
[----:B------:R-:W-:-:S04]  /*bde0*/  IADD3 R16, P0, PT, R16, 0x4, RZ ;  /* 0x0000000410107810 */ /* 0x000fc80007f1e0ff */
[----:B------:R-:W-:Y:S02]  /*bdf0*/  IADD3.X R17, PT, PT, RZ, R17, RZ, P0, !PT ;  /* 0x00000011ff117210 */ /* 0x000fe400007fe4ff */
[----:B------:R-:W-:-:S04]  /*be00*/  ISETP.GE.U32.AND P0, PT, R16, R18, PT ;  /* 0x000000121000720c */ /* 0x000fc80003f06070 */
[----:B------:R-:W-:-:S13]  /*be10*/  ISETP.GE.U32.AND.EX P0, PT, R17, R19, PT, P0 ;  /* 0x000000131100720c */ /* 0x000fda0003f06100 */
[----:B------:R-:W-:Y:S05]  /*be20*/  @!P0 BRA `(.L_x_18442) ;  /* 0xfffffffc00948947 */ /* 0x000fea000383ffff */
.L_x_18439:
[----:B------:R-:W-:Y:S05]  /*be30*/  BSYNC.RECONVERGENT B6 ;  /* 0x0000000000067941 */ /* 0x000fea0003800200 */
.L_x_18438:
        /* <DEDUP_REMOVED lines=20> */
.L_x_18444:
[----:B------:R-:W-:Y:S05]  /*bf80*/  BSYNC.RECONVERGENT B6 ;  /* 0x0000000000067941 */ /* 0x000fea0003800200 */
.L_x_18443:
        /* <DEDUP_REMOVED lines=20> */
.L_x_18446:
[----:B------:R-:W-:Y:S05]  /*c0d0*/  BSYNC.RECONVERGENT B6 ;  /* 0x0000000000067941 */ /* 0x000fea0003800200 */
.L_x_18445:
        /* <DEDUP_REMOVED lines=23> */
.L_x_18448:
[----:B------:R-:W-:Y:S05]  /*c250*/  BSYNC.RECONVERGENT B6 ;  /* 0x0000000000067941 */ /* 0x000fea0003800200 */
.L_x_18447:
        /* <DEDUP_REMOVED lines=14> */
.L_x_18453:
        /* <DEDUP_REMOVED lines=25> */
.L_x_18451:
[----:B------:R-:W-:Y:S01]  /*c4d0*/  IMAD.MOV.U32 R3, RZ, RZ, R12 ;  /* 0x000000ffff037224 */ /* 0x000fe200078e000c */
[----:B------:R-:W-:Y:S02]  /*c4e0*/  MOV R0, R13 ;  /* 0x0000000d00007202 */ /* 0x000fe40000000f00 */
[----:B------:R-:W-:-:S07]  /*c4f0*/  MOV R4, 0xc510 ;  /* 0x0000c51000047802 */ /* 0x000fce0000000f00 */
[----:B------:R-:W-:Y:S05]  /*c500*/  CALL.REL.NOINC `($__internal_44_$__cuda_sm20_div_s64) ;  /* 0x0000000400247944 */ /* 0x000fea0003c00000 */
[----:B------:R-:W-:Y:S01]  /*c510*/  IMAD.MOV.U32 R8, RZ, RZ, R3 ;  /* 0x000000ffff087224 */ /* 0x000fe200078e0003 */
[----:B------:R-:W-:-:S07]  /*c520*/  MOV R9, R0 ;  /* 0x0000000000097202 */ /* 0x000fce0000000f00 */
.L_x_18452:
[----:B------:R-:W-:Y:S05]  /*c530*/  BSYNC.RECONVERGENT B1 ;  /* 0x0000000000017941 */ /* 0x000fea0003800200 */
.L_x_18450:
        /* <DEDUP_REMOVED lines=22> */
.L_x_18449:
        /* <DEDUP_REMOVED lines=12> */
.L_x_18458:
        /* <DEDUP_REMOVED lines=21> */
.L_x_18457:
[----:B------:R-:W-:Y:S05]  /*c8b0*/  BSYNC.RECONVERGENT B7 ;  /* 0x0000000000077941 */ /* 0x000fea0003800200 */
.L_x_18456:
[----:B------:R-:W-:-:S04]  /*c8c0*/  IADD3 R16, P0, PT, R16, 0x4, RZ ;  /* 0x0000000410107810 */ /* 0x000fc80007f1e0ff */
[----:B------:R-:W-:Y:S02]  /*c8d0*/  IADD3.X R17, PT, PT, RZ, R17, RZ, P0, !PT ;  /* 0x00000011ff117210 */ /* 0x000fe400007fe4ff */
[----:B------:R-:W-:-:S04]  /*c8e0*/  ISETP.GE.U32.AND P0, PT, R16, R18, PT ;  /* 0x000000121000720c */ /* 0x000fc80003f06070 */
[----:B------:R-:W-:-:S13]  /*c8f0*/  ISETP.GE.U32.AND.EX P0, PT, R17, R19, PT, P0 ;  /* 0x000000131100720c */ /* 0x000fda0003f06100 */
[----:B------:R-:W-:Y:S05]  /*c900*/  @!P0 BRA `(.L_x_18458) ;  /* 0xfffffffc00948947 */ /* 0x000fea000383ffff */
.L_x_18455:
[----:B------:R-:W-:Y:S05]  /*c910*/  BSYNC.RECONVERGENT B6 ;  /* 0x0000000000067941 */ /* 0x000fea0003800200 */
.L_x_18454:
[----:B------:R-:W0:Y:S02]  /*c920*/  LDCU.64 UR4, c[0x0][0x438] ;  /* 0x00008700ff0477ac */ /* 0x000e240008000a00 */
[----:B0-----:R-:W-:-:S06]  /*c930*/  UIMAD.WIDE.U32 UR4, UR40, 0x4, UR4 ;  /* 0x00000004280478a5 */ /* 0x001fcc000f8e0004 */
[----:B------:R-:W-:Y:S01]  /*c940*/  MOV R3, UR5 ;  /* 0x0000000500037c02 */ /* 0x000fe20008000f00 */
[----:B------:R-:W-:-:S04]  /*c950*/  IMAD.U32 R2, RZ, RZ, UR4 ;  /* 0x00000004ff027e24 */ /* 0x000fc8000f8e00ff */
[----:B------:R-:W-:-:S05]  /*c960*/  IMAD.WIDE.U32 R64, R64, 0x10, R2 ;  /* 0x0000001040407825 */ /* 0x000fca00078e0002 */
[----:B------:R-:W-:Y:S04]  /*c970*/  STG.E.128 desc[UR36][R64.64], RZ ;  /* 0x000000ff40007986 */ /* 0x000fe8000c101d24 */
[----:B------:R-:W-:Y:S01]  /*c980*/  STG.E.128 desc[UR36][R64.64+0x800], RZ ;  /* 0x000800ff40007986 */ /* 0x000fe2000c101d24 */
[----:B------:R-:W-:Y:S05]  /*c990*/  EXIT ;  /* 0x000000000000794d */ /* 0x000fea0003800000 */
        .weak           $__internal_44_$__cuda_sm20_div_s64
        .type           $__internal_44_$__cuda_sm20_div_s64,@function
        .size           $__internal_44_$__cuda_sm20_div_s64,(.L_x_40064 - $__internal_44_$__cuda_sm20_div_s64)
$__internal_44_$__cuda_sm20_div_s64:
        /* <DEDUP_REMOVED lines=78> */
[----:B------:R-:W-:Y:S02]  /*ce80*/  SEL R0, R10, R7, !P1 ;  /* 0x000000070a007207 */ /* 0x000fe40004800000 */
[----:B------:R-:W-:Y:S01]  /*ce90*/  SEL R7, R3, R8, !P1 ;  /* 0x0000000803077207 */ /* 0x000fe20004800000 */
[----:B------:R-:W-:Y:S01]  /*cea0*/  IMAD.MOV.U32 R8, RZ, RZ, R4 ;  /* 0x000000ffff087224 */ /* 0x000fe200078e0004 */
[----:B------:R-:W-:Y:S02]  /*ceb0*/  SEL R3, R0, 0xffffffff, P0 ;  /* 0xffffffff00037807 */ /* 0x000fe40000000000 */
[----:B------:R-:W-:Y:S01]  /*cec0*/  SEL R0, R7, 0xffffffff, P0 ;  /* 0xffffffff07007807 */ /* 0x000fe20000000000 */
[----:B------:R-:W-:Y:S06]  /*ced0*/  RET.REL.NODEC R8 `(_ZN2at6native29vectorized_elementwise_kernelILi4EZZZNS0_67_GLOBAL__N__bb565c37_34_ValidateCompressedIndicesKernel_cu_33a4b88b42_validate_compressed_sparse_indices_kernelILNS2_8CDimNameE1ENS2_18CUDAKernelLauncherENS2_14EmptyVecKernelENS2_8DummyVecELm8EEEvRKNS_6TensorESA_lllENKUlvE1_clEvENKUlvE_clEvEUliiiiiE_St5arrayIPcLm6EEEEviT0_T1_) ;  /* 0xffffff3008487950 */ /* 0x000fec0003c3ffff */
.L_x_18459:
        /* <DEDUP_REMOVED lines=10> */
.L_x_40064:


//--------------------- .text._ZN2at6native29vectorized_elementwise_kernelILi8EZZZNS0_67_GLOBAL__N__bb565c37_34_ValidateCompressedIndicesKernel_cu_33a4b88b42_validate_compressed_sparse_indices_kernelILNS2_8CDimNameE1ENS2_18CUDAKernelLauncherENS2_14EmptyVecKernelENS2_8DummyVecELm8EEEvRKNS_6TensorESA_lllENKUlvE1_clEvENKUlvE_clEvEUliiiiiE_St5arrayIPcLm6EEEEviT0_T1_ --------------------------
	.section	.text._ZN2at6native29vectorized_elementwise_kernelILi8EZZZNS0_67_GLOBAL__N__bb565c37_34_ValidateCompressedIndicesKernel_cu_33a4b88b42_validate_compressed_sparse_indices_kernelILNS2_8CDimNameE1ENS2_18CUDAKernelLauncherENS2_14EmptyVecKernelENS2_8DummyVecELm8EEEvRKNS_6TensorESA_lllENKUlvE1_clEvENKUlvE_clEvEUliiiiiE_St5arrayIPcLm6EEEEviT0_T1_,"ax",@progbits
	.align	128
        .global         _ZN2at6native29vectorized_elementwise_kernelILi8EZZZNS0_67_GLOBAL__N__bb565c37_34_ValidateCompressedIndicesKernel_cu_33a4b88b42_validate_compressed_sparse_indices_kernelILNS2_8CDimNameE1ENS2_18CUDAKernelLauncherENS2_14EmptyVecKernelENS2_8DummyVecELm8EEEvRKNS_6TensorESA_lllENKUlvE1_clEvENKUlvE_clEvEUliiiiiE_St5arrayIPcLm6EEEEviT0_T1_
        .type           _ZN2at6native29vectorized_elementwise_kernelILi8EZZZNS0_67_GLOBAL__N__bb565c37_34_ValidateCompressedIndicesKernel_cu_33a4b88b42_validate_compressed_sparse_indices_kernelILNS2_8CDimNameE1ENS2_18CUDAKernelLauncherENS2_14EmptyVecKernelENS2_8DummyVecELm8EEEvRKNS_6TensorESA_lllENKUlvE1_clEvENKUlvE_clEvEUliiiiiE_St5arrayIPcLm6EEEEviT0_T1_,@function
        .size           _ZN2at6native29vectorized_elementwise_kernelILi8EZZZNS0_67_GLOBAL__N__bb565c37_34_ValidateCompressedIndicesKernel_cu_33a4b88b42_validate_compressed_sparse_indices_kernelILNS2_8CDimNameE1ENS2_18CUDAKernelLauncherENS2_14EmptyVecKernelENS2_8DummyVecELm8EEEvRKNS_6TensorESA_lllENKUlvE1_clEvENKUlvE_clEvEUliiiiiE_St5arrayIPcLm6EEEEviT0_T1_,(.L_x_40065 - _ZN2at6native29vectorized_elementwise_kernelILi8EZZZNS0_67_GLOBAL__N__bb565c37_34_ValidateCompressedIndicesKernel_cu_33a4b88b42_validate_compressed_sparse_indices_kernelILNS2_8CDimNameE1ENS2_18CUDAKernelLauncherENS2_14EmptyVecKernelENS2_8DummyVecELm8EEEvRKNS_6TensorESA_lllENKUlvE1_clEvENKUlvE_clEvEUliiiiiE_St5arrayIPcLm6EEEEviT0_T1_)
        .other          _ZN2at6native29vectorized_elementwise_kernelILi8EZZZNS0_67_GLOBAL__N__bb565c37_34_ValidateCompressedIndicesKernel_cu_33a4b88b42_validate_compressed_sparse_indices_kernelILNS2_8CDimNameE1ENS2_18CUDAKernelLauncherENS2_14EmptyVecKernelENS2_8DummyVecELm8EEEvRKNS_6TensorESA_lllENKUlvE1_clEvENKUlvE_clEvEUliiiiiE_St5arrayIPcLm6EEEEviT0_T1_,@"STO_CUDA_ENTRY STV_DEFAULT"
_ZN2at6native29vectorized_elementwise_kernelILi8EZZZNS0_67_GLOBAL__N__bb565c37_34_ValidateCompressedIndicesKernel_cu_33a4b88b42_validate_compressed_sparse_indices_kernelILNS2_8CDimNameE1ENS2_18CUDAKernelLauncherENS2_14EmptyVecKernelENS2_8DummyVecELm8EEEvRKNS_6TensorESA_lllENKUlvE1_clEvENKUlvE_clEvEUliiiiiE_St5arrayIPcLm6EEEEviT0_T1_:
.text._ZN2at6native29vectorized_elementwise_kernelILi8EZZZNS0_67_GLOBAL__N__bb565c37_34_ValidateCompressedIndicesKernel_cu_33a4b88b42_validate_compressed_sparse_indices_kernelILNS2_8CDimNameE1ENS2_18CUDAKernelLauncherENS2_14EmptyVecKernelENS2_8DummyVecELm8EEEvRKNS_6TensorESA_lllENKUlvE1_clEvENKUlvE_clEvEUliiiiiE_St5arrayIPcLm6EEEEviT0_T1_:
        /* <DEDUP_REMOVED lines=280> */
.L_x_18464:
[----:B------:R-:W-:Y:S05]  /*1180*/  BSYNC.RECONVERGENT B7 ;  /* 0x0000000000077941 */ /* 0x000fea0003800200 */
.L_x_18463:
        /* <DEDUP_REMOVED lines=20> */
.L_x_18466:
[----:B------:R-:W-:Y:S05]  /*12d0*/  BSYNC.RECONVERGENT B7 ;  /* 0x0000000000077941 */ /* 0x000fea0003800200 */
.L_x_18465:
        /* <DEDUP_REMOVED lines=23> */
.L_x_18468:
[----:B------:R-:W-:Y:S05]  /*1450*/  BSYNC.RECONVERGENT B7 ;  /* 0x0000000000077941 */ /* 0x000fea0003800200 */
.L_x_18467:
        /* <DEDUP_REMOVED lines=16> */
.L_x_18473:
        /* <DEDUP_REMOVED lines=25> */
.L_x_18471:
[----:B------:R-:W-:Y:S01]  /*16f0*/  IMAD.MOV.U32 R3, RZ, RZ, R12 ;  /* 0x000000ffff037224 */ /* 0x000fe200078e000c */
[----:B------:R-:W-:Y:S01]  /*1700*/  MOV R4, 0x1730 ;  /* 0x0000173000047802 */ /* 0x000fe20000000f00 */
[----:B------:R-:W-:-:S07]  /*1710*/  IMAD.MOV.U32 R0, RZ, RZ, R13 ;  /* 0x000000ffff007224 */ /* 0x000fce00078e000d */
[----:B------:R-:W-:Y:S05]  /*1720*/  CALL.REL.NOINC `($__internal_45_$__cuda_sm20_div_s64) ;  /* 0x000000b000847944 */ /* 0x000fea0003c00000 */
[----:B------:R-:W-:Y:S01]  /*1730*/  MOV R8, R3 ;  /* 0x0000000300087202 */ /* 0x000fe20000000f00 */
[----:B------:R-:W-:-:S07]  /*1740*/  IMAD.MOV.U32 R9, RZ, RZ, R0 ;  /* 0x000000ffff097224 */ /* 0x000fce00078e0000 */
.L_x_18472:
[----:B------:R-:W-:Y:S05]  /*1750*/  BSYNC.RECONVERGENT B1 ;  /* 0x0000000000017941 */ /* 0x000fea0003800200 */
.L_x_18470:
        /* <DEDUP_REMOVED lines=22> */
.L_x_18469:
        /* <DEDUP_REMOVED lines=11> */
.L_x_18476:
        /* <DEDUP_REMOVED lines=21> */
.L_x_18475:
[----:B------:R-:W-:Y:S05]  /*1ac0*/  BSYNC.RECONVERGENT B7 ;  /* 0x0000000000077941 */ /* 0x000fea0003800200 */
.L_x_18474:
[----:B------:R-:W-:-:S05]  /*1ad0*/  IADD3 R22, P0, PT, R22, 0x4, RZ ;  /* 0x0000000416167810 */ /* 0x000fca0007f1e0ff */
[----:B------:R-:W-:Y:S01]  /*1ae0*/  IMAD.X R23, RZ, RZ, R23, P0 ;  /* 0x000000ffff177224 */ /* 0x000fe200000e0617 */
[----:B------:R-:W-:-:S04]  /*1af0*/  ISETP.GE.U32.AND P0, PT, R22, R16, PT ;  /* 0x000000101600720c */ /* 0x000fc80003f06070 */
[----:B------:R-:W-:-:S13]  /*1b00*/  ISETP.GE.U32.AND.EX P0, PT, R23, R17, PT, P0 ;  /* 0x000000111700720c */ /* 0x000fda0003f06100 */
[----:B------:R-:W-:Y:S05]  /*1b10*/  @!P0 BRA `(.L_x_18476) ;  /* 0xfffffffc00948947 */ /* 0x000fea000383ffff */
.L_x_18462:
[----:B------:R-:W-:Y:S05]  /*1b20*/  BSYNC.RECONVERGENT B6 ;  /* 0x0000000000067941 */ /* 0x000fea0003800200 */
.L_x_18461:
        /* <DEDUP_REMOVED lines=30> */
.L_x_18480:
[----:B------:R-:W-:Y:S05]  /*1d10*/  BSYNC.RECONVERGENT B7 ;  /* 0x0000000000077941 */ /* 0x000fea0003800200 */
.L_x_18479:
        /* <DEDUP_REMOVED lines=20> */
.L_x_18482:
[----:B------:R-:W-:Y:S05]  /*1e60*/  BSYNC.RECONVERGENT B7 ;  /* 0x0000000000077941 */ /* 0x000fea0003800200 */
.L_x_18481:
        /* <DEDUP_REMOVED lines=23> */
.L_x_18484:
[----:B------:R-:W-:Y:S05]  /*1fe0*/  BSYNC.RECONVERGENT B7 ;  /* 0x0000000000077941 */ /* 0x000fea0003800200 */
.L_x_18483:
        /* <DEDUP_REMOVED lines=18> */
.L_x_18489:
        /* <DEDUP_REMOVED lines=25> */
.L_x_18487:
[----:B------:R-:W-:Y:S01]  /*22a0*/  MOV R3, R18 ;  /* 0x0000001200037202 */ /* 0x000fe20000000f00 */
[----:B------:R-:W-:Y:S01]  /*22b0*/  IMAD.MOV.U32 R0, RZ, RZ, R19 ;  /* 0x000000ffff007224 */ /* 0x000fe200078e0013 */
[----:B------:R-:W-:-:S07]  /*22c0*/  MOV R4, 0x22e0 ;  /* 0x000022e000047802 */ /* 0x000fce0000000f00 */
[----:B------:R-:W-:Y:S05]  /*22d0*/  CALL.REL.NOINC `($__internal_45_$__cuda_sm20_div_s64) ;  /* 0x000000a400987944 */ /* 0x000fea0003c00000 */
[----:B------:R-:W-:Y:S01]  /*22e0*/  IMAD.MOV.U32 R8, RZ, RZ, R3 ;  /* 0x000000ffff087224 */ /* 0x000fe200078e0003 */
[----:B------:R-:W-:-:S07]  /*22f0*/  MOV R9, R0 ;  /* 0x0000000000097202 */ /* 0x000fce0000000f00 */
.L_x_18488:
[----:B------:R-:W-:Y:S05]  /*2300*/  BSYNC.RECONVERGENT B1 ;  /* 0x0000000000017941 */ /* 0x000fea0003800200 */
.L_x_18486:
        /* <DEDUP_REMOVED lines=19> */
.L_x_18485:
        /* <DEDUP_REMOVED lines=11> */
.L_x_18492:
        /* <DEDUP_REMOVED lines=21> */
.L_x_18491:
[----:B------:R-:W-:Y:S05]  /*2640*/  BSYNC.RECONVERGENT B7 ;  /* 0x0000000000077941 */ /* 0x000fea0003800200 */
.L_x_18490:
[----:B------:R-:W-:-:S05]  /*2650*/  IADD3 R22, P0, PT, R22, 0x4, RZ ;  /* 0x0000000416167810 */ /* 0x000fca0007f1e0ff */
[----:B------:R-:W-:Y:S01]  /*2660*/  IMAD.X R23, RZ, RZ, R23, P0 ;  /* 0x000000ffff177224 */ /* 0x000fe200000e0617 */
[----:B------:R-:W-:-:S04]  /*2670*/  ISETP.GE.U32.AND P0, PT, R22, R18, PT ;  /* 0x000000121600720c */ /* 0x000fc80003f06070 */
[----:B------:R-:W-:-:S13]  /*2680*/  ISETP.GE.U32.AND.EX P0, PT, R23, R19, PT, P0 ;  /* 0x000000131700720c */ /* 0x000fda0003f06100 */
[----:B------:R-:W-:Y:S05]  /*2690*/  @!P0 BRA `(.L_x_18492) ;  /* 0xfffffffc00948947 */ /* 0x000fea000383ffff */
.L_x_18478:
[----:B------:R-:W-:Y:S05]  /*26a0*/  BSYNC.RECONVERGENT B6 ;  /* 0x0000000000067941 */ /* 0x000fea0003800200 */
.L_x_18477:
        /* <DEDUP_REMOVED lines=26> */
.L_x_18496:
[----:B------:R-:W-:Y:S05]  /*2850*/  BSYNC.RECONVERGENT B7 ;  /* 0x0000000000077941 */ /* 0x000fea0003800200 */
.L_x_18495:
        /* <DEDUP_REMOVED lines=20> */
.L_x_18498:
[----:B------:R-:W-:Y:S05]  /*29a0*/  BSYNC.RECONVERGENT B7 ;  /* 0x0000000000077941 */ /* 0x000fea0003800200 */
.L_x_18497:
        /* <DEDUP_REMOVED lines=23> */
.L_x_18500:
[----:B------:R-:W-:Y:S05]  /*2b20*/  BSYNC.RECONVERGENT B7 ;  /* 0x0000000000077941 */ /* 0x000fea0003800200 */
.L_x_18499:
        /* <DEDUP_REMOVED lines=15> */
.L_x_18505:
        /* <DEDUP_REMOVED lines=25> */
.L_x_18503:
[----:B------:R-:W-:Y:S01]  /*2db0*/  IMAD.MOV.U32 R3, RZ, RZ, R18 ;  /* 0x000000ffff037224 */ /* 0x000fe200078e0012 */
[----:B------:R-:W-:Y:S02]  /*2dc0*/  MOV R0, R19 ;  /* 0x0000001300007202 */ /* 0x000fe40000000f00 */
[----:B------:R-:W-:-:S07]  /*2dd0*/  MOV R4, 0x2df0 ;  /* 0x00002df000047802 */ /* 0x000fce0000000f00 */
[----:B------:R-:W-:Y:S05]  /*2de0*/  CALL.REL.NOINC `($__internal_45_$__cuda_sm20_div_s64) ;  /* 0x0000009800d47944 */ /* 0x000fea0003c00000 */
[----:B------:R-:W-:Y:S02]  /*2df0*/  IMAD.MOV.U32 R8, RZ, RZ, R3 ;  /* 0x000000ffff087224 */ /* 0x000fe400078e0003 */
[----:B------:R-:W-:-:S07]  /*2e00*/  IMAD.MOV.U32 R9, RZ, RZ, R0 ;  /* 0x000000ffff097224 */ /* 0x000fce00078e0000 */
.L_x_18504:
[----:B------:R-:W-:Y:S05]  /*2e10*/  BSYNC.RECONVERGENT B1 ;  /* 0x0000000000017941 */ /* 0x000fea0003800200 */
.L_x_18502:
        /* <DEDUP_REMOVED lines=19> */
.L_x_18501:
        /* <DEDUP_REMOVED lines=11> */
.L_x_18508:
        /* <DEDUP_REMOVED lines=21> */
.L_x_18507:
[----:B------:R-:W-:Y:S05]  /*3150*/  BSYNC.RECONVERGENT B7 ;  /* 0x0000000000077941 */ /* 0x000fea0003800200 */
.L_x_18506:
[----:B------:R-:W-:-:S04]  /*3160*/  IADD3 R22, P0, PT, R22, 0x4, RZ ;  /* 0x0000000416167810 */ /* 0x000fc80007f1e0ff */
[----:B------:R-:W-:Y:S02]  /*3170*/  IADD3.X R23, PT, PT, RZ, R23, RZ, P0, !PT ;  /* 0x00000017ff177210 */ /* 0x000fe400007fe4ff */
[----:B------:R-:W-:-:S04]  /*3180*/  ISETP.GE.U32.AND P0, PT, R22, R18, PT ;  /* 0x000000121600720c */ /* 0x000fc80003f06070 */
[----:B------:R-:W-:-:S13]  /*3190*/  ISETP.GE.U32.AND.EX P0, PT, R23, R19, PT, P0 ;  /* 0x000000131700720c */ /* 0x000fda0003f06100 */
[----:B------:R-:W-:Y:S05]  /*31a0*/  @!P0 BRA `(.L_x_18508) ;  /* 0xfffffffc00948947 */ /* 0x000fea000383ffff */
.L_x_18494:
[----:B------:R-:W-:Y:S05]  /*31b0*/  BSYNC.RECONVERGENT B6 ;  /* 0x0000000000067941 */ /* 0x000fea0003800200 */
.L_x_18493:
        /* <DEDUP_REMOVED lines=24> */
.L_x_18512:
[----:B------:R-:W-:Y:S05]  /*3340*/  BSYNC.RECONVERGENT B7 ;  /* 0x0000000000077941 */ /* 0x000fea0003800200 */
.L_x_18511:
        /* <DEDUP_REMOVED lines=20> */
.L_x_18514:
[----:B------:R-:W-:Y:S05]  /*3490*/  BSYNC.RECONVERGENT B7 ;  /* 0x0000000000077941 */ /* 0x000fea0003800200 */
.L_x_18513:
        /* <DEDUP_REMOVED lines=23> */
.L_x_18516:
[----:B------:R-:W-:Y:S05]  /*3610*/  BSYNC.RECONVERGENT B7 ;  /* 0x0000000000077941 */ /* 0x000fea0003800200 */
.L_x_18515:
        /* <DEDUP_REMOVED lines=15> */
.L_x_18521:
        /* <DEDUP_REMOVED lines=25> */
.L_x_18519:
[----:B------:R-:W-:Y:S01]  /*38a0*/  MOV R3, R12 ;  /* 0x0000000c00037202 */ /* 0x000fe20000000f00 */
[----:B------:R-:W-:Y:S01]  /*38b0*/  IMAD.MOV.U32 R0, RZ, RZ, R13 ;  /* 0x000000ffff007224 */ /* 0x000fe200078e000d */
[----:B------:R-:W-:-:S07]  /*38c0*/  MOV R4, 0x38e0 ;  /* 0x000038e000047802 */ /* 0x000fce0000000f00 */
[----:B------:R-:W-:Y:S05]  /*38d0*/  CALL.REL.NOINC `($__internal_45_$__cuda_sm20_div_s64) ;  /* 0x0000009000187944 */ /* 0x000fea0003c00000 */
[----:B------:R-:W-:Y:S01]  /*38e0*/  IMAD.MOV.U32 R8, RZ, RZ, R3 ;  /* 0x000000ffff087224 */ /* 0x000fe200078e0003 */
[----:B------:R-:W-:-:S07]  /*38f0*/  MOV R9, R0 ;  /* 0x0000000000097202 */ /* 0x000fce0000000f00 */
.L_x_18520:
[----:B------:R-:W-:Y:S05]  /*3900*/  BSYNC.RECONVERGENT B1 ;  /* 0x0000000000017941 */ /* 0x000fea0003800200 */
.L_x_18518:
        /* <DEDUP_REMOVED lines=19> */
.L_x_18517:
        /* <DEDUP_REMOVED lines=11> */
.L_x_18524:
        /* <DEDUP_REMOVED lines=21> */
.L_x_18523:
[----:B------:R-:W-:Y:S05]  /*3c40*/  BSYNC.RECONVERGENT B7 ;  /* 0x0000000000077941 */ /* 0x000fea0003800200 */
.L_x_18522:
[----:B------:R-:W-:-:S05]  /*3c50*/  IADD3 R22, P0, PT, R22, 0x4, RZ ;  /* 0x0000000416167810 */ /* 0x000fca0007f1e0ff */
[----:B------:R-:W-:Y:S01]  /*3c60*/  IMAD.X R23, RZ, RZ, R23, P0 ;  /* 0x000000ffff177224 */ /* 0x000fe200000e0617 */
[----:B------:R-:W-:-:S04]  /*3c70*/  ISETP.GE.U32.AND P0, PT, R22, R18, PT ;  /* 0x000000121600720c */ /* 0x000fc80003f06070 */
[----:B------:R-:W-:-:S13]  /*3c80*/  ISETP.GE.U32.AND.EX P0, PT, R23, R19, PT, P0 ;  /* 0x000000131700720c */ /* 0x000fda0003f06100 */
[----:B------:R-:W-:Y:S05]  /*3c90*/  @!P0 BRA `(.L_x_18524) ;  /* 0xfffffffc00948947 */ /* 0x000fea000383ffff */
.L_x_18510:
[----:B------:R-:W-:Y:S05]  /*3ca0*/  BSYNC.RECONVERGENT B6 ;  /* 0x0000000000067941 */ /* 0x000fea0003800200 */
.L_x_18509:
        /* <DEDUP_REMOVED lines=24> */
.L_x_18528:
[----:B------:R-:W-:Y:S05]  /*3e30*/  BSYNC.RECONVERGENT B7 ;  /* 0x0000000000077941 */ /* 0x000fea0003800200 */
.L_x_18527:
        /* <DEDUP_REMOVED lines=20> */
.L_x_18530:
[----:B------:R-:W-:Y:S05]  /*3f80*/  BSYNC.RECONVERGENT B7 ;  /* 0x0000000000077941 */ /* 0x000fea0003800200 */
.L_x_18529:
        /* <DEDUP_REMOVED lines=23> */
.L_x_18532:
[----:B------:R-:W-:Y:S05]  /*4100*/  BSYNC.RECONVERGENT B7 ;  /* 0x0000000000077941 */ /* 0x000fea0003800200 */
.L_x_18531:
        /* <DEDUP_REMOVED lines=15> */
.L_x_18537:
        /* <DEDUP_REMOVED lines=25> */
.L_x_18535:
[----:B------:R-:W-:Y:S01]  /*4390*/  IMAD.MOV.U32 R3, RZ, RZ, R12 ;  /* 0x000000ffff037224 */ /* 0x000fe200078e000c */
[----:B------:R-:W-:Y:S01]  /*43a0*/  MOV R4, 0x43d0 ;  /* 0x000043d000047802 */ /* 0x000fe20000000f00 */
[----:B------:R-:W-:-:S07]  /*43b0*/  IMAD.MOV.U32 R0, RZ, RZ, R13 ;  /* 0x000000ffff007224 */ /* 0x000fce00078e000d */
[----:B------:R-:W-:Y:S05]  /*43c0*/  CALL.REL.NOINC `($__internal_45_$__cuda_sm20_div_s64) ;  /* 0x00000084005c7944 */ /* 0x000fea0003c00000 */
[----:B------:R-:W-:Y:S01]  /*43d0*/  MOV R8, R3 ;  /* 0x0000000300087202 */ /* 0x000fe20000000f00 */
[----:B------:R-:W-:-:S07]  /*43e0*/  IMAD.MOV.U32 R9, RZ, RZ, R0 ;  /* 0x000000ffff097224 */ /* 0x000fce00078e0000 */
.L_x_18536:
[----:B------:R-:W-:Y:S05]  /*43f0*/  BSYNC.RECONVERGENT B1 ;  /* 0x0000000000017941 */ /* 0x000fea0003800200 */
.L_x_18534:
        /* <DEDUP_REMOVED lines=19> */
.L_x_18533:
        /* <DEDUP_REMOVED lines=11> */
.L_x_18540:
        /* <DEDUP_REMOVED lines=21> */
.L_x_18539:
[----:B------:R-:W-:Y:S05]  /*4730*/  BSYNC.RECONVERGENT B7 ;  /* 0x0000000000077941 */ /* 0x000fea0003800200 */
.L_x_18538:
[----:B------:R-:W-:-:S05]  /*4740*/  IADD3 R22, P0, PT, R22, 0x4, RZ ;  /* 0x0000000416167810 */ /* 0x000fca0007f1e0ff */
[----:B------:R-:W-:Y:S01]  /*4750*/  IMAD.X R23, RZ, RZ, R23, P0 ;  /* 0x000000ffff177224 */ /* 0x000fe200000e0617 */
[----:B------:R-:W-:-:S04]  /*4760*/  ISETP.GE.U32.AND P0, PT, R22, R18, PT ;  /* 0x000000121600720c */ /* 0x000fc80003f06070 */
[----:B------:R-:W-:-:S13]  /*4770*/  ISETP.GE.U32.AND.EX P0, PT, R23, R19, PT, P0 ;  /* 0x000000131700720c */ /* 0x000fda0003f06100 */
[----:B------:R-:W-:Y:S05]  /*4780*/  @!P0 BRA `(.L_x_18540) ;  /* 0xfffffffc00948947 */ /* 0x000fea000383ffff */
.L_x_18526:
[----:B------:R-:W-:Y:S05]  /*4790*/  BSYNC.RECONVERGENT B6 ;  /* 0x0000000000067941 */ /* 0x000fea0003800200 */
.L_x_18525:
        /* <DEDUP_REMOVED lines=24> */
.L_x_18544:
[----:B------:R-:W-:Y:S05]  /*4920*/  BSYNC.RECONVERGENT B7 ;  /* 0x0000000000077941 */ /* 0x000fea0003800200 */
.L_x_18543:
        /* <DEDUP_REMOVED lines=20> */
.L_x_18546:
[----:B------:R-:W-:Y:S05]  /*4a70*/  BSYNC.RECONVERGENT B7 ;  /* 0x0000000000077941 */ /* 0x000fea0003800200 */
.L_x_18545:
        /* <DEDUP_REMOVED lines=23> */
.L_x_18548:
[----:B------:R-:W-:Y:S05]  /*4bf0*/  BSYNC.RECONVERGENT B7 ;  /* 0x0000000000077941 */ /* 0x000fea0003800200 */
.L_x_18547:
        /* <DEDUP_REMOVED lines=15> */
.L_x_18553:
        /* <DEDUP_REMOVED lines=25> */
.L_x_18551:
[----:B------:R-:W-:Y:S01]  /*4e80*/  IMAD.MOV.U32 R3, RZ, RZ, R12 ;  /* 0x000000ffff037224 */ /* 0x000fe200078e000c */
[----:B------:R-:W-:Y:S02]  /*4e90*/  MOV R0, R13 ;  /* 0x0000000d00007202 */ /* 0x000fe40000000f00 */
[----:B------:R-:W-:-:S07]  /*4ea0*/  MOV R4, 0x4ec0 ;  /* 0x00004ec000047802 */ /* 0x000fce0000000f00 */
[----:B------:R-:W-:Y:S05]  /*4eb0*/  CALL.REL.NOINC `($__internal_45_$__cuda_sm20_div_s64) ;  /* 0x0000007800a07944 */ /* 0x000fea0003c00000 */
[----:B------:R-:W-:Y:S02]  /*4ec0*/  IMAD.MOV.U32 R8, RZ, RZ, R3 ;  /* 0x000000ffff087224 */ /* 0x000fe400078e0003 */
[----:B------:R-:W-:-:S07]  /*4ed0*/  IMAD.MOV.U32 R9, RZ, RZ, R0 ;  /* 0x000000ffff097224 */ /* 0x000fce00078e0000 */
.L_x_18552:
[----:B------:R-:W-:Y:S05]  /*4ee0*/  BSYNC.RECONVERGENT B1 ;  /* 0x0000000000017941 */ /* 0x000fea0003800200 */
.L_x_18550:
        /* <DEDUP_REMOVED lines=19> */
.L_x_18549:
        /* <DEDUP_REMOVED lines=11> */
.L_x_18556:
        /* <DEDUP_REMOVED lines=21> */
.L_x_18555:
[----:B------:R-:W-:Y:S05]  /*5220*/  BSYNC.RECONVERGENT B7 ;  /* 0x0000000000077941 */ /* 0x000fea0003800200 */
.L_x_18554:
[----:B------:R-:W-:-:S04]  /*5230*/  IADD3 R22, P0, PT, R22, 0x4, RZ ;  /* 0x0000000416167810 */ /* 0x000fc80007f1e0ff */
[----:B------:R-:W-:Y:S02]  /*5240*/  IADD3.X R23, PT, PT, RZ, R23, RZ, P0, !PT ;  /* 0x00000017ff177210 */ /* 0x000fe400007fe4ff */
[----:B------:R-:W-:-:S04]  /*5250*/  ISETP.GE.U32.AND P0, PT, R22, R18, PT ;  /* 0x000000121600720c */ /* 0x000fc80003f06070 */
[----:B------:R-:W-:-:S13]  /*5260*/  ISETP.GE.U32.AND.EX P0, PT, R23, R19, PT, P0 ;  /* 0x000000131700720c */ /* 0x000fda0003f06100 */
[----:B------:R-:W-:Y:S05]  /*5270*/  @!P0 BRA `(.L_x_18556) ;  /* 0xfffffffc00948947 */ /* 0x000fea000383ffff */
.L_x_18542:
[----:B------:R-:W-:Y:S05]  /*5280*/  BSYNC.RECONVERGENT B6 ;  /* 0x0000000000067941 */ /* 0x000fea0003800200 */
.L_x_18541:
        /* <DEDUP_REMOVED lines=24> */
.L_x_18560:
[----:B------:R-:W-:Y:S05]  /*5410*/  BSYNC.RECONVERGENT B7 ;  /* 0x0000000000077941 */ /* 0x000fea0003800200 */
.L_x_18559:
        /* <DEDUP_REMOVED lines=20> */
.L_x_18562:
[----:B------:R-:W-:Y:S05]  /*5560*/  BSYNC.RECONVERGENT B7 ;  /* 0x0000000000077941 */ /* 0x000fea0003800200 */
.L_x_18561:
        /* <DEDUP_REMOVED lines=23> */
.L_x_18564:
[----:B------:R-:W-:Y:S05]  /*56e0*/  BSYNC.RECONVERGENT B7 ;  /* 0x0000000000077941 */ /* 0x000fea0003800200 */
.L_x_18563:
        /* <DEDUP_REMOVED lines=15> */
.L_x_18569:
        /* <DEDUP_REMOVED lines=25> */
.L_x_18567:
[----:B------:R-:W-:Y:S01]  /*5970*/  MOV R3, R12 ;  /* 0x0000000c00037202 */ /* 0x000fe20000000f00 */
[----:B------:R-:W-:Y:S01]  /*5980*/  IMAD.MOV.U32 R0, RZ, RZ, R13 ;  /* 0x000000ffff007224 */ /* 0x000fe200078e000d */
[----:B------:R-:W-:-:S07]  /*5990*/  MOV R4, 0x59b0 ;  /* 0x000059b000047802 */ /* 0x000fce0000000f00 */
[----:B------:R-:W-:Y:S05]  /*59a0*/  CALL.REL.NOINC `($__internal_45_$__cuda_sm20_div_s64) ;  /* 0x0000006c00e47944 */ /* 0x000fea0003c00000 */
[----:B------:R-:W-:Y:S01]  /*59b0*/  IMAD.MOV.U32 R8, RZ, RZ, R3 ;  /* 0x000000ffff087224 */ /* 0x000fe200078e0003 */
[----:B------:R-:W-:-:S07]  /*59c0*/  MOV R9, R0 ;  /* 0x0000000000097202 */ /* 0x000fce0000000f00 */
.L_x_18568:
[----:B------:R-:W-:Y:S05]  /*59d0*/  BSYNC.RECONVERGENT B1 ;  /* 0x0000000000017941 */ /* 0x000fea0003800200 */
.L_x_18566:
        /* <DEDUP_REMOVED lines=19> */
.L_x_18565:
        /* <DEDUP_REMOVED lines=11> */
.L_x_18572:
        /* <DEDUP_REMOVED lines=21> */
.L_x_18571:
[----:B------:R-:W-:Y:S05]  /*5d10*/  BSYNC.RECONVERGENT B7 ;  /* 0x0000000000077941 */ /* 0x000fea0003800200 */
.L_x_18570:
[----:B------:R-:W-:-:S05]  /*5d20*/  IADD3 R22, P0, PT, R22, 0x4, RZ ;  /* 0x0000000416167810 */ /* 0x000fca0007f1e0ff */
[----:B------:R-:W-:Y:S01]  /*5d30*/  IMAD.X R23, RZ, RZ, R23, P0 ;  /* 0x000000ffff177224 */ /* 0x000fe200000e0617 */
[----:B------:R-:W-:-:S04]  /*5d40*/  ISETP.GE.U32.AND P0, PT, R22, R18, PT ;  /* 0x000000121600720c */ /* 0x000fc80003f06070 */
[----:B------:R-:W-:-:S13]  /*5d50*/  ISETP.GE.U32.AND.EX P0, PT, R23, R19, PT, P0 ;  /* 0x000000131700720c */ /* 0x000fda0003f06100 */
[----:B------:R-:W-:Y:S05]  /*5d60*/  @!P0 BRA `(.L_x_18572) ;  /* 0xfffffffc00948947 */ /* 0x000fea000383ffff */
.L_x_18558:
[----:B------:R-:W-:Y:S05]  /*5d70*/  BSYNC.RECONVERGENT B6 ;  /* 0x0000000000067941 */ /* 0x000fea0003800200 */
.L_x_18557:
        /* <DEDUP_REMOVED lines=24> */
.L_x_18576:
[----:B------:R-:W-:Y:S05]  /*5f00*/  BSYNC.RECONVERGENT B7 ;  /* 0x0000000000077941 */ /* 0x000fea0003800200 */
.L_x_18575:
        /* <DEDUP_REMOVED lines=20> */
.L_x_18578:
[----:B------:R-:W-:Y:S05]  /*6050*/  BSYNC.RECONVERGENT B7 ;  /* 0x0000000000077941 */ /* 0x000fea0003800200 */
.L_x_18577:
        /* <DEDUP_REMOVED lines=23> */
.L_x_18580:
[----:B------:R-:W-:Y:S05]  /*61d0*/  BSYNC.RECONVERGENT B7 ;  /* 0x0000000000077941 */ /* 0x000fea0003800200 */
.L_x_18579:
        /* <DEDUP_REMOVED lines=13> */
.L_x_18585:
        /* <DEDUP_REMOVED lines=25> */
.L_x_18583:
[----:B------:R-:W-:Y:S01]  /*6440*/  MOV R3, R12 ;  /* 0x0000000c00037202 */ /* 0x000fe20000000f00 */
[----:B------:R-:W-:Y:S01]  /*6450*/  IMAD.MOV.U32 R0, RZ, RZ, R13 ;  /* 0x000000ffff007224 */ /* 0x000fe200078e000d */
[----:B------:R-:W-:-:S07]  /*6460*/  MOV R4, 0x6480 ;  /* 0x0000648000047802 */ /* 0x000fce0000000f00 */
[----:B------:R-:W-:Y:S05]  /*6470*/  CALL.REL.NOINC `($__internal_45_$__cuda_sm20_div_s64) ;  /* 0x0000006400307944 */ /* 0x000fea0003c00000 */
[----:B------:R-:W-:Y:S01]  /*6480*/  IMAD.MOV.U32 R8, RZ, RZ, R3 ;  /* 0x000000ffff087224 */ /* 0x000fe200078e0003 */
[----:B------:R-:W-:-:S07]  /*6490*/  MOV R9, R0 ;  /* 0x0000000000097202 */ /* 0x000fce0000000f00 */
.L_x_18584:
[----:B------:R-:W-:Y:S05]  /*64a0*/  BSYNC.RECONVERGENT B1 ;  /* 0x0000000000017941 */ /* 0x000fea0003800200 */
.L_x_18582:
        /* <DEDUP_REMOVED lines=22> */
.L_x_18581:
        /* <DEDUP_REMOVED lines=11> */
.L_x_18588:
        /* <DEDUP_REMOVED lines=21> */
.L_x_18587:
[----:B------:R-:W-:Y:S05]  /*6810*/  BSYNC.RECONVERGENT B7 ;  /* 0x0000000000077941 */ /* 0x000fea0003800200 */
.L_x_18586:
[----:B------:R-:W-:-:S05]  /*6820*/  IADD3 R16, P0, PT, R16, 0x4, RZ ;  /* 0x0000000410107810 */ /* 0x000fca0007f1e0ff */
[----:B------:R-:W-:Y:S01]  /*6830*/  IMAD.X R17, RZ, RZ, R17, P0 ;  /* 0x000000ffff117224 */ /* 0x000fe200000e0611 */
[----:B------:R-:W-:-:S04]  /*6840*/  ISETP.GE.U32.AND P0, PT, R16, R18, PT ;  /* 0x000000121000720c */ /* 0x000fc80003f06070 */
[----:B------:R-:W-:-:S13]  /*6850*/  ISETP.GE.U32.AND.EX P0, PT, R17, R19, PT, P0 ;  /* 0x000000131100720c */ /* 0x000fda0003f06100 */
[----:B------:R-:W-:Y:S05]  /*6860*/  @!P0 BRA `(.L_x_18588) ;  /* 0xfffffffc00948947 */ /* 0x000fea000383ffff */
.L_x_18574:
[----:B------:R-:W-:Y:S05]  /*6870*/  BSYNC.RECONVERGENT B6 ;  /* 0x0000000000067941 */ /* 0x000fea0003800200 */
.L_x_18573:
        /* <DEDUP_REMOVED lines=16> */
.L_x_18591:
[----:B------:R-:W-:-:S13]  /*6980*/  ISETP.GE.AND P0, PT, R2, R37, PT ;  /* 0x000000250200720c */ /* 0x000fda0003f06270 */
[----:B------:R-:W-:Y:S05]  /*6990*/  @P0 BRA `(.L_x_18593) ;  /* 0x0000000000300947 */ /* 0x000fea0003800000 */
[----:B0-----:R-:W0:Y:S01]  /*69a0*/  LDC.64 R4, c[0x0][0x438] ;  /* 0x00010e00ff047b82 */ /* 0x001e220000000a00 */
[----:B------:R-:W-:Y:S01]  /*69b0*/  LEA R3, R66, R2, 0xa ;  /* 0x0000000242037211 */ /* 0x000fe200078e50ff */
[----:B------:R-:W-:-:S04]  /*69c0*/  VIADD R2, R2, 0x80 ;  /* 0x0000008002027836 */ /* 0x000fc80000000000 */
[----:B0-----:R-:W-:-:S05]  /*69d0*/  IMAD.WIDE.U32 R4, R3, 0x4, R4 ;  /* 0x0000000403047825 */ /* 0x001fca00078e0004 */
[----:B------:R1:W-:Y:S02]  /*69e0*/  STG.E desc[UR36][R4.64], RZ ;  /* 0x000000ff04007986 */ /* 0x0003e4000c101924 */
.L_x_18592:
[----:B------:R-:W-:-:S13]  /*69f0*/  ISETP.GE.AND P0, PT, R2, R37, PT ;  /* 0x000000250200720c */ /* 0x000fda0003f06270 */
[----:B------:R-:W-:Y:S05]  /*6a00*/  @P0 BRA `(.L_x_18594) ;  /* 0x0000000000300947 */ /* 0x000fea0003800000 */
[----:B01----:R-:W0:Y:S01]  /*6a10*/  LDC.64 R4, c[0x0][0x438] ;  /* 0x00010e00ff047b82 */ /* 0x003e220000000a00 */
[----:B------:R-:W-:Y:S01]  /*6a20*/  IMAD R3, R66, 0x400, R2 ;  /* 0x0000040042037824 */ /* 0x000fe200078e0202 */
[----:B------:R-:W-:-:S03]  /*6a30*/  IADD3 R2, PT, PT, R2, 0x80, RZ ;  /* 0x0000008002027810 */ /* 0x000fc60007ffe0ff */
[----:B0-----:R-:W-:-:S05]  /*6a40*/  IMAD.WIDE.U32 R4, R3, 0x4, R4 ;  /* 0x0000000403047825 */ /* 0x001fca00078e0004 */
[----:B------:R1:W-:Y:S02]  /*6a50*/  STG.E desc[UR36][R4.64], RZ ;  /* 0x000000ff04007986 */ /* 0x0003e4000c101924 */
.L_x_18593:
[----:B------:R-:W-:-:S13]  /*6a60*/  ISETP.GE.AND P0, PT, R2, R37, PT ;  /* 0x000000250200720c */ /* 0x000fda0003f06270 */
[----:B------:R-:W-:Y:S05]  /*6a70*/  @P0 BRA `(.L_x_18595) ;  /* 0x0000000000340947 */ /* 0x000fea0003800000 */
[----:B01----:R-:W0:Y:S01]  /*6a80*/  LDC.64 R4, c[0x0][0x438] ;  /* 0x00010e00ff047b82 */ /* 0x003e220000000a00 */
[----:B------:R-:W-:Y:S02]  /*6a90*/  IMAD R3, R66, 0x400, R2 ;  /* 0x0000040042037824 */ /* 0x000fe400078e0202 */
[----:B------:R-:W-:Y:S02]  /*6aa0*/  VIADD R2, R2, 0x80 ;  /* 0x0000008002027836 */ /* 0x000fe40000000000 */
[----:B0-----:R-:W-:-:S05]  /*6ab0*/  IMAD.WIDE.U32 R4, R3, 0x4, R4 ;  /* 0x0000000403047825 */ /* 0x001fca00078e0004 */
[----:B------:R2:W-:Y:S02]  /*6ac0*/  STG.E desc[UR36][R4.64], RZ ;  /* 0x000000ff04007986 */ /* 0x0005e4000c101924 */
.L_x_18594:
        /* <DEDUP_REMOVED lines=8> */
.L_x_18595:
[----:B------:R-:W-:Y:S05]  /*6b50*/  BSYNC.RELIABLE B1 ;  /* 0x0000000000017941 */ /* 0x000fea0003800100 */
.L_x_18590:
[----:B------:R-:W-:-:S13]  /*6b60*/  ISETP.GE.AND P0, PT, R2, R37, PT ;  /* 0x000000250200720c */ /* 0x000fda0003f06270 */
[----:B012---:R-:W0:Y:S01]  /*6b70*/  @!P0 LDC.64 R4, c[0x0][0x438] ;  /* 0x00010e00ff048b82 */ /* 0x007e220000000a00 */
[----:B------:R-:W-:Y:S01]  /*6b80*/  @!P0 IMAD R3, R66, 0x400, R2 ;  /* 0x0000040042038824 */ /* 0x000fe200078e0202 */
[----:B------:R-:W-:-:S03]  /*6b90*/  @!P0 IADD3 R2, PT, PT, R2, 0x80, RZ ;  /* 0x0000008002028810 */ /* 0x000fc60007ffe0ff */
[----:B0-----:R-:W-:-:S05]  /*6ba0*/  @!P0 IMAD.WIDE.U32 R4, R3, 0x4, R4 ;  /* 0x0000000403048825 */ /* 0x001fca00078e0004 */
[----:B------:R3:W-:Y:S02]  /*6bb0*/  @!P0 STG.E desc[UR36][R4.64], RZ ;  /* 0x000000ff04008986 */ /* 0x0007e4000c101924 */
.L_x_18596:
[----:B------:R-:W-:Y:S05]  /*6bc0*/  BSYNC.RECONVERGENT B0 ;  /* 0x0000000000007941 */ /* 0x000fea0003800200 */
.L_x_18589:
[----:B------:R-:W-:-:S13]  /*6bd0*/  ISETP.GE.AND P0, PT, R2, R37, PT ;  /* 0x000000250200720c */ /* 0x000fda0003f06270 */
[----:B------:R-:W-:Y:S05]  /*6be0*/  @P0 EXIT ;  /* 0x000000000000094d */ /* 0x000fea0003800000 */
[----:B0123--:R-:W0:Y:S01]  /*6bf0*/  LDC.64 R4, c[0x0][0x438] ;  /* 0x00010e00ff047b82 */ /* 0x00fe220000000a00 */
[----:B------:R-:W-:-:S04]  /*6c00*/  IMAD R3, R66, 0x400, R2 ;  /* 0x0000040042037824 */ /* 0x000fc800078e0202 */
[----:B0-----:R-:W-:-:S05]  /*6c10*/  IMAD.WIDE.U32 R2, R3, 0x4, R4 ;  /* 0x0000000403027825 */ /* 0x001fca00078e0004 */
[----:B------:R-:W-:Y:S01]  /*6c20*/  STG.E desc[UR36][R2.64], RZ ;  /* 0x000000ff02007986 */ /* 0x000fe2000c101924 */
[----:B------:R-:W-:Y:S05]  /*6c30*/  EXIT ;  /* 0x000000000000794d */ /* 0x000fea0003800000 */
.L_x_18460:
        /* <DEDUP_REMOVED lines=8> */
[----:B-1----:R-:W-:-:S06]  /*6cc0*/  UIMAD.WIDE.U32 UR4, UR40, 0x4, UR4 ;  /* 0x00000004280478a5 */ /* 0x002fcc000f8e0004 */
[----:B------:R-:W-:Y:S01]  /*6cd0*/  MOV R53, UR5 ;  /* 0x0000000500357c02 */ /* 0x000fe20008000f00 */
[----:B------:R-:W-:Y:S01]  /*6ce0*/  IMAD.U32 R52, RZ, RZ, UR4 ;  /* 0x00000004ff347e24 */ /* 0x000fe2000f8e00ff */
[----:B------:R-:W-:Y:S01]  /*6cf0*/  UIMAD.WIDE.U32 UR4, UR40, 0x4, UR6 ;  /* 0x00000004280478a5 */ /* 0x000fe2000f8e0006 */
[----:B------:R-:W1:Y:S01]  /*6d00*/  LDC.64 R10, c[0x0][0x3b0] ;  /* 0x0000ec00ff0a7b82 */ /* 0x000e620000000a00 */
[----:B---3--:R-:W-:Y:S02]  /*6d10*/  UIMAD.WIDE.U32 UR6, UR40, 0x4, UR8 ;  /* 0x00000004280678a5 */ /* 0x008fe4000f8e0008 */
[----:B------:R-:W-:Y:S01]  /*6d20*/  UIMAD.WIDE.U32 UR8, UR40, 0x4, UR10 ;  /* 0x00000004280878a5 */ /* 0x000fe2000f8e000a */
[----:B0-----:R-:W-:Y:S01]  /*6d30*/  IMAD.WIDE.U32 R52, R64, 0x20, R52 ;  /* 0x0000002040347825 */ /* 0x001fe200078e0034 */
[----:B----4-:R-:W-:-:S03]  /*6d40*/  UIMAD.WIDE.U32 UR10, UR40, 0x4, UR12 ;  /* 0x00000004280a78a5 */ /* 0x010fc6000f8e000c */
[----:B------:R-:W-:Y:S01]  /*6d50*/  IMAD.U32 R48, RZ, RZ, UR4 ;  /* 0x00000004ff307e24 */ /* 0x000fe2000f8e00ff */
[----:B------:R-:W0:Y:S01]  /*6d60*/  LDC.64 R12, c[0x0][0x3b8] ;  /* 0x0000ee00ff0c7b82 */ /* 0x000e220000000a00 */
[----:B------:R-:W3:Y:S01]  /*6d70*/  LDG.E.ENL2.256 R60, R52, desc[UR36][R52.64] ;  /* 0xfe0000243434797e */ /* 0x000ee2000812193c */
[----:B------:R-:W-:Y:S01]  /*6d80*/  MOV R32, UR6 ;  /* 0x0000000600207c02 */ /* 0x000fe20008000f00 */
[----:B------:R-:W-:Y:S01]  /*6d90*/  IMAD.U32 R49, RZ, RZ, UR5 ;  /* 0x00000005ff317e24 */ /* 0x000fe2000f8e00ff */
[----:B------:R-:W-:Y:S01]  /*6da0*/  MOV R29, UR9 ;  /* 0x00000009001d7c02 */ /* 0x000fe20008000f00 */
[----:B------:R-:W-:-:S03]  /*6db0*/  IMAD.U32 R33, RZ, RZ, UR7 ;  /* 0x00000007ff217e24 */ /* 0x000fc6000f8e00ff */
[----:B------:R-:W4:Y:S01]  /*6dc0*/  LDC.64 R14, c[0x0][0x3c0] ;  /* 0x0000f000ff0e7b82 */ /* 0x000f220000000a00 */
[----:B------:R-:W-:-:S07]  /*6dd0*/  IMAD.U32 R28, RZ, RZ, UR8 ;  /* 0x00000008ff1c7e24 */ /* 0x000fce000f8e00ff */
[----:B------:R-:W4:Y:S01]  /*6de0*/  LDC.64 R16, c[0x0][0x3c8] ;  /* 0x0000f200ff107b82 */ /* 0x000f220000000a00 */
[----:B------:R-:W-:-:S07]  /*6df0*/  IMAD.U32 R24, RZ, RZ, UR10 ;  /* 0x0000000aff187e24 */ /* 0x000fce000f8e00ff */
[----:B------:R-:W4:Y:S01]  /*6e00*/  LDC.64 R2, c[0x0][0x390] ;  /* 0x0000e400ff027b82 */ /* 0x000f220000000a00 */
[----:B------:R-:W-:Y:S01]  /*6e10*/  IMAD.U32 R25, RZ, RZ, UR11 ;  /* 0x0000000bff197e24 */ /* 0x000fe2000f8e00ff */
[----:B--2---:R2:W-:Y:S01]  /*6e20*/  STL.64 [R1+0xc0], R4 ;  /* 0x0000c00401007387 */ /* 0x0045e20000100a00 */
[C---:B------:R-:W-:Y:S01]  /*6e30*/  IMAD.WIDE.U32 R48, R64.reuse, 0x20, R48 ;  /* 0x0000002040307825 */ /* 0x040fe200078e0030 */
[----:B------:R-:W4:Y:S03]  /*6e40*/  LDCU.64 UR4, c[0x0][0x398] ;  /* 0x00007300ff0477ac */ /* 0x000f260008000a00 */
[C---:B------:R-:W-:Y:S01]  /*6e50*/  IMAD.WIDE.U32 R32, R64.reuse, 0x20, R32 ;  /* 0x0000002040207825 */ /* 0x040fe200078e0020 */
[----:B------:R-:W4:Y:S01]  /*6e60*/  LDC.64 R18, c[0x0][0x3d0] ;  /* 0x0000f400ff127b82 */ /* 0x000f220000000a00 */
[----:B------:R-:W5:Y:S02]  /*6e70*/  LDG.E.ENL2.256 R56, R48, desc[UR36][R48.64] ;  /* 0xfe0000243030797e */ /* 0x000f640008121938 */
[----:B------:R-:W-:-:S02]  /*6e80*/  IMAD.WIDE.U32 R28, R64, 0x20, R28 ;  /* 0x00000020401c7825 */ /* 0x000fc400078e001c */
[----:B------:R-:W5:Y:S02]  /*6e90*/  LDG.E.ENL2.256 R44, R32, desc[UR36][R32.64] ;  /* 0xfe0000242020797e */ /* 0x000f64000812192c */
[----:B------:R-:W-:Y:S01]  /*6ea0*/  IMAD.WIDE.U32 R24, R64, 0x20, R24 ;  /* 0x0000002040187825 */ /* 0x000fe200078e0018 */
[----:B------:R-:W4:Y:S01]  /*6eb0*/  LDC.64 R20, c[0x0][0x3d8] ;  /* 0x0000f600ff147b82 */ /* 0x000f220000000a00 */
[----:B------:R-:W5:Y:S04]  /*6ec0*/  LDG.E.ENL2.256 R36, R28, desc[UR36][R28.64] ;  /* 0xfe0000241c1c797e */ /* 0x000f680008121924 */
[----:B------:R-:W5:Y:S03]  /*6ed0*/  LDG.E.ENL2.256 R40, R24, desc[UR36][R24.64] ;  /* 0xfe0000241818797e */ /* 0x000f660008121928 */
[----:B------:R-:W4:Y:S01]  /*6ee0*/  LDC.64 R22, c[0x0][0x3e0] ;  /* 0x0000f800ff167b82 */ /* 0x000f220000000a00 */
[----:B------:R4:W-:Y:S04]  /*6ef0*/  STL.64 [R1+0xc8], R6 ;  /* 0x0000c80601007387 */ /* 0x0009e80000100a00 */
[----:B------:R4:W-:Y:S03]  /*6f00*/  STL.64 [R1+0xd0], R8 ;  /* 0x0000d00801007387 */ /* 0x0009e60000100a00 */
[----:B------:R-:W4:Y:S01]  /*6f10*/  LDC.64 R66, c[0x0][0x3e8] ;  /* 0x0000fa00ff427b82 */ /* 0x000f220000000a00 */
[----:B-1----:R1:W-:Y:S04]  /*6f20*/  STL.64 [R1+0xd8], R10 ;  /* 0x0000d80a01007387 */ /* 0x0023e80000100a00 */
[----:B0-----:R0:W-:Y:S03]  /*6f30*/  STL.64 [R1+0xe0], R12 ;  /* 0x0000e00c01007387 */ /* 0x0011e60000100a00 */
[----:B--2---:R-:W2:Y:S01]  /*6f40*/  LDC.64 R4, c[0x0][0x3f8] ;  /* 0x0000fe00ff047b82 */ /* 0x004ea20000000a00 */
[----:B----4-:R4:W-:Y:S04]  /*6f50*/  STL.64 [R1+0xe8], R14 ;  /* 0x0000e80e01007387 */ /* 0x0109e80000100a00 */
[----:B------:R4:W-:Y:S03]  /*6f60*/  STL.64 [R1+0xf0], R16 ;  /* 0x0000f01001007387 */ /* 0x0009e60000100a00 */
[----:B------:R-:W2:Y:S08]  /*6f70*/  LDC.64 R6, c[0x0][0x400] ;  /* 0x00010000ff067b82 */ /* 0x000eb00000000a00 */
[----:B------:R-:W2:Y:S08]  /*6f80*/  LDC.64 R8, c[0x0][0x408] ;  /* 0x00010200ff087b82 */ /* 0x000eb00000000a00 */
[----:B-1----:R-:W1:Y:S08]  /*6f90*/  LDC.64 R10, c[0x0][0x410] ;  /* 0x00010400ff0a7b82 */ /* 0x002e700000000a00 */
[----:B0-----:R-:W0:Y:S08]  /*6fa0*/  LDC.64 R12, c[0x0][0x418] ;  /* 0x00010600ff0c7b82 */ /* 0x001e300000000a00 */
[----:B------:R-:W0:Y:S08]  /*6fb0*/  LDC.64 R68, c[0x0][0x420] ;  /* 0x00010800ff447b82 */ /* 0x000e300000000a00 */
[----:B----4-:R-:W4:Y:S08]  /*6fc0*/  LDC.64 R14, c[0x0][0x428] ;  /* 0x00010a00ff0e7b82 */ /* 0x010f300000000a00 */
[----:B------:R-:W4:Y:S08]  /*6fd0*/  LDC.64 R16, c[0x0][0x430] ;  /* 0x00010c00ff107b82 */ /* 0x000f300000000a00 */
[----:B------:R-:W4:Y:S01]  /*6fe0*/  LDC R0, c[0x0][0x388] ;  /* 0x0000e200ff007b82 */ /* 0x000f220000000800 */
[----:B------:R2:W-:Y:S01]  /*6ff0*/  STL.64 [R1+0xb8], R2 ;  /* 0x0000b80201007387 */ /* 0x0005e20000100a00 */
[----:B------:R-:W4:Y:S03]  /*7000*/  LDCU UR6, c[0x0][0x3a0] ;  /* 0x00007400ff0677ac */ /* 0x000f260008000800 */
[----:B------:R-:W-:Y:S03]  /*7010*/  STL.64 [R1+0xf8], R18 ;  /* 0x0000f81201007387 */ /* 0x000fe60000100a00 */
[----:B--2---:R-:W2:Y:S01]  /*7020*/  LDC.64 R2, c[0x0][0x3f0] ;  /* 0x0000fc00ff027b82 */ /* 0x004ea20000000a00 */
[----:B------:R-:W-:Y:S04]  /*7030*/  STL.64 [R1+0x100], R20 ;  /* 0x0001001401007387 */ /* 0x000fe80000100a00 */
[----:B------:R-:W-:Y:S04]  /*7040*/  STL.64 [R1+0x108], R22 ;  /* 0x0001081601007387 */ /* 0x000fe80000100a00 */
[----:B------:R-:W-:Y:S04]  /*7050*/  STL.64 [R1+0x110], R66 ;  /* 0x0001104201007387 */ /* 0x000fe80000100a00 */
[----:B------:R-:W-:Y:S04]  /*7060*/  STL.64 [R1+0x120], R4 ;  /* 0x0001200401007387 */ /* 0x000fe80000100a00 */
[----:B------:R-:W-:Y:S04]  /*7070*/  STL.64 [R1+0x128], R6 ;  /* 0x0001280601007387 */ /* 0x000fe80000100a00 */
[----:B------:R-:W-:Y:S04]  /*7080*/  STL.64 [R1+0x130], R8 ;  /* 0x0001300801007387 */ /* 0x000fe80000100a00 */
[----:B-1----:R-:W-:Y:S04]  /*7090*/  STL.64 [R1+0x138], R10 ;  /* 0x0001380a01007387 */ /* 0x002fe80000100a00 */
[----:B0-----:R-:W-:Y:S04]  /*70a0*/  STL.64 [R1+0x140], R12 ;  /* 0x0001400c01007387 */ /* 0x001fe80000100a00 */
[----:B------:R-:W-:Y:S04]  /*70b0*/  STL.64 [R1+0x148], R68 ;  /* 0x0001484401007387 */ /* 0x000fe80000100a00 */
[----:B----4-:R-:W-:Y:S04]  /*70c0*/  STL.64 [R1+0x150], R14 ;  /* 0x0001500e01007387 */ /* 0x010fe80000100a00 */
        /* <DEDUP_REMOVED lines=29> */
.L_x_18598:
[----:B------:R-:W-:Y:S05]  /*72a0*/  BSYNC.RECONVERGENT B6 ;  /* 0x0000000000067941 */ /* 0x000fea0003800200 */
.L_x_18597:
        /* <DEDUP_REMOVED lines=20> */
.L_x_18600:
[----:B------:R-:W-:Y:S05]  /*73f0*/  BSYNC.RECONVERGENT B6 ;  /* 0x0000000000067941 */ /* 0x000fea0003800200 */
.L_x_18599:
        /* <DEDUP_REMOVED lines=23> */
.L_x_18602:
[----:B------:R-:W-:Y:S05]  /*7570*/  BSYNC.RECONVERGENT B6 ;  /* 0x0000000000067941 */ /* 0x000fea0003800200 */
.L_x_18601:
        /* <DEDUP_REMOVED lines=15> */
.L_x_18607:
        /* <DEDUP_REMOVED lines=25> */
.L_x_18605:
[----:B------:R-:W-:Y:S01]  /*7800*/  IMAD.MOV.U32 R3, RZ, RZ, R12 ;  /* 0x000000ffff037224 */ /* 0x000fe200078e000c */
[----:B------:R-:W-:Y:S01]  /*7810*/  MOV R4, 0x7840 ;  /* 0x0000784000047802 */ /* 0x000fe20000000f00 */
[----:B------:R-:W-:-:S07]  /*7820*/  IMAD.MOV.U32 R0, RZ, RZ, R13 ;  /* 0x000000ffff007224 */ /* 0x000fce00078e000d */
[----:B------:R-:W-:Y:S05]  /*7830*/  CALL.REL.NOINC `($__internal_45_$__cuda_sm20_div_s64) ;  /* 0x0000005000407944 */ /* 0x000fea0003c00000 */
[----:B------:R-:W-:Y:S01]  /*7840*/  MOV R8, R3 ;  /* 0x0000000300087202 */ /* 0x000fe20000000f00 */
[----:B------:R-:W-:-:S07]  /*7850*/  IMAD.MOV.U32 R9, RZ, RZ, R0 ;  /* 0x000000ffff097224 */ /* 0x000fce00078e0000 */
.L_x_18606:
[----:B------:R-:W-:Y:S05]  /*7860*/  BSYNC.RECONVERGENT B1 ;  /* 0x0000000000017941 */ /* 0x000fea0003800200 */
.L_x_18604:
        /* <DEDUP_REMOVED lines=22> */
.L_x_18603:
        /* <DEDUP_REMOVED lines=12> */
.L_x_18612:
        /* <DEDUP_REMOVED lines=21> */
.L_x_18611:
[----:B------:R-:W-:Y:S05]  /*7be0*/  BSYNC.RECONVERGENT B7 ;  /* 0x0000000000077941 */ /* 0x000fea0003800200 */
.L_x_18610:
[----:B------:R-:W-:-:S05]  /*7bf0*/  IADD3 R18, P0, PT, R18, 0x4, RZ ;  /* 0x0000000412127810 */ /* 0x000fca0007f1e0ff */
[----:B------:R-:W-:Y:S01]  /*7c00*/  IMAD.X R19, RZ, RZ, R19, P0 ;  /* 0x000000ffff137224 */ /* 0x000fe200000e0613 */
[----:B------:R-:W-:-:S04]  /*7c10*/  ISETP.GE.U32.AND P0, PT, R18, R16, PT ;  /* 0x000000101200720c */ /* 0x000fc80003f06070 */
[----:B------:R-:W-:-:S13]  /*7c20*/  ISETP.GE.U32.AND.EX P0, PT, R19, R17, PT, P0 ;  /* 0x000000111300720c */ /* 0x000fda0003f06100 */
[----:B------:R-:W-:Y:S05]  /*7c30*/  @!P0 BRA `(.L_x_18612) ;  /* 0xfffffffc00948947 */ /* 0x000fea000383ffff */
.L_x_18609:
[----:B------:R-:W-:Y:S05]  /*7c40*/  BSYNC.RECONVERGENT B6 ;  /* 0x0000000000067941 */ /* 0x000fea0003800200 */
.L_x_18608:
        /* <DEDUP_REMOVED lines=20> */
.L_x_18614:
[----:B------:R-:W-:Y:S05]  /*7d90*/  BSYNC.RECONVERGENT B6 ;  /* 0x0000000000067941 */ /* 0x000fea0003800200 */
.L_x_18613:
        /* <DEDUP_REMOVED lines=20> */
.L_x_18616:
[----:B------:R-:W-:Y:S05]  /*7ee0*/  BSYNC.RECONVERGENT B6 ;  /* 0x0000000000067941 */ /* 0x000fea0003800200 */
.L_x_18615:
        /* <DEDUP_REMOVED lines=23> */
.L_x_18618:
[----:B------:R-:W-:Y:S05]  /*8060*/  BSYNC.RECONVERGENT B6 ;  /* 0x0000000000067941 */ /* 0x000fea0003800200 */
.L_x_18617:
        /* <DEDUP_REMOVED lines=15> */
.L_x_18623:
        /* <DEDUP_REMOVED lines=25> */
.L_x_18621:
[----:B------:R-:W-:Y:S01]  /*82f0*/  MOV R3, R12 ;  /* 0x0000000c00037202 */ /* 0x000fe20000000f00 */
[----:B------:R-:W-:Y:S01]  /*8300*/  IMAD.MOV.U32 R0, RZ, RZ, R13 ;  /* 0x000000ffff007224 */ /* 0x000fe200078e000d */
[----:B------:R-:W-:-:S07]  /*8310*/  MOV R4, 0x8330 ;  /* 0x0000833000047802 */ /* 0x000fce0000000f00 */
[----:B------:R-:W-:Y:S05]  /*8320*/  CALL.REL.NOINC `($__internal_45_$__cuda_sm20_div_s64) ;  /* 0x0000004400847944 */ /* 0x000fea0003c00000 */
[----:B------:R-:W-:Y:S01]  /*8330*/  IMAD.MOV.U32 R8, RZ, RZ, R3 ;  /* 0x000000ffff087224 */ /* 0x000fe200078e0003 */
[----:B------:R-:W-:-:S07]  /*8340*/  MOV R9, R0 ;  /* 0x0000000000097202 */ /* 0x000fce0000000f00 */
.L_x_18622:
[----:B------:R-:W-:Y:S05]  /*8350*/  BSYNC.RECONVERGENT B1 ;  /* 0x0000000000017941 */ /* 0x000fea0003800200 */
.L_x_18620:
        /* <DEDUP_REMOVED lines=22> */
.L_x_18619:
        /* <DEDUP_REMOVED lines=12> */
.L_x_18628:
        /* <DEDUP_REMOVED lines=21> */
.L_x_18627:
[----:B------:R-:W-:Y:S05]  /*86d0*/  BSYNC.RECONVERGENT B7 ;  /* 0x0000000000077941 */ /* 0x000fea0003800200 */
.L_x_18626:
[----:B------:R-:W-:-:S05]  /*86e0*/  IADD3 R18, P0, PT, R18, 0x4, RZ ;  /* 0x0000000412127810 */ /* 0x000fca0007f1e0ff */
[----:B------:R-:W-:Y:S01]  /*86f0*/  IMAD.X R19, RZ, RZ, R19, P0 ;  /* 0x000000ffff137224 */ /* 0x000fe200000e0613 */
[----:B------:R-:W-:-:S04]  /*8700*/  ISETP.GE.U32.AND P0, PT, R18, R16, PT ;  /* 0x000000101200720c */ /* 0x000fc80003f06070 */
[----:B------:R-:W-:-:S13]  /*8710*/  ISETP.GE.U32.AND.EX P0, PT, R19, R17, PT, P0 ;  /* 0x000000111300720c */ /* 0x000fda0003f06100 */
[----:B------:R-:W-:Y:S05]  /*8720*/  @!P0 BRA `(.L_x_18628) ;  /* 0xfffffffc00948947 */ /* 0x000fea000383ffff */
.L_x_18625:
[----:B------:R-:W-:Y:S05]  /*8730*/  BSYNC.RECONVERGENT B6 ;  /* 0x0000000000067941 */ /* 0x000fea0003800200 */
.L_x_18624:
        /* <DEDUP_REMOVED lines=20> */
.L_x_18630:
[----:B------:R-:W-:Y:S05]  /*8880*/  BSYNC.RECONVERGENT B6 ;  /* 0x0000000000067941 */ /* 0x000fea0003800200 */
.L_x_18629:
        /* <DEDUP_REMOVED lines=20> */
.L_x_18632:
[----:B------:R-:W-:Y:S05]  /*89d0*/  BSYNC.RECONVERGENT B6 ;  /* 0x0000000000067941 */ /* 0x000fea0003800200 */
.L_x_18631:
        /* <DEDUP_REMOVED lines=23> */
.L_x_18634:
[----:B------:R-:W-:Y:S05]  /*8b50*/  BSYNC.RECONVERGENT B6 ;  /* 0x0000000000067941 */ /* 0x000fea0003800200 */
.L_x_18633:
        /* <DEDUP_REMOVED lines=15> */
.L_x_18639:
        /* <DEDUP_REMOVED lines=25> */
.L_x_18637:
[----:B------:R-:W-:Y:S01]  /*8de0*/  IMAD.MOV.U32 R3, RZ, RZ, R12 ;  /* 0x000000ffff037224 */ /* 0x000fe200078e000c */
[----:B------:R-:W-:Y:S02]  /*8df0*/  MOV R0, R13 ;  /* 0x0000000d00007202 */ /* 0x000fe40000000f00 */
[----:B------:R-:W-:-:S07]  /*8e00*/  MOV R4, 0x8e20 ;  /* 0x00008e2000047802 */ /* 0x000fce0000000f00 */
[----:B------:R-:W-:Y:S05]  /*8e10*/  CALL.REL.NOINC `($__internal_45_$__cuda_sm20_div_s64) ;  /* 0x0000003800c87944 */ /* 0x000fea0003c00000 */
[----:B------:R-:W-:Y:S02]  /*8e20*/  IMAD.MOV.U32 R8, RZ, RZ, R3 ;  /* 0x000000ffff087224 */ /* 0x000fe400078e0003 */
[----:B------:R-:W-:-:S07]  /*8e30*/  IMAD.MOV.U32 R9, RZ, RZ, R0 ;  /* 0x000000ffff097224 */ /* 0x000fce00078e0000 */
.L_x_18638:
[----:B------:R-:W-:Y:S05]  /*8e40*/  BSYNC.RECONVERGENT B1 ;  /* 0x0000000000017941 */ /* 0x000fea0003800200 */
.L_x_18636:
        /* <DEDUP_REMOVED lines=22> */
.L_x_18635:
        /* <DEDUP_REMOVED lines=12> */
.L_x_18644:
        /* <DEDUP_REMOVED lines=21> */
.L_x_18643:
[----:B------:R-:W-:Y:S05]  /*91c0*/  BSYNC.RECONVERGENT B7 ;  /* 0x0000000000077941 */ /* 0x000fea0003800200 */
.L_x_18642:
[----:B------:R-:W-:-:S04]  /*91d0*/  IADD3 R18, P0, PT, R18, 0x4, RZ ;  /* 0x0000000412127810 */ /* 0x000fc80007f1e0ff */
[----:B------:R-:W-:Y:S02]  /*91e0*/  IADD3.X R19, PT, PT, RZ, R19, RZ, P0, !PT ;  /* 0x00000013ff137210 */ /* 0x000fe400007fe4ff */
[----:B------:R-:W-:-:S04]  /*91f0*/  ISETP.GE.U32.AND P0, PT, R18, R16, PT ;  /* 0x000000101200720c */ /* 0x000fc80003f06070 */
[----:B------:R-:W-:-:S13]  /*9200*/  ISETP.GE.U32.AND.EX P0, PT, R19, R17, PT, P0 ;  /* 0x000000111300720c */ /* 0x000fda0003f06100 */
[----:B------:R-:W-:Y:S05]  /*9210*/  @!P0 BRA `(.L_x_18644) ;  /* 0xfffffffc00948947 */ /* 0x000fea000383ffff */
.L_x_18641:
[----:B------:R-:W-:Y:S05]  /*9220*/  BSYNC.RECONVERGENT B6 ;  /* 0x0000000000067941 */ /* 0x000fea0003800200 */
.L_x_18640:
        /* <DEDUP_REMOVED lines=20> */
.L_x_18646:
[----:B------:R-:W-:Y:S05]  /*9370*/  BSYNC.RECONVERGENT B6 ;  /* 0x0000000000067941 */ /* 0x000fea0003800200 */
.L_x_18645:
        /* <DEDUP_REMOVED lines=20> */
.L_x_18648:
[----:B------:R-:W-:Y:S05]  /*94c0*/  BSYNC.RECONVERGENT B6 ;  /* 0x0000000000067941 */ /* 0x000fea0003800200 */
.L_x_18647:
        /* <DEDUP_REMOVED lines=23> */
.L_x_18650:
[----:B------:R-:W-:Y:S05]  /*9640*/  BSYNC.RECONVERGENT B6 ;  /* 0x0000000000067941 */ /* 0x000fea0003800200 */
.L_x_18649:
        /* <DEDUP_REMOVED lines=15> */
.L_x_18655:
        /* <DEDUP_REMOVED lines=25> */
.L_x_18653:
[----:B------:R-:W-:Y:S01]  /*98d0*/  IMAD.MOV.U32 R3, RZ, RZ, R12 ;  /* 0x000000ffff037224 */ /* 0x000fe200078e000c */
[----:B------:R-:W-:Y:S01]  /*98e0*/  MOV R4, 0x9910 ;  /* 0x0000991000047802 */ /* 0x000fe20000000f00 */
[----:B------:R-:W-:-:S07]  /*98f0*/  IMAD.MOV.U32 R0, RZ, RZ, R13 ;  /* 0x000000ffff007224 */ /* 0x000fce00078e000d */
[----:B------:R-:W-:Y:S05]  /*9900*/  CALL.REL.NOINC `($__internal_45_$__cuda_sm20_div_s64) ;  /* 0x00000030000c7944 */ /* 0x000fea0003c00000 */
[----:B------:R-:W-:Y:S01]  /*9910*/  MOV R8, R3 ;  /* 0x0000000300087202 */ /* 0x000fe20000000f00 */
[----:B------:R-:W-:-:S07]  /*9920*/  IMAD.MOV.U32 R9, RZ, RZ, R0 ;  /* 0x000000ffff097224 */ /* 0x000fce00078e0000 */
.L_x_18654:
[----:B------:R-:W-:Y:S05]  /*9930*/  BSYNC.RECONVERGENT B1 ;  /* 0x0000000000017941 */ /* 0x000fea0003800200 */
.L_x_18652:
        /* <DEDUP_REMOVED lines=22> */
.L_x_18651:
        /* <DEDUP_REMOVED lines=12> */
.L_x_18660:
        /* <DEDUP_REMOVED lines=21> */
.L_x_18659:
[----:B------:R-:W-:Y:S05]  /*9cb0*/  BSYNC.RECONVERGENT B7 ;  /* 0x0000000000077941 */ /* 0x000fea0003800200 */
.L_x_18658:
[----:B------:R-:W-:-:S05]  /*9cc0*/  IADD3 R18, P0, PT, R18, 0x4, RZ ;  /* 0x0000000412127810 */ /* 0x000fca0007f1e0ff */
[----:B------:R-:W-:Y:S01]  /*9cd0*/  IMAD.X R19, RZ, RZ, R19, P0 ;  /* 0x000000ffff137224 */ /* 0x000fe200000e0613 */
[----:B------:R-:W-:-:S04]  /*9ce0*/  ISETP.GE.U32.AND P0, PT, R18, R16, PT ;  /* 0x000000101200720c */ /* 0x000fc80003f06070 */
[----:B------:R-:W-:-:S13]  /*9cf0*/  ISETP.GE.U32.AND.EX P0, PT, R19, R17, PT, P0 ;  /* 0x000000111300720c */ /* 0x000fda0003f06100 */
[----:B------:R-:W-:Y:S05]  /*9d00*/  @!P0 BRA `(.L_x_18660) ;  /* 0xfffffffc00948947 */ /* 0x000fea000383ffff */
.L_x_18657:
[----:B------:R-:W-:Y:S05]  /*9d10*/  BSYNC.RECONVERGENT B6 ;  /* 0x0000000000067941 */ /* 0x000fea0003800200 */
.L_x_18656:
        /* <DEDUP_REMOVED lines=20> */
.L_x_18662:
[----:B------:R-:W-:Y:S05]  /*9e60*/  BSYNC.RECONVERGENT B6 ;  /* 0x0000000000067941 */ /* 0x000fea0003800200 */
.L_x_18661:
        /* <DEDUP_REMOVED lines=20> */
.L_x_18664:
[----:B------:R-:W-:Y:S05]  /*9fb0*/  BSYNC.RECONVERGENT B6 ;  /* 0x0000000000067941 */ /* 0x000fea0003800200 */
.L_x_18663:
        /* <DEDUP_REMOVED lines=23> */
.L_x_18666:
[----:B------:R-:W-:Y:S05]  /*a130*/  BSYNC.RECONVERGENT B6 ;  /* 0x0000000000067941 */ /* 0x000fea0003800200 */
.L_x_18665:
        /* <DEDUP_REMOVED lines=15> */
.L_x_18671:
        /* <DEDUP_REMOVED lines=25> */
.L_x_18669:
[----:B------:R-:W-:Y:S01]  /*a3c0*/  MOV R3, R12 ;  /* 0x0000000c00037202 */ /* 0x000fe20000000f00 */
[----:B------:R-:W-:Y:S01]  /*a3d0*/  IMAD.MOV.U32 R0, RZ, RZ, R13 ;  /* 0x000000ffff007224 */ /* 0x000fe200078e000d */
[----:B------:R-:W-:-:S07]  /*a3e0*/  MOV R4, 0xa400 ;  /* 0x0000a40000047802 */ /* 0x000fce0000000f00 */
[----:B------:R-:W-:Y:S05]  /*a3f0*/  CALL.REL.NOINC `($__internal_45_$__cuda_sm20_div_s64) ;  /* 0x0000002400507944 */ /* 0x000fea0003c00000 */
[----:B------:R-:W-:Y:S01]  /*a400*/  IMAD.MOV.U32 R8, RZ, RZ, R3 ;  /* 0x000000ffff087224 */ /* 0x000fe200078e0003 */
[----:B------:R-:W-:-:S07]  /*a410*/  MOV R9, R0 ;  /* 0x0000000000097202 */ /* 0x000fce0000000f00 */
.L_x_18670:
[----:B------:R-:W-:Y:S05]  /*a420*/  BSYNC.RECONVERGENT B1 ;  /* 0x0000000000017941 */ /* 0x000fea0003800200 */
.L_x_18668:
        /* <DEDUP_REMOVED lines=22> */
.L_x_18667:
        /* <DEDUP_REMOVED lines=12> */
.L_x_18676:
        /* <DEDUP_REMOVED lines=21> */
.L_x_18675:
[----:B------:R-:W-:Y:S05]  /*a7a0*/  BSYNC.RECONVERGENT B7 ;  /* 0x0000000000077941 */ /* 0x000fea0003800200 */
.L_x_18674:
[----:B------:R-:W-:-:S05]  /*a7b0*/  IADD3 R18, P0, PT, R18, 0x4, RZ ;  /* 0x0000000412127810 */ /* 0x000fca0007f1e0ff */
[----:B------:R-:W-:Y:S01]  /*a7c0*/  IMAD.X R19, RZ, RZ, R19, P0 ;  /* 0x000000ffff137224 */ /* 0x000fe200000e0613 */
[----:B------:R-:W-:-:S04]  /*a7d0*/  ISETP.GE.U32.AND P0, PT, R18, R16, PT ;  /* 0x000000101200720c */ /* 0x000fc80003f06070 */
[----:B------:R-:W-:-:S13]  /*a7e0*/  ISETP.GE.U32.AND.EX P0, PT, R19, R17, PT, P0 ;  /* 0x000000111300720c */ /* 0x000fda0003f06100 */
[----:B------:R-:W-:Y:S05]  /*a7f0*/  @!P0 BRA `(.L_x_18676) ;  /* 0xfffffffc00948947 */ /* 0x000fea000383ffff */
.L_x_18673:
[----:B------:R-:W-:Y:S05]  /*a800*/  BSYNC.RECONVERGENT B6 ;  /* 0x0000000000067941 */ /* 0x000fea0003800200 */
.L_x_18672:
        /* <DEDUP_REMOVED lines=20> */
.L_x_18678:
[----:B------:R-:W-:Y:S05]  /*a950*/  BSYNC.RECONVERGENT B6 ;  /* 0x0000000000067941 */ /* 0x000fea0003800200 */
.L_x_18677:
        /* <DEDUP_REMOVED lines=20> */
.L_x_18680:
[----:B------:R-:W-:Y:S05]  /*aaa0*/  BSYNC.RECONVERGENT B6 ;  /* 0x0000000000067941 */ /* 0x000fea0003800200 */
.L_x_18679:
        /* <DEDUP_REMOVED lines=23> */
.L_x_18682:
[----:B------:R-:W-:Y:S05]  /*ac20*/  BSYNC.RECONVERGENT B6 ;  /* 0x0000000000067941 */ /* 0x000fea0003800200 */
.L_x_18681:
        /* <DEDUP_REMOVED lines=15> */
.L_x_18687:
        /* <DEDUP_REMOVED lines=25> */
.L_x_18685:
[----:B------:R-:W-:Y:S01]  /*aeb0*/  MOV R3, R12 ;  /* 0x0000000c00037202 */ /* 0x000fe20000000f00 */
[----:B------:R-:W-:Y:S01]  /*aec0*/  IMAD.MOV.U32 R0, RZ, RZ, R13 ;  /* 0x000000ffff007224 */ /* 0x000fe200078e000d */
[----:B------:R-:W-:-:S07]  /*aed0*/  MOV R4, 0xaef0 ;  /* 0x0000aef000047802 */ /* 0x000fce0000000f00 */
[----:B------:R-:W-:Y:S05]  /*aee0*/  CALL.REL.NOINC `($__internal_45_$__cuda_sm20_div_s64) ;  /* 0x0000001800947944 */ /* 0x000fea0003c00000 */
[----:B------:R-:W-:Y:S01]  /*aef0*/  MOV R8, R3 ;  /* 0x0000000300087202 */ /* 0x000fe20000000f00 */
[----:B------:R-:W-:-:S07]  /*af00*/  IMAD.MOV.U32 R9, RZ, RZ, R0 ;  /* 0x000000ffff097224 */ /* 0x000fce00078e0000 */
.L_x_18686:
[----:B------:R-:W-:Y:S05]  /*af10*/  BSYNC.RECONVERGENT B1 ;  /* 0x0000000000017941 */ /* 0x000fea0003800200 */
.L_x_18684:
        /* <DEDUP_REMOVED lines=22> */
.L_x_18683:
        /* <DEDUP_REMOVED lines=12> */
.L_x_18692:
        /* <DEDUP_REMOVED lines=21> */
.L_x_18691:
[----:B------:R-:W-:Y:S05]  /*b290*/  BSYNC.RECONVERGENT B7 ;  /* 0x0000000000077941 */ /* 0x000fea0003800200 */
.L_x_18690:
[----:B------:R-:W-:-:S05]  /*b2a0*/  IADD3 R16, P0, PT, R16, 0x4, RZ ;  /* 0x0000000410107810 */ /* 0x000fca0007f1e0ff */
[----:B------:R-:W-:Y:S01]  /*b2b0*/  IMAD.X R17, RZ, RZ, R17, P0 ;  /* 0x000000ffff117224 */ /* 0x000fe200000e0611 */
[----:B------:R-:W-:-:S04]  /*b2c0*/  ISETP.GE.U32.AND P0, PT, R16, R18, PT ;  /* 0x000000121000720c */ /* 0x000fc80003f06070 */
[----:B------:R-:W-:-:S13]  /*b2d0*/  ISETP.GE.U32.AND.EX P0, PT, R17, R19, PT, P0 ;  /* 0x000000131100720c */ /* 0x000fda0003f06100 */
[----:B------:R-:W-:Y:S05]  /*b2e0*/  @!P0 BRA `(.L_x_18692) ;  /* 0xfffffffc00948947 */ /* 0x000fea000383ffff */
.L_x_18689:
[----:B------:R-:W-:Y:S05]  /*b2f0*/  BSYNC.RECONVERGENT B6 ;  /* 0x0000000000067941 */ /* 0x000fea0003800200 */
.L_x_18688:
        /* <DEDUP_REMOVED lines=20> */
.L_x_18694:
[----:B------:R-:W-:Y:S05]  /*b440*/  BSYNC.RECONVERGENT B6 ;  /* 0x0000000000067941 */ /* 0x000fea0003800200 */
.L_x_18693:
        /* <DEDUP_REMOVED lines=20> */
.L_x_18696:
[----:B------:R-:W-:Y:S05]  /*b590*/  BSYNC.RECONVERGENT B6 ;  /* 0x0000000000067941 */ /* 0x000fea0003800200 */
.L_x_18695:
        /* <DEDUP_REMOVED lines=23> */
.L_x_18698:
[----:B------:R-:W-:Y:S05]  /*b710*/  BSYNC.RECONVERGENT B6 ;  /* 0x0000000000067941 */ /* 0x000fea0003800200 */
.L_x_18697:
        /* <DEDUP_REMOVED lines=15> */
.L_x_18703:
        /* <DEDUP_REMOVED lines=25> */
.L_x_18701:
[----:B------:R-:W-:Y:S01]  /*b9a0*/  IMAD.MOV.U32 R3, RZ, RZ, R12 ;  /* 0x000000ffff037224 */ /* 0x000fe200078e000c */
[----:B------:R-:W-:Y:S02]  /*b9b0*/  MOV R0, R13 ;  /* 0x0000000d00007202 */ /* 0x000fe40000000f00 */
[----:B------:R-:W-:-:S07]  /*b9c0*/  MOV R4, 0xb9e0 ;  /* 0x0000b9e000047802 */ /* 0x000fce0000000f00 */
[----:B------:R-:W-:Y:S05]  /*b9d0*/  CALL.REL.NOINC `($__internal_45_$__cuda_sm20_div_s64) ;  /* 0x0000000c00d87944 */ /* 0x000fea0003c00000 */
[----:B------:R-:W-:Y:S01]  /*b9e0*/  IMAD.MOV.U32 R8, RZ, RZ, R3 ;  /* 0x000000ffff087224 */ /* 0x000fe200078e0003 */
[----:B------:R-:W-:-:S07]  /*b9f0*/  MOV R9, R0 ;  /* 0x0000000000097202 */ /* 0x000fce0000000f00 */
.L_x_18702:
[----:B------:R-:W-:Y:S05]  /*ba00*/  BSYNC.RECONVERGENT B1 ;  /* 0x0000000000017941 */ /* 0x000fea0003800200 */
.L_x_18700:
        /* <DEDUP_REMOVED lines=22> */
.L_x_18699:
        /* <DEDUP_REMOVED lines=12> */
.L_x_18708:
        /* <DEDUP_REMOVED lines=21> */
.L_x_18707:
[----:B------:R-:W-:Y:S05]  /*bd80*/  BSYNC.RECONVERGENT B7 ;  /* 0x0000000000077941 */ /* 0x000fea0003800200 */
.L_x_18706:
[----:B------:R-:W-:-:S04]  /*bd90*/  IADD3 R16, P0, PT, R16, 0x4, RZ ;  /* 0x0000000410107810 */ /* 0x000fc80007f1e0ff */
[----:B------:R-:W-:Y:S02]  /*bda0*/  IADD3.X R17, PT, PT, RZ, R17, RZ, P0, !PT ;  /* 0x00000011ff117210 */ /* 0x000fe400007fe4ff */
[----:B------:R-:W-:-:S04]  /*bdb0*/  ISETP.GE.U32.AND P0, PT, R16, R18, PT ;  /* 0x000000121000720c */ /* 0x000fc80003f06070 */
[----:B------:R-:W-:-:S13]  /*bdc0*/  ISETP.GE.U32.AND.EX P0, PT, R17, R19, PT, P0 ;  /* 0x000000131100720c */ /* 0x000fda0003f06100 */
[----:B------:R-:W-:Y:S05]  /*bdd0*/  @!P0 BRA `(.L_x_18708) ;  /* 0xfffffffc00948947 */ /* 0x000fea000383ffff */
.L_x_18705:
[----:B------:R-:W-:Y:S05]  /*bde0*/  BSYNC.RECONVERGENT B6 ;  /* 0x0000000000067941 */ /* 0x000fea0003800200 */
.L_x_18704:
        /* <DEDUP_REMOVED lines=20> */
.L_x_18710:
[----:B------:R-:W-:Y:S05]  /*bf30*/  BSYNC.RECONVERGENT B6 ;  /* 0x0000000000067941 */ /* 0x000fea0003800200 */
.L_x_18709:
        /* <DEDUP_REMOVED lines=20> */
.L_x_18712:
[----:B------:R-:W-:Y:S05]  /*c080*/  BSYNC.RECONVERGENT B6 ;  /* 0x0000000000067941 */ /* 0x000fea0003800200 */
.L_x_18711:
        /* <DEDUP_REMOVED lines=23> */
.L_x_18714:
[----:B------:R-:W-:Y:S05]  /*c200*/  BSYNC.RECONVERGENT B6 ;  /* 0x0000000000067941 */ /* 0x000fea0003800200 */
.L_x_18713:
        /* <DEDUP_REMOVED lines=14> */
.L_x_18719:
        /* <DEDUP_REMOVED lines=25> */
.L_x_18717:
[----:B------:R-:W-:Y:S01]  /*c480*/  IMAD.MOV.U32 R3, RZ, RZ, R12 ;  /* 0x000000ffff037224 */ /* 0x000fe200078e000c */
[----:B------:R-:W-:Y:S02]  /*c490*/  MOV R0, R13 ;  /* 0x0000000d00007202 */ /* 0x000fe40000000f00 */
[----:B------:R-:W-:-:S07]  /*c4a0*/  MOV R4, 0xc4c0 ;  /* 0x0000c4c000047802 */ /* 0x000fce0000000f00 */
[----:B------:R-:W-:Y:S05]  /*c4b0*/  CALL.REL.NOINC `($__internal_45_$__cuda_sm20_div_s64) ;  /* 0x0000000400207944 */ /* 0x000fea0003c00000 */
[----:B------:R-:W-:Y:S01]  /*c4c0*/  IMAD.MOV.U32 R8, RZ, RZ, R3 ;  /* 0x000000ffff087224 */ /* 0x000fe200078e0003 */
[----:B------:R-:W-:-:S07]  /*c4d0*/  MOV R9, R0 ;  /* 0x0000000000097202 */ /* 0x000fce0000000f00 */
.L_x_18718:
[----:B------:R-:W-:Y:S05]  /*c4e0*/  BSYNC.RECONVERGENT B1 ;  /* 0x0000000000017941 */ /* 0x000fea0003800200 */
.L_x_18716:
        /* <DEDUP_REMOVED lines=22> */
.L_x_18715:
        /* <DEDUP_REMOVED lines=12> */
.L_x_18724:
        /* <DEDUP_REMOVED lines=21> */
.L_x_18723:
[----:B------:R-:W-:Y:S05]  /*c860*/  BSYNC.RECONVERGENT B7 ;  /* 0x0000000000077941 */ /* 0x000fea0003800200 */
.L_x_18722:
[----:B------:R-:W-:-:S04]  /*c870*/  IADD3 R16, P0, PT, R16, 0x4, RZ ;  /* 0x0000000410107810 */ /* 0x000fc80007f1e0ff */
[----:B------:R-:W-:Y:S02]  /*c880*/  IADD3.X R17, PT, PT, RZ, R17, RZ, P0, !PT ;  /* 0x00000011ff117210 */ /* 0x000fe400007fe4ff */
[----:B------:R-:W-:-:S04]  /*c890*/  ISETP.GE.U32.AND P0, PT, R16, R18, PT ;  /* 0x000000121000720c */ /* 0x000fc80003f06070 */
[----:B------:R-:W-:-:S13]  /*c8a0*/  ISETP.GE.U32.AND.EX P0, PT, R17, R19, PT, P0 ;  /* 0x000000131100720c */ /* 0x000fda0003f06100 */
[----:B------:R-:W-:Y:S05]  /*c8b0*/  @!P0 BRA `(.L_x_18724) ;  /* 0xfffffffc00948947 */ /* 0x000fea000383ffff */
.L_x_18721:
[----:B------:R-:W-:Y:S05]  /*c8c0*/  BSYNC.RECONVERGENT B6 ;  /* 0x0000000000067941 */ /* 0x000fea0003800200 */
.L_x_18720:
[----:B------:R-:W0:Y:S02]  /*c8d0*/  LDCU.64 UR4, c[0x0][0x438] ;  /* 0x00008700ff0477ac */ /* 0x000e240008000a00 */
[----:B0-----:R-:W-:-:S06]  /*c8e0*/  UIMAD.WIDE.U32 UR4, UR40, 0x4, UR4 ;  /* 0x00000004280478a5 */ /* 0x001fcc000f8e0004 */
[----:B------:R-:W-:Y:S01]  /*c8f0*/  MOV R3, UR5 ;  /* 0x0000000500037c02 */ /* 0x000fe20008000f00 */
[----:B------:R-:W-:-:S04]  /*c900*/  IMAD.U32 R2, RZ, RZ, UR4 ;  /* 0x00000004ff027e24 */ /* 0x000fc8000f8e00ff */
[----:B------:R-:W-:-:S05]  /*c910*/  IMAD.WIDE.U32 R64, R64, 0x20, R2 ;  /* 0x0000002040407825 */ /* 0x000fca00078e0002 */
[----:B------:R-:W-:Y:S01]  /*c920*/  STG.E.ENL2.256 desc[UR36][R64.64], RZ, RZ ;  /* 0xf80000ff40ff797f */ /* 0x000fe2000f121824 */
[----:B------:R-:W-:Y:S05]  /*c930*/  EXIT ;  /* 0x000000000000794d */ /* 0x000fea0003800000 */
        .weak           $__internal_45_$__cuda_sm20_div_s64
        .type           $__internal_45_$__cuda_sm20_div_s64,@function
        .size           $__internal_45_$__cuda_sm20_div_s64,(.L_x_40065 - $__internal_45_$__cuda_sm20_div_s64)
$__internal_45_$__cuda_sm20_div_s64:
        /* <DEDUP_REMOVED lines=83> */
[----:B------:R-:W-:Y:S06]  /*ce70*/  RET.REL.NODEC R8 `(_ZN2at6native29vectorized_elementwise_kernelILi8EZZZNS0_67_GLOBAL__N__bb565c37_34_ValidateCompressedIndicesKernel_cu_33a4b88b42_validate_compressed_sparse_indices_kernelILNS2_8CDimNameE1ENS2_18CUDAKernelLauncherENS2_14EmptyVecKernelENS2_8DummyVecELm8EEEvRKNS_6TensorESA_lllENKUlvE1_clEvENKUlvE_clEvEUliiiiiE_St5arrayIPcLm6EEEEviT0_T1_) ;  /* 0xffffff3008607950 */ /* 0x000fec0003c3ffff */
.L_x_18725:
        /* <DEDUP_REMOVED lines=16> */
.L_x_40065:


//--------------------- .text._ZN2at6native18elementwise_kernelILi128ELi4EZNS0_15gpu_kernel_implIZZZNS0_67_GLOBAL__N__bb565c37_34_ValidateCompressedIndicesKernel_cu_33a4b88b42_validate_compressed_sparse_indices_kernelILNS3_8CDimNameE1ENS3_18CUDAKernelLauncherENS3_14EmptyVecKernelENS3_8DummyVecELm8EEEvRKNS_6TensorESB_lllENKUlvE0_clEvENKUlvE0_clEvEUllE_EEvRNS_18TensorIteratorBaseERKT_EUliE_EEviT1_ --------------------------
	.section	.text._ZN2at6native18elementwise_kernelILi128ELi4EZNS0_15gpu_kernel_implIZZZNS0_67_GLOBAL__N__bb565c37_34_ValidateCompressedIndicesKernel_cu_33a4b88b42_validate_compressed_sparse_indices_kernelILNS3_8CDimNameE1ENS3_18CUDAKernelLauncherENS3_14EmptyVecKernelENS3_8DummyVecELm8EEEvRKNS_6TensorESB_lllENKUlvE0_clEvENKUlvE0_clEvEUllE_EEvRNS_18TensorIteratorBaseERKT_EUliE_EEviT1_,"ax",@progbits
	.align	128
        .global         _ZN2at6native18elementwise_kernelILi128ELi4EZNS0_15gpu_kernel_implIZZZNS0_67_GLOBAL__N__bb565c37_34_ValidateCompressedIndicesKernel_cu_33a4b88b42_validate_compressed_sparse_indices_kernelILNS3_8CDimNameE1ENS3_18CUDAKernelLauncherENS3_14EmptyVecKernelENS3_8DummyVecELm8EEEvRKNS_6TensorESB_lllENKUlvE0_clEvENKUlvE0_clEvEUllE_EEvRNS_18TensorIteratorBaseERKT_EUliE_EEviT1_
        .type           _ZN2at6native18elementwise_kernelILi128ELi4EZNS0_15gpu_kernel_implIZZZNS0_67_GLOBAL__N__bb565c37_34_ValidateCompressedIndicesKernel_cu_33a4b88b42_validate_compressed_sparse_indices_kernelILNS3_8CDimNameE1ENS3_18CUDAKernelLauncherENS3_14EmptyVecKernelENS3_8DummyVecELm8EEEvRKNS_6TensorESB_lllENKUlvE0_clEvENKUlvE0_clEvEUllE_EEvRNS_18TensorIteratorBaseERKT_EUliE_EEviT1_,@function
        .size           _ZN2at6native18elementwise_kernelILi128ELi4EZNS0_15gpu_kernel_implIZZZNS0_67_GLOBAL__N__bb565c37_34_ValidateCompressedIndicesKernel_cu_33a4b88b42_validate_compressed_sparse_indices_kernelILNS3_8CDimNameE1ENS3_18CUDAKernelLauncherENS3_14EmptyVecKernelENS3_8DummyVecELm8EEEvRKNS_6TensorESB_lllENKUlvE0_clEvENKUlvE0_clEvEUllE_EEvRNS_18TensorIteratorBaseERKT_EUliE_EEviT1_,(.L_x_40154 - _ZN2at6native18elementwise_kernelILi128ELi4EZNS0_15gpu_kernel_implIZZZNS0_67_GLOBAL__N__bb565c37_34_ValidateCompressedIndicesKernel_cu_33a4b88b42_validate_compressed_sparse_indices_kernelILNS3_8CDimNameE1ENS3_18CUDAKernelLauncherENS3_14EmptyVecKernelENS3_8DummyVecELm8EEEvRKNS_6TensorESB_lllENKUlvE0_clEvENKUlvE0_clEvEUllE_EEvRNS_18TensorIteratorBaseERKT_EUliE_EEviT1_)
        .other          _ZN2at6native18elementwise_kernelILi128ELi4EZNS0_15gpu_kernel_implIZZZNS0_67_GLOBAL__N__bb565c37_34_ValidateCompressedIndicesKernel_cu_33a4b88b42_validate_compressed_sparse_indices_kernelILNS3_8CDimNameE1ENS3_18CUDAKernelLauncherENS3_14EmptyVecKernelENS3_8DummyVecELm8EEEvRKNS_6TensorESB_lllENKUlvE0_clEvENKUlvE0_clEvEUllE_EEvRNS_18TensorIteratorBaseERKT_EUliE_EEviT1_,@"STO_CUDA_ENTRY STV_DEFAULT"
_ZN2at6native18elementwise_kernelILi128ELi4EZNS0_15gpu_kernel_implIZZZNS0_67_GLOBAL__N__bb565c37_34_ValidateCompressedIndicesKernel_cu_33a4b88b42_validate_compressed_sparse_indices_kernelILNS3_8CDimNameE1ENS3_18CUDAKernelLauncherENS3_14EmptyVecKernelENS3_8DummyVecELm8EEEvRKNS_6TensorESB_lllENKUlvE0_clEvENKUlvE0_clEvEUllE_EEvRNS_18TensorIteratorBaseERKT_EUliE_EEviT1_:
.text._ZN2at6native18elementwise_kernelILi128ELi4EZNS0_15gpu_kernel_implIZZZNS0_67_GLOBAL__N__bb565c37_34_ValidateCompressedIndicesKernel_cu_33a4b88b42_validate_compressed_sparse_indices_kernelILNS3_8CDimNameE1ENS3_18CUDAKernelLauncherENS3_14EmptyVecKernelENS3_8DummyVecELm8EEEvRKNS_6TensorESB_lllENKUlvE0_clEvENKUlvE0_clEvEUllE_EEvRNS_18TensorIteratorBaseERKT_EUliE_EEviT1_:
        /* <DEDUP_REMOVED lines=319> */
.L_x_18728:
        /* <DEDUP_REMOVED lines=17> */
.L_x_18732:
[----:B------:R0:W5:Y:S01]  /*1500*/  LDG.E.U8 R2, desc[UR36][R4.64] ;  /* 0x0000002404027981 */ /* 0x000162000c1e1100 */
[----:B------:R-:W-:Y:S01]  /*1510*/  MOV R3, RZ ;  /* 0x000000ff00037202 */ /* 0x000fe20000000f00 */
[----:B------:R-:W-:Y:S06]  /*1520*/  BRA `(.L_x_18734) ;  /* 0x0000000c00407947 */ /* 0x000fec0003800000 */
.L_x_18731:
        /* <DEDUP_REMOVED lines=8> */
.L_x_18736:
[----:B------:R-:W2:Y:S02]  /*15b0*/  LDG.E R2, desc[UR36][R4.64] ;  /* 0x0000002404027981 */ /* 0x000ea4000c1e1900 */
[----:B--2---:R-:W-:Y:S01]  /*15c0*/  SHF.R.S32.HI R3, RZ, 0x1f, R2 ;  /* 0x0000001fff037819 */ /* 0x004fe20000011402 */
[----:B------:R-:W-:Y:S06]  /*15d0*/  BRA `(.L_x_18734) ;  /* 0x0000000c00147947 */ /* 0x000fec0003800000 */
.L_x_18735:
[----:B------:R-:W2:Y:S02]  /*15e0*/  LDG.E.S16 R2, desc[UR36][R4.64] ;  /* 0x0000002404027981 */ /* 0x000ea4000c1e1700 */
[----:B--2---:R-:W-:Y:S01]  /*15f0*/  SHF.R.S32.HI R3, RZ, 0x1f, R2 ;  /* 0x0000001fff037819 */ /* 0x004fe20000011402 */
[----:B------:R-:W-:Y:S06]  /*1600*/  BRA `(.L_x_18734) ;  /* 0x0000000c00087947 */ /* 0x000fec0003800000 */
.L_x_18730:
        /* <DEDUP_REMOVED lines=9> */
.L_x_18738:
[----:B------:R-:W2:Y:S02]  /*16a0*/  LDG.E.U16 R4, desc[UR36][R4.64] ;  /* 0x0000002404047981 */ /* 0x000ea4000c1e1500 */
[----:B--2---:R-:W-:-:S06]  /*16b0*/  HADD2.F32 R2, -RZ, R4.H0_H0 ;  /* 0x20000004ff027230 */ /* 0x004fcc0000004100 */
[----:B------:R-:W0:Y:S01]  /*16c0*/  F2I.S64.TRUNC R2, R2 ;  /* 0x0000000200027311 */ /* 0x000e22000020d900 */
[----:B------:R-:W-:Y:S05]  /*16d0*/  BRA `(.L_x_18734) ;  /* 0x0000000800d47947 */ /* 0x000fea0003800000 */
.L_x_18737:
        /* <DEDUP_REMOVED lines=9> */
.L_x_18740:
[----:B------:R-:W2:Y:S02]  /*1770*/  LDG.E.U16 R4, desc[UR36][R4.64] ;  /* 0x0000002404047981 */ /* 0x000ea4000c1e1500 */
[----:B--2---:R-:W-:-:S06]  /*1780*/  HADD2.F32 R2, -RZ, R4.H0_H0 ;  /* 0x20000004ff027230 */ /* 0x004fcc0000004100 */
[----:B------:R-:W0:Y:S01]  /*1790*/  F2I.S64.TRUNC R2, R2 ;  /* 0x0000000200027311 */ /* 0x000e22000020d900 */
[----:B------:R-:W-:Y:S05]  /*17a0*/  BRA `(.L_x_18734) ;  /* 0x0000000800a07947 */ /* 0x000fea0003800000 */
.L_x_18739:
[----:B------:R-:W2:Y:S02]  /*17b0*/  LDG.E.64 R2, desc[UR36][R4.64] ;  /* 0x0000002404027981 */ /* 0x000ea4000c1e1b00 */
[----:B--2---:R-:W0:Y:S01]  /*17c0*/  F2I.S64.F64.TRUNC R2, R2 ;  /* 0x0000000200027311 */ /* 0x004e22000030d900 */
[----:B------:R-:W-:Y:S05]  /*17d0*/  BRA `(.L_x_18734) ;  /* 0x0000000800947947 */ /* 0x000fea0003800000 */
.L_x_18729:
        /* <DEDUP_REMOVED lines=13> */
.L_x_18743:
[----:B------:R-:W2:Y:S02]  /*18b0*/  LDG.E.64 R2, desc[UR36][R4.64] ;  /* 0x0000002404027981 */ /* 0x000ea4000c1e1b00 */
[----:B--2---:R-:W0:Y:S01]  /*18c0*/  F2I.S64.F64.TRUNC R2, R2 ;  /* 0x0000000200027311 */ /* 0x004e22000030d900 */
[----:B------:R-:W-:Y:S05]  /*18d0*/  BRA `(.L_x_18734) ;  /* 0x0000000800547947 */ /* 0x000fea0003800000 */
.L_x_18742:
        /* <DEDUP_REMOVED lines=26> */
.L_x_18745:
        /* <DEDUP_REMOVED lines=13> */
.L_x_18744:
[----:B------:R-:W2:Y:S02]  /*1b50*/  LDG.E.U16 R2, desc[UR36][R4.64] ;  /* 0x0000002404027981 */ /* 0x000ea4000c1e1500 */
[----:B--2---:R-:W-:-:S06]  /*1b60*/  IMAD.U32 R2, R2, 0x10000, RZ ;  /* 0x0001000002027824 */ /* 0x004fcc00078e00ff */
[----:B------:R-:W0:Y:S01]  /*1b70*/  F2I.S64.TRUNC R2, R2 ;  /* 0x0000000200027311 */ /* 0x000e22000020d900 */
[----:B------:R-:W-:Y:S05]  /*1b80*/  BRA `(.L_x_18734) ;  /* 0x0000000400a87947 */ /* 0x000fea0003800000 */
.L_x_18741:
        /* <DEDUP_REMOVED lines=11> */
.L_x_18748:
        /* <DEDUP_REMOVED lines=21> */
.L_x_18752:
[----:B------:R-:W-:Y:S05]  /*1d90*/  BSYNC.RECONVERGENT B1 ;  /* 0x0000000000017941 */ /* 0x000fea0003800200 */
.L_x_18751:
[----:B------:R-:W-:Y:S01]  /*1da0*/  IMAD.SHL.U32 R0, R0, 0x100000, RZ ;  /* 0x0010000000007824 */ /* 0x000fe200078e00ff */
[----:B------:R-:W-:-:S04]  /*1db0*/  LEA R2, R2, 0x3b800000, 0x17 ;  /* 0x3b80000002027811 */ /* 0x000fc800078eb8ff */
[----:B------:R-:W-:-:S07]  /*1dc0*/  LOP3.LUT R2, R2, R0, R7, 0xfe, !PT ;  /* 0x0000000002027212 */ /* 0x000fce00078efe07 */
.L_x_18750:
[----:B------:R-:W-:Y:S05]  /*1dd0*/  BSYNC.RECONVERGENT B0 ;  /* 0x0000000000007941 */ /* 0x000fea0003800200 */
.L_x_18749:
[----:B------:R-:W1:Y:S01]  /*1de0*/  F2I.S64.TRUNC R2, R2 ;  /* 0x0000000200027311 */ /* 0x000e62000020d900 */
[----:B------:R-:W-:Y:S05]  /*1df0*/  BRA `(.L_x_18734) ;  /* 0x00000004000c7947 */ /* 0x000fea0003800000 */
.L_x_18747:
        /* <DEDUP_REMOVED lines=21> */
.L_x_18756:
[----:B------:R-:W-:Y:S05]  /*1f50*/  BSYNC.RECONVERGENT B1 ;  /* 0x0000000000017941 */ /* 0x000fea0003800200 */
.L_x_18755:
[----:B------:R-:W-:Y:S01]  /*1f60*/  IMAD.SHL.U32 R0, R0, 0x200000, RZ ;  /* 0x0020000000007824 */ /* 0x000fe200078e00ff */
[----:B------:R-:W-:-:S04]  /*1f70*/  LEA R2, R2, 0x37800000, 0x17 ;  /* 0x3780000002027811 */ /* 0x000fc800078eb8ff */
[----:B------:R-:W-:-:S07]  /*1f80*/  LOP3.LUT R2, R2, R0, R7, 0xfe, !PT ;  /* 0x0000000002027212 */ /* 0x000fce00078efe07 */
.L_x_18754:
[----:B------:R-:W-:Y:S05]  /*1f90*/  BSYNC.RECONVERGENT B0 ;  /* 0x0000000000007941 */ /* 0x000fea0003800200 */
.L_x_18753:
[----:B------:R-:W2:Y:S01]  /*1fa0*/  F2I.S64.TRUNC R2, R2 ;  /* 0x0000000200027311 */ /* 0x000ea2000020d900 */
[----:B------:R-:W-:Y:S05]  /*1fb0*/  BRA `(.L_x_18734) ;  /* 0x00000000009c7947 */ /* 0x000fea0003800000 */
.L_x_18746:
[----:B------:R-:W-:-:S09]  /*1fc0*/  UISETP.NE.AND UP0, UPT, UR4, 0x1c, UPT ;  /* 0x0000001c0400788c */ /* 0x000fd2000bf05270 */
[----:B------:R-:W-:Y:S05]  /*1fd0*/  BRA.U !UP0, `(.L_x_18757) ;  /* 0x00000001088c7547 */ /* 0x000fea000b800000 */
[----:B------:R-:W-:-:S09]  /*1fe0*/  UISETP.NE.AND UP0, UPT, UR4, 0x1d, UPT ;  /* 0x0000001d0400788c */ /* 0x000fd2000bf05270 */
[----:B------:R-:W-:Y:S05]  /*1ff0*/  BRA.U !UP0, `(.L_x_18758) ;  /* 0x00000001087c7547 */ /* 0x000fea000b800000 */
[----:B------:R-:W-:-:S09]  /*2000*/  UISETP.NE.AND UP0, UPT, UR4, 0x2c, UPT ;  /* 0x0000002c0400788c */ /* 0x000fd2000bf05270 */
[----:B------:R-:W-:Y:S05]  /*2010*/  BRA.U !UP0, `(.L_x_18759) ;  /* 0x0000000108487547 */ /* 0x000fea000b800000 */
.L_x_18733:
        /* <DEDUP_REMOVED lines=16> */
.L_x_18760:
[----:B------:R-:W-:Y:S01]  /*2120*/  CS2R R2, SRZ ;  /* 0x0000000000027805 */ /* 0x000fe2000001ff00 */
[----:B------:R-:W-:Y:S06]  /*2130*/  BRA `(.L_x_18734) ;  /* 0x00000000003c7947 */ /* 0x000fec0003800000 */
.L_x_18759:
        /* <DEDUP_REMOVED lines=8> */
.L_x_18762:
[----:B------:R-:W-:Y:S05]  /*21c0*/  BSYNC.RECONVERGENT B0 ;  /* 0x0000000000007941 */ /* 0x000fea0003800200 */
.L_x_18761:
[----:B------:R-:W4:Y:S01]  /*21d0*/  F2I.S64.TRUNC R2, R2 ;  /* 0x0000000200027311 */ /* 0x000f22000020d900 */
[----:B------:R-:W-:Y:S05]  /*21e0*/  BRA `(.L_x_18734) ;  /* 0x0000000000107947 */ /* 0x000fea0003800000 */
.L_x_18758:
[----:B------:R0:W5:Y:S01]  /*21f0*/  LDG.E.64 R2, desc[UR36][R4.64] ;  /* 0x0000002404027981 */ /* 0x000162000c1e1b00 */
[----:B------:R-:W-:Y:S05]  /*2200*/  BRA `(.L_x_18734) ;  /* 0x0000000000087947 */ /* 0x000fea0003800000 */
.L_x_18757:
[----:B------:R3:W5:Y:S01]  /*2210*/  LDG.E R2, desc[UR36][R4.64] ;  /* 0x0000002404027981 */ /* 0x000762000c1e1900 */
[----:B------:R-:W-:-:S07]  /*2220*/  IMAD.MOV.U32 R3, RZ, RZ, RZ ;  /* 0x000000ffff037224 */ /* 0x000fce00078e00ff */
.L_x_18734:
        /* <DEDUP_REMOVED lines=23> */
.L_x_18764:
[----:B------:R-:W-:Y:S05]  /*23a0*/  BSYNC.RECONVERGENT B6 ;  /* 0x0000000000067941 */ /* 0x000fea0003800200 */
.L_x_18763:
        /* <DEDUP_REMOVED lines=16> */
.L_x_18768:
[----:B------:R0:W-:Y:S01]  /*24b0*/  STG.E.U8 desc[UR36][R2.64], RZ ;  /* 0x000000ff02007986 */ /* 0x0001e2000c101124 */
[----:B------:R-:W-:Y:S05]  /*24c0*/  BRA `(.L_x_18770) ;  /* 0x0000000400907947 */ /* 0x000fea0003800000 */
.L_x_18767:
        /* <DEDUP_REMOVED lines=8> */
.L_x_18772:
[----:B------:R0:W-:Y:S01]  /*2550*/  STG.E desc[UR36][R2.64], RZ ;  /* 0x000000ff02007986 */ /* 0x0001e2000c101924 */
[----:B------:R-:W-:Y:S05]  /*2560*/  BRA `(.L_x_18770) ;  /* 0x0000000400687947 */ /* 0x000fea0003800000 */
.L_x_18771:
[----:B------:R0:W-:Y:S01]  /*2570*/  STG.E.U16 desc[UR36][R2.64], RZ ;  /* 0x000000ff02007986 */ /* 0x0001e2000c101524 */
[----:B------:R-:W-:Y:S05]  /*2580*/  BRA `(.L_x_18770) ;  /* 0x0000000400607947 */ /* 0x000fea0003800000 */
.L_x_18766:
        /* <DEDUP_REMOVED lines=8> */
.L_x_18774:
[----:B------:R0:W-:Y:S01]  /*2610*/  STG.E.U16 desc[UR36][R2.64], RZ ;  /* 0x000000ff02007986 */ /* 0x0001e2000c101524 */
[----:B------:R-:W-:Y:S05]  /*2620*/  BRA `(.L_x_18770) ;  /* 0x0000000400387947 */ /* 0x000fea0003800000 */
.L_x_18773:
        /* <DEDUP_REMOVED lines=8> */
.L_x_18776:
[----:B------:R0:W-:Y:S01]  /*26b0*/  STG.E desc[UR36][R2.64], RZ ;  /* 0x000000ff02007986 */ /* 0x0001e2000c101924 */
[----:B------:R-:W-:Y:S05]  /*26c0*/  BRA `(.L_x_18770) ;  /* 0x0000000400107947 */ /* 0x000fea0003800000 */
.L_x_18775:
[----:B------:R0:W-:Y:S01]  /*26d0*/  STG.E.64 desc[UR36][R2.64], RZ ;  /* 0x000000ff02007986 */ /* 0x0001e2000c101b24 */
[----:B------:R-:W-:Y:S05]  /*26e0*/  BRA `(.L_x_18770) ;  /* 0x0000000400087947 */ /* 0x000fea0003800000 */
.L_x_18765:
        /* <DEDUP_REMOVED lines=10> */
.L_x_18779:
[----:B------:R0:W-:Y:S01]  /*2790*/  STG.E.128 desc[UR36][R2.64], RZ ;  /* 0x000000ff02007986 */ /* 0x0001e2000c101d24 */
[----:B------:R-:W-:Y:S05]  /*27a0*/  BRA `(.L_x_18770) ;  /* 0x0000000000d87947 */ /* 0x000fea0003800000 */
.L_x_18778:
        /* <DEDUP_REMOVED lines=8> */
.L_x_18781:
[----:B------:R0:W-:Y:S01]  /*2830*/  STG.E.U8 desc[UR36][R2.64], RZ ;  /* 0x000000ff02007986 */ /* 0x0001e2000c101124 */
[----:B------:R-:W-:Y:S05]  /*2840*/  BRA `(.L_x_18770) ;  /* 0x0000000000b07947 */ /* 0x000fea0003800000 */
.L_x_18780:
[----:B------:R0:W-:Y:S01]  /*2850*/  STG.E.U16 desc[UR36][R2.64], RZ ;  /* 0x000000ff02007986 */ /* 0x0001e2000c101524 */
[----:B------:R-:W-:Y:S05]  /*2860*/  BRA `(.L_x_18770) ;  /* 0x0000000000a87947 */ /* 0x000fea0003800000 */
.L_x_18777:
        /* <DEDUP_REMOVED lines=10> */
.L_x_18784:
[----:B------:R1:W-:Y:S01]  /*2910*/  STG.E.U8 desc[UR36][R2.64], RZ ;  /* 0x000000ff02007986 */ /* 0x0003e2000c101124 */
[----:B------:R-:W-:Y:S05]  /*2920*/  BRA `(.L_x_18770) ;  /* 0x0000000000787947 */ /* 0x000fea0003800000 */
.L_x_18783:
[----:B------:R0:W-:Y:S01]  /*2930*/  STG.E.U8 desc[UR36][R2.64], RZ ;  /* 0x000000ff02007986 */ /* 0x0001e2000c101124 */
[----:B------:R-:W-:Y:S05]  /*2940*/  BRA `(.L_x_18770) ;  /* 0x0000000000707947 */ /* 0x000fea0003800000 */
.L_x_18782:
[----:B------:R-:W-:-:S13]  /*2950*/  ISETP.NE.AND P0, PT, R0, 0x1c, PT ;  /* 0x0000001c0000780c */ /* 0x000fda0003f05270 */
[----:B------:R-:W-:Y:S05]  /*2960*/  @!P0 BRA `(.L_x_18785) ;  /* 0x0000000000648947 */ /* 0x000fea0003800000 */
[----:B------:R-:W-:-:S13]  /*2970*/  ISETP.NE.AND P0, PT, R0, 0x1d, PT ;  /* 0x0000001d0000780c */ /* 0x000fda0003f05270 */
[----:B------:R-:W-:Y:S05]  /*2980*/  @!P0 BRA `(.L_x_18786) ;  /* 0x0000000000548947 */ /* 0x000fea0003800000 */
[----:B------:R-:W-:-:S13]  /*2990*/  ISETP.NE.AND P0, PT, R0, 0x2c, PT ;  /* 0x0000002c0000780c */ /* 0x000fda0003f05270 */
[----:B------:R-:W-:Y:S05]  /*29a0*/  @!P0 BRA `(.L_x_18787) ;  /* 0x0000000000448947 */ /* 0x000fea0003800000 */
.L_x_18769:
        /* <DEDUP_REMOVED lines=16> */
.L_x_18788:
[----:B------:R-:W-:Y:S05]  /*2ab0*/  BRA `(.L_x_18770) ;  /* 0x0000000000147947 */ /* 0x000fea0003800000 */
.L_x_18787:
[----:B------:R0:W-:Y:S01]  /*2ac0*/  STG.E.U8 desc[UR36][R2.64], RZ ;  /* 0x000000ff02007986 */ /* 0x0001e2000c101124 */
[----:B------:R-:W-:Y:S05]  /*2ad0*/  BRA `(.L_x_18770) ;  /* 0x00000000000c7947 */ /* 0x000fea0003800000 */
.L_x_18786:
[----:B------:R0:W-:Y:S01]  /*2ae0*/  STG.E.64 desc[UR36][R2.64], RZ ;  /* 0x000000ff02007986 */ /* 0x0001e2000c101b24 */
[----:B------:R-:W-:Y:S05]  /*2af0*/  BRA `(.L_x_18770) ;  /* 0x0000000000047947 */ /* 0x000fea0003800000 */
.L_x_18785:
[----:B------:R4:W-:Y:S02]  /*2b00*/  STG.E desc[UR36][R2.64], RZ ;  /* 0x000000ff02007986 */ /* 0x0009e4000c101924 */
.L_x_18770:
[----:B------:R-:W-:-:S07]  /*2b10*/  VIADD R17, R17, 0x80 ;  /* 0x0000008011117836 */ /* 0x000fce0000000000 */
.L_x_18727:
[----:B0-----:R-:W-:Y:S05]  /*2b20*/  BSYNC.RECONVERGENT B7 ;  /* 0x0000000000077941 */ /* 0x001fea0003800200 */
.L_x_18726:
        /* <DEDUP_REMOVED lines=307> */
.L_x_18791:
        /* <DEDUP_REMOVED lines=17> */
.L_x_18795:
[----:B-12-4-:R0:W5:Y:S01]  /*3f70*/  LDG.E.U8 R2, desc[UR36][R4.64] ;  /* 0x0000002404027981 */ /* 0x016162000c1e1100 */
[----:B------:R-:W-:Y:S01]  /*3f80*/  MOV R3, RZ ;  /* 0x000000ff00037202 */ /* 0x000fe20000000f00 */
[----:B------:R-:W-:Y:S06]  /*3f90*/  BRA `(.L_x_18797) ;  /* 0x0000000c00407947 */ /* 0x000fec0003800000 */
.L_x_18794:
        /* <DEDUP_REMOVED lines=8> */
.L_x_18799:
[----:B-12-4-:R-:W2:Y:S02]  /*4020*/  LDG.E R2, desc[UR36][R4.64] ;  /* 0x0000002404027981 */ /* 0x016ea4000c1e1900 */
[----:B--2---:R-:W-:Y:S01]  /*4030*/  SHF.R.S32.HI R3, RZ, 0x1f, R2 ;  /* 0x0000001fff037819 */ /* 0x004fe20000011402 */
[----:B------:R-:W-:Y:S06]  /*4040*/  BRA `(.L_x_18797) ;  /* 0x0000000c00147947 */ /* 0x000fec0003800000 */
.L_x_18798:
[----:B-12-4-:R-:W2:Y:S02]  /*4050*/  LDG.E.S16 R2, desc[UR36][R4.64] ;  /* 0x0000002404027981 */ /* 0x016ea4000c1e1700 */
[----:B--2---:R-:W-:Y:S01]  /*4060*/  SHF.R.S32.HI R3, RZ, 0x1f, R2 ;  /* 0x0000001fff037819 */ /* 0x004fe20000011402 */
[----:B------:R-:W-:Y:S06]  /*4070*/  BRA `(.L_x_18797) ;  /* 0x0000000c00087947 */ /* 0x000fec0003800000 */
.L_x_18793:
        /* <DEDUP_REMOVED lines=9> */
.L_x_18801:
[----:B------:R-:W1:Y:S02]  /*4110*/  LDG.E.U16 R4, desc[UR36][R4.64] ;  /* 0x0000002404047981 */ /* 0x000e64000c1e1500 */
[----:B-12-4-:R-:W-:-:S06]  /*4120*/  HADD2.F32 R2, -RZ, R4.H0_H0 ;  /* 0x20000004ff027230 */ /* 0x016fcc0000004100 */
[----:B------:R-:W0:Y:S01]  /*4130*/  F2I.S64.TRUNC R2, R2 ;  /* 0x0000000200027311 */ /* 0x000e22000020d900 */
[----:B------:R-:W-:Y:S05]  /*4140*/  BRA `(.L_x_18797) ;  /* 0x0000000800d47947 */ /* 0x000fea0003800000 */
.L_x_18800:
        /* <DEDUP_REMOVED lines=9> */
.L_x_18803:
[----:B------:R-:W1:Y:S02]  /*41e0*/  LDG.E.U16 R4, desc[UR36][R4.64] ;  /* 0x0000002404047981 */ /* 0x000e64000c1e1500 */
[----:B-12-4-:R-:W-:-:S06]  /*41f0*/  HADD2.F32 R2, -RZ, R4.H0_H0 ;  /* 0x20000004ff027230 */ /* 0x016fcc0000004100 */
[----:B------:R-:W0:Y:S01]  /*4200*/  F2I.S64.TRUNC R2, R2 ;  /* 0x0000000200027311 */ /* 0x000e22000020d900 */
[----:B------:R-:W-:Y:S05]  /*4210*/  BRA `(.L_x_18797) ;  /* 0x0000000800a07947 */ /* 0x000fea0003800000 */
.L_x_18802:
[----:B-12-4-:R-:W2:Y:S02]  /*4220*/  LDG.E.64 R2, desc[UR36][R4.64] ;  /* 0x0000002404027981 */ /* 0x016ea4000c1e1b00 */
[----:B--2---:R-:W0:Y:S01]  /*4230*/  F2I.S64.F64.TRUNC R2, R2 ;  /* 0x0000000200027311 */ /* 0x004e22000030d900 */
[----:B------:R-:W-:Y:S05]  /*4240*/  BRA `(.L_x_18797) ;  /* 0x0000000800947947 */ /* 0x000fea0003800000 */
.L_x_18792:
        /* <DEDUP_REMOVED lines=13> */
.L_x_18806:
[----:B-12-4-:R-:W2:Y:S02]  /*4320*/  LDG.E.64 R2, desc[UR36][R4.64] ;  /* 0x0000002404027981 */ /* 0x016ea4000c1e1b00 */
[----:B--2---:R-:W0:Y:S01]  /*4330*/  F2I.S64.F64.TRUNC R2, R2 ;  /* 0x0000000200027311 */ /* 0x004e22000030d900 */
[----:B------:R-:W-:Y:S05]  /*4340*/  BRA `(.L_x_18797) ;  /* 0x0000000800547947 */ /* 0x000fea0003800000 */
.L_x_18805:
        /* <DEDUP_REMOVED lines=26> */
.L_x_18808:
        /* <DEDUP_REMOVED lines=13> */
.L_x_18807:
[----:B-12-4-:R-:W2:Y:S02]  /*45c0*/  LDG.E.U16 R2, desc[UR36][R4.64] ;  /* 0x0000002404027981 */ /* 0x016ea4000c1e1500 */
[----:B--2---:R-:W-:-:S06]  /*45d0*/  IMAD.U32 R2, R2, 0x10000, RZ ;  /* 0x0001000002027824 */ /* 0x004fcc00078e00ff */
[----:B------:R-:W1:Y:S01]  /*45e0*/  F2I.S64.TRUNC R2, R2 ;  /* 0x0000000200027311 */ /* 0x000e62000020d900 */
[----:B------:R-:W-:Y:S05]  /*45f0*/  BRA `(.L_x_18797) ;  /* 0x0000000400a87947 */ /* 0x000fea0003800000 */
.L_x_18804:
        /* <DEDUP_REMOVED lines=11> */
.L_x_18811:
        /* <DEDUP_REMOVED lines=21> */
.L_x_18815:
[----:B------:R-:W-:Y:S05]  /*4800*/  BSYNC.RECONVERGENT B1 ;  /* 0x0000000000017941 */ /* 0x000fea0003800200 */
.L_x_18814:
[----:B------:R-:W-:Y:S01]  /*4810*/  IMAD.SHL.U32 R0, R0, 0x100000, RZ ;  /* 0x0010000000007824 */ /* 0x000fe200078e00ff */
[----:B------:R-:W-:-:S04]  /*4820*/  LEA R2, R2, 0x3b800000, 0x17 ;  /* 0x3b80000002027811 */ /* 0x000fc800078eb8ff */
[----:B------:R-:W-:-:S07]  /*4830*/  LOP3.LUT R2, R2, R0, R7, 0xfe, !PT ;  /* 0x0000000002027212 */ /* 0x000fce00078efe07 */
.L_x_18813:
[----:B------:R-:W-:Y:S05]  /*4840*/  BSYNC.RECONVERGENT B0 ;  /* 0x0000000000007941 */ /* 0x000fea0003800200 */
.L_x_18812:
[----:B------:R-:W0:Y:S01]  /*4850*/  F2I.S64.TRUNC R2, R2 ;  /* 0x0000000200027311 */ /* 0x000e22000020d900 */
[----:B------:R-:W-:Y:S05]  /*4860*/  BRA `(.L_x_18797) ;  /* 0x00000004000c7947 */ /* 0x000fea0003800000 */
.L_x_18810:
        /* <DEDUP_REMOVED lines=21> */
.L_x_18819:
[----:B------:R-:W-:Y:S05]  /*49c0*/  BSYNC.RECONVERGENT B1 ;  /* 0x0000000000017941 */ /* 0x000fea0003800200 */
.L_x_18818:
[----:B------:R-:W-:Y:S02]  /*49d0*/  SHF.L.U32 R0, R0, 0x15, RZ ;  /* 0x0000001500007819 */ /* 0x000fe400000006ff */
[----:B------:R-:W-:-:S04]  /*49e0*/  LEA R2, R2, 0x37800000, 0x17 ;  /* 0x3780000002027811 */ /* 0x000fc800078eb8ff */
[----:B------:R-:W-:-:S07]  /*49f0*/  LOP3.LUT R2, R2, R0, R7, 0xfe, !PT ;  /* 0x0000000002027212 */ /* 0x000fce00078efe07 */
.L_x_18817:
[----:B------:R-:W-:Y:S05]  /*4a00*/  BSYNC.RECONVERGENT B0 ;  /* 0x0000000000007941 */ /* 0x000fea0003800200 */
.L_x_18816:
[----:B------:R-:W0:Y:S01]  /*4a10*/  F2I.S64.TRUNC R2, R2 ;  /* 0x0000000200027311 */ /* 0x000e22000020d900 */
[----:B------:R-:W-:Y:S05]  /*4a20*/  BRA `(.L_x_18797) ;  /* 0x00000000009c7947 */ /* 0x000fea0003800000 */
.L_x_18809:
        /* <DEDUP_REMOVED lines=14> */
.L_x_18823:
[----:B------:R-:W-:Y:S05]  /*4b10*/  BSYNC.RECONVERGENT B0 ;  /* 0x0000000000007941 */ /* 0x000fea0003800200 */
.L_x_18822:
[----:B------:R-:W4:Y:S01]  /*4b20*/  F2I.S64.TRUNC R2, R2 ;  /* 0x0000000200027311 */ /* 0x000f22000020d900 */
[----:B------:R-:W-:Y:S05]  /*4b30*/  BRA `(.L_x_18797) ;  /* 0x0000000000587947 */ /* 0x000fea0003800000 */
.L_x_18796:
        /* <DEDUP_REMOVED lines=16> */
.L_x_18824:
[----:B------:R-:W-:Y:S01]  /*4c40*/  CS2R R2, SRZ ;  /* 0x0000000000027805 */ /* 0x000fe2000001ff00 */
[----:B------:R-:W-:Y:S06]  /*4c50*/  BRA `(.L_x_18797) ;  /* 0x0000000000107947 */ /* 0x000fec0003800000 */
.L_x_18821:
[----:B-12-4-:R0:W5:Y:S01]  /*4c60*/  LDG.E.64 R2, desc[UR36][R4.64] ;  /* 0x0000002404027981 */ /* 0x016162000c1e1b00 */
[----:B------:R-:W-:Y:S05]  /*4c70*/  BRA `(.L_x_18797) ;  /* 0x0000000000087947 */ /* 0x000fea0003800000 */
.L_x_18820:
[----:B-12-4-:R0:W5:Y:S01]  /*4c80*/  LDG.E R2, desc[UR36][R4.64] ;  /* 0x0000002404027981 */ /* 0x016162000c1e1900 */
[----:B------:R-:W-:-:S07]  /*4c90*/  IMAD.MOV.U32 R3, RZ, RZ, RZ ;  /* 0x000000ffff037224 */ /* 0x000fce00078e00ff */
.L_x_18797:
        /* <DEDUP_REMOVED lines=23> */
.L_x_18826:
[----:B------:R-:W-:Y:S05]  /*4e10*/  BSYNC.RECONVERGENT B6 ;  /* 0x0000000000067941 */ /* 0x000fea0003800200 */
.L_x_18825:
        /* <DEDUP_REMOVED lines=16> */
.L_x_18830:
[----:B------:R3:W-:Y:S01]  /*4f20*/  STG.E.U8 desc[UR36][R2.64], RZ ;  /* 0x000000ff02007986 */ /* 0x0007e2000c101124 */
[----:B------:R-:W-:Y:S05]  /*4f30*/  BRA `(.L_x_18832) ;  /* 0x00000004008c7947 */ /* 0x000fea0003800000 */
.L_x_18829:
        /* <DEDUP_REMOVED lines=8> */
.L_x_18834:
[----:B------:R2:W-:Y:S01]  /*4fc0*/  STG.E desc[UR36][R2.64], RZ ;  /* 0x000000ff02007986 */ /* 0x0005e2000c101924 */
[----:B------:R-:W-:Y:S05]  /*4fd0*/  BRA `(.L_x_18832) ;  /* 0x0000000400647947 */ /* 0x000fea0003800000 */
.L_x_18833:
[----:B------:R0:W-:Y:S01]  /*4fe0*/  STG.E.U16 desc[UR36][R2.64], RZ ;  /* 0x000000ff02007986 */ /* 0x0001e2000c101524 */
[----:B------:R-:W-:Y:S05]  /*4ff0*/  BRA `(.L_x_18832) ;  /* 0x00000004005c7947 */ /* 0x000fea0003800000 */
.L_x_18828:
        /* <DEDUP_REMOVED lines=8> */
.L_x_18836:
[----:B------:R0:W-:Y:S01]  /*5080*/  STG.E.U16 desc[UR36][R2.64], RZ ;  /* 0x000000ff02007986 */ /* 0x0001e2000c101524 */
[----:B------:R-:W-:Y:S05]  /*5090*/  BRA `(.L_x_18832) ;  /* 0x0000000400347947 */ /* 0x000fea0003800000 */
.L_x_18835:
        /* <DEDUP_REMOVED lines=8> */
.L_x_18838:
[----:B------:R0:W-:Y:S01]  /*5120*/  STG.E desc[UR36][R2.64], RZ ;  /* 0x000000ff02007986 */ /* 0x0001e2000c101924 */
[----:B------:R-:W-:Y:S05]  /*5130*/  BRA `(.L_x_18832) ;  /* 0x00000004000c7947 */ /* 0x000fea0003800000 */
.L_x_18837:
[----:B------:R0:W-:Y:S01]  /*5140*/  STG.E.64 desc[UR36][R2.64], RZ ;  /* 0x000000ff02007986 */ /* 0x0001e2000c101b24 */
[----:B------:R-:W-:Y:S05]  /*5150*/  BRA `(.L_x_18832) ;  /* 0x0000000400047947 */ /* 0x000fea0003800000 */
.L_x_18827:
        /* <DEDUP_REMOVED lines=10> */
.L_x_18841:
[----:B------:R0:W-:Y:S01]  /*5200*/  STG.E.128 desc[UR36][R2.64], RZ ;  /* 0x000000ff02007986 */ /* 0x0001e2000c101d24 */
[----:B------:R-:W-:Y:S05]  /*5210*/  BRA `(.L_x_18832) ;  /* 0x0000000000d47947 */ /* 0x000fea0003800000 */
.L_x_18840:
        /* <DEDUP_REMOVED lines=8> */
.L_x_18843:
[----:B------:R0:W-:Y:S01]  /*52a0*/  STG.E.U8 desc[UR36][R2.64], RZ ;  /* 0x000000ff02007986 */ /* 0x0001e2000c101124 */
[----:B------:R-:W-:Y:S05]  /*52b0*/  BRA `(.L_x_18832) ;  /* 0x0000000000ac7947 */ /* 0x000fea0003800000 */
.L_x_18842:
[----:B------:R0:W-:Y:S01]  /*52c0*/  STG.E.U16 desc[UR36][R2.64], RZ ;  /* 0x000000ff02007986 */ /* 0x0001e2000c101524 */
[----:B------:R-:W-:Y:S05]  /*52d0*/  BRA `(.L_x_18832) ;  /* 0x0000000000a47947 */ /* 0x000fea0003800000 */
.L_x_18839:
        /* <DEDUP_REMOVED lines=10> */
.L_x_18846:
[----:B------:R0:W-:Y:S01]  /*5380*/  STG.E.U8 desc[UR36][R2.64], RZ ;  /* 0x000000ff02007986 */ /* 0x0001e2000c101124 */
[----:B------:R-:W-:Y:S05]  /*5390*/  BRA `(.L_x_18832) ;  /* 0x0000000000747947 */ /* 0x000fea0003800000 */
.L_x_18845:
[----:B------:R0:W-:Y:S01]  /*53a0*/  STG.E.U8 desc[UR36][R2.64], RZ ;  /* 0x000000ff02007986 */ /* 0x0001e2000c101124 */
[----:B------:R-:W-:Y:S05]  /*53b0*/  BRA `(.L_x_18832) ;  /* 0x00000000006c7947 */ /* 0x000fea0003800000 */
.L_x_18844:
[----:B------:R-:W-:-:S13]  /*53c0*/  ISETP.NE.AND P0, PT, R0, 0x1c, PT ;  /* 0x0000001c0000780c */ /* 0x000fda0003f05270 */
[----:B------:R-:W-:Y:S05]  /*53d0*/  @!P0 BRA `(.L_x_18847) ;  /* 0x0000000000608947 */ /* 0x000fea0003800000 */
[----:B------:R-:W-:-:S13]  /*53e0*/  ISETP.NE.AND P0, PT, R0, 0x1d, PT ;  /* 0x0000001d0000780c */ /* 0x000fda0003f05270 */
[----:B------:R-:W-:Y:S05]  /*53f0*/  @!P0 BRA `(.L_x_18848) ;  /* 0x0000000000508947 */ /* 0x000fea0003800000 */
[----:B------:R-:W-:-:S13]  /*5400*/  ISETP.NE.AND P0, PT, R0, 0x2c, PT ;  /* 0x0000002c0000780c */ /* 0x000fda0003f05270 */
[----:B------:R0:W-:Y:S01]  /*5410*/  @!P0 STG.E.U8 desc[UR36][R2.64], RZ ;  /* 0x000000ff02008986 */ /* 0x0001e2000c101124 */
[----:B------:R-:W-:Y:S05]  /*5420*/  @!P0 BRA `(.L_x_18832) ;  /* 0x0000000000508947 */ /* 0x000fea0003800000 */
.L_x_18831:
        /* <DEDUP_REMOVED lines=16> */
.L_x_18849:
[----:B------:R-:W-:Y:S05]  /*5530*/  BRA `(.L_x_18832) ;  /* 0x00000000000c7947 */ /* 0x000fea0003800000 */
.L_x_18848:
[----:B------:R0:W-:Y:S01]  /*5540*/  STG.E.64 desc[UR36][R2.64], RZ ;  /* 0x000000ff02007986 */ /* 0x0001e2000c101b24 */
[----:B------:R-:W-:Y:S05]  /*5550*/  BRA `(.L_x_18832) ;  /* 0x0000000000047947 */ /* 0x000fea0003800000 */
.L_x_18847:
[----:B------:R0:W-:Y:S02]  /*5560*/  STG.E desc[UR36][R2.64], RZ ;  /* 0x000000ff02007986 */ /* 0x0001e4000c101924 */
.L_x_18832:
[----:B------:R-:W-:-:S07]  /*5570*/  VIADD R17, R17, 0x80 ;  /* 0x0000008011117836 */ /* 0x000fce0000000000 */
.L_x_18790:
[----:B------:R-:W-:Y:S05]  /*5580*/  BSYNC.RECONVERGENT B7 ;  /* 0x0000000000077941 */ /* 0x000fea0003800200 */
.L_x_18789:
        /* <DEDUP_REMOVED lines=307> */
.L_x_18852:
        /* <DEDUP_REMOVED lines=17> */
.L_x_18856:
[----:B012-4-:R0:W5:Y:S01]  /*69d0*/  LDG.E.U8 R2, desc[UR36][R4.64] ;  /* 0x0000002404027981 */ /* 0x017162000c1e1100 */
[----:B------:R-:W-:Y:S01]  /*69e0*/  IMAD.MOV.U32 R3, RZ, RZ, RZ ;  /* 0x000000ffff037224 */ /* 0x000fe200078e00ff */
[----:B------:R-:W-:Y:S06]  /*69f0*/  BRA `(.L_x_18858) ;  /* 0x0000000c00407947 */ /* 0x000fec0003800000 */
.L_x_18855:
        /* <DEDUP_REMOVED lines=8> */
.L_x_18860:
[----:B012-4-:R-:W2:Y:S02]  /*6a80*/  LDG.E R2, desc[UR36][R4.64] ;  /* 0x0000002404027981 */ /* 0x017ea4000c1e1900 */
[----:B--2---:R-:W-:Y:S01]  /*6a90*/  SHF.R.S32.HI R3, RZ, 0x1f, R2 ;  /* 0x0000001fff037819 */ /* 0x004fe20000011402 */
[----:B------:R-:W-:Y:S06]  /*6aa0*/  BRA `(.L_x_18858) ;  /* 0x0000000c00147947 */ /* 0x000fec0003800000 */
.L_x_18859:
[----:B012-4-:R-:W2:Y:S02]  /*6ab0*/  LDG.E.S16 R2, desc[UR36][R4.64] ;  /* 0x0000002404027981 */ /* 0x017ea4000c1e1700 */
[----:B--2---:R-:W-:Y:S01]  /*6ac0*/  SHF.R.S32.HI R3, RZ, 0x1f, R2 ;  /* 0x0000001fff037819 */ /* 0x004fe20000011402 */
[----:B------:R-:W-:Y:S06]  /*6ad0*/  BRA `(.L_x_18858) ;  /* 0x0000000c00087947 */ /* 0x000fec0003800000 */
.L_x_18854:
        /* <DEDUP_REMOVED lines=9> */
.L_x_18862:
[----:B------:R-:W0:Y:S02]  /*6b70*/  LDG.E.U16 R4, desc[UR36][R4.64] ;  /* 0x0000002404047981 */ /* 0x000e24000c1e1500 */
[----:B012-4-:R-:W-:-:S06]  /*6b80*/  HADD2.F32 R2, -RZ, R4.H0_H0 ;  /* 0x20000004ff027230 */ /* 0x017fcc0000004100 */
[----:B------:R-:W0:Y:S01]  /*6b90*/  F2I.S64.TRUNC R2, R2 ;  /* 0x0000000200027311 */ /* 0x000e22000020d900 */
[----:B------:R-:W-:Y:S05]  /*6ba0*/  BRA `(.L_x_18858) ;  /* 0x0000000800d47947 */ /* 0x000fea0003800000 */
.L_x_18861:
        /* <DEDUP_REMOVED lines=9> */
.L_x_18864:
[----:B------:R-:W0:Y:S02]  /*6c40*/  LDG.E.U16 R4, desc[UR36][R4.64] ;  /* 0x0000002404047981 */ /* 0x000e24000c1e1500 */
[----:B012-4-:R-:W-:-:S06]  /*6c50*/  HADD2.F32 R2, -RZ, R4.H0_H0 ;  /* 0x20000004ff027230 */ /* 0x017fcc0000004100 */
[----:B------:R-:W0:Y:S01]  /*6c60*/  F2I.S64.TRUNC R2, R2 ;  /* 0x0000000200027311 */ /* 0x000e22000020d900 */
[----:B------:R-:W-:Y:S05]  /*6c70*/  BRA `(.L_x_18858) ;  /* 0x0000000800a07947 */ /* 0x000fea0003800000 */
.L_x_18863:
[----:B012-4-:R-:W2:Y:S02]  /*6c80*/  LDG.E.64 R2, desc[UR36][R4.64] ;  /* 0x0000002404027981 */ /* 0x017ea4000c1e1b00 */
[----:B--2---:R-:W0:Y:S01]  /*6c90*/  F2I.S64.F64.TRUNC R2, R2 ;  /* 0x0000000200027311 */ /* 0x004e22000030d900 */
[----:B------:R-:W-:Y:S05]  /*6ca0*/  BRA `(.L_x_18858) ;  /* 0x0000000800947947 */ /* 0x000fea0003800000 */
.L_x_18853:
        /* <DEDUP_REMOVED lines=13> */
.L_x_18867:
[----:B012-4-:R-:W2:Y:S02]  /*6d80*/  LDG.E.64 R2, desc[UR36][R4.64] ;  /* 0x0000002404027981 */ /* 0x017ea4000c1e1b00 */
[----:B--2---:R-:W3:Y:S01]  /*6d90*/  F2I.S64.F64.TRUNC R2, R2 ;  /* 0x0000000200027311 */ /* 0x004ee2000030d900 */
[----:B------:R-:W-:Y:S05]  /*6da0*/  BRA `(.L_x_18858) ;  /* 0x0000000800547947 */ /* 0x000fea0003800000 */
.L_x_18866:
        /* <DEDUP_REMOVED lines=26> */
.L_x_18869:
        /* <DEDUP_REMOVED lines=13> */
.L_x_18868:
[----:B012-4-:R-:W2:Y:S02]  /*7020*/  LDG.E.U16 R2, desc[UR36][R4.64] ;  /* 0x0000002404027981 */ /* 0x017ea4000c1e1500 */
[----:B--2---:R-:W-:-:S06]  /*7030*/  SHF.L.U32 R2, R2, 0x10, RZ ;  /* 0x0000001002027819 */ /* 0x004fcc00000006ff */
[----:B------:R-:W0:Y:S01]  /*7040*/  F2I.S64.TRUNC R2, R2 ;  /* 0x0000000200027311 */ /* 0x000e22000020d900 */
[----:B------:R-:W-:Y:S05]  /*7050*/  BRA `(.L_x_18858) ;  /* 0x0000000400a87947 */ /* 0x000fea0003800000 */
.L_x_18865:
        /* <DEDUP_REMOVED lines=11> */
.L_x_18872:
        /* <DEDUP_REMOVED lines=21> */
.L_x_18876:
[----:B------:R-:W-:Y:S05]  /*7260*/  BSYNC.RECONVERGENT B1 ;  /* 0x0000000000017941 */ /* 0x000fea0003800200 */
.L_x_18875:
[----:B------:R-:W-:Y:S02]  /*7270*/  SHF.L.U32 R0, R0, 0x14, RZ ;  /* 0x0000001400007819 */ /* 0x000fe400000006ff */
[----:B------:R-:W-:-:S04]  /*7280*/  LEA R2, R2, 0x3b800000, 0x17 ;  /* 0x3b80000002027811 */ /* 0x000fc800078eb8ff */
[----:B------:R-:W-:-:S07]  /*7290*/  LOP3.LUT R2, R2, R0, R7, 0xfe, !PT ;  /* 0x0000000002027212 */ /* 0x000fce00078efe07 */
.L_x_18874:
[----:B------:R-:W-:Y:S05]  /*72a0*/  BSYNC.RECONVERGENT B0 ;  /* 0x0000000000007941 */ /* 0x000fea0003800200 */
.L_x_18873:
[----:B------:R-:W4:Y:S01]  /*72b0*/  F2I.S64.TRUNC R2, R2 ;  /* 0x0000000200027311 */ /* 0x000f22000020d900 */
[----:B------:R-:W-:Y:S05]  /*72c0*/  BRA `(.L_x_18858) ;  /* 0x00000004000c7947 */ /* 0x000fea0003800000 */
.L_x_18871:
        /* <DEDUP_REMOVED lines=21> */
.L_x_18880:
[----:B------:R-:W-:Y:S05]  /*7420*/  BSYNC.RECONVERGENT B1 ;  /* 0x0000000000017941 */ /* 0x000fea0003800200 */
.L_x_18879:
[----:B------:R-:W-:Y:S01]  /*7430*/  IMAD.SHL.U32 R0, R0, 0x200000, RZ ;  /* 0x0020000000007824 */ /* 0x000fe200078e00ff */
[----:B------:R-:W-:-:S04]  /*7440*/  LEA R2, R2, 0x37800000, 0x17 ;  /* 0x3780000002027811 */ /* 0x000fc800078eb8ff */
[----:B------:R-:W-:-:S07]  /*7450*/  LOP3.LUT R2, R2, R0, R7, 0xfe, !PT ;  /* 0x0000000002027212 */ /* 0x000fce00078efe07 */
.L_x_18878:
[----:B------:R-:W-:Y:S05]  /*7460*/  BSYNC.RECONVERGENT B0 ;  /* 0x0000000000007941 */ /* 0x000fea0003800200 */
.L_x_18877:
[----:B------:R-:W0:Y:S01]  /*7470*/  F2I.S64.TRUNC R2, R2 ;  /* 0x0000000200027311 */ /* 0x000e22000020d900 */
[----:B------:R-:W-:Y:S05]  /*7480*/  BRA `(.L_x_18858) ;  /* 0x00000000009c7947 */ /* 0x000fea0003800000 */
.L_x_18870:
        /* <DEDUP_REMOVED lines=14> */
.L_x_18884:
[----:B------:R-:W-:Y:S05]  /*7570*/  BSYNC.RECONVERGENT B0 ;  /* 0x0000000000007941 */ /* 0x000fea0003800200 */
.L_x_18883:
[----:B------:R-:W0:Y:S01]  /*7580*/  F2I.S64.TRUNC R2, R2 ;  /* 0x0000000200027311 */ /* 0x000e22000020d900 */
[----:B------:R-:W-:Y:S05]  /*7590*/  BRA `(.L_x_18858) ;  /* 0x0000000000587947 */ /* 0x000fea0003800000 */
.L_x_18857:
        /* <DEDUP_REMOVED lines=16> */
.L_x_18885:
[----:B------:R-:W-:Y:S01]  /*76a0*/  CS2R R2, SRZ ;  /* 0x0000000000027805 */ /* 0x000fe2000001ff00 */
[----:B------:R-:W-:Y:S06]  /*76b0*/  BRA `(.L_x_18858) ;  /* 0x0000000000107947 */ /* 0x000fec0003800000 */
.L_x_18882:
[----:B012-4-:R0:W5:Y:S01]  /*76c0*/  LDG.E.64 R2, desc[UR36][R4.64] ;  /* 0x0000002404027981 */ /* 0x017162000c1e1b00 */
[----:B------:R-:W-:Y:S05]  /*76d0*/  BRA `(.L_x_18858) ;  /* 0x0000000000087947 */ /* 0x000fea0003800000 */
.L_x_18881:
[----:B012-4-:R0:W5:Y:S01]  /*76e0*/  LDG.E R2, desc[UR36][R4.64] ;  /* 0x0000002404027981 */ /* 0x017162000c1e1900 */
[----:B------:R-:W-:-:S07]  /*76f0*/  MOV R3, RZ ;  /* 0x000000ff00037202 */ /* 0x000fce0000000f00 */
.L_x_18858:
        /* <DEDUP_REMOVED lines=23> */
.L_x_18887:
[----:B------:R-:W-:Y:S05]  /*7870*/  BSYNC.RECONVERGENT B6 ;  /* 0x0000000000067941 */ /* 0x000fea0003800200 */
.L_x_18886:
        /* <DEDUP_REMOVED lines=16> */
.L_x_18891:
[----:B------:R0:W-:Y:S01]  /*7980*/  STG.E.U8 desc[UR36][R2.64], RZ ;  /* 0x000000ff02007986 */ /* 0x0001e2000c101124 */
[----:B------:R-:W-:Y:S05]  /*7990*/  BRA `(.L_x_18893) ;  /* 0x00000004008c7947 */ /* 0x000fea0003800000 */
.L_x_18890:
        /* <DEDUP_REMOVED lines=8> */
.L_x_18895:
[----:B------:R0:W-:Y:S01]  /*7a20*/  STG.E desc[UR36][R2.64], RZ ;  /* 0x000000ff02007986 */ /* 0x0001e2000c101924 */
[----:B------:R-:W-:Y:S05]  /*7a30*/  BRA `(.L_x_18893) ;  /* 0x0000000400647947 */ /* 0x000fea0003800000 */
.L_x_18894:
[----:B------:R0:W-:Y:S01]  /*7a40*/  STG.E.U16 desc[UR36][R2.64], RZ ;  /* 0x000000ff02007986 */ /* 0x0001e2000c101524 */
[----:B------:R-:W-:Y:S05]  /*7a50*/  BRA `(.L_x_18893) ;  /* 0x00000004005c7947 */ /* 0x000fea0003800000 */
.L_x_18889:
        /* <DEDUP_REMOVED lines=8> */
.L_x_18897:
[----:B------:R0:W-:Y:S01]  /*7ae0*/  STG.E.U16 desc[UR36][R2.64], RZ ;  /* 0x000000ff02007986 */ /* 0x0001e2000c101524 */
[----:B------:R-:W-:Y:S05]  /*7af0*/  BRA `(.L_x_18893) ;  /* 0x0000000400347947 */ /* 0x000fea0003800000 */
.L_x_18896:
        /* <DEDUP_REMOVED lines=8> */
.L_x_18899:
[----:B------:R0:W-:Y:S01]  /*7b80*/  STG.E desc[UR36][R2.64], RZ ;  /* 0x000000ff02007986 */ /* 0x0001e2000c101924 */
[----:B------:R-:W-:Y:S05]  /*7b90*/  BRA `(.L_x_18893) ;  /* 0x00000004000c7947 */ /* 0x000fea0003800000 */
.L_x_18898:
[----:B------:R0:W-:Y:S01]  /*7ba0*/  STG.E.64 desc[UR36][R2.64], RZ ;  /* 0x000000ff02007986 */ /* 0x0001e2000c101b24 */
[----:B------:R-:W-:Y:S05]  /*7bb0*/  BRA `(.L_x_18893) ;  /* 0x0000000400047947 */ /* 0x000fea0003800000 */
.L_x_18888:
        /* <DEDUP_REMOVED lines=10> */
.L_x_18902:
[----:B------:R0:W-:Y:S01]  /*7c60*/  STG.E.128 desc[UR36][R2.64], RZ ;  /* 0x000000ff02007986 */ /* 0x0001e2000c101d24 */
[----:B------:R-:W-:Y:S05]  /*7c70*/  BRA `(.L_x_18893) ;  /* 0x0000000000d47947 */ /* 0x000fea0003800000 */
.L_x_18901:
        /* <DEDUP_REMOVED lines=8> */
.L_x_18904:
[----:B------:R3:W-:Y:S01]  /*7d00*/  STG.E.U8 desc[UR36][R2.64], RZ ;  /* 0x000000ff02007986 */ /* 0x0007e2000c101124 */
[----:B------:R-:W-:Y:S05]  /*7d10*/  BRA `(.L_x_18893) ;  /* 0x0000000000ac7947 */ /* 0x000fea0003800000 */
.L_x_18903:
[----:B------:R2:W-:Y:S01]  /*7d20*/  STG.E.U16 desc[UR36][R2.64], RZ ;  /* 0x000000ff02007986 */ /* 0x0005e2000c101524 */
[----:B------:R-:W-:Y:S05]  /*7d30*/  BRA `(.L_x_18893) ;  /* 0x0000000000a47947 */ /* 0x000fea0003800000 */
.L_x_18900:
        /* <DEDUP_REMOVED lines=10> */
.L_x_18907:
[----:B------:R0:W-:Y:S01]  /*7de0*/  STG.E.U8 desc[UR36][R2.64], RZ ;  /* 0x000000ff02007986 */ /* 0x0001e2000c101124 */
[----:B------:R-:W-:Y:S05]  /*7df0*/  BRA `(.L_x_18893) ;  /* 0x0000000000747947 */ /* 0x000fea0003800000 */
.L_x_18906:
[----:B------:R0:W-:Y:S01]  /*7e00*/  STG.E.U8 desc[UR36][R2.64], RZ ;  /* 0x000000ff02007986 */ /* 0x0001e2000c101124 */
[----:B------:R-:W-:Y:S05]  /*7e10*/  BRA `(.L_x_18893) ;  /* 0x00000000006c7947 */ /* 0x000fea0003800000 */
.L_x_18905:
[----:B------:R-:W-:-:S13]  /*7e20*/  ISETP.NE.AND P0, PT, R0, 0x1c, PT ;  /* 0x0000001c0000780c */ /* 0x000fda0003f05270 */
[----:B------:R-:W-:Y:S05]  /*7e30*/  @!P0 BRA `(.L_x_18908) ;  /* 0x0000000000608947 */ /* 0x000fea0003800000 */
[----:B------:R-:W-:-:S13]  /*7e40*/  ISETP.NE.AND P0, PT, R0, 0x1d, PT ;  /* 0x0000001d0000780c */ /* 0x000fda0003f05270 */
[----:B------:R-:W-:Y:S05]  /*7e50*/  @!P0 BRA `(.L_x_18909) ;  /* 0x0000000000508947 */ /* 0x000fea0003800000 */
[----:B------:R-:W-:-:S13]  /*7e60*/  ISETP.NE.AND P0, PT, R0, 0x2c, PT ;  /* 0x0000002c0000780c */ /* 0x000fda0003f05270 */
[----:B------:R0:W-:Y:S01]  /*7e70*/  @!P0 STG.E.U8 desc[UR36][R2.64], RZ ;  /* 0x000000ff02008986 */ /* 0x0001e2000c101124 */
[----:B------:R-:W-:Y:S05]  /*7e80*/  @!P0 BRA `(.L_x_18893) ;  /* 0x0000000000508947 */ /* 0x000fea0003800000 */
.L_x_18892:
        /* <DEDUP_REMOVED lines=16> */
.L_x_18910:
[----:B------:R-:W-:Y:S05]  /*7f90*/  BRA `(.L_x_18893) ;  /* 0x00000000000c7947 */ /* 0x000fea0003800000 */
.L_x_18909:
[----:B------:R0:W-:Y:S01]  /*7fa0*/  STG.E.64 desc[UR36][R2.64], RZ ;  /* 0x000000ff02007986 */ /* 0x0001e2000c101b24 */
[----:B------:R-:W-:Y:S05]  /*7fb0*/  BRA `(.L_x_18893) ;  /* 0x0000000000047947 */ /* 0x000fea0003800000 */
.L_x_18908:
[----:B------:R0:W-:Y:S02]  /*7fc0*/  STG.E desc[UR36][R2.64], RZ ;  /* 0x000000ff02007986 */ /* 0x0001e4000c101924 */
.L_x_18893:
[----:B------:R-:W-:-:S07]  /*7fd0*/  IADD3 R17, PT, PT, R17, 0x80, RZ ;  /* 0x0000008011117810 */ /* 0x000fce0007ffe0ff */
.L_x_18851:
[----:B------:R-:W-:Y:S05]  /*7fe0*/  BSYNC.RECONVERGENT B7 ;  /* 0x0000000000077941 */ /* 0x000fea0003800200 */
.L_x_18850:
        /* <DEDUP_REMOVED lines=306> */
.L_x_18911:
        /* <DEDUP_REMOVED lines=19> */
.L_x_18915:
[----:B012-4-:R0:W5:Y:S01]  /*9440*/  LDG.E.U8 R2, desc[UR36][R4.64] ;  /* 0x0000002404027981 */ /* 0x017162000c1e1100 */
[----:B------:R-:W-:Y:S01]  /*9450*/  IMAD.MOV.U32 R3, RZ, RZ, RZ ;  /* 0x000000ffff037224 */ /* 0x000fe200078e00ff */
[----:B------:R-:W-:Y:S06]  /*9460*/  BRA `(.L_x_18917) ;  /* 0x0000000c00407947 */ /* 0x000fec0003800000 */
.L_x_18914:
        /* <DEDUP_REMOVED lines=8> */
.L_x_18919:
[----:B012-4-:R-:W2:Y:S02]  /*94f0*/  LDG.E R2, desc[UR36][R4.64] ;  /* 0x0000002404027981 */ /* 0x017ea4000c1e1900 */
[----:B--2---:R-:W-:Y:S01]  /*9500*/  SHF.R.S32.HI R3, RZ, 0x1f, R2 ;  /* 0x0000001fff037819 */ /* 0x004fe20000011402 */
[----:B------:R-:W-:Y:S06]  /*9510*/  BRA `(.L_x_18917) ;  /* 0x0000000c00147947 */ /* 0x000fec0003800000 */
.L_x_18918:
[----:B012-4-:R-:W2:Y:S02]  /*9520*/  LDG.E.S16 R2, desc[UR36][R4.64] ;  /* 0x0000002404027981 */ /* 0x017ea4000c1e1700 */
[----:B--2---:R-:W-:Y:S01]  /*9530*/  SHF.R.S32.HI R3, RZ, 0x1f, R2 ;  /* 0x0000001fff037819 */ /* 0x004fe20000011402 */
[----:B------:R-:W-:Y:S06]  /*9540*/  BRA `(.L_x_18917) ;  /* 0x0000000c00087947 */ /* 0x000fec0003800000 */
.L_x_18913:
        /* <DEDUP_REMOVED lines=9> */
.L_x_18921:
[----:B------:R-:W0:Y:S02]  /*95e0*/  LDG.E.U16 R4, desc[UR36][R4.64] ;  /* 0x0000002404047981 */ /* 0x000e24000c1e1500 */
[----:B012-4-:R-:W-:-:S06]  /*95f0*/  HADD2.F32 R2, -RZ, R4.H0_H0 ;  /* 0x20000004ff027230 */ /* 0x017fcc0000004100 */
[----:B------:R-:W0:Y:S01]  /*9600*/  F2I.S64.TRUNC R2, R2 ;  /* 0x0000000200027311 */ /* 0x000e22000020d900 */
[----:B------:R-:W-:Y:S05]  /*9610*/  BRA `(.L_x_18917) ;  /* 0x0000000800d47947 */ /* 0x000fea0003800000 */
.L_x_18920:
        /* <DEDUP_REMOVED lines=9> */
.L_x_18923:
[----:B------:R-:W0:Y:S02]  /*96b0*/  LDG.E.U16 R4, desc[UR36][R4.64] ;  /* 0x0000002404047981 */ /* 0x000e24000c1e1500 */
[----:B012-4-:R-:W-:-:S06]  /*96c0*/  HADD2.F32 R2, -RZ, R4.H0_H0 ;  /* 0x20000004ff027230 */ /* 0x017fcc0000004100 */
[----:B------:R-:W0:Y:S01]  /*96d0*/  F2I.S64.TRUNC R2, R2 ;  /* 0x0000000200027311 */ /* 0x000e22000020d900 */
[----:B------:R-:W-:Y:S05]  /*96e0*/  BRA `(.L_x_18917) ;  /* 0x0000000800a07947 */ /* 0x000fea0003800000 */
.L_x_18922:
[----:B012-4-:R-:W2:Y:S02]  /*96f0*/  LDG.E.64 R2, desc[UR36][R4.64] ;  /* 0x0000002404027981 */ /* 0x017ea4000c1e1b00 */
[----:B--2---:R-:W0:Y:S01]  /*9700*/  F2I.S64.F64.TRUNC R2, R2 ;  /* 0x0000000200027311 */ /* 0x004e22000030d900 */
[----:B------:R-:W-:Y:S05]  /*9710*/  BRA `(.L_x_18917) ;  /* 0x0000000800947947 */ /* 0x000fea0003800000 */
.L_x_18912:
        /* <DEDUP_REMOVED lines=13> */
.L_x_18926:
[----:B012-4-:R-:W2:Y:S02]  /*97f0*/  LDG.E.64 R2, desc[UR36][R4.64] ;  /* 0x0000002404027981 */ /* 0x017ea4000c1e1b00 */
[----:B--2---:R-:W0:Y:S01]  /*9800*/  F2I.S64.F64.TRUNC R2, R2 ;  /* 0x0000000200027311 */ /* 0x004e22000030d900 */
[----:B------:R-:W-:Y:S05]  /*9810*/  BRA `(.L_x_18917) ;  /* 0x0000000800547947 */ /* 0x000fea0003800000 */
.L_x_18925:
        /* <DEDUP_REMOVED lines=26> */
.L_x_18928:
        /* <DEDUP_REMOVED lines=13> */
.L_x_18927:
[----:B012-4-:R-:W2:Y:S02]  /*9a90*/  LDG.E.U16 R2, desc[UR36][R4.64] ;  /* 0x0000002404027981 */ /* 0x017ea4000c1e1500 */
[----:B--2---:R-:W-:-:S06]  /*9aa0*/  SHF.L.U32 R2, R2, 0x10, RZ ;  /* 0x0000001002027819 */ /* 0x004fcc00000006ff */
[----:B------:R-:W0:Y:S01]  /*9ab0*/  F2I.S64.TRUNC R2, R2 ;  /* 0x0000000200027311 */ /* 0x000e22000020d900 */
[----:B------:R-:W-:Y:S05]  /*9ac0*/  BRA `(.L_x_18917) ;  /* 0x0000000400a87947 */ /* 0x000fea0003800000 */
.L_x_18924:
        /* <DEDUP_REMOVED lines=11> */
.L_x_18931:
        /* <DEDUP_REMOVED lines=21> */
.L_x_18935:
[----:B------:R-:W-:Y:S05]  /*9cd0*/  BSYNC.RECONVERGENT B1 ;  /* 0x0000000000017941 */ /* 0x000fea0003800200 */
.L_x_18934:
[----:B------:R-:W-:Y:S02]  /*9ce0*/  SHF.L.U32 R0, R0, 0x14, RZ ;  /* 0x0000001400007819 */ /* 0x000fe400000006ff */
[----:B------:R-:W-:-:S04]  /*9cf0*/  LEA R2, R2, 0x3b800000, 0x17 ;  /* 0x3b80000002027811 */ /* 0x000fc800078eb8ff */
[----:B------:R-:W-:-:S07]  /*9d00*/  LOP3.LUT R2, R2, R0, R7, 0xfe, !PT ;  /* 0x0000000002027212 */ /* 0x000fce00078efe07 */
.L_x_18933:
[----:B------:R-:W-:Y:S05]  /*9d10*/  BSYNC.RECONVERGENT B0 ;  /* 0x0000000000007941 */ /* 0x000fea0003800200 */
.L_x_18932:
[----:B------:R-:W2:Y:S01]  /*9d20*/  F2I.S64.TRUNC R2, R2 ;  /* 0x0000000200027311 */ /* 0x000ea2000020d900 */
[----:B------:R-:W-:Y:S05]  /*9d30*/  BRA `(.L_x_18917) ;  /* 0x00000004000c7947 */ /* 0x000fea0003800000 */
.L_x_18930:
        /* <DEDUP_REMOVED lines=21> */
.L_x_18939:
[----:B------:R-:W-:Y:S05]  /*9e90*/  BSYNC.RECONVERGENT B1 ;  /* 0x0000000000017941 */ /* 0x000fea0003800200 */
.L_x_18938:
[----:B------:R-:W-:Y:S01]  /*9ea0*/  IMAD.SHL.U32 R0, R0, 0x200000, RZ ;  /* 0x0020000000007824 */ /* 0x000fe200078e00ff */
[----:B------:R-:W-:-:S04]  /*9eb0*/  LEA R2, R2, 0x37800000, 0x17 ;  /* 0x3780000002027811 */ /* 0x000fc800078eb8ff */
[----:B------:R-:W-:-:S07]  /*9ec0*/  LOP3.LUT R2, R2, R0, R7, 0xfe, !PT ;  /* 0x0000000002027212 */ /* 0x000fce00078efe07 */
.L_x_18937:
[----:B------:R-:W-:Y:S05]  /*9ed0*/  BSYNC.RECONVERGENT B0 ;  /* 0x0000000000007941 */ /* 0x000fea0003800200 */
.L_x_18936:
[----:B------:R-:W0:Y:S01]  /*9ee0*/  F2I.S64.TRUNC R2, R2 ;  /* 0x0000000200027311 */ /* 0x000e22000020d900 */
[----:B------:R-:W-:Y:S05]  /*9ef0*/  BRA `(.L_x_18917) ;  /* 0x00000000009c7947 */ /* 0x000fea0003800000 */
.L_x_18929:
        /* <DEDUP_REMOVED lines=14> */
.L_x_18943:
[----:B------:R-:W-:Y:S05]  /*9fe0*/  BSYNC.RECONVERGENT B0 ;  /* 0x0000000000007941 */ /* 0x000fea0003800200 */
.L_x_18942:
[----:B------:R-:W0:Y:S01]  /*9ff0*/  F2I.S64.TRUNC R2, R2 ;  /* 0x0000000200027311 */ /* 0x000e22000020d900 */
[----:B------:R-:W-:Y:S05]  /*a000*/  BRA `(.L_x_18917) ;  /* 0x0000000000587947 */ /* 0x000fea0003800000 */
.L_x_18916:
        /* <DEDUP_REMOVED lines=16> */
.L_x_18944:
[----:B------:R-:W-:Y:S01]  /*a110*/  CS2R R2, SRZ ;  /* 0x0000000000027805 */ /* 0x000fe2000001ff00 */
[----:B------:R-:W-:Y:S06]  /*a120*/  BRA `(.L_x_18917) ;  /* 0x0000000000107947 */ /* 0x000fec0003800000 */
.L_x_18941:
[----:B012-4-:R4:W5:Y:S01]  /*a130*/  LDG.E.64 R2, desc[UR36][R4.64] ;  /* 0x0000002404027981 */ /* 0x017962000c1e1b00 */
[----:B------:R-:W-:Y:S05]  /*a140*/  BRA `(.L_x_18917) ;  /* 0x0000000000087947 */ /* 0x000fea0003800000 */
.L_x_18940:
[----:B012-4-:R3:W5:Y:S01]  /*a150*/  LDG.E R2, desc[UR36][R4.64] ;  /* 0x0000002404027981 */ /* 0x017762000c1e1900 */
[----:B------:R-:W-:-:S07]  /*a160*/  MOV R3, RZ ;  /* 0x000000ff00037202 */ /* 0x000fce0000000f00 */
.L_x_18917:
        /* <DEDUP_REMOVED lines=23> */
.L_x_18946:
[----:B------:R-:W-:Y:S05]  /*a2e0*/  BSYNC.RECONVERGENT B6 ;  /* 0x0000000000067941 */ /* 0x000fea0003800200 */
.L_x_18945:
        /* <DEDUP_REMOVED lines=13> */
.L_x_18950:
[----:B------:R-:W-:Y:S01]  /*a3c0*/  STG.E.U8 desc[UR36][R16.64], RZ ;  /* 0x000000ff10007986 */ /* 0x000fe2000c101124 */
[----:B------:R-:W-:Y:S05]  /*a3d0*/  EXIT ;  /* 0x000000000000794d */ /* 0x000fea0003800000 */
.L_x_18949:
        /* <DEDUP_REMOVED lines=8> */
.L_x_18953:
[----:B------:R-:W-:Y:S01]  /*a460*/  STG.E desc[UR36][R16.64], RZ ;  /* 0x000000ff10007986 */ /* 0x000fe2000c101924 */
[----:B------:R-:W-:Y:S05]  /*a470*/  EXIT ;  /* 0x000000000000794d */ /* 0x000fea0003800000 */
.L_x_18952:
[----:B------:R-:W-:Y:S01]  /*a480*/  STG.E.U16 desc[UR36][R16.64], RZ ;  /* 0x000000ff10007986 */ /* 0x000fe2000c101524 */
[----:B------:R-:W-:Y:S05]  /*a490*/  EXIT ;  /* 0x000000000000794d */ /* 0x000fea0003800000 */
.L_x_18948:
        /* <DEDUP_REMOVED lines=8> */
.L_x_18955:
[----:B------:R-:W-:Y:S01]  /*a520*/  STG.E.U16 desc[UR36][R16.64], RZ ;  /* 0x000000ff10007986 */ /* 0x000fe2000c101524 */
[----:B------:R-:W-:Y:S05]  /*a530*/  EXIT ;  /* 0x000000000000794d */ /* 0x000fea0003800000 */
.L_x_18954:
        /* <DEDUP_REMOVED lines=8> */
.L_x_18957:
[----:B------:R-:W-:Y:S01]  /*a5c0*/  STG.E desc[UR36][R16.64], RZ ;  /* 0x000000ff10007986 */ /* 0x000fe2000c101924 */
[----:B------:R-:W-:Y:S05]  /*a5d0*/  EXIT ;  /* 0x000000000000794d */ /* 0x000fea0003800000 */
.L_x_18956:
[----:B------:R-:W-:Y:S01]  /*a5e0*/  STG.E.64 desc[UR36][R16.64], RZ ;  /* 0x000000ff10007986 */ /* 0x000fe2000c101b24 */
[----:B------:R-:W-:Y:S05]  /*a5f0*/  EXIT ;  /* 0x000000000000794d */ /* 0x000fea0003800000 */
.L_x_18947:
        /* <DEDUP_REMOVED lines=10> */
.L_x_18960:
[----:B------:R-:W-:Y:S01]  /*a6a0*/  STG.E.128 desc[UR36][R16.64], RZ ;  /* 0x000000ff10007986 */ /* 0x000fe2000c101d24 */
[----:B------:R-:W-:Y:S05]  /*a6b0*/  EXIT ;  /* 0x000000000000794d */ /* 0x000fea0003800000 */
.L_x_18959:
        /* <DEDUP_REMOVED lines=8> */
.L_x_18962:
[----:B------:R-:W-:Y:S01]  /*a740*/  STG.E.U8 desc[UR36][R16.64], RZ ;  /* 0x000000ff10007986 */ /* 0x000fe2000c101124 */
[----:B------:R-:W-:Y:S05]  /*a750*/  EXIT ;  /* 0x000000000000794d */ /* 0x000fea0003800000 */
.L_x_18961:
[----:B------:R-:W-:Y:S01]  /*a760*/  STG.E.U16 desc[UR36][R16.64], RZ ;  /* 0x000000ff10007986 */ /* 0x000fe2000c101524 */
[----:B------:R-:W-:Y:S05]  /*a770*/  EXIT ;  /* 0x000000000000794d */ /* 0x000fea0003800000 */
.L_x_18958:
        /* <DEDUP_REMOVED lines=10> */
.L_x_18965:
[----:B------:R-:W-:Y:S01]  /*a820*/  STG.E.U8 desc[UR36][R16.64], RZ ;  /* 0x000000ff10007986 */ /* 0x000fe2000c101124 */
[----:B------:R-:W-:Y:S05]  /*a830*/  EXIT ;  /* 0x000000000000794d */ /* 0x000fea0003800000 */
.L_x_18964:
[----:B------:R-:W-:Y:S01]  /*a840*/  STG.E.U8 desc[UR36][R16.64], RZ ;  /* 0x000000ff10007986 */ /* 0x000fe2000c101124 */
[----:B------:R-:W-:Y:S05]  /*a850*/  EXIT ;  /* 0x000000000000794d */ /* 0x000fea0003800000 */
.L_x_18963:
[----:B------:R-:W-:-:S13]  /*a860*/  ISETP.NE.AND P0, PT, R0, 0x1c, PT ;  /* 0x0000001c0000780c */ /* 0x000fda0003f05270 */
[----:B------:R-:W-:Y:S05]  /*a870*/  @!P0 BRA `(.L_x_18966) ;  /* 0x0000000000608947 */ /* 0x000fea0003800000 */
[----:B------:R-:W-:-:S13]  /*a880*/  ISETP.NE.AND P0, PT, R0, 0x1d, PT ;  /* 0x0000001d0000780c */ /* 0x000fda0003f05270 */
[----:B------:R-:W-:Y:S05]  /*a890*/  @!P0 BRA `(.L_x_18967) ;  /* 0x0000000000508947 */ /* 0x000fea0003800000 */
[----:B------:R-:W-:-:S13]  /*a8a0*/  ISETP.NE.AND P0, PT, R0, 0x2c, PT ;  /* 0x0000002c0000780c */ /* 0x000fda0003f05270 */
[----:B------:R0:W-:Y:S01]  /*a8b0*/  @!P0 STG.E.U8 desc[UR36][R16.64], RZ ;  /* 0x000000ff10008986 */ /* 0x0001e2000c101124 */
[----:B------:R-:W-:Y:S05]  /*a8c0*/  @!P0 EXIT ;  /* 0x000000000000894d */ /* 0x000fea0003800000 */
.L_x_18951:
        /* <DEDUP_REMOVED lines=16> */
.L_x_18968:
[----:B------:R-:W-:Y:S05]  /*a9d0*/  EXIT ;  /* 0x000000000000794d */ /* 0x000fea0003800000 */
.L_x_18967:
[----:B------:R-:W-:Y:S01]  /*a9e0*/  STG.E.64 desc[UR36][R16.64], RZ ;  /* 0x000000ff10007986 */ /* 0x000fe2000c101b24 */
[----:B------:R-:W-:Y:S05]  /*a9f0*/  EXIT ;  /* 0x000000000000794d */ /* 0x000fea0003800000 */
.L_x_18966:
[----:B------:R-:W-:Y:S01]  /*aa00*/  STG.E desc[UR36][R16.64], RZ ;  /* 0x000000ff10007986 */ /* 0x000fe2000c101924 */
[----:B------:R-:W-:Y:S05]  /*aa10*/  EXIT ;  /* 0x000000000000794d */ /* 0x000fea0003800000 */
.L_x_18969:
        /* <DEDUP_REMOVED lines=14> */
.L_x_40154:


//--------------------- .text._ZN2at6native27unrolled_elementwise_kernelIZZZNS0_67_GLOBAL__N__bb565c37_34_ValidateCompressedIndicesKernel_cu_33a4b88b42_validate_compressed_sparse_indices_kernelILNS2_8CDimNameE1ENS2_18CUDAKernelLauncherENS2_14EmptyVecKernelENS2_8DummyVecELm8EEEvRKNS_6TensorESA_lllENKUlvE0_clEvENKUlvE0_clEvEUllE_St5arrayIPcLm2EELi4E23TrivialOffsetCalculatorILi1EjESI_NS0_6memory12LoadWithCastILi1EEENSJ_13StoreWithCastILi1EEEEEviT_T0_T2_T3_T4_T5_ --------------------------
	.section	.text._ZN2at6native27unrolled_elementwise_kernelIZZZNS0_67_GLOBAL__N__bb565c37_34_ValidateCompressedIndicesKernel_cu_33a4b88b42_validate_compressed_sparse_indices_kernelILNS2_8CDimNameE1ENS2_18CUDAKernelLauncherENS2_14EmptyVecKernelENS2_8DummyVecELm8EEEvRKNS_6TensorESA_lllENKUlvE0_clEvENKUlvE0_clEvEUllE_St5arrayIPcLm2EELi4E23TrivialOffsetCalculatorILi1EjESI_NS0_6memory12LoadWithCastILi1EEENSJ_13StoreWithCastILi1EEEEEviT_T0_T2_T3_T4_T5_,"ax",@progbits
	.align	128
        .global         _ZN2at6native27unrolled_elementwise_kernelIZZZNS0_67_GLOBAL__N__bb565c37_34_ValidateCompressedIndicesKernel_cu_33a4b88b42_validate_compressed_sparse_indices_kernelILNS2_8CDimNameE1ENS2_18CUDAKernelLauncherENS2_14EmptyVecKernelENS2_8DummyVecELm8EEEvRKNS_6TensorESA_lllENKUlvE0_clEvENKUlvE0_clEvEUllE_St5arrayIPcLm2EELi4E23TrivialOffsetCalculatorILi1EjESI_NS0_6memory12LoadWithCastILi1EEENSJ_13StoreWithCastILi1EEEEEviT_T0_T2_T3_T4_T5_
        .type           _ZN2at6native27unrolled_elementwise_kernelIZZZNS0_67_GLOBAL__N__bb565c37_34_ValidateCompressedIndicesKernel_cu_33a4b88b42_validate_compressed_sparse_indices_kernelILNS2_8CDimNameE1ENS2_18CUDAKernelLauncherENS2_14EmptyVecKernelENS2_8DummyVecELm8EEEvRKNS_6TensorESA_lllENKUlvE0_clEvENKUlvE0_clEvEUllE_St5arrayIPcLm2EELi4E23TrivialOffsetCalculatorILi1EjESI_NS0_6memory12LoadWithCastILi1EEENSJ_13StoreWithCastILi1EEEEEviT_T0_T2_T3_T4_T5_,@function
        .size           _ZN2at6native27unrolled_elementwise_kernelIZZZNS0_67_GLOBAL__N__bb565c37_34_ValidateCompressedIndicesKernel_cu_33a4b88b42_validate_compressed_sparse_indices_kernelILNS2_8CDimNameE1ENS2_18CUDAKernelLauncherENS2_14EmptyVecKernelENS2_8DummyVecELm8EEEvRKNS_6TensorESA_lllENKUlvE0_clEvENKUlvE0_clEvEUllE_St5arrayIPcLm2EELi4E23TrivialOffsetCalculatorILi1EjESI_NS0_6memory12LoadWithCastILi1EEENSJ_13StoreWithCastILi1EEEEEviT_T0_T2_T3_T4_T5_,(.L_x_40155 - _ZN2at6native27unrolled_elementwise_kernelIZZZNS0_67_GLOBAL__N__bb565c37_34_ValidateCompressedIndicesKernel_cu_33a4b88b42_validate_compressed_sparse_indices_kernelILNS2_8CDimNameE1ENS2_18CUDAKernelLauncherENS2_14EmptyVecKernelENS2_8DummyVecELm8EEEvRKNS_6TensorESA_lllENKUlvE0_clEvENKUlvE0_clEvEUllE_St5arrayIPcLm2EELi4E23TrivialOffsetCalculatorILi1EjESI_NS0_6memory12LoadWithCastILi1EEENSJ_13StoreWithCastILi1EEEEEviT_T0_T2_T3_T4_T5_)
        .other          _ZN2at6native27unrolled_elementwise_kernelIZZZNS0_67_GLOBAL__N__bb565c37_34_ValidateCompressedIndicesKernel_cu_33a4b88b42_validate_compressed_sparse_indices_kernelILNS2_8CDimNameE1ENS2_18CUDAKernelLauncherENS2_14EmptyVecKernelENS2_8DummyVecELm8EEEvRKNS_6TensorESA_lllENKUlvE0_clEvENKUlvE0_clEvEUllE_St5arrayIPcLm2EELi4E23TrivialOffsetCalculatorILi1EjESI_NS0_6memory12LoadWithCastILi1EEENSJ_13StoreWithCastILi1EEEEEviT_T0_T2_T3_T4_T5_,@"STO_CUDA_ENTRY STV_DEFAULT"
_ZN2at6native27unrolled_elementwise_kernelIZZZNS0_67_GLOBAL__N__bb565c37_34_ValidateCompressedIndicesKernel_cu_33a4b88b42_validate_compressed_sparse_indices_kernelILNS2_8CDimNameE1ENS2_18CUDAKernelLauncherENS2_14EmptyVecKernelENS2_8DummyVecELm8EEEvRKNS_6TensorESA_lllENKUlvE0_clEvENKUlvE0_clEvEUllE_St5arrayIPcLm2EELi4E23TrivialOffsetCalculatorILi1EjESI_NS0_6memory12LoadWithCastILi1EEENSJ_13StoreWithCastILi1EEEEEviT_T0_T2_T3_T4_T5_:
.text._ZN2at6native27unrolled_elementwise_kernelIZZZNS0_67_GLOBAL__N__bb565c37_34_ValidateCompressedIndicesKernel_cu_33a4b88b42_validate_compressed_sparse_indices_kernelILNS2_8CDimNameE1ENS2_18CUDAKernelLauncherENS2_14EmptyVecKernelENS2_8DummyVecELm8EEEvRKNS_6TensorESA_lllENKUlvE0_clEvENKUlvE0_clEvEUllE_St5arrayIPcLm2EELi4E23TrivialOffsetCalculatorILi1EjESI_NS0_6memory12LoadWithCastILi1EEENSJ_13StoreWithCastILi1EEEEEviT_T0_T2_T3_T4_T5_:
        /* <DEDUP_REMOVED lines=32> */
.L_x_18975:
[----:B------:R1:W5:Y:S01]  /*0200*/  LDG.E.U8 R28, desc[UR36][R4.64] ;  /* 0x00000024041c7981 */ /* 0x000362000c1e1100 */
[----:B------:R-:W-:Y:S01]  /*0210*/  IMAD.MOV.U32 R29, RZ, RZ, RZ ;  /* 0x000000ffff1d7224 */ /* 0x000fe200078e00ff */
[----:B------:R-:W-:Y:S06]  /*0220*/  BRA `(.L_x_18977) ;  /* 0x0000000c00447947 */ /* 0x000fec0003800000 */
.L_x_18974:
        /* <DEDUP_REMOVED lines=8> */
.L_x_18979:
[----:B------:R-:W2:Y:S02]  /*02b0*/  LDG.E R28, desc[UR36][R4.64] ;  /* 0x00000024041c7981 */ /* 0x000ea4000c1e1900 */
[----:B--2---:R-:W-:Y:S01]  /*02c0*/  SHF.R.S32.HI R29, RZ, 0x1f, R28 ;  /* 0x0000001fff1d7819 */ /* 0x004fe2000001141c */
[----:B------:R-:W-:Y:S06]  /*02d0*/  BRA `(.L_x_18977) ;  /* 0x0000000c00187947 */ /* 0x000fec0003800000 */
.L_x_18978:
[----:B------:R-:W2:Y:S02]  /*02e0*/  LDG.E.S16 R28, desc[UR36][R4.64] ;  /* 0x00000024041c7981 */ /* 0x000ea4000c1e1700 */
[----:B--2---:R-:W-:Y:S01]  /*02f0*/  SHF.R.S32.HI R29, RZ, 0x1f, R28 ;  /* 0x0000001fff1d7819 */ /* 0x004fe2000001141c */
[----:B------:R-:W-:Y:S06]  /*0300*/  BRA `(.L_x_18977) ;  /* 0x0000000c000c7947 */ /* 0x000fec0003800000 */
.L_x_18973:
        /* <DEDUP_REMOVED lines=9> */
.L_x_18981:
[----:B------:R-:W2:Y:S02]  /*03a0*/  LDG.E.U16 R4, desc[UR36][R4.64] ;  /* 0x0000002404047981 */ /* 0x000ea4000c1e1500 */
[----:B--2---:R-:W-:-:S06]  /*03b0*/  HADD2.F32 R28, -RZ, R4.H0_H0 ;  /* 0x20000004ff1c7230 */ /* 0x004fcc0000004100 */
[----:B------:R-:W0:Y:S01]  /*03c0*/  F2I.S64.TRUNC R28, R28 ;  /* 0x0000001c001c7311 */ /* 0x000e22000020d900 */
[----:B------:R-:W-:Y:S05]  /*03d0*/  BRA `(.L_x_18977) ;  /* 0x0000000800d87947 */ /* 0x000fea0003800000 */
.L_x_18980:
        /* <DEDUP_REMOVED lines=9> */
.L_x_18983:
[----:B------:R-:W2:Y:S02]  /*0470*/  LDG.E.U16 R4, desc[UR36][R4.64] ;  /* 0x0000002404047981 */ /* 0x000ea4000c1e1500 */
[----:B--2---:R-:W-:-:S06]  /*0480*/  HADD2.F32 R28, -RZ, R4.H0_H0 ;  /* 0x20000004ff1c7230 */ /* 0x004fcc0000004100 */
[----:B------:R-:W4:Y:S01]  /*0490*/  F2I.S64.TRUNC R28, R28 ;  /* 0x0000001c001c7311 */ /* 0x000f22000020d900 */
[----:B------:R-:W-:Y:S05]  /*04a0*/  BRA `(.L_x_18977) ;  /* 0x0000000800a47947 */ /* 0x000fea0003800000 */
.L_x_18982:
[----:B------:R-:W2:Y:S02]  /*04b0*/  LDG.E.64 R4, desc[UR36][R4.64] ;  /* 0x0000002404047981 */ /* 0x000ea4000c1e1b00 */
[----:B--2---:R2:W3:Y:S01]  /*04c0*/  F2I.S64.F64.TRUNC R28, R4 ;  /* 0x00000004001c7311 */ /* 0x0044e2000030d900 */
[----:B------:R-:W-:Y:S05]  /*04d0*/  BRA `(.L_x_18977) ;  /* 0x0000000800987947 */ /* 0x000fea0003800000 */
.L_x_18972:
        /* <DEDUP_REMOVED lines=13> */
.L_x_18986:
[----:B------:R-:W2:Y:S02]  /*05b0*/  LDG.E.64 R4, desc[UR36][R4.64] ;  /* 0x0000002404047981 */ /* 0x000ea4000c1e1b00 */
[----:B--2---:R0:W1:Y:S01]  /*05c0*/  F2I.S64.F64.TRUNC R28, R4 ;  /* 0x00000004001c7311 */ /* 0x004062000030d900 */
[----:B------:R-:W-:Y:S05]  /*05d0*/  BRA `(.L_x_18977) ;  /* 0x0000000800587947 */ /* 0x000fea0003800000 */
.L_x_18985:
        /* <DEDUP_REMOVED lines=26> */
.L_x_18988:
        /* <DEDUP_REMOVED lines=14> */
.L_x_18987:
[----:B------:R-:W2:Y:S02]  /*0860*/  LDG.E.U16 R28, desc[UR36][R4.64] ;  /* 0x00000024041c7981 */ /* 0x000ea4000c1e1500 */
[----:B--2---:R-:W-:-:S06]  /*0870*/  IMAD.U32 R28, R28, 0x10000, RZ ;  /* 0x000100001c1c7824 */ /* 0x004fcc00078e00ff */
[----:B------:R-:W0:Y:S01]  /*0880*/  F2I.S64.TRUNC R28, R28 ;  /* 0x0000001c001c7311 */ /* 0x000e22000020d900 */
[----:B------:R-:W-:Y:S05]  /*0890*/  BRA `(.L_x_18977) ;  /* 0x0000000400a87947 */ /* 0x000fea0003800000 */
.L_x_18984:
        /* <DEDUP_REMOVED lines=11> */
.L_x_18991:
        /* <DEDUP_REMOVED lines=21> */
.L_x_18995:
[----:B------:R-:W-:Y:S05]  /*0aa0*/  BSYNC.RECONVERGENT B1 ;  /* 0x0000000000017941 */ /* 0x000fea0003800200 */
.L_x_18994:
[----:B------:R-:W-:Y:S01]  /*0ab0*/  IMAD.SHL.U32 R0, R0, 0x100000, RZ ;  /* 0x0010000000007824 */ /* 0x000fe200078e00ff */
[----:B------:R-:W-:-:S04]  /*0ac0*/  LEA R3, R3, 0x3b800000, 0x17 ;  /* 0x3b80000003037811 */ /* 0x000fc800078eb8ff */
[----:B------:R-:W-:-:S07]  /*0ad0*/  LOP3.LUT R28, R3, R0, R7, 0xfe, !PT ;  /* 0x00000000031c7212 */ /* 0x000fce00078efe07 */
.L_x_18993:
[----:B------:R-:W-:Y:S05]  /*0ae0*/  BSYNC.RECONVERGENT B0 ;  /* 0x0000000000007941 */ /* 0x000fea0003800200 */
.L_x_18992:
[----:B------:R-:W0:Y:S01]  /*0af0*/  F2I.S64.TRUNC R28, R28 ;  /* 0x0000001c001c7311 */ /* 0x000e22000020d900 */
[----:B------:R-:W-:Y:S05]  /*0b00*/  BRA `(.L_x_18977) ;  /* 0x00000004000c7947 */ /* 0x000fea0003800000 */
.L_x_18990:
        /* <DEDUP_REMOVED lines=21> */
.L_x_18999:
[----:B------:R-:W-:Y:S05]  /*0c60*/  BSYNC.RECONVERGENT B1 ;  /* 0x0000000000017941 */ /* 0x000fea0003800200 */
.L_x_18998:
[----:B------:R-:W-:Y:S01]  /*0c70*/  IMAD.SHL.U32 R0, R0, 0x200000, RZ ;  /* 0x0020000000007824 */ /* 0x000fe200078e00ff */
[----:B------:R-:W-:-:S04]  /*0c80*/  LEA R3, R3, 0x37800000, 0x17 ;  /* 0x3780000003037811 */ /* 0x000fc800078eb8ff */
[----:B------:R-:W-:-:S07]  /*0c90*/  LOP3.LUT R28, R3, R0, R7, 0xfe, !PT ;  /* 0x00000000031c7212 */ /* 0x000fce00078efe07 */
.L_x_18997:
[----:B------:R-:W-:Y:S05]  /*0ca0*/  BSYNC.RECONVERGENT B0 ;  /* 0x0000000000007941 */ /* 0x000fea0003800200 */
.L_x_18996:
[----:B------:R-:W0:Y:S01]  /*0cb0*/  F2I.S64.TRUNC R28, R28 ;  /* 0x0000001c001c7311 */ /* 0x000e22000020d900 */
[----:B------:R-:W-:Y:S05]  /*0cc0*/  BRA `(.L_x_18977) ;  /* 0x00000000009c7947 */ /* 0x000fea0003800000 */
.L_x_18989:
[----:B------:R-:W-:-:S09]  /*0cd0*/  UISETP.NE.AND UP0, UPT, UR4, 0x1c, UPT ;  /* 0x0000001c0400788c */ /* 0x000fd2000bf05270 */
[----:B------:R-:W-:Y:S05]  /*0ce0*/  BRA.U !UP0, `(.L_x_19000) ;  /* 0x00000001088c7547 */ /* 0x000fea000b800000 */
[----:B------:R-:W-:-:S09]  /*0cf0*/  UISETP.NE.AND UP0, UPT, UR4, 0x1d, UPT ;  /* 0x0000001d0400788c */ /* 0x000fd2000bf05270 */
[----:B------:R-:W-:Y:S05]  /*0d00*/  BRA.U !UP0, `(.L_x_19001) ;  /* 0x00000001087c7547 */ /* 0x000fea000b800000 */
[----:B------:R-:W-:-:S09]  /*0d10*/  UISETP.NE.AND UP0, UPT, UR4, 0x2c, UPT ;  /* 0x0000002c0400788c */ /* 0x000fd2000bf05270 */
[----:B------:R-:W-:Y:S05]  /*0d20*/  BRA.U !UP0, `(.L_x_19002) ;  /* 0x0000000108487547 */ /* 0x000fea000b800000 */
.L_x_18976:
        /* <DEDUP_REMOVED lines=16> */
.L_x_19003:
[----:B------:R-:W-:Y:S01]  /*0e30*/  CS2R R28, SRZ ;  /* 0x00000000001c7805 */ /* 0x000fe2000001ff00 */
[----:B------:R-:W-:Y:S06]  /*0e40*/  BRA `(.L_x_18977) ;  /* 0x00000000003c7947 */ /* 0x000fec0003800000 */
.L_x_19002:
        /* <DEDUP_REMOVED lines=8> */
.L_x_19005:
[----:B------:R-:W-:Y:S05]  /*0ed0*/  BSYNC.RECONVERGENT B0 ;  /* 0x0000000000007941 */ /* 0x000fea0003800200 */
.L_x_19004:
[----:B------:R-:W0:Y:S01]  /*0ee0*/  F2I.S64.TRUNC R28, R28 ;  /* 0x0000001c001c7311 */ /* 0x000e22000020d900 */
[----:B------:R-:W-:Y:S05]  /*0ef0*/  BRA `(.L_x_18977) ;  /* 0x0000000000107947 */ /* 0x000fea0003800000 */
.L_x_19001:
[----:B------:R0:W5:Y:S01]  /*0f00*/  LDG.E.64 R28, desc[UR36][R4.64] ;  /* 0x00000024041c7981 */ /* 0x000162000c1e1b00 */
[----:B------:R-:W-:Y:S05]  /*0f10*/  BRA `(.L_x_18977) ;  /* 0x0000000000087947 */ /* 0x000fea0003800000 */
.L_x_19000:
[----:B------:R0:W5:Y:S01]  /*0f20*/  LDG.E R28, desc[UR36][R4.64] ;  /* 0x00000024041c7981 */ /* 0x000162000c1e1900 */
[----:B------:R-:W-:-:S07]  /*0f30*/  IMAD.MOV.U32 R29, RZ, RZ, RZ ;  /* 0x000000ffff1d7224 */ /* 0x000fce00078e00ff */
.L_x_18977:
[----:B------:R-:W-:-:S07]  /*0f40*/  VIADD R25, R27, 0x80 ;  /* 0x000000801b197836 */ /* 0x000fce0000000000 */
.L_x_18971:
[----:B------:R-:W-:Y:S05]  /*0f50*/  BSYNC.RECONVERGENT B6 ;  /* 0x0000000000067941 */ /* 0x000fea0003800200 */
.L_x_18970:
        /* <DEDUP_REMOVED lines=24> */
.L_x_19011:
[----:B------:R0:W5:Y:S01]  /*10e0*/  LDG.E.U8 R22, desc[UR36][R4.64] ;  /* 0x0000002404167981 */ /* 0x000162000c1e1100 */
[----:B------:R-:W-:Y:S01]  /*10f0*/  IMAD.MOV.U32 R23, RZ, RZ, RZ ;  /* 0x000000ffff177224 */ /* 0x000fe200078e00ff */
[----:B------:R-:W-:Y:S06]  /*1100*/  BRA `(.L_x_19013) ;  /* 0x0000000c00447947 */ /* 0x000fec0003800000 */
.L_x_19010:
        /* <DEDUP_REMOVED lines=8> */
.L_x_19015:
[----:B------:R-:W2:Y:S02]  /*1190*/  LDG.E R22, desc[UR36][R4.64] ;  /* 0x0000002404167981 */ /* 0x000ea4000c1e1900 */
[----:B--2---:R-:W-:Y:S01]  /*11a0*/  SHF.R.S32.HI R23, RZ, 0x1f, R22 ;  /* 0x0000001fff177819 */ /* 0x004fe20000011416 */
[----:B------:R-:W-:Y:S06]  /*11b0*/  BRA `(.L_x_19013) ;  /* 0x0000000c00187947 */ /* 0x000fec0003800000 */
.L_x_19014:
[----:B------:R-:W2:Y:S02]  /*11c0*/  LDG.E.S16 R22, desc[UR36][R4.64] ;  /* 0x0000002404167981 */ /* 0x000ea4000c1e1700 */
[----:B--2---:R-:W-:Y:S01]  /*11d0*/  SHF.R.S32.HI R23, RZ, 0x1f, R22 ;  /* 0x0000001fff177819 */ /* 0x004fe20000011416 */
[----:B------:R-:W-:Y:S06]  /*11e0*/  BRA `(.L_x_19013) ;  /* 0x0000000c000c7947 */ /* 0x000fec0003800000 */
.L_x_19009:
        /* <DEDUP_REMOVED lines=9> */
.L_x_19017:
[----:B------:R-:W2:Y:S02]  /*1280*/  LDG.E.U16 R4, desc[UR36][R4.64] ;  /* 0x0000002404047981 */ /* 0x000ea4000c1e1500 */
[----:B--2---:R-:W-:-:S06]  /*1290*/  HADD2.F32 R22, -RZ, R4.H0_H0 ;  /* 0x20000004ff167230 */ /* 0x004fcc0000004100 */
[----:B------:R-:W0:Y:S01]  /*12a0*/  F2I.S64.TRUNC R22, R22 ;  /* 0x0000001600167311 */ /* 0x000e22000020d900 */
[----:B------:R-:W-:Y:S05]  /*12b0*/  BRA `(.L_x_19013) ;  /* 0x0000000800d87947 */ /* 0x000fea0003800000 */
.L_x_19016:
        /* <DEDUP_REMOVED lines=9> */
.L_x_19019:
[----:B------:R-:W2:Y:S02]  /*1350*/  LDG.E.U16 R4, desc[UR36][R4.64] ;  /* 0x0000002404047981 */ /* 0x000ea4000c1e1500 */
[----:B--2---:R-:W-:-:S06]  /*1360*/  HADD2.F32 R22, -RZ, R4.H0_H0 ;  /* 0x20000004ff167230 */ /* 0x004fcc0000004100 */
[----:B------:R-:W0:Y:S01]  /*1370*/  F2I.S64.TRUNC R22, R22 ;  /* 0x0000001600167311 */ /* 0x000e22000020d900 */
[----:B------:R-:W-:Y:S05]  /*1380*/  BRA `(.L_x_19013) ;  /* 0x0000000800a47947 */ /* 0x000fea0003800000 */
.L_x_19018:
[----:B------:R-:W2:Y:S02]  /*1390*/  LDG.E.64 R4, desc[UR36][R4.64] ;  /* 0x0000002404047981 */ /* 0x000ea4000c1e1b00 */
[----:B--2---:R0:W1:Y:S01]  /*13a0*/  F2I.S64.F64.TRUNC R22, R4 ;  /* 0x0000000400167311 */ /* 0x004062000030d900 */
[----:B------:R-:W-:Y:S05]  /*13b0*/  BRA `(.L_x_19013) ;  /* 0x0000000800987947 */ /* 0x000fea0003800000 */
.L_x_19008:
        /* <DEDUP_REMOVED lines=13> */
.L_x_19022:
[----:B------:R-:W2:Y:S02]  /*1490*/  LDG.E.64 R4, desc[UR36][R4.64] ;  /* 0x0000002404047981 */ /* 0x000ea4000c1e1b00 */
[----:B--2---:R0:W1:Y:S01]  /*14a0*/  F2I.S64.F64.TRUNC R22, R4 ;  /* 0x0000000400167311 */ /* 0x004062000030d900 */
[----:B------:R-:W-:Y:S05]  /*14b0*/  BRA `(.L_x_19013) ;  /* 0x0000000800587947 */ /* 0x000fea0003800000 */
.L_x_19021:
        /* <DEDUP_REMOVED lines=26> */
.L_x_19024:
        /* <DEDUP_REMOVED lines=14> */
.L_x_19023:
[----:B------:R-:W2:Y:S02]  /*1740*/  LDG.E.U16 R22, desc[UR36][R4.64] ;  /* 0x0000002404167981 */ /* 0x000ea4000c1e1500 */
[----:B--2---:R-:W-:-:S06]  /*1750*/  IMAD.U32 R22, R22, 0x10000, RZ ;  /* 0x0001000016167824 */ /* 0x004fcc00078e00ff */
[----:B------:R-:W0:Y:S01]  /*1760*/  F2I.S64.TRUNC R22, R22 ;  /* 0x0000001600167311 */ /* 0x000e22000020d900 */
[----:B------:R-:W-:Y:S05]  /*1770*/  BRA `(.L_x_19013) ;  /* 0x0000000400a87947 */ /* 0x000fea0003800000 */
.L_x_19020:
        /* <DEDUP_REMOVED lines=11> */
.L_x_19027:
        /* <DEDUP_REMOVED lines=21> */
.L_x_19031:
[----:B------:R-:W-:Y:S05]  /*1980*/  BSYNC.RECONVERGENT B1 ;  /* 0x0000000000017941 */ /* 0x000fea0003800200 */
.L_x_19030:
[----:B------:R-:W-:Y:S01]  /*1990*/  IMAD.SHL.U32 R0, R0, 0x100000, RZ ;  /* 0x0010000000007824 */ /* 0x000fe200078e00ff */
[----:B------:R-:W-:-:S04]  /*19a0*/  LEA R3, R3, 0x3b800000, 0x17 ;  /* 0x3b80000003037811 */ /* 0x000fc800078eb8ff */
[----:B------:R-:W-:-:S07]  /*19b0*/  LOP3.LUT R22, R3, R0, R7, 0xfe, !PT ;  /* 0x0000000003167212 */ /* 0x000fce00078efe07 */
.L_x_19029:
[----:B------:R-:W-:Y:S05]  /*19c0*/  BSYNC.RECONVERGENT B0 ;  /* 0x0000000000007941 */ /* 0x000fea0003800200 */
.L_x_19028:
[----:B------:R-:W0:Y:S01]  /*19d0*/  F2I.S64.TRUNC R22, R22 ;  /* 0x0000001600167311 */ /* 0x000e22000020d900 */
[----:B------:R-:W-:Y:S05]  /*19e0*/  BRA `(.L_x_19013) ;  /* 0x00000004000c7947 */ /* 0x000fea0003800000 */
.L_x_19026:
        /* <DEDUP_REMOVED lines=21> */
.L_x_19035:
[----:B------:R-:W-:Y:S05]  /*1b40*/  BSYNC.RECONVERGENT B1 ;  /* 0x0000000000017941 */ /* 0x000fea0003800200 */
.L_x_19034:
[----:B------:R-:W-:Y:S01]  /*1b50*/  IMAD.SHL.U32 R0, R0, 0x200000, RZ ;  /* 0x0020000000007824 */ /* 0x000fe200078e00ff */
[----:B------:R-:W-:-:S04]  /*1b60*/  LEA R3, R3, 0x37800000, 0x17 ;  /* 0x3780000003037811 */ /* 0x000fc800078eb8ff */
[----:B------:R-:W-:-:S07]  /*1b70*/  LOP3.LUT R22, R3, R0, R7, 0xfe, !PT ;  /* 0x0000000003167212 */ /* 0x000fce00078efe07 */
.L_x_19033:
[----:B------:R-:W-:Y:S05]  /*1b80*/  BSYNC.RECONVERGENT B0 ;  /* 0x0000000000007941 */ /* 0x000fea0003800200 */
.L_x_19032:
[----:B------:R-:W0:Y:S01]  /*1b90*/  F2I.S64.TRUNC R22, R22 ;  /* 0x0000001600167311 */ /* 0x000e22000020d900 */
[----:B------:R-:W-:Y:S05]  /*1ba0*/  BRA `(.L_x_19013) ;  /* 0x00000000009c7947 */ /* 0x000fea0003800000 */
.L_x_19025:
        /* <DEDUP_REMOVED lines=14> */
.L_x_19039:
[----:B------:R-:W-:Y:S05]  /*1c90*/  BSYNC.RECONVERGENT B0 ;  /* 0x0000000000007941 */ /* 0x000fea0003800200 */
.L_x_19038:
[----:B------:R-:W0:Y:S01]  /*1ca0*/  F2I.S64.TRUNC R22, R22 ;  /* 0x0000001600167311 */ /* 0x000e22000020d900 */
[----:B------:R-:W-:Y:S05]  /*1cb0*/  BRA `(.L_x_19013) ;  /* 0x0000000000587947 */ /* 0x000fea0003800000 */
.L_x_19012:
        /* <DEDUP_REMOVED lines=16> */
.L_x_19040:
[----:B------:R-:W-:Y:S01]  /*1dc0*/  CS2R R22, SRZ ;  /* 0x0000000000167805 */ /* 0x000fe2000001ff00 */
[----:B------:R-:W-:Y:S06]  /*1dd0*/  BRA `(.L_x_19013) ;  /* 0x0000000000107947 */ /* 0x000fec0003800000 */
.L_x_19037:
[----:B------:R0:W5:Y:S01]  /*1de0*/  LDG.E.64 R22, desc[UR36][R4.64] ;  /* 0x0000002404167981 */ /* 0x000162000c1e1b00 */
[----:B------:R-:W-:Y:S05]  /*1df0*/  BRA `(.L_x_19013) ;  /* 0x0000000000087947 */ /* 0x000fea0003800000 */
.L_x_19036:
[----:B------:R0:W5:Y:S01]  /*1e00*/  LDG.E R22, desc[UR36][R4.64] ;  /* 0x0000002404167981 */ /* 0x000162000c1e1900 */
[----:B------:R-:W-:-:S07]  /*1e10*/  IMAD.MOV.U32 R23, RZ, RZ, RZ ;  /* 0x000000ffff177224 */ /* 0x000fce00078e00ff */
.L_x_19013:
[----:B------:R-:W-:-:S07]  /*1e20*/  VIADD R25, R25, 0x80 ;  /* 0x0000008019197836 */ /* 0x000fce0000000000 */
.L_x_19007:
[----:B------:R-:W-:Y:S05]  /*1e30*/  BSYNC.RECONVERGENT B6 ;  /* 0x0000000000067941 */ /* 0x000fea0003800200 */
.L_x_19006:
        /* <DEDUP_REMOVED lines=24> */
.L_x_19046:
[----:B------:R0:W5:Y:S01]  /*1fc0*/  LDG.E.U8 R18, desc[UR36][R4.64] ;  /* 0x0000002404127981 */ /* 0x000162000c1e1100 */
[----:B------:R-:W-:Y:S01]  /*1fd0*/  IMAD.MOV.U32 R19, RZ, RZ, RZ ;  /* 0x000000ffff137224 */ /* 0x000fe200078e00ff */
[----:B------:R-:W-:Y:S06]  /*1fe0*/  BRA `(.L_x_19048) ;  /* 0x0000000c00447947 */ /* 0x000fec0003800000 */
.L_x_19045:
        /* <DEDUP_REMOVED lines=8> */
.L_x_19050:
[----:B------:R-:W2:Y:S02]  /*2070*/  LDG.E R18, desc[UR36][R4.64] ;  /* 0x0000002404127981 */ /* 0x000ea4000c1e1900 */
[----:B--2---:R-:W-:Y:S01]  /*2080*/  SHF.R.S32.HI R19, RZ, 0x1f, R18 ;  /* 0x0000001fff137819 */ /* 0x004fe20000011412 */
[----:B------:R-:W-:Y:S06]  /*2090*/  BRA `(.L_x_19048) ;  /* 0x0000000c00187947 */ /* 0x000fec0003800000 */
.L_x_19049:
[----:B------:R-:W2:Y:S02]  /*20a0*/  LDG.E.S16 R18, desc[UR36][R4.64] ;  /* 0x0000002404127981 */ /* 0x000ea4000c1e1700 */
[----:B--2---:R-:W-:Y:S01]  /*20b0*/  SHF.R.S32.HI R19, RZ, 0x1f, R18 ;  /* 0x0000001fff137819 */ /* 0x004fe20000011412 */
[----:B------:R-:W-:Y:S06]  /*20c0*/  BRA `(.L_x_19048) ;  /* 0x0000000c000c7947 */ /* 0x000fec0003800000 */
.L_x_19044:
        /* <DEDUP_REMOVED lines=9> */
.L_x_19052:
[----:B------:R-:W2:Y:S02]  /*2160*/  LDG.E.U16 R4, desc[UR36][R4.64] ;  /* 0x0000002404047981 */ /* 0x000ea4000c1e1500 */
[----:B--2---:R-:W-:-:S06]  /*2170*/  HADD2.F32 R18, -RZ, R4.H0_H0 ;  /* 0x20000004ff127230 */ /* 0x004fcc0000004100 */
[----:B------:R-:W0:Y:S01]  /*2180*/  F2I.S64.TRUNC R18, R18 ;  /* 0x0000001200127311 */ /* 0x000e22000020d900 */
[----:B------:R-:W-:Y:S05]  /*2190*/  BRA `(.L_x_19048) ;  /* 0x0000000800d87947 */ /* 0x000fea0003800000 */
.L_x_19051:
        /* <DEDUP_REMOVED lines=9> */
.L_x_19054:
[----:B------:R-:W2:Y:S02]  /*2230*/  LDG.E.U16 R4, desc[UR36][R4.64] ;  /* 0x0000002404047981 */ /* 0x000ea4000c1e1500 */
[----:B--2---:R-:W-:-:S06]  /*2240*/  HADD2.F32 R18, -RZ, R4.H0_H0 ;  /* 0x20000004ff127230 */ /* 0x004fcc0000004100 */
[----:B------:R-:W0:Y:S01]  /*2250*/  F2I.S64.TRUNC R18, R18 ;  /* 0x0000001200127311 */ /* 0x000e22000020d900 */
[----:B------:R-:W-:Y:S05]  /*2260*/  BRA `(.L_x_19048) ;  /* 0x0000000800a47947 */ /* 0x000fea0003800000 */
.L_x_19053:
[----:B------:R-:W2:Y:S02]  /*2270*/  LDG.E.64 R4, desc[UR36][R4.64] ;  /* 0x0000002404047981 */ /* 0x000ea4000c1e1b00 */
[----:B--2---:R0:W1:Y:S01]  /*2280*/  F2I.S64.F64.TRUNC R18, R4 ;  /* 0x0000000400127311 */ /* 0x004062000030d900 */
[----:B------:R-:W-:Y:S05]  /*2290*/  BRA `(.L_x_19048) ;  /* 0x0000000800987947 */ /* 0x000fea0003800000 */
.L_x_19043:
        /* <DEDUP_REMOVED lines=13> */
.L_x_19057:
[----:B------:R-:W2:Y:S02]  /*2370*/  LDG.E.64 R4, desc[UR36][R4.64] ;  /* 0x0000002404047981 */ /* 0x000ea4000c1e1b00 */
[----:B--2---:R0:W1:Y:S01]  /*2380*/  F2I.S64.F64.TRUNC R18, R4 ;  /* 0x0000000400127311 */ /* 0x004062000030d900 */
[----:B------:R-:W-:Y:S05]  /*2390*/  BRA `(.L_x_19048) ;  /* 0x0000000800587947 */ /* 0x000fea0003800000 */
.L_x_19056:
        /* <DEDUP_REMOVED lines=26> */
.L_x_19059:
        /* <DEDUP_REMOVED lines=14> */
.L_x_19058:
[----:B------:R-:W2:Y:S02]  /*2620*/  LDG.E.U16 R18, desc[UR36][R4.64] ;  /* 0x0000002404127981 */ /* 0x000ea4000c1e1500 */
[----:B--2---:R-:W-:-:S06]  /*2630*/  IMAD.U32 R18, R18, 0x10000, RZ ;  /* 0x0001000012127824 */ /* 0x004fcc00078e00ff */
[----:B------:R-:W0:Y:S01]  /*2640*/  F2I.S64.TRUNC R18, R18 ;  /* 0x0000001200127311 */ /* 0x000e22000020d900 */
[----:B------:R-:W-:Y:S05]  /*2650*/  BRA `(.L_x_19048) ;  /* 0x0000000400a87947 */ /* 0x000fea0003800000 */
.L_x_19055:
        /* <DEDUP_REMOVED lines=11> */
.L_x_19062:
        /* <DEDUP_REMOVED lines=21> */
.L_x_19066:
[----:B------:R-:W-:Y:S05]  /*2860*/  BSYNC.RECONVERGENT B1 ;  /* 0x0000000000017941 */ /* 0x000fea0003800200 */
.L_x_19065:
[----:B------:R-:W-:Y:S01]  /*2870*/  IMAD.SHL.U32 R0, R0, 0x100000, RZ ;  /* 0x0010000000007824 */ /* 0x000fe200078e00ff */
[----:B------:R-:W-:-:S04]  /*2880*/  LEA R3, R3, 0x3b800000, 0x17 ;  /* 0x3b80000003037811 */ /* 0x000fc800078eb8ff */
[----:B------:R-:W-:-:S07]  /*2890*/  LOP3.LUT R18, R3, R0, R7, 0xfe, !PT ;  /* 0x0000000003127212 */ /* 0x000fce00078efe07 */
.L_x_19064:
[----:B------:R-:W-:Y:S05]  /*28a0*/  BSYNC.RECONVERGENT B0 ;  /* 0x0000000000007941 */ /* 0x000fea0003800200 */
.L_x_19063:
[----:B------:R-:W1:Y:S01]  /*28b0*/  F2I.S64.TRUNC R18, R18 ;  /* 0x0000001200127311 */ /* 0x000e62000020d900 */
[----:B------:R-:W-:Y:S05]  /*28c0*/  BRA `(.L_x_19048) ;  /* 0x00000004000c7947 */ /* 0x000fea0003800000 */
.L_x_19061:
        /* <DEDUP_REMOVED lines=21> */
.L_x_19070:
[----:B------:R-:W-:Y:S05]  /*2a20*/  BSYNC.RECONVERGENT B1 ;  /* 0x0000000000017941 */ /* 0x000fea0003800200 */
.L_x_19069:
[----:B------:R-:W-:Y:S01]  /*2a30*/  IMAD.SHL.U32 R0, R0, 0x200000, RZ ;  /* 0x0020000000007824 */ /* 0x000fe200078e00ff */
[----:B------:R-:W-:-:S04]  /*2a40*/  LEA R3, R3, 0x37800000, 0x17 ;  /* 0x3780000003037811 */ /* 0x000fc800078eb8ff */
[----:B------:R-:W-:-:S07]  /*2a50*/  LOP3.LUT R18, R3, R0, R7, 0xfe, !PT ;  /* 0x0000000003127212 */ /* 0x000fce00078efe07 */
.L_x_19068:
[----:B------:R-:W-:Y:S05]  /*2a60*/  BSYNC.RECONVERGENT B0 ;  /* 0x0000000000007941 */ /* 0x000fea0003800200 */
.L_x_19067:
[----:B------:R-:W2:Y:S01]  /*2a70*/  F2I.S64.TRUNC R18, R18 ;  /* 0x0000001200127311 */ /* 0x000ea2000020d900 */
[----:B------:R-:W-:Y:S05]  /*2a80*/  BRA `(.L_x_19048) ;  /* 0x00000000009c7947 */ /* 0x000fea0003800000 */
.L_x_19060:
        /* <DEDUP_REMOVED lines=14> */
.L_x_19074:
[----:B------:R-:W-:Y:S05]  /*2b70*/  BSYNC.RECONVERGENT B0 ;  /* 0x0000000000007941 */ /* 0x000fea0003800200 */
.L_x_19073:
[----:B------:R-:W0:Y:S01]  /*2b80*/  F2I.S64.TRUNC R18, R18 ;  /* 0x0000001200127311 */ /* 0x000e22000020d900 */
[----:B------:R-:W-:Y:S05]  /*2b90*/  BRA `(.L_x_19048) ;  /* 0x0000000000587947 */ /* 0x000fea0003800000 */
.L_x_19047:
        /* <DEDUP_REMOVED lines=16> */
.L_x_19075:
[----:B------:R-:W-:Y:S01]  /*2ca0*/  CS2R R18, SRZ ;  /* 0x0000000000127805 */ /* 0x000fe2000001ff00 */
[----:B------:R-:W-:Y:S06]  /*2cb0*/  BRA `(.L_x_19048) ;  /* 0x0000000000107947 */ /* 0x000fec0003800000 */
.L_x_19072:
[----:B------:R0:W5:Y:S01]  /*2cc0*/  LDG.E.64 R18, desc[UR36][R4.64] ;  /* 0x0000002404127981 */ /* 0x000162000c1e1b00 */
[----:B------:R-:W-:Y:S05]  /*2cd0*/  BRA `(.L_x_19048) ;  /* 0x0000000000087947 */ /* 0x000fea0003800000 */
.L_x_19071:
[----:B------:R0:W5:Y:S01]  /*2ce0*/  LDG.E R18, desc[UR36][R4.64] ;  /* 0x0000002404127981 */ /* 0x000162000c1e1900 */
[----:B------:R-:W-:-:S07]  /*2cf0*/  IMAD.MOV.U32 R19, RZ, RZ, RZ ;  /* 0x000000ffff137224 */ /* 0x000fce00078e00ff */
.L_x_19048:
[----:B------:R-:W-:-:S07]  /*2d00*/  VIADD R25, R25, 0x80 ;  /* 0x0000008019197836 */ /* 0x000fce0000000000 */
.L_x_19042:
[----:B------:R-:W-:Y:S05]  /*2d10*/  BSYNC.RECONVERGENT B6 ;  /* 0x0000000000067941 */ /* 0x000fea0003800200 */
.L_x_19041:
        /* <DEDUP_REMOVED lines=24> */
.L_x_19081:
[----:B------:R0:W5:Y:S01]  /*2ea0*/  LDG.E.U8 R16, desc[UR36][R4.64] ;  /* 0x0000002404107981 */ /* 0x000162000c1e1100 */
[----:B------:R-:W-:Y:S01]  /*2eb0*/  IMAD.MOV.U32 R17, RZ, RZ, RZ ;  /* 0x000000ffff117224 */ /* 0x000fe200078e00ff */
[----:B------:R-:W-:Y:S06]  /*2ec0*/  BRA `(.L_x_19077) ;  /* 0x0000000c00407947 */ /* 0x000fec0003800000 */
.L_x_19080:
        /* <DEDUP_REMOVED lines=8> */
.L_x_19084:
[----:B------:R-:W2:Y:S02]  /*2f50*/  LDG.E R16, desc[UR36][R4.64] ;  /* 0x0000002404107981 */ /* 0x000ea4000c1e1900 */
[----:B--2---:R-:W-:Y:S01]  /*2f60*/  SHF.R.S32.HI R17, RZ, 0x1f, R16 ;  /* 0x0000001fff117819 */ /* 0x004fe20000011410 */
[----:B------:R-:W-:Y:S06]  /*2f70*/  BRA `(.L_x_19077) ;  /* 0x0000000c00147947 */ /* 0x000fec0003800000 */
.L_x_19083:
[----:B------:R-:W2:Y:S02]  /*2f80*/  LDG.E.S16 R16, desc[UR36][R4.64] ;  /* 0x0000002404107981 */ /* 0x000ea4000c1e1700 */
[----:B--2---:R-:W-:Y:S01]  /*2f90*/  SHF.R.S32.HI R17, RZ, 0x1f, R16 ;  /* 0x0000001fff117819 */ /* 0x004fe20000011410 */
[----:B------:R-:W-:Y:S06]  /*2fa0*/  BRA `(.L_x_19077) ;  /* 0x0000000c00087947 */ /* 0x000fec0003800000 */
.L_x_19079:
        /* <DEDUP_REMOVED lines=9> */
.L_x_19086:
[----:B------:R-:W2:Y:S02]  /*3040*/  LDG.E.U16 R4, desc[UR36][R4.64] ;  /* 0x0000002404047981 */ /* 0x000ea4000c1e1500 */
[----:B--2---:R-:W-:-:S06]  /*3050*/  HADD2.F32 R16, -RZ, R4.H0_H0 ;  /* 0x20000004ff107230 */ /* 0x004fcc0000004100 */
[----:B------:R-:W0:Y:S01]  /*3060*/  F2I.S64.TRUNC R16, R16 ;  /* 0x0000001000107311 */ /* 0x000e22000020d900 */
[----:B------:R-:W-:Y:S05]  /*3070*/  BRA `(.L_x_19077) ;  /* 0x0000000800d47947 */ /* 0x000fea0003800000 */
.L_x_19085:
        /* <DEDUP_REMOVED lines=9> */
.L_x_19088:
[----:B------:R-:W2:Y:S02]  /*3110*/  LDG.E.U16 R4, desc[UR36][R4.64] ;  /* 0x0000002404047981 */ /* 0x000ea4000c1e1500 */
[----:B--2---:R-:W-:-:S06]  /*3120*/  HADD2.F32 R16, -RZ, R4.H0_H0 ;  /* 0x20000004ff107230 */ /* 0x004fcc0000004100 */
[----:B------:R-:W0:Y:S01]  /*3130*/  F2I.S64.TRUNC R16, R16 ;  /* 0x0000001000107311 */ /* 0x000e22000020d900 */
[----:B------:R-:W-:Y:S05]  /*3140*/  BRA `(.L_x_19077) ;  /* 0x0000000800a07947 */ /* 0x000fea0003800000 */
.L_x_19087:
[----:B------:R-:W2:Y:S02]  /*3150*/  LDG.E.64 R4, desc[UR36][R4.64] ;  /* 0x0000002404047981 */ /* 0x000ea4000c1e1b00 */
[----:B--2---:R0:W1:Y:S01]  /*3160*/  F2I.S64.F64.TRUNC R16, R4 ;  /* 0x0000000400107311 */ /* 0x004062000030d900 */
[----:B------:R-:W-:Y:S05]  /*3170*/  BRA `(.L_x_19077) ;  /* 0x0000000800947947 */ /* 0x000fea0003800000 */
.L_x_19078:
        /* <DEDUP_REMOVED lines=13> */
.L_x_19091:
[----:B------:R-:W2:Y:S02]  /*3250*/  LDG.E.64 R4, desc[UR36][R4.64] ;  /* 0x0000002404047981 */ /* 0x000ea4000c1e1b00 */
[----:B--2---:R0:W1:Y:S01]  /*3260*/  F2I.S64.F64.TRUNC R16, R4 ;  /* 0x0000000400107311 */ /* 0x004062000030d900 */
[----:B------:R-:W-:Y:S05]  /*3270*/  BRA `(.L_x_19077) ;  /* 0x0000000800547947 */ /* 0x000fea0003800000 */
.L_x_19090:
        /* <DEDUP_REMOVED lines=26> */
.L_x_19093:
        /* <DEDUP_REMOVED lines=14> */
.L_x_19092:
[----:B------:R-:W2:Y:S02]  /*3500*/  LDG.E.U16 R16, desc[UR36][R4.64] ;  /* 0x0000002404107981 */ /* 0x000ea4000c1e1500 */
[----:B--2---:R-:W-:-:S06]  /*3510*/  IMAD.U32 R16, R16, 0x10000, RZ ;  /* 0x0001000010107824 */ /* 0x004fcc00078e00ff */
[----:B------:R-:W0:Y:S01]  /*3520*/  F2I.S64.TRUNC R16, R16 ;  /* 0x0000001000107311 */ /* 0x000e22000020d900 */
[----:B------:R-:W-:Y:S05]  /*3530*/  BRA `(.L_x_19077) ;  /* 0x0000000400a47947 */ /* 0x000fea0003800000 */
.L_x_19089:
        /* <DEDUP_REMOVED lines=11> */
.L_x_19096:
        /* <DEDUP_REMOVED lines=21> */
.L_x_19100:
[----:B------:R-:W-:Y:S05]  /*3740*/  BSYNC.RECONVERGENT B1 ;  /* 0x0000000000017941 */ /* 0x000fea0003800200 */
.L_x_19099:
[----:B------:R-:W-:Y:S01]  /*3750*/  IMAD.SHL.U32 R0, R0, 0x100000, RZ ;  /* 0x0010000000007824 */ /* 0x000fe200078e00ff */
[----:B------:R-:W-:-:S04]  /*3760*/  LEA R3, R3, 0x3b800000, 0x17 ;  /* 0x3b80000003037811 */ /* 0x000fc800078eb8ff */
[----:B------:R-:W-:-:S07]  /*3770*/  LOP3.LUT R16, R3, R0, R7, 0xfe, !PT ;  /* 0x0000000003107212 */ /* 0x000fce00078efe07 */
.L_x_19098:
[----:B------:R-:W-:Y:S05]  /*3780*/  BSYNC.RECONVERGENT B0 ;  /* 0x0000000000007941 */ /* 0x000fea0003800200 */
.L_x_19097:
[----:B------:R-:W0:Y:S01]  /*3790*/  F2I.S64.TRUNC R16, R16 ;  /* 0x0000001000107311 */ /* 0x000e22000020d900 */
[----:B------:R-:W-:Y:S05]  /*37a0*/  BRA `(.L_x_19077) ;  /* 0x0000000400087947 */ /* 0x000fea0003800000 */
.L_x_19095:
        /* <DEDUP_REMOVED lines=21> */
.L_x_19104:
[----:B------:R-:W-:Y:S05]  /*3900*/  BSYNC.RECONVERGENT B1 ;  /* 0x0000000000017941 */ /* 0x000fea0003800200 */
.L_x_19103:
[----:B------:R-:W-:Y:S01]  /*3910*/  IMAD.SHL.U32 R0, R0, 0x200000, RZ ;  /* 0x0020000000007824 */ /* 0x000fe200078e00ff */
[----:B------:R-:W-:-:S04]  /*3920*/  LEA R3, R3, 0x37800000, 0x17 ;  /* 0x3780000003037811 */ /* 0x000fc800078eb8ff */
[----:B------:R-:W-:-:S07]  /*3930*/  LOP3.LUT R16, R3, R0, R7, 0xfe, !PT ;  /* 0x0000000003107212 */ /* 0x000fce00078efe07 */
.L_x_19102:
[----:B------:R-:W-:Y:S05]  /*3940*/  BSYNC.RECONVERGENT B0 ;  /* 0x0000000000007941 */ /* 0x000fea0003800200 */
.L_x_19101:
[----:B------:R-:W0:Y:S01]  /*3950*/  F2I.S64.TRUNC R16, R16 ;  /* 0x0000001000107311 */ /* 0x000e22000020d900 */
[----:B------:R-:W-:Y:S05]  /*3960*/  BRA `(.L_x_19077) ;  /* 0x0000000000987947 */ /* 0x000fea0003800000 */
.L_x_19094:
        /* <DEDUP_REMOVED lines=14> */
.L_x_19108:
[----:B------:R-:W-:Y:S05]  /*3a50*/  BSYNC.RECONVERGENT B0 ;  /* 0x0000000000007941 */ /* 0x000fea0003800200 */
.L_x_19107:
[----:B------:R-:W0:Y:S01]  /*3a60*/  F2I.S64.TRUNC R16, R16 ;  /* 0x0000001000107311 */ /* 0x000e22000020d900 */
[----:B------:R-:W-:Y:S05]  /*3a70*/  BRA `(.L_x_19077) ;  /* 0x0000000000547947 */ /* 0x000fea0003800000 */
.L_x_19082:
        /* <DEDUP_REMOVED lines=16> */
.L_x_19109:
[----:B------:R-:W-:Y:S05]  /*3b80*/  BRA `(.L_x_19077) ;  /* 0x0000000000107947 */ /* 0x000fea0003800000 */
.L_x_19106:
[----:B------:R0:W5:Y:S01]  /*3b90*/  LDG.E.64 R16, desc[UR36][R4.64] ;  /* 0x0000002404107981 */ /* 0x000162000c1e1b00 */
[----:B------:R-:W-:Y:S05]  /*3ba0*/  BRA `(.L_x_19077) ;  /* 0x0000000000087947 */ /* 0x000fea0003800000 */
.L_x_19105:
[----:B------:R0:W5:Y:S01]  /*3bb0*/  LDG.E R16, desc[UR36][R4.64] ;  /* 0x0000002404107981 */ /* 0x000162000c1e1900 */
[----:B------:R-:W-:-:S07]  /*3bc0*/  IMAD.MOV.U32 R17, RZ, RZ, RZ ;  /* 0x000000ffff117224 */ /* 0x000fce00078e00ff */
.L_x_19077:
[----:B------:R-:W-:Y:S05]  /*3bd0*/  BSYNC.RECONVERGENT B6 ;  /* 0x0000000000067941 */ /* 0x000fea0003800200 */
.L_x_19076:
        /* <DEDUP_REMOVED lines=25> */
.L_x_19111:
[----:B------:R-:W-:Y:S05]  /*3d70*/  BSYNC.RECONVERGENT B6 ;  /* 0x0000000000067941 */ /* 0x000fea0003800200 */
.L_x_19110:
        /* <DEDUP_REMOVED lines=26> */
.L_x_19113:
[----:B------:R-:W-:Y:S05]  /*3f20*/  BSYNC.RECONVERGENT B6 ;  /* 0x0000000000067941 */ /* 0x000fea0003800200 */
.L_x_19112:
        /* <DEDUP_REMOVED lines=26> */
.L_x_19115:
[----:B------:R-:W-:Y:S05]  /*40d0*/  BSYNC.RECONVERGENT B6 ;  /* 0x0000000000067941 */ /* 0x000fea0003800200 */
.L_x_19114:
        /* <DEDUP_REMOVED lines=26> */
.L_x_19117:
[----:B------:R-:W-:Y:S05]  /*4280*/  BSYNC.RECONVERGENT B6 ;  /* 0x0000000000067941 */ /* 0x000fea0003800200 */
.L_x_19116:
        /* <DEDUP_REMOVED lines=26> */
.L_x_19124:
[----:B------:R4:W-:Y:S01]  /*4430*/  STG.E.U8 desc[UR36][R4.64], RZ ;  /* 0x000000ff04007986 */ /* 0x0009e2000c101124 */
[----:B------:R-:W-:Y:S01]  /*4440*/  IMAD.MOV.U32 R27, RZ, RZ, R25 ;  /* 0x000000ffff1b7224 */ /* 0x000fe200078e0019 */
[----:B------:R-:W-:Y:S06]  /*4450*/  BRA `(.L_x_19126) ;  /* 0x0000000400e07947 */ /* 0x000fec0003800000 */
.L_x_19123:
        /* <DEDUP_REMOVED lines=9> */
.L_x_19128:
[----:B------:R2:W-:Y:S01]  /*44f0*/  STG.E desc[UR36][R4.64], RZ ;  /* 0x000000ff04007986 */ /* 0x0005e2000c101924 */
[----:B------:R-:W-:Y:S01]  /*4500*/  IMAD.MOV.U32 R27, RZ, RZ, R25 ;  /* 0x000000ffff1b7224 */ /* 0x000fe200078e0019 */
[----:B------:R-:W-:Y:S06]  /*4510*/  BRA `(.L_x_19126) ;  /* 0x0000000400b07947 */ /* 0x000fec0003800000 */
.L_x_19127:
[----:B------:R0:W-:Y:S01]  /*4520*/  STG.E.U16 desc[UR36][R4.64], RZ ;  /* 0x000000ff04007986 */ /* 0x0001e2000c101524 */
[----:B------:R-:W-:Y:S01]  /*4530*/  IMAD.MOV.U32 R27, RZ, RZ, R25 ;  /* 0x000000ffff1b7224 */ /* 0x000fe200078e0019 */
[----:B------:R-:W-:Y:S06]  /*4540*/  BRA `(.L_x_19126) ;  /* 0x0000000400a47947 */ /* 0x000fec0003800000 */
.L_x_19122:
        /* <DEDUP_REMOVED lines=9> */
.L_x_19130:
[----:B------:R0:W-:Y:S01]  /*45e0*/  STG.E.U16 desc[UR36][R4.64], RZ ;  /* 0x000000ff04007986 */ /* 0x0001e2000c101524 */
[----:B------:R-:W-:Y:S01]  /*45f0*/  IMAD.MOV.U32 R27, RZ, RZ, R25 ;  /* 0x000000ffff1b7224 */ /* 0x000fe200078e0019 */
[----:B------:R-:W-:Y:S06]  /*4600*/  BRA `(.L_x_19126) ;  /* 0x0000000400747947 */ /* 0x000fec0003800000 */
.L_x_19129:
        /* <DEDUP_REMOVED lines=9> */
.L_x_19132:
[----:B------:R0:W-:Y:S01]  /*46a0*/  STG.E desc[UR36][R4.64], RZ ;  /* 0x000000ff04007986 */ /* 0x0001e2000c101924 */
[----:B------:R-:W-:Y:S01]  /*46b0*/  IMAD.MOV.U32 R27, RZ, RZ, R25 ;  /* 0x000000ffff1b7224 */ /* 0x000fe200078e0019 */
[----:B------:R-:W-:Y:S06]  /*46c0*/  BRA `(.L_x_19126) ;  /* 0x0000000400447947 */ /* 0x000fec0003800000 */
.L_x_19131:
[----:B------:R0:W-:Y:S01]  /*46d0*/  STG.E.64 desc[UR36][R4.64], RZ ;  /* 0x000000ff04007986 */ /* 0x0001e2000c101b24 */
[----:B------:R-:W-:Y:S01]  /*46e0*/  IMAD.MOV.U32 R27, RZ, RZ, R25 ;  /* 0x000000ffff1b7224 */ /* 0x000fe200078e0019 */
[----:B------:R-:W-:Y:S06]  /*46f0*/  BRA `(.L_x_19126) ;  /* 0x0000000400387947 */ /* 0x000fec0003800000 */
.L_x_19121:
        /* <DEDUP_REMOVED lines=11> */
.L_x_19135:
[----:B------:R0:W-:Y:S01]  /*47b0*/  STG.E.128 desc[UR36][R4.64], RZ ;  /* 0x000000ff04007986 */ /* 0x0001e2000c101d24 */
[----:B------:R-:W-:Y:S01]  /*47c0*/  IMAD.MOV.U32 R27, RZ, RZ, R25 ;  /* 0x000000ffff1b7224 */ /* 0x000fe200078e0019 */
[----:B------:R-:W-:Y:S06]  /*47d0*/  BRA `(.L_x_19126) ;  /* 0x0000000400007947 */ /* 0x000fec0003800000 */
.L_x_19134:
        /* <DEDUP_REMOVED lines=9> */
.L_x_19137:
[----:B------:R0:W-:Y:S01]  /*4870*/  STG.E.U8 desc[UR36][R4.64], RZ ;  /* 0x000000ff04007986 */ /* 0x0001e2000c101124 */
[----:B------:R-:W-:Y:S01]  /*4880*/  IMAD.MOV.U32 R27, RZ, RZ, R25 ;  /* 0x000000ffff1b7224 */ /* 0x000fe200078e0019 */
[----:B------:R-:W-:Y:S06]  /*4890*/  BRA `(.L_x_19126) ;  /* 0x0000000000d07947 */ /* 0x000fec0003800000 */
.L_x_19136:
[----:B------:R0:W-:Y:S01]  /*48a0*/  STG.E.U16 desc[UR36][R4.64], RZ ;  /* 0x000000ff04007986 */ /* 0x0001e2000c101524 */
[----:B------:R-:W-:Y:S01]  /*48b0*/  IMAD.MOV.U32 R27, RZ, RZ, R25 ;  /* 0x000000ffff1b7224 */ /* 0x000fe200078e0019 */
[----:B------:R-:W-:Y:S06]  /*48c0*/  BRA `(.L_x_19126) ;  /* 0x0000000000c47947 */ /* 0x000fec0003800000 */
.L_x_19133:
        /* <DEDUP_REMOVED lines=11> */
.L_x_19140:
[----:B------:R0:W-:Y:S01]  /*4980*/  STG.E.U8 desc[UR36][R4.64], RZ ;  /* 0x000000ff04007986 */ /* 0x0001e2000c101124 */
[----:B------:R-:W-:Y:S01]  /*4990*/  IMAD.MOV.U32 R27, RZ, RZ, R25 ;  /* 0x000000ffff1b7224 */ /* 0x000fe200078e0019 */
[----:B------:R-:W-:Y:S06]  /*49a0*/  BRA `(.L_x_19126) ;  /* 0x00000000008c7947 */ /* 0x000fec0003800000 */
.L_x_19139:
[----:B------:R0:W-:Y:S01]  /*49b0*/  STG.E.U8 desc[UR36][R4.64], RZ ;  /* 0x000000ff04007986 */ /* 0x0001e2000c101124 */
[----:B------:R-:W-:Y:S01]  /*49c0*/  IMAD.MOV.U32 R27, RZ, RZ, R25 ;  /* 0x000000ffff1b7224 */ /* 0x000fe200078e0019 */
[----:B------:R-:W-:Y:S06]  /*49d0*/  BRA `(.L_x_19126) ;  /* 0x0000000000807947 */ /* 0x000fec0003800000 */
.L_x_19138:
[----:B------:R-:W-:-:S13]  /*49e0*/  ISETP.NE.AND P0, PT, R0, 0x1c, PT ;  /* 0x0000001c0000780c */ /* 0x000fda0003f05270 */
[----:B------:R-:W-:Y:S05]  /*49f0*/  @!P0 BRA `(.L_x_19141) ;  /* 0x0000000000708947 */ /* 0x000fea0003800000 */
[----:B------:R-:W-:-:S13]  /*4a00*/  ISETP.NE.AND P0, PT, R0, 0x1d, PT ;  /* 0x0000001d0000780c */ /* 0x000fda0003f05270 */
[----:B------:R-:W-:Y:S05]  /*4a10*/  @!P0 BRA `(.L_x_19142) ;  /* 0x00000000005c8947 */ /* 0x000fea0003800000 */
[----:B------:R-:W-:-:S13]  /*4a20*/  ISETP.NE.AND P0, PT, R0, 0x2c, PT ;  /* 0x0000002c0000780c */ /* 0x000fda0003f05270 */
[----:B------:R-:W-:Y:S05]  /*4a30*/  @!P0 BRA `(.L_x_19143) ;  /* 0x0000000000488947 */ /* 0x000fea0003800000 */
.L_x_19125:
        /* <DEDUP_REMOVED lines=16> */
.L_x_19144:
[----:B------:R-:W-:Y:S01]  /*4b40*/  IMAD.MOV.U32 R27, RZ, RZ, R25 ;  /* 0x000000ffff1b7224 */ /* 0x000fe200078e0019 */
[----:B------:R-:W-:Y:S06]  /*4b50*/  BRA `(.L_x_19126) ;  /* 0x0000000000207947 */ /* 0x000fec0003800000 */
.L_x_19143:
[----:B------:R0:W-:Y:S01]  /*4b60*/  STG.E.U8 desc[UR36][R4.64], RZ ;  /* 0x000000ff04007986 */ /* 0x0001e2000c101124 */
[----:B------:R-:W-:Y:S01]  /*4b70*/  IMAD.MOV.U32 R27, RZ, RZ, R25 ;  /* 0x000000ffff1b7224 */ /* 0x000fe200078e0019 */
[----:B------:R-:W-:Y:S06]  /*4b80*/  BRA `(.L_x_19126) ;  /* 0x0000000000147947 */ /* 0x000fec0003800000 */
.L_x_19142:
[----:B------:R0:W-:Y:S01]  /*4b90*/  STG.E.64 desc[UR36][R4.64], RZ ;  /* 0x000000ff04007986 */ /* 0x0001e2000c101b24 */
[----:B------:R-:W-:Y:S01]  /*4ba0*/  IMAD.MOV.U32 R27, RZ, RZ, R25 ;  /* 0x000000ffff1b7224 */ /* 0x000fe200078e0019 */
[----:B------:R-:W-:Y:S06]  /*4bb0*/  BRA `(.L_x_19126) ;  /* 0x0000000000087947 */ /* 0x000fec0003800000 */
.L_x_19141:
[----:B------:R0:W-:Y:S01]  /*4bc0*/  STG.E desc[UR36][R4.64], RZ ;  /* 0x000000ff04007986 */ /* 0x0001e2000c101924 */
[----:B------:R-:W-:-:S07]  /*4bd0*/  IMAD.MOV.U32 R27, RZ, RZ, R25 ;  /* 0x000000ffff1b7224 */ /* 0x000fce00078e0019 */
.L_x_19126:
        /* <DEDUP_REMOVED lines=23> */
.L_x_19149:
[----:B------:R0:W-:Y:S01]  /*4d50*/  STG.E.U8 desc[UR36][R4.64], RZ ;  /* 0x000000ff04007986 */ /* 0x0001e2000c101124 */
[----:B------:R-:W-:Y:S05]  /*4d60*/  BRA `(.L_x_19151) ;  /* 0x00000004008c7947 */ /* 0x000fea0003800000 */
.L_x_19148:
        /* <DEDUP_REMOVED lines=8> */
.L_x_19153:
[----:B------:R3:W-:Y:S01]  /*4df0*/  STG.E desc[UR36][R4.64], RZ ;  /* 0x000000ff04007986 */ /* 0x0007e2000c101924 */
[----:B------:R-:W-:Y:S05]  /*4e00*/  BRA `(.L_x_19151) ;  /* 0x0000000400647947 */ /* 0x000fea0003800000 */
.L_x_19152:
[----:B------:R2:W-:Y:S01]  /*4e10*/  STG.E.U16 desc[UR36][R4.64], RZ ;  /* 0x000000ff04007986 */ /* 0x0005e2000c101524 */
[----:B------:R-:W-:Y:S05]  /*4e20*/  BRA `(.L_x_19151) ;  /* 0x00000004005c7947 */ /* 0x000fea0003800000 */
.L_x_19147:
        /* <DEDUP_REMOVED lines=8> */
.L_x_19155:
[----:B------:R0:W-:Y:S01]  /*4eb0*/  STG.E.U16 desc[UR36][R4.64], RZ ;  /* 0x000000ff04007986 */ /* 0x0001e2000c101524 */
[----:B------:R-:W-:Y:S05]  /*4ec0*/  BRA `(.L_x_19151) ;  /* 0x0000000400347947 */ /* 0x000fea0003800000 */
.L_x_19154:
        /* <DEDUP_REMOVED lines=8> */
.L_x_19157:
[----:B------:R0:W-:Y:S01]  /*4f50*/  STG.E desc[UR36][R4.64], RZ ;  /* 0x000000ff04007986 */ /* 0x0001e2000c101924 */
[----:B------:R-:W-:Y:S05]  /*4f60*/  BRA `(.L_x_19151) ;  /* 0x00000004000c7947 */ /* 0x000fea0003800000 */
.L_x_19156:
[----:B------:R0:W-:Y:S01]  /*4f70*/  STG.E.64 desc[UR36][R4.64], RZ ;  /* 0x000000ff04007986 */ /* 0x0001e2000c101b24 */
[----:B------:R-:W-:Y:S05]  /*4f80*/  BRA `(.L_x_19151) ;  /* 0x0000000400047947 */ /* 0x000fea0003800000 */
.L_x_19146:
        /* <DEDUP_REMOVED lines=10> */
.L_x_19160:
[----:B------:R0:W-:Y:S01]  /*5030*/  STG.E.128 desc[UR36][R4.64], RZ ;  /* 0x000000ff04007986 */ /* 0x0001e2000c101d24 */
[----:B------:R-:W-:Y:S05]  /*5040*/  BRA `(.L_x_19151) ;  /* 0x0000000000d47947 */ /* 0x000fea0003800000 */
.L_x_19159:
        /* <DEDUP_REMOVED lines=8> */
.L_x_19162:
[----:B------:R0:W-:Y:S01]  /*50d0*/  STG.E.U8 desc[UR36][R4.64], RZ ;  /* 0x000000ff04007986 */ /* 0x0001e2000c101124 */
[----:B------:R-:W-:Y:S05]  /*50e0*/  BRA `(.L_x_19151) ;  /* 0x0000000000ac7947 */ /* 0x000fea0003800000 */
.L_x_19161:
[----:B------:R0:W-:Y:S01]  /*50f0*/  STG.E.U16 desc[UR36][R4.64], RZ ;  /* 0x000000ff04007986 */ /* 0x0001e2000c101524 */
[----:B------:R-:W-:Y:S05]  /*5100*/  BRA `(.L_x_19151) ;  /* 0x0000000000a47947 */ /* 0x000fea0003800000 */
.L_x_19158:
        /* <DEDUP_REMOVED lines=10> */
.L_x_19165:
[----:B------:R0:W-:Y:S01]  /*51b0*/  STG.E.U8 desc[UR36][R4.64], RZ ;  /* 0x000000ff04007986 */ /* 0x0001e2000c101124 */
[----:B------:R-:W-:Y:S05]  /*51c0*/  BRA `(.L_x_19151) ;  /* 0x0000000000747947 */ /* 0x000fea0003800000 */
.L_x_19164:
[----:B------:R0:W-:Y:S01]  /*51d0*/  STG.E.U8 desc[UR36][R4.64], RZ ;  /* 0x000000ff04007986 */ /* 0x0001e2000c101124 */
[----:B------:R-:W-:Y:S05]  /*51e0*/  BRA `(.L_x_19151) ;  /* 0x00000000006c7947 */ /* 0x000fea0003800000 */
.L_x_19163:
[----:B------:R-:W-:-:S13]  /*51f0*/  ISETP.NE.AND P0, PT, R0, 0x1c, PT ;  /* 0x0000001c0000780c */ /* 0x000fda0003f05270 */
[----:B------:R-:W-:Y:S05]  /*5200*/  @!P0 BRA `(.L_x_19166) ;  /* 0x0000000000608947 */ /* 0x000fea0003800000 */
[----:B------:R-:W-:-:S13]  /*5210*/  ISETP.NE.AND P0, PT, R0, 0x1d, PT ;  /* 0x0000001d0000780c */ /* 0x000fda0003f05270 */
[----:B------:R-:W-:Y:S05]  /*5220*/  @!P0 BRA `(.L_x_19167) ;  /* 0x0000000000508947 */ /* 0x000fea0003800000 */
[----:B------:R-:W-:-:S13]  /*5230*/  ISETP.NE.AND P0, PT, R0, 0x2c, PT ;  /* 0x0000002c0000780c */ /* 0x000fda0003f05270 */
[----:B------:R0:W-:Y:S01]  /*5240*/  @!P0 STG.E.U8 desc[UR36][R4.64], RZ ;  /* 0x000000ff04008986 */ /* 0x0001e2000c101124 */
[----:B------:R-:W-:Y:S05]  /*5250*/  @!P0 BRA `(.L_x_19151) ;  /* 0x0000000000508947 */ /* 0x000fea0003800000 */
.L_x_19150:
        /* <DEDUP_REMOVED lines=16> */
.L_x_19168:
[----:B------:R-:W-:Y:S05]  /*5360*/  BRA `(.L_x_19151) ;  /* 0x00000000000c7947 */ /* 0x000fea0003800000 */
.L_x_19167:
[----:B------:R0:W-:Y:S01]  /*5370*/  STG.E.64 desc[UR36][R4.64], RZ ;  /* 0x000000ff04007986 */ /* 0x0001e2000c101b24 */
[----:B------:R-:W-:Y:S05]  /*5380*/  BRA `(.L_x_19151) ;  /* 0x0000000000047947 */ /* 0x000fea0003800000 */
.L_x_19166:
[----:B------:R0:W-:Y:S02]  /*5390*/  STG.E desc[UR36][R4.64], RZ ;  /* 0x000000ff04007986 */ /* 0x0001e4000c101924 */
.L_x_19151:
[----:B------:R-:W-:-:S07]  /*53a0*/  VIADD R27, R27, 0x80 ;  /* 0x000000801b1b7836 */ /* 0x000fce0000000000 */
.L_x_19120:
[----:B------:R-:W-:-:S13]  /*53b0*/  ISETP.GE.AND P0, PT, R27, R2, PT ;  /* 0x000000021b00720c */ /* 0x000fda0003f06270 */
[----:B------:R-:W-:Y:S05]  /*53c0*/  @P0 BREAK.RELIABLE B6 ;  /* 0x0000000000060942 */ /* 0x000fea0003800100 */
[----:B------:R-:W-:Y:S05]  /*53d0*/  @P0 BRA `(.L_x_19145) ;  /* 0x0000000400ec0947 */ /* 0x000fea0003800000 */
[----:B------:R-:W-:Y:S05]  /*53e0*/  BSYNC.RELIABLE B6 ;  /* 0x0000000000067941 */ /* 0x000fea0003800100 */
.L_x_19119:
        /* <DEDUP_REMOVED lines=20> */
.L_x_19172:
[----:B------:R0:W-:Y:S01]  /*5530*/  STG.E.U8 desc[UR36][R4.64], RZ ;  /* 0x000000ff04007986 */ /* 0x0001e2000c101124 */
[----:B------:R-:W-:Y:S05]  /*5540*/  BRA `(.L_x_19174) ;  /* 0x00000004008c7947 */ /* 0x000fea0003800000 */
.L_x_19171:
        /* <DEDUP_REMOVED lines=8> */
.L_x_19176:
[----:B------:R0:W-:Y:S01]  /*55d0*/  STG.E desc[UR36][R4.64], RZ ;  /* 0x000000ff04007986 */ /* 0x0001e2000c101924 */
[----:B------:R-:W-:Y:S05]  /*55e0*/  BRA `(.L_x_19174) ;  /* 0x0000000400647947 */ /* 0x000fea0003800000 */
.L_x_19175:
[----:B------:R0:W-:Y:S01]  /*55f0*/  STG.E.U16 desc[UR36][R4.64], RZ ;  /* 0x000000ff04007986 */ /* 0x0001e2000c101524 */
[----:B------:R-:W-:Y:S05]  /*5600*/  BRA `(.L_x_19174) ;  /* 0x00000004005c7947 */ /* 0x000fea0003800000 */
.L_x_19170:
        /* <DEDUP_REMOVED lines=8> */
.L_x_19178:
[----:B------:R0:W-:Y:S01]  /*5690*/  STG.E.U16 desc[UR36][R4.64], RZ ;  /* 0x000000ff04007986 */ /* 0x0001e2000c101524 */
[----:B------:R-:W-:Y:S05]  /*56a0*/  BRA `(.L_x_19174) ;  /* 0x0000000400347947 */ /* 0x000fea0003800000 */
.L_x_19177:
        /* <DEDUP_REMOVED lines=8> */
.L_x_19180:
[----:B------:R0:W-:Y:S01]  /*5730*/  STG.E desc[UR36][R4.64], RZ ;  /* 0x000000ff04007986 */ /* 0x0001e2000c101924 */
[----:B------:R-:W-:Y:S05]  /*5740*/  BRA `(.L_x_19174) ;  /* 0x00000004000c7947 */ /* 0x000fea0003800000 */
.L_x_19179:
[----:B------:R0:W-:Y:S01]  /*5750*/  STG.E.64 desc[UR36][R4.64], RZ ;  /* 0x000000ff04007986 */ /* 0x0001e2000c101b24 */
[----:B------:R-:W-:Y:S05]  /*5760*/  BRA `(.L_x_19174) ;  /* 0x0000000400047947 */ /* 0x000fea0003800000 */
.L_x_19169:
        /* <DEDUP_REMOVED lines=10> */
.L_x_19183:
[----:B------:R0:W-:Y:S01]  /*5810*/  STG.E.128 desc[UR36][R4.64], RZ ;  /* 0x000000ff04007986 */ /* 0x0001e2000c101d24 */
[----:B------:R-:W-:Y:S05]  /*5820*/  BRA `(.L_x_19174) ;  /* 0x0000000000d47947 */ /* 0x000fea0003800000 */
.L_x_19182:
        /* <DEDUP_REMOVED lines=8> */
.L_x_19185:
[----:B------:R0:W-:Y:S01]  /*58b0*/  STG.E.U8 desc[UR36][R4.64], RZ ;  /* 0x000000ff04007986 */ /* 0x0001e2000c101124 */
[----:B------:R-:W-:Y:S05]  /*58c0*/  BRA `(.L_x_19174) ;  /* 0x0000000000ac7947 */ /* 0x000fea0003800000 */
.L_x_19184:
[----:B------:R0:W-:Y:S01]  /*58d0*/  STG.E.U16 desc[UR36][R4.64], RZ ;  /* 0x000000ff04007986 */ /* 0x0001e2000c101524 */
[----:B------:R-:W-:Y:S05]  /*58e0*/  BRA `(.L_x_19174) ;  /* 0x0000000000a47947 */ /* 0x000fea0003800000 */
.L_x_19181:
        /* <DEDUP_REMOVED lines=10> */
.L_x_19188:
[----:B------:R2:W-:Y:S01]  /*5990*/  STG.E.U8 desc[UR36][R4.64], RZ ;  /* 0x000000ff04007986 */ /* 0x0005e2000c101124 */
[----:B------:R-:W-:Y:S05]  /*59a0*/  BRA `(.L_x_19174) ;  /* 0x0000000000747947 */ /* 0x000fea0003800000 */
.L_x_19187:
[----:B------:R0:W-:Y:S01]  /*59b0*/  STG.E.U8 desc[UR36][R4.64], RZ ;  /* 0x000000ff04007986 */ /* 0x0001e2000c101124 */
[----:B------:R-:W-:Y:S05]  /*59c0*/  BRA `(.L_x_19174) ;  /* 0x00000000006c7947 */ /* 0x000fea0003800000 */
.L_x_19186:
[----:B------:R-:W-:-:S13]  /*59d0*/  ISETP.NE.AND P0, PT, R0, 0x1c, PT ;  /* 0x0000001c0000780c */ /* 0x000fda0003f05270 */
[----:B------:R-:W-:Y:S05]  /*59e0*/  @!P0 BRA `(.L_x_19189) ;  /* 0x0000000000608947 */ /* 0x000fea0003800000 */
[----:B------:R-:W-:-:S13]  /*59f0*/  ISETP.NE.AND P0, PT, R0, 0x1d, PT ;  /* 0x0000001d0000780c */ /* 0x000fda0003f05270 */
[----:B------:R-:W-:Y:S05]  /*5a00*/  @!P0 BRA `(.L_x_19190) ;  /* 0x0000000000508947 */ /* 0x000fea0003800000 */
[----:B------:R-:W-:-:S13]  /*5a10*/  ISETP.NE.AND P0, PT, R0, 0x2c, PT ;  /* 0x0000002c0000780c */ /* 0x000fda0003f05270 */
[----:B------:R4:W-:Y:S01]  /*5a20*/  @!P0 STG.E.U8 desc[UR36][R4.64], RZ ;  /* 0x000000ff04008986 */ /* 0x0009e2000c101124 */
[----:B------:R-:W-:Y:S05]  /*5a30*/  @!P0 BRA `(.L_x_19174) ;  /* 0x0000000000508947 */ /* 0x000fea0003800000 */
.L_x_19173:
        /* <DEDUP_REMOVED lines=16> */
.L_x_19191:
[----:B------:R-:W-:Y:S05]  /*5b40*/  BRA `(.L_x_19174) ;  /* 0x00000000000c7947 */ /* 0x000fea0003800000 */
.L_x_19190:
[----:B------:R3:W-:Y:S01]  /*5b50*/  STG.E.64 desc[UR36][R4.64], RZ ;  /* 0x000000ff04007986 */ /* 0x0007e2000c101b24 */
[----:B------:R-:W-:Y:S05]  /*5b60*/  BRA `(.L_x_19174) ;  /* 0x0000000000047947 */ /* 0x000fea0003800000 */
.L_x_19189:
[----:B------:R0:W-:Y:S02]  /*5b70*/  STG.E desc[UR36][R4.64], RZ ;  /* 0x000000ff04007986 */ /* 0x0001e4000c101924 */
.L_x_19174:
[----:B------:R-:W-:-:S07]  /*5b80*/  VIADD R27, R27, 0x80 ;  /* 0x000000801b1b7836 */ /* 0x000fce0000000000 */
.L_x_19145:
[----:B------:R-:W-:Y:S05]  /*5b90*/  BSYNC.RECONVERGENT B7 ;  /* 0x0000000000077941 */ /* 0x000fea0003800200 */
.L_x_19118:
        /* <DEDUP_REMOVED lines=21> */
.L_x_19195:
[----:B------:R-:W-:Y:S01]  /*5cf0*/  STG.E.U8 desc[UR36][R2.64], RZ ;  /* 0x000000ff02007986 */ /* 0x000fe2000c101124 */
[----:B------:R-:W-:Y:S05]  /*5d00*/  EXIT ;  /* 0x000000000000794d */ /* 0x000fea0003800000 */
.L_x_19194:
        /* <DEDUP_REMOVED lines=8> */
.L_x_19198:
[----:B------:R-:W-:Y:S01]  /*5d90*/  STG.E desc[UR36][R2.64], RZ ;  /* 0x000000ff02007986 */ /* 0x000fe2000c101924 */
[----:B------:R-:W-:Y:S05]  /*5da0*/  EXIT ;  /* 0x000000000000794d */ /* 0x000fea0003800000 */
.L_x_19197:
[----:B------:R-:W-:Y:S01]  /*5db0*/  STG.E.U16 desc[UR36][R2.64], RZ ;  /* 0x000000ff02007986 */ /* 0x000fe2000c101524 */
[----:B------:R-:W-:Y:S05]  /*5dc0*/  EXIT ;  /* 0x000000000000794d */ /* 0x000fea0003800000 */
.L_x_19193:
        /* <DEDUP_REMOVED lines=8> */
.L_x_19200:
[----:B------:R-:W-:Y:S01]  /*5e50*/  STG.E.U16 desc[UR36][R2.64], RZ ;  /* 0x000000ff02007986 */ /* 0x000fe2000c101524 */
[----:B------:R-:W-:Y:S05]  /*5e60*/  EXIT ;  /* 0x000000000000794d */ /* 0x000fea0003800000 */
.L_x_19199:
        /* <DEDUP_REMOVED lines=8> */
.L_x_19202:
[----:B------:R-:W-:Y:S01]  /*5ef0*/  STG.E desc[UR36][R2.64], RZ ;  /* 0x000000ff02007986 */ /* 0x000fe2000c101924 */
[----:B------:R-:W-:Y:S05]  /*5f00*/  EXIT ;  /* 0x000000000000794d */ /* 0x000fea0003800000 */
.L_x_19201:
[----:B------:R-:W-:Y:S01]  /*5f10*/  STG.E.64 desc[UR36][R2.64], RZ ;  /* 0x000000ff02007986 */ /* 0x000fe2000c101b24 */
[----:B------:R-:W-:Y:S05]  /*5f20*/  EXIT ;  /* 0x000000000000794d */ /* 0x000fea0003800000 */
.L_x_19192:
        /* <DEDUP_REMOVED lines=10> */
.L_x_19205:
[----:B------:R-:W-:Y:S01]  /*5fd0*/  STG.E.128 desc[UR36][R2.64], RZ ;  /* 0x000000ff02007986 */ /* 0x000fe2000c101d24 */
[----:B------:R-:W-:Y:S05]  /*5fe0*/  EXIT ;  /* 0x000000000000794d */ /* 0x000fea0003800000 */
.L_x_19204:
        /* <DEDUP_REMOVED lines=8> */
.L_x_19207:
[----:B------:R-:W-:Y:S01]  /*6070*/  STG.E.U8 desc[UR36][R2.64], RZ ;  /* 0x000000ff02007986 */ /* 0x000fe2000c101124 */
[----:B------:R-:W-:Y:S05]  /*6080*/  EXIT ;  /* 0x000000000000794d */ /* 0x000fea0003800000 */
.L_x_19206:
[----:B------:R-:W-:Y:S01]  /*6090*/  STG.E.U16 desc[UR36][R2.64], RZ ;  /* 0x000000ff02007986 */ /* 0x000fe2000c101524 */
[----:B------:R-:W-:Y:S05]  /*60a0*/  EXIT ;  /* 0x000000000000794d */ /* 0x000fea0003800000 */
.L_x_19203:
        /* <DEDUP_REMOVED lines=10> */
.L_x_19210:
[----:B------:R-:W-:Y:S01]  /*6150*/  STG.E.U8 desc[UR36][R2.64], RZ ;  /* 0x000000ff02007986 */ /* 0x000fe2000c101124 */
[----:B------:R-:W-:Y:S05]  /*6160*/  EXIT ;  /* 0x000000000000794d */ /* 0x000fea0003800000 */
.L_x_19209:
[----:B------:R-:W-:Y:S01]  /*6170*/  STG.E.U8 desc[UR36][R2.64], RZ ;  /* 0x000000ff02007986 */ /* 0x000fe2000c101124 */
[----:B------:R-:W-:Y:S05]  /*6180*/  EXIT ;  /* 0x000000000000794d */ /* 0x000fea0003800000 */
.L_x_19208:
[----:B------:R-:W-:-:S13]  /*6190*/  ISETP.NE.AND P0, PT, R0, 0x1c, PT ;  /* 0x0000001c0000780c */ /* 0x000fda0003f05270 */
[----:B------:R-:W-:Y:S05]  /*61a0*/  @!P0 BRA `(.L_x_19211) ;  /* 0x0000000000608947 */ /* 0x000fea0003800000 */
[----:B------:R-:W-:-:S13]  /*61b0*/  ISETP.NE.AND P0, PT, R0, 0x1d, PT ;  /* 0x0000001d0000780c */ /* 0x000fda0003f05270 */
[----:B------:R-:W-:Y:S05]  /*61c0*/  @!P0 BRA `(.L_x_19212) ;  /* 0x0000000000508947 */ /* 0x000fea0003800000 */
[----:B------:R-:W-:-:S13]  /*61d0*/  ISETP.NE.AND P0, PT, R0, 0x2c, PT ;  /* 0x0000002c0000780c */ /* 0x000fda0003f05270 */
[----:B------:R0:W-:Y:S01]  /*61e0*/  @!P0 STG.E.U8 desc[UR36][R2.64], RZ ;  /* 0x000000ff02008986 */ /* 0x0001e2000c101124 */
[----:B------:R-:W-:Y:S05]  /*61f0*/  @!P0 EXIT ;  /* 0x000000000000894d */ /* 0x000fea0003800000 */
.L_x_19196:
        /* <DEDUP_REMOVED lines=16> */
.L_x_19213:
[----:B------:R-:W-:Y:S05]  /*6300*/  EXIT ;  /* 0x000000000000794d */ /* 0x000fea0003800000 */
.L_x_19212:
[----:B------:R-:W-:Y:S01]  /*6310*/  STG.E.64 desc[UR36][R2.64], RZ ;  /* 0x000000ff02007986 */ /* 0x000fe2000c101b24 */
[----:B------:R-:W-:Y:S05]  /*6320*/  EXIT ;  /* 0x000000000000794d */ /* 0x000fea0003800000 */
.L_x_19211:
[----:B------:R-:W-:Y:S01]  /*6330*/  STG.E desc[UR36][R2.64], RZ ;  /* 0x000000ff02007986 */ /* 0x000fe2000c101924 */
[----:B------:R-:W-:Y:S05]  /*6340*/  EXIT ;  /* 0x000000000000794d */ /* 0x000fea0003800000 */
.L_x_19214:
        /* <DEDUP_REMOVED lines=11> */
.L_x_40155:


//--------------------- .text._ZN2at6native18elementwise_kernelILi128ELi2EZNS0_22gpu_kernel_impl_nocastIZZZNS0_67_GLOBAL__N__bb565c37_34_ValidateCompressedIndicesKernel_cu_33a4b88b42_validate_compressed_sparse_indices_kernelILNS3_8CDimNameE1ENS3_18CUDAKernelLauncherENS3_14EmptyVecKernelENS3_8DummyVecELm8EEEvRKNS_6TensorESB_lllENKUlvE0_clEvENKUlvE0_clEvEUllE_EEvRNS_18TensorIteratorBaseERKT_EUliE_EEviT1_ --------------------------
	.section	.text._ZN2at6native18elementwise_kernelILi128ELi2EZNS0_22gpu_kernel_impl_nocastIZZZNS0_67_GLOBAL__N__bb565c37_34_ValidateCompressedIndicesKernel_cu_33a4b88b42_validate_compressed_sparse_indices_kernelILNS3_8CDimNameE1ENS3_18CUDAKernelLauncherENS3_14EmptyVecKernelENS3_8DummyVecELm8EEEvRKNS_6TensorESB_lllENKUlvE0_clEvENKUlvE0_clEvEUllE_EEvRNS_18TensorIteratorBaseERKT_EUliE_EEviT1_,"ax",@progbits
	.align	128
        .global         _ZN2at6native18elementwise_kernelILi128ELi2EZNS0_22gpu_kernel_impl_nocastIZZZNS0_67_GLOBAL__N__bb565c37_34_ValidateCompressedIndicesKernel_cu_33a4b88b42_validate_compressed_sparse_indices_kernelILNS3_8CDimNameE1ENS3_18CUDAKernelLauncherENS3_14EmptyVecKernelENS3_8DummyVecELm8EEEvRKNS_6TensorESB_lllENKUlvE0_clEvENKUlvE0_clEvEUllE_EEvRNS_18TensorIteratorBaseERKT_EUliE_EEviT1_
        .type           _ZN2at6native18elementwise_kernelILi128ELi2EZNS0_22gpu_kernel_impl_nocastIZZZNS0_67_GLOBAL__N__bb565c37_34_ValidateCompressedIndicesKernel_cu_33a4b88b42_validate_compressed_sparse_indices_kernelILNS3_8CDimNameE1ENS3_18CUDAKernelLauncherENS3_14EmptyVecKernelENS3_8DummyVecELm8EEEvRKNS_6TensorESB_lllENKUlvE0_clEvENKUlvE0_clEvEUllE_EEvRNS_18TensorIteratorBaseERKT_EUliE_EEviT1_,@function
        .size           _ZN2at6native18elementwise_kernelILi128ELi2EZNS0_22gpu_kernel_impl_nocastIZZZNS0_67_GLOBAL__N__bb565c37_34_ValidateCompressedIndicesKernel_cu_33a4b88b42_validate_compressed_sparse_indices_kernelILNS3_8CDimNameE1ENS3_18CUDAKernelLauncherENS3_14EmptyVecKernelENS3_8DummyVecELm8EEEvRKNS_6TensorESB_lllENKUlvE0_clEvENKUlvE0_clEvEUllE_EEvRNS_18TensorIteratorBaseERKT_EUliE_EEviT1_,(.L_x_40156 - _ZN2at6native18elementwise_kernelILi128ELi2EZNS0_22gpu_kernel_impl_nocastIZZZNS0_67_GLOBAL__N__bb565c37_34_ValidateCompressedIndicesKernel_cu_33a4b88b42_validate_compressed_sparse_indices_kernelILNS3_8CDimNameE1ENS3_18CUDAKernelLauncherENS3_14EmptyVecKernelENS3_8DummyVecELm8EEEvRKNS_6TensorESB_lllENKUlvE0_clEvENKUlvE0_clEvEUllE_EEvRNS_18TensorIteratorBaseERKT_EUliE_EEviT1_)
        .other          _ZN2at6native18elementwise_kernelILi128ELi2EZNS0_22gpu_kernel_impl_nocastIZZZNS0_67_GLOBAL__N__bb565c37_34_ValidateCompressedIndicesKernel_cu_33a4b88b42_validate_compressed_sparse_indices_kernelILNS3_8CDimNameE1ENS3_18CUDAKernelLauncherENS3_14EmptyVecKernelENS3_8DummyVecELm8EEEvRKNS_6TensorESB_lllENKUlvE0_clEvENKUlvE0_clEvEUllE_EEvRNS_18TensorIteratorBaseERKT_EUliE_EEviT1_,@"STO_CUDA_ENTRY STV_DEFAULT"
_ZN2at6native18elementwise_kernelILi128ELi2EZNS0_22gpu_kernel_impl_nocastIZZZNS0_67_GLOBAL__N__bb565c37_34_ValidateCompressedIndicesKernel_cu_33a4b88b42_validate_compressed_sparse_indices_kernelILNS3_8CDimNameE1ENS3_18CUDAKernelLauncherENS3_14EmptyVecKernelENS3_8DummyVecELm8EEEvRKNS_6TensorESB_lllENKUlvE0_clEvENKUlvE0_clEvEUllE_EEvRNS_18TensorIteratorBaseERKT_EUliE_EEviT1_:
.text._ZN2at6native18elementwise_kernelILi128ELi2EZNS0_22gpu_kernel_impl_nocastIZZZNS0_67_GLOBAL__N__bb565c37_34_ValidateCompressedIndicesKernel_cu_33a4b88b42_validate_compressed_sparse_indices_kernelILNS3_8CDimNameE1ENS3_18CUDAKernelLauncherENS3_14EmptyVecKernelENS3_8DummyVecELm8EEEvRKNS_6TensorESB_lllENKUlvE0_clEvENKUlvE0_clEvEUllE_EEvRNS_18TensorIteratorBaseERKT_EUliE_EEviT1_:
        /* <DEDUP_REMOVED lines=37> */
.L_x_19218:
[----:B------:R-:W0:Y:S01]  /*0250*/  LDC.64 R2, c[0x0][0x580] ;  /* 0x00016000ff027b82 */ /* 0x000e220000000a00 */
[----:B------:R-:W-:Y:S01]  /*0260*/  IADD3 R17, PT, PT, R17, 0x80, RZ ;  /* 0x0000008011117810 */ /* 0x000fe20007ffe0ff */
[----:B0-----:R0:W-:Y:S06]  /*0270*/  STG.E.64 desc[UR36][R2.64], RZ ;  /* 0x000000ff02007986 */ /* 0x0011ec000c101b24 */
.L_x_19217:
[----:B------:R-:W-:Y:S05]  /*0280*/  BSYNC.RECONVERGENT B6 ;  /* 0x0000000000067941 */ /* 0x000fea0003800200 */
.L_x_19216:
        /* <DEDUP_REMOVED lines=27> */
.L_x_19219:
[----:B------:R-:W0:Y:S02]  /*0440*/  LDC.64 R2, c[0x0][0x580] ;  /* 0x00016000ff027b82 */ /* 0x000e240000000a00 */
[----:B0-----:R-:W-:Y:S01]  /*0450*/  STG.E.64 desc[UR36][R2.64], RZ ;  /* 0x000000ff02007986 */ /* 0x001fe2000c101b24 */
[----:B------:R-:W-:Y:S05]  /*0460*/  EXIT ;  /* 0x000000000000794d */ /* 0x000fea0003800000 */
.L_x_19215:
        /* <DEDUP_REMOVED lines=305> */
.L_x_19222:
        /* <DEDUP_REMOVED lines=27> */
.L_x_19224:
[----:B------:R-:W-:Y:S05]  /*1930*/  BSYNC.RECONVERGENT B6 ;  /* 0x0000000000067941 */ /* 0x000fea0003800200 */
.L_x_19223:
[----:B------:R-:W0:Y:S01]  /*1940*/  LDCU.64 UR4, c[0x0][0x580] ;  /* 0x0000b000ff0477ac */ /* 0x000e220008000a00 */
[----:B------:R-:W-:Y:S02]  /*1950*/  IADD3 R17, PT, PT, R17, 0x80, RZ ;  /* 0x0000008011117810 */ /* 0x000fe40007ffe0ff */
[----:B0-----:R-:W-:-:S05]  /*1960*/  IADD3 R2, P0, PT, R19, UR4, RZ ;  /* 0x0000000413027c10 */ /* 0x001fca000ff1e0ff */
[----:B------:R-:W-:-:S05]  /*1970*/  IMAD.X R3, RZ, RZ, UR5, P0 ;  /* 0x00000005ff037e24 */ /* 0x000fca00080e06ff */
[----:B------:R0:W-:Y:S03]  /*1980*/  STG.E.64 desc[UR36][R2.64], RZ ;  /* 0x000000ff02007986 */ /* 0x0001e6000c101b24 */
.L_x_19221:
[----:B------:R-:W-:Y:S05]  /*1990*/  BSYNC.RECONVERGENT B7 ;  /* 0x0000000000077941 */ /* 0x000fea0003800200 */
.L_x_19220:
        /* <DEDUP_REMOVED lines=301> */
.L_x_19225:
        /* <DEDUP_REMOVED lines=29> */
.L_x_19227:
[----:B------:R-:W-:Y:S05]  /*2e40*/  BSYNC.RECONVERGENT B6 ;  /* 0x0000000000067941 */ /* 0x000fea0003800200 */
.L_x_19226:
[----:B------:R-:W-:Y:S01]  /*2e50*/  STG.E.64 desc[UR36][R16.64], RZ ;  /* 0x000000ff10007986 */ /* 0x000fe2000c101b24 */
[----:B------:R-:W-:Y:S05]  /*2e60*/  EXIT ;  /* 0x000000000000794d */ /* 0x000fea0003800000 */
.L_x_19228:
        /* <DEDUP_REMOVED lines=9> */
.L_x_40156:


//--------------------- .text._ZN2at6native27unrolled_elementwise_kernelIZZZNS0_67_GLOBAL__N__bb565c37_34_ValidateCompressedIndicesKernel_cu_33a4b88b42_validate_compressed_sparse_indices_kernelILNS2_8CDimNameE1ENS2_18CUDAKernelLauncherENS2_14EmptyVecKernelENS2_8DummyVecELm8EEEvRKNS_6TensorESA_lllENKUlvE0_clEvENKUlvE0_clEvEUllE_St5arrayIPcLm2EELi4E23TrivialOffsetCalculatorILi1EjESI_NS0_6memory15LoadWithoutCastENSJ_16StoreWithoutCastEEEviT_T0_T2_T3_T4_T5_ --------------------------
	.section	.text._ZN2at6native27unrolled_elementwise_kernelIZZZNS0_67_GLOBAL__N__bb565c37_34_ValidateCompressedIndicesKernel_cu_33a4b88b42_validate_compressed_sparse_indices_kernelILNS2_8CDimNameE1ENS2_18CUDAKernelLauncherENS2_14EmptyVecKernelENS2_8DummyVecELm8EEEvRKNS_6TensorESA_lllENKUlvE0_clEvENKUlvE0_clEvEUllE_St5arrayIPcLm2EELi4E23TrivialOffsetCalculatorILi1EjESI_NS0_6memory15LoadWithoutCastENSJ_16StoreWithoutCastEEEviT_T0_T2_T3_T4_T5_,"ax",@progbits
	.align	128
        .global         _ZN2at6native27unrolled_elementwise_kernelIZZZNS0_67_GLOBAL__N__bb565c37_34_ValidateCompressedIndicesKernel_cu_33a4b88b42_validate_compressed_sparse_indices_kernelILNS2_8CDimNameE1ENS2_18CUDAKernelLauncherENS2_14EmptyVecKernelENS2_8DummyVecELm8EEEvRKNS_6TensorESA_lllENKUlvE0_clEvENKUlvE0_clEvEUllE_St5arrayIPcLm2EELi4E23TrivialOffsetCalculatorILi1EjESI_NS0_6memory15LoadWithoutCastENSJ_16StoreWithoutCastEEEviT_T0_T2_T3_T4_T5_
        .type           _ZN2at6native27unrolled_elementwise_kernelIZZZNS0_67_GLOBAL__N__bb565c37_34_ValidateCompressedIndicesKernel_cu_33a4b88b42_validate_compressed_sparse_indices_kernelILNS2_8CDimNameE1ENS2_18CUDAKernelLauncherENS2_14EmptyVecKernelENS2_8DummyVecELm8EEEvRKNS_6TensorESA_lllENKUlvE0_clEvENKUlvE0_clEvEUllE_St5arrayIPcLm2EELi4E23TrivialOffsetCalculatorILi1EjESI_NS0_6memory15LoadWithoutCastENSJ_16StoreWithoutCastEEEviT_T0_T2_T3_T4_T5_,@function
        .size           _ZN2at6native27unrolled_elementwise_kernelIZZZNS0_67_GLOBAL__N__bb565c37_34_ValidateCompressedIndicesKernel_cu_33a4b88b42_validate_compressed_sparse_indices_kernelILNS2_8CDimNameE1ENS2_18CUDAKernelLauncherENS2_14EmptyVecKernelENS2_8DummyVecELm8EEEvRKNS_6TensorESA_lllENKUlvE0_clEvENKUlvE0_clEvEUllE_St5arrayIPcLm2EELi4E23TrivialOffsetCalculatorILi1EjESI_NS0_6memory15LoadWithoutCastENSJ_16StoreWithoutCastEEEviT_T0_T2_T3_T4_T5_,(.L_x_40157 - _ZN2at6native27unrolled_elementwise_kernelIZZZNS0_67_GLOBAL__N__bb565c37_34_ValidateCompressedIndicesKernel_cu_33a4b88b42_validate_compressed_sparse_indices_kernelILNS2_8CDimNameE1ENS2_18CUDAKernelLauncherENS2_14EmptyVecKernelENS2_8DummyVecELm8EEEvRKNS_6TensorESA_lllENKUlvE0_clEvENKUlvE0_clEvEUllE_St5arrayIPcLm2EELi4E23TrivialOffsetCalculatorILi1EjESI_NS0_6memory15LoadWithoutCastENSJ_16StoreWithoutCastEEEviT_T0_T2_T3_T4_T5_)
        .other          _ZN2at6native27unrolled_elementwise_kernelIZZZNS0_67_GLOBAL__N__bb565c37_34_ValidateCompressedIndicesKernel_cu_33a4b88b42_validate_compressed_sparse_indices_kernelILNS2_8CDimNameE1ENS2_18CUDAKernelLauncherENS2_14EmptyVecKernelENS2_8DummyVecELm8EEEvRKNS_6TensorESA_lllENKUlvE0_clEvENKUlvE0_clEvEUllE_St5arrayIPcLm2EELi4E23TrivialOffsetCalculatorILi1EjESI_NS0_6memory15LoadWithoutCastENSJ_16StoreWithoutCastEEEviT_T0_T2_T3_T4_T5_,@"STO_CUDA_ENTRY STV_DEFAULT"
_ZN2at6native27unrolled_elementwise_kernelIZZZNS0_67_GLOBAL__N__bb565c37_34_ValidateCompressedIndicesKernel_cu_33a4b88b42_validate_compressed_sparse_indices_kernelILNS2_8CDimNameE1ENS2_18CUDAKernelLauncherENS2_14EmptyVecKernelENS2_8DummyVecELm8EEEvRKNS_6TensorESA_lllENKUlvE0_clEvENKUlvE0_clEvEUllE_St5arrayIPcLm2EELi4E23TrivialOffsetCalculatorILi1EjESI_NS0_6memory15LoadWithoutCastENSJ_16StoreWithoutCastEEEviT_T0_T2_T3_T4_T5_:
.text._ZN2at6native27unrolled_elementwise_kernelIZZZNS0_67_GLOBAL__N__bb565c37_34_ValidateCompressedIndicesKernel_cu_33a4b88b42_validate_compressed_sparse_indices_kernelILNS2_8CDimNameE1ENS2_18CUDAKernelLauncherENS2_14EmptyVecKernelENS2_8DummyVecELm8EEEvRKNS_6TensorESA_lllENKUlvE0_clEvENKUlvE0_clEvEUllE_St5arrayIPcLm2EELi4E23TrivialOffsetCalculatorILi1EjESI_NS0_6memory15LoadWithoutCastENSJ_16StoreWithoutCastEEEviT_T0_T2_T3_T4_T5_:
        /* <DEDUP_REMOVED lines=59> */
.L_x_19230:
[----:B------:R-:W-:Y:S05]  /*03b0*/  BSYNC.RECONVERGENT B6 ;  /* 0x0000000000067941 */ /* 0x000fea0003800200 */
.L_x_19229:
        /* <DEDUP_REMOVED lines=26> */
.L_x_19232:
[----:B------:R-:W-:Y:S05]  /*0560*/  BSYNC.RECONVERGENT B6 ;  /* 0x0000000000067941 */ /* 0x000fea0003800200 */
.L_x_19231:
        /* <DEDUP_REMOVED lines=26> */
.L_x_19234:
[----:B------:R-:W-:Y:S05]  /*0710*/  BSYNC.RECONVERGENT B6 ;  /* 0x0000000000067941 */ /* 0x000fea0003800200 */
.L_x_19233:
        /* <DEDUP_REMOVED lines=26> */
.L_x_19236:
[----:B------:R-:W-:Y:S05]  /*08c0*/  BSYNC.RECONVERGENT B6 ;  /* 0x0000000000067941 */ /* 0x000fea0003800200 */
.L_x_19235:
        /* <DEDUP_REMOVED lines=17> */
.L_x_19239:
[----:B------:R-:W-:Y:S05]  /*09e0*/  BSYNC.RELIABLE B1 ;  /* 0x0000000000017941 */ /* 0x000fea0003800100 */
.L_x_19238:
[----:B------:R-:W-:-:S13]  /*09f0*/  ISETP.GE.AND P0, PT, R24, R25, PT ;  /* 0x000000191800720c */ /* 0x000fda0003f06270 */
[----:B0-----:R-:W0:Y:S01]  /*0a00*/  @!P0 LDC.64 R2, c[0x0][0x3a0] ;  /* 0x0000e800ff028b82 */ /* 0x001e220000000a00 */
[----:B------:R-:W-:Y:S01]  /*0a10*/  @!P0 IMAD R5, R27, 0x200, R24 ;  /* 0x000002001b058824 */ /* 0x000fe200078e0218 */
[----:B------:R-:W-:-:S03]  /*0a20*/  @!P0 IADD3 R24, PT, PT, R24, 0x80, RZ ;  /* 0x0000008018188810 */ /* 0x000fc60007ffe0ff */
[----:B0-----:R-:W-:-:S05]  /*0a30*/  @!P0 IMAD.WIDE.U32 R2, R5, 0x8, R2 ;  /* 0x0000000805028825 */ /* 0x001fca00078e0002 */
[----:B------:R1:W-:Y:S02]  /*0a40*/  @!P0 STG.E.64 desc[UR36][R2.64], RZ ;  /* 0x000000ff02008986 */ /* 0x0003e4000c101b24 */
.L_x_19240:
[----:B------:R-:W-:Y:S05]  /*0a50*/  BSYNC.RECONVERGENT B0 ;  /* 0x0000000000007941 */ /* 0x000fea0003800200 */
.L_x_19237:
[----:B------:R-:W-:-:S13]  /*0a60*/  ISETP.GE.AND P0, PT, R24, R25, PT ;  /* 0x000000191800720c */ /* 0x000fda0003f06270 */
[----:B------:R-:W-:Y:S05]  /*0a70*/  @P0 EXIT ;  /* 0x000000000000094d */ /* 0x000fea0003800000 */
[----:B-1----:R-:W1:Y:S01]  /*0a80*/  LDC.64 R2, c[0x0][0x3a0] ;  /* 0x0000e800ff027b82 */ /* 0x002e620000000a00 */
[----:B------:R-:W-:-:S04]  /*0a90*/  IMAD R27, R27, 0x200, R24 ;  /* 0x000002001b1b7824 */ /* 0x000fc800078e0218 */
[----:B-1----:R-:W-:-:S05]  /*0aa0*/  IMAD.WIDE.U32 R2, R27, 0x8, R2 ;  /* 0x000000081b027825 */ /* 0x002fca00078e0002 */
[----:B------:R-:W-:Y:S01]  /*0ab0*/  STG.E.64 desc[UR36][R2.64], RZ ;  /* 0x000000ff02007986 */ /* 0x000fe2000c101b24 */
[----:B------:R-:W-:Y:S05]  /*0ac0*/  EXIT ;  /* 0x000000000000794d */ /* 0x000fea0003800000 */
.L_x_19241:
        /* <DEDUP_REMOVED lines=11> */
.L_x_40157:


//--------------------- .text._ZN2at6native29vectorized_elementwise_kernelILi2EZZZNS0_67_GLOBAL__N__bb565c37_34_ValidateCompressedIndicesKernel_cu_33a4b88b42_validate_compressed_sparse_indices_kernelILNS2_8CDimNameE1ENS2_18CUDAKernelLauncherENS2_14EmptyVecKernelENS2_8DummyVecELm8EEEvRKNS_6TensorESA_lllENKUlvE0_clEvENKUlvE0_clEvEUllE_St5arrayIPcLm2EEEEviT0_T1_ --------------------------
	.section	.text._ZN2at6native29vectorized_elementwise_kernelILi2EZZZNS0_67_GLOBAL__N__bb565c37_34_ValidateCompressedIndicesKernel_cu_33a4b88b42_validate_compressed_sparse_indices_kernelILNS2_8CDimNameE1ENS2_18CUDAKernelLauncherENS2_14EmptyVecKernelENS2_8DummyVecELm8EEEvRKNS_6TensorESA_lllENKUlvE0_clEvENKUlvE0_clEvEUllE_St5arrayIPcLm2EEEEviT0_T1_,"ax",@progbits
	.align	128
        .global         _ZN2at6native29vectorized_elementwise_kernelILi2EZZZNS0_67_GLOBAL__N__bb565c37_34_ValidateCompressedIndicesKernel_cu_33a4b88b42_validate_compressed_sparse_indices_kernelILNS2_8CDimNameE1ENS2_18CUDAKernelLauncherENS2_14EmptyVecKernelENS2_8DummyVecELm8EEEvRKNS_6TensorESA_lllENKUlvE0_clEvENKUlvE0_clEvEUllE_St5arrayIPcLm2EEEEviT0_T1_
        .type           _ZN2at6native29vectorized_elementwise_kernelILi2EZZZNS0_67_GLOBAL__N__bb565c37_34_ValidateCompressedIndicesKernel_cu_33a4b88b42_validate_compressed_sparse_indices_kernelILNS2_8CDimNameE1ENS2_18CUDAKernelLauncherENS2_14EmptyVecKernelENS2_8DummyVecELm8EEEvRKNS_6TensorESA_lllENKUlvE0_clEvENKUlvE0_clEvEUllE_St5arrayIPcLm2EEEEviT0_T1_,@function
        .size           _ZN2at6native29vectorized_elementwise_kernelILi2EZZZNS0_67_GLOBAL__N__bb565c37_34_ValidateCompressedIndicesKernel_cu_33a4b88b42_validate_compressed_sparse_indices_kernelILNS2_8CDimNameE1ENS2_18CUDAKernelLauncherENS2_14EmptyVecKernelENS2_8DummyVecELm8EEEvRKNS_6TensorESA_lllENKUlvE0_clEvENKUlvE0_clEvEUllE_St5arrayIPcLm2EEEEviT0_T1_,(.L_x_40158 - _ZN2at6native29vectorized_elementwise_kernelILi2EZZZNS0_67_GLOBAL__N__bb565c37_34_ValidateCompressedIndicesKernel_cu_33a4b88b42_validate_compressed_sparse_indices_kernelILNS2_8CDimNameE1ENS2_18CUDAKernelLauncherENS2_14EmptyVecKernelENS2_8DummyVecELm8EEEvRKNS_6TensorESA_lllENKUlvE0_clEvENKUlvE0_clEvEUllE_St5arrayIPcLm2EEEEviT0_T1_)
        .other          _ZN2at6native29vectorized_elementwise_kernelILi2EZZZNS0_67_GLOBAL__N__bb565c37_34_ValidateCompressedIndicesKernel_cu_33a4b88b42_validate_compressed_sparse_indices_kernelILNS2_8CDimNameE1ENS2_18CUDAKernelLauncherENS2_14EmptyVecKernelENS2_8DummyVecELm8EEEvRKNS_6TensorESA_lllENKUlvE0_clEvENKUlvE0_clEvEUllE_St5arrayIPcLm2EEEEviT0_T1_,@"STO_CUDA_ENTRY STV_DEFAULT"
_ZN2at6native29vectorized_elementwise_kernelILi2EZZZNS0_67_GLOBAL__N__bb565c37_34_ValidateCompressedIndicesKernel_cu_33a4b88b42_validate_compressed_sparse_indices_kernelILNS2_8CDimNameE1ENS2_18CUDAKernelLauncherENS2_14EmptyVecKernelENS2_8DummyVecELm8EEEvRKNS_6TensorESA_lllENKUlvE0_clEvENKUlvE0_clEvEUllE_St5arrayIPcLm2EEEEviT0_T1_:
.text._ZN2at6native29vectorized_elementwise_kernelILi2EZZZNS0_67_GLOBAL__N__bb565c37_34_ValidateCompressedIndicesKernel_cu_33a4b88b42_validate_compressed_sparse_indices_kernelILNS2_8CDimNameE1ENS2_18CUDAKernelLauncherENS2_14EmptyVecKernelENS2_8DummyVecELm8EEEvRKNS_6TensorESA_lllENKUlvE0_clEvENKUlvE0_clEvEUllE_St5arrayIPcLm2EEEEviT0_T1_:
        /* <DEDUP_REMOVED lines=90> */
.L_x_19244:
[----:B------:R-:W-:Y:S05]  /*05a0*/  BSYNC.RECONVERGENT B6 ;  /* 0x0000000000067941 */ /* 0x000fea0003800200 */
.L_x_19243:
        /* <DEDUP_REMOVED lines=26> */
.L_x_19246:
[----:B------:R-:W-:Y:S05]  /*0750*/  BSYNC.RECONVERGENT B6 ;  /* 0x0000000000067941 */ /* 0x000fea0003800200 */
.L_x_19245:
        /* <DEDUP_REMOVED lines=26> */
.L_x_19248:
[----:B------:R-:W-:Y:S05]  /*0900*/  BSYNC.RECONVERGENT B6 ;  /* 0x0000000000067941 */ /* 0x000fea0003800200 */
.L_x_19247:
        /* <DEDUP_REMOVED lines=26> */
.L_x_19250:
[----:B------:R-:W-:Y:S05]  /*0ab0*/  BSYNC.RECONVERGENT B6 ;  /* 0x0000000000067941 */ /* 0x000fea0003800200 */
.L_x_19249:
        /* <DEDUP_REMOVED lines=26> */
.L_x_19252:
[----:B------:R-:W-:Y:S05]  /*0c60*/  BSYNC.RECONVERGENT B6 ;  /* 0x0000000000067941 */ /* 0x000fea0003800200 */
.L_x_19251:
        /* <DEDUP_REMOVED lines=26> */
.L_x_19254:
[----:B------:R-:W-:Y:S05]  /*0e10*/  BSYNC.RECONVERGENT B6 ;  /* 0x0000000000067941 */ /* 0x000fea0003800200 */
.L_x_19253:
        /* <DEDUP_REMOVED lines=26> */
.L_x_19256:
[----:B------:R-:W-:Y:S05]  /*0fc0*/  BSYNC.RECONVERGENT B6 ;  /* 0x0000000000067941 */ /* 0x000fea0003800200 */
.L_x_19255:
        /* <DEDUP_REMOVED lines=26> */
.L_x_19258:
[----:B------:R-:W-:Y:S05]  /*1170*/  BSYNC.RECONVERGENT B6 ;  /* 0x0000000000067941 */ /* 0x000fea0003800200 */
.L_x_19257:
        /* <DEDUP_REMOVED lines=16> */
.L_x_19261:
[----:B------:R-:W-:-:S13]  /*1280*/  ISETP.GE.U32.AND P0, PT, R33, R32, PT ;  /* 0x000000202100720c */ /* 0x000fda0003f06070 */
[----:B------:R-:W-:Y:S05]  /*1290*/  @P0 BRA `(.L_x_19263) ;  /* 0x0000000000300947 */ /* 0x000fea0003800000 */
[----:B0-----:R-:W0:Y:S01]  /*12a0*/  LDC.64 R4, c[0x0][0x3a0] ;  /* 0x0000e800ff047b82 */ /* 0x001e220000000a00 */
[----:B------:R-:W-:Y:S02]  /*12b0*/  IMAD.IADD R3, R2, 0x1, R33 ;  /* 0x0000000102037824 */ /* 0x000fe400078e0221 */
[----:B------:R-:W-:Y:S02]  /*12c0*/  VIADD R33, R33, 0x80 ;  /* 0x0000008021217836 */ /* 0x000fe40000000000 */
[----:B0-----:R-:W-:-:S05]  /*12d0*/  IMAD.WIDE.U32 R4, R3, 0x8, R4 ;  /* 0x0000000803047825 */ /* 0x001fca00078e0004 */
[----:B------:R1:W-:Y:S02]  /*12e0*/  STG.E.64 desc[UR36][R4.64], RZ ;  /* 0x000000ff04007986 */ /* 0x0003e4000c101b24 */
.L_x_19262:
[----:B------:R-:W-:-:S13]  /*12f0*/  ISETP.GE.U32.AND P0, PT, R33, R32, PT ;  /* 0x000000202100720c */ /* 0x000fda0003f06070 */
[----:B------:R-:W-:Y:S05]  /*1300*/  @P0 BRA `(.L_x_19264) ;  /* 0x0000000000300947 */ /* 0x000fea0003800000 */
[----:B01----:R-:W0:Y:S01]  /*1310*/  LDC.64 R4, c[0x0][0x3a0] ;  /* 0x0000e800ff047b82 */ /* 0x003e220000000a00 */
[----:B------:R-:W-:Y:S02]  /*1320*/  IMAD.IADD R3, R2, 0x1, R33 ;  /* 0x0000000102037824 */ /* 0x000fe400078e0221 */
[----:B------:R-:W-:Y:S02]  /*1330*/  VIADD R33, R33, 0x80 ;  /* 0x0000008021217836 */ /* 0x000fe40000000000 */
[----:B0-----:R-:W-:-:S05]  /*1340*/  IMAD.WIDE.U32 R4, R3, 0x8, R4 ;  /* 0x0000000803047825 */ /* 0x001fca00078e0004 */
[----:B------:R1:W-:Y:S02]  /*1350*/  STG.E.64 desc[UR36][R4.64], RZ ;  /* 0x000000ff04007986 */ /* 0x0003e4000c101b24 */
.L_x_19263:
[----:B------:R-:W-:-:S13]  /*1360*/  ISETP.GE.U32.AND P0, PT, R33, R32, PT ;  /* 0x000000202100720c */ /* 0x000fda0003f06070 */
[----:B------:R-:W-:Y:S05]  /*1370*/  @P0 BRA `(.L_x_19265) ;  /* 0x0000000000340947 */ /* 0x000fea0003800000 */
[----:B01----:R-:W0:Y:S01]  /*1380*/  LDC.64 R4, c[0x0][0x3a0] ;  /* 0x0000e800ff047b82 */ /* 0x003e220000000a00 */
[----:B------:R-:W-:Y:S01]  /*1390*/  IADD3 R3, PT, PT, R2, R33, RZ ;  /* 0x0000002102037210 */ /* 0x000fe20007ffe0ff */
[----:B------:R-:W-:-:S04]  /*13a0*/  VIADD R33, R33, 0x80 ;  /* 0x0000008021217836 */ /* 0x000fc80000000000 */
[----:B0-----:R-:W-:-:S05]  /*13b0*/  IMAD.WIDE.U32 R4, R3, 0x8, R4 ;  /* 0x0000000803047825 */ /* 0x001fca00078e0004 */
[----:B------:R2:W-:Y:S02]  /*13c0*/  STG.E.64 desc[UR36][R4.64], RZ ;  /* 0x000000ff04007986 */ /* 0x0005e4000c101b24 */
.L_x_19264:
        /* <DEDUP_REMOVED lines=8> */
.L_x_19265:
[----:B------:R-:W-:Y:S05]  /*1450*/  BSYNC.RELIABLE B1 ;  /* 0x0000000000017941 */ /* 0x000fea0003800100 */
.L_x_19260:
[----:B------:R-:W-:-:S13]  /*1460*/  ISETP.GE.U32.AND P0, PT, R33, R32, PT ;  /* 0x000000202100720c */ /* 0x000fda0003f06070 */
[----:B012---:R-:W0:Y:S01]  /*1470*/  @!P0 LDC.64 R4, c[0x0][0x3a0] ;  /* 0x0000e800ff048b82 */ /* 0x007e220000000a00 */
[----:B------:R-:W-:Y:S01]  /*1480*/  @!P0 IMAD.IADD R3, R2, 0x1, R33 ;  /* 0x0000000102038824 */ /* 0x000fe200078e0221 */
[----:B------:R-:W-:-:S03]  /*1490*/  @!P0 IADD3 R33, PT, PT, R33, 0x80, RZ ;  /* 0x0000008021218810 */ /* 0x000fc60007ffe0ff */
[----:B0-----:R-:W-:-:S05]  /*14a0*/  @!P0 IMAD.WIDE.U32 R4, R3, 0x8, R4 ;  /* 0x0000000803048825 */ /* 0x001fca00078e0004 */
[----:B------:R3:W-:Y:S02]  /*14b0*/  @!P0 STG.E.64 desc[UR36][R4.64], RZ ;  /* 0x000000ff04008986 */ /* 0x0007e4000c101b24 */
.L_x_19266:
[----:B------:R-:W-:Y:S05]  /*14c0*/  BSYNC.RECONVERGENT B0 ;  /* 0x0000000000007941 */ /* 0x000fea0003800200 */
.L_x_19259:
[----:B------:R-:W-:-:S13]  /*14d0*/  ISETP.GE.U32.AND P0, PT, R33, R32, PT ;  /* 0x000000202100720c */ /* 0x000fda0003f06070 */
[----:B------:R-:W-:Y:S05]  /*14e0*/  @P0 EXIT ;  /* 0x000000000000094d */ /* 0x000fea0003800000 */
[----:B0123--:R-:W0:Y:S01]  /*14f0*/  LDC.64 R4, c[0x0][0x3a0] ;  /* 0x0000e800ff047b82 */ /* 0x00fe220000000a00 */
[----:B------:R-:W-:-:S04]  /*1500*/  IMAD.IADD R3, R2, 0x1, R33 ;  /* 0x0000000102037824 */ /* 0x000fc800078e0221 */
[----:B0-----:R-:W-:-:S05]  /*1510*/  IMAD.WIDE.U32 R2, R3, 0x8, R4 ;  /* 0x0000000803027825 */ /* 0x001fca00078e0004 */
[----:B------:R-:W-:Y:S01]  /*1520*/  STG.E.64 desc[UR36][R2.64], RZ ;  /* 0x000000ff02007986 */ /* 0x000fe2000c101b24 */
[----:B------:R-:W-:Y:S05]  /*1530*/  EXIT ;  /* 0x000000000000794d */ /* 0x000fea0003800000 */
.L_x_19242:
        /* <DEDUP_REMOVED lines=32> */
.L_x_19268:
[----:B------:R-:W-:Y:S05]  /*1740*/  BSYNC.RECONVERGENT B6 ;  /* 0x0000000000067941 */ /* 0x000fea0003800200 */
.L_x_19267:
        /* <DEDUP_REMOVED lines=24> */
.L_x_19270:
[----:B------:R-:W-:Y:S05]  /*18d0*/  BSYNC.RECONVERGENT B6 ;  /* 0x0000000000067941 */ /* 0x000fea0003800200 */
.L_x_19269:
        /* <DEDUP_REMOVED lines=24> */
.L_x_19272:
[----:B------:R-:W-:Y:S05]  /*1a60*/  BSYNC.RECONVERGENT B6 ;  /* 0x0000000000067941 */ /* 0x000fea0003800200 */
.L_x_19271:
        /* <DEDUP_REMOVED lines=24> */
.L_x_19274:
[----:B------:R-:W-:Y:S05]  /*1bf0*/  BSYNC.RECONVERGENT B6 ;  /* 0x0000000000067941 */ /* 0x000fea0003800200 */
.L_x_19273:
        /* <DEDUP_REMOVED lines=24> */
.L_x_19276:
[----:B------:R-:W-:Y:S05]  /*1d80*/  BSYNC.RECONVERGENT B6 ;  /* 0x0000000000067941 */ /* 0x000fea0003800200 */
.L_x_19275:
        /* <DEDUP_REMOVED lines=24> */
.L_x_19278:
[----:B------:R-:W-:Y:S05]  /*1f10*/  BSYNC.RECONVERGENT B6 ;  /* 0x0000000000067941 */ /* 0x000fea0003800200 */
.L_x_19277:
        /* <DEDUP_REMOVED lines=24> */
.L_x_19280:
[----:B------:R-:W-:Y:S05]  /*20a0*/  BSYNC.RECONVERGENT B6 ;  /* 0x0000000000067941 */ /* 0x000fea0003800200 */
.L_x_19279:
        /* <DEDUP_REMOVED lines=24> */
.L_x_19282:
[----:B------:R-:W-:Y:S05]  /*2230*/  BSYNC.RECONVERGENT B6 ;  /* 0x0000000000067941 */ /* 0x000fea0003800200 */
.L_x_19281:
        /* <DEDUP_REMOVED lines=8> */
.L_x_19283:
        /* <DEDUP_REMOVED lines=12> */
.L_x_40158:


//--------------------- .text._ZN2at6native29vectorized_elementwise_kernelILi4EZZZNS0_67_GLOBAL__N__bb565c37_34_ValidateCompressedIndicesKernel_cu_33a4b88b42_validate_compressed_sparse_indices_kernelILNS2_8CDimNameE1ENS2_18CUDAKernelLauncherENS2_14EmptyVecKernelENS2_8DummyVecELm8EEEvRKNS_6TensorESA_lllENKUlvE0_clEvENKUlvE0_clEvEUllE_St5arrayIPcLm2EEEEviT0_T1_ --------------------------
	.section	.text._ZN2at6native29vectorized_elementwise_kernelILi4EZZZNS0_67_GLOBAL__N__bb565c37_34_ValidateCompressedIndicesKernel_cu_33a4b88b42_validate_compressed_sparse_indices_kernelILNS2_8CDimNameE1ENS2_18CUDAKernelLauncherENS2_14EmptyVecKernelENS2_8DummyVecELm8EEEvRKNS_6TensorESA_lllENKUlvE0_clEvENKUlvE0_clEvEUllE_St5arrayIPcLm2EEEEviT0_T1_,"ax",@progbits
	.align	128
        .global         _ZN2at6native29vectorized_elementwise_kernelILi4EZZZNS0_67_GLOBAL__N__bb565c37_34_ValidateCompressedIndicesKernel_cu_33a4b88b42_validate_compressed_sparse_indices_kernelILNS2_8CDimNameE1ENS2_18CUDAKernelLauncherENS2_14EmptyVecKernelENS2_8DummyVecELm8EEEvRKNS_6TensorESA_lllENKUlvE0_clEvENKUlvE0_clEvEUllE_St5arrayIPcLm2EEEEviT0_T1_
        .type           _ZN2at6native29vectorized_elementwise_kernelILi4EZZZNS0_67_GLOBAL__N__bb565c37_34_ValidateCompressedIndicesKernel_cu_33a4b88b42_validate_compressed_sparse_indices_kernelILNS2_8CDimNameE1ENS2_18CUDAKernelLauncherENS2_14EmptyVecKernelENS2_8DummyVecELm8EEEvRKNS_6TensorESA_lllENKUlvE0_clEvENKUlvE0_clEvEUllE_St5arrayIPcLm2EEEEviT0_T1_,@function
        .size           _ZN2at6native29vectorized_elementwise_kernelILi4EZZZNS0_67_GLOBAL__N__bb565c37_34_ValidateCompressedIndicesKernel_cu_33a4b88b42_validate_compressed_sparse_indices_kernelILNS2_8CDimNameE1ENS2_18CUDAKernelLauncherENS2_14EmptyVecKernelENS2_8DummyVecELm8EEEvRKNS_6TensorESA_lllENKUlvE0_clEvENKUlvE0_clEvEUllE_St5arrayIPcLm2EEEEviT0_T1_,(.L_x_40159 - _ZN2at6native29vectorized_elementwise_kernelILi4EZZZNS0_67_GLOBAL__N__bb565c37_34_ValidateCompressedIndicesKernel_cu_33a4b88b42_validate_compressed_sparse_indices_kernelILNS2_8CDimNameE1ENS2_18CUDAKernelLauncherENS2_14EmptyVecKernelENS2_8DummyVecELm8EEEvRKNS_6TensorESA_lllENKUlvE0_clEvENKUlvE0_clEvEUllE_St5arrayIPcLm2EEEEviT0_T1_)
        .other          _ZN2at6native29vectorized_elementwise_kernelILi4EZZZNS0_67_GLOBAL__N__bb565c37_34_ValidateCompressedIndicesKernel_cu_33a4b88b42_validate_compressed_sparse_indices_kernelILNS2_8CDimNameE1ENS2_18CUDAKernelLauncherENS2_14EmptyVecKernelENS2_8DummyVecELm8EEEvRKNS_6TensorESA_lllENKUlvE0_clEvENKUlvE0_clEvEUllE_St5arrayIPcLm2EEEEviT0_T1_,@"STO_CUDA_ENTRY STV_DEFAULT"
_ZN2at6native29vectorized_elementwise_kernelILi4EZZZNS0_67_GLOBAL__N__bb565c37_34_ValidateCompressedIndicesKernel_cu_33a4b88b42_validate_compressed_sparse_indices_kernelILNS2_8CDimNameE1ENS2_18CUDAKernelLauncherENS2_14EmptyVecKernelENS2_8DummyVecELm8EEEvRKNS_6TensorESA_lllENKUlvE0_clEvENKUlvE0_clEvEUllE_St5arrayIPcLm2EEEEviT0_T1_:
.text._ZN2at6native29vectorized_elementwise_kernelILi4EZZZNS0_67_GLOBAL__N__bb565c37_34_ValidateCompressedIndicesKernel_cu_33a4b88b42_validate_compressed_sparse_indices_kernelILNS2_8CDimNameE1ENS2_18CUDAKernelLauncherENS2_14EmptyVecKernelENS2_8DummyVecELm8EEEvRKNS_6TensorESA_lllENKUlvE0_clEvENKUlvE0_clEvEUllE_St5arrayIPcLm2EEEEviT0_T1_:
        /* <DEDUP_REMOVED lines=90> */
.L_x_19286:
[----:B------:R-:W-:Y:S05]  /*05a0*/  BSYNC.RECONVERGENT B6 ;  /* 0x0000000000067941 */ /* 0x000fea0003800200 */
.L_x_19285:
        /* <DEDUP_REMOVED lines=26> */
.L_x_19288:
[----:B------:R-:W-:Y:S05]  /*0750*/  BSYNC.RECONVERGENT B6 ;  /* 0x0000000000067941 */ /* 0x000fea0003800200 */
.L_x_19287:
        /* <DEDUP_REMOVED lines=26> */
.L_x_19290:
[----:B------:R-:W-:Y:S05]  /*0900*/  BSYNC.RECONVERGENT B6 ;  /* 0x0000000000067941 */ /* 0x000fea0003800200 */
.L_x_19289:
        /* <DEDUP_REMOVED lines=26> */
.L_x_19292:
[----:B------:R-:W-:Y:S05]  /*0ab0*/  BSYNC.RECONVERGENT B6 ;  /* 0x0000000000067941 */ /* 0x000fea0003800200 */
.L_x_19291:
        /* <DEDUP_REMOVED lines=26> */
.L_x_19294:
[----:B------:R-:W-:Y:S05]  /*0c60*/  BSYNC.RECONVERGENT B6 ;  /* 0x0000000000067941 */ /* 0x000fea0003800200 */
.L_x_19293:
        /* <DEDUP_REMOVED lines=26> */
.L_x_19296:
[----:B------:R-:W-:Y:S05]  /*0e10*/  BSYNC.RECONVERGENT B6 ;  /* 0x0000000000067941 */ /* 0x000fea0003800200 */
.L_x_19295:
        /* <DEDUP_REMOVED lines=26> */
.L_x_19298:
[----:B------:R-:W-:Y:S05]  /*0fc0*/  BSYNC.RECONVERGENT B6 ;  /* 0x0000000000067941 */ /* 0x000fea0003800200 */
.L_x_19297:
        /* <DEDUP_REMOVED lines=26> */
.L_x_19300:
[----:B------:R-:W-:Y:S05]  /*1170*/  BSYNC.RECONVERGENT B6 ;  /* 0x0000000000067941 */ /* 0x000fea0003800200 */
.L_x_19299:
        /* <DEDUP_REMOVED lines=16> */
.L_x_19303:
[----:B------:R-:W-:-:S13]  /*1280*/  ISETP.GE.U32.AND P0, PT, R33, R32, PT ;  /* 0x000000202100720c */ /* 0x000fda0003f06070 */
[----:B------:R-:W-:Y:S05]  /*1290*/  @P0 BRA `(.L_x_19305) ;  /* 0x0000000000300947 */ /* 0x000fea0003800000 */
[----:B0-----:R-:W0:Y:S01]  /*12a0*/  LDC.64 R4, c[0x0][0x3a0] ;  /* 0x0000e800ff047b82 */ /* 0x001e220000000a00 */
[----:B------:R-:W-:Y:S02]  /*12b0*/  IMAD.IADD R3, R2, 0x1, R33 ;  /* 0x0000000102037824 */ /* 0x000fe400078e0221 */
[----:B------:R-:W-:Y:S02]  /*12c0*/  VIADD R33, R33, 0x80 ;  /* 0x0000008021217836 */ /* 0x000fe40000000000 */
[----:B0-----:R-:W-:-:S05]  /*12d0*/  IMAD.WIDE.U32 R4, R3, 0x8, R4 ;  /* 0x0000000803047825 */ /* 0x001fca00078e0004 */
[----:B------:R1:W-:Y:S02]  /*12e0*/  STG.E.64 desc[UR36][R4.64], RZ ;  /* 0x000000ff04007986 */ /* 0x0003e4000c101b24 */
.L_x_19304:
[----:B------:R-:W-:-:S13]  /*12f0*/  ISETP.GE.U32.AND P0, PT, R33, R32, PT ;  /* 0x000000202100720c */ /* 0x000fda0003f06070 */
[----:B------:R-:W-:Y:S05]  /*1300*/  @P0 BRA `(.L_x_19306) ;  /* 0x0000000000300947 */ /* 0x000fea0003800000 */
[----:B01----:R-:W0:Y:S01]  /*1310*/  LDC.64 R4, c[0x0][0x3a0] ;  /* 0x0000e800ff047b82 */ /* 0x003e220000000a00 */
[----:B------:R-:W-:Y:S02]  /*1320*/  IMAD.IADD R3, R2, 0x1, R33 ;  /* 0x0000000102037824 */ /* 0x000fe400078e0221 */
[----:B------:R-:W-:Y:S02]  /*1330*/  VIADD R33, R33, 0x80 ;  /* 0x0000008021217836 */ /* 0x000fe40000000000 */
[----:B0-----:R-:W-:-:S05]  /*1340*/  IMAD.WIDE.U32 R4, R3, 0x8, R4 ;  /* 0x0000000803047825 */ /* 0x001fca00078e0004 */
[----:B------:R1:W-:Y:S02]  /*1350*/  STG.E.64 desc[UR36][R4.64], RZ ;  /* 0x000000ff04007986 */ /* 0x0003e4000c101b24 */
.L_x_19305:
[----:B------:R-:W-:-:S13]  /*1360*/  ISETP.GE.U32.AND P0, PT, R33, R32, PT ;  /* 0x000000202100720c */ /* 0x000fda0003f06070 */
[----:B------:R-:W-:Y:S05]  /*1370*/  @P0 BRA `(.L_x_19307) ;  /* 0x0000000000340947 */ /* 0x000fea0003800000 */
[----:B01----:R-:W0:Y:S01]  /*1380*/  LDC.64 R4, c[0x0][0x3a0] ;  /* 0x0000e800ff047b82 */ /* 0x003e220000000a00 */
[----:B------:R-:W-:Y:S01]  /*1390*/  IADD3 R3, PT, PT, R2, R33, RZ ;  /* 0x0000002102037210 */ /* 0x000fe20007ffe0ff */
[----:B------:R-:W-:-:S04]  /*13a0*/  VIADD R33, R33, 0x80 ;  /* 0x0000008021217836 */ /* 0x000fc80000000000 */
[----:B0-----:R-:W-:-:S05]  /*13b0*/  IMAD.WIDE.U32 R4, R3, 0x8, R4 ;  /* 0x0000000803047825 */ /* 0x001fca00078e0004 */
[----:B------:R2:W-:Y:S02]  /*13c0*/  STG.E.64 desc[UR36][R4.64], RZ ;  /* 0x000000ff04007986 */ /* 0x0005e4000c101b24 */
.L_x_19306:
        /* <DEDUP_REMOVED lines=8> */
.L_x_19307:
[----:B------:R-:W-:Y:S05]  /*1450*/  BSYNC.RELIABLE B1 ;  /* 0x0000000000017941 */ /* 0x000fea0003800100 */
.L_x_19302:
[----:B------:R-:W-:-:S13]  /*1460*/  ISETP.GE.U32.AND P0, PT, R33, R32, PT ;  /* 0x000000202100720c */ /* 0x000fda0003f06070 */
[----:B012---:R-:W0:Y:S01]  /*1470*/  @!P0 LDC.64 R4, c[0x0][0x3a0] ;  /* 0x0000e800ff048b82 */ /* 0x007e220000000a00 */
[----:B------:R-:W-:Y:S01]  /*1480*/  @!P0 IMAD.IADD R3, R2, 0x1, R33 ;  /* 0x0000000102038824 */ /* 0x000fe200078e0221 */
[----:B------:R-:W-:-:S03]  /*1490*/  @!P0 IADD3 R33, PT, PT, R33, 0x80, RZ ;  /* 0x0000008021218810 */ /* 0x000fc60007ffe0ff */
[----:B0-----:R-:W-:-:S05]  /*14a0*/  @!P0 IMAD.WIDE.U32 R4, R3, 0x8, R4 ;  /* 0x0000000803048825 */ /* 0x001fca00078e0004 */
[----:B------:R3:W-:Y:S02]  /*14b0*/  @!P0 STG.E.64 desc[UR36][R4.64], RZ ;  /* 0x000000ff04008986 */ /* 0x0007e4000c101b24 */
.L_x_19308:
[----:B------:R-:W-:Y:S05]  /*14c0*/  BSYNC.RECONVERGENT B0 ;  /* 0x0000000000007941 */ /* 0x000fea0003800200 */
.L_x_19301:
[----:B------:R-:W-:-:S13]  /*14d0*/  ISETP.GE.U32.AND P0, PT, R33, R32, PT ;  /* 0x000000202100720c */ /* 0x000fda0003f06070 */
[----:B------:R-:W-:Y:S05]  /*14e0*/  @P0 EXIT ;  /* 0x000000000000094d */ /* 0x000fea0003800000 */
[----:B0123--:R-:W0:Y:S01]  /*14f0*/  LDC.64 R4, c[0x0][0x3a0] ;  /* 0x0000e800ff047b82 */ /* 0x00fe220000000a00 */
[----:B------:R-:W-:-:S04]  /*1500*/  IMAD.IADD R3, R2, 0x1, R33 ;  /* 0x0000000102037824 */ /* 0x000fc800078e0221 */
[----:B0-----:R-:W-:-:S05]  /*1510*/  IMAD.WIDE.U32 R2, R3, 0x8, R4 ;  /* 0x0000000803027825 */ /* 0x001fca00078e0004 */
[----:B------:R-:W-:Y:S01]  /*1520*/  STG.E.64 desc[UR36][R2.64], RZ ;  /* 0x000000ff02007986 */ /* 0x000fe2000c101b24 */
[----:B------:R-:W-:Y:S05]  /*1530*/  EXIT ;  /* 0x000000000000794d */ /* 0x000fea0003800000 */
.L_x_19284:
        /* <DEDUP_REMOVED lines=30> */
.L_x_19310:
[----:B------:R-:W-:Y:S05]  /*1720*/  BSYNC.RECONVERGENT B6 ;  /* 0x0000000000067941 */ /* 0x000fea0003800200 */
.L_x_19309:
        /* <DEDUP_REMOVED lines=24> */
.L_x_19312:
[----:B------:R-:W-:Y:S05]  /*18b0*/  BSYNC.RECONVERGENT B6 ;  /* 0x0000000000067941 */ /* 0x000fea0003800200 */
.L_x_19311:
        /* <DEDUP_REMOVED lines=24> */
.L_x_19314:
[----:B------:R-:W-:Y:S05]  /*1a40*/  BSYNC.RECONVERGENT B6 ;  /* 0x0000000000067941 */ /* 0x000fea0003800200 */
.L_x_19313:
        /* <DEDUP_REMOVED lines=24> */
.L_x_19316:
[----:B------:R-:W-:Y:S05]  /*1bd0*/  BSYNC.RECONVERGENT B6 ;  /* 0x0000000000067941 */ /* 0x000fea0003800200 */
.L_x_19315:
        /* <DEDUP_REMOVED lines=24> */
.L_x_19318:
[----:B------:R-:W-:Y:S05]  /*1d60*/  BSYNC.RECONVERGENT B6 ;  /* 0x0000000000067941 */ /* 0x000fea0003800200 */
.L_x_19317:
        /* <DEDUP_REMOVED lines=24> */
.L_x_19320:
[----:B------:R-:W-:Y:S05]  /*1ef0*/  BSYNC.RECONVERGENT B6 ;  /* 0x0000000000067941 */ /* 0x000fea0003800200 */
.L_x_19319:
        /* <DEDUP_REMOVED lines=24> */
.L_x_19322:
[----:B------:R-:W-:Y:S05]  /*2080*/  BSYNC.RECONVERGENT B6 ;  /* 0x0000000000067941 */ /* 0x000fea0003800200 */
.L_x_19321:
        /* <DEDUP_REMOVED lines=24> */
.L_x_19324:
[----:B------:R-:W-:Y:S05]  /*2210*/  BSYNC.RECONVERGENT B6 ;  /* 0x0000000000067941 */ /* 0x000fea0003800200 */
.L_x_19323:
[----:B------:R-:W0:Y:S02]  /*2220*/  LDC.64 R4, c[0x0][0x3a0] ;  /* 0x0000e800ff047b82 */ /* 0x000e240000000a00 */
[----:B0-----:R-:W-:-:S04]  /*2230*/  IMAD.WIDE.U32 R2, R2, 0x8, R4 ;  /* 0x0000000802027825 */ /* 0x001fc800078e0004 */
[----:B------:R-:W-:-:S05]  /*2240*/  IMAD.WIDE.U32 R2, R32, 0x20, R2 ;  /* 0x0000002020027825 */ /* 0x000fca00078e0002 */
[----:B------:R-:W-:Y:S04]  /*2250*/  STG.E.ENL2.256 desc[UR36][R2.64], RZ, RZ ;  /* 0xf80000ff02ff797f */ /* 0x000fe8000f121824 */
[----:B------:R-:W-:Y:S01]  /*2260*/  STG.E.ENL2.256 desc[UR36][R2.64+0x1000], RZ, RZ ;  /* 0xf80080ff02ff797f */ /* 0x000fe2000f121824 */
[----:B------:R-:W-:Y:S05]  /*2270*/  EXIT ;  /* 0x000000000000794d */ /* 0x000fea0003800000 */
.L_x_19325:
        /* <DEDUP_REMOVED lines=16> */
.L_x_40159:


//--------------------- .text._ZN2at6native29vectorized_elementwise_kernelILi8EZZZNS0_67_GLOBAL__N__bb565c37_34_ValidateCompressedIndicesKernel_cu_33a4b88b42_validate_compressed_sparse_indices_kernelILNS2_8CDimNameE1ENS2_18CUDAKernelLauncherENS2_14EmptyVecKernelENS2_8DummyVecELm8EEEvRKNS_6TensorESA_lllENKUlvE0_clEvENKUlvE0_clEvEUllE_St5arrayIPcLm2EEEEviT0_T1_ --------------------------
	.section	.text._ZN2at6native29vectorized_elementwise_kernelILi8EZZZNS0_67_GLOBAL__N__bb565c37_34_ValidateCompressedIndicesKernel_cu_33a4b88b42_validate_compressed_sparse_indices_kernelILNS2_8CDimNameE1ENS2_18CUDAKernelLauncherENS2_14EmptyVecKernelENS2_8DummyVecELm8EEEvRKNS_6TensorESA_lllENKUlvE0_clEvENKUlvE0_clEvEUllE_St5arrayIPcLm2EEEEviT0_T1_,"ax",@progbits
	.align	128
        .global         _ZN2at6native29vectorized_elementwise_kernelILi8EZZZNS0_67_GLOBAL__N__bb565c37_34_ValidateCompressedIndicesKernel_cu_33a4b88b42_validate_compressed_sparse_indices_kernelILNS2_8CDimNameE1ENS2_18CUDAKernelLauncherENS2_14EmptyVecKernelENS2_8DummyVecELm8EEEvRKNS_6TensorESA_lllENKUlvE0_clEvENKUlvE0_clEvEUllE_St5arrayIPcLm2EEEEviT0_T1_
        .type           _ZN2at6native29vectorized_elementwise_kernelILi8EZZZNS0_67_GLOBAL__N__bb565c37_34_ValidateCompressedIndicesKernel_cu_33a4b88b42_validate_compressed_sparse_indices_kernelILNS2_8CDimNameE1ENS2_18CUDAKernelLauncherENS2_14EmptyVecKernelENS2_8DummyVecELm8EEEvRKNS_6TensorESA_lllENKUlvE0_clEvENKUlvE0_clEvEUllE_St5arrayIPcLm2EEEEviT0_T1_,@function
        .size           _ZN2at6native29vectorized_elementwise_kernelILi8EZZZNS0_67_GLOBAL__N__bb565c37_34_ValidateCompressedIndicesKernel_cu_33a4b88b42_validate_compressed_sparse_indices_kernelILNS2_8CDimNameE1ENS2_18CUDAKernelLauncherENS2_14EmptyVecKernelENS2_8DummyVecELm8EEEvRKNS_6TensorESA_lllENKUlvE0_clEvENKUlvE0_clEvEUllE_St5arrayIPcLm2EEEEviT0_T1_,(.L_x_40160 - _ZN2at6native29vectorized_elementwise_kernelILi8EZZZNS0_67_GLOBAL__N__bb565c37_34_ValidateCompressedIndicesKernel_cu_33a4b88b42_validate_compressed_sparse_indices_kernelILNS2_8CDimNameE1ENS2_18CUDAKernelLauncherENS2_14EmptyVecKernelENS2_8DummyVecELm8EEEvRKNS_6TensorESA_lllENKUlvE0_clEvENKUlvE0_clEvEUllE_St5arrayIPcLm2EEEEviT0_T1_)
        .other          _ZN2at6native29vectorized_elementwise_kernelILi8EZZZNS0_67_GLOBAL__N__bb565c37_34_ValidateCompressedIndicesKernel_cu_33a4b88b42_validate_compressed_sparse_indices_kernelILNS2_8CDimNameE1ENS2_18CUDAKernelLauncherENS2_14EmptyVecKernelENS2_8DummyVecELm8EEEvRKNS_6TensorESA_lllENKUlvE0_clEvENKUlvE0_clEvEUllE_St5arrayIPcLm2EEEEviT0_T1_,@"STO_CUDA_ENTRY STV_DEFAULT"
_ZN2at6native29vectorized_elementwise_kernelILi8EZZZNS0_67_GLOBAL__N__bb565c37_34_ValidateCompressedIndicesKernel_cu_33a4b88b42_validate_compressed_sparse_indices_kernelILNS2_8CDimNameE1ENS2_18CUDAKernelLauncherENS2_14EmptyVecKernelENS2_8DummyVecELm8EEEvRKNS_6TensorESA_lllENKUlvE0_clEvENKUlvE0_clEvEUllE_St5arrayIPcLm2EEEEviT0_T1_:
.text._ZN2at6native29vectorized_elementwise_kernelILi8EZZZNS0_67_GLOBAL__N__bb565c37_34_ValidateCompressedIndicesKernel_cu_33a4b88b42_validate_compressed_sparse_indices_kernelILNS2_8CDimNameE1ENS2_18CUDAKernelLauncherENS2_14EmptyVecKernelENS2_8DummyVecELm8EEEvRKNS_6TensorESA_lllENKUlvE0_clEvENKUlvE0_clEvEUllE_St5arrayIPcLm2EEEEviT0_T1_:
        /* <DEDUP_REMOVED lines=90> */
.L_x_19328:
[----:B------:R-:W-:Y:S05]  /*05a0*/  BSYNC.RECONVERGENT B6 ;  /* 0x0000000000067941 */ /* 0x000fea0003800200 */
.L_x_19327:
        /* <DEDUP_REMOVED lines=26> */
.L_x_19330:
[----:B------:R-:W-:Y:S05]  /*0750*/  BSYNC.RECONVERGENT B6 ;  /* 0x0000000000067941 */ /* 0x000fea0003800200 */
.L_x_19329:
        /* <DEDUP_REMOVED lines=26> */
.L_x_19332:
[----:B------:R-:W-:Y:S05]  /*0900*/  BSYNC.RECONVERGENT B6 ;  /* 0x0000000000067941 */ /* 0x000fea0003800200 */
.L_x_19331:
        /* <DEDUP_REMOVED lines=26> */
.L_x_19334:
[----:B------:R-:W-:Y:S05]  /*0ab0*/  BSYNC.RECONVERGENT B6 ;  /* 0x0000000000067941 */ /* 0x000fea0003800200 */
.L_x_19333:
        /* <DEDUP_REMOVED lines=26> */
.L_x_19336:
[----:B------:R-:W-:Y:S05]  /*0c60*/  BSYNC.RECONVERGENT B6 ;  /* 0x0000000000067941 */ /* 0x000fea0003800200 */
.L_x_19335:
        /* <DEDUP_REMOVED lines=26> */
.L_x_19338:
[----:B------:R-:W-:Y:S05]  /*0e10*/  BSYNC.RECONVERGENT B6 ;  /* 0x0000000000067941 */ /* 0x000fea0003800200 */
.L_x_19337:
        /* <DEDUP_REMOVED lines=26> */
.L_x_19340:
[----:B------:R-:W-:Y:S05]  /*0fc0*/  BSYNC.RECONVERGENT B6 ;  /* 0x0000000000067941 */ /* 0x000fea0003800200 */
.L_x_19339:
        /* <DEDUP_REMOVED lines=26> */
.L_x_19342:
[----:B------:R-:W-:Y:S05]  /*1170*/  BSYNC.RECONVERGENT B6 ;  /* 0x0000000000067941 */ /* 0x000fea0003800200 */
.L_x_19341:
        /* <DEDUP_REMOVED lines=16> */
.L_x_19345:
[----:B------:R-:W-:-:S13]  /*1280*/  ISETP.GE.U32.AND P0, PT, R33, R32, PT ;  /* 0x000000202100720c */ /* 0x000fda0003f06070 */
[----:B------:R-:W-:Y:S05]  /*1290*/  @P0 BRA `(.L_x_19347) ;  /* 0x0000000000300947 */ /* 0x000fea0003800000 */
[----:B0-----:R-:W0:Y:S01]  /*12a0*/  LDC.64 R4, c[0x0][0x3a0] ;  /* 0x0000e800ff047b82 */ /* 0x001e220000000a00 */
[----:B------:R-:W-:Y:S02]  /*12b0*/  IMAD.IADD R3, R2, 0x1, R33 ;  /* 0x0000000102037824 */ /* 0x000fe400078e0221 */
[----:B------:R-:W-:Y:S02]  /*12c0*/  VIADD R33, R33, 0x80 ;  /* 0x0000008021217836 */ /* 0x000fe40000000000 */
[----:B0-----:R-:W-:-:S05]  /*12d0*/  IMAD.WIDE.U32 R4, R3, 0x8, R4 ;  /* 0x0000000803047825 */ /* 0x001fca00078e0004 */
[----:B------:R1:W-:Y:S02]  /*12e0*/  STG.E.64 desc[UR36][R4.64], RZ ;  /* 0x000000ff04007986 */ /* 0x0003e4000c101b24 */
.L_x_19346:
[----:B------:R-:W-:-:S13]  /*12f0*/  ISETP.GE.U32.AND P0, PT, R33, R32, PT ;  /* 0x000000202100720c */ /* 0x000fda0003f06070 */
[----:B------:R-:W-:Y:S05]  /*1300*/  @P0 BRA `(.L_x_19348) ;  /* 0x0000000000300947 */ /* 0x000fea0003800000 */
[----:B01----:R-:W0:Y:S01]  /*1310*/  LDC.64 R4, c[0x0][0x3a0] ;  /* 0x0000e800ff047b82 */ /* 0x003e220000000a00 */
[----:B------:R-:W-:Y:S02]  /*1320*/  IMAD.IADD R3, R2, 0x1, R33 ;  /* 0x0000000102037824 */ /* 0x000fe400078e0221 */
[----:B------:R-:W-:Y:S02]  /*1330*/  VIADD R33, R33, 0x80 ;  /* 0x0000008021217836 */ /* 0x000fe40000000000 */
[----:B0-----:R-:W-:-:S05]  /*1340*/  IMAD.WIDE.U32 R4, R3, 0x8, R4 ;  /* 0x0000000803047825 */ /* 0x001fca00078e0004 */
[----:B------:R1:W-:Y:S02]  /*1350*/  STG.E.64 desc[UR36][R4.64], RZ ;  /* 0x000000ff04007986 */ /* 0x0003e4000c101b24 */
.L_x_19347:
[----:B------:R-:W-:-:S13]  /*1360*/  ISETP.GE.U32.AND P0, PT, R33, R32, PT ;  /* 0x000000202100720c */ /* 0x000fda0003f06070 */
[----:B------:R-:W-:Y:S05]  /*1370*/  @P0 BRA `(.L_x_19349) ;  /* 0x0000000000340947 */ /* 0x000fea0003800000 */
[----:B01----:R-:W0:Y:S01]  /*1380*/  LDC.64 R4, c[0x0][0x3a0] ;  /* 0x0000e800ff047b82 */ /* 0x003e220000000a00 */
[----:B------:R-:W-:Y:S01]  /*1390*/  IADD3 R3, PT, PT, R2, R33, RZ ;  /* 0x0000002102037210 */ /* 0x000fe20007ffe0ff */
[----:B------:R-:W-:-:S04]  /*13a0*/  VIADD R33, R33, 0x80 ;  /* 0x0000008021217836 */ /* 0x000fc80000000000 */
[----:B0-----:R-:W-:-:S05]  /*13b0*/  IMAD.WIDE.U32 R4, R3, 0x8, R4 ;  /* 0x0000000803047825 */ /* 0x001fca00078e0004 */
[----:B------:R2:W-:Y:S02]  /*13c0*/  STG.E.64 desc[UR36][R4.64], RZ ;  /* 0x000000ff04007986 */ /* 0x0005e4000c101b24 */
.L_x_19348:
        /* <DEDUP_REMOVED lines=8> */
.L_x_19349:
[----:B------:R-:W-:Y:S05]  /*1450*/  BSYNC.RELIABLE B1 ;  /* 0x0000000000017941 */ /* 0x000fea0003800100 */
.L_x_19344:
[----:B------:R-:W-:-:S13]  /*1460*/  ISETP.GE.U32.AND P0, PT, R33, R32, PT ;  /* 0x000000202100720c */ /* 0x000fda0003f06070 */
[----:B012---:R-:W0:Y:S01]  /*1470*/  @!P0 LDC.64 R4, c[0x0][0x3a0] ;  /* 0x0000e800ff048b82 */ /* 0x007e220000000a00 */
[----:B------:R-:W-:Y:S01]  /*1480*/  @!P0 IMAD.IADD R3, R2, 0x1, R33 ;  /* 0x0000000102038824 */ /* 0x000fe200078e0221 */
[----:B------:R-:W-:-:S03]  /*1490*/  @!P0 IADD3 R33, PT, PT, R33, 0x80, RZ ;  /* 0x0000008021218810 */ /* 0x000fc60007ffe0ff */
[----:B0-----:R-:W-:-:S05]  /*14a0*/  @!P0 IMAD.WIDE.U32 R4, R3, 0x8, R4 ;  /* 0x0000000803048825 */ /* 0x001fca00078e0004 */
[----:B------:R3:W-:Y:S02]  /*14b0*/  @!P0 STG.E.64 desc[UR36][R4.64], RZ ;  /* 0x000000ff04008986 */ /* 0x0007e4000c101b24 */
.L_x_19350:
[----:B------:R-:W-:Y:S05]  /*14c0*/  BSYNC.RECONVERGENT B0 ;  /* 0x0000000000007941 */ /* 0x000fea0003800200 */
.L_x_19343:
[----:B------:R-:W-:-:S13]  /*14d0*/  ISETP.GE.U32.AND P0, PT, R33, R32, PT ;  /* 0x000000202100720c */ /* 0x000fda0003f06070 */
[----:B------:R-:W-:Y:S05]  /*14e0*/  @P0 EXIT ;  /* 0x000000000000094d */ /* 0x000fea0003800000 */
[----:B0123--:R-:W0:Y:S01]  /*14f0*/  LDC.64 R4, c[0x0][0x3a0] ;  /* 0x0000e800ff047b82 */ /* 0x00fe220000000a00 */
[----:B------:R-:W-:-:S04]  /*1500*/  IMAD.IADD R3, R2, 0x1, R33 ;  /* 0x0000000102037824 */ /* 0x000fc800078e0221 */
[----:B0-----:R-:W-:-:S05]  /*1510*/  IMAD.WIDE.U32 R2, R3, 0x8, R4 ;  /* 0x0000000803027825 */ /* 0x001fca00078e0004 */
[----:B------:R-:W-:Y:S01]  /*1520*/  STG.E.64 desc[UR36][R2.64], RZ ;  /* 0x000000ff02007986 */ /* 0x000fe2000c101b24 */
[----:B------:R-:W-:Y:S05]  /*1530*/  EXIT ;  /* 0x000000000000794d */ /* 0x000fea0003800000 */
.L_x_19326:
        /* <DEDUP_REMOVED lines=30> */
.L_x_19352:
[----:B------:R-:W-:Y:S05]  /*1720*/  BSYNC.RECONVERGENT B6 ;  /* 0x0000000000067941 */ /* 0x000fea0003800200 */
.L_x_19351:
        /* <DEDUP_REMOVED lines=24> */
.L_x_19354:
[----:B------:R-:W-:Y:S05]  /*18b0*/  BSYNC.RECONVERGENT B6 ;  /* 0x0000000000067941 */ /* 0x000fea0003800200 */
.L_x_19353:
        /* <DEDUP_REMOVED lines=24> */
.L_x_19356:
[----:B------:R-:W-:Y:S05]  /*1a40*/  BSYNC.RECONVERGENT B6 ;  /* 0x0000000000067941 */ /* 0x000fea0003800200 */
.L_x_19355:
        /* <DEDUP_REMOVED lines=24> */
.L_x_19358:
[----:B------:R-:W-:Y:S05]  /*1bd0*/  BSYNC.RECONVERGENT B6 ;  /* 0x0000000000067941 */ /* 0x000fea0003800200 */
.L_x_19357:
        /* <DEDUP_REMOVED lines=24> */
.L_x_19360:
[----:B------:R-:W-:Y:S05]  /*1d60*/  BSYNC.RECONVERGENT B6 ;  /* 0x0000000000067941 */ /* 0x000fea0003800200 */
.L_x_19359:
        /* <DEDUP_REMOVED lines=24> */
.L_x_19362:
[----:B------:R-:W-:Y:S05]  /*1ef0*/  BSYNC.RECONVERGENT B6 ;  /* 0x0000000000067941 */ /* 0x000fea0003800200 */
.L_x_19361:
        /* <DEDUP_REMOVED lines=24> */
.L_x_19364:
[----:B------:R-:W-:Y:S05]  /*2080*/  BSYNC.RECONVERGENT B6 ;  /* 0x0000000000067941 */ /* 0x000fea0003800200 */
.L_x_19363:
        /* <DEDUP_REMOVED lines=24> */
.L_x_19366:
[----:B------:R-:W-:Y:S05]  /*2210*/  BSYNC.RECONVERGENT B6 ;  /* 0x0000000000067941 */ /* 0x000fea0003800200 */
.L_x_19365:
[----:B------:R-:W0:Y:S02]  /*2220*/  LDC.64 R4, c[0x0][0x3a0] ;  /* 0x0000e800ff047b82 */ /* 0x000e240000000a00 */
[----:B0-----:R-:W-:-:S04]  /*2230*/  IMAD.WIDE.U32 R2, R2, 0x8, R4 ;  /* 0x0000000802027825 */ /* 0x001fc800078e0004 */
[----:B------:R-:W-:-:S05]  /*2240*/  IMAD.WIDE.U32 R2, R32, 0x40, R2 ;  /* 0x0000004020027825 */ /* 0x000fca00078e0002 */
[----:B------:R-:W-:Y:S04]  /*2250*/  STG.E.ENL2.256 desc[UR36][R2.64], RZ, RZ ;  /* 0xf80000ff02ff797f */ /* 0x000fe8000f121824 */
[----:B------:R-:W-:Y:S01]  /*2260*/  STG.E.ENL2.256 desc[UR36][R2.64+0x20], RZ, RZ ;  /* 0xf80001ff02ff797f */ /* 0x000fe2000f121824 */
[----:B------:R-:W-:Y:S05]  /*2270*/  EXIT ;  /* 0x000000000000794d */ /* 0x000fea0003800000 */
.L_x_19367:
        /* <DEDUP_REMOVED lines=16> */
.L_x_40160:


//--------------------- .text._ZN2at6native18elementwise_kernelILi128ELi4EZNS0_15gpu_kernel_implIZZZNS0_67_GLOBAL__N__bb565c37_34_ValidateCompressedIndicesKernel_cu_33a4b88b42_validate_compressed_sparse_indices_kernelILNS3_8CDimNameE1ENS3_18CUDAKernelLauncherENS3_14EmptyVecKernelENS3_8DummyVecELm8EEEvRKNS_6TensorESB_lllENKUlvE0_clEvENKUlvE_clEvEUliE_EEvRNS_18TensorIteratorBaseERKT_EUliE_EEviT1_ --------------------------
	.section	.text._ZN2at6native18elementwise_kernelILi128ELi4EZNS0_15gpu_kernel_implIZZZNS0_67_GLOBAL__N__bb565c37_34_ValidateCompressedIndicesKernel_cu_33a4b88b42_validate_compressed_sparse_indices_kernelILNS3_8CDimNameE1ENS3_18CUDAKernelLauncherENS3_14EmptyVecKernelENS3_8DummyVecELm8EEEvRKNS_6TensorESB_lllENKUlvE0_clEvENKUlvE_clEvEUliE_EEvRNS_18TensorIteratorBaseERKT_EUliE_EEviT1_,"ax",@progbits
	.align	128
        .global         _ZN2at6native18elementwise_kernelILi128ELi4EZNS0_15gpu_kernel_implIZZZNS0_67_GLOBAL__N__bb565c37_34_ValidateCompressedIndicesKernel_cu_33a4b88b42_validate_compressed_sparse_indices_kernelILNS3_8CDimNameE1ENS3_18CUDAKernelLauncherENS3_14EmptyVecKernelENS3_8DummyVecELm8EEEvRKNS_6TensorESB_lllENKUlvE0_clEvENKUlvE_clEvEUliE_EEvRNS_18TensorIteratorBaseERKT_EUliE_EEviT1_
        .type           _ZN2at6native18elementwise_kernelILi128ELi4EZNS0_15gpu_kernel_implIZZZNS0_67_GLOBAL__N__bb565c37_34_ValidateCompressedIndicesKernel_cu_33a4b88b42_validate_compressed_sparse_indices_kernelILNS3_8CDimNameE1ENS3_18CUDAKernelLauncherENS3_14EmptyVecKernelENS3_8DummyVecELm8EEEvRKNS_6TensorESB_lllENKUlvE0_clEvENKUlvE_clEvEUliE_EEvRNS_18TensorIteratorBaseERKT_EUliE_EEviT1_,@function
        .size           _ZN2at6native18elementwise_kernelILi128ELi4EZNS0_15gpu_kernel_implIZZZNS0_67_GLOBAL__N__bb565c37_34_ValidateCompressedIndicesKernel_cu_33a4b88b42_validate_compressed_sparse_indices_kernelILNS3_8CDimNameE1ENS3_18CUDAKernelLauncherENS3_14EmptyVecKernelENS3_8DummyVecELm8EEEvRKNS_6TensorESB_lllENKUlvE0_clEvENKUlvE_clEvEUliE_EEvRNS_18TensorIteratorBaseERKT_EUliE_EEviT1_,(.L_x_40161 - _ZN2at6native18elementwise_kernelILi128ELi4EZNS0_15gpu_kernel_implIZZZNS0_67_GLOBAL__N__bb565c37_34_ValidateCompressedIndicesKernel_cu_33a4b88b42_validate_compressed_sparse_indices_kernelILNS3_8CDimNameE1ENS3_18CUDAKernelLauncherENS3_14EmptyVecKernelENS3_8DummyVecELm8EEEvRKNS_6TensorESB_lllENKUlvE0_clEvENKUlvE_clEvEUliE_EEvRNS_18TensorIteratorBaseERKT_EUliE_EEviT1_)
        .other          _ZN2at6native18elementwise_kernelILi128ELi4EZNS0_15gpu_kernel_implIZZZNS0_67_GLOBAL__N__bb565c37_34_ValidateCompressedIndicesKernel_cu_33a4b88b42_validate_compressed_sparse_indices_kernelILNS3_8CDimNameE1ENS3_18CUDAKernelLauncherENS3_14EmptyVecKernelENS3_8DummyVecELm8EEEvRKNS_6TensorESB_lllENKUlvE0_clEvENKUlvE_clEvEUliE_EEvRNS_18TensorIteratorBaseERKT_EUliE_EEviT1_,@"STO_CUDA_ENTRY STV_DEFAULT"
_ZN2at6native18elementwise_kernelILi128ELi4EZNS0_15gpu_kernel_implIZZZNS0_67_GLOBAL__N__bb565c37_34_ValidateCompressedIndicesKernel_cu_33a4b88b42_validate_compressed_sparse_indices_kernelILNS3_8CDimNameE1ENS3_18CUDAKernelLauncherENS3_14EmptyVecKernelENS3_8DummyVecELm8EEEvRKNS_6TensorESB_lllENKUlvE0_clEvENKUlvE_clEvEUliE_EEvRNS_18TensorIteratorBaseERKT_EUliE_EEviT1_:
.text._ZN2at6native18elementwise_kernelILi128ELi4EZNS0_15gpu_kernel_implIZZZNS0_67_GLOBAL__N__bb565c37_34_ValidateCompressedIndicesKernel_cu_33a4b88b42_validate_compressed_sparse_indices_kernelILNS3_8CDimNameE1ENS3_18CUDAKernelLauncherENS3_14EmptyVecKernelENS3_8DummyVecELm8EEEvRKNS_6TensorESB_lllENKUlvE0_clEvENKUlvE_clEvEUliE_EEvRNS_18TensorIteratorBaseERKT_EUliE_EEviT1_:
        /* <DEDUP_REMOVED lines=319> */
.L_x_19370:
        /* <DEDUP_REMOVED lines=16> */
.L_x_19374:
[----:B------:R0:W5:Y:S01]  /*14f0*/  LDG.E.U8 R0, desc[UR36][R2.64] ;  /* 0x0000002402007981 */ /* 0x000162000c1e1100 */
[----:B------:R-:W-:Y:S05]  /*1500*/  BRA `(.L_x_19376) ;  /* 0x0000000c002c7947 */ /* 0x000fea0003800000 */
.L_x_19373:
        /* <DEDUP_REMOVED lines=8> */
.L_x_19378:
[----:B------:R0:W5:Y:S01]  /*1590*/  LDG.E R0, desc[UR36][R2.64] ;  /* 0x0000002402007981 */ /* 0x000162000c1e1900 */
[----:B------:R-:W-:Y:S05]  /*15a0*/  BRA `(.L_x_19376) ;  /* 0x0000000c00047947 */ /* 0x000fea0003800000 */
.L_x_19377:
[----:B------:R0:W5:Y:S01]  /*15b0*/  LDG.E.S16 R0, desc[UR36][R2.64] ;  /* 0x0000002402007981 */ /* 0x000162000c1e1700 */
[----:B------:R-:W-:Y:S05]  /*15c0*/  BRA `(.L_x_19376) ;  /* 0x0000000800fc7947 */ /* 0x000fea0003800000 */
.L_x_19372:
        /* <DEDUP_REMOVED lines=9> */
.L_x_19380:
[----:B------:R-:W2:Y:S02]  /*1660*/  LDG.E.U16 R2, desc[UR36][R2.64] ;  /* 0x0000002402027981 */ /* 0x000ea4000c1e1500 */
[----:B--2---:R-:W-:-:S06]  /*1670*/  HADD2.F32 R0, -RZ, R2.H0_H0 ;  /* 0x20000002ff007230 */ /* 0x004fcc0000004100 */
[----:B------:R-:W0:Y:S01]  /*1680*/  F2I.FTZ.TRUNC.NTZ R0, R0 ;  /* 0x0000000000007305 */ /* 0x000e22000021f100 */
[----:B------:R-:W-:Y:S05]  /*1690*/  BRA `(.L_x_19376) ;  /* 0x0000000800c87947 */ /* 0x000fea0003800000 */
.L_x_19379:
        /* <DEDUP_REMOVED lines=9> */
.L_x_19382:
[----:B------:R-:W2:Y:S02]  /*1730*/  LDG.E.U16 R2, desc[UR36][R2.64] ;  /* 0x0000002402027981 */ /* 0x000ea4000c1e1500 */
[----:B--2---:R-:W-:-:S06]  /*1740*/  HADD2.F32 R0, -RZ, R2.H0_H0 ;  /* 0x20000002ff007230 */ /* 0x004fcc0000004100 */
[----:B------:R-:W0:Y:S01]  /*1750*/  F2I.FTZ.TRUNC.NTZ R0, R0 ;  /* 0x0000000000007305 */ /* 0x000e22000021f100 */
[----:B------:R-:W-:Y:S05]  /*1760*/  BRA `(.L_x_19376) ;  /* 0x0000000800947947 */ /* 0x000fea0003800000 */
.L_x_19381:
[----:B------:R-:W2:Y:S02]  /*1770*/  LDG.E.64 R2, desc[UR36][R2.64] ;  /* 0x0000002402027981 */ /* 0x000ea4000c1e1b00 */
[----:B--2---:R0:W1:Y:S01]  /*1780*/  F2I.F64.TRUNC R0, R2 ;  /* 0x0000000200007311 */ /* 0x004062000030d100 */
[----:B------:R-:W-:Y:S05]  /*1790*/  BRA `(.L_x_19376) ;  /* 0x0000000800887947 */ /* 0x000fea0003800000 */
.L_x_19371:
        /* <DEDUP_REMOVED lines=12> */
.L_x_19385:
[----:B------:R-:W2:Y:S02]  /*1860*/  LDG.E.64 R2, desc[UR36][R2.64] ;  /* 0x0000002402027981 */ /* 0x000ea4000c1e1b00 */
[----:B--2---:R0:W1:Y:S01]  /*1870*/  F2I.F64.TRUNC R0, R2 ;  /* 0x0000000200007311 */ /* 0x004062000030d100 */
[----:B------:R-:W-:Y:S05]  /*1880*/  BRA `(.L_x_19376) ;  /* 0x00000008004c7947 */ /* 0x000fea0003800000 */
.L_x_19384:
        /* <DEDUP_REMOVED lines=26> */
.L_x_19387:
        /* <DEDUP_REMOVED lines=13> */
.L_x_19386:
[----:B------:R-:W2:Y:S02]  /*1b00*/  LDG.E.U16 R0, desc[UR36][R2.64] ;  /* 0x0000002402007981 */ /* 0x000ea4000c1e1500 */
[----:B--2---:R-:W-:-:S06]  /*1b10*/  SHF.L.U32 R0, R0, 0x10, RZ ;  /* 0x0000001000007819 */ /* 0x004fcc00000006ff */
[----:B------:R-:W0:Y:S01]  /*1b20*/  F2I.FTZ.TRUNC.NTZ R0, R0 ;  /* 0x0000000000007305 */ /* 0x000e22000021f100 */
[----:B------:R-:W-:Y:S05]  /*1b30*/  BRA `(.L_x_19376) ;  /* 0x0000000400a07947 */ /* 0x000fea0003800000 */
.L_x_19383:
        /* <DEDUP_REMOVED lines=10> */
.L_x_19390:
        /* <DEDUP_REMOVED lines=21> */
.L_x_19394:
[----:B------:R-:W-:Y:S05]  /*1d30*/  BSYNC.RECONVERGENT B1 ;  /* 0x0000000000017941 */ /* 0x000fea0003800200 */
.L_x_19393:
[----:B------:R-:W-:Y:S01]  /*1d40*/  IMAD.SHL.U32 R0, R0, 0x100000, RZ ;  /* 0x0010000000007824 */ /* 0x000fe200078e00ff */
[----:B------:R-:W-:-:S04]  /*1d50*/  LEA R2, R2, 0x3b800000, 0x17 ;  /* 0x3b80000002027811 */ /* 0x000fc800078eb8ff */
[----:B------:R-:W-:-:S07]  /*1d60*/  LOP3.LUT R0, R2, R0, R7, 0xfe, !PT ;  /* 0x0000000002007212 */ /* 0x000fce00078efe07 */
.L_x_19392:
[----:B------:R-:W-:Y:S05]  /*1d70*/  BSYNC.RECONVERGENT B0 ;  /* 0x0000000000007941 */ /* 0x000fea0003800200 */
.L_x_19391:
[----:B------:R-:W1:Y:S01]  /*1d80*/  F2I.FTZ.TRUNC.NTZ R0, R0 ;  /* 0x0000000000007305 */ /* 0x000e62000021f100 */
[----:B------:R-:W-:Y:S05]  /*1d90*/  BRA `(.L_x_19376) ;  /* 0x0000000400087947 */ /* 0x000fea0003800000 */
.L_x_19389:
        /* <DEDUP_REMOVED lines=21> */
.L_x_19398:
[----:B------:R-:W-:Y:S05]  /*1ef0*/  BSYNC.RECONVERGENT B1 ;  /* 0x0000000000017941 */ /* 0x000fea0003800200 */
.L_x_19397:
[----:B------:R-:W-:Y:S02]  /*1f00*/  SHF.L.U32 R0, R0, 0x15, RZ ;  /* 0x0000001500007819 */ /* 0x000fe400000006ff */
[----:B------:R-:W-:-:S04]  /*1f10*/  LEA R2, R2, 0x37800000, 0x17 ;  /* 0x3780000002027811 */ /* 0x000fc800078eb8ff */
[----:B------:R-:W-:-:S07]  /*1f20*/  LOP3.LUT R0, R2, R0, R7, 0xfe, !PT ;  /* 0x0000000002007212 */ /* 0x000fce00078efe07 */
.L_x_19396:
[----:B------:R-:W-:Y:S05]  /*1f30*/  BSYNC.RECONVERGENT B0 ;  /* 0x0000000000007941 */ /* 0x000fea0003800200 */
.L_x_19395:
[----:B------:R-:W2:Y:S01]  /*1f40*/  F2I.FTZ.TRUNC.NTZ R0, R0 ;  /* 0x0000000000007305 */ /* 0x000ea2000021f100 */
[----:B------:R-:W-:Y:S05]  /*1f50*/  BRA `(.L_x_19376) ;  /* 0x0000000000987947 */ /* 0x000fea0003800000 */
.L_x_19388:
[----:B------:R-:W-:-:S09]  /*1f60*/  UISETP.NE.AND UP0, UPT, UR4, 0x1c, UPT ;  /* 0x0000001c0400788c */ /* 0x000fd2000bf05270 */
[----:B------:R-:W-:Y:S05]  /*1f70*/  BRA.U !UP0, `(.L_x_19399) ;  /* 0x00000001088c7547 */ /* 0x000fea000b800000 */
[----:B------:R-:W-:-:S09]  /*1f80*/  UISETP.NE.AND UP0, UPT, UR4, 0x1d, UPT ;  /* 0x0000001d0400788c */ /* 0x000fd2000bf05270 */
[----:B------:R-:W-:Y:S05]  /*1f90*/  BRA.U !UP0, `(.L_x_19400) ;  /* 0x00000001087c7547 */ /* 0x000fea000b800000 */
[----:B------:R-:W-:-:S09]  /*1fa0*/  UISETP.NE.AND UP0, UPT, UR4, 0x2c, UPT ;  /* 0x0000002c0400788c */ /* 0x000fd2000bf05270 */
[----:B------:R-:W-:Y:S05]  /*1fb0*/  BRA.U !UP0, `(.L_x_19401) ;  /* 0x0000000108487547 */ /* 0x000fea000b800000 */
.L_x_19375:
        /* <DEDUP_REMOVED lines=16> */
.L_x_19402:
[----:B------:R-:W-:Y:S01]  /*20c0*/  MOV R0, RZ ;  /* 0x000000ff00007202 */ /* 0x000fe20000000f00 */
[----:B------:R-:W-:Y:S06]  /*20d0*/  BRA `(.L_x_19376) ;  /* 0x0000000000387947 */ /* 0x000fec0003800000 */
.L_x_19401:
        /* <DEDUP_REMOVED lines=8> */
.L_x_19404:
[----:B------:R-:W-:Y:S05]  /*2160*/  BSYNC.RECONVERGENT B0 ;  /* 0x0000000000007941 */ /* 0x000fea0003800200 */
.L_x_19403:
[----:B------:R-:W4:Y:S01]  /*2170*/  F2I.FTZ.TRUNC.NTZ R0, R0 ;  /* 0x0000000000007305 */ /* 0x000f22000021f100 */
[----:B------:R-:W-:Y:S05]  /*2180*/  BRA `(.L_x_19376) ;  /* 0x00000000000c7947 */ /* 0x000fea0003800000 */
.L_x_19400:
[----:B------:R0:W5:Y:S01]  /*2190*/  LDG.E R0, desc[UR36][R2.64] ;  /* 0x0000002402007981 */ /* 0x000162000c1e1900 */
[----:B------:R-:W-:Y:S05]  /*21a0*/  BRA `(.L_x_19376) ;  /* 0x0000000000047947 */ /* 0x000fea0003800000 */
.L_x_19399:
[----:B------:R3:W5:Y:S02]  /*21b0*/  LDG.E R0, desc[UR36][R2.64] ;  /* 0x0000002402007981 */ /* 0x000764000c1e1900 */
.L_x_19376:
        /* <DEDUP_REMOVED lines=22> */
.L_x_19406:
[----:B------:R-:W-:Y:S05]  /*2320*/  BSYNC.RECONVERGENT B6 ;  /* 0x0000000000067941 */ /* 0x000fea0003800200 */
.L_x_19405:
        /* <DEDUP_REMOVED lines=16> */
.L_x_19410:
[----:B------:R0:W-:Y:S01]  /*2430*/  STG.E.U8 desc[UR36][R2.64], RZ ;  /* 0x000000ff02007986 */ /* 0x0001e2000c101124 */
[----:B------:R-:W-:Y:S05]  /*2440*/  BRA `(.L_x_19412) ;  /* 0x0000000400907947 */ /* 0x000fea0003800000 */
.L_x_19409:
        /* <DEDUP_REMOVED lines=8> */
.L_x_19414:
[----:B------:R0:W-:Y:S01]  /*24d0*/  STG.E desc[UR36][R2.64], RZ ;  /* 0x000000ff02007986 */ /* 0x0001e2000c101924 */
[----:B------:R-:W-:Y:S05]  /*24e0*/  BRA `(.L_x_19412) ;  /* 0x0000000400687947 */ /* 0x000fea0003800000 */
.L_x_19413:
[----:B------:R0:W-:Y:S01]  /*24f0*/  STG.E.U16 desc[UR36][R2.64], RZ ;  /* 0x000000ff02007986 */ /* 0x0001e2000c101524 */
[----:B------:R-:W-:Y:S05]  /*2500*/  BRA `(.L_x_19412) ;  /* 0x0000000400607947 */ /* 0x000fea0003800000 */
.L_x_19408:
        /* <DEDUP_REMOVED lines=8> */
.L_x_19416:
[----:B------:R0:W-:Y:S01]  /*2590*/  STG.E.U16 desc[UR36][R2.64], RZ ;  /* 0x000000ff02007986 */ /* 0x0001e2000c101524 */
[----:B------:R-:W-:Y:S05]  /*25a0*/  BRA `(.L_x_19412) ;  /* 0x0000000400387947 */ /* 0x000fea0003800000 */
.L_x_19415:
        /* <DEDUP_REMOVED lines=8> */
.L_x_19418:
[----:B------:R0:W-:Y:S01]  /*2630*/  STG.E desc[UR36][R2.64], RZ ;  /* 0x000000ff02007986 */ /* 0x0001e2000c101924 */
[----:B------:R-:W-:Y:S05]  /*2640*/  BRA `(.L_x_19412) ;  /* 0x0000000400107947 */ /* 0x000fea0003800000 */
.L_x_19417:
[----:B------:R0:W-:Y:S01]  /*2650*/  STG.E.64 desc[UR36][R2.64], RZ ;  /* 0x000000ff02007986 */ /* 0x0001e2000c101b24 */
[----:B------:R-:W-:Y:S05]  /*2660*/  BRA `(.L_x_19412) ;  /* 0x0000000400087947 */ /* 0x000fea0003800000 */
.L_x_19407:
        /* <DEDUP_REMOVED lines=10> */
.L_x_19421:
[----:B------:R0:W-:Y:S01]  /*2710*/  STG.E.128 desc[UR36][R2.64], RZ ;  /* 0x000000ff02007986 */ /* 0x0001e2000c101d24 */
[----:B------:R-:W-:Y:S05]  /*2720*/  BRA `(.L_x_19412) ;  /* 0x0000000000d87947 */ /* 0x000fea0003800000 */
.L_x_19420:
        /* <DEDUP_REMOVED lines=8> */
.L_x_19423:
[----:B------:R0:W-:Y:S01]  /*27b0*/  STG.E.U8 desc[UR36][R2.64], RZ ;  /* 0x000000ff02007986 */ /* 0x0001e2000c101124 */
[----:B------:R-:W-:Y:S05]  /*27c0*/  BRA `(.L_x_19412) ;  /* 0x0000000000b07947 */ /* 0x000fea0003800000 */
.L_x_19422:
[----:B------:R0:W-:Y:S01]  /*27d0*/  STG.E.U16 desc[UR36][R2.64], RZ ;  /* 0x000000ff02007986 */ /* 0x0001e2000c101524 */
[----:B------:R-:W-:Y:S05]  /*27e0*/  BRA `(.L_x_19412) ;  /* 0x0000000000a87947 */ /* 0x000fea0003800000 */
.L_x_19419:
        /* <DEDUP_REMOVED lines=10> */
.L_x_19426:
[----:B------:R1:W-:Y:S01]  /*2890*/  STG.E.U8 desc[UR36][R2.64], RZ ;  /* 0x000000ff02007986 */ /* 0x0003e2000c101124 */
[----:B------:R-:W-:Y:S05]  /*28a0*/  BRA `(.L_x_19412) ;  /* 0x0000000000787947 */ /* 0x000fea0003800000 */
.L_x_19425:
[----:B------:R0:W-:Y:S01]  /*28b0*/  STG.E.U8 desc[UR36][R2.64], RZ ;  /* 0x000000ff02007986 */ /* 0x0001e2000c101124 */
[----:B------:R-:W-:Y:S05]  /*28c0*/  BRA `(.L_x_19412) ;  /* 0x0000000000707947 */ /* 0x000fea0003800000 */
.L_x_19424:
[----:B------:R-:W-:-:S13]  /*28d0*/  ISETP.NE.AND P0, PT, R0, 0x1c, PT ;  /* 0x0000001c0000780c */ /* 0x000fda0003f05270 */
[----:B------:R-:W-:Y:S05]  /*28e0*/  @!P0 BRA `(.L_x_19427) ;  /* 0x0000000000648947 */ /* 0x000fea0003800000 */
[----:B------:R-:W-:-:S13]  /*28f0*/  ISETP.NE.AND P0, PT, R0, 0x1d, PT ;  /* 0x0000001d0000780c */ /* 0x000fda0003f05270 */
[----:B------:R-:W-:Y:S05]  /*2900*/  @!P0 BRA `(.L_x_19428) ;  /* 0x0000000000548947 */ /* 0x000fea0003800000 */
[----:B------:R-:W-:-:S13]  /*2910*/  ISETP.NE.AND P0, PT, R0, 0x2c, PT ;  /* 0x0000002c0000780c */ /* 0x000fda0003f05270 */
[----:B------:R-:W-:Y:S05]  /*2920*/  @!P0 BRA `(.L_x_19429) ;  /* 0x0000000000448947 */ /* 0x000fea0003800000 */
.L_x_19411:
        /* <DEDUP_REMOVED lines=16> */
.L_x_19430:
[----:B------:R-:W-:Y:S05]  /*2a30*/  BRA `(.L_x_19412) ;  /* 0x0000000000147947 */ /* 0x000fea0003800000 */
.L_x_19429:
[----:B------:R4:W-:Y:S01]  /*2a40*/  STG.E.U8 desc[UR36][R2.64], RZ ;  /* 0x000000ff02007986 */ /* 0x0009e2000c101124 */
[----:B------:R-:W-:Y:S05]  /*2a50*/  BRA `(.L_x_19412) ;  /* 0x00000000000c7947 */ /* 0x000fea0003800000 */
.L_x_19428:
[----:B------:R0:W-:Y:S01]  /*2a60*/  STG.E.64 desc[UR36][R2.64], RZ ;  /* 0x000000ff02007986 */ /* 0x0001e2000c101b24 */
[----:B------:R-:W-:Y:S05]  /*2a70*/  BRA `(.L_x_19412) ;  /* 0x0000000000047947 */ /* 0x000fea0003800000 */
.L_x_19427:
[----:B------:R3:W-:Y:S02]  /*2a80*/  STG.E desc[UR36][R2.64], RZ ;  /* 0x000000ff02007986 */ /* 0x0007e4000c101924 */
.L_x_19412:
[----:B------:R-:W-:-:S07]  /*2a90*/  VIADD R17, R17, 0x80 ;  /* 0x0000008011117836 */ /* 0x000fce0000000000 */
.L_x_19369:
[----:B0-----:R-:W-:Y:S05]  /*2aa0*/  BSYNC.RECONVERGENT B7 ;  /* 0x0000000000077941 */ /* 0x001fea0003800200 */
.L_x_19368:
        /* <DEDUP_REMOVED lines=307> */
.L_x_19433:
        /* <DEDUP_REMOVED lines=16> */
.L_x_19437:
[----:B------:R0:W5:Y:S01]  /*3ee0*/  LDG.E.U8 R0, desc[UR36][R2.64] ;  /* 0x0000002402007981 */ /* 0x000162000c1e1100 */
[----:B------:R-:W-:Y:S05]  /*3ef0*/  BRA `(.L_x_19439) ;  /* 0x0000000c002c7947 */ /* 0x000fea0003800000 */
.L_x_19436:
        /* <DEDUP_REMOVED lines=8> */
.L_x_19441:
[----:B------:R0:W5:Y:S01]  /*3f80*/  LDG.E R0, desc[UR36][R2.64] ;  /* 0x0000002402007981 */ /* 0x000162000c1e1900 */
[----:B------:R-:W-:Y:S05]  /*3f90*/  BRA `(.L_x_19439) ;  /* 0x0000000c00047947 */ /* 0x000fea0003800000 */
.L_x_19440:
[----:B------:R0:W5:Y:S01]  /*3fa0*/  LDG.E.S16 R0, desc[UR36][R2.64] ;  /* 0x0000002402007981 */ /* 0x000162000c1e1700 */
[----:B------:R-:W-:Y:S05]  /*3fb0*/  BRA `(.L_x_19439) ;  /* 0x0000000800fc7947 */ /* 0x000fea0003800000 */
.L_x_19435:
        /* <DEDUP_REMOVED lines=9> */
.L_x_19443:
[----:B------:R-:W2:Y:S02]  /*4050*/  LDG.E.U16 R2, desc[UR36][R2.64] ;  /* 0x0000002402027981 */ /* 0x000ea4000c1e1500 */
[----:B--2---:R-:W-:-:S06]  /*4060*/  HADD2.F32 R0, -RZ, R2.H0_H0 ;  /* 0x20000002ff007230 */ /* 0x004fcc0000004100 */
[----:B------:R-:W0:Y:S01]  /*4070*/  F2I.FTZ.TRUNC.NTZ R0, R0 ;  /* 0x0000000000007305 */ /* 0x000e22000021f100 */
[----:B------:R-:W-:Y:S05]  /*4080*/  BRA `(.L_x_19439) ;  /* 0x0000000800c87947 */ /* 0x000fea0003800000 */
.L_x_19442:
        /* <DEDUP_REMOVED lines=9> */
.L_x_19445:
[----:B------:R-:W2:Y:S02]  /*4120*/  LDG.E.U16 R2, desc[UR36][R2.64] ;  /* 0x0000002402027981 */ /* 0x000ea4000c1e1500 */
[----:B--2---:R-:W-:-:S06]  /*4130*/  HADD2.F32 R0, -RZ, R2.H0_H0 ;  /* 0x20000002ff007230 */ /* 0x004fcc0000004100 */
[----:B------:R-:W0:Y:S01]  /*4140*/  F2I.FTZ.TRUNC.NTZ R0, R0 ;  /* 0x0000000000007305 */ /* 0x000e22000021f100 */
[----:B------:R-:W-:Y:S05]  /*4150*/  BRA `(.L_x_19439) ;  /* 0x0000000800947947 */ /* 0x000fea0003800000 */
.L_x_19444:
[----:B------:R-:W2:Y:S02]  /*4160*/  LDG.E.64 R2, desc[UR36][R2.64] ;  /* 0x0000002402027981 */ /* 0x000ea4000c1e1b00 */
[----:B--2---:R0:W1:Y:S01]  /*4170*/  F2I.F64.TRUNC R0, R2 ;  /* 0x0000000200007311 */ /* 0x004062000030d100 */
[----:B------:R-:W-:Y:S05]  /*4180*/  BRA `(.L_x_19439) ;  /* 0x0000000800887947 */ /* 0x000fea0003800000 */
.L_x_19434:
        /* <DEDUP_REMOVED lines=12> */
.L_x_19448:
[----:B------:R-:W2:Y:S02]  /*4250*/  LDG.E.64 R2, desc[UR36][R2.64] ;  /* 0x0000002402027981 */ /* 0x000ea4000c1e1b00 */
[----:B--2---:R0:W1:Y:S01]  /*4260*/  F2I.F64.TRUNC R0, R2 ;  /* 0x0000000200007311 */ /* 0x004062000030d100 */
[----:B------:R-:W-:Y:S05]  /*4270*/  BRA `(.L_x_19439) ;  /* 0x00000008004c7947 */ /* 0x000fea0003800000 */
.L_x_19447:
        /* <DEDUP_REMOVED lines=26> */
.L_x_19450:
        /* <DEDUP_REMOVED lines=13> */
.L_x_19449:
[----:B------:R-:W2:Y:S02]  /*44f0*/  LDG.E.U16 R0, desc[UR36][R2.64] ;  /* 0x0000002402007981 */ /* 0x000ea4000c1e1500 */
[----:B--2---:R-:W-:-:S06]  /*4500*/  SHF.L.U32 R0, R0, 0x10, RZ ;  /* 0x0000001000007819 */ /* 0x004fcc00000006ff */
[----:B------:R-:W2:Y:S01]  /*4510*/  F2I.FTZ.TRUNC.NTZ R0, R0 ;  /* 0x0000000000007305 */ /* 0x000ea2000021f100 */
[----:B------:R-:W-:Y:S05]  /*4520*/  BRA `(.L_x_19439) ;  /* 0x0000000400a07947 */ /* 0x000fea0003800000 */
.L_x_19446:
        /* <DEDUP_REMOVED lines=10> */
.L_x_19453:
        /* <DEDUP_REMOVED lines=21> */
.L_x_19457:
[----:B------:R-:W-:Y:S05]  /*4720*/  BSYNC.RECONVERGENT B1 ;  /* 0x0000000000017941 */ /* 0x000fea0003800200 */
.L_x_19456:
[----:B------:R-:W-:Y:S01]  /*4730*/  IMAD.SHL.U32 R0, R0, 0x100000, RZ ;  /* 0x0010000000007824 */ /* 0x000fe200078e00ff */
[----:B------:R-:W-:-:S04]  /*4740*/  LEA R2, R2, 0x3b800000, 0x17 ;  /* 0x3b80000002027811 */ /* 0x000fc800078eb8ff */
[----:B------:R-:W-:-:S07]  /*4750*/  LOP3.LUT R0, R2, R0, R7, 0xfe, !PT ;  /* 0x0000000002007212 */ /* 0x000fce00078efe07 */
.L_x_19455:
[----:B------:R-:W-:Y:S05]  /*4760*/  BSYNC.RECONVERGENT B0 ;  /* 0x0000000000007941 */ /* 0x000fea0003800200 */
.L_x_19454:
[----:B------:R-:W0:Y:S01]  /*4770*/  F2I.FTZ.TRUNC.NTZ R0, R0 ;  /* 0x0000000000007305 */ /* 0x000e22000021f100 */
[----:B------:R-:W-:Y:S05]  /*4780*/  BRA `(.L_x_19439) ;  /* 0x0000000400087947 */ /* 0x000fea0003800000 */
.L_x_19452:
        /* <DEDUP_REMOVED lines=21> */
.L_x_19461:
[----:B------:R-:W-:Y:S05]  /*48e0*/  BSYNC.RECONVERGENT B1 ;  /* 0x0000000000017941 */ /* 0x000fea0003800200 */
.L_x_19460:
[----:B------:R-:W-:Y:S02]  /*48f0*/  SHF.L.U32 R0, R0, 0x15, RZ ;  /* 0x0000001500007819 */ /* 0x000fe400000006ff */
[----:B------:R-:W-:-:S04]  /*4900*/  LEA R2, R2, 0x37800000, 0x17 ;  /* 0x3780000002027811 */ /* 0x000fc800078eb8ff */
[----:B------:R-:W-:-:S07]  /*4910*/  LOP3.LUT R0, R2, R0, R7, 0xfe, !PT ;  /* 0x0000000002007212 */ /* 0x000fce00078efe07 */
.L_x_19459:
[----:B------:R-:W-:Y:S05]  /*4920*/  BSYNC.RECONVERGENT B0 ;  /* 0x0000000000007941 */ /* 0x000fea0003800200 */
.L_x_19458:
[----:B------:R-:W0:Y:S01]  /*4930*/  F2I.FTZ.TRUNC.NTZ R0, R0 ;  /* 0x0000000000007305 */ /* 0x000e22000021f100 */
[----:B------:R-:W-:Y:S05]  /*4940*/  BRA `(.L_x_19439) ;  /* 0x0000000000987947 */ /* 0x000fea0003800000 */
.L_x_19451:
        /* <DEDUP_REMOVED lines=14> */
.L_x_19465:
[----:B------:R-:W-:Y:S05]  /*4a30*/  BSYNC.RECONVERGENT B0 ;  /* 0x0000000000007941 */ /* 0x000fea0003800200 */
.L_x_19464:
[----:B------:R-:W0:Y:S01]  /*4a40*/  F2I.FTZ.TRUNC.NTZ R0, R0 ;  /* 0x0000000000007305 */ /* 0x000e22000021f100 */
[----:B------:R-:W-:Y:S05]  /*4a50*/  BRA `(.L_x_19439) ;  /* 0x0000000000547947 */ /* 0x000fea0003800000 */
.L_x_19438:
        /* <DEDUP_REMOVED lines=16> */
.L_x_19466:
[----:B------:R-:W-:Y:S01]  /*4b60*/  IMAD.MOV.U32 R0, RZ, RZ, RZ ;  /* 0x000000ffff007224 */ /* 0x000fe200078e00ff */
[----:B------:R-:W-:Y:S06]  /*4b70*/  BRA `(.L_x_19439) ;  /* 0x00000000000c7947 */ /* 0x000fec0003800000 */
.L_x_19463:
[----:B------:R0:W5:Y:S01]  /*4b80*/  LDG.E R0, desc[UR36][R2.64] ;  /* 0x0000002402007981 */ /* 0x000162000c1e1900 */
[----:B------:R-:W-:Y:S05]  /*4b90*/  BRA `(.L_x_19439) ;  /* 0x0000000000047947 */ /* 0x000fea0003800000 */
.L_x_19462:
[----:B------:R0:W5:Y:S02]  /*4ba0*/  LDG.E R0, desc[UR36][R2.64] ;  /* 0x0000002402007981 */ /* 0x000164000c1e1900 */
.L_x_19439:
        /* <DEDUP_REMOVED lines=22> */
.L_x_19468:
[----:B------:R-:W-:Y:S05]  /*4d10*/  BSYNC.RECONVERGENT B6 ;  /* 0x0000000000067941 */ /* 0x000fea0003800200 */
.L_x_19467:
        /* <DEDUP_REMOVED lines=16> */
.L_x_19472:
[----:B------:R3:W-:Y:S01]  /*4e20*/  STG.E.U8 desc[UR36][R2.64], RZ ;  /* 0x000000ff02007986 */ /* 0x0007e2000c101124 */
[----:B------:R-:W-:Y:S05]  /*4e30*/  BRA `(.L_x_19474) ;  /* 0x00000004008c7947 */ /* 0x000fea0003800000 */
.L_x_19471:
        /* <DEDUP_REMOVED lines=8> */
.L_x_19476:
[----:B------:R2:W-:Y:S01]  /*4ec0*/  STG.E desc[UR36][R2.64], RZ ;  /* 0x000000ff02007986 */ /* 0x0005e2000c101924 */
[----:B------:R-:W-:Y:S05]  /*4ed0*/  BRA `(.L_x_19474) ;  /* 0x0000000400647947 */ /* 0x000fea0003800000 */
.L_x_19475:
[----:B------:R0:W-:Y:S01]  /*4ee0*/  STG.E.U16 desc[UR36][R2.64], RZ ;  /* 0x000000ff02007986 */ /* 0x0001e2000c101524 */
[----:B------:R-:W-:Y:S05]  /*4ef0*/  BRA `(.L_x_19474) ;  /* 0x00000004005c7947 */ /* 0x000fea0003800000 */
.L_x_19470:
        /* <DEDUP_REMOVED lines=8> */
.L_x_19478:
[----:B------:R0:W-:Y:S01]  /*4f80*/  STG.E.U16 desc[UR36][R2.64], RZ ;  /* 0x000000ff02007986 */ /* 0x0001e2000c101524 */
[----:B------:R-:W-:Y:S05]  /*4f90*/  BRA `(.L_x_19474) ;  /* 0x0000000400347947 */ /* 0x000fea0003800000 */
.L_x_19477:
        /* <DEDUP_REMOVED lines=8> */
.L_x_19480:
[----:B------:R0:W-:Y:S01]  /*5020*/  STG.E desc[UR36][R2.64], RZ ;  /* 0x000000ff02007986 */ /* 0x0001e2000c101924 */
[----:B------:R-:W-:Y:S05]  /*5030*/  BRA `(.L_x_19474) ;  /* 0x00000004000c7947 */ /* 0x000fea0003800000 */
.L_x_19479:
[----:B------:R0:W-:Y:S01]  /*5040*/  STG.E.64 desc[UR36][R2.64], RZ ;  /* 0x000000ff02007986 */ /* 0x0001e2000c101b24 */
[----:B------:R-:W-:Y:S05]  /*5050*/  BRA `(.L_x_19474) ;  /* 0x0000000400047947 */ /* 0x000fea0003800000 */
.L_x_19469:
        /* <DEDUP_REMOVED lines=10> */
.L_x_19483:
[----:B------:R0:W-:Y:S01]  /*5100*/  STG.E.128 desc[UR36][R2.64], RZ ;  /* 0x000000ff02007986 */ /* 0x0001e2000c101d24 */
[----:B------:R-:W-:Y:S05]  /*5110*/  BRA `(.L_x_19474) ;  /* 0x0000000000d47947 */ /* 0x000fea0003800000 */
.L_x_19482:
        /* <DEDUP_REMOVED lines=8> */
.L_x_19485:
[----:B------:R0:W-:Y:S01]  /*51a0*/  STG.E.U8 desc[UR36][R2.64], RZ ;  /* 0x000000ff02007986 */ /* 0x0001e2000c101124 */
[----:B------:R-:W-:Y:S05]  /*51b0*/  BRA `(.L_x_19474) ;  /* 0x0000000000ac7947 */ /* 0x000fea0003800000 */
.L_x_19484:
[----:B------:R0:W-:Y:S01]  /*51c0*/  STG.E.U16 desc[UR36][R2.64], RZ ;  /* 0x000000ff02007986 */ /* 0x0001e2000c101524 */
[----:B------:R-:W-:Y:S05]  /*51d0*/  BRA `(.L_x_19474) ;  /* 0x0000000000a47947 */ /* 0x000fea0003800000 */
.L_x_19481:
        /* <DEDUP_REMOVED lines=10> */
.L_x_19488:
[----:B------:R0:W-:Y:S01]  /*5280*/  STG.E.U8 desc[UR36][R2.64], RZ ;  /* 0x000000ff02007986 */ /* 0x0001e2000c101124 */
[----:B------:R-:W-:Y:S05]  /*5290*/  BRA `(.L_x_19474) ;  /* 0x0000000000747947 */ /* 0x000fea0003800000 */
.L_x_19487:
[----:B------:R0:W-:Y:S01]  /*52a0*/  STG.E.U8 desc[UR36][R2.64], RZ ;  /* 0x000000ff02007986 */ /* 0x0001e2000c101124 */
[----:B------:R-:W-:Y:S05]  /*52b0*/  BRA `(.L_x_19474) ;  /* 0x00000000006c7947 */ /* 0x000fea0003800000 */
.L_x_19486:
[----:B------:R-:W-:-:S13]  /*52c0*/  ISETP.NE.AND P0, PT, R0, 0x1c, PT ;  /* 0x0000001c0000780c */ /* 0x000fda0003f05270 */
[----:B------:R-:W-:Y:S05]  /*52d0*/  @!P0 BRA `(.L_x_19489) ;  /* 0x0000000000608947 */ /* 0x000fea0003800000 */
[----:B------:R-:W-:-:S13]  /*52e0*/  ISETP.NE.AND P0, PT, R0, 0x1d, PT ;  /* 0x0000001d0000780c */ /* 0x000fda0003f05270 */
[----:B------:R-:W-:Y:S05]  /*52f0*/  @!P0 BRA `(.L_x_19490) ;  /* 0x0000000000508947 */ /* 0x000fea0003800000 */
[----:B------:R-:W-:-:S13]  /*5300*/  ISETP.NE.AND P0, PT, R0, 0x2c, PT ;  /* 0x0000002c0000780c */ /* 0x000fda0003f05270 */
[----:B------:R0:W-:Y:S01]  /*5310*/  @!P0 STG.E.U8 desc[UR36][R2.64], RZ ;  /* 0x000000ff02008986 */ /* 0x0001e2000c101124 */
[----:B------:R-:W-:Y:S05]  /*5320*/  @!P0 BRA `(.L_x_19474) ;  /* 0x0000000000508947 */ /* 0x000fea0003800000 */
.L_x_19473:
        /* <DEDUP_REMOVED lines=16> */
.L_x_19491:
[----:B------:R-:W-:Y:S05]  /*5430*/  BRA `(.L_x_19474) ;  /* 0x00000000000c7947 */ /* 0x000fea0003800000 */
.L_x_19490:
[----:B------:R0:W-:Y:S01]  /*5440*/  STG.E.64 desc[UR36][R2.64], RZ ;  /* 0x000000ff02007986 */ /* 0x0001e2000c101b24 */
[----:B------:R-:W-:Y:S05]  /*5450*/  BRA `(.L_x_19474) ;  /* 0x0000000000047947 */ /* 0x000fea0003800000 */
.L_x_19489:
[----:B------:R0:W-:Y:S02]  /*5460*/  STG.E desc[UR36][R2.64], RZ ;  /* 0x000000ff02007986 */ /* 0x0001e4000c101924 */
.L_x_19474:
[----:B------:R-:W-:-:S07]  /*5470*/  VIADD R17, R17, 0x80 ;  /* 0x0000008011117836 */ /* 0x000fce0000000000 */
.L_x_19432:
[----:B------:R-:W-:Y:S05]  /*5480*/  BSYNC.RECONVERGENT B7 ;  /* 0x0000000000077941 */ /* 0x000fea0003800200 */
.L_x_19431:
        /* <DEDUP_REMOVED lines=307> */
.L_x_19494:
        /* <DEDUP_REMOVED lines=16> */
.L_x_19498:
[----:B------:R0:W5:Y:S01]  /*68c0*/  LDG.E.U8 R0, desc[UR36][R2.64] ;  /* 0x0000002402007981 */ /* 0x000162000c1e1100 */
[----:B------:R-:W-:Y:S05]  /*68d0*/  BRA `(.L_x_19500) ;  /* 0x0000000c002c7947 */ /* 0x000fea0003800000 */
.L_x_19497:
        /* <DEDUP_REMOVED lines=8> */
.L_x_19502:
[----:B------:R0:W5:Y:S01]  /*6960*/  LDG.E R0, desc[UR36][R2.64] ;  /* 0x0000002402007981 */ /* 0x000162000c1e1900 */
[----:B------:R-:W-:Y:S05]  /*6970*/  BRA `(.L_x_19500) ;  /* 0x0000000c00047947 */ /* 0x000fea0003800000 */
.L_x_19501:
[----:B------:R0:W5:Y:S01]  /*6980*/  LDG.E.S16 R0, desc[UR36][R2.64] ;  /* 0x0000002402007981 */ /* 0x000162000c1e1700 */
[----:B------:R-:W-:Y:S05]  /*6990*/  BRA `(.L_x_19500) ;  /* 0x0000000800fc7947 */ /* 0x000fea0003800000 */
.L_x_19496:
        /* <DEDUP_REMOVED lines=9> */
.L_x_19504:
[----:B------:R-:W2:Y:S02]  /*6a30*/  LDG.E.U16 R2, desc[UR36][R2.64] ;  /* 0x0000002402027981 */ /* 0x000ea4000c1e1500 */
[----:B--2---:R-:W-:-:S06]  /*6a40*/  HADD2.F32 R0, -RZ, R2.H0_H0 ;  /* 0x20000002ff007230 */ /* 0x004fcc0000004100 */
[----:B------:R-:W0:Y:S01]  /*6a50*/  F2I.FTZ.TRUNC.NTZ R0, R0 ;  /* 0x0000000000007305 */ /* 0x000e22000021f100 */
[----:B------:R-:W-:Y:S05]  /*6a60*/  BRA `(.L_x_19500) ;  /* 0x0000000800c87947 */ /* 0x000fea0003800000 */
.L_x_19503:
        /* <DEDUP_REMOVED lines=9> */
.L_x_19506:
[----:B------:R-:W2:Y:S02]  /*6b00*/  LDG.E.U16 R2, desc[UR36][R2.64] ;  /* 0x0000002402027981 */ /* 0x000ea4000c1e1500 */
[----:B--2---:R-:W-:-:S06]  /*6b10*/  HADD2.F32 R0, -RZ, R2.H0_H0 ;  /* 0x20000002ff007230 */ /* 0x004fcc0000004100 */
[----:B------:R-:W0:Y:S01]  /*6b20*/  F2I.FTZ.TRUNC.NTZ R0, R0 ;  /* 0x0000000000007305 */ /* 0x000e22000021f100 */
[----:B------:R-:W-:Y:S05]  /*6b30*/  BRA `(.L_x_19500) ;  /* 0x0000000800947947 */ /* 0x000fea0003800000 */
.L_x_19505:
[----:B------:R-:W2:Y:S02]  /*6b40*/  LDG.E.64 R2, desc[UR36][R2.64] ;  /* 0x0000002402027981 */ /* 0x000ea4000c1e1b00 */
[----:B--2---:R0:W1:Y:S01]  /*6b50*/  F2I.F64.TRUNC R0, R2 ;  /* 0x0000000200007311 */ /* 0x004062000030d100 */
[----:B------:R-:W-:Y:S05]  /*6b60*/  BRA `(.L_x_19500) ;  /* 0x0000000800887947 */ /* 0x000fea0003800000 */
.L_x_19495:
        /* <DEDUP_REMOVED lines=12> */
.L_x_19509:
[----:B------:R-:W2:Y:S02]  /*6c30*/  LDG.E.64 R2, desc[UR36][R2.64] ;  /* 0x0000002402027981 */ /* 0x000ea4000c1e1b00 */
[----:B--2---:R3:W4:Y:S01]  /*6c40*/  F2I.F64.TRUNC R0, R2 ;  /* 0x0000000200007311 */ /* 0x004722000030d100 */
[----:B------:R-:W-:Y:S05]  /*6c50*/  BRA `(.L_x_19500) ;  /* 0x00000008004c7947 */ /* 0x000fea0003800000 */
.L_x_19508:
        /* <DEDUP_REMOVED lines=26> */
.L_x_19511:
        /* <DEDUP_REMOVED lines=13> */
.L_x_19510:
[----:B------:R-:W2:Y:S02]  /*6ed0*/  LDG.E.U16 R0, desc[UR36][R2.64] ;  /* 0x0000002402007981 */ /* 0x000ea4000c1e1500 */
[----:B--2---:R-:W-:-:S06]  /*6ee0*/  SHF.L.U32 R0, R0, 0x10, RZ ;  /* 0x0000001000007819 */ /* 0x004fcc00000006ff */
[----:B------:R-:W0:Y:S01]  /*6ef0*/  F2I.FTZ.TRUNC.NTZ R0, R0 ;  /* 0x0000000000007305 */ /* 0x000e22000021f100 */
[----:B------:R-:W-:Y:S05]  /*6f00*/  BRA `(.L_x_19500) ;  /* 0x0000000400a07947 */ /* 0x000fea0003800000 */
.L_x_19507:
        /* <DEDUP_REMOVED lines=10> */
.L_x_19514:
        /* <DEDUP_REMOVED lines=21> */
.L_x_19518:
[----:B------:R-:W-:Y:S05]  /*7100*/  BSYNC.RECONVERGENT B1 ;  /* 0x0000000000017941 */ /* 0x000fea0003800200 */
.L_x_19517:
[----:B------:R-:W-:Y:S01]  /*7110*/  IMAD.SHL.U32 R0, R0, 0x100000, RZ ;  /* 0x0010000000007824 */ /* 0x000fe200078e00ff */
[----:B------:R-:W-:-:S04]  /*7120*/  LEA R2, R2, 0x3b800000, 0x17 ;  /* 0x3b80000002027811 */ /* 0x000fc800078eb8ff */
[----:B------:R-:W-:-:S07]  /*7130*/  LOP3.LUT R0, R2, R0, R7, 0xfe, !PT ;  /* 0x0000000002007212 */ /* 0x000fce00078efe07 */
.L_x_19516:
[----:B------:R-:W-:Y:S05]  /*7140*/  BSYNC.RECONVERGENT B0 ;  /* 0x0000000000007941 */ /* 0x000fea0003800200 */
.L_x_19515:
[----:B------:R-:W0:Y:S01]  /*7150*/  F2I.FTZ.TRUNC.NTZ R0, R0 ;  /* 0x0000000000007305 */ /* 0x000e22000021f100 */
[----:B------:R-:W-:Y:S05]  /*7160*/  BRA `(.L_x_19500) ;  /* 0x0000000400087947 */ /* 0x000fea0003800000 */
.L_x_19513:
        /* <DEDUP_REMOVED lines=21> */
.L_x_19522:
[----:B------:R-:W-:Y:S05]  /*72c0*/  BSYNC.RECONVERGENT B1 ;  /* 0x0000000000017941 */ /* 0x000fea0003800200 */
.L_x_19521:
[----:B------:R-:W-:Y:S02]  /*72d0*/  SHF.L.U32 R0, R0, 0x15, RZ ;  /* 0x0000001500007819 */ /* 0x000fe400000006ff */
[----:B------:R-:W-:-:S04]  /*72e0*/  LEA R2, R2, 0x37800000, 0x17 ;  /* 0x3780000002027811 */ /* 0x000fc800078eb8ff */
[----:B------:R-:W-:-:S07]  /*72f0*/  LOP3.LUT R0, R2, R0, R7, 0xfe, !PT ;  /* 0x0000000002007212 */ /* 0x000fce00078efe07 */
.L_x_19520:
[----:B------:R-:W-:Y:S05]  /*7300*/  BSYNC.RECONVERGENT B0 ;  /* 0x0000000000007941 */ /* 0x000fea0003800200 */
.L_x_19519:
[----:B------:R-:W0:Y:S01]  /*7310*/  F2I.FTZ.TRUNC.NTZ R0, R0 ;  /* 0x0000000000007305 */ /* 0x000e22000021f100 */
[----:B------:R-:W-:Y:S05]  /*7320*/  BRA `(.L_x_19500) ;  /* 0x0000000000987947 */ /* 0x000fea0003800000 */
.L_x_19512:
        /* <DEDUP_REMOVED lines=14> */
.L_x_19526:
[----:B------:R-:W-:Y:S05]  /*7410*/  BSYNC.RECONVERGENT B0 ;  /* 0x0000000000007941 */ /* 0x000fea0003800200 */
.L_x_19525:
[----:B------:R-:W0:Y:S01]  /*7420*/  F2I.FTZ.TRUNC.NTZ R0, R0 ;  /* 0x0000000000007305 */ /* 0x000e22000021f100 */
[----:B------:R-:W-:Y:S05]  /*7430*/  BRA `(.L_x_19500) ;  /* 0x0000000000547947 */ /* 0x000fea0003800000 */
.L_x_19499:
        /* <DEDUP_REMOVED lines=16> */
.L_x_19527:
[----:B------:R-:W-:Y:S01]  /*7540*/  IMAD.MOV.U32 R0, RZ, RZ, RZ ;  /* 0x000000ffff007224 */ /* 0x000fe200078e00ff */
[----:B------:R-:W-:Y:S06]  /*7550*/  BRA `(.L_x_19500) ;  /* 0x00000000000c7947 */ /* 0x000fec0003800000 */
.L_x_19524:
[----:B------:R0:W5:Y:S01]  /*7560*/  LDG.E R0, desc[UR36][R2.64] ;  /* 0x0000002402007981 */ /* 0x000162000c1e1900 */
[----:B------:R-:W-:Y:S05]  /*7570*/  BRA `(.L_x_19500) ;  /* 0x0000000000047947 */ /* 0x000fea0003800000 */
.L_x_19523:
[----:B------:R0:W5:Y:S02]  /*7580*/  LDG.E R0, desc[UR36][R2.64] ;  /* 0x0000002402007981 */ /* 0x000164000c1e1900 */
.L_x_19500:
        /* <DEDUP_REMOVED lines=22> */
.L_x_19529:
[----:B------:R-:W-:Y:S05]  /*76f0*/  BSYNC.RECONVERGENT B6 ;  /* 0x0000000000067941 */ /* 0x000fea0003800200 */
.L_x_19528:
        /* <DEDUP_REMOVED lines=16> */
.L_x_19533:
[----:B------:R0:W-:Y:S01]  /*7800*/  STG.E.U8 desc[UR36][R2.64], RZ ;  /* 0x000000ff02007986 */ /* 0x0001e2000c101124 */
[----:B------:R-:W-:Y:S05]  /*7810*/  BRA `(.L_x_19535) ;  /* 0x00000004008c7947 */ /* 0x000fea0003800000 */
.L_x_19532:
        /* <DEDUP_REMOVED lines=8> */
.L_x_19537:
[----:B------:R0:W-:Y:S01]  /*78a0*/  STG.E desc[UR36][R2.64], RZ ;  /* 0x000000ff02007986 */ /* 0x0001e2000c101924 */
[----:B------:R-:W-:Y:S05]  /*78b0*/  BRA `(.L_x_19535) ;  /* 0x0000000400647947 */ /* 0x000fea0003800000 */
.L_x_19536:
[----:B------:R0:W-:Y:S01]  /*78c0*/  STG.E.U16 desc[UR36][R2.64], RZ ;  /* 0x000000ff02007986 */ /* 0x0001e2000c101524 */
[----:B------:R-:W-:Y:S05]  /*78d0*/  BRA `(.L_x_19535) ;  /* 0x00000004005c7947 */ /* 0x000fea0003800000 */
.L_x_19531:
        /* <DEDUP_REMOVED lines=8> */
.L_x_19539:
[----:B------:R0:W-:Y:S01]  /*7960*/  STG.E.U16 desc[UR36][R2.64], RZ ;  /* 0x000000ff02007986 */ /* 0x0001e2000c101524 */
[----:B------:R-:W-:Y:S05]  /*7970*/  BRA `(.L_x_19535) ;  /* 0x0000000400347947 */ /* 0x000fea0003800000 */
.L_x_19538:
        /* <DEDUP_REMOVED lines=8> */
.L_x_19541:
[----:B------:R0:W-:Y:S01]  /*7a00*/  STG.E desc[UR36][R2.64], RZ ;  /* 0x000000ff02007986 */ /* 0x0001e2000c101924 */
[----:B------:R-:W-:Y:S05]  /*7a10*/  BRA `(.L_x_19535) ;  /* 0x00000004000c7947 */ /* 0x000fea0003800000 */
.L_x_19540:
[----:B------:R0:W-:Y:S01]  /*7a20*/  STG.E.64 desc[UR36][R2.64], RZ ;  /* 0x000000ff02007986 */ /* 0x0001e2000c101b24 */
[----:B------:R-:W-:Y:S05]  /*7a30*/  BRA `(.L_x_19535) ;  /* 0x0000000400047947 */ /* 0x000fea0003800000 */
.L_x_19530:
        /* <DEDUP_REMOVED lines=10> */
.L_x_19544:
[----:B------:R0:W-:Y:S01]  /*7ae0*/  STG.E.128 desc[UR36][R2.64], RZ ;  /* 0x000000ff02007986 */ /* 0x0001e2000c101d24 */
[----:B------:R-:W-:Y:S05]  /*7af0*/  BRA `(.L_x_19535) ;  /* 0x0000000000d47947 */ /* 0x000fea0003800000 */
.L_x_19543:
        /* <DEDUP_REMOVED lines=8> */
.L_x_19546:
[----:B------:R3:W-:Y:S01]  /*7b80*/  STG.E.U8 desc[UR36][R2.64], RZ ;  /* 0x000000ff02007986 */ /* 0x0007e2000c101124 */
[----:B------:R-:W-:Y:S05]  /*7b90*/  BRA `(.L_x_19535) ;  /* 0x0000000000ac7947 */ /* 0x000fea0003800000 */
.L_x_19545:
[----:B------:R2:W-:Y:S01]  /*7ba0*/  STG.E.U16 desc[UR36][R2.64], RZ ;  /* 0x000000ff02007986 */ /* 0x0005e2000c101524 */
[----:B------:R-:W-:Y:S05]  /*7bb0*/  BRA `(.L_x_19535) ;  /* 0x0000000000a47947 */ /* 0x000fea0003800000 */
.L_x_19542:
        /* <DEDUP_REMOVED lines=10> */
.L_x_19549:
[----:B------:R0:W-:Y:S01]  /*7c60*/  STG.E.U8 desc[UR36][R2.64], RZ ;  /* 0x000000ff02007986 */ /* 0x0001e2000c101124 */
[----:B------:R-:W-:Y:S05]  /*7c70*/  BRA `(.L_x_19535) ;  /* 0x0000000000747947 */ /* 0x000fea0003800000 */
.L_x_19548:
[----:B------:R0:W-:Y:S01]  /*7c80*/  STG.E.U8 desc[UR36][R2.64], RZ ;  /* 0x000000ff02007986 */ /* 0x0001e2000c101124 */
[----:B------:R-:W-:Y:S05]  /*7c90*/  BRA `(.L_x_19535) ;  /* 0x00000000006c7947 */ /* 0x000fea0003800000 */
.L_x_19547:
[----:B------:R-:W-:-:S13]  /*7ca0*/  ISETP.NE.AND P0, PT, R0, 0x1c, PT ;  /* 0x0000001c0000780c */ /* 0x000fda0003f05270 */
[----:B------:R-:W-:Y:S05]  /*7cb0*/  @!P0 BRA `(.L_x_19550) ;  /* 0x0000000000608947 */ /* 0x000fea0003800000 */
[----:B------:R-:W-:-:S13]  /*7cc0*/  ISETP.NE.AND P0, PT, R0, 0x1d, PT ;  /* 0x0000001d0000780c */ /* 0x000fda0003f05270 */
[----:B------:R-:W-:Y:S05]  /*7cd0*/  @!P0 BRA `(.L_x_19551) ;  /* 0x0000000000508947 */ /* 0x000fea0003800000 */
[----:B------:R-:W-:-:S13]  /*7ce0*/  ISETP.NE.AND P0, PT, R0, 0x2c, PT ;  /* 0x0000002c0000780c */ /* 0x000fda0003f05270 */
[----:B------:R0:W-:Y:S01]  /*7cf0*/  @!P0 STG.E.U8 desc[UR36][R2.64], RZ ;  /* 0x000000ff02008986 */ /* 0x0001e2000c101124 */
[----:B------:R-:W-:Y:S05]  /*7d00*/  @!P0 BRA `(.L_x_19535) ;  /* 0x0000000000508947 */ /* 0x000fea0003800000 */
.L_x_19534:
        /* <DEDUP_REMOVED lines=16> */
.L_x_19552:
[----:B------:R-:W-:Y:S05]  /*7e10*/  BRA `(.L_x_19535) ;  /* 0x00000000000c7947 */ /* 0x000fea0003800000 */
.L_x_19551:
[----:B------:R0:W-:Y:S01]  /*7e20*/  STG.E.64 desc[UR36][R2.64], RZ ;  /* 0x000000ff02007986 */ /* 0x0001e2000c101b24 */
[----:B------:R-:W-:Y:S05]  /*7e30*/  BRA `(.L_x_19535) ;  /* 0x0000000000047947 */ /* 0x000fea0003800000 */
.L_x_19550:
[----:B------:R0:W-:Y:S02]  /*7e40*/  STG.E desc[UR36][R2.64], RZ ;  /* 0x000000ff02007986 */ /* 0x0001e4000c101924 */
.L_x_19535:
[----:B------:R-:W-:-:S07]  /*7e50*/  VIADD R17, R17, 0x80 ;  /* 0x0000008011117836 */ /* 0x000fce0000000000 */
.L_x_19493:
[----:B------:R-:W-:Y:S05]  /*7e60*/  BSYNC.RECONVERGENT B7 ;  /* 0x0000000000077941 */ /* 0x000fea0003800200 */
.L_x_19492:
        /* <DEDUP_REMOVED lines=306> */
.L_x_19553:
        /* <DEDUP_REMOVED lines=18> */
.L_x_19557:
[----:B------:R0:W5:Y:S01]  /*92b0*/  LDG.E.U8 R0, desc[UR36][R2.64] ;  /* 0x0000002402007981 */ /* 0x000162000c1e1100 */
[----:B------:R-:W-:Y:S05]  /*92c0*/  BRA `(.L_x_19559) ;  /* 0x0000000c002c7947 */ /* 0x000fea0003800000 */
.L_x_19556:
        /* <DEDUP_REMOVED lines=8> */
.L_x_19561:
[----:B------:R0:W5:Y:S01]  /*9350*/  LDG.E R0, desc[UR36][R2.64] ;  /* 0x0000002402007981 */ /* 0x000162000c1e1900 */
[----:B------:R-:W-:Y:S05]  /*9360*/  BRA `(.L_x_19559) ;  /* 0x0000000c00047947 */ /* 0x000fea0003800000 */
.L_x_19560:
[----:B------:R0:W5:Y:S01]  /*9370*/  LDG.E.S16 R0, desc[UR36][R2.64] ;  /* 0x0000002402007981 */ /* 0x000162000c1e1700 */
[----:B------:R-:W-:Y:S05]  /*9380*/  BRA `(.L_x_19559) ;  /* 0x0000000800fc7947 */ /* 0x000fea0003800000 */
.L_x_19555:
        /* <DEDUP_REMOVED lines=9> */
.L_x_19563:
[----:B------:R-:W2:Y:S02]  /*9420*/  LDG.E.U16 R2, desc[UR36][R2.64] ;  /* 0x0000002402027981 */ /* 0x000ea4000c1e1500 */
[----:B--2---:R-:W-:-:S06]  /*9430*/  HADD2.F32 R0, -RZ, R2.H0_H0 ;  /* 0x20000002ff007230 */ /* 0x004fcc0000004100 */
[----:B------:R-:W0:Y:S01]  /*9440*/  F2I.FTZ.TRUNC.NTZ R0, R0 ;  /* 0x0000000000007305 */ /* 0x000e22000021f100 */
[----:B------:R-:W-:Y:S05]  /*9450*/  BRA `(.L_x_19559) ;  /* 0x0000000800c87947 */ /* 0x000fea0003800000 */
.L_x_19562:
        /* <DEDUP_REMOVED lines=9> */
.L_x_19565:
[----:B------:R-:W2:Y:S02]  /*94f0*/  LDG.E.U16 R2, desc[UR36][R2.64] ;  /* 0x0000002402027981 */ /* 0x000ea4000c1e1500 */
[----:B--2---:R-:W-:-:S06]  /*9500*/  HADD2.F32 R0, -RZ, R2.H0_H0 ;  /* 0x20000002ff007230 */ /* 0x004fcc0000004100 */
[----:B------:R-:W0:Y:S01]  /*9510*/  F2I.FTZ.TRUNC.NTZ R0, R0 ;  /* 0x0000000000007305 */ /* 0x000e22000021f100 */
[----:B------:R-:W-:Y:S05]  /*9520*/  BRA `(.L_x_19559) ;  /* 0x0000000800947947 */ /* 0x000fea0003800000 */
.L_x_19564:
[----:B------:R-:W2:Y:S02]  /*9530*/  LDG.E.64 R2, desc[UR36][R2.64] ;  /* 0x0000002402027981 */ /* 0x000ea4000c1e1b00 */
[----:B--2---:R0:W1:Y:S01]  /*9540*/  F2I.F64.TRUNC R0, R2 ;  /* 0x0000000200007311 */ /* 0x004062000030d100 */
[----:B------:R-:W-:Y:S05]  /*9550*/  BRA `(.L_x_19559) ;  /* 0x0000000800887947 */ /* 0x000fea0003800000 */
.L_x_19554:
        /* <DEDUP_REMOVED lines=12> */
.L_x_19568:
[----:B------:R-:W2:Y:S02]  /*9620*/  LDG.E.64 R2, desc[UR36][R2.64] ;  /* 0x0000002402027981 */ /* 0x000ea4000c1e1b00 */
[----:B--2---:R0:W1:Y:S01]  /*9630*/  F2I.F64.TRUNC R0, R2 ;  /* 0x0000000200007311 */ /* 0x004062000030d100 */
[----:B------:R-:W-:Y:S05]  /*9640*/  BRA `(.L_x_19559) ;  /* 0x00000008004c7947 */ /* 0x000fea0003800000 */
.L_x_19567:
        /* <DEDUP_REMOVED lines=26> */
.L_x_19570:
        /* <DEDUP_REMOVED lines=13> */
.L_x_19569:
[----:B------:R-:W2:Y:S02]  /*98c0*/  LDG.E.U16 R0, desc[UR36][R2.64] ;  /* 0x0000002402007981 */ /* 0x000ea4000c1e1500 */
[----:B--2---:R-:W-:-:S06]  /*98d0*/  IMAD.U32 R0, R0, 0x10000, RZ ;  /* 0x0001000000007824 */ /* 0x004fcc00078e00ff */
[----:B------:R-:W0:Y:S01]  /*98e0*/  F2I.FTZ.TRUNC.NTZ R0, R0 ;  /* 0x0000000000007305 */ /* 0x000e22000021f100 */
[----:B------:R-:W-:Y:S05]  /*98f0*/  BRA `(.L_x_19559) ;  /* 0x0000000400a07947 */ /* 0x000fea0003800000 */
.L_x_19566:
        /* <DEDUP_REMOVED lines=10> */
.L_x_19573:
        /* <DEDUP_REMOVED lines=21> */
.L_x_19577:
[----:B------:R-:W-:Y:S05]  /*9af0*/  BSYNC.RECONVERGENT B1 ;  /* 0x0000000000017941 */ /* 0x000fea0003800200 */
.L_x_19576:
[----:B------:R-:W-:Y:S02]  /*9b00*/  SHF.L.U32 R0, R0, 0x14, RZ ;  /* 0x0000001400007819 */ /* 0x000fe400000006ff */
[----:B------:R-:W-:-:S04]  /*9b10*/  LEA R2, R2, 0x3b800000, 0x17 ;  /* 0x3b80000002027811 */ /* 0x000fc800078eb8ff */
[----:B------:R-:W-:-:S07]  /*9b20*/  LOP3.LUT R0, R2, R0, R7, 0xfe, !PT ;  /* 0x0000000002007212 */ /* 0x000fce00078efe07 */
.L_x_19575:
[----:B------:R-:W-:Y:S05]  /*9b30*/  BSYNC.RECONVERGENT B0 ;  /* 0x0000000000007941 */ /* 0x000fea0003800200 */
.L_x_19574:
[----:B------:R-:W2:Y:S01]  /*9b40*/  F2I.FTZ.TRUNC.NTZ R0, R0 ;  /* 0x0000000000007305 */ /* 0x000ea2000021f100 */
[----:B------:R-:W-:Y:S05]  /*9b50*/  BRA `(.L_x_19559) ;  /* 0x0000000400087947 */ /* 0x000fea0003800000 */
.L_x_19572:
        /* <DEDUP_REMOVED lines=21> */
.L_x_19581:
[----:B------:R-:W-:Y:S05]  /*9cb0*/  BSYNC.RECONVERGENT B1 ;  /* 0x0000000000017941 */ /* 0x000fea0003800200 */
.L_x_19580:
[----:B------:R-:W-:Y:S01]  /*9cc0*/  IMAD.SHL.U32 R0, R0, 0x200000, RZ ;  /* 0x0020000000007824 */ /* 0x000fe200078e00ff */
[----:B------:R-:W-:-:S04]  /*9cd0*/  LEA R2, R2, 0x37800000, 0x17 ;  /* 0x3780000002027811 */ /* 0x000fc800078eb8ff */
[----:B------:R-:W-:-:S07]  /*9ce0*/  LOP3.LUT R0, R2, R0, R7, 0xfe, !PT ;  /* 0x0000000002007212 */ /* 0x000fce00078efe07 */
.L_x_19579:
[----:B------:R-:W-:Y:S05]  /*9cf0*/  BSYNC.RECONVERGENT B0 ;  /* 0x0000000000007941 */ /* 0x000fea0003800200 */
.L_x_19578:
[----:B------:R-:W0:Y:S01]  /*9d00*/  F2I.FTZ.TRUNC.NTZ R0, R0 ;  /* 0x0000000000007305 */ /* 0x000e22000021f100 */
[----:B------:R-:W-:Y:S05]  /*9d10*/  BRA `(.L_x_19559) ;  /* 0x0000000000987947 */ /* 0x000fea0003800000 */
.L_x_19571:
        /* <DEDUP_REMOVED lines=14> */
.L_x_19585:
[----:B------:R-:W-:Y:S05]  /*9e00*/  BSYNC.RECONVERGENT B0 ;  /* 0x0000000000007941 */ /* 0x000fea0003800200 */
.L_x_19584:
[----:B------:R-:W0:Y:S01]  /*9e10*/  F2I.FTZ.TRUNC.NTZ R0, R0 ;  /* 0x0000000000007305 */ /* 0x000e22000021f100 */
[----:B------:R-:W-:Y:S05]  /*9e20*/  BRA `(.L_x_19559) ;  /* 0x0000000000547947 */ /* 0x000fea0003800000 */
.L_x_19558:
        /* <DEDUP_REMOVED lines=16> */
.L_x_19586:
[----:B------:R-:W-:Y:S01]  /*9f30*/  MOV R0, RZ ;  /* 0x000000ff00007202 */ /* 0x000fe20000000f00 */
[----:B------:R-:W-:Y:S06]  /*9f40*/  BRA `(.L_x_19559) ;  /* 0x00000000000c7947 */ /* 0x000fec0003800000 */
.L_x_19583:
[----:B------:R4:W5:Y:S01]  /*9f50*/  LDG.E R0, desc[UR36][R2.64] ;  /* 0x0000002402007981 */ /* 0x000962000c1e1900 */
[----:B------:R-:W-:Y:S05]  /*9f60*/  BRA `(.L_x_19559) ;  /* 0x0000000000047947 */ /* 0x000fea0003800000 */
.L_x_19582:
[----:B------:R3:W5:Y:S02]  /*9f70*/  LDG.E R0, desc[UR36][R2.64] ;  /* 0x0000002402007981 */ /* 0x000764000c1e1900 */
.L_x_19559:
        /* <DEDUP_REMOVED lines=22> */
.L_x_19588:
[----:B------:R-:W-:Y:S05]  /*a0e0*/  BSYNC.RECONVERGENT B6 ;  /* 0x0000000000067941 */ /* 0x000fea0003800200 */
.L_x_19587:
        /* <DEDUP_REMOVED lines=13> */
.L_x_19592:
[----:B------:R-:W-:Y:S01]  /*a1c0*/  STG.E.U8 desc[UR36][R16.64], RZ ;  /* 0x000000ff10007986 */ /* 0x000fe2000c101124 */
[----:B------:R-:W-:Y:S05]  /*a1d0*/  EXIT ;  /* 0x000000000000794d */ /* 0x000fea0003800000 */
.L_x_19591:
        /* <DEDUP_REMOVED lines=8> */
.L_x_19595:
[----:B------:R-:W-:Y:S01]  /*a260*/  STG.E desc[UR36][R16.64], RZ ;  /* 0x000000ff10007986 */ /* 0x000fe2000c101924 */
[----:B------:R-:W-:Y:S05]  /*a270*/  EXIT ;  /* 0x000000000000794d */ /* 0x000fea0003800000 */
.L_x_19594:
[----:B------:R-:W-:Y:S01]  /*a280*/  STG.E.U16 desc[UR36][R16.64], RZ ;  /* 0x000000ff10007986 */ /* 0x000fe2000c101524 */
[----:B------:R-:W-:Y:S05]  /*a290*/  EXIT ;  /* 0x000000000000794d */ /* 0x000fea0003800000 */
.L_x_19590:
        /* <DEDUP_REMOVED lines=8> */
.L_x_19597:
[----:B------:R-:W-:Y:S01]  /*a320*/  STG.E.U16 desc[UR36][R16.64], RZ ;  /* 0x000000ff10007986 */ /* 0x000fe2000c101524 */
[----:B------:R-:W-:Y:S05]  /*a330*/  EXIT ;  /* 0x000000000000794d */ /* 0x000fea0003800000 */
.L_x_19596:
        /* <DEDUP_REMOVED lines=8> */
.L_x_19599:
[----:B------:R-:W-:Y:S01]  /*a3c0*/  STG.E desc[UR36][R16.64], RZ ;  /* 0x000000ff10007986 */ /* 0x000fe2000c101924 */
[----:B------:R-:W-:Y:S05]  /*a3d0*/  EXIT ;  /* 0x000000000000794d */ /* 0x000fea0003800000 */
.L_x_19598:
[----:B------:R-:W-:Y:S01]  /*a3e0*/  STG.E.64 desc[UR36][R16.64], RZ ;  /* 0x000000ff10007986 */ /* 0x000fe2000c101b24 */
[----:B------:R-:W-:Y:S05]  /*a3f0*/  EXIT ;  /* 0x000000000000794d */ /* 0x000fea0003800000 */
.L_x_19589:
        /* <DEDUP_REMOVED lines=10> */
.L_x_19602:
[----:B------:R-:W-:Y:S01]  /*a4a0*/  STG.E.128 desc[UR36][R16.64], RZ ;  /* 0x000000ff10007986 */ /* 0x000fe2000c101d24 */
[----:B------:R-:W-:Y:S05]  /*a4b0*/  EXIT ;  /* 0x000000000000794d */ /* 0x000fea0003800000 */
.L_x_19601:
        /* <DEDUP_REMOVED lines=8> */
.L_x_19604:
[----:B------:R-:W-:Y:S01]  /*a540*/  STG.E.U8 desc[UR36][R16.64], RZ ;  /* 0x000000ff10007986 */ /* 0x000fe2000c101124 */
[----:B------:R-:W-:Y:S05]  /*a550*/  EXIT ;  /* 0x000000000000794d */ /* 0x000fea0003800000 */
.L_x_19603:
[----:B------:R-:W-:Y:S01]  /*a560*/  STG.E.U16 desc[UR36][R16.64], RZ ;  /* 0x000000ff10007986 */ /* 0x000fe2000c101524 */
[----:B------:R-:W-:Y:S05]  /*a570*/  EXIT ;  /* 0x000000000000794d */ /* 0x000fea0003800000 */
.L_x_19600:
        /* <DEDUP_REMOVED lines=10> */
.L_x_19607:
[----:B------:R-:W-:Y:S01]  /*a620*/  STG.E.U8 desc[UR36][R16.64], RZ ;  /* 0x000000ff10007986 */ /* 0x000fe2000c101124 */
[----:B------:R-:W-:Y:S05]  /*a630*/  EXIT ;  /* 0x000000000000794d */ /* 0x000fea0003800000 */
.L_x_19606:
[----:B------:R-:W-:Y:S01]  /*a640*/  STG.E.U8 desc[UR36][R16.64], RZ ;  /* 0x000000ff10007986 */ /* 0x000fe2000c101124 */
[----:B------:R-:W-:Y:S05]  /*a650*/  EXIT ;  /* 0x000000000000794d */ /* 0x000fea0003800000 */
.L_x_19605:
[----:B------:R-:W-:-:S13]  /*a660*/  ISETP.NE.AND P0, PT, R0, 0x1c, PT ;  /* 0x0000001c0000780c */ /* 0x000fda0003f05270 */
[----:B------:R-:W-:Y:S05]  /*a670*/  @!P0 BRA `(.L_x_19608) ;  /* 0x0000000000608947 */ /* 0x000fea0003800000 */
[----:B------:R-:W-:-:S13]  /*a680*/  ISETP.NE.AND P0, PT, R0, 0x1d, PT ;  /* 0x0000001d0000780c */ /* 0x000fda0003f05270 */
[----:B------:R-:W-:Y:S05]  /*a690*/  @!P0 BRA `(.L_x_19609) ;  /* 0x0000000000508947 */ /* 0x000fea0003800000 */
[----:B------:R-:W-:-:S13]  /*a6a0*/  ISETP.NE.AND P0, PT, R0, 0x2c, PT ;  /* 0x0000002c0000780c */ /* 0x000fda0003f05270 */
[----:B------:R0:W-:Y:S01]  /*a6b0*/  @!P0 STG.E.U8 desc[UR36][R16.64], RZ ;  /* 0x000000ff10008986 */ /* 0x0001e2000c101124 */
[----:B------:R-:W-:Y:S05]  /*a6c0*/  @!P0 EXIT ;  /* 0x000000000000894d */ /* 0x000fea0003800000 */
.L_x_19593:
        /* <DEDUP_REMOVED lines=16> */
.L_x_19610:
[----:B------:R-:W-:Y:S05]  /*a7d0*/  EXIT ;  /* 0x000000000000794d */ /* 0x000fea0003800000 */
.L_x_19609:
[----:B------:R-:W-:Y:S01]  /*a7e0*/  STG.E.64 desc[UR36][R16.64], RZ ;  /* 0x000000ff10007986 */ /* 0x000fe2000c101b24 */
[----:B------:R-:W-:Y:S05]  /*a7f0*/  EXIT ;  /* 0x000000000000794d */ /* 0x000fea0003800000 */
.L_x_19608:
[----:B------:R-:W-:Y:S01]  /*a800*/  STG.E desc[UR36][R16.64], RZ ;  /* 0x000000ff10007986 */ /* 0x000fe2000c101924 */
[----:B------:R-:W-:Y:S05]  /*a810*/  EXIT ;  /* 0x000000000000794d */ /* 0x000fea0003800000 */
.L_x_19611:
        /* <DEDUP_REMOVED lines=14> */
.L_x_40161:


//--------------------- .text._ZN2at6native27unrolled_elementwise_kernelIZZZNS0_67_GLOBAL__N__bb565c37_34_ValidateCompressedIndicesKernel_cu_33a4b88b42_validate_compressed_sparse_indices_kernelILNS2_8CDimNameE1ENS2_18CUDAKernelLauncherENS2_14EmptyVecKernelENS2_8DummyVecELm8EEEvRKNS_6TensorESA_lllENKUlvE0_clEvENKUlvE_clEvEUliE_St5arrayIPcLm2EELi4E23TrivialOffsetCalculatorILi1EjESI_NS0_6memory12LoadWithCastILi1EEENSJ_13StoreWithCastILi1EEEEEviT_T0_T2_T3_T4_T5_ --------------------------
	.section	.text._ZN2at6native27unrolled_elementwise_kernelIZZZNS0_67_GLOBAL__N__bb565c37_34_ValidateCompressedIndicesKernel_cu_33a4b88b42_validate_compressed_sparse_indices_kernelILNS2_8CDimNameE1ENS2_18CUDAKernelLauncherENS2_14EmptyVecKernelENS2_8DummyVecELm8EEEvRKNS_6TensorESA_lllENKUlvE0_clEvENKUlvE_clEvEUliE_St5arrayIPcLm2EELi4E23TrivialOffsetCalculatorILi1EjESI_NS0_6memory12LoadWithCastILi1EEENSJ_13StoreWithCastILi1EEEEEviT_T0_T2_T3_T4_T5_,"ax",@progbits
	.align	128
        .global         _ZN2at6native27unrolled_elementwise_kernelIZZZNS0_67_GLOBAL__N__bb565c37_34_ValidateCompressedIndicesKernel_cu_33a4b88b42_validate_compressed_sparse_indices_kernelILNS2_8CDimNameE1ENS2_18CUDAKernelLauncherENS2_14EmptyVecKernelENS2_8DummyVecELm8EEEvRKNS_6TensorESA_lllENKUlvE0_clEvENKUlvE_clEvEUliE_St5arrayIPcLm2EELi4E23TrivialOffsetCalculatorILi1EjESI_NS0_6memory12LoadWithCastILi1EEENSJ_13StoreWithCastILi1EEEEEviT_T0_T2_T3_T4_T5_
        .type           _ZN2at6native27unrolled_elementwise_kernelIZZZNS0_67_GLOBAL__N__bb565c37_34_ValidateCompressedIndicesKernel_cu_33a4b88b42_validate_compressed_sparse_indices_kernelILNS2_8CDimNameE1ENS2_18CUDAKernelLauncherENS2_14EmptyVecKernelENS2_8DummyVecELm8EEEvRKNS_6TensorESA_lllENKUlvE0_clEvENKUlvE_clEvEUliE_St5arrayIPcLm2EELi4E23TrivialOffsetCalculatorILi1EjESI_NS0_6memory12LoadWithCastILi1EEENSJ_13StoreWithCastILi1EEEEEviT_T0_T2_T3_T4_T5_,@function
        .size           _ZN2at6native27unrolled_elementwise_kernelIZZZNS0_67_GLOBAL__N__bb565c37_34_ValidateCompressedIndicesKernel_cu_33a4b88b42_validate_compressed_sparse_indices_kernelILNS2_8CDimNameE1ENS2_18CUDAKernelLauncherENS2_14EmptyVecKernelENS2_8DummyVecELm8EEEvRKNS_6TensorESA_lllENKUlvE0_clEvENKUlvE_clEvEUliE_St5arrayIPcLm2EELi4E23TrivialOffsetCalculatorILi1EjESI_NS0_6memory12LoadWithCastILi1EEENSJ_13StoreWithCastILi1EEEEEviT_T0_T2_T3_T4_T5_,(.L_x_40162 - _ZN2at6native27unrolled_elementwise_kernelIZZZNS0_67_GLOBAL__N__bb565c37_34_ValidateCompressedIndicesKernel_cu_33a4b88b42_validate_compressed_sparse_indices_kernelILNS2_8CDimNameE1ENS2_18CUDAKernelLauncherENS2_14EmptyVecKernelENS2_8DummyVecELm8EEEvRKNS_6TensorESA_lllENKUlvE0_clEvENKUlvE_clEvEUliE_St5arrayIPcLm2EELi4E23TrivialOffsetCalculatorILi1EjESI_NS0_6memory12LoadWithCastILi1EEENSJ_13StoreWithCastILi1EEEEEviT_T0_T2_T3_T4_T5_)
        .other          _ZN2at6native27unrolled_elementwise_kernelIZZZNS0_67_GLOBAL__N__bb565c37_34_ValidateCompressedIndicesKernel_cu_33a4b88b42_validate_compressed_sparse_indices_kernelILNS2_8CDimNameE1ENS2_18CUDAKernelLauncherENS2_14EmptyVecKernelENS2_8DummyVecELm8EEEvRKNS_6TensorESA_lllENKUlvE0_clEvENKUlvE_clEvEUliE_St5arrayIPcLm2EELi4E23TrivialOffsetCalculatorILi1EjESI_NS0_6memory12LoadWithCastILi1EEENSJ_13StoreWithCastILi1EEEEEviT_T0_T2_T3_T4_T5_,@"STO_CUDA_ENTRY STV_DEFAULT"
_ZN2at6native27unrolled_elementwise_kernelIZZZNS0_67_GLOBAL__N__bb565c37_34_ValidateCompressedIndicesKernel_cu_33a4b88b42_validate_compressed_sparse_indices_kernelILNS2_8CDimNameE1ENS2_18CUDAKernelLauncherENS2_14EmptyVecKernelENS2_8DummyVecELm8EEEvRKNS_6TensorESA_lllENKUlvE0_clEvENKUlvE_clEvEUliE_St5arrayIPcLm2EELi4E23TrivialOffsetCalculatorILi1EjESI_NS0_6memory12LoadWithCastILi1EEENSJ_13StoreWithCastILi1EEEEEviT_T0_T2_T3_T4_T5_:
.text._ZN2at6native27unrolled_elementwise_kernelIZZZNS0_67_GLOBAL__N__bb565c37_34_ValidateCompressedIndicesKernel_cu_33a4b88b42_validate_compressed_sparse_indices_kernelILNS2_8CDimNameE1ENS2_18CUDAKernelLauncherENS2_14EmptyVecKernelENS2_8DummyVecELm8EEEvRKNS_6TensorESA_lllENKUlvE0_clEvENKUlvE_clEvEUliE_St5arrayIPcLm2EELi4E23TrivialOffsetCalculatorILi1EjESI_NS0_6memory12LoadWithCastILi1EEENSJ_13StoreWithCastILi1EEEEEviT_T0_T2_T3_T4_T5_:
        /* <DEDUP_REMOVED lines=31> */
.L_x_19617:
[----:B------:R3:W5:Y:S01]  /*01f0*/  LDG.E.U8 R24, desc[UR36][R2.64] ;  /* 0x0000002402187981 */ /* 0x000762000c1e1100 */
[----:B------:R-:W-:Y:S05]  /*0200*/  BRA `(.L_x_19619) ;  /* 0x0000000c002c7947 */ /* 0x000fea0003800000 */
.L_x_19616:
        /* <DEDUP_REMOVED lines=8> */
.L_x_19621:
[----:B------:R1:W5:Y:S01]  /*0290*/  LDG.E R24, desc[UR36][R2.64] ;  /* 0x0000002402187981 */ /* 0x000362000c1e1900 */
[----:B------:R-:W-:Y:S05]  /*02a0*/  BRA `(.L_x_19619) ;  /* 0x0000000c00047947 */ /* 0x000fea0003800000 */
.L_x_19620:
[----:B------:R2:W5:Y:S01]  /*02b0*/  LDG.E.S16 R24, desc[UR36][R2.64] ;  /* 0x0000002402187981 */ /* 0x000562000c1e1700 */
[----:B------:R-:W-:Y:S05]  /*02c0*/  BRA `(.L_x_19619) ;  /* 0x0000000800fc7947 */ /* 0x000fea0003800000 */
.L_x_19615:
        /* <DEDUP_REMOVED lines=9> */
.L_x_19623:
[----:B------:R-:W2:Y:S02]  /*0360*/  LDG.E.U16 R2, desc[UR36][R2.64] ;  /* 0x0000002402027981 */ /* 0x000ea4000c1e1500 */
[----:B--2---:R-:W-:-:S06]  /*0370*/  HADD2.F32 R24, -RZ, R2.H0_H0 ;  /* 0x20000002ff187230 */ /* 0x004fcc0000004100 */
[----:B------:R-:W0:Y:S01]  /*0380*/  F2I.FTZ.TRUNC.NTZ R24, R24 ;  /* 0x0000001800187305 */ /* 0x000e22000021f100 */
[----:B------:R-:W-:Y:S05]  /*0390*/  BRA `(.L_x_19619) ;  /* 0x0000000800c87947 */ /* 0x000fea0003800000 */
.L_x_19622:
        /* <DEDUP_REMOVED lines=9> */
.L_x_19625:
[----:B------:R-:W2:Y:S02]  /*0430*/  LDG.E.U16 R2, desc[UR36][R2.64] ;  /* 0x0000002402027981 */ /* 0x000ea4000c1e1500 */
[----:B--2---:R-:W-:-:S06]  /*0440*/  HADD2.F32 R24, -RZ, R2.H0_H0 ;  /* 0x20000002ff187230 */ /* 0x004fcc0000004100 */
[----:B------:R-:W0:Y:S01]  /*0450*/  F2I.FTZ.TRUNC.NTZ R24, R24 ;  /* 0x0000001800187305 */ /* 0x000e22000021f100 */
[----:B------:R-:W-:Y:S05]  /*0460*/  BRA `(.L_x_19619) ;  /* 0x0000000800947947 */ /* 0x000fea0003800000 */
.L_x_19624:
[----:B------:R-:W2:Y:S02]  /*0470*/  LDG.E.64 R24, desc[UR36][R2.64] ;  /* 0x0000002402187981 */ /* 0x000ea4000c1e1b00 */
[----:B--2---:R0:W1:Y:S01]  /*0480*/  F2I.F64.TRUNC R24, R24 ;  /* 0x0000001800187311 */ /* 0x004062000030d100 */
[----:B------:R-:W-:Y:S05]  /*0490*/  BRA `(.L_x_19619) ;  /* 0x0000000800887947 */ /* 0x000fea0003800000 */
.L_x_19614:
        /* <DEDUP_REMOVED lines=12> */
.L_x_19628:
[----:B------:R-:W2:Y:S02]  /*0560*/  LDG.E.64 R2, desc[UR36][R2.64] ;  /* 0x0000002402027981 */ /* 0x000ea4000c1e1b00 */
[----:B--2---:R0:W1:Y:S01]  /*0570*/  F2I.F64.TRUNC R24, R2 ;  /* 0x0000000200187311 */ /* 0x004062000030d100 */
[----:B------:R-:W-:Y:S05]  /*0580*/  BRA `(.L_x_19619) ;  /* 0x00000008004c7947 */ /* 0x000fea0003800000 */
.L_x_19627:
        /* <DEDUP_REMOVED lines=26> */
.L_x_19630:
        /* <DEDUP_REMOVED lines=13> */
.L_x_19629:
[----:B------:R-:W2:Y:S02]  /*0800*/  LDG.E.U16 R24, desc[UR36][R2.64] ;  /* 0x0000002402187981 */ /* 0x000ea4000c1e1500 */
[----:B--2---:R-:W-:-:S06]  /*0810*/  IMAD.U32 R24, R24, 0x10000, RZ ;  /* 0x0001000018187824 */ /* 0x004fcc00078e00ff */
[----:B------:R-:W0:Y:S01]  /*0820*/  F2I.FTZ.TRUNC.NTZ R24, R24 ;  /* 0x0000001800187305 */ /* 0x000e22000021f100 */
[----:B------:R-:W-:Y:S05]  /*0830*/  BRA `(.L_x_19619) ;  /* 0x0000000400a07947 */ /* 0x000fea0003800000 */
.L_x_19626:
        /* <DEDUP_REMOVED lines=10> */
.L_x_19633:
        /* <DEDUP_REMOVED lines=21> */
.L_x_19637:
[----:B------:R-:W-:Y:S05]  /*0a30*/  BSYNC.RECONVERGENT B1 ;  /* 0x0000000000017941 */ /* 0x000fea0003800200 */
.L_x_19636:
[----:B------:R-:W-:Y:S01]  /*0a40*/  IMAD.SHL.U32 R0, R0, 0x100000, RZ ;  /* 0x0010000000007824 */ /* 0x000fe200078e00ff */
[----:B------:R-:W-:-:S04]  /*0a50*/  LEA R2, R2, 0x3b800000, 0x17 ;  /* 0x3b80000002027811 */ /* 0x000fc800078eb8ff */
[----:B------:R-:W-:-:S07]  /*0a60*/  LOP3.LUT R24, R2, R0, R7, 0xfe, !PT ;  /* 0x0000000002187212 */ /* 0x000fce00078efe07 */
.L_x_19635:
[----:B------:R-:W-:Y:S05]  /*0a70*/  BSYNC.RECONVERGENT B0 ;  /* 0x0000000000007941 */ /* 0x000fea0003800200 */
.L_x_19634:
[----:B------:R-:W0:Y:S01]  /*0a80*/  F2I.FTZ.TRUNC.NTZ R24, R24 ;  /* 0x0000001800187305 */ /* 0x000e22000021f100 */
[----:B------:R-:W-:Y:S05]  /*0a90*/  BRA `(.L_x_19619) ;  /* 0x0000000400087947 */ /* 0x000fea0003800000 */
.L_x_19632:
        /* <DEDUP_REMOVED lines=21> */
.L_x_19641:
[----:B------:R-:W-:Y:S05]  /*0bf0*/  BSYNC.RECONVERGENT B1 ;  /* 0x0000000000017941 */ /* 0x000fea0003800200 */
.L_x_19640:
[----:B------:R-:W-:Y:S01]  /*0c00*/  IMAD.SHL.U32 R0, R0, 0x200000, RZ ;  /* 0x0020000000007824 */ /* 0x000fe200078e00ff */
[----:B------:R-:W-:-:S04]  /*0c10*/  LEA R2, R2, 0x37800000, 0x17 ;  /* 0x3780000002027811 */ /* 0x000fc800078eb8ff */
[----:B------:R-:W-:-:S07]  /*0c20*/  LOP3.LUT R24, R2, R0, R7, 0xfe, !PT ;  /* 0x0000000002187212 */ /* 0x000fce00078efe07 */
.L_x_19639:
[----:B------:R-:W-:Y:S05]  /*0c30*/  BSYNC.RECONVERGENT B0 ;  /* 0x0000000000007941 */ /* 0x000fea0003800200 */
.L_x_19638:
[----:B------:R-:W0:Y:S01]  /*0c40*/  F2I.FTZ.TRUNC.NTZ R24, R24 ;  /* 0x0000001800187305 */ /* 0x000e22000021f100 */
[----:B------:R-:W-:Y:S05]  /*0c50*/  BRA `(.L_x_19619) ;  /* 0x0000000000987947 */ /* 0x000fea0003800000 */
.L_x_19631:
[----:B------:R-:W-:-:S09]  /*0c60*/  UISETP.NE.AND UP0, UPT, UR4, 0x1c, UPT ;  /* 0x0000001c0400788c */ /* 0x000fd2000bf05270 */
[----:B------:R-:W-:Y:S05]  /*0c70*/  BRA.U !UP0, `(.L_x_19642) ;  /* 0x00000001088c7547 */ /* 0x000fea000b800000 */
[----:B------:R-:W-:-:S09]  /*0c80*/  UISETP.NE.AND UP0, UPT, UR4, 0x1d, UPT ;  /* 0x0000001d0400788c */ /* 0x000fd2000bf05270 */
[----:B------:R-:W-:Y:S05]  /*0c90*/  BRA.U !UP0, `(.L_x_19643) ;  /* 0x00000001087c7547 */ /* 0x000fea000b800000 */
[----:B------:R-:W-:-:S09]  /*0ca0*/  UISETP.NE.AND UP0, UPT, UR4, 0x2c, UPT ;  /* 0x0000002c0400788c */ /* 0x000fd2000bf05270 */
[----:B------:R-:W-:Y:S05]  /*0cb0*/  BRA.U !UP0, `(.L_x_19644) ;  /* 0x0000000108487547 */ /* 0x000fea000b800000 */
.L_x_19618:
        /* <DEDUP_REMOVED lines=16> */
.L_x_19645:
[----:B------:R-:W-:Y:S01]  /*0dc0*/  IMAD.MOV.U32 R24, RZ, RZ, RZ ;  /* 0x000000ffff187224 */ /* 0x000fe200078e00ff */
[----:B------:R-:W-:Y:S06]  /*0dd0*/  BRA `(.L_x_19619) ;  /* 0x0000000000387947 */ /* 0x000fec0003800000 */
.L_x_19644:
        /* <DEDUP_REMOVED lines=8> */
.L_x_19647:
[----:B------:R-:W-:Y:S05]  /*0e60*/  BSYNC.RECONVERGENT B0 ;  /* 0x0000000000007941 */ /* 0x000fea0003800200 */
.L_x_19646:
[----:B------:R-:W0:Y:S01]  /*0e70*/  F2I.FTZ.TRUNC.NTZ R24, R24 ;  /* 0x0000001800187305 */ /* 0x000e22000021f100 */
[----:B------:R-:W-:Y:S05]  /*0e80*/  BRA `(.L_x_19619) ;  /* 0x00000000000c7947 */ /* 0x000fea0003800000 */
.L_x_19643:
[----:B------:R0:W5:Y:S01]  /*0e90*/  LDG.E R24, desc[UR36][R2.64] ;  /* 0x0000002402187981 */ /* 0x000162000c1e1900 */
[----:B------:R-:W-:Y:S05]  /*0ea0*/  BRA `(.L_x_19619) ;  /* 0x0000000000047947 */ /* 0x000fea0003800000 */
.L_x_19642:
[----:B------:R0:W5:Y:S02]  /*0eb0*/  LDG.E R24, desc[UR36][R2.64] ;  /* 0x0000002402187981 */ /* 0x000164000c1e1900 */
.L_x_19619:
[----:B------:R-:W-:-:S07]  /*0ec0*/  VIADD R26, R16, 0x80 ;  /* 0x00000080101a7836 */ /* 0x000fce0000000000 */
.L_x_19613:
[----:B------:R-:W-:Y:S05]  /*0ed0*/  BSYNC.RECONVERGENT B6 ;  /* 0x0000000000067941 */ /* 0x000fea0003800200 */
.L_x_19612:
        /* <DEDUP_REMOVED lines=23> */
.L_x_19653:
[----:B------:R0:W5:Y:S01]  /*1050*/  LDG.E.U8 R23, desc[UR36][R2.64] ;  /* 0x0000002402177981 */ /* 0x000162000c1e1100 */
[----:B------:R-:W-:Y:S05]  /*1060*/  BRA `(.L_x_19655) ;  /* 0x0000000c002c7947 */ /* 0x000fea0003800000 */
.L_x_19652:
        /* <DEDUP_REMOVED lines=8> */
.L_x_19657:
[----:B------:R0:W5:Y:S01]  /*10f0*/  LDG.E R23, desc[UR36][R2.64] ;  /* 0x0000002402177981 */ /* 0x000162000c1e1900 */
[----:B------:R-:W-:Y:S05]  /*1100*/  BRA `(.L_x_19655) ;  /* 0x0000000c00047947 */ /* 0x000fea0003800000 */
.L_x_19656:
[----:B------:R0:W5:Y:S01]  /*1110*/  LDG.E.S16 R23, desc[UR36][R2.64] ;  /* 0x0000002402177981 */ /* 0x000162000c1e1700 */
[----:B------:R-:W-:Y:S05]  /*1120*/  BRA `(.L_x_19655) ;  /* 0x0000000800fc7947 */ /* 0x000fea0003800000 */
.L_x_19651:
        /* <DEDUP_REMOVED lines=9> */
.L_x_19659:
[----:B------:R-:W2:Y:S02]  /*11c0*/  LDG.E.U16 R2, desc[UR36][R2.64] ;  /* 0x0000002402027981 */ /* 0x000ea4000c1e1500 */
[----:B--2---:R-:W-:-:S06]  /*11d0*/  HADD2.F32 R23, -RZ, R2.H0_H0 ;  /* 0x20000002ff177230 */ /* 0x004fcc0000004100 */
[----:B------:R-:W0:Y:S01]  /*11e0*/  F2I.FTZ.TRUNC.NTZ R23, R23 ;  /* 0x0000001700177305 */ /* 0x000e22000021f100 */
[----:B------:R-:W-:Y:S05]  /*11f0*/  BRA `(.L_x_19655) ;  /* 0x0000000800c87947 */ /* 0x000fea0003800000 */
.L_x_19658:
        /* <DEDUP_REMOVED lines=9> */
.L_x_19661:
[----:B------:R-:W2:Y:S02]  /*1290*/  LDG.E.U16 R2, desc[UR36][R2.64] ;  /* 0x0000002402027981 */ /* 0x000ea4000c1e1500 */
[----:B--2---:R-:W-:-:S06]  /*12a0*/  HADD2.F32 R23, -RZ, R2.H0_H0 ;  /* 0x20000002ff177230 */ /* 0x004fcc0000004100 */
[----:B------:R-:W0:Y:S01]  /*12b0*/  F2I.FTZ.TRUNC.NTZ R23, R23 ;  /* 0x0000001700177305 */ /* 0x000e22000021f100 */
[----:B------:R-:W-:Y:S05]  /*12c0*/  BRA `(.L_x_19655) ;  /* 0x0000000800947947 */ /* 0x000fea0003800000 */
.L_x_19660:
[----:B------:R-:W2:Y:S02]  /*12d0*/  LDG.E.64 R2, desc[UR36][R2.64] ;  /* 0x0000002402027981 */ /* 0x000ea4000c1e1b00 */
[----:B--2---:R0:W1:Y:S01]  /*12e0*/  F2I.F64.TRUNC R23, R2 ;  /* 0x0000000200177311 */ /* 0x004062000030d100 */
[----:B------:R-:W-:Y:S05]  /*12f0*/  BRA `(.L_x_19655) ;  /* 0x0000000800887947 */ /* 0x000fea0003800000 */
.L_x_19650:
        /* <DEDUP_REMOVED lines=12> */
.L_x_19664:
[----:B------:R-:W2:Y:S02]  /*13c0*/  LDG.E.64 R2, desc[UR36][R2.64] ;  /* 0x0000002402027981 */ /* 0x000ea4000c1e1b00 */
[----:B--2---:R0:W1:Y:S01]  /*13d0*/  F2I.F64.TRUNC R23, R2 ;  /* 0x0000000200177311 */ /* 0x004062000030d100 */
[----:B------:R-:W-:Y:S05]  /*13e0*/  BRA `(.L_x_19655) ;  /* 0x00000008004c7947 */ /* 0x000fea0003800000 */
.L_x_19663:
        /* <DEDUP_REMOVED lines=26> */
.L_x_19666:
        /* <DEDUP_REMOVED lines=13> */
.L_x_19665:
[----:B------:R-:W2:Y:S02]  /*1660*/  LDG.E.U16 R23, desc[UR36][R2.64] ;  /* 0x0000002402177981 */ /* 0x000ea4000c1e1500 */
[----:B--2---:R-:W-:-:S06]  /*1670*/  IMAD.U32 R23, R23, 0x10000, RZ ;  /* 0x0001000017177824 */ /* 0x004fcc00078e00ff */
[----:B------:R-:W4:Y:S01]  /*1680*/  F2I.FTZ.TRUNC.NTZ R23, R23 ;  /* 0x0000001700177305 */ /* 0x000f22000021f100 */
[----:B------:R-:W-:Y:S05]  /*1690*/  BRA `(.L_x_19655) ;  /* 0x0000000400a07947 */ /* 0x000fea0003800000 */
.L_x_19662:
        /* <DEDUP_REMOVED lines=10> */
.L_x_19669:
        /* <DEDUP_REMOVED lines=21> */
.L_x_19673:
[----:B------:R-:W-:Y:S05]  /*1890*/  BSYNC.RECONVERGENT B1 ;  /* 0x0000000000017941 */ /* 0x000fea0003800200 */
.L_x_19672:
[----:B------:R-:W-:Y:S01]  /*18a0*/  IMAD.SHL.U32 R0, R0, 0x100000, RZ ;  /* 0x0010000000007824 */ /* 0x000fe200078e00ff */
[----:B------:R-:W-:-:S04]  /*18b0*/  LEA R2, R2, 0x3b800000, 0x17 ;  /* 0x3b80000002027811 */ /* 0x000fc800078eb8ff */
[----:B------:R-:W-:-:S07]  /*18c0*/  LOP3.LUT R23, R2, R0, R23, 0xfe, !PT ;  /* 0x0000000002177212 */ /* 0x000fce00078efe17 */
.L_x_19671:
[----:B------:R-:W-:Y:S05]  /*18d0*/  BSYNC.RECONVERGENT B0 ;  /* 0x0000000000007941 */ /* 0x000fea0003800200 */
.L_x_19670:
[----:B------:R-:W0:Y:S01]  /*18e0*/  F2I.FTZ.TRUNC.NTZ R23, R23 ;  /* 0x0000001700177305 */ /* 0x000e22000021f100 */
[----:B------:R-:W-:Y:S05]  /*18f0*/  BRA `(.L_x_19655) ;  /* 0x0000000400087947 */ /* 0x000fea0003800000 */
.L_x_19668:
        /* <DEDUP_REMOVED lines=21> */
.L_x_19677:
[----:B------:R-:W-:Y:S05]  /*1a50*/  BSYNC.RECONVERGENT B1 ;  /* 0x0000000000017941 */ /* 0x000fea0003800200 */
.L_x_19676:
[----:B------:R-:W-:Y:S01]  /*1a60*/  IMAD.SHL.U32 R0, R0, 0x200000, RZ ;  /* 0x0020000000007824 */ /* 0x000fe200078e00ff */
[----:B------:R-:W-:-:S04]  /*1a70*/  LEA R2, R2, 0x37800000, 0x17 ;  /* 0x3780000002027811 */ /* 0x000fc800078eb8ff */
[----:B------:R-:W-:-:S07]  /*1a80*/  LOP3.LUT R23, R2, R0, R23, 0xfe, !PT ;  /* 0x0000000002177212 */ /* 0x000fce00078efe17 */
.L_x_19675:
[----:B------:R-:W-:Y:S05]  /*1a90*/  BSYNC.RECONVERGENT B0 ;  /* 0x0000000000007941 */ /* 0x000fea0003800200 */
.L_x_19674:
[----:B------:R-:W0:Y:S01]  /*1aa0*/  F2I.FTZ.TRUNC.NTZ R23, R23 ;  /* 0x0000001700177305 */ /* 0x000e22000021f100 */
[----:B------:R-:W-:Y:S05]  /*1ab0*/  BRA `(.L_x_19655) ;  /* 0x0000000000987947 */ /* 0x000fea0003800000 */
.L_x_19667:
        /* <DEDUP_REMOVED lines=14> */
.L_x_19681:
[----:B------:R-:W-:Y:S05]  /*1ba0*/  BSYNC.RECONVERGENT B0 ;  /* 0x0000000000007941 */ /* 0x000fea0003800200 */
.L_x_19680:
[----:B------:R-:W0:Y:S01]  /*1bb0*/  F2I.FTZ.TRUNC.NTZ R23, R23 ;  /* 0x0000001700177305 */ /* 0x000e22000021f100 */
[----:B------:R-:W-:Y:S05]  /*1bc0*/  BRA `(.L_x_19655) ;  /* 0x0000000000547947 */ /* 0x000fea0003800000 */
.L_x_19654:
        /* <DEDUP_REMOVED lines=16> */
.L_x_19682:
[----:B------:R-:W-:Y:S01]  /*1cd0*/  IMAD.MOV.U32 R23, RZ, RZ, RZ ;  /* 0x000000ffff177224 */ /* 0x000fe200078e00ff */
[----:B------:R-:W-:Y:S06]  /*1ce0*/  BRA `(.L_x_19655) ;  /* 0x00000000000c7947 */ /* 0x000fec0003800000 */
.L_x_19679:
[----:B------:R0:W5:Y:S01]  /*1cf0*/  LDG.E R23, desc[UR36][R2.64] ;  /* 0x0000002402177981 */ /* 0x000162000c1e1900 */
[----:B------:R-:W-:Y:S05]  /*1d00*/  BRA `(.L_x_19655) ;  /* 0x0000000000047947 */ /* 0x000fea0003800000 */
.L_x_19678:
[----:B------:R0:W5:Y:S02]  /*1d10*/  LDG.E R23, desc[UR36][R2.64] ;  /* 0x0000002402177981 */ /* 0x000164000c1e1900 */
.L_x_19655:
[----:B------:R-:W-:-:S07]  /*1d20*/  VIADD R26, R26, 0x80 ;  /* 0x000000801a1a7836 */ /* 0x000fce0000000000 */
.L_x_19649:
[----:B------:R-:W-:Y:S05]  /*1d30*/  BSYNC.RECONVERGENT B6 ;  /* 0x0000000000067941 */ /* 0x000fea0003800200 */
.L_x_19648:
        /* <DEDUP_REMOVED lines=23> */
.L_x_19688:
[----:B------:R0:W5:Y:S01]  /*1eb0*/  LDG.E.U8 R18, desc[UR36][R2.64] ;  /* 0x0000002402127981 */ /* 0x000162000c1e1100 */
[----:B------:R-:W-:Y:S05]  /*1ec0*/  BRA `(.L_x_19690) ;  /* 0x0000000c002c7947 */ /* 0x000fea0003800000 */
.L_x_19687:
        /* <DEDUP_REMOVED lines=8> */
.L_x_19692:
[----:B------:R0:W5:Y:S01]  /*1f50*/  LDG.E R18, desc[UR36][R2.64] ;  /* 0x0000002402127981 */ /* 0x000162000c1e1900 */
[----:B------:R-:W-:Y:S05]  /*1f60*/  BRA `(.L_x_19690) ;  /* 0x0000000c00047947 */ /* 0x000fea0003800000 */
.L_x_19691:
[----:B------:R0:W5:Y:S01]  /*1f70*/  LDG.E.S16 R18, desc[UR36][R2.64] ;  /* 0x0000002402127981 */ /* 0x000162000c1e1700 */
[----:B------:R-:W-:Y:S05]  /*1f80*/  BRA `(.L_x_19690) ;  /* 0x0000000800fc7947 */ /* 0x000fea0003800000 */
.L_x_19686:
        /* <DEDUP_REMOVED lines=9> */
.L_x_19694:
[----:B------:R-:W2:Y:S02]  /*2020*/  LDG.E.U16 R2, desc[UR36][R2.64] ;  /* 0x0000002402027981 */ /* 0x000ea4000c1e1500 */
[----:B--2---:R-:W-:-:S06]  /*2030*/  HADD2.F32 R18, -RZ, R2.H0_H0 ;  /* 0x20000002ff127230 */ /* 0x004fcc0000004100 */
[----:B------:R-:W0:Y:S01]  /*2040*/  F2I.FTZ.TRUNC.NTZ R18, R18 ;  /* 0x0000001200127305 */ /* 0x000e22000021f100 */
[----:B------:R-:W-:Y:S05]  /*2050*/  BRA `(.L_x_19690) ;  /* 0x0000000800c87947 */ /* 0x000fea0003800000 */
.L_x_19693:
        /* <DEDUP_REMOVED lines=9> */
.L_x_19696:
[----:B------:R-:W2:Y:S02]  /*20f0*/  LDG.E.U16 R2, desc[UR36][R2.64] ;  /* 0x0000002402027981 */ /* 0x000ea4000c1e1500 */
[----:B--2---:R-:W-:-:S06]  /*2100*/  HADD2.F32 R18, -RZ, R2.H0_H0 ;  /* 0x20000002ff127230 */ /* 0x004fcc0000004100 */
[----:B------:R-:W0:Y:S01]  /*2110*/  F2I.FTZ.TRUNC.NTZ R18, R18 ;  /* 0x0000001200127305 */ /* 0x000e22000021f100 */
[----:B------:R-:W-:Y:S05]  /*2120*/  BRA `(.L_x_19690) ;  /* 0x0000000800947947 */ /* 0x000fea0003800000 */
.L_x_19695:
[----:B------:R-:W2:Y:S02]  /*2130*/  LDG.E.64 R2, desc[UR36][R2.64] ;  /* 0x0000002402027981 */ /* 0x000ea4000c1e1b00 */
[----:B--2---:R0:W1:Y:S01]  /*2140*/  F2I.F64.TRUNC R18, R2 ;  /* 0x0000000200127311 */ /* 0x004062000030d100 */
[----:B------:R-:W-:Y:S05]  /*2150*/  BRA `(.L_x_19690) ;  /* 0x0000000800887947 */ /* 0x000fea0003800000 */
.L_x_19685:
        /* <DEDUP_REMOVED lines=12> */
.L_x_19699:
[----:B------:R-:W2:Y:S02]  /*2220*/  LDG.E.64 R2, desc[UR36][R2.64] ;  /* 0x0000002402027981 */ /* 0x000ea4000c1e1b00 */
[----:B--2---:R0:W1:Y:S01]  /*2230*/  F2I.F64.TRUNC R18, R2 ;  /* 0x0000000200127311 */ /* 0x004062000030d100 */
[----:B------:R-:W-:Y:S05]  /*2240*/  BRA `(.L_x_19690) ;  /* 0x00000008004c7947 */ /* 0x000fea0003800000 */
.L_x_19698:
        /* <DEDUP_REMOVED lines=26> */
.L_x_19701:
        /* <DEDUP_REMOVED lines=13> */
.L_x_19700:
[----:B------:R-:W2:Y:S02]  /*24c0*/  LDG.E.U16 R18, desc[UR36][R2.64] ;  /* 0x0000002402127981 */ /* 0x000ea4000c1e1500 */
[----:B--2---:R-:W-:-:S06]  /*24d0*/  IMAD.U32 R18, R18, 0x10000, RZ ;  /* 0x0001000012127824 */ /* 0x004fcc00078e00ff */
[----:B------:R-:W0:Y:S01]  /*24e0*/  F2I.FTZ.TRUNC.NTZ R18, R18 ;  /* 0x0000001200127305 */ /* 0x000e22000021f100 */
[----:B------:R-:W-:Y:S05]  /*24f0*/  BRA `(.L_x_19690) ;  /* 0x0000000400a07947 */ /* 0x000fea0003800000 */
.L_x_19697:
        /* <DEDUP_REMOVED lines=10> */
.L_x_19704:
        /* <DEDUP_REMOVED lines=21> */
.L_x_19708:
[----:B------:R-:W-:Y:S05]  /*26f0*/  BSYNC.RECONVERGENT B1 ;  /* 0x0000000000017941 */ /* 0x000fea0003800200 */
.L_x_19707:
[----:B------:R-:W-:Y:S01]  /*2700*/  IMAD.SHL.U32 R0, R0, 0x100000, RZ ;  /* 0x0010000000007824 */ /* 0x000fe200078e00ff */
[----:B------:R-:W-:-:S04]  /*2710*/  LEA R2, R2, 0x3b800000, 0x17 ;  /* 0x3b80000002027811 */ /* 0x000fc800078eb8ff */
[----:B------:R-:W-:-:S07]  /*2720*/  LOP3.LUT R18, R2, R0, R7, 0xfe, !PT ;  /* 0x0000000002127212 */ /* 0x000fce00078efe07 */
.L_x_19706:
[----:B------:R-:W-:Y:S05]  /*2730*/  BSYNC.RECONVERGENT B0 ;  /* 0x0000000000007941 */ /* 0x000fea0003800200 */
.L_x_19705:
[----:B------:R-:W1:Y:S01]  /*2740*/  F2I.FTZ.TRUNC.NTZ R18, R18 ;  /* 0x0000001200127305 */ /* 0x000e62000021f100 */
[----:B------:R-:W-:Y:S05]  /*2750*/  BRA `(.L_x_19690) ;  /* 0x0000000400087947 */ /* 0x000fea0003800000 */
.L_x_19703:
        /* <DEDUP_REMOVED lines=21> */
.L_x_19712:
[----:B------:R-:W-:Y:S05]  /*28b0*/  BSYNC.RECONVERGENT B1 ;  /* 0x0000000000017941 */ /* 0x000fea0003800200 */
.L_x_19711:
[----:B------:R-:W-:Y:S01]  /*28c0*/  IMAD.SHL.U32 R0, R0, 0x200000, RZ ;  /* 0x0020000000007824 */ /* 0x000fe200078e00ff */
[----:B------:R-:W-:-:S04]  /*28d0*/  LEA R2, R2, 0x37800000, 0x17 ;  /* 0x3780000002027811 */ /* 0x000fc800078eb8ff */
[----:B------:R-:W-:-:S07]  /*28e0*/  LOP3.LUT R18, R2, R0, R7, 0xfe, !PT ;  /* 0x0000000002127212 */ /* 0x000fce00078efe07 */
.L_x_19710:
[----:B------:R-:W-:Y:S05]  /*28f0*/  BSYNC.RECONVERGENT B0 ;  /* 0x0000000000007941 */ /* 0x000fea0003800200 */
.L_x_19709:
[----:B------:R-:W2:Y:S01]  /*2900*/  F2I.FTZ.TRUNC.NTZ R18, R18 ;  /* 0x0000001200127305 */ /* 0x000ea2000021f100 */
[----:B------:R-:W-:Y:S05]  /*2910*/  BRA `(.L_x_19690) ;  /* 0x0000000000987947 */ /* 0x000fea0003800000 */
.L_x_19702:
        /* <DEDUP_REMOVED lines=14> */
.L_x_19716:
[----:B------:R-:W-:Y:S05]  /*2a00*/  BSYNC.RECONVERGENT B0 ;  /* 0x0000000000007941 */ /* 0x000fea0003800200 */
.L_x_19715:
[----:B------:R-:W4:Y:S01]  /*2a10*/  F2I.FTZ.TRUNC.NTZ R18, R18 ;  /* 0x0000001200127305 */ /* 0x000f22000021f100 */
[----:B------:R-:W-:Y:S05]  /*2a20*/  BRA `(.L_x_19690) ;  /* 0x0000000000547947 */ /* 0x000fea0003800000 */
.L_x_19689:
        /* <DEDUP_REMOVED lines=16> */
.L_x_19717:
[----:B------:R-:W-:Y:S01]  /*2b30*/  IMAD.MOV.U32 R18, RZ, RZ, RZ ;  /* 0x000000ffff127224 */ /* 0x000fe200078e00ff */
[----:B------:R-:W-:Y:S06]  /*2b40*/  BRA `(.L_x_19690) ;  /* 0x00000000000c7947 */ /* 0x000fec0003800000 */
.L_x_19714:
[----:B------:R0:W5:Y:S01]  /*2b50*/  LDG.E R18, desc[UR36][R2.64] ;  /* 0x0000002402127981 */ /* 0x000162000c1e1900 */
[----:B------:R-:W-:Y:S05]  /*2b60*/  BRA `(.L_x_19690) ;  /* 0x0000000000047947 */ /* 0x000fea0003800000 */
.L_x_19713:
[----:B------:R3:W5:Y:S02]  /*2b70*/  LDG.E R18, desc[UR36][R2.64] ;  /* 0x0000002402127981 */ /* 0x000764000c1e1900 */
.L_x_19690:
[----:B------:R-:W-:-:S07]  /*2b80*/  VIADD R26, R26, 0x80 ;  /* 0x000000801a1a7836 */ /* 0x000fce0000000000 */
.L_x_19684:
[----:B------:R-:W-:Y:S05]  /*2b90*/  BSYNC.RECONVERGENT B6 ;  /* 0x0000000000067941 */ /* 0x000fea0003800200 */
.L_x_19683:
        /* <DEDUP_REMOVED lines=23> */
.L_x_19723:
[----:B------:R0:W5:Y:S01]  /*2d10*/  LDG.E.U8 R22, desc[UR36][R2.64] ;  /* 0x0000002402167981 */ /* 0x000162000c1e1100 */
[----:B------:R-:W-:Y:S05]  /*2d20*/  BRA `(.L_x_19719) ;  /* 0x0000000c00287947 */ /* 0x000fea0003800000 */
.L_x_19722:
        /* <DEDUP_REMOVED lines=8> */
.L_x_19726:
[----:B------:R0:W5:Y:S01]  /*2db0*/  LDG.E R22, desc[UR36][R2.64] ;  /* 0x0000002402167981 */ /* 0x000162000c1e1900 */
[----:B------:R-:W-:Y:S05]  /*2dc0*/  BRA `(.L_x_19719) ;  /* 0x0000000c00007947 */ /* 0x000fea0003800000 */
.L_x_19725:
[----:B------:R0:W5:Y:S01]  /*2dd0*/  LDG.E.S16 R22, desc[UR36][R2.64] ;  /* 0x0000002402167981 */ /* 0x000162000c1e1700 */
[----:B------:R-:W-:Y:S05]  /*2de0*/  BRA `(.L_x_19719) ;  /* 0x0000000800f87947 */ /* 0x000fea0003800000 */
.L_x_19721:
        /* <DEDUP_REMOVED lines=9> */
.L_x_19728:
[----:B------:R-:W2:Y:S02]  /*2e80*/  LDG.E.U16 R2, desc[UR36][R2.64] ;  /* 0x0000002402027981 */ /* 0x000ea4000c1e1500 */
[----:B--2---:R-:W-:-:S06]  /*2e90*/  HADD2.F32 R22, -RZ, R2.H0_H0 ;  /* 0x20000002ff167230 */ /* 0x004fcc0000004100 */
[----:B------:R-:W0:Y:S01]  /*2ea0*/  F2I.FTZ.TRUNC.NTZ R22, R22 ;  /* 0x0000001600167305 */ /* 0x000e22000021f100 */
[----:B------:R-:W-:Y:S05]  /*2eb0*/  BRA `(.L_x_19719) ;  /* 0x0000000800c47947 */ /* 0x000fea0003800000 */
.L_x_19727:
        /* <DEDUP_REMOVED lines=9> */
.L_x_19730:
[----:B------:R-:W2:Y:S02]  /*2f50*/  LDG.E.U16 R2, desc[UR36][R2.64] ;  /* 0x0000002402027981 */ /* 0x000ea4000c1e1500 */
[----:B--2---:R-:W-:-:S06]  /*2f60*/  HADD2.F32 R22, -RZ, R2.H0_H0 ;  /* 0x20000002ff167230 */ /* 0x004fcc0000004100 */
[----:B------:R-:W0:Y:S01]  /*2f70*/  F2I.FTZ.TRUNC.NTZ R22, R22 ;  /* 0x0000001600167305 */ /* 0x000e22000021f100 */
[----:B------:R-:W-:Y:S05]  /*2f80*/  BRA `(.L_x_19719) ;  /* 0x0000000800907947 */ /* 0x000fea0003800000 */
.L_x_19729:
[----:B------:R-:W2:Y:S02]  /*2f90*/  LDG.E.64 R2, desc[UR36][R2.64] ;  /* 0x0000002402027981 */ /* 0x000ea4000c1e1b00 */
[----:B--2---:R0:W1:Y:S01]  /*2fa0*/  F2I.F64.TRUNC R22, R2 ;  /* 0x0000000200167311 */ /* 0x004062000030d100 */
[----:B------:R-:W-:Y:S05]  /*2fb0*/  BRA `(.L_x_19719) ;  /* 0x0000000800847947 */ /* 0x000fea0003800000 */
.L_x_19720:
        /* <DEDUP_REMOVED lines=12> */
.L_x_19733:
[----:B------:R-:W2:Y:S02]  /*3080*/  LDG.E.64 R2, desc[UR36][R2.64] ;  /* 0x0000002402027981 */ /* 0x000ea4000c1e1b00 */
[----:B--2---:R0:W1:Y:S01]  /*3090*/  F2I.F64.TRUNC R22, R2 ;  /* 0x0000000200167311 */ /* 0x004062000030d100 */
[----:B------:R-:W-:Y:S05]  /*30a0*/  BRA `(.L_x_19719) ;  /* 0x0000000800487947 */ /* 0x000fea0003800000 */
.L_x_19732:
        /* <DEDUP_REMOVED lines=26> */
.L_x_19735:
        /* <DEDUP_REMOVED lines=13> */
.L_x_19734:
[----:B------:R-:W2:Y:S02]  /*3320*/  LDG.E.U16 R22, desc[UR36][R2.64] ;  /* 0x0000002402167981 */ /* 0x000ea4000c1e1500 */
[----:B--2---:R-:W-:-:S06]  /*3330*/  IMAD.U32 R22, R22, 0x10000, RZ ;  /* 0x0001000016167824 */ /* 0x004fcc00078e00ff */
[----:B------:R-:W0:Y:S01]  /*3340*/  F2I.FTZ.TRUNC.NTZ R22, R22 ;  /* 0x0000001600167305 */ /* 0x000e22000021f100 */
[----:B------:R-:W-:Y:S05]  /*3350*/  BRA `(.L_x_19719) ;  /* 0x00000004009c7947 */ /* 0x000fea0003800000 */
.L_x_19731:
        /* <DEDUP_REMOVED lines=10> */
.L_x_19738:
        /* <DEDUP_REMOVED lines=21> */
.L_x_19742:
[----:B------:R-:W-:Y:S05]  /*3550*/  BSYNC.RECONVERGENT B1 ;  /* 0x0000000000017941 */ /* 0x000fea0003800200 */
.L_x_19741:
[----:B------:R-:W-:Y:S01]  /*3560*/  IMAD.SHL.U32 R0, R0, 0x100000, RZ ;  /* 0x0010000000007824 */ /* 0x000fe200078e00ff */
[----:B------:R-:W-:-:S04]  /*3570*/  LEA R2, R2, 0x3b800000, 0x17 ;  /* 0x3b80000002027811 */ /* 0x000fc800078eb8ff */
[----:B------:R-:W-:-:S07]  /*3580*/  LOP3.LUT R22, R2, R0, R7, 0xfe, !PT ;  /* 0x0000000002167212 */ /* 0x000fce00078efe07 */
.L_x_19740:
[----:B------:R-:W-:Y:S05]  /*3590*/  BSYNC.RECONVERGENT B0 ;  /* 0x0000000000007941 */ /* 0x000fea0003800200 */
.L_x_19739:
[----:B------:R-:W0:Y:S01]  /*35a0*/  F2I.FTZ.TRUNC.NTZ R22, R22 ;  /* 0x0000001600167305 */ /* 0x000e22000021f100 */
[----:B------:R-:W-:Y:S05]  /*35b0*/  BRA `(.L_x_19719) ;  /* 0x0000000400047947 */ /* 0x000fea0003800000 */
.L_x_19737:
        /* <DEDUP_REMOVED lines=21> */
.L_x_19746:
[----:B------:R-:W-:Y:S05]  /*3710*/  BSYNC.RECONVERGENT B1 ;  /* 0x0000000000017941 */ /* 0x000fea0003800200 */
.L_x_19745:
[----:B------:R-:W-:Y:S01]  /*3720*/  IMAD.SHL.U32 R0, R0, 0x200000, RZ ;  /* 0x0020000000007824 */ /* 0x000fe200078e00ff */
[----:B------:R-:W-:-:S04]  /*3730*/  LEA R2, R2, 0x37800000, 0x17 ;  /* 0x3780000002027811 */ /* 0x000fc800078eb8ff */
[----:B------:R-:W-:-:S07]  /*3740*/  LOP3.LUT R22, R2, R0, R7, 0xfe, !PT ;  /* 0x0000000002167212 */ /* 0x000fce00078efe07 */
.L_x_19744:
[----:B------:R-:W-:Y:S05]  /*3750*/  BSYNC.RECONVERGENT B0 ;  /* 0x0000000000007941 */ /* 0x000fea0003800200 */
.L_x_19743:
[----:B------:R-:W0:Y:S01]  /*3760*/  F2I.FTZ.TRUNC.NTZ R22, R22 ;  /* 0x0000001600167305 */ /* 0x000e22000021f100 */
[----:B------:R-:W-:Y:S05]  /*3770*/  BRA `(.L_x_19719) ;  /* 0x0000000000947947 */ /* 0x000fea0003800000 */
.L_x_19736:
        /* <DEDUP_REMOVED lines=14> */
.L_x_19750:
[----:B------:R-:W-:Y:S05]  /*3860*/  BSYNC.RECONVERGENT B0 ;  /* 0x0000000000007941 */ /* 0x000fea0003800200 */
.L_x_19749:
[----:B------:R-:W0:Y:S01]  /*3870*/  F2I.FTZ.TRUNC.NTZ R22, R22 ;  /* 0x0000001600167305 */ /* 0x000e22000021f100 */
[----:B------:R-:W-:Y:S05]  /*3880*/  BRA `(.L_x_19719) ;  /* 0x0000000000507947 */ /* 0x000fea0003800000 */
.L_x_19724:
        /* <DEDUP_REMOVED lines=16> */
.L_x_19751:
[----:B------:R-:W-:Y:S05]  /*3990*/  BRA `(.L_x_19719) ;  /* 0x00000000000c7947 */ /* 0x000fea0003800000 */
.L_x_19748:
[----:B------:R0:W5:Y:S01]  /*39a0*/  LDG.E R22, desc[UR36][R2.64] ;  /* 0x0000002402167981 */ /* 0x000162000c1e1900 */
[----:B------:R-:W-:Y:S05]  /*39b0*/  BRA `(.L_x_19719) ;  /* 0x0000000000047947 */ /* 0x000fea0003800000 */
.L_x_19747:
[----:B------:R0:W5:Y:S02]  /*39c0*/  LDG.E R22, desc[UR36][R2.64] ;  /* 0x0000002402167981 */ /* 0x000164000c1e1900 */
.L_x_19719:
[----:B------:R-:W-:Y:S05]  /*39d0*/  BSYNC.RECONVERGENT B6 ;  /* 0x0000000000067941 */ /* 0x000fea0003800200 */
.L_x_19718:
        /* <DEDUP_REMOVED lines=23> */
.L_x_19753:
[----:B------:R-:W-:Y:S05]  /*3b50*/  BSYNC.RECONVERGENT B6 ;  /* 0x0000000000067941 */ /* 0x000fea0003800200 */
.L_x_19752:
        /* <DEDUP_REMOVED lines=24> */
.L_x_19755:
[----:B------:R-:W-:Y:S05]  /*3ce0*/  BSYNC.RECONVERGENT B6 ;  /* 0x0000000000067941 */ /* 0x000fea0003800200 */
.L_x_19754:
        /* <DEDUP_REMOVED lines=24> */
.L_x_19757:
[----:B------:R-:W-:Y:S05]  /*3e70*/  BSYNC.RECONVERGENT B6 ;  /* 0x0000000000067941 */ /* 0x000fea0003800200 */
.L_x_19756:
        /* <DEDUP_REMOVED lines=24> */
.L_x_19759:
[----:B------:R-:W-:Y:S05]  /*4000*/  BSYNC.RECONVERGENT B6 ;  /* 0x0000000000067941 */ /* 0x000fea0003800200 */
.L_x_19758:
        /* <DEDUP_REMOVED lines=26> */
.L_x_19766:
[----:B------:R4:W-:Y:S01]  /*41b0*/  STG.E.U8 desc[UR36][R2.64], RZ ;  /* 0x000000ff02007986 */ /* 0x0009e2000c101124 */
[----:B------:R-:W-:Y:S01]  /*41c0*/  IMAD.MOV.U32 R16, RZ, RZ, R24 ;  /* 0x000000ffff107224 */ /* 0x000fe200078e0018 */
[----:B------:R-:W-:Y:S06]  /*41d0*/  BRA `(.L_x_19768) ;  /* 0x0000000400e07947 */ /* 0x000fec0003800000 */
.L_x_19765:
        /* <DEDUP_REMOVED lines=9> */
.L_x_19770:
[----:B------:R2:W-:Y:S01]  /*4270*/  STG.E desc[UR36][R2.64], RZ ;  /* 0x000000ff02007986 */ /* 0x0005e2000c101924 */
[----:B------:R-:W-:Y:S01]  /*4280*/  IMAD.MOV.U32 R16, RZ, RZ, R24 ;  /* 0x000000ffff107224 */ /* 0x000fe200078e0018 */
[----:B------:R-:W-:Y:S06]  /*4290*/  BRA `(.L_x_19768) ;  /* 0x0000000400b07947 */ /* 0x000fec0003800000 */
.L_x_19769:
[----:B------:R0:W-:Y:S01]  /*42a0*/  STG.E.U16 desc[UR36][R2.64], RZ ;  /* 0x000000ff02007986 */ /* 0x0001e2000c101524 */
[----:B------:R-:W-:Y:S01]  /*42b0*/  IMAD.MOV.U32 R16, RZ, RZ, R24 ;  /* 0x000000ffff107224 */ /* 0x000fe200078e0018 */
[----:B------:R-:W-:Y:S06]  /*42c0*/  BRA `(.L_x_19768) ;  /* 0x0000000400a47947 */ /* 0x000fec0003800000 */
.L_x_19764:
        /* <DEDUP_REMOVED lines=9> */
.L_x_19772:
[----:B------:R0:W-:Y:S01]  /*4360*/  STG.E.U16 desc[UR36][R2.64], RZ ;  /* 0x000000ff02007986 */ /* 0x0001e2000c101524 */
[----:B------:R-:W-:Y:S01]  /*4370*/  IMAD.MOV.U32 R16, RZ, RZ, R24 ;  /* 0x000000ffff107224 */ /* 0x000fe200078e0018 */
[----:B------:R-:W-:Y:S06]  /*4380*/  BRA `(.L_x_19768) ;  /* 0x0000000400747947 */ /* 0x000fec0003800000 */
.L_x_19771:
        /* <DEDUP_REMOVED lines=9> */
.L_x_19774:
[----:B------:R0:W-:Y:S01]  /*4420*/  STG.E desc[UR36][R2.64], RZ ;  /* 0x000000ff02007986 */ /* 0x0001e2000c101924 */
[----:B------:R-:W-:Y:S01]  /*4430*/  IMAD.MOV.U32 R16, RZ, RZ, R24 ;  /* 0x000000ffff107224 */ /* 0x000fe200078e0018 */
[----:B------:R-:W-:Y:S06]  /*4440*/  BRA `(.L_x_19768) ;  /* 0x0000000400447947 */ /* 0x000fec0003800000 */
.L_x_19773:
[----:B------:R0:W-:Y:S01]  /*4450*/  STG.E.64 desc[UR36][R2.64], RZ ;  /* 0x000000ff02007986 */ /* 0x0001e2000c101b24 */
[----:B------:R-:W-:Y:S01]  /*4460*/  IMAD.MOV.U32 R16, RZ, RZ, R24 ;  /* 0x000000ffff107224 */ /* 0x000fe200078e0018 */
[----:B------:R-:W-:Y:S06]  /*4470*/  BRA `(.L_x_19768) ;  /* 0x0000000400387947 */ /* 0x000fec0003800000 */
.L_x_19763:
        /* <DEDUP_REMOVED lines=11> */
.L_x_19777:
[----:B------:R0:W-:Y:S01]  /*4530*/  STG.E.128 desc[UR36][R2.64], RZ ;  /* 0x000000ff02007986 */ /* 0x0001e2000c101d24 */
[----:B------:R-:W-:Y:S01]  /*4540*/  IMAD.MOV.U32 R16, RZ, RZ, R24 ;  /* 0x000000ffff107224 */ /* 0x000fe200078e0018 */
[----:B------:R-:W-:Y:S06]  /*4550*/  BRA `(.L_x_19768) ;  /* 0x0000000400007947 */ /* 0x000fec0003800000 */
.L_x_19776:
        /* <DEDUP_REMOVED lines=9> */
.L_x_19779:
[----:B------:R0:W-:Y:S01]  /*45f0*/  STG.E.U8 desc[UR36][R2.64], RZ ;  /* 0x000000ff02007986 */ /* 0x0001e2000c101124 */
[----:B------:R-:W-:Y:S01]  /*4600*/  IMAD.MOV.U32 R16, RZ, RZ, R24 ;  /* 0x000000ffff107224 */ /* 0x000fe200078e0018 */
[----:B------:R-:W-:Y:S06]  /*4610*/  BRA `(.L_x_19768) ;  /* 0x0000000000d07947 */ /* 0x000fec0003800000 */
.L_x_19778:
[----:B------:R0:W-:Y:S01]  /*4620*/  STG.E.U16 desc[UR36][R2.64], RZ ;  /* 0x000000ff02007986 */ /* 0x0001e2000c101524 */
[----:B------:R-:W-:Y:S01]  /*4630*/  IMAD.MOV.U32 R16, RZ, RZ, R24 ;  /* 0x000000ffff107224 */ /* 0x000fe200078e0018 */
[----:B------:R-:W-:Y:S06]  /*4640*/  BRA `(.L_x_19768) ;  /* 0x0000000000c47947 */ /* 0x000fec0003800000 */
.L_x_19775:
        /* <DEDUP_REMOVED lines=11> */
.L_x_19782:
[----:B------:R0:W-:Y:S01]  /*4700*/  STG.E.U8 desc[UR36][R2.64], RZ ;  /* 0x000000ff02007986 */ /* 0x0001e2000c101124 */
[----:B------:R-:W-:Y:S01]  /*4710*/  IMAD.MOV.U32 R16, RZ, RZ, R24 ;  /* 0x000000ffff107224 */ /* 0x000fe200078e0018 */
[----:B------:R-:W-:Y:S06]  /*4720*/  BRA `(.L_x_19768) ;  /* 0x00000000008c7947 */ /* 0x000fec0003800000 */
.L_x_19781:
[----:B------:R0:W-:Y:S01]  /*4730*/  STG.E.U8 desc[UR36][R2.64], RZ ;  /* 0x000000ff02007986 */ /* 0x0001e2000c101124 */
[----:B------:R-:W-:Y:S01]  /*4740*/  IMAD.MOV.U32 R16, RZ, RZ, R24 ;  /* 0x000000ffff107224 */ /* 0x000fe200078e0018 */
[----:B------:R-:W-:Y:S06]  /*4750*/  BRA `(.L_x_19768) ;  /* 0x0000000000807947 */ /* 0x000fec0003800000 */
.L_x_19780:
[----:B------:R-:W-:-:S13]  /*4760*/  ISETP.NE.AND P0, PT, R0, 0x1c, PT ;  /* 0x0000001c0000780c */ /* 0x000fda0003f05270 */
[----:B------:R-:W-:Y:S05]  /*4770*/  @!P0 BRA `(.L_x_19783) ;  /* 0x0000000000708947 */ /* 0x000fea0003800000 */
[----:B------:R-:W-:-:S13]  /*4780*/  ISETP.NE.AND P0, PT, R0, 0x1d, PT ;  /* 0x0000001d0000780c */ /* 0x000fda0003f05270 */
[----:B------:R-:W-:Y:S05]  /*4790*/  @!P0 BRA `(.L_x_19784) ;  /* 0x00000000005c8947 */ /* 0x000fea0003800000 */
[----:B------:R-:W-:-:S13]  /*47a0*/  ISETP.NE.AND P0, PT, R0, 0x2c, PT ;  /* 0x0000002c0000780c */ /* 0x000fda0003f05270 */
[----:B------:R-:W-:Y:S05]  /*47b0*/  @!P0 BRA `(.L_x_19785) ;  /* 0x0000000000488947 */ /* 0x000fea0003800000 */
.L_x_19767:
        /* <DEDUP_REMOVED lines=16> */
.L_x_19786:
[----:B------:R-:W-:Y:S01]  /*48c0*/  IMAD.MOV.U32 R16, RZ, RZ, R24 ;  /* 0x000000ffff107224 */ /* 0x000fe200078e0018 */
[----:B------:R-:W-:Y:S06]  /*48d0*/  BRA `(.L_x_19768) ;  /* 0x0000000000207947 */ /* 0x000fec0003800000 */
.L_x_19785:
[----:B------:R0:W-:Y:S01]  /*48e0*/  STG.E.U8 desc[UR36][R2.64], RZ ;  /* 0x000000ff02007986 */ /* 0x0001e2000c101124 */
[----:B------:R-:W-:Y:S01]  /*48f0*/  IMAD.MOV.U32 R16, RZ, RZ, R24 ;  /* 0x000000ffff107224 */ /* 0x000fe200078e0018 */
[----:B------:R-:W-:Y:S06]  /*4900*/  BRA `(.L_x_19768) ;  /* 0x0000000000147947 */ /* 0x000fec0003800000 */
.L_x_19784:
[----:B------:R0:W-:Y:S01]  /*4910*/  STG.E.64 desc[UR36][R2.64], RZ ;  /* 0x000000ff02007986 */ /* 0x0001e2000c101b24 */
[----:B------:R-:W-:Y:S01]  /*4920*/  IMAD.MOV.U32 R16, RZ, RZ, R24 ;  /* 0x000000ffff107224 */ /* 0x000fe200078e0018 */
[----:B------:R-:W-:Y:S06]  /*4930*/  BRA `(.L_x_19768) ;  /* 0x0000000000087947 */ /* 0x000fec0003800000 */
.L_x_19783:
[----:B------:R0:W-:Y:S01]  /*4940*/  STG.E desc[UR36][R2.64], RZ ;  /* 0x000000ff02007986 */ /* 0x0001e2000c101924 */
[----:B------:R-:W-:-:S07]  /*4950*/  IMAD.MOV.U32 R16, RZ, RZ, R24 ;  /* 0x000000ffff107224 */ /* 0x000fce00078e0018 */
.L_x_19768:
        /* <DEDUP_REMOVED lines=23> */
.L_x_19791:
[----:B------:R0:W-:Y:S01]  /*4ad0*/  STG.E.U8 desc[UR36][R2.64], RZ ;  /* 0x000000ff02007986 */ /* 0x0001e2000c101124 */
[----:B------:R-:W-:Y:S05]  /*4ae0*/  BRA `(.L_x_19793) ;  /* 0x00000004008c7947 */ /* 0x000fea0003800000 */
.L_x_19790:
        /* <DEDUP_REMOVED lines=8> */
.L_x_19795:
[----:B------:R3:W-:Y:S01]  /*4b70*/  STG.E desc[UR36][R2.64], RZ ;  /* 0x000000ff02007986 */ /* 0x0007e2000c101924 */
[----:B------:R-:W-:Y:S05]  /*4b80*/  BRA `(.L_x_19793) ;  /* 0x0000000400647947 */ /* 0x000fea0003800000 */
.L_x_19794:
[----:B------:R2:W-:Y:S01]  /*4b90*/  STG.E.U16 desc[UR36][R2.64], RZ ;  /* 0x000000ff02007986 */ /* 0x0005e2000c101524 */
[----:B------:R-:W-:Y:S05]  /*4ba0*/  BRA `(.L_x_19793) ;  /* 0x00000004005c7947 */ /* 0x000fea0003800000 */
.L_x_19789:
        /* <DEDUP_REMOVED lines=8> */
.L_x_19797:
[----:B------:R0:W-:Y:S01]  /*4c30*/  STG.E.U16 desc[UR36][R2.64], RZ ;  /* 0x000000ff02007986 */ /* 0x0001e2000c101524 */
[----:B------:R-:W-:Y:S05]  /*4c40*/  BRA `(.L_x_19793) ;  /* 0x0000000400347947 */ /* 0x000fea0003800000 */
.L_x_19796:
        /* <DEDUP_REMOVED lines=8> */
.L_x_19799:
[----:B------:R0:W-:Y:S01]  /*4cd0*/  STG.E desc[UR36][R2.64], RZ ;  /* 0x000000ff02007986 */ /* 0x0001e2000c101924 */
[----:B------:R-:W-:Y:S05]  /*4ce0*/  BRA `(.L_x_19793) ;  /* 0x00000004000c7947 */ /* 0x000fea0003800000 */
.L_x_19798:
[----:B------:R0:W-:Y:S01]  /*4cf0*/  STG.E.64 desc[UR36][R2.64], RZ ;  /* 0x000000ff02007986 */ /* 0x0001e2000c101b24 */
[----:B------:R-:W-:Y:S05]  /*4d00*/  BRA `(.L_x_19793) ;  /* 0x0000000400047947 */ /* 0x000fea0003800000 */
.L_x_19788:
        /* <DEDUP_REMOVED lines=10> */
.L_x_19802:
[----:B------:R0:W-:Y:S01]  /*4db0*/  STG.E.128 desc[UR36][R2.64], RZ ;  /* 0x000000ff02007986 */ /* 0x0001e2000c101d24 */
[----:B------:R-:W-:Y:S05]  /*4dc0*/  BRA `(.L_x_19793) ;  /* 0x0000000000d47947 */ /* 0x000fea0003800000 */
.L_x_19801:
        /* <DEDUP_REMOVED lines=8> */
.L_x_19804:
[----:B------:R0:W-:Y:S01]  /*4e50*/  STG.E.U8 desc[UR36][R2.64], RZ ;  /* 0x000000ff02007986 */ /* 0x0001e2000c101124 */
[----:B------:R-:W-:Y:S05]  /*4e60*/  BRA `(.L_x_19793) ;  /* 0x0000000000ac7947 */ /* 0x000fea0003800000 */
.L_x_19803:
[----:B------:R0:W-:Y:S01]  /*4e70*/  STG.E.U16 desc[UR36][R2.64], RZ ;  /* 0x000000ff02007986 */ /* 0x0001e2000c101524 */
[----:B------:R-:W-:Y:S05]  /*4e80*/  BRA `(.L_x_19793) ;  /* 0x0000000000a47947 */ /* 0x000fea0003800000 */
.L_x_19800:
        /* <DEDUP_REMOVED lines=10> */
.L_x_19807:
[----:B------:R0:W-:Y:S01]  /*4f30*/  STG.E.U8 desc[UR36][R2.64], RZ ;  /* 0x000000ff02007986 */ /* 0x0001e2000c101124 */
[----:B------:R-:W-:Y:S05]  /*4f40*/  BRA `(.L_x_19793) ;  /* 0x0000000000747947 */ /* 0x000fea0003800000 */
.L_x_19806:
[----:B------:R0:W-:Y:S01]  /*4f50*/  STG.E.U8 desc[UR36][R2.64], RZ ;  /* 0x000000ff02007986 */ /* 0x0001e2000c101124 */
[----:B------:R-:W-:Y:S05]  /*4f60*/  BRA `(.L_x_19793) ;  /* 0x00000000006c7947 */ /* 0x000fea0003800000 */
.L_x_19805:
[----:B------:R-:W-:-:S13]  /*4f70*/  ISETP.NE.AND P0, PT, R0, 0x1c, PT ;  /* 0x0000001c0000780c */ /* 0x000fda0003f05270 */
[----:B------:R-:W-:Y:S05]  /*4f80*/  @!P0 BRA `(.L_x_19808) ;  /* 0x0000000000608947 */ /* 0x000fea0003800000 */
[----:B------:R-:W-:-:S13]  /*4f90*/  ISETP.NE.AND P0, PT, R0, 0x1d, PT ;  /* 0x0000001d0000780c */ /* 0x000fda0003f05270 */
[----:B------:R-:W-:Y:S05]  /*4fa0*/  @!P0 BRA `(.L_x_19809) ;  /* 0x0000000000508947 */ /* 0x000fea0003800000 */
[----:B------:R-:W-:-:S13]  /*4fb0*/  ISETP.NE.AND P0, PT, R0, 0x2c, PT ;  /* 0x0000002c0000780c */ /* 0x000fda0003f05270 */
[----:B------:R0:W-:Y:S01]  /*4fc0*/  @!P0 STG.E.U8 desc[UR36][R2.64], RZ ;  /* 0x000000ff02008986 */ /* 0x0001e2000c101124 */
[----:B------:R-:W-:Y:S05]  /*4fd0*/  @!P0 BRA `(.L_x_19793) ;  /* 0x0000000000508947 */ /* 0x000fea0003800000 */
.L_x_19792:
        /* <DEDUP_REMOVED lines=16> */
.L_x_19810:
[----:B------:R-:W-:Y:S05]  /*50e0*/  BRA `(.L_x_19793) ;  /* 0x00000000000c7947 */ /* 0x000fea0003800000 */
.L_x_19809:
[----:B------:R0:W-:Y:S01]  /*50f0*/  STG.E.64 desc[UR36][R2.64], RZ ;  /* 0x000000ff02007986 */ /* 0x0001e2000c101b24 */
[----:B------:R-:W-:Y:S05]  /*5100*/  BRA `(.L_x_19793) ;  /* 0x0000000000047947 */ /* 0x000fea0003800000 */
.L_x_19808:
[----:B------:R0:W-:Y:S02]  /*5110*/  STG.E desc[UR36][R2.64], RZ ;  /* 0x000000ff02007986 */ /* 0x0001e4000c101924 */
.L_x_19793:
[----:B------:R-:W-:-:S07]  /*5120*/  VIADD R16, R16, 0x80 ;  /* 0x0000008010107836 */ /* 0x000fce0000000000 */
.L_x_19762:
[----:B------:R-:W-:-:S13]  /*5130*/  ISETP.GE.AND P0, PT, R16, R17, PT ;  /* 0x000000111000720c */ /* 0x000fda0003f06270 */
[----:B------:R-:W-:Y:S05]  /*5140*/  @P0 BREAK.RELIABLE B6 ;  /* 0x0000000000060942 */ /* 0x000fea0003800100 */
[----:B------:R-:W-:Y:S05]  /*5150*/  @P0 BRA `(.L_x_19787) ;  /* 0x0000000400ec0947 */ /* 0x000fea0003800000 */
[----:B------:R-:W-:Y:S05]  /*5160*/  BSYNC.RELIABLE B6 ;  /* 0x0000000000067941 */ /* 0x000fea0003800100 */
.L_x_19761:
        /* <DEDUP_REMOVED lines=20> */
.L_x_19814:
[----:B------:R0:W-:Y:S01]  /*52b0*/  STG.E.U8 desc[UR36][R2.64], RZ ;  /* 0x000000ff02007986 */ /* 0x0001e2000c101124 */
[----:B------:R-:W-:Y:S05]  /*52c0*/  BRA `(.L_x_19816) ;  /* 0x00000004008c7947 */ /* 0x000fea0003800000 */
.L_x_19813:
        /* <DEDUP_REMOVED lines=8> */
.L_x_19818:
[----:B------:R0:W-:Y:S01]  /*5350*/  STG.E desc[UR36][R2.64], RZ ;  /* 0x000000ff02007986 */ /* 0x0001e2000c101924 */
[----:B------:R-:W-:Y:S05]  /*5360*/  BRA `(.L_x_19816) ;  /* 0x0000000400647947 */ /* 0x000fea0003800000 */
.L_x_19817:
[----:B------:R0:W-:Y:S01]  /*5370*/  STG.E.U16 desc[UR36][R2.64], RZ ;  /* 0x000000ff02007986 */ /* 0x0001e2000c101524 */
[----:B------:R-:W-:Y:S05]  /*5380*/  BRA `(.L_x_19816) ;  /* 0x00000004005c7947 */ /* 0x000fea0003800000 */
.L_x_19812:
        /* <DEDUP_REMOVED lines=8> */
.L_x_19820:
[----:B------:R0:W-:Y:S01]  /*5410*/  STG.E.U16 desc[UR36][R2.64], RZ ;  /* 0x000000ff02007986 */ /* 0x0001e2000c101524 */
[----:B------:R-:W-:Y:S05]  /*5420*/  BRA `(.L_x_19816) ;  /* 0x0000000400347947 */ /* 0x000fea0003800000 */
.L_x_19819:
        /* <DEDUP_REMOVED lines=8> */
.L_x_19822:
[----:B------:R0:W-:Y:S01]  /*54b0*/  STG.E desc[UR36][R2.64], RZ ;  /* 0x000000ff02007986 */ /* 0x0001e2000c101924 */
[----:B------:R-:W-:Y:S05]  /*54c0*/  BRA `(.L_x_19816) ;  /* 0x00000004000c7947 */ /* 0x000fea0003800000 */
.L_x_19821:
[----:B------:R0:W-:Y:S01]  /*54d0*/  STG.E.64 desc[UR36][R2.64], RZ ;  /* 0x000000ff02007986 */ /* 0x0001e2000c101b24 */
[----:B------:R-:W-:Y:S05]  /*54e0*/  BRA `(.L_x_19816) ;  /* 0x0000000400047947 */ /* 0x000fea0003800000 */
.L_x_19811:
        /* <DEDUP_REMOVED lines=10> */
.L_x_19825:
[----:B------:R0:W-:Y:S01]  /*5590*/  STG.E.128 desc[UR36][R2.64], RZ ;  /* 0x000000ff02007986 */ /* 0x0001e2000c101d24 */
[----:B------:R-:W-:Y:S05]  /*55a0*/  BRA `(.L_x_19816) ;  /* 0x0000000000d47947 */ /* 0x000fea0003800000 */
.L_x_19824:
        /* <DEDUP_REMOVED lines=8> */
.L_x_19827:
[----:B------:R0:W-:Y:S01]  /*5630*/  STG.E.U8 desc[UR36][R2.64], RZ ;  /* 0x000000ff02007986 */ /* 0x0001e2000c101124 */
[----:B------:R-:W-:Y:S05]  /*5640*/  BRA `(.L_x_19816) ;  /* 0x0000000000ac7947 */ /* 0x000fea0003800000 */
.L_x_19826:
[----:B------:R0:W-:Y:S01]  /*5650*/  STG.E.U16 desc[UR36][R2.64], RZ ;  /* 0x000000ff02007986 */ /* 0x0001e2000c101524 */
[----:B------:R-:W-:Y:S05]  /*5660*/  BRA `(.L_x_19816) ;  /* 0x0000000000a47947 */ /* 0x000fea0003800000 */
.L_x_19823:
        /* <DEDUP_REMOVED lines=10> */
.L_x_19830:
[----:B------:R2:W-:Y:S01]  /*5710*/  STG.E.U8 desc[UR36][R2.64], RZ ;  /* 0x000000ff02007986 */ /* 0x0005e2000c101124 */
[----:B------:R-:W-:Y:S05]  /*5720*/  BRA `(.L_x_19816) ;  /* 0x0000000000747947 */ /* 0x000fea0003800000 */
.L_x_19829:
[----:B------:R0:W-:Y:S01]  /*5730*/  STG.E.U8 desc[UR36][R2.64], RZ ;  /* 0x000000ff02007986 */ /* 0x0001e2000c101124 */
[----:B------:R-:W-:Y:S05]  /*5740*/  BRA `(.L_x_19816) ;  /* 0x00000000006c7947 */ /* 0x000fea0003800000 */
.L_x_19828:
[----:B------:R-:W-:-:S13]  /*5750*/  ISETP.NE.AND P0, PT, R0, 0x1c, PT ;  /* 0x0000001c0000780c */ /* 0x000fda0003f05270 */
[----:B------:R-:W-:Y:S05]  /*5760*/  @!P0 BRA `(.L_x_19831) ;  /* 0x0000000000608947 */ /* 0x000fea0003800000 */
[----:B------:R-:W-:-:S13]  /*5770*/  ISETP.NE.AND P0, PT, R0, 0x1d, PT ;  /* 0x0000001d0000780c */ /* 0x000fda0003f05270 */
[----:B------:R-:W-:Y:S05]  /*5780*/  @!P0 BRA `(.L_x_19832) ;  /* 0x0000000000508947 */ /* 0x000fea0003800000 */
[----:B------:R-:W-:-:S13]  /*5790*/  ISETP.NE.AND P0, PT, R0, 0x2c, PT ;  /* 0x0000002c0000780c */ /* 0x000fda0003f05270 */
[----:B------:R4:W-:Y:S01]  /*57a0*/  @!P0 STG.E.U8 desc[UR36][R2.64], RZ ;  /* 0x000000ff02008986 */ /* 0x0009e2000c101124 */
[----:B------:R-:W-:Y:S05]  /*57b0*/  @!P0 BRA `(.L_x_19816) ;  /* 0x0000000000508947 */ /* 0x000fea0003800000 */
.L_x_19815:
        /* <DEDUP_REMOVED lines=16> */
.L_x_19833:
[----:B------:R-:W-:Y:S05]  /*58c0*/  BRA `(.L_x_19816) ;  /* 0x00000000000c7947 */ /* 0x000fea0003800000 */
.L_x_19832:
[----:B------:R3:W-:Y:S01]  /*58d0*/  STG.E.64 desc[UR36][R2.64], RZ ;  /* 0x000000ff02007986 */ /* 0x0007e2000c101b24 */
[----:B------:R-:W-:Y:S05]  /*58e0*/  BRA `(.L_x_19816) ;  /* 0x0000000000047947 */ /* 0x000fea0003800000 */
.L_x_19831:
[----:B------:R0:W-:Y:S02]  /*58f0*/  STG.E desc[UR36][R2.64], RZ ;  /* 0x000000ff02007986 */ /* 0x0001e4000c101924 */
.L_x_19816:
[----:B------:R-:W-:-:S07]  /*5900*/  VIADD R16, R16, 0x80 ;  /* 0x0000008010107836 */ /* 0x000fce0000000000 */
.L_x_19787:
[----:B------:R-:W-:Y:S05]  /*5910*/  BSYNC.RECONVERGENT B7 ;  /* 0x0000000000077941 */ /* 0x000fea0003800200 */
.L_x_19760:
        /* <DEDUP_REMOVED lines=21> */
.L_x_19837:
[----:B------:R-:W-:Y:S01]  /*5a70*/  STG.E.U8 desc[UR36][R2.64], RZ ;  /* 0x000000ff02007986 */ /* 0x000fe2000c101124 */
[----:B------:R-:W-:Y:S05]  /*5a80*/  EXIT ;  /* 0x000000000000794d */ /* 0x000fea0003800000 */
.L_x_19836:
        /* <DEDUP_REMOVED lines=8> */
.L_x_19840:
[----:B------:R-:W-:Y:S01]  /*5b10*/  STG.E desc[UR36][R2.64], RZ ;  /* 0x000000ff02007986 */ /* 0x000fe2000c101924 */
[----:B------:R-:W-:Y:S05]  /*5b20*/  EXIT ;  /* 0x000000000000794d */ /* 0x000fea0003800000 */
.L_x_19839:
[----:B------:R-:W-:Y:S01]  /*5b30*/  STG.E.U16 desc[UR36][R2.64], RZ ;  /* 0x000000ff02007986 */ /* 0x000fe2000c101524 */
[----:B------:R-:W-:Y:S05]  /*5b40*/  EXIT ;  /* 0x000000000000794d */ /* 0x000fea0003800000 */
.L_x_19835:
        /* <DEDUP_REMOVED lines=8> */
.L_x_19842:
[----:B------:R-:W-:Y:S01]  /*5bd0*/  STG.E.U16 desc[UR36][R2.64], RZ ;  /* 0x000000ff02007986 */ /* 0x000fe2000c101524 */
[----:B------:R-:W-:Y:S05]  /*5be0*/  EXIT ;  /* 0x000000000000794d */ /* 0x000fea0003800000 */
.L_x_19841:
        /* <DEDUP_REMOVED lines=8> */
.L_x_19844:
[----:B------:R-:W-:Y:S01]  /*5c70*/  STG.E desc[UR36][R2.64], RZ ;  /* 0x000000ff02007986 */ /* 0x000fe2000c101924 */
[----:B------:R-:W-:Y:S05]  /*5c80*/  EXIT ;  /* 0x000000000000794d */ /* 0x000fea0003800000 */
.L_x_19843:
[----:B------:R-:W-:Y:S01]  /*5c90*/  STG.E.64 desc[UR36][R2.64], RZ ;  /* 0x000000ff02007986 */ /* 0x000fe2000c101b24 */
[----:B------:R-:W-:Y:S05]  /*5ca0*/  EXIT ;  /* 0x000000000000794d */ /* 0x000fea0003800000 */
.L_x_19834:
        /* <DEDUP_REMOVED lines=10> */
.L_x_19847:
[----:B------:R-:W-:Y:S01]  /*5d50*/  STG.E.128 desc[UR36][R2.64], RZ ;  /* 0x000000ff02007986 */ /* 0x000fe2000c101d24 */
[----:B------:R-:W-:Y:S05]  /*5d60*/  EXIT ;  /* 0x000000000000794d */ /* 0x000fea0003800000 */
.L_x_19846:
        /* <DEDUP_REMOVED lines=8> */
.L_x_19849:
[----:B------:R-:W-:Y:S01]  /*5df0*/  STG.E.U8 desc[UR36][R2.64], RZ ;  /* 0x000000ff02007986 */ /* 0x000fe2000c101124 */
[----:B------:R-:W-:Y:S05]  /*5e00*/  EXIT ;  /* 0x000000000000794d */ /* 0x000fea0003800000 */
.L_x_19848:
[----:B------:R-:W-:Y:S01]  /*5e10*/  STG.E.U16 desc[UR36][R2.64], RZ ;  /* 0x000000ff02007986 */ /* 0x000fe2000c101524 */
[----:B------:R-:W-:Y:S05]  /*5e20*/  EXIT ;  /* 0x000000000000794d */ /* 0x000fea0003800000 */
.L_x_19845:
        /* <DEDUP_REMOVED lines=10> */
.L_x_19852:
[----:B------:R-:W-:Y:S01]  /*5ed0*/  STG.E.U8 desc[UR36][R2.64], RZ ;  /* 0x000000ff02007986 */ /* 0x000fe2000c101124 */
[----:B------:R-:W-:Y:S05]  /*5ee0*/  EXIT ;  /* 0x000000000000794d */ /* 0x000fea0003800000 */
.L_x_19851:
[----:B------:R-:W-:Y:S01]  /*5ef0*/  STG.E.U8 desc[UR36][R2.64], RZ ;  /* 0x000000ff02007986 */ /* 0x000fe2000c101124 */
[----:B------:R-:W-:Y:S05]  /*5f00*/  EXIT ;  /* 0x000000000000794d */ /* 0x000fea0003800000 */
.L_x_19850:
[----:B------:R-:W-:-:S13]  /*5f10*/  ISETP.NE.AND P0, PT, R0, 0x1c, PT ;  /* 0x0000001c0000780c */ /* 0x000fda0003f05270 */
[----:B------:R-:W-:Y:S05]  /*5f20*/  @!P0 BRA `(.L_x_19853) ;  /* 0x0000000000608947 */ /* 0x000fea0003800000 */
[----:B------:R-:W-:-:S13]  /*5f30*/  ISETP.NE.AND P0, PT, R0, 0x1d, PT ;  /* 0x0000001d0000780c */ /* 0x000fda0003f05270 */
[----:B------:R-:W-:Y:S05]  /*5f40*/  @!P0 BRA `(.L_x_19854) ;  /* 0x0000000000508947 */ /* 0x000fea0003800000 */
[----:B------:R-:W-:-:S13]  /*5f50*/  ISETP.NE.AND P0, PT, R0, 0x2c, PT ;  /* 0x0000002c0000780c */ /* 0x000fda0003f05270 */
[----:B------:R0:W-:Y:S01]  /*5f60*/  @!P0 STG.E.U8 desc[UR36][R2.64], RZ ;  /* 0x000000ff02008986 */ /* 0x0001e2000c101124 */
[----:B------:R-:W-:Y:S05]  /*5f70*/  @!P0 EXIT ;  /* 0x000000000000894d */ /* 0x000fea0003800000 */
.L_x_19838:
        /* <DEDUP_REMOVED lines=16> */
.L_x_19855:
[----:B------:R-:W-:Y:S05]  /*6080*/  EXIT ;  /* 0x000000000000794d */ /* 0x000fea0003800000 */
.L_x_19854:
[----:B------:R-:W-:Y:S01]  /*6090*/  STG.E.64 desc[UR36][R2.64], RZ ;  /* 0x000000ff02007986 */ /* 0x000fe2000c101b24 */
[----:B------:R-:W-:Y:S05]  /*60a0*/  EXIT ;  /* 0x000000000000794d */ /* 0x000fea0003800000 */
.L_x_19853:
[----:B------:R-:W-:Y:S01]  /*60b0*/  STG.E desc[UR36][R2.64], RZ ;  /* 0x000000ff02007986 */ /* 0x000fe2000c101924 */
[----:B------:R-:W-:Y:S05]  /*60c0*/  EXIT ;  /* 0x000000000000794d */ /* 0x000fea0003800000 */
.L_x_19856:
        /* <DEDUP_REMOVED lines=11> */
.L_x_40162:


//--------------------- .text._ZN2at6native18elementwise_kernelILi128ELi2EZNS0_22gpu_kernel_impl_nocastIZZZNS0_67_GLOBAL__N__bb565c37_34_ValidateCompressedIndicesKernel_cu_33a4b88b42_validate_compressed_sparse_indices_kernelILNS3_8CDimNameE1ENS3_18CUDAKernelLauncherENS3_14EmptyVecKernelENS3_8DummyVecELm8EEEvRKNS_6TensorESB_lllENKUlvE0_clEvENKUlvE_clEvEUliE_EEvRNS_18TensorIteratorBaseERKT_EUliE_EEviT1_ --------------------------
	.section	.text._ZN2at6native18elementwise_kernelILi128ELi2EZNS0_22gpu_kernel_impl_nocastIZZZNS0_67_GLOBAL__N__bb565c37_34_ValidateCompressedIndicesKernel_cu_33a4b88b42_validate_compressed_sparse_indices_kernelILNS3_8CDimNameE1ENS3_18CUDAKernelLauncherENS3_14EmptyVecKernelENS3_8DummyVecELm8EEEvRKNS_6TensorESB_lllENKUlvE0_clEvENKUlvE_clEvEUliE_EEvRNS_18TensorIteratorBaseERKT_EUliE_EEviT1_,"ax",@progbits
	.align	128
        .global         _ZN2at6native18elementwise_kernelILi128ELi2EZNS0_22gpu_kernel_impl_nocastIZZZNS0_67_GLOBAL__N__bb565c37_34_ValidateCompressedIndicesKernel_cu_33a4b88b42_validate_compressed_sparse_indices_kernelILNS3_8CDimNameE1ENS3_18CUDAKernelLauncherENS3_14EmptyVecKernelENS3_8DummyVecELm8EEEvRKNS_6TensorESB_lllENKUlvE0_clEvENKUlvE_clEvEUliE_EEvRNS_18TensorIteratorBaseERKT_EUliE_EEviT1_
        .type           _ZN2at6native18elementwise_kernelILi128ELi2EZNS0_22gpu_kernel_impl_nocastIZZZNS0_67_GLOBAL__N__bb565c37_34_ValidateCompressedIndicesKernel_cu_33a4b88b42_validate_compressed_sparse_indices_kernelILNS3_8CDimNameE1ENS3_18CUDAKernelLauncherENS3_14EmptyVecKernelENS3_8DummyVecELm8EEEvRKNS_6TensorESB_lllENKUlvE0_clEvENKUlvE_clEvEUliE_EEvRNS_18TensorIteratorBaseERKT_EUliE_EEviT1_,@function
        .size           _ZN2at6native18elementwise_kernelILi128ELi2EZNS0_22gpu_kernel_impl_nocastIZZZNS0_67_GLOBAL__N__bb565c37_34_ValidateCompressedIndicesKernel_cu_33a4b88b42_validate_compressed_sparse_indices_kernelILNS3_8CDimNameE1ENS3_18CUDAKernelLauncherENS3_14EmptyVecKernelENS3_8DummyVecELm8EEEvRKNS_6TensorESB_lllENKUlvE0_clEvENKUlvE_clEvEUliE_EEvRNS_18TensorIteratorBaseERKT_EUliE_EEviT1_,(.L_x_40163 - _ZN2at6native18elementwise_kernelILi128ELi2EZNS0_22gpu_kernel_impl_nocastIZZZNS0_67_GLOBAL__N__bb565c37_34_ValidateCompressedIndicesKernel_cu_33a4b88b42_validate_compressed_sparse_indices_kernelILNS3_8CDimNameE1ENS3_18CUDAKernelLauncherENS3_14EmptyVecKernelENS3_8DummyVecELm8EEEvRKNS_6TensorESB_lllENKUlvE0_clEvENKUlvE_clEvEUliE_EEvRNS_18TensorIteratorBaseERKT_EUliE_EEviT1_)
        .other          _ZN2at6native18elementwise_kernelILi128ELi2EZNS0_22gpu_kernel_impl_nocastIZZZNS0_67_GLOBAL__N__bb565c37_34_ValidateCompressedIndicesKernel_cu_33a4b88b42_validate_compressed_sparse_indices_kernelILNS3_8CDimNameE1ENS3_18CUDAKernelLauncherENS3_14EmptyVecKernelENS3_8DummyVecELm8EEEvRKNS_6TensorESB_lllENKUlvE0_clEvENKUlvE_clEvEUliE_EEvRNS_18TensorIteratorBaseERKT_EUliE_EEviT1_,@"STO_CUDA_ENTRY STV_DEFAULT"
_ZN2at6native18elementwise_kernelILi128ELi2EZNS0_22gpu_kernel_impl_nocastIZZZNS0_67_GLOBAL__N__bb565c37_34_ValidateCompressedIndicesKernel_cu_33a4b88b42_validate_compressed_sparse_indices_kernelILNS3_8CDimNameE1ENS3_18CUDAKernelLauncherENS3_14EmptyVecKernelENS3_8DummyVecELm8EEEvRKNS_6TensorESB_lllENKUlvE0_clEvENKUlvE_clEvEUliE_EEvRNS_18TensorIteratorBaseERKT_EUliE_EEviT1_:
.text._ZN2at6native18elementwise_kernelILi128ELi2EZNS0_22gpu_kernel_impl_nocastIZZZNS0_67_GLOBAL__N__bb565c37_34_ValidateCompressedIndicesKernel_cu_33a4b88b42_validate_compressed_sparse_indices_kernelILNS3_8CDimNameE1ENS3_18CUDAKernelLauncherENS3_14EmptyVecKernelENS3_8DummyVecELm8EEEvRKNS_6TensorESB_lllENKUlvE0_clEvENKUlvE_clEvEUliE_EEvRNS_18TensorIteratorBaseERKT_EUliE_EEviT1_:
        /* <DEDUP_REMOVED lines=36> */
.L_x_19860:
[----:B------:R-:W0:Y:S01]  /*0240*/  LDC.64 R2, c[0x0][0x580] ;  /* 0x00016000ff027b82 */ /* 0x000e220000000a00 */
[----:B------:R-:W-:Y:S01]  /*0250*/  IADD3 R17, PT, PT, R17, 0x80, RZ ;  /* 0x0000008011117810 */ /* 0x000fe20007ffe0ff */
[----:B0-----:R0:W-:Y:S06]  /*0260*/  STG.E desc[UR36][R2.64], RZ ;  /* 0x000000ff02007986 */ /* 0x0011ec000c101924 */
.L_x_19859:
[----:B------:R-:W-:Y:S05]  /*0270*/  BSYNC.RECONVERGENT B6 ;  /* 0x0000000000067941 */ /* 0x000fea0003800200 */
.L_x_19858:
        /* <DEDUP_REMOVED lines=26> */
.L_x_19861:
[----:B------:R-:W0:Y:S02]  /*0420*/  LDC.64 R2, c[0x0][0x580] ;  /* 0x00016000ff027b82 */ /* 0x000e240000000a00 */
[----:B0-----:R-:W-:Y:S01]  /*0430*/  STG.E desc[UR36][R2.64], RZ ;  /* 0x000000ff02007986 */ /* 0x001fe2000c101924 */
[----:B------:R-:W-:Y:S05]  /*0440*/  EXIT ;  /* 0x000000000000794d */ /* 0x000fea0003800000 */
.L_x_19857:
        /* <DEDUP_REMOVED lines=305> */
.L_x_19864:
        /* <DEDUP_REMOVED lines=26> */
.L_x_19866:
[----:B------:R-:W-:Y:S05]  /*1900*/  BSYNC.RECONVERGENT B6 ;  /* 0x0000000000067941 */ /* 0x000fea0003800200 */
.L_x_19865:
[----:B------:R-:W0:Y:S01]  /*1910*/  LDCU.64 UR4, c[0x0][0x580] ;  /* 0x0000b000ff0477ac */ /* 0x000e220008000a00 */
[----:B------:R-:W-:Y:S01]  /*1920*/  VIADD R17, R17, 0x80 ;  /* 0x0000008011117836 */ /* 0x000fe20000000000 */
[----:B0-----:R-:W-:-:S04]  /*1930*/  IADD3 R2, P0, PT, R19, UR4, RZ ;  /* 0x0000000413027c10 */ /* 0x001fc8000ff1e0ff */
[----:B------:R-:W-:-:S05]  /*1940*/  IADD3.X R3, PT, PT, RZ, UR5, RZ, P0, !PT ;  /* 0x00000005ff037c10 */ /* 0x000fca00087fe4ff */
[----:B------:R0:W-:Y:S04]  /*1950*/  STG.E desc[UR36][R2.64], RZ ;  /* 0x000000ff02007986 */ /* 0x0001e8000c101924 */
.L_x_19863:
[----:B------:R-:W-:Y:S05]  /*1960*/  BSYNC.RECONVERGENT B7 ;  /* 0x0000000000077941 */ /* 0x000fea0003800200 */
.L_x_19862:
        /* <DEDUP_REMOVED lines=301> */
.L_x_19867:
        /* <DEDUP_REMOVED lines=28> */
.L_x_19869:
[----:B------:R-:W-:Y:S05]  /*2e00*/  BSYNC.RECONVERGENT B6 ;  /* 0x0000000000067941 */ /* 0x000fea0003800200 */
.L_x_19868:
[----:B------:R-:W-:Y:S01]  /*2e10*/  STG.E desc[UR36][R16.64], RZ ;  /* 0x000000ff10007986 */ /* 0x000fe2000c101924 */
[----:B------:R-:W-:Y:S05]  /*2e20*/  EXIT ;  /* 0x000000000000794d */ /* 0x000fea0003800000 */
.L_x_19870:
        /* <DEDUP_REMOVED lines=13> */
.L_x_40163:


//--------------------- .text._ZN2at6native27unrolled_elementwise_kernelIZZZNS0_67_GLOBAL__N__bb565c37_34_ValidateCompressedIndicesKernel_cu_33a4b88b42_validate_compressed_sparse_indices_kernelILNS2_8CDimNameE1ENS2_18CUDAKernelLauncherENS2_14EmptyVecKernelENS2_8DummyVecELm8EEEvRKNS_6TensorESA_lllENKUlvE0_clEvENKUlvE_clEvEUliE_St5arrayIPcLm2EELi4E23TrivialOffsetCalculatorILi1EjESI_NS0_6memory15LoadWithoutCastENSJ_16StoreWithoutCastEEEviT_T0_T2_T3_T4_T5_ --------------------------
	.section	.text._ZN2at6native27unrolled_elementwise_kernelIZZZNS0_67_GLOBAL__N__bb565c37_34_ValidateCompressedIndicesKernel_cu_33a4b88b42_validate_compressed_sparse_indices_kernelILNS2_8CDimNameE1ENS2_18CUDAKernelLauncherENS2_14EmptyVecKernelENS2_8DummyVecELm8EEEvRKNS_6TensorESA_lllENKUlvE0_clEvENKUlvE_clEvEUliE_St5arrayIPcLm2EELi4E23TrivialOffsetCalculatorILi1EjESI_NS0_6memory15LoadWithoutCastENSJ_16StoreWithoutCastEEEviT_T0_T2_T3_T4_T5_,"ax",@progbits
	.align	128
        .global         _ZN2at6native27unrolled_elementwise_kernelIZZZNS0_67_GLOBAL__N__bb565c37_34_ValidateCompressedIndicesKernel_cu_33a4b88b42_validate_compressed_sparse_indices_kernelILNS2_8CDimNameE1ENS2_18CUDAKernelLauncherENS2_14EmptyVecKernelENS2_8DummyVecELm8EEEvRKNS_6TensorESA_lllENKUlvE0_clEvENKUlvE_clEvEUliE_St5arrayIPcLm2EELi4E23TrivialOffsetCalculatorILi1EjESI_NS0_6memory15LoadWithoutCastENSJ_16StoreWithoutCastEEEviT_T0_T2_T3_T4_T5_
        .type           _ZN2at6native27unrolled_elementwise_kernelIZZZNS0_67_GLOBAL__N__bb565c37_34_ValidateCompressedIndicesKernel_cu_33a4b88b42_validate_compressed_sparse_indices_kernelILNS2_8CDimNameE1ENS2_18CUDAKernelLauncherENS2_14EmptyVecKernelENS2_8DummyVecELm8EEEvRKNS_6TensorESA_lllENKUlvE0_clEvENKUlvE_clEvEUliE_St5arrayIPcLm2EELi4E23TrivialOffsetCalculatorILi1EjESI_NS0_6memory15LoadWithoutCastENSJ_16StoreWithoutCastEEEviT_T0_T2_T3_T4_T5_,@function
        .size           _ZN2at6native27unrolled_elementwise_kernelIZZZNS0_67_GLOBAL__N__bb565c37_34_ValidateCompressedIndicesKernel_cu_33a4b88b42_validate_compressed_sparse_indices_kernelILNS2_8CDimNameE1ENS2_18CUDAKernelLauncherENS2_14EmptyVecKernelENS2_8DummyVecELm8EEEvRKNS_6TensorESA_lllENKUlvE0_clEvENKUlvE_clEvEUliE_St5arrayIPcLm2EELi4E23TrivialOffsetCalculatorILi1EjESI_NS0_6memory15LoadWithoutCastENSJ_16StoreWithoutCastEEEviT_T0_T2_T3_T4_T5_,(.L_x_40164 - _ZN2at6native27unrolled_elementwise_kernelIZZZNS0_67_GLOBAL__N__bb565c37_34_ValidateCompressedIndicesKernel_cu_33a4b88b42_validate_compressed_sparse_indices_kernelILNS2_8CDimNameE1ENS2_18CUDAKernelLauncherENS2_14EmptyVecKernelENS2_8DummyVecELm8EEEvRKNS_6TensorESA_lllENKUlvE0_clEvENKUlvE_clEvEUliE_St5arrayIPcLm2EELi4E23TrivialOffsetCalculatorILi1EjESI_NS0_6memory15LoadWithoutCastENSJ_16StoreWithoutCastEEEviT_T0_T2_T3_T4_T5_)
        .other          _ZN2at6native27unrolled_elementwise_kernelIZZZNS0_67_GLOBAL__N__bb565c37_34_ValidateCompressedIndicesKernel_cu_33a4b88b42_validate_compressed_sparse_indices_kernelILNS2_8CDimNameE1ENS2_18CUDAKernelLauncherENS2_14EmptyVecKernelENS2_8DummyVecELm8EEEvRKNS_6TensorESA_lllENKUlvE0_clEvENKUlvE_clEvEUliE_St5arrayIPcLm2EELi4E23TrivialOffsetCalculatorILi1EjESI_NS0_6memory15LoadWithoutCastENSJ_16StoreWithoutCastEEEviT_T0_T2_T3_T4_T5_,@"STO_CUDA_ENTRY STV_DEFAULT"
_ZN2at6native27unrolled_elementwise_kernelIZZZNS0_67_GLOBAL__N__bb565c37_34_ValidateCompressedIndicesKernel_cu_33a4b88b42_validate_compressed_sparse_indices_kernelILNS2_8CDimNameE1ENS2_18CUDAKernelLauncherENS2_14EmptyVecKernelENS2_8DummyVecELm8EEEvRKNS_6TensorESA_lllENKUlvE0_clEvENKUlvE_clEvEUliE_St5arrayIPcLm2EELi4E23TrivialOffsetCalculatorILi1EjESI_NS0_6memory15LoadWithoutCastENSJ_16StoreWithoutCastEEEviT_T0_T2_T3_T4_T5_:
.text._ZN2at6native27unrolled_elementwise_kernelIZZZNS0_67_GLOBAL__N__bb565c37_34_ValidateCompressedIndicesKernel_cu_33a4b88b42_validate_compressed_sparse_indices_kernelILNS2_8CDimNameE1ENS2_18CUDAKernelLauncherENS2_14EmptyVecKernelENS2_8DummyVecELm8EEEvRKNS_6TensorESA_lllENKUlvE0_clEvENKUlvE_clEvEUliE_St5arrayIPcLm2EELi4E23TrivialOffsetCalculatorILi1EjESI_NS0_6memory15LoadWithoutCastENSJ_16StoreWithoutCastEEEviT_T0_T2_T3_T4_T5_:
        /* <DEDUP_REMOVED lines=57> */
.L_x_19872:
[----:B------:R-:W-:Y:S05]  /*0390*/  BSYNC.RECONVERGENT B6 ;  /* 0x0000000000067941 */ /* 0x000fea0003800200 */
.L_x_19871:
        /* <DEDUP_REMOVED lines=24> */
.L_x_19874:
[----:B------:R-:W-:Y:S05]  /*0520*/  BSYNC.RECONVERGENT B6 ;  /* 0x0000000000067941 */ /* 0x000fea0003800200 */
.L_x_19873:
        /* <DEDUP_REMOVED lines=24> */
.L_x_19876:
[----:B------:R-:W-:Y:S05]  /*06b0*/  BSYNC.RECONVERGENT B6 ;  /* 0x0000000000067941 */ /* 0x000fea0003800200 */
.L_x_19875:
        /* <DEDUP_REMOVED lines=24> */
.L_x_19878:
[----:B------:R-:W-:Y:S05]  /*0840*/  BSYNC.RECONVERGENT B6 ;  /* 0x0000000000067941 */ /* 0x000fea0003800200 */
.L_x_19877:
        /* <DEDUP_REMOVED lines=17> */
.L_x_19881:
[----:B------:R-:W-:Y:S05]  /*0960*/  BSYNC.RELIABLE B1 ;  /* 0x0000000000017941 */ /* 0x000fea0003800100 */
.L_x_19880:
[----:B------:R-:W-:-:S13]  /*0970*/  ISETP.GE.AND P0, PT, R17, R18, PT ;  /* 0x000000121100720c */ /* 0x000fda0003f06270 */
[----:B0-----:R-:W0:Y:S01]  /*0980*/  @!P0 LDC.64 R2, c[0x0][0x3a0] ;  /* 0x0000e800ff028b82 */ /* 0x001e220000000a00 */
[----:B------:R-:W-:Y:S01]  /*0990*/  @!P0 LEA R5, R22, R17, 0x9 ;  /* 0x0000001116058211 */ /* 0x000fe200078e48ff */
[----:B------:R-:W-:-:S04]  /*09a0*/  @!P0 VIADD R17, R17, 0x80 ;  /* 0x0000008011118836 */ /* 0x000fc80000000000 */
[----:B0-----:R-:W-:-:S05]  /*09b0*/  @!P0 IMAD.WIDE.U32 R2, R5, 0x4, R2 ;  /* 0x0000000405028825 */ /* 0x001fca00078e0002 */
[----:B------:R1:W-:Y:S02]  /*09c0*/  @!P0 STG.E desc[UR36][R2.64], RZ ;  /* 0x000000ff02008986 */ /* 0x0003e4000c101924 */
.L_x_19882:
[----:B------:R-:W-:Y:S05]  /*09d0*/  BSYNC.RECONVERGENT B0 ;  /* 0x0000000000007941 */ /* 0x000fea0003800200 */
.L_x_19879:
[----:B------:R-:W-:-:S13]  /*09e0*/  ISETP.GE.AND P0, PT, R17, R18, PT ;  /* 0x000000121100720c */ /* 0x000fda0003f06270 */
[----:B------:R-:W-:Y:S05]  /*09f0*/  @P0 EXIT ;  /* 0x000000000000094d */ /* 0x000fea0003800000 */
[----:B01----:R-:W0:Y:S01]  /*0a00*/  LDC.64 R2, c[0x0][0x3a0] ;  /* 0x0000e800ff027b82 */ /* 0x003e220000000a00 */
[----:B------:R-:W-:-:S05]  /*0a10*/  LEA R17, R22, R17, 0x9 ;  /* 0x0000001116117211 */ /* 0x000fca00078e48ff */
[----:B0-----:R-:W-:-:S05]  /*0a20*/  IMAD.WIDE.U32 R2, R17, 0x4, R2 ;  /* 0x0000000411027825 */ /* 0x001fca00078e0002 */
[----:B------:R-:W-:Y:S01]  /*0a30*/  STG.E desc[UR36][R2.64], RZ ;  /* 0x000000ff02007986 */ /* 0x000fe2000c101924 */
[----:B------:R-:W-:Y:S05]  /*0a40*/  EXIT ;  /* 0x000000000000794d */ /* 0x000fea0003800000 */
.L_x_19883:
        /* <DEDUP_REMOVED lines=11> */
.L_x_40164:


//--------------------- .text._ZN2at6native29vectorized_elementwise_kernelILi2EZZZNS0_67_GLOBAL__N__bb565c37_34_ValidateCompressedIndicesKernel_cu_33a4b88b42_validate_compressed_sparse_indices_kernelILNS2_8CDimNameE1ENS2_18CUDAKernelLauncherENS2_14EmptyVecKernelENS2_8DummyVecELm8EEEvRKNS_6TensorESA_lllENKUlvE0_clEvENKUlvE_clEvEUliE_St5arrayIPcLm2EEEEviT0_T1_ --------------------------
	.section	.text._ZN2at6native29vectorized_elementwise_kernelILi2EZZZNS0_67_GLOBAL__N__bb565c37_34_ValidateCompressedIndicesKernel_cu_33a4b88b42_validate_compressed_sparse_indices_kernelILNS2_8CDimNameE1ENS2_18CUDAKernelLauncherENS2_14EmptyVecKernelENS2_8DummyVecELm8EEEvRKNS_6TensorESA_lllENKUlvE0_clEvENKUlvE_clEvEUliE_St5arrayIPcLm2EEEEviT0_T1_,"ax",@progbits
	.align	128
        .global         _ZN2at6native29vectorized_elementwise_kernelILi2EZZZNS0_67_GLOBAL__N__bb565c37_34_ValidateCompressedIndicesKernel_cu_33a4b88b42_validate_compressed_sparse_indices_kernelILNS2_8CDimNameE1ENS2_18CUDAKernelLauncherENS2_14EmptyVecKernelENS2_8DummyVecELm8EEEvRKNS_6TensorESA_lllENKUlvE0_clEvENKUlvE_clEvEUliE_St5arrayIPcLm2EEEEviT0_T1_
        .type           _ZN2at6native29vectorized_elementwise_kernelILi2EZZZNS0_67_GLOBAL__N__bb565c37_34_ValidateCompressedIndicesKernel_cu_33a4b88b42_validate_compressed_sparse_indices_kernelILNS2_8CDimNameE1ENS2_18CUDAKernelLauncherENS2_14EmptyVecKernelENS2_8DummyVecELm8EEEvRKNS_6TensorESA_lllENKUlvE0_clEvENKUlvE_clEvEUliE_St5arrayIPcLm2EEEEviT0_T1_,@function
        .size           _ZN2at6native29vectorized_elementwise_kernelILi2EZZZNS0_67_GLOBAL__N__bb565c37_34_ValidateCompressedIndicesKernel_cu_33a4b88b42_validate_compressed_sparse_indices_kernelILNS2_8CDimNameE1ENS2_18CUDAKernelLauncherENS2_14EmptyVecKernelENS2_8DummyVecELm8EEEvRKNS_6TensorESA_lllENKUlvE0_clEvENKUlvE_clEvEUliE_St5arrayIPcLm2EEEEviT0_T1_,(.L_x_40165 - _ZN2at6native29vectorized_elementwise_kernelILi2EZZZNS0_67_GLOBAL__N__bb565c37_34_ValidateCompressedIndicesKernel_cu_33a4b88b42_validate_compressed_sparse_indices_kernelILNS2_8CDimNameE1ENS2_18CUDAKernelLauncherENS2_14EmptyVecKernelENS2_8DummyVecELm8EEEvRKNS_6TensorESA_lllENKUlvE0_clEvENKUlvE_clEvEUliE_St5arrayIPcLm2EEEEviT0_T1_)
        .other          _ZN2at6native29vectorized_elementwise_kernelILi2EZZZNS0_67_GLOBAL__N__bb565c37_34_ValidateCompressedIndicesKernel_cu_33a4b88b42_validate_compressed_sparse_indices_kernelILNS2_8CDimNameE1ENS2_18CUDAKernelLauncherENS2_14EmptyVecKernelENS2_8DummyVecELm8EEEvRKNS_6TensorESA_lllENKUlvE0_clEvENKUlvE_clEvEUliE_St5arrayIPcLm2EEEEviT0_T1_,@"STO_CUDA_ENTRY STV_DEFAULT"
_ZN2at6native29vectorized_elementwise_kernelILi2EZZZNS0_67_GLOBAL__N__bb565c37_34_ValidateCompressedIndicesKernel_cu_33a4b88b42_validate_compressed_sparse_indices_kernelILNS2_8CDimNameE1ENS2_18CUDAKernelLauncherENS2_14EmptyVecKernelENS2_8DummyVecELm8EEEvRKNS_6TensorESA_lllENKUlvE0_clEvENKUlvE_clEvEUliE_St5arrayIPcLm2EEEEviT0_T1_:
.text._ZN2at6native29vectorized_elementwise_kernelILi2EZZZNS0_67_GLOBAL__N__bb565c37_34_ValidateCompressedIndicesKernel_cu_33a4b88b42_validate_compressed_sparse_indices_kernelILNS2_8CDimNameE1ENS2_18CUDAKernelLauncherENS2_14EmptyVecKernelENS2_8DummyVecELm8EEEvRKNS_6TensorESA_lllENKUlvE0_clEvENKUlvE_clEvEUliE_St5arrayIPcLm2EEEEviT0_T1_:
        /* <DEDUP_REMOVED lines=85> */
.L_x_19886:
[----:B------:R-:W-:Y:S05]  /*0550*/  BSYNC.RECONVERGENT B6 ;  /* 0x0000000000067941 */ /* 0x000fea0003800200 */
.L_x_19885:
        /* <DEDUP_REMOVED lines=24> */
.L_x_19888:
[----:B------:R-:W-:Y:S05]  /*06e0*/  BSYNC.RECONVERGENT B6 ;  /* 0x0000000000067941 */ /* 0x000fea0003800200 */
.L_x_19887:
        /* <DEDUP_REMOVED lines=24> */
.L_x_19890:
[----:B------:R-:W-:Y:S05]  /*0870*/  BSYNC.RECONVERGENT B6 ;  /* 0x0000000000067941 */ /* 0x000fea0003800200 */
.L_x_19889:
        /* <DEDUP_REMOVED lines=24> */
.L_x_19892:
[----:B------:R-:W-:Y:S05]  /*0a00*/  BSYNC.RECONVERGENT B6 ;  /* 0x0000000000067941 */ /* 0x000fea0003800200 */
.L_x_19891:
        /* <DEDUP_REMOVED lines=24> */
.L_x_19894:
[----:B------:R-:W-:Y:S05]  /*0b90*/  BSYNC.RECONVERGENT B6 ;  /* 0x0000000000067941 */ /* 0x000fea0003800200 */
.L_x_19893:
        /* <DEDUP_REMOVED lines=24> */
.L_x_19896:
[----:B------:R-:W-:Y:S05]  /*0d20*/  BSYNC.RECONVERGENT B6 ;  /* 0x0000000000067941 */ /* 0x000fea0003800200 */
.L_x_19895:
        /* <DEDUP_REMOVED lines=24> */
.L_x_19898:
[----:B------:R-:W-:Y:S05]  /*0eb0*/  BSYNC.RECONVERGENT B6 ;  /* 0x0000000000067941 */ /* 0x000fea0003800200 */
.L_x_19897:
        /* <DEDUP_REMOVED lines=24> */
.L_x_19900:
[----:B------:R-:W-:Y:S05]  /*1040*/  BSYNC.RECONVERGENT B6 ;  /* 0x0000000000067941 */ /* 0x000fea0003800200 */
.L_x_19899:
        /* <DEDUP_REMOVED lines=16> */
.L_x_19903:
[----:B------:R-:W-:-:S13]  /*1150*/  ISETP.GE.U32.AND P0, PT, R24, R25, PT ;  /* 0x000000191800720c */ /* 0x000fda0003f06070 */
[----:B------:R-:W-:Y:S05]  /*1160*/  @P0 BRA `(.L_x_19905) ;  /* 0x0000000000300947 */ /* 0x000fea0003800000 */
[----:B0-----:R-:W0:Y:S01]  /*1170*/  LDC.64 R2, c[0x0][0x3a0] ;  /* 0x0000e800ff027b82 */ /* 0x001e220000000a00 */
[----:B------:R-:W-:Y:S01]  /*1180*/  IADD3 R5, PT, PT, R27, R24, RZ ;  /* 0x000000181b057210 */ /* 0x000fe20007ffe0ff */
[----:B------:R-:W-:-:S04]  /*1190*/  VIADD R24, R24, 0x80 ;  /* 0x0000008018187836 */ /* 0x000fc80000000000 */
[----:B0-----:R-:W-:-:S05]  /*11a0*/  IMAD.WIDE.U32 R2, R5, 0x4, R2 ;  /* 0x0000000405027825 */ /* 0x001fca00078e0002 */
[----:B------:R1:W-:Y:S02]  /*11b0*/  STG.E desc[UR36][R2.64], RZ ;  /* 0x000000ff02007986 */ /* 0x0003e4000c101924 */
.L_x_19904:
[----:B------:R-:W-:-:S13]  /*11c0*/  ISETP.GE.U32.AND P0, PT, R24, R25, PT ;  /* 0x000000191800720c */ /* 0x000fda0003f06070 */
[----:B------:R-:W-:Y:S05]  /*11d0*/  @P0 BRA `(.L_x_19906) ;  /* 0x0000000000300947 */ /* 0x000fea0003800000 */
[----:B-1----:R-:W1:Y:S01]  /*11e0*/  LDC.64 R2, c[0x0][0x3a0] ;  /* 0x0000e800ff027b82 */ /* 0x002e620000000a00 */
[----:B0-----:R-:W-:Y:S01]  /*11f0*/  IMAD.IADD R5, R27, 0x1, R24 ;  /* 0x000000011b057824 */ /* 0x001fe200078e0218 */
[----:B------:R-:W-:-:S03]  /*1200*/  IADD3 R24, PT, PT, R24, 0x80, RZ ;  /* 0x0000008018187810 */ /* 0x000fc60007ffe0ff */
[----:B-1----:R-:W-:-:S05]  /*1210*/  IMAD.WIDE.U32 R2, R5, 0x4, R2 ;  /* 0x0000000405027825 */ /* 0x002fca00078e0002 */
[----:B------:R1:W-:Y:S02]  /*1220*/  STG.E desc[UR36][R2.64], RZ ;  /* 0x000000ff02007986 */ /* 0x0003e4000c101924 */
.L_x_19905:
[----:B------:R-:W-:-:S13]  /*1230*/  ISETP.GE.U32.AND P0, PT, R24, R25, PT ;  /* 0x000000191800720c */ /* 0x000fda0003f06070 */
[----:B------:R-:W-:Y:S05]  /*1240*/  @P0 BRA `(.L_x_19907) ;  /* 0x0000000000340947 */ /* 0x000fea0003800000 */
[----:B01----:R-:W0:Y:S01]  /*1250*/  LDC.64 R2, c[0x0][0x3a0] ;  /* 0x0000e800ff027b82 */ /* 0x003e220000000a00 */
[----:B------:R-:W-:Y:S02]  /*1260*/  IMAD.IADD R5, R27, 0x1, R24 ;  /* 0x000000011b057824 */ /* 0x000fe400078e0218 */
[----:B------:R-:W-:Y:S02]  /*1270*/  VIADD R24, R24, 0x80 ;  /* 0x0000008018187836 */ /* 0x000fe40000000000 */
[----:B0-----:R-:W-:-:S05]  /*1280*/  IMAD.WIDE.U32 R2, R5, 0x4, R2 ;  /* 0x0000000405027825 */ /* 0x001fca00078e0002 */
[----:B------:R2:W-:Y:S02]  /*1290*/  STG.E desc[UR36][R2.64], RZ ;  /* 0x000000ff02007986 */ /* 0x0005e4000c101924 */
.L_x_19906:
        /* <DEDUP_REMOVED lines=8> */
.L_x_19907:
[----:B------:R-:W-:Y:S05]  /*1320*/  BSYNC.RELIABLE B1 ;  /* 0x0000000000017941 */ /* 0x000fea0003800100 */
.L_x_19902:
[----:B------:R-:W-:-:S13]  /*1330*/  ISETP.GE.U32.AND P0, PT, R24, R25, PT ;  /* 0x000000191800720c */ /* 0x000fda0003f06070 */
[----:B012---:R-:W0:Y:S01]  /*1340*/  @!P0 LDC.64 R2, c[0x0][0x3a0] ;  /* 0x0000e800ff028b82 */ /* 0x007e220000000a00 */
[----:B------:R-:W-:Y:S01]  /*1350*/  @!P0 IMAD.IADD R5, R27, 0x1, R24 ;  /* 0x000000011b058824 */ /* 0x000fe200078e0218 */
[----:B------:R-:W-:-:S03]  /*1360*/  @!P0 IADD3 R24, PT, PT, R24, 0x80, RZ ;  /* 0x0000008018188810 */ /* 0x000fc60007ffe0ff */
[----:B0-----:R-:W-:-:S05]  /*1370*/  @!P0 IMAD.WIDE.U32 R2, R5, 0x4, R2 ;  /* 0x0000000405028825 */ /* 0x001fca00078e0002 */
[----:B------:R3:W-:Y:S02]  /*1380*/  @!P0 STG.E desc[UR36][R2.64], RZ ;  /* 0x000000ff02008986 */ /* 0x0007e4000c101924 */
.L_x_19908:
[----:B------:R-:W-:Y:S05]  /*1390*/  BSYNC.RECONVERGENT B0 ;  /* 0x0000000000007941 */ /* 0x000fea0003800200 */
.L_x_19901:
[----:B------:R-:W-:-:S13]  /*13a0*/  ISETP.GE.U32.AND P0, PT, R24, R25, PT ;  /* 0x000000191800720c */ /* 0x000fda0003f06070 */
[----:B------:R-:W-:Y:S05]  /*13b0*/  @P0 EXIT ;  /* 0x000000000000094d */ /* 0x000fea0003800000 */
[----:B-123--:R-:W1:Y:S01]  /*13c0*/  LDC.64 R2, c[0x0][0x3a0] ;  /* 0x0000e800ff027b82 */ /* 0x00ee620000000a00 */
[----:B------:R-:W-:-:S04]  /*13d0*/  IMAD.IADD R27, R27, 0x1, R24 ;  /* 0x000000011b1b7824 */ /* 0x000fc800078e0218 */
[----:B-1----:R-:W-:-:S05]  /*13e0*/  IMAD.WIDE.U32 R2, R27, 0x4, R2 ;  /* 0x000000041b027825 */ /* 0x002fca00078e0002 */
[----:B------:R-:W-:Y:S01]  /*13f0*/  STG.E desc[UR36][R2.64], RZ ;  /* 0x000000ff02007986 */ /* 0x000fe2000c101924 */
[----:B------:R-:W-:Y:S05]  /*1400*/  EXIT ;  /* 0x000000000000794d */ /* 0x000fea0003800000 */
.L_x_19884:
        /* <DEDUP_REMOVED lines=30> */
.L_x_19910:
[----:B------:R-:W-:Y:S05]  /*15f0*/  BSYNC.RECONVERGENT B6 ;  /* 0x0000000000067941 */ /* 0x000fea0003800200 */
.L_x_19909:
        /* <DEDUP_REMOVED lines=22> */
.L_x_19912:
[----:B------:R-:W-:Y:S05]  /*1760*/  BSYNC.RECONVERGENT B6 ;  /* 0x0000000000067941 */ /* 0x000fea0003800200 */
.L_x_19911:
        /* <DEDUP_REMOVED lines=22> */
.L_x_19914:
[----:B------:R-:W-:Y:S05]  /*18d0*/  BSYNC.RECONVERGENT B6 ;  /* 0x0000000000067941 */ /* 0x000fea0003800200 */
.L_x_19913:
        /* <DEDUP_REMOVED lines=22> */
.L_x_19916:
[----:B------:R-:W-:Y:S05]  /*1a40*/  BSYNC.RECONVERGENT B6 ;  /* 0x0000000000067941 */ /* 0x000fea0003800200 */
.L_x_19915:
        /* <DEDUP_REMOVED lines=22> */
.L_x_19918:
[----:B------:R-:W-:Y:S05]  /*1bb0*/  BSYNC.RECONVERGENT B6 ;  /* 0x0000000000067941 */ /* 0x000fea0003800200 */
.L_x_19917:
        /* <DEDUP_REMOVED lines=22> */
.L_x_19920:
[----:B------:R-:W-:Y:S05]  /*1d20*/  BSYNC.RECONVERGENT B6 ;  /* 0x0000000000067941 */ /* 0x000fea0003800200 */
.L_x_19919:
        /* <DEDUP_REMOVED lines=22> */
.L_x_19922:
[----:B------:R-:W-:Y:S05]  /*1e90*/  BSYNC.RECONVERGENT B6 ;  /* 0x0000000000067941 */ /* 0x000fea0003800200 */
.L_x_19921:
        /* <DEDUP_REMOVED lines=22> */
.L_x_19924:
[----:B------:R-:W-:Y:S05]  /*2000*/  BSYNC.RECONVERGENT B6 ;  /* 0x0000000000067941 */ /* 0x000fea0003800200 */
.L_x_19923:
        /* <DEDUP_REMOVED lines=8> */
.L_x_19925:
        /* <DEDUP_REMOVED lines=15> */
.L_x_40165:


//--------------------- .text._ZN2at6native29vectorized_elementwise_kernelILi4EZZZNS0_67_GLOBAL__N__bb565c37_34_ValidateCompressedIndicesKernel_cu_33a4b88b42_validate_compressed_sparse_indices_kernelILNS2_8CDimNameE1ENS2_18CUDAKernelLauncherENS2_14EmptyVecKernelENS2_8DummyVecELm8EEEvRKNS_6TensorESA_lllENKUlvE0_clEvENKUlvE_clEvEUliE_St5arrayIPcLm2EEEEviT0_T1_ --------------------------
	.section	.text._ZN2at6native29vectorized_elementwise_kernelILi4EZZZNS0_67_GLOBAL__N__bb565c37_34_ValidateCompressedIndicesKernel_cu_33a4b88b42_validate_compressed_sparse_indices_kernelILNS2_8CDimNameE1ENS2_18CUDAKernelLauncherENS2_14EmptyVecKernelENS2_8DummyVecELm8EEEvRKNS_6TensorESA_lllENKUlvE0_clEvENKUlvE_clEvEUliE_St5arrayIPcLm2EEEEviT0_T1_,"ax",@progbits
	.align	128
        .global         _ZN2at6native29vectorized_elementwise_kernelILi4EZZZNS0_67_GLOBAL__N__bb565c37_34_ValidateCompressedIndicesKernel_cu_33a4b88b42_validate_compressed_sparse_indices_kernelILNS2_8CDimNameE1ENS2_18CUDAKernelLauncherENS2_14EmptyVecKernelENS2_8DummyVecELm8EEEvRKNS_6TensorESA_lllENKUlvE0_clEvENKUlvE_clEvEUliE_St5arrayIPcLm2EEEEviT0_T1_
        .type           _ZN2at6native29vectorized_elementwise_kernelILi4EZZZNS0_67_GLOBAL__N__bb565c37_34_ValidateCompressedIndicesKernel_cu_33a4b88b42_validate_compressed_sparse_indices_kernelILNS2_8CDimNameE1ENS2_18CUDAKernelLauncherENS2_14EmptyVecKernelENS2_8DummyVecELm8EEEvRKNS_6TensorESA_lllENKUlvE0_clEvENKUlvE_clEvEUliE_St5arrayIPcLm2EEEEviT0_T1_,@function
        .size           _ZN2at6native29vectorized_elementwise_kernelILi4EZZZNS0_67_GLOBAL__N__bb565c37_34_ValidateCompressedIndicesKernel_cu_33a4b88b42_validate_compressed_sparse_indices_kernelILNS2_8CDimNameE1ENS2_18CUDAKernelLauncherENS2_14EmptyVecKernelENS2_8DummyVecELm8EEEvRKNS_6TensorESA_lllENKUlvE0_clEvENKUlvE_clEvEUliE_St5arrayIPcLm2EEEEviT0_T1_,(.L_x_40166 - _ZN2at6native29vectorized_elementwise_kernelILi4EZZZNS0_67_GLOBAL__N__bb565c37_34_ValidateCompressedIndicesKernel_cu_33a4b88b42_validate_compressed_sparse_indices_kernelILNS2_8CDimNameE1ENS2_18CUDAKernelLauncherENS2_14EmptyVecKernelENS2_8DummyVecELm8EEEvRKNS_6TensorESA_lllENKUlvE0_clEvENKUlvE_clEvEUliE_St5arrayIPcLm2EEEEviT0_T1_)
        .other          _ZN2at6native29vectorized_elementwise_kernelILi4EZZZNS0_67_GLOBAL__N__bb565c37_34_ValidateCompressedIndicesKernel_cu_33a4b88b42_validate_compressed_sparse_indices_kernelILNS2_8CDimNameE1ENS2_18CUDAKernelLauncherENS2_14EmptyVecKernelENS2_8DummyVecELm8EEEvRKNS_6TensorESA_lllENKUlvE0_clEvENKUlvE_clEvEUliE_St5arrayIPcLm2EEEEviT0_T1_,@"STO_CUDA_ENTRY STV_DEFAULT"
_ZN2at6native29vectorized_elementwise_kernelILi4EZZZNS0_67_GLOBAL__N__bb565c37_34_ValidateCompressedIndicesKernel_cu_33a4b88b42_validate_compressed_sparse_indices_kernelILNS2_8CDimNameE1ENS2_18CUDAKernelLauncherENS2_14EmptyVecKernelENS2_8DummyVecELm8EEEvRKNS_6TensorESA_lllENKUlvE0_clEvENKUlvE_clEvEUliE_St5arrayIPcLm2EEEEviT0_T1_:
.text._ZN2at6native29vectorized_elementwise_kernelILi4EZZZNS0_67_GLOBAL__N__bb565c37_34_ValidateCompressedIndicesKernel_cu_33a4b88b42_validate_compressed_sparse_indices_kernelILNS2_8CDimNameE1ENS2_18CUDAKernelLauncherENS2_14EmptyVecKernelENS2_8DummyVecELm8EEEvRKNS_6TensorESA_lllENKUlvE0_clEvENKUlvE_clEvEUliE_St5arrayIPcLm2EEEEviT0_T1_:
        /* <DEDUP_REMOVED lines=86> */
.L_x_19928:
[----:B------:R-:W-:Y:S05]  /*0560*/  BSYNC.RECONVERGENT B6 ;  /* 0x0000000000067941 */ /* 0x000fea0003800200 */
.L_x_19927:
        /* <DEDUP_REMOVED lines=24> */
.L_x_19930:
[----:B------:R-:W-:Y:S05]  /*06f0*/  BSYNC.RECONVERGENT B6 ;  /* 0x0000000000067941 */ /* 0x000fea0003800200 */
.L_x_19929:
        /* <DEDUP_REMOVED lines=24> */
.L_x_19932:
[----:B------:R-:W-:Y:S05]  /*0880*/  BSYNC.RECONVERGENT B6 ;  /* 0x0000000000067941 */ /* 0x000fea0003800200 */
.L_x_19931:
        /* <DEDUP_REMOVED lines=24> */
.L_x_19934:
[----:B------:R-:W-:Y:S05]  /*0a10*/  BSYNC.RECONVERGENT B6 ;  /* 0x0000000000067941 */ /* 0x000fea0003800200 */
.L_x_19933:
        /* <DEDUP_REMOVED lines=24> */
.L_x_19936:
[----:B------:R-:W-:Y:S05]  /*0ba0*/  BSYNC.RECONVERGENT B6 ;  /* 0x0000000000067941 */ /* 0x000fea0003800200 */
.L_x_19935:
        /* <DEDUP_REMOVED lines=24> */
.L_x_19938:
[----:B------:R-:W-:Y:S05]  /*0d30*/  BSYNC.RECONVERGENT B6 ;  /* 0x0000000000067941 */ /* 0x000fea0003800200 */
.L_x_19937:
        /* <DEDUP_REMOVED lines=24> */
.L_x_19940:
[----:B------:R-:W-:Y:S05]  /*0ec0*/  BSYNC.RECONVERGENT B6 ;  /* 0x0000000000067941 */ /* 0x000fea0003800200 */
.L_x_19939:
        /* <DEDUP_REMOVED lines=24> */
.L_x_19942:
[----:B------:R-:W-:Y:S05]  /*1050*/  BSYNC.RECONVERGENT B6 ;  /* 0x0000000000067941 */ /* 0x000fea0003800200 */
.L_x_19941:
        /* <DEDUP_REMOVED lines=16> */
.L_x_19945:
[----:B------:R-:W-:-:S13]  /*1160*/  ISETP.GE.U32.AND P0, PT, R25, R26, PT ;  /* 0x0000001a1900720c */ /* 0x000fda0003f06070 */
[----:B------:R-:W-:Y:S05]  /*1170*/  @P0 BRA `(.L_x_19947) ;  /* 0x0000000000300947 */ /* 0x000fea0003800000 */
[----:B0-----:R-:W0:Y:S01]  /*1180*/  LDC.64 R4, c[0x0][0x3a0] ;  /* 0x0000e800ff047b82 */ /* 0x001e220000000a00 */
[----:B------:R-:W-:Y:S01]  /*1190*/  IADD3 R3, PT, PT, R2, R25, RZ ;  /* 0x0000001902037210 */ /* 0x000fe20007ffe0ff */
[----:B------:R-:W-:-:S04]  /*11a0*/  VIADD R25, R25, 0x80 ;  /* 0x0000008019197836 */ /* 0x000fc80000000000 */
[----:B0-----:R-:W-:-:S05]  /*11b0*/  IMAD.WIDE.U32 R4, R3, 0x4, R4 ;  /* 0x0000000403047825 */ /* 0x001fca00078e0004 */
[----:B------:R1:W-:Y:S02]  /*11c0*/  STG.E desc[UR36][R4.64], RZ ;  /* 0x000000ff04007986 */ /* 0x0003e4000c101924 */
.L_x_19946:
[----:B------:R-:W-:-:S13]  /*11d0*/  ISETP.GE.U32.AND P0, PT, R25, R26, PT ;  /* 0x0000001a1900720c */ /* 0x000fda0003f06070 */
[----:B------:R-:W-:Y:S05]  /*11e0*/  @P0 BRA `(.L_x_19948) ;  /* 0x0000000000300947 */ /* 0x000fea0003800000 */
[----:B01----:R-:W0:Y:S01]  /*11f0*/  LDC.64 R4, c[0x0][0x3a0] ;  /* 0x0000e800ff047b82 */ /* 0x003e220000000a00 */
[----:B------:R-:W-:Y:S01]  /*1200*/  IMAD.IADD R3, R2, 0x1, R25 ;  /* 0x0000000102037824 */ /* 0x000fe200078e0219 */
[----:B------:R-:W-:-:S03]  /*1210*/  IADD3 R25, PT, PT, R25, 0x80, RZ ;  /* 0x0000008019197810 */ /* 0x000fc60007ffe0ff */
[----:B0-----:R-:W-:-:S05]  /*1220*/  IMAD.WIDE.U32 R4, R3, 0x4, R4 ;  /* 0x0000000403047825 */ /* 0x001fca00078e0004 */
[----:B------:R1:W-:Y:S02]  /*1230*/  STG.E desc[UR36][R4.64], RZ ;  /* 0x000000ff04007986 */ /* 0x0003e4000c101924 */
.L_x_19947:
[----:B------:R-:W-:-:S13]  /*1240*/  ISETP.GE.U32.AND P0, PT, R25, R26, PT ;  /* 0x0000001a1900720c */ /* 0x000fda0003f06070 */
[----:B------:R-:W-:Y:S05]  /*1250*/  @P0 BRA `(.L_x_19949) ;  /* 0x0000000000340947 */ /* 0x000fea0003800000 */
[----:B01----:R-:W0:Y:S01]  /*1260*/  LDC.64 R4, c[0x0][0x3a0] ;  /* 0x0000e800ff047b82 */ /* 0x003e220000000a00 */
[----:B------:R-:W-:Y:S02]  /*1270*/  IMAD.IADD R3, R2, 0x1, R25 ;  /* 0x0000000102037824 */ /* 0x000fe400078e0219 */
[----:B------:R-:W-:Y:S02]  /*1280*/  VIADD R25, R25, 0x80 ;  /* 0x0000008019197836 */ /* 0x000fe40000000000 */
[----:B0-----:R-:W-:-:S05]  /*1290*/  IMAD.WIDE.U32 R4, R3, 0x4, R4 ;  /* 0x0000000403047825 */ /* 0x001fca00078e0004 */
[----:B------:R2:W-:Y:S02]  /*12a0*/  STG.E desc[UR36][R4.64], RZ ;  /* 0x000000ff04007986 */ /* 0x0005e4000c101924 */
.L_x_19948:
        /* <DEDUP_REMOVED lines=8> */
.L_x_19949:
[----:B------:R-:W-:Y:S05]  /*1330*/  BSYNC.RELIABLE B1 ;  /* 0x0000000000017941 */ /* 0x000fea0003800100 */
.L_x_19944:
[----:B------:R-:W-:-:S13]  /*1340*/  ISETP.GE.U32.AND P0, PT, R25, R26, PT ;  /* 0x0000001a1900720c */ /* 0x000fda0003f06070 */
[----:B012---:R-:W0:Y:S01]  /*1350*/  @!P0 LDC.64 R4, c[0x0][0x3a0] ;  /* 0x0000e800ff048b82 */ /* 0x007e220000000a00 */
[----:B------:R-:W-:Y:S01]  /*1360*/  @!P0 IMAD.IADD R3, R2, 0x1, R25 ;  /* 0x0000000102038824 */ /* 0x000fe200078e0219 */
[----:B------:R-:W-:-:S03]  /*1370*/  @!P0 IADD3 R25, PT, PT, R25, 0x80, RZ ;  /* 0x0000008019198810 */ /* 0x000fc60007ffe0ff */
[----:B0-----:R-:W-:-:S05]  /*1380*/  @!P0 IMAD.WIDE.U32 R4, R3, 0x4, R4 ;  /* 0x0000000403048825 */ /* 0x001fca00078e0004 */
[----:B------:R3:W-:Y:S02]  /*1390*/  @!P0 STG.E desc[UR36][R4.64], RZ ;  /* 0x000000ff04008986 */ /* 0x0007e4000c101924 */
.L_x_19950:
[----:B------:R-:W-:Y:S05]  /*13a0*/  BSYNC.RECONVERGENT B0 ;  /* 0x0000000000007941 */ /* 0x000fea0003800200 */
.L_x_19943:
[----:B------:R-:W-:-:S13]  /*13b0*/  ISETP.GE.U32.AND P0, PT, R25, R26, PT ;  /* 0x0000001a1900720c */ /* 0x000fda0003f06070 */
[----:B------:R-:W-:Y:S05]  /*13c0*/  @P0 EXIT ;  /* 0x000000000000094d */ /* 0x000fea0003800000 */
[----:B0123--:R-:W0:Y:S01]  /*13d0*/  LDC.64 R4, c[0x0][0x3a0] ;  /* 0x0000e800ff047b82 */ /* 0x00fe220000000a00 */
[----:B------:R-:W-:-:S04]  /*13e0*/  IMAD.IADD R3, R2, 0x1, R25 ;  /* 0x0000000102037824 */ /* 0x000fc800078e0219 */
[----:B0-----:R-:W-:-:S05]  /*13f0*/  IMAD.WIDE.U32 R2, R3, 0x4, R4 ;  /* 0x0000000403027825 */ /* 0x001fca00078e0004 */
[----:B------:R-:W-:Y:S01]  /*1400*/  STG.E desc[UR36][R2.64], RZ ;  /* 0x000000ff02007986 */ /* 0x000fe2000c101924 */
[----:B------:R-:W-:Y:S05]  /*1410*/  EXIT ;  /* 0x000000000000794d */ /* 0x000fea0003800000 */
.L_x_19926:
        /* <DEDUP_REMOVED lines=28> */
.L_x_19952:
[----:B------:R-:W-:Y:S05]  /*15e0*/  BSYNC.RECONVERGENT B6 ;  /* 0x0000000000067941 */ /* 0x000fea0003800200 */
.L_x_19951:
        /* <DEDUP_REMOVED lines=22> */
.L_x_19954:
[----:B------:R-:W-:Y:S05]  /*1750*/  BSYNC.RECONVERGENT B6 ;  /* 0x0000000000067941 */ /* 0x000fea0003800200 */
.L_x_19953:
        /* <DEDUP_REMOVED lines=22> */
.L_x_19956:
[----:B------:R-:W-:Y:S05]  /*18c0*/  BSYNC.RECONVERGENT B6 ;  /* 0x0000000000067941 */ /* 0x000fea0003800200 */
.L_x_19955:
        /* <DEDUP_REMOVED lines=22> */
.L_x_19958:
[----:B------:R-:W-:Y:S05]  /*1a30*/  BSYNC.RECONVERGENT B6 ;  /* 0x0000000000067941 */ /* 0x000fea0003800200 */
.L_x_19957:
        /* <DEDUP_REMOVED lines=22> */
.L_x_19960:
[----:B------:R-:W-:Y:S05]  /*1ba0*/  BSYNC.RECONVERGENT B6 ;  /* 0x0000000000067941 */ /* 0x000fea0003800200 */
.L_x_19959:
        /* <DEDUP_REMOVED lines=22> */
.L_x_19962:
[----:B------:R-:W-:Y:S05]  /*1d10*/  BSYNC.RECONVERGENT B6 ;  /* 0x0000000000067941 */ /* 0x000fea0003800200 */
.L_x_19961:
        /* <DEDUP_REMOVED lines=22> */
.L_x_19964:
[----:B------:R-:W-:Y:S05]  /*1e80*/  BSYNC.RECONVERGENT B6 ;  /* 0x0000000000067941 */ /* 0x000fea0003800200 */
.L_x_19963:
        /* <DEDUP_REMOVED lines=22> */
.L_x_19966:
[----:B------:R-:W-:Y:S05]  /*1ff0*/  BSYNC.RECONVERGENT B6 ;  /* 0x0000000000067941 */ /* 0x000fea0003800200 */
.L_x_19965:
[----:B------:R-:W0:Y:S02]  /*2000*/  LDC.64 R4, c[0x0][0x3a0] ;  /* 0x0000e800ff047b82 */ /* 0x000e240000000a00 */
[----:B0-----:R-:W-:-:S04]  /*2010*/  IMAD.WIDE.U32 R2, R2, 0x4, R4 ;  /* 0x0000000402027825 */ /* 0x001fc800078e0004 */
[----:B------:R-:W-:-:S05]  /*2020*/  IMAD.WIDE.U32 R2, R22, 0x10, R2 ;  /* 0x0000001016027825 */ /* 0x000fca00078e0002 */
[----:B------:R-:W-:Y:S04]  /*2030*/  STG.E.128 desc[UR36][R2.64], RZ ;  /* 0x000000ff02007986 */ /* 0x000fe8000c101d24 */
[----:B------:R-:W-:Y:S01]  /*2040*/  STG.E.128 desc[UR36][R2.64+0x800], RZ ;  /* 0x000800ff02007986 */ /* 0x000fe2000c101d24 */
[----:B------:R-:W-:Y:S05]  /*2050*/  EXIT ;  /* 0x000000000000794d */ /* 0x000fea0003800000 */
.L_x_19967:
        /* <DEDUP_REMOVED lines=10> */
.L_x_40166:


//--------------------- .text._ZN2at6native29vectorized_elementwise_kernelILi8EZZZNS0_67_GLOBAL__N__bb565c37_34_ValidateCompressedIndicesKernel_cu_33a4b88b42_validate_compressed_sparse_indices_kernelILNS2_8CDimNameE1ENS2_18CUDAKernelLauncherENS2_14EmptyVecKernelENS2_8DummyVecELm8EEEvRKNS_6TensorESA_lllENKUlvE0_clEvENKUlvE_clEvEUliE_St5arrayIPcLm2EEEEviT0_T1_ --------------------------
	.section	.text._ZN2at6native29vectorized_elementwise_kernelILi8EZZZNS0_67_GLOBAL__N__bb565c37_34_ValidateCompressedIndicesKernel_cu_33a4b88b42_validate_compressed_sparse_indices_kernelILNS2_8CDimNameE1ENS2_18CUDAKernelLauncherENS2_14EmptyVecKernelENS2_8DummyVecELm8EEEvRKNS_6TensorESA_lllENKUlvE0_clEvENKUlvE_clEvEUliE_St5arrayIPcLm2EEEEviT0_T1_,"ax",@progbits
	.align	128
        .global         _ZN2at6native29vectorized_elementwise_kernelILi8EZZZNS0_67_GLOBAL__N__bb565c37_34_ValidateCompressedIndicesKernel_cu_33a4b88b42_validate_compressed_sparse_indices_kernelILNS2_8CDimNameE1ENS2_18CUDAKernelLauncherENS2_14EmptyVecKernelENS2_8DummyVecELm8EEEvRKNS_6TensorESA_lllENKUlvE0_clEvENKUlvE_clEvEUliE_St5arrayIPcLm2EEEEviT0_T1_
        .type           _ZN2at6native29vectorized_elementwise_kernelILi8EZZZNS0_67_GLOBAL__N__bb565c37_34_ValidateCompressedIndicesKernel_cu_33a4b88b42_validate_compressed_sparse_indices_kernelILNS2_8CDimNameE1ENS2_18CUDAKernelLauncherENS2_14EmptyVecKernelENS2_8DummyVecELm8EEEvRKNS_6TensorESA_lllENKUlvE0_clEvENKUlvE_clEvEUliE_St5arrayIPcLm2EEEEviT0_T1_,@function
        .size           _ZN2at6native29vectorized_elementwise_kernelILi8EZZZNS0_67_GLOBAL__N__bb565c37_34_ValidateCompressedIndicesKernel_cu_33a4b88b42_validate_compressed_sparse_indices_kernelILNS2_8CDimNameE1ENS2_18CUDAKernelLauncherENS2_14EmptyVecKernelENS2_8DummyVecELm8EEEvRKNS_6TensorESA_lllENKUlvE0_clEvENKUlvE_clEvEUliE_St5arrayIPcLm2EEEEviT0_T1_,(.L_x_40167 - _ZN2at6native29vectorized_elementwise_kernelILi8EZZZNS0_67_GLOBAL__N__bb565c37_34_ValidateCompressedIndicesKernel_cu_33a4b88b42_validate_compressed_sparse_indices_kernelILNS2_8CDimNameE1ENS2_18CUDAKernelLauncherENS2_14EmptyVecKernelENS2_8DummyVecELm8EEEvRKNS_6TensorESA_lllENKUlvE0_clEvENKUlvE_clEvEUliE_St5arrayIPcLm2EEEEviT0_T1_)
        .other          _ZN2at6native29vectorized_elementwise_kernelILi8EZZZNS0_67_GLOBAL__N__bb565c37_34_ValidateCompressedIndicesKernel_cu_33a4b88b42_validate_compressed_sparse_indices_kernelILNS2_8CDimNameE1ENS2_18CUDAKernelLauncherENS2_14EmptyVecKernelENS2_8DummyVecELm8EEEvRKNS_6TensorESA_lllENKUlvE0_clEvENKUlvE_clEvEUliE_St5arrayIPcLm2EEEEviT0_T1_,@"STO_CUDA_ENTRY STV_DEFAULT"
_ZN2at6native29vectorized_elementwise_kernelILi8EZZZNS0_67_GLOBAL__N__bb565c37_34_ValidateCompressedIndicesKernel_cu_33a4b88b42_validate_compressed_sparse_indices_kernelILNS2_8CDimNameE1ENS2_18CUDAKernelLauncherENS2_14EmptyVecKernelENS2_8DummyVecELm8EEEvRKNS_6TensorESA_lllENKUlvE0_clEvENKUlvE_clEvEUliE_St5arrayIPcLm2EEEEviT0_T1_:
.text._ZN2at6native29vectorized_elementwise_kernelILi8EZZZNS0_67_GLOBAL__N__bb565c37_34_ValidateCompressedIndicesKernel_cu_33a4b88b42_validate_compressed_sparse_indices_kernelILNS2_8CDimNameE1ENS2_18CUDAKernelLauncherENS2_14EmptyVecKernelENS2_8DummyVecELm8EEEvRKNS_6TensorESA_lllENKUlvE0_clEvENKUlvE_clEvEUliE_St5arrayIPcLm2EEEEviT0_T1_:
        /* <DEDUP_REMOVED lines=86> */
.L_x_19970:
[----:B------:R-:W-:Y:S05]  /*0560*/  BSYNC.RECONVERGENT B6 ;  /* 0x0000000000067941 */ /* 0x000fea0003800200 */
.L_x_19969:
        /* <DEDUP_REMOVED lines=24> */
.L_x_19972:
[----:B------:R-:W-:Y:S05]  /*06f0*/  BSYNC.RECONVERGENT B6 ;  /* 0x0000000000067941 */ /* 0x000fea0003800200 */
.L_x_19971:
        /* <DEDUP_REMOVED lines=24> */
.L_x_19974:
[----:B------:R-:W-:Y:S05]  /*0880*/  BSYNC.RECONVERGENT B6 ;  /* 0x0000000000067941 */ /* 0x000fea0003800200 */
.L_x_19973:
        /* <DEDUP_REMOVED lines=24> */
.L_x_19976:
[----:B------:R-:W-:Y:S05]  /*0a10*/  BSYNC.RECONVERGENT B6 ;  /* 0x0000000000067941 */ /* 0x000fea0003800200 */
.L_x_19975:
        /* <DEDUP_REMOVED lines=24> */
.L_x_19978:
[----:B------:R-:W-:Y:S05]  /*0ba0*/  BSYNC.RECONVERGENT B6 ;  /* 0x0000000000067941 */ /* 0x000fea0003800200 */
.L_x_19977:
        /* <DEDUP_REMOVED lines=24> */
.L_x_19980:
[----:B------:R-:W-:Y:S05]  /*0d30*/  BSYNC.RECONVERGENT B6 ;  /* 0x0000000000067941 */ /* 0x000fea0003800200 */
.L_x_19979:
        /* <DEDUP_REMOVED lines=24> */
.L_x_19982:
[----:B------:R-:W-:Y:S05]  /*0ec0*/  BSYNC.RECONVERGENT B6 ;  /* 0x0000000000067941 */ /* 0x000fea0003800200 */
.L_x_19981:
        /* <DEDUP_REMOVED lines=24> */
.L_x_19984:
[----:B------:R-:W-:Y:S05]  /*1050*/  BSYNC.RECONVERGENT B6 ;  /* 0x0000000000067941 */ /* 0x000fea0003800200 */
.L_x_19983:
        /* <DEDUP_REMOVED lines=16> */
.L_x_19987:
[----:B------:R-:W-:-:S13]  /*1160*/  ISETP.GE.U32.AND P0, PT, R25, R26, PT ;  /* 0x0000001a1900720c */ /* 0x000fda0003f06070 */
[----:B------:R-:W-:Y:S05]  /*1170*/  @P0 BRA `(.L_x_19989) ;  /* 0x0000000000300947 */ /* 0x000fea0003800000 */
[----:B0-----:R-:W0:Y:S01]  /*1180*/  LDC.64 R4, c[0x0][0x3a0] ;  /* 0x0000e800ff047b82 */ /* 0x001e220000000a00 */
[----:B------:R-:W-:Y:S01]  /*1190*/  IADD3 R3, PT, PT, R2, R25, RZ ;  /* 0x0000001902037210 */ /* 0x000fe20007ffe0ff */
[----:B------:R-:W-:-:S04]  /*11a0*/  VIADD R25, R25, 0x80 ;  /* 0x0000008019197836 */ /* 0x000fc80000000000 */
[----:B0-----:R-:W-:-:S05]  /*11b0*/  IMAD.WIDE.U32 R4, R3, 0x4, R4 ;  /* 0x0000000403047825 */ /* 0x001fca00078e0004 */
[----:B------:R1:W-:Y:S02]  /*11c0*/  STG.E desc[UR36][R4.64], RZ ;  /* 0x000000ff04007986 */ /* 0x0003e4000c101924 */
.L_x_19988:
[----:B------:R-:W-:-:S13]  /*11d0*/  ISETP.GE.U32.AND P0, PT, R25, R26, PT ;  /* 0x0000001a1900720c */ /* 0x000fda0003f06070 */
[----:B------:R-:W-:Y:S05]  /*11e0*/  @P0 BRA `(.L_x_19990) ;  /* 0x0000000000300947 */ /* 0x000fea0003800000 */
[----:B01----:R-:W0:Y:S01]  /*11f0*/  LDC.64 R4, c[0x0][0x3a0] ;  /* 0x0000e800ff047b82 */ /* 0x003e220000000a00 */
[----:B------:R-:W-:Y:S01]  /*1200*/  IMAD.IADD R3, R2, 0x1, R25 ;  /* 0x0000000102037824 */ /* 0x000fe200078e0219 */
[----:B------:R-:W-:-:S03]  /*1210*/  IADD3 R25, PT, PT, R25, 0x80, RZ ;  /* 0x0000008019197810 */ /* 0x000fc60007ffe0ff */
[----:B0-----:R-:W-:-:S05]  /*1220*/  IMAD.WIDE.U32 R4, R3, 0x4, R4 ;  /* 0x0000000403047825 */ /* 0x001fca00078e0004 */
[----:B------:R1:W-:Y:S02]  /*1230*/  STG.E desc[UR36][R4.64], RZ ;  /* 0x000000ff04007986 */ /* 0x0003e4000c101924 */
.L_x_19989:
[----:B------:R-:W-:-:S13]  /*1240*/  ISETP.GE.U32.AND P0, PT, R25, R26, PT ;  /* 0x0000001a1900720c */ /* 0x000fda0003f06070 */
[----:B------:R-:W-:Y:S05]  /*1250*/  @P0 BRA `(.L_x_19991) ;  /* 0x0000000000340947 */ /* 0x000fea0003800000 */
[----:B01----:R-:W0:Y:S01]  /*1260*/  LDC.64 R4, c[0x0][0x3a0] ;  /* 0x0000e800ff047b82 */ /* 0x003e220000000a00 */
[----:B------:R-:W-:Y:S02]  /*1270*/  IMAD.IADD R3, R2, 0x1, R25 ;  /* 0x0000000102037824 */ /* 0x000fe400078e0219 */
[----:B------:R-:W-:Y:S02]  /*1280*/  VIADD R25, R25, 0x80 ;  /* 0x0000008019197836 */ /* 0x000fe40000000000 */
[----:B0-----:R-:W-:-:S05]  /*1290*/  IMAD.WIDE.U32 R4, R3, 0x4, R4 ;  /* 0x0000000403047825 */ /* 0x001fca00078e0004 */
[----:B------:R2:W-:Y:S02]  /*12a0*/  STG.E desc[UR36][R4.64], RZ ;  /* 0x000000ff04007986 */ /* 0x0005e4000c101924 */
.L_x_19990:
        /* <DEDUP_REMOVED lines=8> */
.L_x_19991:
[----:B------:R-:W-:Y:S05]  /*1330*/  BSYNC.RELIABLE B1 ;  /* 0x0000000000017941 */ /* 0x000fea0003800100 */
.L_x_19986:
[----:B------:R-:W-:-:S13]  /*1340*/  ISETP.GE.U32.AND P0, PT, R25, R26, PT ;  /* 0x0000001a1900720c */ /* 0x000fda0003f06070 */
[----:B012---:R-:W0:Y:S01]  /*1350*/  @!P0 LDC.64 R4, c[0x0][0x3a0] ;  /* 0x0000e800ff048b82 */ /* 0x007e220000000a00 */
[----:B------:R-:W-:Y:S01]  /*1360*/  @!P0 IMAD.IADD R3, R2, 0x1, R25 ;  /* 0x0000000102038824 */ /* 0x000fe200078e0219 */
[----:B------:R-:W-:-:S03]  /*1370*/  @!P0 IADD3 R25, PT, PT, R25, 0x80, RZ ;  /* 0x0000008019198810 */ /* 0x000fc60007ffe0ff */
[----:B0-----:R-:W-:-:S05]  /*1380*/  @!P0 IMAD.WIDE.U32 R4, R3, 0x4, R4 ;  /* 0x0000000403048825 */ /* 0x001fca00078e0004 */
[----:B------:R3:W-:Y:S02]  /*1390*/  @!P0 STG.E desc[UR36][R4.64], RZ ;  /* 0x000000ff04008986 */ /* 0x0007e4000c101924 */
.L_x_19992:
[----:B------:R-:W-:Y:S05]  /*13a0*/  BSYNC.RECONVERGENT B0 ;  /* 0x0000000000007941 */ /* 0x000fea0003800200 */
.L_x_19985:
[----:B------:R-:W-:-:S13]  /*13b0*/  ISETP.GE.U32.AND P0, PT, R25, R26, PT ;  /* 0x0000001a1900720c */ /* 0x000fda0003f06070 */
[----:B------:R-:W-:Y:S05]  /*13c0*/  @P0 EXIT ;  /* 0x000000000000094d */ /* 0x000fea0003800000 */
[----:B0123--:R-:W0:Y:S01]  /*13d0*/  LDC.64 R4, c[0x0][0x3a0] ;  /* 0x0000e800ff047b82 */ /* 0x00fe220000000a00 */
[----:B------:R-:W-:-:S04]  /*13e0*/  IMAD.IADD R3, R2, 0x1, R25 ;  /* 0x0000000102037824 */ /* 0x000fc800078e0219 */
[----:B0-----:R-:W-:-:S05]  /*13f0*/  IMAD.WIDE.U32 R2, R3, 0x4, R4 ;  /* 0x0000000403027825 */ /* 0x001fca00078e0004 */
[----:B------:R-:W-:Y:S01]  /*1400*/  STG.E desc[UR36][R2.64], RZ ;  /* 0x000000ff02007986 */ /* 0x000fe2000c101924 */
[----:B------:R-:W-:Y:S05]  /*1410*/  EXIT ;  /* 0x000000000000794d */ /* 0x000fea0003800000 */
.L_x_19968:
        /* <DEDUP_REMOVED lines=27> */
.L_x_19994:
[----:B------:R-:W-:Y:S05]  /*15d0*/  BSYNC.RECONVERGENT B6 ;  /* 0x0000000000067941 */ /* 0x000fea0003800200 */
.L_x_19993:
        /* <DEDUP_REMOVED lines=22> */
.L_x_19996:
[----:B------:R-:W-:Y:S05]  /*1740*/  BSYNC.RECONVERGENT B6 ;  /* 0x0000000000067941 */ /* 0x000fea0003800200 */
.L_x_19995:
        /* <DEDUP_REMOVED lines=22> */
.L_x_19998:
[----:B------:R-:W-:Y:S05]  /*18b0*/  BSYNC.RECONVERGENT B6 ;  /* 0x0000000000067941 */ /* 0x000fea0003800200 */
.L_x_19997:
        /* <DEDUP_REMOVED lines=22> */
.L_x_20000:
[----:B------:R-:W-:Y:S05]  /*1a20*/  BSYNC.RECONVERGENT B6 ;  /* 0x0000000000067941 */ /* 0x000fea0003800200 */
.L_x_19999:
        /* <DEDUP_REMOVED lines=22> */
.L_x_20002:
[----:B------:R-:W-:Y:S05]  /*1b90*/  BSYNC.RECONVERGENT B6 ;  /* 0x0000000000067941 */ /* 0x000fea0003800200 */
.L_x_20001:
        /* <DEDUP_REMOVED lines=22> */
.L_x_20004:
[----:B------:R-:W-:Y:S05]  /*1d00*/  BSYNC.RECONVERGENT B6 ;  /* 0x0000000000067941 */ /* 0x000fea0003800200 */
.L_x_20003:
        /* <DEDUP_REMOVED lines=22> */
.L_x_20006:
[----:B------:R-:W-:Y:S05]  /*1e70*/  BSYNC.RECONVERGENT B6 ;  /* 0x0000000000067941 */ /* 0x000fea0003800200 */
.L_x_20005:
        /* <DEDUP_REMOVED lines=22> */
.L_x_20008:
[----:B------:R-:W-:Y:S05]  /*1fe0*/  BSYNC.RECONVERGENT B6 ;  /* 0x0000000000067941 */ /* 0x000fea0003800200 */
.L_x_20007:
[----:B------:R-:W0:Y:S02]  /*1ff0*/  LDC.64 R4, c[0x0][0x3a0] ;  /* 0x0000e800ff047b82 */ /* 0x000e240000000a00 */
[----:B0-----:R-:W-:-:S04]  /*2000*/  IMAD.WIDE.U32 R2, R2, 0x4, R4 ;  /* 0x0000000402027825 */ /* 0x001fc800078e0004 */
[----:B------:R-:W-:-:S05]  /*2010*/  IMAD.WIDE.U32 R2, R22, 0x20, R2 ;  /* 0x0000002016027825 */ /* 0x000fca00078e0002 */
[----:B------:R-:W-:Y:S01]  /*2020*/  STG.E.ENL2.256 desc[UR36][R2.64], RZ, RZ ;  /* 0xf80000ff02ff797f */ /* 0x000fe2000f121824 */
[----:B------:R-:W-:Y:S05]  /*2030*/  EXIT ;  /* 0x000000000000794d */ /* 0x000fea0003800000 */
.L_x_20009:
        /* <DEDUP_REMOVED lines=12> */
.L_x_40167:


//--------------------- .text._ZN2at6native18elementwise_kernelILi128ELi4EZNS0_15gpu_kernel_implIZZZNS0_67_GLOBAL__N__bb565c37_34_ValidateCompressedIndicesKernel_cu_33a4b88b42_validate_compressed_sparse_indices_kernelILNS3_8CDimNameE0ENS3_18CUDAKernelLauncherENS3_14EmptyVecKernelENS3_8DummyVecELm0EEEvRKNS_6TensorESB_lllENKUlvE1_clEvENKUlvE0_clEvEUllllllE_EEvRNS_18TensorIteratorBaseERKT_EUliE_EEviT1_ --------------------------
	.section	.text._ZN2at6native18elementwise_kernelILi128ELi4EZNS0_15gpu_kernel_implIZZZNS0_67_GLOBAL__N__bb565c37_34_ValidateCompressedIndicesKernel_cu_33a4b88b42_validate_compressed_sparse_indices_kernelILNS3_8CDimNameE0ENS3_18CUDAKernelLauncherENS3_14EmptyVecKernelENS3_8DummyVecELm0EEEvRKNS_6TensorESB_lllENKUlvE1_clEvENKUlvE0_clEvEUllllllE_EEvRNS_18TensorIteratorBaseERKT_EUliE_EEviT1_,"ax",@progbits
	.align	128
        .global         _ZN2at6native18elementwise_kernelILi128ELi4EZNS0_15gpu_kernel_implIZZZNS0_67_GLOBAL__N__bb565c37_34_ValidateCompressedIndicesKernel_cu_33a4b88b42_validate_compressed_sparse_indices_kernelILNS3_8CDimNameE0ENS3_18CUDAKernelLauncherENS3_14EmptyVecKernelENS3_8DummyVecELm0EEEvRKNS_6TensorESB_lllENKUlvE1_clEvENKUlvE0_clEvEUllllllE_EEvRNS_18TensorIteratorBaseERKT_EUliE_EEviT1_
        .type           _ZN2at6native18elementwise_kernelILi128ELi4EZNS0_15gpu_kernel_implIZZZNS0_67_GLOBAL__N__bb565c37_34_ValidateCompressedIndicesKernel_cu_33a4b88b42_validate_compressed_sparse_indices_kernelILNS3_8CDimNameE0ENS3_18CUDAKernelLauncherENS3_14EmptyVecKernelENS3_8DummyVecELm0EEEvRKNS_6TensorESB_lllENKUlvE1_clEvENKUlvE0_clEvEUllllllE_EEvRNS_18TensorIteratorBaseERKT_EUliE_EEviT1_,@function
        .size           _ZN2at6native18elementwise_kernelILi128ELi4EZNS0_15gpu_kernel_implIZZZNS0_67_GLOBAL__N__bb565c37_34_ValidateCompressedIndicesKernel_cu_33a4b88b42_validate_compressed_sparse_indices_kernelILNS3_8CDimNameE0ENS3_18CUDAKernelLauncherENS3_14EmptyVecKernelENS3_8DummyVecELm0EEEvRKNS_6TensorESB_lllENKUlvE1_clEvENKUlvE0_clEvEUllllllE_EEvRNS_18TensorIteratorBaseERKT_EUliE_EEviT1_,(.L_x_40067 - _ZN2at6native18elementwise_kernelILi128ELi4EZNS0_15gpu_kernel_implIZZZNS0_67_GLOBAL__N__bb565c37_34_ValidateCompressedIndicesKernel_cu_33a4b88b42_validate_compressed_sparse_indices_kernelILNS3_8CDimNameE0ENS3_18CUDAKernelLauncherENS3_14EmptyVecKernelENS3_8DummyVecELm0EEEvRKNS_6TensorESB_lllENKUlvE1_clEvENKUlvE0_clEvEUllllllE_EEvRNS_18TensorIteratorBaseERKT_EUliE_EEviT1_)
        .other          _ZN2at6native18elementwise_kernelILi128ELi4EZNS0_15gpu_kernel_implIZZZNS0_67_GLOBAL__N__bb565c37_34_ValidateCompressedIndicesKernel_cu_33a4b88b42_validate_compressed_sparse_indices_kernelILNS3_8CDimNameE0ENS3_18CUDAKernelLauncherENS3_14EmptyVecKernelENS3_8DummyVecELm0EEEvRKNS_6TensorESB_lllENKUlvE1_clEvENKUlvE0_clEvEUllllllE_EEvRNS_18TensorIteratorBaseERKT_EUliE_EEviT1_,@"STO_CUDA_ENTRY STV_DEFAULT"
_ZN2at6native18elementwise_kernelILi128ELi4EZNS0_15gpu_kernel_implIZZZNS0_67_GLOBAL__N__bb565c37_34_ValidateCompressedIndicesKernel_cu_33a4b88b42_validate_compressed_sparse_indices_kernelILNS3_8CDimNameE0ENS3_18CUDAKernelLauncherENS3_14EmptyVecKernelENS3_8DummyVecELm0EEEvRKNS_6TensorESB_lllENKUlvE1_clEvENKUlvE0_clEvEUllllllE_EEvRNS_18TensorIteratorBaseERKT_EUliE_EEviT1_:
.text._ZN2at6native18elementwise_kernelILi128ELi4EZNS0_15gpu_kernel_implIZZZNS0_67_GLOBAL__N__bb565c37_34_ValidateCompressedIndicesKernel_cu_33a4b88b42_validate_compressed_sparse_indices_kernelILNS3_8CDimNameE0ENS3_18CUDAKernelLauncherENS3_14EmptyVecKernelENS3_8DummyVecELm0EEEvRKNS_6TensorESB_lllENKUlvE1_clEvENKUlvE0_clEvEUllllllE_EEvRNS_18TensorIteratorBaseERKT_EUliE_EEviT1_:
        /* <DEDUP_REMOVED lines=464> */
.L_x_20012:
        /* <DEDUP_REMOVED lines=17> */
.L_x_20016:
[----:B------:R0:W5:Y:S01]  /*1e10*/  LDG.E.U8 R26, desc[UR36][R4.64] ;  /* 0x00000024041a7981 */ /* 0x000162000c1e1100 */
[----:B------:R-:W-:Y:S01]  /*1e20*/  IMAD.MOV.U32 R27, RZ, RZ, RZ ;  /* 0x000000ffff1b7224 */ /* 0x000fe200078e00ff */
[----:B------:R-:W-:Y:S06]  /*1e30*/  BRA `(.L_x_20018) ;  /* 0x0000000c00447947 */ /* 0x000fec0003800000 */
.L_x_20015:
        /* <DEDUP_REMOVED lines=8> */
.L_x_20020:
[----:B------:R-:W2:Y:S02]  /*1ec0*/  LDG.E R26, desc[UR36][R4.64] ;  /* 0x00000024041a7981 */ /* 0x000ea4000c1e1900 */
[----:B--2---:R-:W-:Y:S01]  /*1ed0*/  SHF.R.S32.HI R27, RZ, 0x1f, R26 ;  /* 0x0000001fff1b7819 */ /* 0x004fe2000001141a */
[----:B------:R-:W-:Y:S06]  /*1ee0*/  BRA `(.L_x_20018) ;  /* 0x0000000c00187947 */ /* 0x000fec0003800000 */
.L_x_20019:
[----:B------:R-:W2:Y:S02]  /*1ef0*/  LDG.E.S16 R26, desc[UR36][R4.64] ;  /* 0x00000024041a7981 */ /* 0x000ea4000c1e1700 */
[----:B--2---:R-:W-:Y:S01]  /*1f00*/  SHF.R.S32.HI R27, RZ, 0x1f, R26 ;  /* 0x0000001fff1b7819 */ /* 0x004fe2000001141a */
[----:B------:R-:W-:Y:S06]  /*1f10*/  BRA `(.L_x_20018) ;  /* 0x0000000c000c7947 */ /* 0x000fec0003800000 */
.L_x_20014:
        /* <DEDUP_REMOVED lines=9> */
.L_x_20022:
[----:B------:R-:W2:Y:S02]  /*1fb0*/  LDG.E.U16 R4, desc[UR36][R4.64] ;  /* 0x0000002404047981 */ /* 0x000ea4000c1e1500 */
[----:B--2---:R-:W-:-:S06]  /*1fc0*/  HADD2.F32 R26, -RZ, R4.H0_H0 ;  /* 0x20000004ff1a7230 */ /* 0x004fcc0000004100 */
[----:B------:R-:W0:Y:S01]  /*1fd0*/  F2I.S64.TRUNC R26, R26 ;  /* 0x0000001a001a7311 */ /* 0x000e22000020d900 */
[----:B------:R-:W-:Y:S05]  /*1fe0*/  BRA `(.L_x_20018) ;  /* 0x0000000800d87947 */ /* 0x000fea0003800000 */
.L_x_20021:
        /* <DEDUP_REMOVED lines=9> */
.L_x_20024:
[----:B------:R-:W2:Y:S02]  /*2080*/  LDG.E.U16 R4, desc[UR36][R4.64] ;  /* 0x0000002404047981 */ /* 0x000ea4000c1e1500 */
[----:B--2---:R-:W-:-:S06]  /*2090*/  HADD2.F32 R26, -RZ, R4.H0_H0 ;  /* 0x20000004ff1a7230 */ /* 0x004fcc0000004100 */
[----:B------:R-:W0:Y:S01]  /*20a0*/  F2I.S64.TRUNC R26, R26 ;  /* 0x0000001a001a7311 */ /* 0x000e22000020d900 */
[----:B------:R-:W-:Y:S05]  /*20b0*/  BRA `(.L_x_20018) ;  /* 0x0000000800a47947 */ /* 0x000fea0003800000 */
.L_x_20023:
[----:B------:R-:W2:Y:S02]  /*20c0*/  LDG.E.64 R4, desc[UR36][R4.64] ;  /* 0x0000002404047981 */ /* 0x000ea4000c1e1b00 */
[----:B--2---:R0:W1:Y:S01]  /*20d0*/  F2I.S64.F64.TRUNC R26, R4 ;  /* 0x00000004001a7311 */ /* 0x004062000030d900 */
[----:B------:R-:W-:Y:S05]  /*20e0*/  BRA `(.L_x_20018) ;  /* 0x0000000800987947 */ /* 0x000fea0003800000 */
.L_x_20013:
        /* <DEDUP_REMOVED lines=13> */
.L_x_20027:
[----:B------:R-:W2:Y:S02]  /*21c0*/  LDG.E.64 R4, desc[UR36][R4.64] ;  /* 0x0000002404047981 */ /* 0x000ea4000c1e1b00 */
[----:B--2---:R0:W1:Y:S01]  /*21d0*/  F2I.S64.F64.TRUNC R26, R4 ;  /* 0x00000004001a7311 */ /* 0x004062000030d900 */
[----:B------:R-:W-:Y:S05]  /*21e0*/  BRA `(.L_x_20018) ;  /* 0x0000000800587947 */ /* 0x000fea0003800000 */
.L_x_20026:
        /* <DEDUP_REMOVED lines=26> */
.L_x_20029:
        /* <DEDUP_REMOVED lines=14> */
.L_x_20028:
[----:B------:R-:W2:Y:S02]  /*2470*/  LDG.E.U16 R26, desc[UR36][R4.64] ;  /* 0x00000024041a7981 */ /* 0x000ea4000c1e1500 */
[----:B--2---:R-:W-:-:S06]  /*2480*/  IMAD.U32 R26, R26, 0x10000, RZ ;  /* 0x000100001a1a7824 */ /* 0x004fcc00078e00ff */
[----:B------:R-:W0:Y:S01]  /*2490*/  F2I.S64.TRUNC R26, R26 ;  /* 0x0000001a001a7311 */ /* 0x000e22000020d900 */
[----:B------:R-:W-:Y:S05]  /*24a0*/  BRA `(.L_x_20018) ;  /* 0x0000000400a87947 */ /* 0x000fea0003800000 */
.L_x_20025:
        /* <DEDUP_REMOVED lines=11> */
.L_x_20032:
        /* <DEDUP_REMOVED lines=21> */
.L_x_20036:
[----:B------:R-:W-:Y:S05]  /*26b0*/  BSYNC.RECONVERGENT B1 ;  /* 0x0000000000017941 */ /* 0x000fea0003800200 */
.L_x_20035:
[----:B------:R-:W-:Y:S01]  /*26c0*/  IMAD.SHL.U32 R0, R0, 0x100000, RZ ;  /* 0x0010000000007824 */ /* 0x000fe200078e00ff */
[----:B------:R-:W-:-:S04]  /*26d0*/  LEA R3, R3, 0x3b800000, 0x17 ;  /* 0x3b80000003037811 */ /* 0x000fc800078eb8ff */
[----:B------:R-:W-:-:S07]  /*26e0*/  LOP3.LUT R26, R3, R0, R7, 0xfe, !PT ;  /* 0x00000000031a7212 */ /* 0x000fce00078efe07 */
.L_x_20034:
[----:B------:R-:W-:Y:S05]  /*26f0*/  BSYNC.RECONVERGENT B0 ;  /* 0x0000000000007941 */ /* 0x000fea0003800200 */
.L_x_20033:
[----:B------:R-:W1:Y:S01]  /*2700*/  F2I.S64.TRUNC R26, R26 ;  /* 0x0000001a001a7311 */ /* 0x000e62000020d900 */
[----:B------:R-:W-:Y:S05]  /*2710*/  BRA `(.L_x_20018) ;  /* 0x00000004000c7947 */ /* 0x000fea0003800000 */
.L_x_20031:
        /* <DEDUP_REMOVED lines=21> */
.L_x_20040:
[----:B------:R-:W-:Y:S05]  /*2870*/  BSYNC.RECONVERGENT B1 ;  /* 0x0000000000017941 */ /* 0x000fea0003800200 */
.L_x_20039:
[----:B------:R-:W-:Y:S02]  /*2880*/  SHF.L.U32 R0, R0, 0x15, RZ ;  /* 0x0000001500007819 */ /* 0x000fe400000006ff */
[----:B------:R-:W-:-:S04]  /*2890*/  LEA R3, R3, 0x37800000, 0x17 ;  /* 0x3780000003037811 */ /* 0x000fc800078eb8ff */
[----:B------:R-:W-:-:S07]  /*28a0*/  LOP3.LUT R26, R3, R0, R7, 0xfe, !PT ;  /* 0x00000000031a7212 */ /* 0x000fce00078efe07 */
.L_x_20038:
[----:B------:R-:W-:Y:S05]  /*28b0*/  BSYNC.RECONVERGENT B0 ;  /* 0x0000000000007941 */ /* 0x000fea0003800200 */
.L_x_20037:
[----:B------:R-:W2:Y:S01]  /*28c0*/  F2I.S64.TRUNC R26, R26 ;  /* 0x0000001a001a7311 */ /* 0x000ea2000020d900 */
[----:B------:R-:W-:Y:S05]  /*28d0*/  BRA `(.L_x_20018) ;  /* 0x00000000009c7947 */ /* 0x000fea0003800000 */
.L_x_20030:
[----:B------:R-:W-:-:S13]  /*28e0*/  ISETP.NE.AND P0, PT, R3, 0x1c, PT ;  /* 0x0000001c0300780c */ /* 0x000fda0003f05270 */
[----:B------:R-:W-:Y:S05]  /*28f0*/  @!P0 BRA `(.L_x_20041) ;  /* 0x00000000008c8947 */ /* 0x000fea0003800000 */
[----:B------:R-:W-:-:S13]  /*2900*/  ISETP.NE.AND P0, PT, R3, 0x1d, PT ;  /* 0x0000001d0300780c */ /* 0x000fda0003f05270 */
[----:B------:R-:W-:Y:S05]  /*2910*/  @!P0 BRA `(.L_x_20042) ;  /* 0x00000000007c8947 */ /* 0x000fea0003800000 */
[----:B------:R-:W-:-:S13]  /*2920*/  ISETP.NE.AND P0, PT, R3, 0x2c, PT ;  /* 0x0000002c0300780c */ /* 0x000fda0003f05270 */
[----:B------:R-:W-:Y:S05]  /*2930*/  @!P0 BRA `(.L_x_20043) ;  /* 0x0000000000488947 */ /* 0x000fea0003800000 */
.L_x_20017:
        /* <DEDUP_REMOVED lines=16> */
.L_x_20044:
[----:B------:R-:W-:Y:S01]  /*2a40*/  CS2R R26, SRZ ;  /* 0x00000000001a7805 */ /* 0x000fe2000001ff00 */
[----:B------:R-:W-:Y:S06]  /*2a50*/  BRA `(.L_x_20018) ;  /* 0x00000000003c7947 */ /* 0x000fec0003800000 */
.L_x_20043:
        /* <DEDUP_REMOVED lines=8> */
.L_x_20046:
[----:B------:R-:W-:Y:S05]  /*2ae0*/  BSYNC.RECONVERGENT B0 ;  /* 0x0000000000007941 */ /* 0x000fea0003800200 */
.L_x_20045:
[----:B------:R-:W4:Y:S01]  /*2af0*/  F2I.S64.TRUNC R26, R26 ;  /* 0x0000001a001a7311 */ /* 0x000f22000020d900 */
[----:B------:R-:W-:Y:S05]  /*2b00*/  BRA `(.L_x_20018) ;  /* 0x0000000000107947 */ /* 0x000fea0003800000 */
.L_x_20042:
[----:B------:R0:W5:Y:S01]  /*2b10*/  LDG.E.64 R26, desc[UR36][R4.64] ;  /* 0x00000024041a7981 */ /* 0x000162000c1e1b00 */
[----:B------:R-:W-:Y:S05]  /*2b20*/  BRA `(.L_x_20018) ;  /* 0x0000000000087947 */ /* 0x000fea0003800000 */
.L_x_20041:
[----:B------:R3:W5:Y:S01]  /*2b30*/  LDG.E R26, desc[UR36][R4.64] ;  /* 0x00000024041a7981 */ /* 0x000762000c1e1900 */
[----:B------:R-:W-:-:S07]  /*2b40*/  IMAD.MOV.U32 R27, RZ, RZ, RZ ;  /* 0x000000ffff1b7224 */ /* 0x000fce00078e00ff */
.L_x_20018:
        /* <DEDUP_REMOVED lines=17> */
.L_x_20050:
[----:B------:R3:W5:Y:S01]  /*2c60*/  LDG.E.U8 R28, desc[UR36][R4.64] ;  /* 0x00000024041c7981 */ /* 0x000762000c1e1100 */
[----:B------:R-:W-:Y:S01]  /*2c70*/  MOV R29, RZ ;  /* 0x000000ff001d7202 */ /* 0x000fe20000000f00 */
[----:B------:R-:W-:Y:S06]  /*2c80*/  BRA `(.L_x_20052) ;  /* 0x0000000c00447947 */ /* 0x000fec0003800000 */
.L_x_20049:
        /* <DEDUP_REMOVED lines=8> */
.L_x_20054:
[----:B------:R-:W3:Y:S02]  /*2d10*/  LDG.E R28, desc[UR36][R4.64] ;  /* 0x00000024041c7981 */ /* 0x000ee4000c1e1900 */
[----:B---3--:R-:W-:Y:S01]  /*2d20*/  SHF.R.S32.HI R29, RZ, 0x1f, R28 ;  /* 0x0000001fff1d7819 */ /* 0x008fe2000001141c */
[----:B------:R-:W-:Y:S06]  /*2d30*/  BRA `(.L_x_20052) ;  /* 0x0000000c00187947 */ /* 0x000fec0003800000 */
.L_x_20053:
[----:B------:R-:W3:Y:S02]  /*2d40*/  LDG.E.S16 R28, desc[UR36][R4.64] ;  /* 0x00000024041c7981 */ /* 0x000ee4000c1e1700 */
[----:B---3--:R-:W-:Y:S01]  /*2d50*/  SHF.R.S32.HI R29, RZ, 0x1f, R28 ;  /* 0x0000001fff1d7819 */ /* 0x008fe2000001141c */
[----:B------:R-:W-:Y:S06]  /*2d60*/  BRA `(.L_x_20052) ;  /* 0x0000000c000c7947 */ /* 0x000fec0003800000 */
.L_x_20048:
        /* <DEDUP_REMOVED lines=9> */
.L_x_20056:
[----:B------:R-:W3:Y:S02]  /*2e00*/  LDG.E.U16 R4, desc[UR36][R4.64] ;  /* 0x0000002404047981 */ /* 0x000ee4000c1e1500 */
[----:B---3--:R-:W-:-:S06]  /*2e10*/  HADD2.F32 R28, -RZ, R4.H0_H0 ;  /* 0x20000004ff1c7230 */ /* 0x008fcc0000004100 */
[----:B------:R-:W0:Y:S01]  /*2e20*/  F2I.S64.TRUNC R28, R28 ;  /* 0x0000001c001c7311 */ /* 0x000e22000020d900 */
[----:B------:R-:W-:Y:S05]  /*2e30*/  BRA `(.L_x_20052) ;  /* 0x0000000800d87947 */ /* 0x000fea0003800000 */
.L_x_20055:
        /* <DEDUP_REMOVED lines=9> */
.L_x_20058:
[----:B------:R-:W3:Y:S02]  /*2ed0*/  LDG.E.U16 R4, desc[UR36][R4.64] ;  /* 0x0000002404047981 */ /* 0x000ee4000c1e1500 */
[----:B---3--:R-:W-:-:S06]  /*2ee0*/  HADD2.F32 R28, -RZ, R4.H0_H0 ;  /* 0x20000004ff1c7230 */ /* 0x008fcc0000004100 */
[----:B------:R-:W0:Y:S01]  /*2ef0*/  F2I.S64.TRUNC R28, R28 ;  /* 0x0000001c001c7311 */ /* 0x000e22000020d900 */
[----:B------:R-:W-:Y:S05]  /*2f00*/  BRA `(.L_x_20052) ;  /* 0x0000000800a47947 */ /* 0x000fea0003800000 */
.L_x_20057:
[----:B------:R-:W3:Y:S02]  /*2f10*/  LDG.E.64 R4, desc[UR36][R4.64] ;  /* 0x0000002404047981 */ /* 0x000ee4000c1e1b00 */
[----:B---3--:R0:W3:Y:S01]  /*2f20*/  F2I.S64.F64.TRUNC R28, R4 ;  /* 0x00000004001c7311 */ /* 0x0080e2000030d900 */
[----:B------:R-:W-:Y:S05]  /*2f30*/  BRA `(.L_x_20052) ;  /* 0x0000000800987947 */ /* 0x000fea0003800000 */
.L_x_20047:
        /* <DEDUP_REMOVED lines=13> */
.L_x_20061:
[----:B------:R-:W3:Y:S02]  /*3010*/  LDG.E.64 R4, desc[UR36][R4.64] ;  /* 0x0000002404047981 */ /* 0x000ee4000c1e1b00 */
[----:B---3--:R0:W3:Y:S01]  /*3020*/  F2I.S64.F64.TRUNC R28, R4 ;  /* 0x00000004001c7311 */ /* 0x0080e2000030d900 */
[----:B------:R-:W-:Y:S05]  /*3030*/  BRA `(.L_x_20052) ;  /* 0x0000000800587947 */ /* 0x000fea0003800000 */
.L_x_20060:
        /* <DEDUP_REMOVED lines=26> */
.L_x_20063:
        /* <DEDUP_REMOVED lines=14> */
.L_x_20062:
[----:B------:R-:W3:Y:S02]  /*32c0*/  LDG.E.U16 R28, desc[UR36][R4.64] ;  /* 0x00000024041c7981 */ /* 0x000ee4000c1e1500 */
[----:B---3--:R-:W-:-:S06]  /*32d0*/  SHF.L.U32 R28, R28, 0x10, RZ ;  /* 0x000000101c1c7819 */ /* 0x008fcc00000006ff */
[----:B------:R-:W0:Y:S01]  /*32e0*/  F2I.S64.TRUNC R28, R28 ;  /* 0x0000001c001c7311 */ /* 0x000e22000020d900 */
[----:B------:R-:W-:Y:S05]  /*32f0*/  BRA `(.L_x_20052) ;  /* 0x0000000400a87947 */ /* 0x000fea0003800000 */
.L_x_20059:
        /* <DEDUP_REMOVED lines=11> */
.L_x_20066:
        /* <DEDUP_REMOVED lines=21> */
.L_x_20070:
[----:B------:R-:W-:Y:S05]  /*3500*/  BSYNC.RECONVERGENT B1 ;  /* 0x0000000000017941 */ /* 0x000fea0003800200 */
.L_x_20069:
[----:B------:R-:W-:Y:S02]  /*3510*/  SHF.L.U32 R0, R0, 0x14, RZ ;  /* 0x0000001400007819 */ /* 0x000fe400000006ff */
[----:B------:R-:W-:-:S04]  /*3520*/  LEA R3, R3, 0x3b800000, 0x17 ;  /* 0x3b80000003037811 */ /* 0x000fc800078eb8ff */
[----:B------:R-:W-:-:S07]  /*3530*/  LOP3.LUT R28, R3, R0, R7, 0xfe, !PT ;  /* 0x00000000031c7212 */ /* 0x000fce00078efe07 */
.L_x_20068:
[----:B------:R-:W-:Y:S05]  /*3540*/  BSYNC.RECONVERGENT B0 ;  /* 0x0000000000007941 */ /* 0x000fea0003800200 */
.L_x_20067:
[----:B------:R-:W0:Y:S01]  /*3550*/  F2I.S64.TRUNC R28, R28 ;  /* 0x0000001c001c7311 */ /* 0x000e22000020d900 */
[----:B------:R-:W-:Y:S05]  /*3560*/  BRA `(.L_x_20052) ;  /* 0x00000004000c7947 */ /* 0x000fea0003800000 */
.L_x_20065:
        /* <DEDUP_REMOVED lines=21> */
.L_x_20074:
[----:B------:R-:W-:Y:S05]  /*36c0*/  BSYNC.RECONVERGENT B1 ;  /* 0x0000000000017941 */ /* 0x000fea0003800200 */
.L_x_20073:
[----:B------:R-:W-:Y:S01]  /*36d0*/  IMAD.SHL.U32 R0, R0, 0x200000, RZ ;  /* 0x0020000000007824 */ /* 0x000fe200078e00ff */
[----:B------:R-:W-:-:S04]  /*36e0*/  LEA R3, R3, 0x37800000, 0x17 ;  /* 0x3780000003037811 */ /* 0x000fc800078eb8ff */
[----:B------:R-:W-:-:S07]  /*36f0*/  LOP3.LUT R28, R3, R0, R7, 0xfe, !PT ;  /* 0x00000000031c7212 */ /* 0x000fce00078efe07 */
.L_x_20072:
[----:B------:R-:W-:Y:S05]  /*3700*/  BSYNC.RECONVERGENT B0 ;  /* 0x0000000000007941 */ /* 0x000fea0003800200 */
.L_x_20071:
[----:B------:R-:W0:Y:S01]  /*3710*/  F2I.S64.TRUNC R28, R28 ;  /* 0x0000001c001c7311 */ /* 0x000e22000020d900 */
[----:B------:R-:W-:Y:S05]  /*3720*/  BRA `(.L_x_20052) ;  /* 0x00000000009c7947 */ /* 0x000fea0003800000 */
.L_x_20064:
[----:B------:R-:W-:-:S13]  /*3730*/  ISETP.NE.AND P0, PT, R0, 0x1c, PT ;  /* 0x0000001c0000780c */ /* 0x000fda0003f05270 */
[----:B------:R-:W-:Y:S05]  /*3740*/  @!P0 BRA `(.L_x_20075) ;  /* 0x00000000008c8947 */ /* 0x000fea0003800000 */
[----:B------:R-:W-:-:S13]  /*3750*/  ISETP.NE.AND P0, PT, R0, 0x1d, PT ;  /* 0x0000001d0000780c */ /* 0x000fda0003f05270 */
[----:B------:R-:W-:Y:S05]  /*3760*/  @!P0 BRA `(.L_x_20076) ;  /* 0x00000000007c8947 */ /* 0x000fea0003800000 */
[----:B------:R-:W-:-:S13]  /*3770*/  ISETP.NE.AND P0, PT, R0, 0x2c, PT ;  /* 0x0000002c0000780c */ /* 0x000fda0003f05270 */
[----:B------:R-:W-:Y:S05]  /*3780*/  @!P0 BRA `(.L_x_20077) ;  /* 0x0000000000488947 */ /* 0x000fea0003800000 */
.L_x_20051:
        /* <DEDUP_REMOVED lines=16> */
.L_x_20078:
[----:B------:R-:W-:Y:S01]  /*3890*/  CS2R R28, SRZ ;  /* 0x00000000001c7805 */ /* 0x000fe2000001ff00 */
[----:B------:R-:W-:Y:S06]  /*38a0*/  BRA `(.L_x_20052) ;  /* 0x00000000003c7947 */ /* 0x000fec0003800000 */
.L_x_20077:
        /* <DEDUP_REMOVED lines=8> */
.L_x_20080:
[----:B------:R-:W-:Y:S05]  /*3930*/  BSYNC.RECONVERGENT B0 ;  /* 0x0000000000007941 */ /* 0x000fea0003800200 */
.L_x_20079:
[----:B------:R-:W0:Y:S01]  /*3940*/  F2I.S64.TRUNC R28, R28 ;  /* 0x0000001c001c7311 */ /* 0x000e22000020d900 */
[----:B------:R-:W-:Y:S05]  /*3950*/  BRA `(.L_x_20052) ;  /* 0x0000000000107947 */ /* 0x000fea0003800000 */
.L_x_20076:
[----:B------:R0:W5:Y:S01]  /*3960*/  LDG.E.64 R28, desc[UR36][R4.64] ;  /* 0x00000024041c7981 */ /* 0x000162000c1e1b00 */
[----:B------:R-:W-:Y:S05]  /*3970*/  BRA `(.L_x_20052) ;  /* 0x0000000000087947 */ /* 0x000fea0003800000 */
.L_x_20075:
[----:B------:R0:W5:Y:S01]  /*3980*/  LDG.E R28, desc[UR36][R4.64] ;  /* 0x00000024041c7981 */ /* 0x000162000c1e1900 */
[----:B------:R-:W-:-:S07]  /*3990*/  HFMA2 R29, -RZ, RZ, 0, 0 ;  /* 0x00000000ff1d7431 */ /* 0x000fce00000001ff */
.L_x_20052:
        /* <DEDUP_REMOVED lines=17> */
.L_x_20084:
[----:B------:R0:W5:Y:S01]  /*3ab0*/  LDG.E.U8 R16, desc[UR36][R4.64] ;  /* 0x0000002404107981 */ /* 0x000162000c1e1100 */
[----:B------:R-:W-:Y:S01]  /*3ac0*/  IMAD.MOV.U32 R17, RZ, RZ, RZ ;  /* 0x000000ffff117224 */ /* 0x000fe200078e00ff */
[----:B------:R-:W-:Y:S06]  /*3ad0*/  BRA `(.L_x_20086) ;  /* 0x0000000c00447947 */ /* 0x000fec0003800000 */
.L_x_20083:
        /* <DEDUP_REMOVED lines=8> */
.L_x_20088:
[----:B------:R-:W3:Y:S02]  /*3b60*/  LDG.E R16, desc[UR36][R4.64] ;  /* 0x0000002404107981 */ /* 0x000ee4000c1e1900 */
[----:B---3--:R-:W-:Y:S01]  /*3b70*/  SHF.R.S32.HI R17, RZ, 0x1f, R16 ;  /* 0x0000001fff117819 */ /* 0x008fe20000011410 */
[----:B------:R-:W-:Y:S06]  /*3b80*/  BRA `(.L_x_20086) ;  /* 0x0000000c00187947 */ /* 0x000fec0003800000 */
.L_x_20087:
[----:B------:R-:W3:Y:S02]  /*3b90*/  LDG.E.S16 R16, desc[UR36][R4.64] ;  /* 0x0000002404107981 */ /* 0x000ee4000c1e1700 */
[----:B---3--:R-:W-:Y:S01]  /*3ba0*/  SHF.R.S32.HI R17, RZ, 0x1f, R16 ;  /* 0x0000001fff117819 */ /* 0x008fe20000011410 */
[----:B------:R-:W-:Y:S06]  /*3bb0*/  BRA `(.L_x_20086) ;  /* 0x0000000c000c7947 */ /* 0x000fec0003800000 */
.L_x_20082:
        /* <DEDUP_REMOVED lines=9> */
.L_x_20090:
[----:B------:R-:W3:Y:S02]  /*3c50*/  LDG.E.U16 R4, desc[UR36][R4.64] ;  /* 0x0000002404047981 */ /* 0x000ee4000c1e1500 */
[----:B---3--:R-:W-:-:S06]  /*3c60*/  HADD2.F32 R16, -RZ, R4.H0_H0 ;  /* 0x20000004ff107230 */ /* 0x008fcc0000004100 */
[----:B------:R-:W0:Y:S01]  /*3c70*/  F2I.S64.TRUNC R16, R16 ;  /* 0x0000001000107311 */ /* 0x000e22000020d900 */
[----:B------:R-:W-:Y:S05]  /*3c80*/  BRA `(.L_x_20086) ;  /* 0x0000000800d87947 */ /* 0x000fea0003800000 */
.L_x_20089:
        /* <DEDUP_REMOVED lines=9> */
.L_x_20092:
[----:B------:R-:W3:Y:S02]  /*3d20*/  LDG.E.U16 R4, desc[UR36][R4.64] ;  /* 0x0000002404047981 */ /* 0x000ee4000c1e1500 */
[----:B---3--:R-:W-:-:S06]  /*3d30*/  HADD2.F32 R16, -RZ, R4.H0_H0 ;  /* 0x20000004ff107230 */ /* 0x008fcc0000004100 */
[----:B------:R-:W0:Y:S01]  /*3d40*/  F2I.S64.TRUNC R16, R16 ;  /* 0x0000001000107311 */ /* 0x000e22000020d900 */
[----:B------:R-:W-:Y:S05]  /*3d50*/  BRA `(.L_x_20086) ;  /* 0x0000000800a47947 */ /* 0x000fea0003800000 */
.L_x_20091:
[----:B------:R-:W3:Y:S02]  /*3d60*/  LDG.E.64 R4, desc[UR36][R4.64] ;  /* 0x0000002404047981 */ /* 0x000ee4000c1e1b00 */
[----:B---3--:R0:W3:Y:S01]  /*3d70*/  F2I.S64.F64.TRUNC R16, R4 ;  /* 0x0000000400107311 */ /* 0x0080e2000030d900 */
[----:B------:R-:W-:Y:S05]  /*3d80*/  BRA `(.L_x_20086) ;  /* 0x0000000800987947 */ /* 0x000fea0003800000 */
.L_x_20081:
        /* <DEDUP_REMOVED lines=13> */
.L_x_20095:
[----:B------:R-:W3:Y:S02]  /*3e60*/  LDG.E.64 R4, desc[UR36][R4.64] ;  /* 0x0000002404047981 */ /* 0x000ee4000c1e1b00 */
[----:B---3--:R0:W3:Y:S01]  /*3e70*/  F2I.S64.F64.TRUNC R16, R4 ;  /* 0x0000000400107311 */ /* 0x0080e2000030d900 */
[----:B------:R-:W-:Y:S05]  /*3e80*/  BRA `(.L_x_20086) ;  /* 0x0000000800587947 */ /* 0x000fea0003800000 */
.L_x_20094:
        /* <DEDUP_REMOVED lines=26> */
.L_x_20097:
        /* <DEDUP_REMOVED lines=14> */
.L_x_20096:
[----:B------:R-:W3:Y:S02]  /*4110*/  LDG.E.U16 R16, desc[UR36][R4.64] ;  /* 0x0000002404107981 */ /* 0x000ee4000c1e1500 */
[----:B---3--:R-:W-:-:S06]  /*4120*/  IMAD.U32 R16, R16, 0x10000, RZ ;  /* 0x0001000010107824 */ /* 0x008fcc00078e00ff */
[----:B------:R-:W0:Y:S01]  /*4130*/  F2I.S64.TRUNC R16, R16 ;  /* 0x0000001000107311 */ /* 0x000e22000020d900 */
[----:B------:R-:W-:Y:S05]  /*4140*/  BRA `(.L_x_20086) ;  /* 0x0000000400a87947 */ /* 0x000fea0003800000 */
.L_x_20093:
        /* <DEDUP_REMOVED lines=11> */
.L_x_20100:
        /* <DEDUP_REMOVED lines=21> */
.L_x_20104:
[----:B------:R-:W-:Y:S05]  /*4350*/  BSYNC.RECONVERGENT B1 ;  /* 0x0000000000017941 */ /* 0x000fea0003800200 */
.L_x_20103:
[----:B------:R-:W-:Y:S01]  /*4360*/  IMAD.SHL.U32 R0, R0, 0x100000, RZ ;  /* 0x0010000000007824 */ /* 0x000fe200078e00ff */
[----:B------:R-:W-:-:S04]  /*4370*/  LEA R3, R3, 0x3b800000, 0x17 ;  /* 0x3b80000003037811 */ /* 0x000fc800078eb8ff */
[----:B------:R-:W-:-:S07]  /*4380*/  LOP3.LUT R16, R3, R0, R7, 0xfe, !PT ;  /* 0x0000000003107212 */ /* 0x000fce00078efe07 */
.L_x_20102:
[----:B------:R-:W-:Y:S05]  /*4390*/  BSYNC.RECONVERGENT B0 ;  /* 0x0000000000007941 */ /* 0x000fea0003800200 */
.L_x_20101:
[----:B------:R-:W0:Y:S01]  /*43a0*/  F2I.S64.TRUNC R16, R16 ;  /* 0x0000001000107311 */ /* 0x000e22000020d900 */
[----:B------:R-:W-:Y:S05]  /*43b0*/  BRA `(.L_x_20086) ;  /* 0x00000004000c7947 */ /* 0x000fea0003800000 */
.L_x_20099:
        /* <DEDUP_REMOVED lines=21> */
.L_x_20108:
[----:B------:R-:W-:Y:S05]  /*4510*/  BSYNC.RECONVERGENT B1 ;  /* 0x0000000000017941 */ /* 0x000fea0003800200 */
.L_x_20107:
[----:B------:R-:W-:Y:S01]  /*4520*/  IMAD.SHL.U32 R0, R0, 0x200000, RZ ;  /* 0x0020000000007824 */ /* 0x000fe200078e00ff */
[----:B------:R-:W-:-:S04]  /*4530*/  LEA R3, R3, 0x37800000, 0x17 ;  /* 0x3780000003037811 */ /* 0x000fc800078eb8ff */
[----:B------:R-:W-:-:S07]  /*4540*/  LOP3.LUT R16, R3, R0, R7, 0xfe, !PT ;  /* 0x0000000003107212 */ /* 0x000fce00078efe07 */
.L_x_20106:
[----:B------:R-:W-:Y:S05]  /*4550*/  BSYNC.RECONVERGENT B0 ;  /* 0x0000000000007941 */ /* 0x000fea0003800200 */
.L_x_20105:
[----:B------:R-:W0:Y:S01]  /*4560*/  F2I.S64.TRUNC R16, R16 ;  /* 0x0000001000107311 */ /* 0x000e22000020d900 */
[----:B------:R-:W-:Y:S05]  /*4570*/  BRA `(.L_x_20086) ;  /* 0x00000000009c7947 */ /* 0x000fea0003800000 */
.L_x_20098:
[----:B------:R-:W-:-:S13]  /*4580*/  ISETP.NE.AND P0, PT, R0, 0x1c, PT ;  /* 0x0000001c0000780c */ /* 0x000fda0003f05270 */
[----:B------:R-:W-:Y:S05]  /*4590*/  @!P0 BRA `(.L_x_20109) ;  /* 0x00000000008c8947 */ /* 0x000fea0003800000 */
[----:B------:R-:W-:-:S13]  /*45a0*/  ISETP.NE.AND P0, PT, R0, 0x1d, PT ;  /* 0x0000001d0000780c */ /* 0x000fda0003f05270 */
[----:B------:R-:W-:Y:S05]  /*45b0*/  @!P0 BRA `(.L_x_20110) ;  /* 0x00000000007c8947 */ /* 0x000fea0003800000 */
[----:B------:R-:W-:-:S13]  /*45c0*/  ISETP.NE.AND P0, PT, R0, 0x2c, PT ;  /* 0x0000002c0000780c */ /* 0x000fda0003f05270 */
[----:B------:R-:W-:Y:S05]  /*45d0*/  @!P0 BRA `(.L_x_20111) ;  /* 0x0000000000488947 */ /* 0x000fea0003800000 */
.L_x_20085:
        /* <DEDUP_REMOVED lines=16> */
.L_x_20112:
[----:B------:R-:W-:Y:S01]  /*46e0*/  CS2R R16, SRZ ;  /* 0x0000000000107805 */ /* 0x000fe2000001ff00 */
[----:B------:R-:W-:Y:S06]  /*46f0*/  BRA `(.L_x_20086) ;  /* 0x00000000003c7947 */ /* 0x000fec0003800000 */
.L_x_20111:
        /* <DEDUP_REMOVED lines=8> */
.L_x_20114:
[----:B------:R-:W-:Y:S05]  /*4780*/  BSYNC.RECONVERGENT B0 ;  /* 0x0000000000007941 */ /* 0x000fea0003800200 */
.L_x_20113:
[----:B------:R-:W0:Y:S01]  /*4790*/  F2I.S64.TRUNC R16, R16 ;  /* 0x0000001000107311 */ /* 0x000e22000020d900 */
[----:B------:R-:W-:Y:S05]  /*47a0*/  BRA `(.L_x_20086) ;  /* 0x0000000000107947 */ /* 0x000fea0003800000 */
.L_x_20110:
[----:B------:R0:W5:Y:S01]  /*47b0*/  LDG.E.64 R16, desc[UR36][R4.64] ;  /* 0x0000002404107981 */ /* 0x000162000c1e1b00 */
[----:B------:R-:W-:Y:S05]  /*47c0*/  BRA `(.L_x_20086) ;  /* 0x0000000000087947 */ /* 0x000fea0003800000 */
.L_x_20109:
[----:B------:R0:W5:Y:S01]  /*47d0*/  LDG.E R16, desc[UR36][R4.64] ;  /* 0x0000002404107981 */ /* 0x000162000c1e1900 */
[----:B------:R-:W-:-:S07]  /*47e0*/  IMAD.MOV.U32 R17, RZ, RZ, RZ ;  /* 0x000000ffff117224 */ /* 0x000fce00078e00ff */
.L_x_20086:
        /* <DEDUP_REMOVED lines=17> */
.L_x_20118:
[----:B------:R0:W5:Y:S01]  /*4900*/  LDG.E.U8 R18, desc[UR36][R4.64] ;  /* 0x0000002404127981 */ /* 0x000162000c1e1100 */
[----:B------:R-:W-:Y:S01]  /*4910*/  IMAD.MOV.U32 R19, RZ, RZ, RZ ;  /* 0x000000ffff137224 */ /* 0x000fe200078e00ff */
[----:B------:R-:W-:Y:S06]  /*4920*/  BRA `(.L_x_20120) ;  /* 0x0000000c00447947 */ /* 0x000fec0003800000 */
.L_x_20117:
        /* <DEDUP_REMOVED lines=8> */
.L_x_20122:
[----:B------:R-:W3:Y:S02]  /*49b0*/  LDG.E R18, desc[UR36][R4.64] ;  /* 0x0000002404127981 */ /* 0x000ee4000c1e1900 */
[----:B---3--:R-:W-:Y:S01]  /*49c0*/  SHF.R.S32.HI R19, RZ, 0x1f, R18 ;  /* 0x0000001fff137819 */ /* 0x008fe20000011412 */
[----:B------:R-:W-:Y:S06]  /*49d0*/  BRA `(.L_x_20120) ;  /* 0x0000000c00187947 */ /* 0x000fec0003800000 */
.L_x_20121:
[----:B------:R-:W3:Y:S02]  /*49e0*/  LDG.E.S16 R18, desc[UR36][R4.64] ;  /* 0x0000002404127981 */ /* 0x000ee4000c1e1700 */
[----:B---3--:R-:W-:Y:S01]  /*49f0*/  SHF.R.S32.HI R19, RZ, 0x1f, R18 ;  /* 0x0000001fff137819 */ /* 0x008fe20000011412 */
[----:B------:R-:W-:Y:S06]  /*4a00*/  BRA `(.L_x_20120) ;  /* 0x0000000c000c7947 */ /* 0x000fec0003800000 */
.L_x_20116:
        /* <DEDUP_REMOVED lines=9> */
.L_x_20124:
[----:B------:R-:W3:Y:S02]  /*4aa0*/  LDG.E.U16 R4, desc[UR36][R4.64] ;  /* 0x0000002404047981 */ /* 0x000ee4000c1e1500 */
[----:B---3--:R-:W-:-:S06]  /*4ab0*/  HADD2.F32 R18, -RZ, R4.H0_H0 ;  /* 0x20000004ff127230 */ /* 0x008fcc0000004100 */
[----:B------:R-:W0:Y:S01]  /*4ac0*/  F2I.S64.TRUNC R18, R18 ;  /* 0x0000001200127311 */ /* 0x000e22000020d900 */
[----:B------:R-:W-:Y:S05]  /*4ad0*/  BRA `(.L_x_20120) ;  /* 0x0000000800d87947 */ /* 0x000fea0003800000 */
.L_x_20123:
        /* <DEDUP_REMOVED lines=9> */
.L_x_20126:
[----:B------:R-:W3:Y:S02]  /*4b70*/  LDG.E.U16 R4, desc[UR36][R4.64] ;  /* 0x0000002404047981 */ /* 0x000ee4000c1e1500 */
[----:B---3--:R-:W-:-:S06]  /*4b80*/  HADD2.F32 R18, -RZ, R4.H0_H0 ;  /* 0x20000004ff127230 */ /* 0x008fcc0000004100 */
[----:B------:R-:W0:Y:S01]  /*4b90*/  F2I.S64.TRUNC R18, R18 ;  /* 0x0000001200127311 */ /* 0x000e22000020d900 */
[----:B------:R-:W-:Y:S05]  /*4ba0*/  BRA `(.L_x_20120) ;  /* 0x0000000800a47947 */ /* 0x000fea0003800000 */
.L_x_20125:
[----:B------:R-:W3:Y:S02]  /*4bb0*/  LDG.E.64 R4, desc[UR36][R4.64] ;  /* 0x0000002404047981 */ /* 0x000ee4000c1e1b00 */
[----:B---3--:R0:W3:Y:S01]  /*4bc0*/  F2I.S64.F64.TRUNC R18, R4 ;  /* 0x0000000400127311 */ /* 0x0080e2000030d900 */
[----:B------:R-:W-:Y:S05]  /*4bd0*/  BRA `(.L_x_20120) ;  /* 0x0000000800987947 */ /* 0x000fea0003800000 */
.L_x_20115:
        /* <DEDUP_REMOVED lines=13> */
.L_x_20129:
[----:B------:R-:W3:Y:S02]  /*4cb0*/  LDG.E.64 R4, desc[UR36][R4.64] ;  /* 0x0000002404047981 */ /* 0x000ee4000c1e1b00 */
[----:B---3--:R0:W3:Y:S01]  /*4cc0*/  F2I.S64.F64.TRUNC R18, R4 ;  /* 0x0000000400127311 */ /* 0x0080e2000030d900 */
[----:B------:R-:W-:Y:S05]  /*4cd0*/  BRA `(.L_x_20120) ;  /* 0x0000000800587947 */ /* 0x000fea0003800000 */
.L_x_20128:
        /* <DEDUP_REMOVED lines=26> */
.L_x_20131:
        /* <DEDUP_REMOVED lines=14> */
.L_x_20130:
[----:B------:R-:W3:Y:S02]  /*4f60*/  LDG.E.U16 R18, desc[UR36][R4.64] ;  /* 0x0000002404127981 */ /* 0x000ee4000c1e1500 */
[----:B---3--:R-:W-:-:S06]  /*4f70*/  IMAD.U32 R18, R18, 0x10000, RZ ;  /* 0x0001000012127824 */ /* 0x008fcc00078e00ff */
[----:B------:R-:W0:Y:S01]  /*4f80*/  F2I.S64.TRUNC R18, R18 ;  /* 0x0000001200127311 */ /* 0x000e22000020d900 */
[----:B------:R-:W-:Y:S05]  /*4f90*/  BRA `(.L_x_20120) ;  /* 0x0000000400a87947 */ /* 0x000fea0003800000 */
.L_x_20127:
        /* <DEDUP_REMOVED lines=11> */
.L_x_20134:
        /* <DEDUP_REMOVED lines=21> */
.L_x_20138:
[----:B------:R-:W-:Y:S05]  /*51a0*/  BSYNC.RECONVERGENT B1 ;  /* 0x0000000000017941 */ /* 0x000fea0003800200 */
.L_x_20137:
[----:B------:R-:W-:Y:S01]  /*51b0*/  IMAD.SHL.U32 R0, R0, 0x100000, RZ ;  /* 0x0010000000007824 */ /* 0x000fe200078e00ff */
[----:B------:R-:W-:-:S04]  /*51c0*/  LEA R3, R3, 0x3b800000, 0x17 ;  /* 0x3b80000003037811 */ /* 0x000fc800078eb8ff */
[----:B------:R-:W-:-:S07]  /*51d0*/  LOP3.LUT R18, R3, R0, R7, 0xfe, !PT ;  /* 0x0000000003127212 */ /* 0x000fce00078efe07 */
.L_x_20136:
[----:B------:R-:W-:Y:S05]  /*51e0*/  BSYNC.RECONVERGENT B0 ;  /* 0x0000000000007941 */ /* 0x000fea0003800200 */
.L_x_20135:
[----:B------:R-:W3:Y:S01]  /*51f0*/  F2I.S64.TRUNC R18, R18 ;  /* 0x0000001200127311 */ /* 0x000ee2000020d900 */
[----:B------:R-:W-:Y:S05]  /*5200*/  BRA `(.L_x_20120) ;  /* 0x00000004000c7947 */ /* 0x000fea0003800000 */
.L_x_20133:
        /* <DEDUP_REMOVED lines=21> */
.L_x_20142:
[----:B------:R-:W-:Y:S05]  /*5360*/  BSYNC.RECONVERGENT B1 ;  /* 0x0000000000017941 */ /* 0x000fea0003800200 */
.L_x_20141:
[----:B------:R-:W-:Y:S02]  /*5370*/  SHF.L.U32 R0, R0, 0x15, RZ ;  /* 0x0000001500007819 */ /* 0x000fe400000006ff */
[----:B------:R-:W-:-:S04]  /*5380*/  LEA R3, R3, 0x37800000, 0x17 ;  /* 0x3780000003037811 */ /* 0x000fc800078eb8ff */
[----:B------:R-:W-:-:S07]  /*5390*/  LOP3.LUT R18, R3, R0, R7, 0xfe, !PT ;  /* 0x0000000003127212 */ /* 0x000fce00078efe07 */
.L_x_20140:
[----:B------:R-:W-:Y:S05]  /*53a0*/  BSYNC.RECONVERGENT B0 ;  /* 0x0000000000007941 */ /* 0x000fea0003800200 */
.L_x_20139:
[----:B------:R-:W0:Y:S01]  /*53b0*/  F2I.S64.TRUNC R18, R18 ;  /* 0x0000001200127311 */ /* 0x000e22000020d900 */
[----:B------:R-:W-:Y:S05]  /*53c0*/  BRA `(.L_x_20120) ;  /* 0x00000000009c7947 */ /* 0x000fea0003800000 */
.L_x_20132:
[----:B------:R-:W-:-:S13]  /*53d0*/  ISETP.NE.AND P0, PT, R0, 0x1c, PT ;  /* 0x0000001c0000780c */ /* 0x000fda0003f05270 */
[----:B------:R-:W-:Y:S05]  /*53e0*/  @!P0 BRA `(.L_x_20143) ;  /* 0x00000000008c8947 */ /* 0x000fea0003800000 */
[----:B------:R-:W-:-:S13]  /*53f0*/  ISETP.NE.AND P0, PT, R0, 0x1d, PT ;  /* 0x0000001d0000780c */ /* 0x000fda0003f05270 */
[----:B------:R-:W-:Y:S05]  /*5400*/  @!P0 BRA `(.L_x_20144) ;  /* 0x00000000007c8947 */ /* 0x000fea0003800000 */
[----:B------:R-:W-:-:S13]  /*5410*/  ISETP.NE.AND P0, PT, R0, 0x2c, PT ;  /* 0x0000002c0000780c */ /* 0x000fda0003f05270 */
[----:B------:R-:W-:Y:S05]  /*5420*/  @!P0 BRA `(.L_x_20145) ;  /* 0x0000000000488947 */ /* 0x000fea0003800000 */
.L_x_20119:
        /* <DEDUP_REMOVED lines=16> */
.L_x_20146:
[----:B------:R-:W-:Y:S01]  /*5530*/  CS2R R18, SRZ ;  /* 0x0000000000127805 */ /* 0x000fe2000001ff00 */
[----:B------:R-:W-:Y:S06]  /*5540*/  BRA `(.L_x_20120) ;  /* 0x00000000003c7947 */ /* 0x000fec0003800000 */
.L_x_20145:
        /* <DEDUP_REMOVED lines=8> */
.L_x_20148:
[----:B------:R-:W-:Y:S05]  /*55d0*/  BSYNC.RECONVERGENT B0 ;  /* 0x0000000000007941 */ /* 0x000fea0003800200 */
.L_x_20147:
[----:B------:R-:W0:Y:S01]  /*55e0*/  F2I.S64.TRUNC R18, R18 ;  /* 0x0000001200127311 */ /* 0x000e22000020d900 */
[----:B------:R-:W-:Y:S05]  /*55f0*/  BRA `(.L_x_20120) ;  /* 0x0000000000107947 */ /* 0x000fea0003800000 */
.L_x_20144:
[----:B------:R0:W5:Y:S01]  /*5600*/  LDG.E.64 R18, desc[UR36][R4.64] ;  /* 0x0000002404127981 */ /* 0x000162000c1e1b00 */
[----:B------:R-:W-:Y:S05]  /*5610*/  BRA `(.L_x_20120) ;  /* 0x0000000000087947 */ /* 0x000fea0003800000 */
.L_x_20143:
[----:B------:R0:W5:Y:S01]  /*5620*/  LDG.E R18, desc[UR36][R4.64] ;  /* 0x0000002404127981 */ /* 0x000162000c1e1900 */
[----:B------:R-:W-:-:S07]  /*5630*/  IMAD.MOV.U32 R19, RZ, RZ, RZ ;  /* 0x000000ffff137224 */ /* 0x000fce00078e00ff */
.L_x_20120:
        /* <DEDUP_REMOVED lines=17> */
.L_x_20152:
[----:B------:R0:W5:Y:S01]  /*5750*/  LDG.E.U8 R24, desc[UR36][R4.64] ;  /* 0x0000002404187981 */ /* 0x000162000c1e1100 */
[----:B------:R-:W-:Y:S01]  /*5760*/  MOV R25, RZ ;  /* 0x000000ff00197202 */ /* 0x000fe20000000f00 */
[----:B------:R-:W-:Y:S06]  /*5770*/  BRA `(.L_x_20154) ;  /* 0x0000000c00447947 */ /* 0x000fec0003800000 */
.L_x_20151:
        /* <DEDUP_REMOVED lines=8> */
.L_x_20156:
[----:B------:R-:W2:Y:S02]  /*5800*/  LDG.E R24, desc[UR36][R4.64] ;  /* 0x0000002404187981 */ /* 0x000ea4000c1e1900 */
[----:B--2---:R-:W-:Y:S01]  /*5810*/  SHF.R.S32.HI R25, RZ, 0x1f, R24 ;  /* 0x0000001fff197819 */ /* 0x004fe20000011418 */
[----:B------:R-:W-:Y:S06]  /*5820*/  BRA `(.L_x_20154) ;  /* 0x0000000c00187947 */ /* 0x000fec0003800000 */
.L_x_20155:
[----:B------:R-:W2:Y:S02]  /*5830*/  LDG.E.S16 R24, desc[UR36][R4.64] ;  /* 0x0000002404187981 */ /* 0x000ea4000c1e1700 */
[----:B--2---:R-:W-:Y:S01]  /*5840*/  SHF.R.S32.HI R25, RZ, 0x1f, R24 ;  /* 0x0000001fff197819 */ /* 0x004fe20000011418 */
[----:B------:R-:W-:Y:S06]  /*5850*/  BRA `(.L_x_20154) ;  /* 0x0000000c000c7947 */ /* 0x000fec0003800000 */
.L_x_20150:
        /* <DEDUP_REMOVED lines=9> */
.L_x_20158:
[----:B------:R-:W2:Y:S02]  /*58f0*/  LDG.E.U16 R4, desc[UR36][R4.64] ;  /* 0x0000002404047981 */ /* 0x000ea4000c1e1500 */
[----:B--2---:R-:W-:-:S06]  /*5900*/  HADD2.F32 R24, -RZ, R4.H0_H0 ;  /* 0x20000004ff187230 */ /* 0x004fcc0000004100 */
[----:B------:R-:W0:Y:S01]  /*5910*/  F2I.S64.TRUNC R24, R24 ;  /* 0x0000001800187311 */ /* 0x000e22000020d900 */
[----:B------:R-:W-:Y:S05]  /*5920*/  BRA `(.L_x_20154) ;  /* 0x0000000800d87947 */ /* 0x000fea0003800000 */
.L_x_20157:
        /* <DEDUP_REMOVED lines=9> */
.L_x_20160:
[----:B------:R-:W2:Y:S02]  /*59c0*/  LDG.E.U16 R4, desc[UR36][R4.64] ;  /* 0x0000002404047981 */ /* 0x000ea4000c1e1500 */
[----:B--2---:R-:W-:-:S06]  /*59d0*/  HADD2.F32 R24, -RZ, R4.H0_H0 ;  /* 0x20000004ff187230 */ /* 0x004fcc0000004100 */
[----:B------:R-:W0:Y:S01]  /*59e0*/  F2I.S64.TRUNC R24, R24 ;  /* 0x0000001800187311 */ /* 0x000e22000020d900 */
[----:B------:R-:W-:Y:S05]  /*59f0*/  BRA `(.L_x_20154) ;  /* 0x0000000800a47947 */ /* 0x000fea0003800000 */
.L_x_20159:
[----:B------:R-:W2:Y:S02]  /*5a00*/  LDG.E.64 R4, desc[UR36][R4.64] ;  /* 0x0000002404047981 */ /* 0x000ea4000c1e1b00 */
[----:B--2---:R0:W2:Y:S01]  /*5a10*/  F2I.S64.F64.TRUNC R24, R4 ;  /* 0x0000000400187311 */ /* 0x0040a2000030d900 */
[----:B------:R-:W-:Y:S05]  /*5a20*/  BRA `(.L_x_20154) ;  /* 0x0000000800987947 */ /* 0x000fea0003800000 */
.L_x_20149:
        /* <DEDUP_REMOVED lines=13> */
.L_x_20163:
[----:B------:R-:W2:Y:S02]  /*5b00*/  LDG.E.64 R4, desc[UR36][R4.64] ;  /* 0x0000002404047981 */ /* 0x000ea4000c1e1b00 */
[----:B--2---:R0:W2:Y:S01]  /*5b10*/  F2I.S64.F64.TRUNC R24, R4 ;  /* 0x0000000400187311 */ /* 0x0040a2000030d900 */
[----:B------:R-:W-:Y:S05]  /*5b20*/  BRA `(.L_x_20154) ;  /* 0x0000000800587947 */ /* 0x000fea0003800000 */
.L_x_20162:
        /* <DEDUP_REMOVED lines=26> */
.L_x_20165:
        /* <DEDUP_REMOVED lines=14> */
.L_x_20164:
[----:B------:R-:W2:Y:S02]  /*5db0*/  LDG.E.U16 R24, desc[UR36][R4.64] ;  /* 0x0000002404187981 */ /* 0x000ea4000c1e1500 */
[----:B--2---:R-:W-:-:S06]  /*5dc0*/  SHF.L.U32 R24, R24, 0x10, RZ ;  /* 0x0000001018187819 */ /* 0x004fcc00000006ff */
[----:B------:R-:W0:Y:S01]  /*5dd0*/  F2I.S64.TRUNC R24, R24 ;  /* 0x0000001800187311 */ /* 0x000e22000020d900 */
[----:B------:R-:W-:Y:S05]  /*5de0*/  BRA `(.L_x_20154) ;  /* 0x0000000400a87947 */ /* 0x000fea0003800000 */
.L_x_20161:
        /* <DEDUP_REMOVED lines=11> */
.L_x_20168:
        /* <DEDUP_REMOVED lines=21> */
.L_x_20172:
[----:B------:R-:W-:Y:S05]  /*5ff0*/  BSYNC.RECONVERGENT B1 ;  /* 0x0000000000017941 */ /* 0x000fea0003800200 */
.L_x_20171:
[----:B------:R-:W-:Y:S02]  /*6000*/  SHF.L.U32 R0, R0, 0x14, RZ ;  /* 0x0000001400007819 */ /* 0x000fe400000006ff */
[----:B------:R-:W-:-:S04]  /*6010*/  LEA R3, R3, 0x3b800000, 0x17 ;  /* 0x3b80000003037811 */ /* 0x000fc800078eb8ff */
[----:B------:R-:W-:-:S07]  /*6020*/  LOP3.LUT R24, R3, R0, R7, 0xfe, !PT ;  /* 0x0000000003187212 */ /* 0x000fce00078efe07 */
.L_x_20170:
[----:B------:R-:W-:Y:S05]  /*6030*/  BSYNC.RECONVERGENT B0 ;  /* 0x0000000000007941 */ /* 0x000fea0003800200 */
.L_x_20169:
[----:B------:R-:W0:Y:S01]  /*6040*/  F2I.S64.TRUNC R24, R24 ;  /* 0x0000001800187311 */ /* 0x000e22000020d900 */
[----:B------:R-:W-:Y:S05]  /*6050*/  BRA `(.L_x_20154) ;  /* 0x00000004000c7947 */ /* 0x000fea0003800000 */
.L_x_20167:
        /* <DEDUP_REMOVED lines=21> */
.L_x_20176:
[----:B------:R-:W-:Y:S05]  /*61b0*/  BSYNC.RECONVERGENT B1 ;  /* 0x0000000000017941 */ /* 0x000fea0003800200 */
.L_x_20175:
[----:B------:R-:W-:Y:S01]  /*61c0*/  IMAD.SHL.U32 R0, R0, 0x200000, RZ ;  /* 0x0020000000007824 */ /* 0x000fe200078e00ff */
[----:B------:R-:W-:-:S04]  /*61d0*/  LEA R3, R3, 0x37800000, 0x17 ;  /* 0x3780000003037811 */ /* 0x000fc800078eb8ff */
[----:B------:R-:W-:-:S07]  /*61e0*/  LOP3.LUT R24, R3, R0, R7, 0xfe, !PT ;  /* 0x0000000003187212 */ /* 0x000fce00078efe07 */
.L_x_20174:
[----:B------:R-:W-:Y:S05]  /*61f0*/  BSYNC.RECONVERGENT B0 ;  /* 0x0000000000007941 */ /* 0x000fea0003800200 */
.L_x_20173:
[----:B------:R-:W0:Y:S01]  /*6200*/  F2I.S64.TRUNC R24, R24 ;  /* 0x0000001800187311 */ /* 0x000e22000020d900 */
[----:B------:R-:W-:Y:S05]  /*6210*/  BRA `(.L_x_20154) ;  /* 0x00000000009c7947 */ /* 0x000fea0003800000 */
.L_x_20166:
[----:B------:R-:W-:-:S09]  /*6220*/  UISETP.NE.AND UP0, UPT, UR4, 0x1c, UPT ;  /* 0x0000001c0400788c */ /* 0x000fd2000bf05270 */
[----:B------:R-:W-:Y:S05]  /*6230*/  BRA.U !UP0, `(.L_x_20177) ;  /* 0x00000001088c7547 */ /* 0x000fea000b800000 */
[----:B------:R-:W-:-:S09]  /*6240*/  UISETP.NE.AND UP0, UPT, UR4, 0x1d, UPT ;  /* 0x0000001d0400788c */ /* 0x000fd2000bf05270 */
[----:B------:R-:W-:Y:S05]  /*6250*/  BRA.U !UP0, `(.L_x_20178) ;  /* 0x00000001087c7547 */ /* 0x000fea000b800000 */
[----:B------:R-:W-:-:S09]  /*6260*/  UISETP.NE.AND UP0, UPT, UR4, 0x2c, UPT ;  /* 0x0000002c0400788c */ /* 0x000fd2000bf05270 */
[----:B------:R-:W-:Y:S05]  /*6270*/  BRA.U !UP0, `(.L_x_20179) ;  /* 0x0000000108487547 */ /* 0x000fea000b800000 */
.L_x_20153:
        /* <DEDUP_REMOVED lines=16> */
.L_x_20180:
[----:B------:R-:W-:Y:S01]  /*6380*/  CS2R R24, SRZ ;  /* 0x0000000000187805 */ /* 0x000fe2000001ff00 */
[----:B------:R-:W-:Y:S06]  /*6390*/  BRA `(.L_x_20154) ;  /* 0x00000000003c7947 */ /* 0x000fec0003800000 */
.L_x_20179:
        /* <DEDUP_REMOVED lines=8> */
.L_x_20182:
[----:B------:R-:W-:Y:S05]  /*6420*/  BSYNC.RECONVERGENT B0 ;  /* 0x0000000000007941 */ /* 0x000fea0003800200 */
.L_x_20181:
[----:B------:R-:W0:Y:S01]  /*6430*/  F2I.S64.TRUNC R24, R24 ;  /* 0x0000001800187311 */ /* 0x000e22000020d900 */
[----:B------:R-:W-:Y:S05]  /*6440*/  BRA `(.L_x_20154) ;  /* 0x0000000000107947 */ /* 0x000fea0003800000 */
.L_x_20178:
[----:B------:R0:W5:Y:S01]  /*6450*/  LDG.E.64 R24, desc[UR36][R4.64] ;  /* 0x0000002404187981 */ /* 0x000162000c1e1b00 */
[----:B------:R-:W-:Y:S05]  /*6460*/  BRA `(.L_x_20154) ;  /* 0x0000000000087947 */ /* 0x000fea0003800000 */
.L_x_20177:
[----:B------:R0:W5:Y:S01]  /*6470*/  LDG.E R24, desc[UR36][R4.64] ;  /* 0x0000002404187981 */ /* 0x000162000c1e1900 */
[----:B------:R-:W-:-:S07]  /*6480*/  HFMA2 R25, -RZ, RZ, 0, 0 ;  /* 0x00000000ff197431 */ /* 0x000fce00000001ff */
.L_x_20154:
        /* <DEDUP_REMOVED lines=21> */
.L_x_20184:
[----:B------:R-:W-:Y:S05]  /*65e0*/  BSYNC.RECONVERGENT B7 ;  /* 0x0000000000077941 */ /* 0x000fea0003800200 */
.L_x_20183:
        /* <DEDUP_REMOVED lines=21> */
.L_x_20186:
[----:B------:R-:W-:Y:S05]  /*6740*/  BSYNC.RECONVERGENT B7 ;  /* 0x0000000000077941 */ /* 0x000fea0003800200 */
.L_x_20185:
        /* <DEDUP_REMOVED lines=25> */
.L_x_20188:
[----:B------:R-:W-:Y:S05]  /*68e0*/  BSYNC.RECONVERGENT B7 ;  /* 0x0000000000077941 */ /* 0x000fea0003800200 */
.L_x_20187:
        /* <DEDUP_REMOVED lines=39> */
.L_x_20192:
[----:B------:R-:W-:Y:S01]  /*6b60*/  MOV R0, R4 ;  /* 0x0000000400007202 */ /* 0x000fe20000000f00 */
[----:B------:R-:W-:Y:S01]  /*6b70*/  IMAD.MOV.U32 R10, RZ, RZ, R5 ;  /* 0x000000ffff0a7224 */ /* 0x000fe200078e0005 */
[----:B------:R-:W-:-:S07]  /*6b80*/  MOV R11, 0x6ba0 ;  /* 0x00006ba0000b7802 */ /* 0x000fce0000000f00 */
[----:B------:R-:W-:Y:S05]  /*6b90*/  CALL.REL.NOINC `($__internal_47_$__cuda_sm20_rem_s64) ;  /* 0x0000023800307944 */ /* 0x000fea0003c00000 */
[----:B------:R-:W-:Y:S01]  /*6ba0*/  IMAD.MOV.U32 R4, RZ, RZ, R0 ;  /* 0x000000ffff047224 */ /* 0x000fe200078e0000 */
[----:B------:R-:W-:-:S07]  /*6bb0*/  MOV R5, R3 ;  /* 0x0000000300057202 */ /* 0x000fce0000000f00 */
.L_x_20193:
[----:B------:R-:W-:Y:S05]  /*6bc0*/  BSYNC.RECONVERGENT B0 ;  /* 0x0000000000007941 */ /* 0x000fea0003800200 */
.L_x_20191:
        /* <DEDUP_REMOVED lines=9> */
.L_x_20190:
        /* <DEDUP_REMOVED lines=16> */
.L_x_20220:
        /* <DEDUP_REMOVED lines=27> */
.L_x_20197:
[----:B------:R-:W-:Y:S01]  /*6f10*/  MOV R8, R36 ;  /* 0x0000002400087202 */ /* 0x000fe20000000f00 */
[----:B------:R-:W-:Y:S01]  /*6f20*/  IMAD.MOV.U32 R5, RZ, RZ, R35 ;  /* 0x000000ffff057224 */ /* 0x000fe200078e0023 */
[----:B------:R-:W-:Y:S01]  /*6f30*/  MOV R3, R15 ;  /* 0x0000000f00037202 */ /* 0x000fe20000000f00 */
[----:B------:R-:W-:Y:S01]  /*6f40*/  IMAD.MOV.U32 R4, RZ, RZ, R14 ;  /* 0x000000ffff047224 */ /* 0x000fe200078e000e */
[----:B------:R-:W-:-:S07]  /*6f50*/  MOV R0, 0x6f70 ;  /* 0x00006f7000007802 */ /* 0x000fce0000000f00 */
[----:B012---:R-:W-:Y:S05]  /*6f60*/  CALL.REL.NOINC `($__internal_46_$__cuda_sm20_div_s64) ;  /* 0x0000022c00ec7944 */ /* 0x007fea0003c00000 */
[----:B------:R-:W-:Y:S02]  /*6f70*/  IMAD.MOV.U32 R24, RZ, RZ, R6 ;  /* 0x000000ffff187224 */ /* 0x000fe400078e0006 */
[----:B------:R-:W-:-:S07]  /*6f80*/  IMAD.MOV.U32 R25, RZ, RZ, R7 ;  /* 0x000000ffff197224 */ /* 0x000fce00078e0007 */
.L_x_20198:
[----:B------:R-:W-:Y:S05]  /*6f90*/  BSYNC.RECONVERGENT B1 ;  /* 0x0000000000017941 */ /* 0x000fea0003800200 */
.L_x_20196:
        /* <DEDUP_REMOVED lines=43> */
.L_x_20200:
[----:B------:R-:W-:Y:S01]  /*7250*/  IMAD.MOV.U32 R8, RZ, RZ, R24 ;  /* 0x000000ffff087224 */ /* 0x000fe200078e0018 */
[----:B------:R-:W-:Y:S01]  /*7260*/  MOV R4, R26 ;  /* 0x0000001a00047202 */ /* 0x000fe20000000f00 */
[----:B------:R-:W-:Y:S01]  /*7270*/  IMAD.MOV.U32 R5, RZ, RZ, R25 ;  /* 0x000000ffff057224 */ /* 0x000fe200078e0019 */
[----:B------:R-:W-:Y:S01]  /*7280*/  MOV R0, 0x72b0 ;  /* 0x000072b000007802 */ /* 0x000fe20000000f00 */
[----:B------:R-:W-:-:S07]  /*7290*/  IMAD.MOV.U32 R3, RZ, RZ, R27 ;  /* 0x000000ffff037224 */ /* 0x000fce00078e001b */
[----:B0-----:R-:W-:Y:S05]  /*72a0*/  CALL.REL.NOINC `($__internal_46_$__cuda_sm20_div_s64) ;  /* 0x0000022c001c7944 */ /* 0x001fea0003c00000 */
[----:B------:R-:W-:Y:S01]  /*72b0*/  IMAD.MOV.U32 R14, RZ, RZ, R6 ;  /* 0x000000ffff0e7224 */ /* 0x000fe200078e0006 */
[----:B------:R-:W-:-:S07]  /*72c0*/  MOV R15, R7 ;  /* 0x00000007000f7202 */ /* 0x000fce0000000f00 */
.L_x_20201:
[----:B------:R-:W-:Y:S05]  /*72d0*/  BSYNC.RECONVERGENT B1 ;  /* 0x0000000000017941 */ /* 0x000fea0003800200 */
.L_x_20199:
        /* <DEDUP_REMOVED lines=42> */
.L_x_20203:
        /* <DEDUP_REMOVED lines=8> */
.L_x_20204:
[----:B------:R-:W-:Y:S05]  /*7600*/  BSYNC.RECONVERGENT B1 ;  /* 0x0000000000017941 */ /* 0x000fea0003800200 */
.L_x_20202:
        /* <DEDUP_REMOVED lines=42> */
.L_x_20206:
        /* <DEDUP_REMOVED lines=8> */
.L_x_20207:
[----:B------:R-:W-:Y:S05]  /*7930*/  BSYNC.RECONVERGENT B1 ;  /* 0x0000000000017941 */ /* 0x000fea0003800200 */
.L_x_20205:
        /* <DEDUP_REMOVED lines=42> */
.L_x_20209:
        /* <DEDUP_REMOVED lines=8> */
.L_x_20210:
[----:B------:R-:W-:Y:S05]  /*7c60*/  BSYNC.RECONVERGENT B1 ;  /* 0x0000000000017941 */ /* 0x000fea0003800200 */
.L_x_20208:
        /* <DEDUP_REMOVED lines=42> */
.L_x_20212:
        /* <DEDUP_REMOVED lines=8> */
.L_x_20213:
[----:B------:R-:W-:Y:S05]  /*7f90*/  BSYNC.RECONVERGENT B1 ;  /* 0x0000000000017941 */ /* 0x000fea0003800200 */
.L_x_20211:
        /* <DEDUP_REMOVED lines=43> */
.L_x_20215:
[----:B------:R-:W-:Y:S01]  /*8250*/  IMAD.MOV.U32 R8, RZ, RZ, R14 ;  /* 0x000000ffff087224 */ /* 0x000fe200078e000e */
[----:B------:R-:W-:Y:S01]  /*8260*/  MOV R5, R15 ;  /* 0x0000000f00057202 */ /* 0x000fe20000000f00 */
[----:B------:R-:W-:Y:S01]  /*8270*/  IMAD.MOV.U32 R4, RZ, RZ, R20 ;  /* 0x000000ffff047224 */ /* 0x000fe200078e0014 */
[----:B------:R-:W-:Y:S01]  /*8280*/  MOV R0, 0x82b0 ;  /* 0x000082b000007802 */ /* 0x000fe20000000f00 */
[----:B------:R-:W-:-:S07]  /*8290*/  IMAD.MOV.U32 R3, RZ, RZ, R21 ;  /* 0x000000ffff037224 */ /* 0x000fce00078e0015 */
[----:B0-----:R-:W-:Y:S05]  /*82a0*/  CALL.REL.NOINC `($__internal_46_$__cuda_sm20_div_s64) ;  /* 0x0000021c001c7944 */ /* 0x001fea0003c00000 */
[----:B------:R-:W-:Y:S01]  /*82b0*/  MOV R26, R6 ;  /* 0x00000006001a7202 */ /* 0x000fe20000000f00 */
[----:B------:R-:W-:-:S07]  /*82c0*/  IMAD.MOV.U32 R27, RZ, RZ, R7 ;  /* 0x000000ffff1b7224 */ /* 0x000fce00078e0007 */
.L_x_20216:
[----:B------:R-:W-:Y:S05]  /*82d0*/  BSYNC.RECONVERGENT B1 ;  /* 0x0000000000017941 */ /* 0x000fea0003800200 */
.L_x_20214:
        /* <DEDUP_REMOVED lines=42> */
.L_x_20218:
        /* <DEDUP_REMOVED lines=8> */
.L_x_20219:
[----:B------:R-:W-:Y:S05]  /*8600*/  BSYNC.RECONVERGENT B1 ;  /* 0x0000000000017941 */ /* 0x000fea0003800200 */
.L_x_20217:
        /* <DEDUP_REMOVED lines=21> */
.L_x_20195:
[----:B------:R-:W-:-:S07]  /*8760*/  VIADD R32, R32, 0x3 ;  /* 0x0000000320207836 */ /* 0x000fce0000000000 */
.L_x_20194:
        /* <DEDUP_REMOVED lines=31> */
.L_x_20223:
[----:B------:R-:W-:Y:S01]  /*8960*/  IMAD.MOV.U32 R8, RZ, RZ, R36 ;  /* 0x000000ffff087224 */ /* 0x000fe200078e0024 */
[----:B------:R-:W-:Y:S01]  /*8970*/  MOV R5, R35 ;  /* 0x0000002300057202 */ /* 0x000fe20000000f00 */
[----:B------:R-:W-:Y:S01]  /*8980*/  IMAD.MOV.U32 R4, RZ, RZ, R14 ;  /* 0x000000ffff047224 */ /* 0x000fe200078e000e */
[----:B------:R-:W-:Y:S01]  /*8990*/  MOV R0, 0x89c0 ;  /* 0x000089c000007802 */ /* 0x000fe20000000f00 */
[----:B------:R-:W-:-:S07]  /*89a0*/  IMAD.MOV.U32 R3, RZ, RZ, R15 ;  /* 0x000000ffff037224 */ /* 0x000fce00078e000f */
[----:B------:R-:W-:Y:S05]  /*89b0*/  CALL.REL.NOINC `($__internal_46_$__cuda_sm20_div_s64) ;  /* 0x0000021400587944 */ /* 0x000fea0003c00000 */
[----:B------:R-:W-:Y:S01]  /*89c0*/  MOV R24, R6 ;  /* 0x0000000600187202 */ /* 0x000fe20000000f00 */
[----:B------:R-:W-:-:S07]  /*89d0*/  IMAD.MOV.U32 R25, RZ, RZ, R7 ;  /* 0x000000ffff197224 */ /* 0x000fce00078e0007 */
.L_x_20224:
[----:B------:R-:W-:Y:S05]  /*89e0*/  BSYNC.RECONVERGENT B0 ;  /* 0x0000000000007941 */ /* 0x000fea0003800200 */
.L_x_20222:
        /* <DEDUP_REMOVED lines=44> */
.L_x_20226:
        /* <DEDUP_REMOVED lines=8> */
.L_x_20227:
[----:B------:R-:W-:Y:S05]  /*8d30*/  BSYNC.RECONVERGENT B0 ;  /* 0x0000000000007941 */ /* 0x000fea0003800200 */
.L_x_20225:
        /* <DEDUP_REMOVED lines=44> */
.L_x_20229:
        /* <DEDUP_REMOVED lines=8> */
.L_x_20230:
[----:B------:R-:W-:Y:S05]  /*9080*/  BSYNC.RECONVERGENT B0 ;  /* 0x0000000000007941 */ /* 0x000fea0003800200 */
.L_x_20228:
        /* <DEDUP_REMOVED lines=44> */
.L_x_20232:
        /* <DEDUP_REMOVED lines=8> */
.L_x_20233:
[----:B------:R-:W-:Y:S05]  /*93d0*/  BSYNC.RECONVERGENT B0 ;  /* 0x0000000000007941 */ /* 0x000fea0003800200 */
.L_x_20231:
        /* <DEDUP_REMOVED lines=18> */
.L_x_20221:
        /* <DEDUP_REMOVED lines=31> */
.L_x_20236:
[----:B------:R-:W-:Y:S01]  /*96f0*/  MOV R8, R36 ;  /* 0x0000002400087202 */ /* 0x000fe20000000f00 */
[----:B------:R-:W-:Y:S01]  /*9700*/  IMAD.MOV.U32 R5, RZ, RZ, R35 ;  /* 0x000000ffff057224 */ /* 0x000fe200078e0023 */
[----:B------:R-:W-:Y:S01]  /*9710*/  MOV R3, R15 ;  /* 0x0000000f00037202 */ /* 0x000fe20000000f00 */
[----:B------:R-:W-:Y:S01]  /*9720*/  IMAD.MOV.U32 R4, RZ, RZ, R14 ;  /* 0x000000ffff047224 */ /* 0x000fe200078e000e */
[----:B------:R-:W-:-:S07]  /*9730*/  MOV R0, 0x9750 ;  /* 0x0000975000007802 */ /* 0x000fce0000000f00 */
[----:B------:R-:W-:Y:S05]  /*9740*/  CALL.REL.NOINC `($__internal_46_$__cuda_sm20_div_s64) ;  /* 0x0000020400f47944 */ /* 0x000fea0003c00000 */
[----:B------:R-:W-:Y:S02]  /*9750*/  IMAD.MOV.U32 R20, RZ, RZ, R6 ;  /* 0x000000ffff147224 */ /* 0x000fe400078e0006 */
[----:B------:R-:W-:-:S07]  /*9760*/  IMAD.MOV.U32 R21, RZ, RZ, R7 ;  /* 0x000000ffff157224 */ /* 0x000fce00078e0007 */
.L_x_20237:
[----:B------:R-:W-:Y:S05]  /*9770*/  BSYNC.RECONVERGENT B0 ;  /* 0x0000000000007941 */ /* 0x000fea0003800200 */
.L_x_20235:
        /* <DEDUP_REMOVED lines=44> */
.L_x_20239:
        /* <DEDUP_REMOVED lines=8> */
.L_x_20240:
[----:B------:R-:W-:Y:S05]  /*9ac0*/  BSYNC.RECONVERGENT B0 ;  /* 0x0000000000007941 */ /* 0x000fea0003800200 */
.L_x_20238:
        /* <DEDUP_REMOVED lines=18> */
.L_x_20234:
        /* <DEDUP_REMOVED lines=31> */
.L_x_20242:
[----:B------:R-:W-:Y:S01]  /*9de0*/  IMAD.MOV.U32 R0, RZ, RZ, R4 ;  /* 0x000000ffff007224 */ /* 0x000fe200078e0004 */
[----:B------:R-:W-:Y:S01]  /*9df0*/  MOV R11, 0x9e20 ;  /* 0x00009e20000b7802 */ /* 0x000fe20000000f00 */
[----:B------:R-:W-:-:S07]  /*9e00*/  IMAD.MOV.U32 R10, RZ, RZ, R5 ;  /* 0x000000ffff0a7224 */ /* 0x000fce00078e0005 */
[----:B------:R-:W-:Y:S05]  /*9e10*/  CALL.REL.NOINC `($__internal_47_$__cuda_sm20_rem_s64) ;  /* 0x0000020400907944 */ /* 0x000fea0003c00000 */
[----:B------:R-:W-:Y:S01]  /*9e20*/  MOV R4, R0 ;  /* 0x0000000000047202 */ /* 0x000fe20000000f00 */
[----:B------:R-:W-:-:S07]  /*9e30*/  IMAD.MOV.U32 R5, RZ, RZ, R3 ;  /* 0x000000ffff057224 */ /* 0x000fce00078e0003 */
.L_x_20243:
[----:B------:R-:W-:Y:S05]  /*9e40*/  BSYNC.RECONVERGENT B0 ;  /* 0x0000000000007941 */ /* 0x000fea0003800200 */
.L_x_20241:
        /* <DEDUP_REMOVED lines=10> */
.L_x_20189:
        /* <DEDUP_REMOVED lines=17> */
.L_x_20248:
        /* <DEDUP_REMOVED lines=22> */
.L_x_20247:
[----:B------:R-:W-:Y:S05]  /*a160*/  BSYNC.RECONVERGENT B8 ;  /* 0x0000000000087941 */ /* 0x000fea0003800200 */
.L_x_20246:
[----:B------:R-:W-:-:S04]  /*a170*/  IADD3 R16, P0, PT, R16, 0x8, RZ ;  /* 0x0000000810107810 */ /* 0x000fc80007f1e0ff */
[----:B------:R-:W-:Y:S02]  /*a180*/  IADD3.X R17, PT, PT, RZ, R17, RZ, P0, !PT ;  /* 0x00000011ff117210 */ /* 0x000fe400007fe4ff */
[----:B------:R-:W-:-:S04]  /*a190*/  ISETP.GE.U32.AND P0, PT, R16, R25, PT ;  /* 0x000000191000720c */ /* 0x000fc80003f06070 */
[----:B------:R-:W-:-:S13]  /*a1a0*/  ISETP.GE.U32.AND.EX P0, PT, R17, R24, PT, P0 ;  /* 0x000000181100720c */ /* 0x000fda0003f06100 */
[----:B------:R-:W-:Y:S05]  /*a1b0*/  @!P0 BRA `(.L_x_20248) ;  /* 0xfffffffc00908947 */ /* 0x000fea000383ffff */
.L_x_20245:
[----:B------:R-:W-:Y:S05]  /*a1c0*/  BSYNC.RECONVERGENT B7 ;  /* 0x0000000000077941 */ /* 0x000fea0003800200 */
.L_x_20244:
        /* <DEDUP_REMOVED lines=16> */
.L_x_20252:
[----:B------:R0:W-:Y:S01]  /*a2d0*/  STG.E.U8 desc[UR36][R2.64], RZ ;  /* 0x000000ff02007986 */ /* 0x0001e2000c101124 */
[----:B------:R-:W-:Y:S05]  /*a2e0*/  BRA `(.L_x_20254) ;  /* 0x0000000400907947 */ /* 0x000fea0003800000 */
.L_x_20251:
        /* <DEDUP_REMOVED lines=8> */
.L_x_20256:
[----:B------:R0:W-:Y:S01]  /*a370*/  STG.E desc[UR36][R2.64], RZ ;  /* 0x000000ff02007986 */ /* 0x0001e2000c101924 */
[----:B------:R-:W-:Y:S05]  /*a380*/  BRA `(.L_x_20254) ;  /* 0x0000000400687947 */ /* 0x000fea0003800000 */
.L_x_20255:
[----:B------:R0:W-:Y:S01]  /*a390*/  STG.E.U16 desc[UR36][R2.64], RZ ;  /* 0x000000ff02007986 */ /* 0x0001e2000c101524 */
[----:B------:R-:W-:Y:S05]  /*a3a0*/  BRA `(.L_x_20254) ;  /* 0x0000000400607947 */ /* 0x000fea0003800000 */
.L_x_20250:
        /* <DEDUP_REMOVED lines=8> */
.L_x_20258:
[----:B------:R1:W-:Y:S01]  /*a430*/  STG.E.U16 desc[UR36][R2.64], RZ ;  /* 0x000000ff02007986 */ /* 0x0003e2000c101524 */
[----:B------:R-:W-:Y:S05]  /*a440*/  BRA `(.L_x_20254) ;  /* 0x0000000400387947 */ /* 0x000fea0003800000 */
.L_x_20257:
        /* <DEDUP_REMOVED lines=8> */
.L_x_20260:
[----:B------:R4:W-:Y:S01]  /*a4d0*/  STG.E desc[UR36][R2.64], RZ ;  /* 0x000000ff02007986 */ /* 0x0009e2000c101924 */
[----:B------:R-:W-:Y:S05]  /*a4e0*/  BRA `(.L_x_20254) ;  /* 0x0000000400107947 */ /* 0x000fea0003800000 */
.L_x_20259:
[----:B------:R2:W-:Y:S01]  /*a4f0*/  STG.E.64 desc[UR36][R2.64], RZ ;  /* 0x000000ff02007986 */ /* 0x0005e2000c101b24 */
[----:B------:R-:W-:Y:S05]  /*a500*/  BRA `(.L_x_20254) ;  /* 0x0000000400087947 */ /* 0x000fea0003800000 */
.L_x_20249:
        /* <DEDUP_REMOVED lines=10> */
.L_x_20263:
[----:B------:R0:W-:Y:S01]  /*a5b0*/  STG.E.128 desc[UR36][R2.64], RZ ;  /* 0x000000ff02007986 */ /* 0x0001e2000c101d24 */
[----:B------:R-:W-:Y:S05]  /*a5c0*/  BRA `(.L_x_20254) ;  /* 0x0000000000d87947 */ /* 0x000fea0003800000 */
.L_x_20262:
        /* <DEDUP_REMOVED lines=8> */
.L_x_20265:
[----:B------:R0:W-:Y:S01]  /*a650*/  STG.E.U8 desc[UR36][R2.64], RZ ;  /* 0x000000ff02007986 */ /* 0x0001e2000c101124 */
[----:B------:R-:W-:Y:S05]  /*a660*/  BRA `(.L_x_20254) ;  /* 0x0000000000b07947 */ /* 0x000fea0003800000 */
.L_x_20264:
[----:B------:R0:W-:Y:S01]  /*a670*/  STG.E.U16 desc[UR36][R2.64], RZ ;  /* 0x000000ff02007986 */ /* 0x0001e2000c101524 */
[----:B------:R-:W-:Y:S05]  /*a680*/  BRA `(.L_x_20254) ;  /* 0x0000000000a87947 */ /* 0x000fea0003800000 */
.L_x_20261:
        /* <DEDUP_REMOVED lines=10> */
.L_x_20268:
[----:B------:R0:W-:Y:S01]  /*a730*/  STG.E.U8 desc[UR36][R2.64], RZ ;  /* 0x000000ff02007986 */ /* 0x0001e2000c101124 */
[----:B------:R-:W-:Y:S05]  /*a740*/  BRA `(.L_x_20254) ;  /* 0x0000000000787947 */ /* 0x000fea0003800000 */
.L_x_20267:
[----:B------:R0:W-:Y:S01]  /*a750*/  STG.E.U8 desc[UR36][R2.64], RZ ;  /* 0x000000ff02007986 */ /* 0x0001e2000c101124 */
[----:B------:R-:W-:Y:S05]  /*a760*/  BRA `(.L_x_20254) ;  /* 0x0000000000707947 */ /* 0x000fea0003800000 */
.L_x_20266:
[----:B------:R-:W-:-:S13]  /*a770*/  ISETP.NE.AND P0, PT, R0, 0x1c, PT ;  /* 0x0000001c0000780c */ /* 0x000fda0003f05270 */
[----:B------:R-:W-:Y:S05]  /*a780*/  @!P0 BRA `(.L_x_20269) ;  /* 0x0000000000648947 */ /* 0x000fea0003800000 */
[----:B------:R-:W-:-:S13]  /*a790*/  ISETP.NE.AND P0, PT, R0, 0x1d, PT ;  /* 0x0000001d0000780c */ /* 0x000fda0003f05270 */
[----:B------:R-:W-:Y:S05]  /*a7a0*/  @!P0 BRA `(.L_x_20270) ;  /* 0x0000000000548947 */ /* 0x000fea0003800000 */
[----:B------:R-:W-:-:S13]  /*a7b0*/  ISETP.NE.AND P0, PT, R0, 0x2c, PT ;  /* 0x0000002c0000780c */ /* 0x000fda0003f05270 */
[----:B------:R-:W-:Y:S05]  /*a7c0*/  @!P0 BRA `(.L_x_20271) ;  /* 0x0000000000448947 */ /* 0x000fea0003800000 */
.L_x_20253:
        /* <DEDUP_REMOVED lines=16> */
.L_x_20272:
[----:B------:R-:W-:Y:S05]  /*a8d0*/  BRA `(.L_x_20254) ;  /* 0x0000000000147947 */ /* 0x000fea0003800000 */
.L_x_20271:
[----:B------:R0:W-:Y:S01]  /*a8e0*/  STG.E.U8 desc[UR36][R2.64], RZ ;  /* 0x000000ff02007986 */ /* 0x0001e2000c101124 */
[----:B------:R-:W-:Y:S05]  /*a8f0*/  BRA `(.L_x_20254) ;  /* 0x00000000000c7947 */ /* 0x000fea0003800000 */
.L_x_20270:
[----:B------:R0:W-:Y:S01]  /*a900*/  STG.E.64 desc[UR36][R2.64], RZ ;  /* 0x000000ff02007986 */ /* 0x0001e2000c101b24 */
[----:B------:R-:W-:Y:S05]  /*a910*/  BRA `(.L_x_20254) ;  /* 0x0000000000047947 */ /* 0x000fea0003800000 */
.L_x_20269:
[----:B------:R0:W-:Y:S02]  /*a920*/  STG.E desc[UR36][R2.64], RZ ;  /* 0x000000ff02007986 */ /* 0x0001e4000c101924 */
.L_x_20254:
[----:B------:R-:W-:-:S07]  /*a930*/  VIADD R38, R38, 0x80 ;  /* 0x0000008026267836 */ /* 0x000fce0000000000 */
.L_x_20011:
[----:B------:R-:W-:Y:S05]  /*a940*/  BSYNC.RECONVERGENT B6 ;  /* 0x0000000000067941 */ /* 0x000fea0003800200 */
.L_x_20010:
        /* <DEDUP_REMOVED lines=436> */
.L_x_20275:
        /* <DEDUP_REMOVED lines=17> */
.L_x_20279:
[----:B------:R0:W5:Y:S01]  /*c5a0*/  LDG.E.U8 R26, desc[UR36][R4.64] ;  /* 0x00000024041a7981 */ /* 0x000162000c1e1100 */
[----:B------:R-:W-:Y:S01]  /*c5b0*/  IMAD.MOV.U32 R27, RZ, RZ, RZ ;  /* 0x000000ffff1b7224 */ /* 0x000fe200078e00ff */
[----:B------:R-:W-:Y:S06]  /*c5c0*/  BRA `(.L_x_20281) ;  /* 0x0000000c00447947 */ /* 0x000fec0003800000 */
.L_x_20278:
        /* <DEDUP_REMOVED lines=8> */
.L_x_20283:
[----:B------:R-:W2:Y:S02]  /*c650*/  LDG.E R26, desc[UR36][R4.64] ;  /* 0x00000024041a7981 */ /* 0x000ea4000c1e1900 */
[----:B--2---:R-:W-:Y:S01]  /*c660*/  SHF.R.S32.HI R27, RZ, 0x1f, R26 ;  /* 0x0000001fff1b7819 */ /* 0x004fe2000001141a */
[----:B------:R-:W-:Y:S06]  /*c670*/  BRA `(.L_x_20281) ;  /* 0x0000000c00187947 */ /* 0x000fec0003800000 */
.L_x_20282:
[----:B------:R-:W2:Y:S02]  /*c680*/  LDG.E.S16 R26, desc[UR36][R4.64] ;  /* 0x00000024041a7981 */ /* 0x000ea4000c1e1700 */
[----:B--2---:R-:W-:Y:S01]  /*c690*/  SHF.R.S32.HI R27, RZ, 0x1f, R26 ;  /* 0x0000001fff1b7819 */ /* 0x004fe2000001141a */
[----:B------:R-:W-:Y:S06]  /*c6a0*/  BRA `(.L_x_20281) ;  /* 0x0000000c000c7947 */ /* 0x000fec0003800000 */
.L_x_20277:
        /* <DEDUP_REMOVED lines=9> */
.L_x_20285:
[----:B------:R-:W2:Y:S02]  /*c740*/  LDG.E.U16 R4, desc[UR36][R4.64] ;  /* 0x0000002404047981 */ /* 0x000ea4000c1e1500 */
[----:B--2---:R-:W-:-:S06]  /*c750*/  HADD2.F32 R26, -RZ, R4.H0_H0 ;  /* 0x20000004ff1a7230 */ /* 0x004fcc0000004100 */
[----:B------:R-:W0:Y:S01]  /*c760*/  F2I.S64.TRUNC R26, R26 ;  /* 0x0000001a001a7311 */ /* 0x000e22000020d900 */
[----:B------:R-:W-:Y:S05]  /*c770*/  BRA `(.L_x_20281) ;  /* 0x0000000800d87947 */ /* 0x000fea0003800000 */
.L_x_20284:
        /* <DEDUP_REMOVED lines=9> */
.L_x_20287:
[----:B------:R-:W2:Y:S02]  /*c810*/  LDG.E.U16 R4, desc[UR36][R4.64] ;  /* 0x0000002404047981 */ /* 0x000ea4000c1e1500 */
[----:B--2---:R-:W-:-:S06]  /*c820*/  HADD2.F32 R26, -RZ, R4.H0_H0 ;  /* 0x20000004ff1a7230 */ /* 0x004fcc0000004100 */
[----:B------:R-:W4:Y:S01]  /*c830*/  F2I.S64.TRUNC R26, R26 ;  /* 0x0000001a001a7311 */ /* 0x000f22000020d900 */
[----:B------:R-:W-:Y:S05]  /*c840*/  BRA `(.L_x_20281) ;  /* 0x0000000800a47947 */ /* 0x000fea0003800000 */
.L_x_20286:
[----:B------:R-:W2:Y:S02]  /*c850*/  LDG.E.64 R4, desc[UR36][R4.64] ;  /* 0x0000002404047981 */ /* 0x000ea4000c1e1b00 */
[----:B--2---:R0:W1:Y:S01]  /*c860*/  F2I.S64.F64.TRUNC R26, R4 ;  /* 0x00000004001a7311 */ /* 0x004062000030d900 */
[----:B------:R-:W-:Y:S05]  /*c870*/  BRA `(.L_x_20281) ;  /* 0x0000000800987947 */ /* 0x000fea0003800000 */
.L_x_20276:
        /* <DEDUP_REMOVED lines=13> */
.L_x_20290:
[----:B------:R-:W2:Y:S02]  /*c950*/  LDG.E.64 R4, desc[UR36][R4.64] ;  /* 0x0000002404047981 */ /* 0x000ea4000c1e1b00 */
[----:B--2---:R0:W1:Y:S01]  /*c960*/  F2I.S64.F64.TRUNC R26, R4 ;  /* 0x00000004001a7311 */ /* 0x004062000030d900 */
[----:B------:R-:W-:Y:S05]  /*c970*/  BRA `(.L_x_20281) ;  /* 0x0000000800587947 */ /* 0x000fea0003800000 */
.L_x_20289:
        /* <DEDUP_REMOVED lines=26> */
.L_x_20292:
        /* <DEDUP_REMOVED lines=14> */
.L_x_20291:
[----:B------:R-:W2:Y:S02]  /*cc00*/  LDG.E.U16 R26, desc[UR36][R4.64] ;  /* 0x00000024041a7981 */ /* 0x000ea4000c1e1500 */
[----:B--2---:R-:W-:-:S06]  /*cc10*/  IMAD.U32 R26, R26, 0x10000, RZ ;  /* 0x000100001a1a7824 */ /* 0x004fcc00078e00ff */
[----:B------:R-:W0:Y:S01]  /*cc20*/  F2I.S64.TRUNC R26, R26 ;  /* 0x0000001a001a7311 */ /* 0x000e22000020d900 */
[----:B------:R-:W-:Y:S05]  /*cc30*/  BRA `(.L_x_20281) ;  /* 0x0000000400a87947 */ /* 0x000fea0003800000 */
.L_x_20288:
        /* <DEDUP_REMOVED lines=11> */
.L_x_20295:
        /* <DEDUP_REMOVED lines=21> */
.L_x_20299:
[----:B------:R-:W-:Y:S05]  /*ce40*/  BSYNC.RECONVERGENT B1 ;  /* 0x0000000000017941 */ /* 0x000fea0003800200 */
.L_x_20298:
[----:B------:R-:W-:Y:S01]  /*ce50*/  IMAD.SHL.U32 R0, R0, 0x100000, RZ ;  /* 0x0010000000007824 */ /* 0x000fe200078e00ff */
[----:B------:R-:W-:-:S04]  /*ce60*/  LEA R3, R3, 0x3b800000, 0x17 ;  /* 0x3b80000003037811 */ /* 0x000fc800078eb8ff */
[----:B------:R-:W-:-:S07]  /*ce70*/  LOP3.LUT R26, R3, R0, R7, 0xfe, !PT ;  /* 0x00000000031a7212 */ /* 0x000fce00078efe07 */
.L_x_20297:
[----:B------:R-:W-:Y:S05]  /*ce80*/  BSYNC.RECONVERGENT B0 ;  /* 0x0000000000007941 */ /* 0x000fea0003800200 */
.L_x_20296:
[----:B------:R-:W0:Y:S01]  /*ce90*/  F2I.S64.TRUNC R26, R26 ;  /* 0x0000001a001a7311 */ /* 0x000e22000020d900 */
[----:B------:R-:W-:Y:S05]  /*cea0*/  BRA `(.L_x_20281) ;  /* 0x00000004000c7947 */ /* 0x000fea0003800000 */
.L_x_20294:
        /* <DEDUP_REMOVED lines=21> */
.L_x_20303:
[----:B------:R-:W-:Y:S05]  /*d000*/  BSYNC.RECONVERGENT B1 ;  /* 0x0000000000017941 */ /* 0x000fea0003800200 */
.L_x_20302:
[----:B------:R-:W-:Y:S01]  /*d010*/  IMAD.SHL.U32 R0, R0, 0x200000, RZ ;  /* 0x0020000000007824 */ /* 0x000fe200078e00ff */
[----:B------:R-:W-:-:S04]  /*d020*/  LEA R3, R3, 0x37800000, 0x17 ;  /* 0x3780000003037811 */ /* 0x000fc800078eb8ff */
[----:B------:R-:W-:-:S07]  /*d030*/  LOP3.LUT R26, R3, R0, R7, 0xfe, !PT ;  /* 0x00000000031a7212 */ /* 0x000fce00078efe07 */
.L_x_20301:
[----:B------:R-:W-:Y:S05]  /*d040*/  BSYNC.RECONVERGENT B0 ;  /* 0x0000000000007941 */ /* 0x000fea0003800200 */
.L_x_20300:
[----:B------:R-:W0:Y:S01]  /*d050*/  F2I.S64.TRUNC R26, R26 ;  /* 0x0000001a001a7311 */ /* 0x000e22000020d900 */
[----:B------:R-:W-:Y:S05]  /*d060*/  BRA `(.L_x_20281) ;  /* 0x00000000009c7947 */ /* 0x000fea0003800000 */
.L_x_20293:
        /* <DEDUP_REMOVED lines=14> */
.L_x_20307:
[----:B------:R-:W-:Y:S05]  /*d150*/  BSYNC.RECONVERGENT B0 ;  /* 0x0000000000007941 */ /* 0x000fea0003800200 */
.L_x_20306:
[----:B------:R-:W0:Y:S01]  /*d160*/  F2I.S64.TRUNC R26, R26 ;  /* 0x0000001a001a7311 */ /* 0x000e22000020d900 */
[----:B------:R-:W-:Y:S05]  /*d170*/  BRA `(.L_x_20281) ;  /* 0x0000000000587947 */ /* 0x000fea0003800000 */
.L_x_20280:
        /* <DEDUP_REMOVED lines=16> */
.L_x_20308:
[----:B------:R-:W-:Y:S01]  /*d280*/  CS2R R26, SRZ ;  /* 0x00000000001a7805 */ /* 0x000fe2000001ff00 */
[----:B------:R-:W-:Y:S06]  /*d290*/  BRA `(.L_x_20281) ;  /* 0x0000000000107947 */ /* 0x000fec0003800000 */
.L_x_20305:
[----:B------:R0:W5:Y:S01]  /*d2a0*/  LDG.E.64 R26, desc[UR36][R4.64] ;  /* 0x00000024041a7981 */ /* 0x000162000c1e1b00 */
[----:B------:R-:W-:Y:S05]  /*d2b0*/  BRA `(.L_x_20281) ;  /* 0x0000000000087947 */ /* 0x000fea0003800000 */
.L_x_20304:
[----:B------:R0:W5:Y:S01]  /*d2c0*/  LDG.E R26, desc[UR36][R4.64] ;  /* 0x00000024041a7981 */ /* 0x000162000c1e1900 */
[----:B------:R-:W-:-:S07]  /*d2d0*/  IMAD.MOV.U32 R27, RZ, RZ, RZ ;  /* 0x000000ffff1b7224 */ /* 0x000fce00078e00ff */
.L_x_20281:
        /* <DEDUP_REMOVED lines=17> */
.L_x_20312:
[----:B------:R0:W5:Y:S01]  /*d3f0*/  LDG.E.U8 R28, desc[UR36][R18.64] ;  /* 0x00000024121c7981 */ /* 0x000162000c1e1100 */
[----:B------:R-:W-:Y:S01]  /*d400*/  IMAD.MOV.U32 R29, RZ, RZ, RZ ;  /* 0x000000ffff1d7224 */ /* 0x000fe200078e00ff */
[----:B------:R-:W-:Y:S06]  /*d410*/  BRA `(.L_x_20314) ;  /* 0x0000000c00447947 */ /* 0x000fec0003800000 */
.L_x_20311:
        /* <DEDUP_REMOVED lines=8> */
.L_x_20316:
[----:B------:R-:W2:Y:S02]  /*d4a0*/  LDG.E R28, desc[UR36][R18.64] ;  /* 0x00000024121c7981 */ /* 0x000ea4000c1e1900 */
[----:B--2---:R-:W-:Y:S01]  /*d4b0*/  SHF.R.S32.HI R29, RZ, 0x1f, R28 ;  /* 0x0000001fff1d7819 */ /* 0x004fe2000001141c */
[----:B------:R-:W-:Y:S06]  /*d4c0*/  BRA `(.L_x_20314) ;  /* 0x0000000c00187947 */ /* 0x000fec0003800000 */
.L_x_20315:
[----:B------:R-:W2:Y:S02]  /*d4d0*/  LDG.E.S16 R28, desc[UR36][R18.64] ;  /* 0x00000024121c7981 */ /* 0x000ea4000c1e1700 */
[----:B--2---:R-:W-:Y:S01]  /*d4e0*/  SHF.R.S32.HI R29, RZ, 0x1f, R28 ;  /* 0x0000001fff1d7819 */ /* 0x004fe2000001141c */
[----:B------:R-:W-:Y:S06]  /*d4f0*/  BRA `(.L_x_20314) ;  /* 0x0000000c000c7947 */ /* 0x000fec0003800000 */
.L_x_20310:
        /* <DEDUP_REMOVED lines=9> */
.L_x_20318:
[----:B------:R-:W2:Y:S02]  /*d590*/  LDG.E.U16 R18, desc[UR36][R18.64] ;  /* 0x0000002412127981 */ /* 0x000ea4000c1e1500 */
[----:B--2---:R-:W-:-:S06]  /*d5a0*/  HADD2.F32 R28, -RZ, R18.H0_H0 ;  /* 0x20000012ff1c7230 */ /* 0x004fcc0000004100 */
[----:B------:R-:W0:Y:S01]  /*d5b0*/  F2I.S64.TRUNC R28, R28 ;  /* 0x0000001c001c7311 */ /* 0x000e22000020d900 */
[----:B------:R-:W-:Y:S05]  /*d5c0*/  BRA `(.L_x_20314) ;  /* 0x0000000800d87947 */ /* 0x000fea0003800000 */
.L_x_20317:
        /* <DEDUP_REMOVED lines=9> */
.L_x_20320:
[----:B------:R-:W2:Y:S02]  /*d660*/  LDG.E.U16 R18, desc[UR36][R18.64] ;  /* 0x0000002412127981 */ /* 0x000ea4000c1e1500 */
[----:B--2---:R-:W-:-:S06]  /*d670*/  HADD2.F32 R28, -RZ, R18.H0_H0 ;  /* 0x20000012ff1c7230 */ /* 0x004fcc0000004100 */
[----:B------:R-:W0:Y:S01]  /*d680*/  F2I.S64.TRUNC R28, R28 ;  /* 0x0000001c001c7311 */ /* 0x000e22000020d900 */
[----:B------:R-:W-:Y:S05]  /*d690*/  BRA `(.L_x_20314) ;  /* 0x0000000800a47947 */ /* 0x000fea0003800000 */
.L_x_20319:
[----:B------:R-:W2:Y:S02]  /*d6a0*/  LDG.E.64 R18, desc[UR36][R18.64] ;  /* 0x0000002412127981 */ /* 0x000ea4000c1e1b00 */
[----:B--2---:R0:W2:Y:S01]  /*d6b0*/  F2I.S64.F64.TRUNC R28, R18 ;  /* 0x00000012001c7311 */ /* 0x0040a2000030d900 */
[----:B------:R-:W-:Y:S05]  /*d6c0*/  BRA `(.L_x_20314) ;  /* 0x0000000800987947 */ /* 0x000fea0003800000 */
.L_x_20309:
        /* <DEDUP_REMOVED lines=13> */
.L_x_20323:
[----:B------:R-:W2:Y:S02]  /*d7a0*/  LDG.E.64 R18, desc[UR36][R18.64] ;  /* 0x0000002412127981 */ /* 0x000ea4000c1e1b00 */
[----:B--2---:R0:W2:Y:S01]  /*d7b0*/  F2I.S64.F64.TRUNC R28, R18 ;  /* 0x00000012001c7311 */ /* 0x0040a2000030d900 */
[----:B------:R-:W-:Y:S05]  /*d7c0*/  BRA `(.L_x_20314) ;  /* 0x0000000800587947 */ /* 0x000fea0003800000 */
.L_x_20322:
        /* <DEDUP_REMOVED lines=26> */
.L_x_20325:
        /* <DEDUP_REMOVED lines=14> */
.L_x_20324:
[----:B------:R-:W2:Y:S02]  /*da50*/  LDG.E.U16 R28, desc[UR36][R18.64] ;  /* 0x00000024121c7981 */ /* 0x000ea4000c1e1500 */
[----:B--2---:R-:W-:-:S06]  /*da60*/  IMAD.U32 R28, R28, 0x10000, RZ ;  /* 0x000100001c1c7824 */ /* 0x004fcc00078e00ff */
[----:B------:R-:W0:Y:S01]  /*da70*/  F2I.S64.TRUNC R28, R28 ;  /* 0x0000001c001c7311 */ /* 0x000e22000020d900 */
[----:B------:R-:W-:Y:S05]  /*da80*/  BRA `(.L_x_20314) ;  /* 0x0000000400a87947 */ /* 0x000fea0003800000 */
.L_x_20321:
        /* <DEDUP_REMOVED lines=11> */
.L_x_20328:
        /* <DEDUP_REMOVED lines=21> */
.L_x_20332:
[----:B------:R-:W-:Y:S05]  /*dc90*/  BSYNC.RECONVERGENT B1 ;  /* 0x0000000000017941 */ /* 0x000fea0003800200 */
.L_x_20331:
[----:B------:R-:W-:Y:S01]  /*dca0*/  IMAD.SHL.U32 R0, R0, 0x100000, RZ ;  /* 0x0010000000007824 */ /* 0x000fe200078e00ff */
[----:B------:R-:W-:-:S04]  /*dcb0*/  LEA R3, R3, 0x3b800000, 0x17 ;  /* 0x3b80000003037811 */ /* 0x000fc800078eb8ff */
[----:B------:R-:W-:-:S07]  /*dcc0*/  LOP3.LUT R28, R3, R0, R7, 0xfe, !PT ;  /* 0x00000000031c7212 */ /* 0x000fce00078efe07 */
.L_x_20330:
[----:B------:R-:W-:Y:S05]  /*dcd0*/  BSYNC.RECONVERGENT B0 ;  /* 0x0000000000007941 */ /* 0x000fea0003800200 */
.L_x_20329:
[----:B------:R-:W0:Y:S01]  /*dce0*/  F2I.S64.TRUNC R28, R28 ;  /* 0x0000001c001c7311 */ /* 0x000e22000020d900 */
[----:B------:R-:W-:Y:S05]  /*dcf0*/  BRA `(.L_x_20314) ;  /* 0x00000004000c7947 */ /* 0x000fea0003800000 */
.L_x_20327:
        /* <DEDUP_REMOVED lines=21> */
.L_x_20336:
[----:B------:R-:W-:Y:S05]  /*de50*/  BSYNC.RECONVERGENT B1 ;  /* 0x0000000000017941 */ /* 0x000fea0003800200 */
.L_x_20335:
[----:B------:R-:W-:Y:S02]  /*de60*/  SHF.L.U32 R0, R0, 0x15, RZ ;  /* 0x0000001500007819 */ /* 0x000fe400000006ff */
[----:B------:R-:W-:-:S04]  /*de70*/  LEA R3, R3, 0x37800000, 0x17 ;  /* 0x3780000003037811 */ /* 0x000fc800078eb8ff */
[----:B------:R-:W-:-:S07]  /*de80*/  LOP3.LUT R28, R3, R0, R7, 0xfe, !PT ;  /* 0x00000000031c7212 */ /* 0x000fce00078efe07 */
.L_x_20334:
[----:B------:R-:W-:Y:S05]  /*de90*/  BSYNC.RECONVERGENT B0 ;  /* 0x0000000000007941 */ /* 0x000fea0003800200 */
.L_x_20333:
[----:B------:R-:W0:Y:S01]  /*dea0*/  F2I.S64.TRUNC R28, R28 ;  /* 0x0000001c001c7311 */ /* 0x000e22000020d900 */
[----:B------:R-:W-:Y:S05]  /*deb0*/  BRA `(.L_x_20314) ;  /* 0x00000000009c7947 */ /* 0x000fea0003800000 */
.L_x_20326:
        /* <DEDUP_REMOVED lines=14> */
.L_x_20340:
[----:B------:R-:W-:Y:S05]  /*dfa0*/  BSYNC.RECONVERGENT B0 ;  /* 0x0000000000007941 */ /* 0x000fea0003800200 */
.L_x_20339:
[----:B------:R-:W0:Y:S01]  /*dfb0*/  F2I.S64.TRUNC R28, R28 ;  /* 0x0000001c001c7311 */ /* 0x000e22000020d900 */
[----:B------:R-:W-:Y:S05]  /*dfc0*/  BRA `(.L_x_20314) ;  /* 0x0000000000587947 */ /* 0x000fea0003800000 */
.L_x_20313:
        /* <DEDUP_REMOVED lines=16> */
.L_x_20341:
[----:B------:R-:W-:Y:S01]  /*e0d0*/  CS2R R28, SRZ ;  /* 0x00000000001c7805 */ /* 0x000fe2000001ff00 */
[----:B------:R-:W-:Y:S06]  /*e0e0*/  BRA `(.L_x_20314) ;  /* 0x0000000000107947 */ /* 0x000fec0003800000 */
.L_x_20338:
[----:B------:R0:W5:Y:S01]  /*e0f0*/  LDG.E.64 R28, desc[UR36][R18.64] ;  /* 0x00000024121c7981 */ /* 0x000162000c1e1b00 */
[----:B------:R-:W-:Y:S05]  /*e100*/  BRA `(.L_x_20314) ;  /* 0x0000000000087947 */ /* 0x000fea0003800000 */
.L_x_20337:
[----:B------:R0:W5:Y:S01]  /*e110*/  LDG.E R28, desc[UR36][R18.64] ;  /* 0x00000024121c7981 */ /* 0x000162000c1e1900 */
[----:B------:R-:W-:-:S07]  /*e120*/  IMAD.MOV.U32 R29, RZ, RZ, RZ ;  /* 0x000000ffff1d7224 */ /* 0x000fce00078e00ff */
.L_x_20314:
        /* <DEDUP_REMOVED lines=17> */
.L_x_20345:
[----:B------:R0:W5:Y:S01]  /*e240*/  LDG.E.U8 R18, desc[UR36][R4.64] ;  /* 0x0000002404127981 */ /* 0x000162000c1e1100 */
[----:B------:R-:W-:Y:S01]  /*e250*/  MOV R19, RZ ;  /* 0x000000ff00137202 */ /* 0x000fe20000000f00 */
[----:B------:R-:W-:Y:S06]  /*e260*/  BRA `(.L_x_20347) ;  /* 0x0000000c00447947 */ /* 0x000fec0003800000 */
.L_x_20344:
        /* <DEDUP_REMOVED lines=8> */
.L_x_20349:
[----:B------:R-:W2:Y:S02]  /*e2f0*/  LDG.E R18, desc[UR36][R4.64] ;  /* 0x0000002404127981 */ /* 0x000ea4000c1e1900 */
[----:B--2---:R-:W-:Y:S01]  /*e300*/  SHF.R.S32.HI R19, RZ, 0x1f, R18 ;  /* 0x0000001fff137819 */ /* 0x004fe20000011412 */
[----:B------:R-:W-:Y:S06]  /*e310*/  BRA `(.L_x_20347) ;  /* 0x0000000c00187947 */ /* 0x000fec0003800000 */
.L_x_20348:
[----:B------:R-:W2:Y:S02]  /*e320*/  LDG.E.S16 R18, desc[UR36][R4.64] ;  /* 0x0000002404127981 */ /* 0x000ea4000c1e1700 */
[----:B--2---:R-:W-:Y:S01]  /*e330*/  SHF.R.S32.HI R19, RZ, 0x1f, R18 ;  /* 0x0000001fff137819 */ /* 0x004fe20000011412 */
[----:B------:R-:W-:Y:S06]  /*e340*/  BRA `(.L_x_20347) ;  /* 0x0000000c000c7947 */ /* 0x000fec0003800000 */
.L_x_20343:
        /* <DEDUP_REMOVED lines=9> */
.L_x_20351:
[----:B------:R-:W2:Y:S02]  /*e3e0*/  LDG.E.U16 R4, desc[UR36][R4.64] ;  /* 0x0000002404047981 */ /* 0x000ea4000c1e1500 */
[----:B--2---:R-:W-:-:S06]  /*e3f0*/  HADD2.F32 R18, -RZ, R4.H0_H0 ;  /* 0x20000004ff127230 */ /* 0x004fcc0000004100 */
[----:B------:R-:W0:Y:S01]  /*e400*/  F2I.S64.TRUNC R18, R18 ;  /* 0x0000001200127311 */ /* 0x000e22000020d900 */
[----:B------:R-:W-:Y:S05]  /*e410*/  BRA `(.L_x_20347) ;  /* 0x0000000800d87947 */ /* 0x000fea0003800000 */
.L_x_20350:
        /* <DEDUP_REMOVED lines=9> */
.L_x_20353:
[----:B------:R-:W2:Y:S02]  /*e4b0*/  LDG.E.U16 R4, desc[UR36][R4.64] ;  /* 0x0000002404047981 */ /* 0x000ea4000c1e1500 */
[----:B--2---:R-:W-:-:S06]  /*e4c0*/  HADD2.F32 R18, -RZ, R4.H0_H0 ;  /* 0x20000004ff127230 */ /* 0x004fcc0000004100 */
[----:B------:R-:W0:Y:S01]  /*e4d0*/  F2I.S64.TRUNC R18, R18 ;  /* 0x0000001200127311 */ /* 0x000e22000020d900 */
[----:B------:R-:W-:Y:S05]  /*e4e0*/  BRA `(.L_x_20347) ;  /* 0x0000000800a47947 */ /* 0x000fea0003800000 */
.L_x_20352:
[----:B------:R-:W2:Y:S02]  /*e4f0*/  LDG.E.64 R4, desc[UR36][R4.64] ;  /* 0x0000002404047981 */ /* 0x000ea4000c1e1b00 */
[----:B--2---:R0:W1:Y:S01]  /*e500*/  F2I.S64.F64.TRUNC R18, R4 ;  /* 0x0000000400127311 */ /* 0x004062000030d900 */
[----:B------:R-:W-:Y:S05]  /*e510*/  BRA `(.L_x_20347) ;  /* 0x0000000800987947 */ /* 0x000fea0003800000 */
.L_x_20342:
        /* <DEDUP_REMOVED lines=13> */
.L_x_20356:
[----:B------:R-:W2:Y:S02]  /*e5f0*/  LDG.E.64 R4, desc[UR36][R4.64] ;  /* 0x0000002404047981 */ /* 0x000ea4000c1e1b00 */
[----:B--2---:R0:W1:Y:S01]  /*e600*/  F2I.S64.F64.TRUNC R18, R4 ;  /* 0x0000000400127311 */ /* 0x004062000030d900 */
[----:B------:R-:W-:Y:S05]  /*e610*/  BRA `(.L_x_20347) ;  /* 0x0000000800587947 */ /* 0x000fea0003800000 */
.L_x_20355:
        /* <DEDUP_REMOVED lines=26> */
.L_x_20358:
        /* <DEDUP_REMOVED lines=14> */
.L_x_20357:
[----:B------:R-:W2:Y:S02]  /*e8a0*/  LDG.E.U16 R18, desc[UR36][R4.64] ;  /* 0x0000002404127981 */ /* 0x000ea4000c1e1500 */
[----:B--2---:R-:W-:-:S06]  /*e8b0*/  SHF.L.U32 R18, R18, 0x10, RZ ;  /* 0x0000001012127819 */ /* 0x004fcc00000006ff */
[----:B------:R-:W0:Y:S01]  /*e8c0*/  F2I.S64.TRUNC R18, R18 ;  /* 0x0000001200127311 */ /* 0x000e22000020d900 */
[----:B------:R-:W-:Y:S05]  /*e8d0*/  BRA `(.L_x_20347) ;  /* 0x0000000400a87947 */ /* 0x000fea0003800000 */
.L_x_20354:
        /* <DEDUP_REMOVED lines=11> */
.L_x_20361:
        /* <DEDUP_REMOVED lines=21> */
.L_x_20365:
[----:B------:R-:W-:Y:S05]  /*eae0*/  BSYNC.RECONVERGENT B1 ;  /* 0x0000000000017941 */ /* 0x000fea0003800200 */
.L_x_20364:
[----:B------:R-:W-:Y:S02]  /*eaf0*/  SHF.L.U32 R0, R0, 0x14, RZ ;  /* 0x0000001400007819 */ /* 0x000fe400000006ff */
[----:B------:R-:W-:-:S04]  /*eb00*/  LEA R3, R3, 0x3b800000, 0x17 ;  /* 0x3b80000003037811 */ /* 0x000fc800078eb8ff */
[----:B------:R-:W-:-:S07]  /*eb10*/  LOP3.LUT R18, R3, R0, R7, 0xfe, !PT ;  /* 0x0000000003127212 */ /* 0x000fce00078efe07 */
.L_x_20363:
[----:B------:R-:W-:Y:S05]  /*eb20*/  BSYNC.RECONVERGENT B0 ;  /* 0x0000000000007941 */ /* 0x000fea0003800200 */
.L_x_20362:
[----:B------:R-:W0:Y:S01]  /*eb30*/  F2I.S64.TRUNC R18, R18 ;  /* 0x0000001200127311 */ /* 0x000e22000020d900 */
[----:B------:R-:W-:Y:S05]  /*eb40*/  BRA `(.L_x_20347) ;  /* 0x00000004000c7947 */ /* 0x000fea0003800000 */
.L_x_20360:
        /* <DEDUP_REMOVED lines=21> */
.L_x_20369:
[----:B------:R-:W-:Y:S05]  /*eca0*/  BSYNC.RECONVERGENT B1 ;  /* 0x0000000000017941 */ /* 0x000fea0003800200 */
.L_x_20368:
[----:B------:R-:W-:Y:S01]  /*ecb0*/  IMAD.SHL.U32 R0, R0, 0x200000, RZ ;  /* 0x0020000000007824 */ /* 0x000fe200078e00ff */
[----:B------:R-:W-:-:S04]  /*ecc0*/  LEA R3, R3, 0x37800000, 0x17 ;  /* 0x3780000003037811 */ /* 0x000fc800078eb8ff */
[----:B------:R-:W-:-:S07]  /*ecd0*/  LOP3.LUT R18, R3, R0, R7, 0xfe, !PT ;  /* 0x0000000003127212 */ /* 0x000fce00078efe07 */
.L_x_20367:
[----:B------:R-:W-:Y:S05]  /*ece0*/  BSYNC.RECONVERGENT B0 ;  /* 0x0000000000007941 */ /* 0x000fea0003800200 */
.L_x_20366:
[----:B------:R-:W0:Y:S01]  /*ecf0*/  F2I.S64.TRUNC R18, R18 ;  /* 0x0000001200127311 */ /* 0x000e22000020d900 */
[----:B------:R-:W-:Y:S05]  /*ed00*/  BRA `(.L_x_20347) ;  /* 0x00000000009c7947 */ /* 0x000fea0003800000 */
.L_x_20359:
        /* <DEDUP_REMOVED lines=14> */
.L_x_20373:
[----:B------:R-:W-:Y:S05]  /*edf0*/  BSYNC.RECONVERGENT B0 ;  /* 0x0000000000007941 */ /* 0x000fea0003800200 */
.L_x_20372:
[----:B------:R-:W0:Y:S01]  /*ee00*/  F2I.S64.TRUNC R18, R18 ;  /* 0x0000001200127311 */ /* 0x000e22000020d900 */
[----:B------:R-:W-:Y:S05]  /*ee10*/  BRA `(.L_x_20347) ;  /* 0x0000000000587947 */ /* 0x000fea0003800000 */
.L_x_20346:
        /* <DEDUP_REMOVED lines=16> */
.L_x_20374:
[----:B------:R-:W-:Y:S01]  /*ef20*/  CS2R R18, SRZ ;  /* 0x0000000000127805 */ /* 0x000fe2000001ff00 */
[----:B------:R-:W-:Y:S06]  /*ef30*/  BRA `(.L_x_20347) ;  /* 0x0000000000107947 */ /* 0x000fec0003800000 */
.L_x_20371:
[----:B------:R0:W5:Y:S01]  /*ef40*/  LDG.E.64 R18, desc[UR36][R4.64] ;  /* 0x0000002404127981 */ /* 0x000162000c1e1b00 */
[----:B------:R-:W-:Y:S05]  /*ef50*/  BRA `(.L_x_20347) ;  /* 0x0000000000087947 */ /* 0x000fea0003800000 */
.L_x_20370:
[----:B------:R0:W5:Y:S01]  /*ef60*/  LDG.E R18, desc[UR36][R4.64] ;  /* 0x0000002404127981 */ /* 0x000162000c1e1900 */
[----:B------:R-:W-:-:S07]  /*ef70*/  MOV R19, RZ ;  /* 0x000000ff00137202 */ /* 0x000fce0000000f00 */
.L_x_20347:
        /* <DEDUP_REMOVED lines=17> */
.L_x_20378:
[----:B------:R0:W5:Y:S01]  /*f090*/  LDG.E.U8 R16, desc[UR36][R4.64] ;  /* 0x0000002404107981 */ /* 0x000162000c1e1100 */
[----:B------:R-:W-:Y:S01]  /*f0a0*/  IMAD.MOV.U32 R17, RZ, RZ, RZ ;  /* 0x000000ffff117224 */ /* 0x000fe200078e00ff */
[----:B------:R-:W-:Y:S06]  /*f0b0*/  BRA `(.L_x_20380) ;  /* 0x0000000c00447947 */ /* 0x000fec0003800000 */
.L_x_20377:
        /* <DEDUP_REMOVED lines=8> */
.L_x_20382:
[----:B------:R-:W2:Y:S02]  /*f140*/  LDG.E R16, desc[UR36][R4.64] ;  /* 0x0000002404107981 */ /* 0x000ea4000c1e1900 */
[----:B--2---:R-:W-:Y:S01]  /*f150*/  SHF.R.S32.HI R17, RZ, 0x1f, R16 ;  /* 0x0000001fff117819 */ /* 0x004fe20000011410 */
[----:B------:R-:W-:Y:S06]  /*f160*/  BRA `(.L_x_20380) ;  /* 0x0000000c00187947 */ /* 0x000fec0003800000 */
.L_x_20381:
[----:B------:R-:W2:Y:S02]  /*f170*/  LDG.E.S16 R16, desc[UR36][R4.64] ;  /* 0x0000002404107981 */ /* 0x000ea4000c1e1700 */
[----:B--2---:R-:W-:Y:S01]  /*f180*/  SHF.R.S32.HI R17, RZ, 0x1f, R16 ;  /* 0x0000001fff117819 */ /* 0x004fe20000011410 */
[----:B------:R-:W-:Y:S06]  /*f190*/  BRA `(.L_x_20380) ;  /* 0x0000000c000c7947 */ /* 0x000fec0003800000 */
.L_x_20376:
        /* <DEDUP_REMOVED lines=9> */
.L_x_20384:
[----:B------:R-:W2:Y:S02]  /*f230*/  LDG.E.U16 R4, desc[UR36][R4.64] ;  /* 0x0000002404047981 */ /* 0x000ea4000c1e1500 */
[----:B--2---:R-:W-:-:S06]  /*f240*/  HADD2.F32 R16, -RZ, R4.H0_H0 ;  /* 0x20000004ff107230 */ /* 0x004fcc0000004100 */
[----:B------:R-:W0:Y:S01]  /*f250*/  F2I.S64.TRUNC R16, R16 ;  /* 0x0000001000107311 */ /* 0x000e22000020d900 */
[----:B------:R-:W-:Y:S05]  /*f260*/  BRA `(.L_x_20380) ;  /* 0x0000000800d87947 */ /* 0x000fea0003800000 */
.L_x_20383:
        /* <DEDUP_REMOVED lines=9> */
.L_x_20386:
[----:B------:R-:W2:Y:S02]  /*f300*/  LDG.E.U16 R4, desc[UR36][R4.64] ;  /* 0x0000002404047981 */ /* 0x000ea4000c1e1500 */
[----:B--2---:R-:W-:-:S06]  /*f310*/  HADD2.F32 R16, -RZ, R4.H0_H0 ;  /* 0x20000004ff107230 */ /* 0x004fcc0000004100 */
[----:B------:R-:W0:Y:S01]  /*f320*/  F2I.S64.TRUNC R16, R16 ;  /* 0x0000001000107311 */ /* 0x000e22000020d900 */
[----:B------:R-:W-:Y:S05]  /*f330*/  BRA `(.L_x_20380) ;  /* 0x0000000800a47947 */ /* 0x000fea0003800000 */
.L_x_20385:
[----:B------:R-:W2:Y:S02]  /*f340*/  LDG.E.64 R4, desc[UR36][R4.64] ;  /* 0x0000002404047981 */ /* 0x000ea4000c1e1b00 */
[----:B--2---:R0:W1:Y:S01]  /*f350*/  F2I.S64.F64.TRUNC R16, R4 ;  /* 0x0000000400107311 */ /* 0x004062000030d900 */
[----:B------:R-:W-:Y:S05]  /*f360*/  BRA `(.L_x_20380) ;  /* 0x0000000800987947 */ /* 0x000fea0003800000 */
.L_x_20375:
        /* <DEDUP_REMOVED lines=13> */
.L_x_20389:
[----:B------:R-:W2:Y:S02]  /*f440*/  LDG.E.64 R4, desc[UR36][R4.64] ;  /* 0x0000002404047981 */ /* 0x000ea4000c1e1b00 */
[----:B--2---:R0:W1:Y:S01]  /*f450*/  F2I.S64.F64.TRUNC R16, R4 ;  /* 0x0000000400107311 */ /* 0x004062000030d900 */
[----:B------:R-:W-:Y:S05]  /*f460*/  BRA `(.L_x_20380) ;  /* 0x0000000800587947 */ /* 0x000fea0003800000 */
.L_x_20388:
        /* <DEDUP_REMOVED lines=26> */
.L_x_20391:
        /* <DEDUP_REMOVED lines=14> */
.L_x_20390:
[----:B------:R-:W2:Y:S02]  /*f6f0*/  LDG.E.U16 R16, desc[UR36][R4.64] ;  /* 0x0000002404107981 */ /* 0x000ea4000c1e1500 */
[----:B--2---:R-:W-:-:S06]  /*f700*/  IMAD.U32 R16, R16, 0x10000, RZ ;  /* 0x0001000010107824 */ /* 0x004fcc00078e00ff */
[----:B------:R-:W0:Y:S01]  /*f710*/  F2I.S64.TRUNC R16, R16 ;  /* 0x0000001000107311 */ /* 0x000e22000020d900 */
[----:B------:R-:W-:Y:S05]  /*f720*/  BRA `(.L_x_20380) ;  /* 0x0000000400a87947 */ /* 0x000fea0003800000 */
.L_x_20387:
        /* <DEDUP_REMOVED lines=11> */
.L_x_20394:
        /* <DEDUP_REMOVED lines=21> */
.L_x_20398:
[----:B------:R-:W-:Y:S05]  /*f930*/  BSYNC.RECONVERGENT B1 ;  /* 0x0000000000017941 */ /* 0x000fea0003800200 */
.L_x_20397:
[----:B------:R-:W-:Y:S01]  /*f940*/  IMAD.SHL.U32 R0, R0, 0x100000, RZ ;  /* 0x0010000000007824 */ /* 0x000fe200078e00ff */
[----:B------:R-:W-:-:S04]  /*f950*/  LEA R3, R3, 0x3b800000, 0x17 ;  /* 0x3b80000003037811 */ /* 0x000fc800078eb8ff */
[----:B------:R-:W-:-:S07]  /*f960*/  LOP3.LUT R16, R3, R0, R7, 0xfe, !PT ;  /* 0x0000000003107212 */ /* 0x000fce00078efe07 */
.L_x_20396:
[----:B------:R-:W-:Y:S05]  /*f970*/  BSYNC.RECONVERGENT B0 ;  /* 0x0000000000007941 */ /* 0x000fea0003800200 */
.L_x_20395:
[----:B------:R-:W0:Y:S01]  /*f980*/  F2I.S64.TRUNC R16, R16 ;  /* 0x0000001000107311 */ /* 0x000e22000020d900 */
[----:B------:R-:W-:Y:S05]  /*f990*/  BRA `(.L_x_20380) ;  /* 0x00000004000c7947 */ /* 0x000fea0003800000 */
.L_x_20393:
        /* <DEDUP_REMOVED lines=21> */
.L_x_20402:
[----:B------:R-:W-:Y:S05]  /*faf0*/  BSYNC.RECONVERGENT B1 ;  /* 0x0000000000017941 */ /* 0x000fea0003800200 */
.L_x_20401:
[----:B------:R-:W-:Y:S01]  /*fb00*/  IMAD.SHL.U32 R0, R0, 0x200000, RZ ;  /* 0x0020000000007824 */ /* 0x000fe200078e00ff */
[----:B------:R-:W-:-:S04]  /*fb10*/  LEA R3, R3, 0x37800000, 0x17 ;  /* 0x3780000003037811 */ /* 0x000fc800078eb8ff */
[----:B------:R-:W-:-:S07]  /*fb20*/  LOP3.LUT R16, R3, R0, R7, 0xfe, !PT ;  /* 0x0000000003107212 */ /* 0x000fce00078efe07 */
.L_x_20400:
[----:B------:R-:W-:Y:S05]  /*fb30*/  BSYNC.RECONVERGENT B0 ;  /* 0x0000000000007941 */ /* 0x000fea0003800200 */
.L_x_20399:
[----:B------:R-:W0:Y:S01]  /*fb40*/  F2I.S64.TRUNC R16, R16 ;  /* 0x0000001000107311 */ /* 0x000e22000020d900 */
[----:B------:R-:W-:Y:S05]  /*fb50*/  BRA `(.L_x_20380) ;  /* 0x00000000009c7947 */ /* 0x000fea0003800000 */
.L_x_20392:
        /* <DEDUP_REMOVED lines=14> */
.L_x_20406:
[----:B------:R-:W-:Y:S05]  /*fc40*/  BSYNC.RECONVERGENT B0 ;  /* 0x0000000000007941 */ /* 0x000fea0003800200 */
.L_x_20405:
[----:B------:R-:W0:Y:S01]  /*fc50*/  F2I.S64.TRUNC R16, R16 ;  /* 0x0000001000107311 */ /* 0x000e22000020d900 */
[----:B------:R-:W-:Y:S05]  /*fc60*/  BRA `(.L_x_20380) ;  /* 0x0000000000587947 */ /* 0x000fea0003800000 */
.L_x_20379:
        /* <DEDUP_REMOVED lines=16> */
.L_x_20407:
[----:B------:R-:W-:Y:S01]  /*fd70*/  CS2R R16, SRZ ;  /* 0x0000000000107805 */ /* 0x000fe2000001ff00 */
[----:B------:R-:W-:Y:S06]  /*fd80*/  BRA `(.L_x_20380) ;  /* 0x0000000000107947 */ /* 0x000fec0003800000 */
.L_x_20404:
[----:B------:R0:W5:Y:S01]  /*fd90*/  LDG.E.64 R16, desc[UR36][R4.64] ;  /* 0x0000002404107981 */ /* 0x000162000c1e1b00 */
[----:B------:R-:W-:Y:S05]  /*fda0*/  BRA `(.L_x_20380) ;  /* 0x0000000000087947 */ /* 0x000fea0003800000 */
.L_x_20403:
[----:B------:R0:W5:Y:S01]  /*fdb0*/  LDG.E R16, desc[UR36][R4.64] ;  /* 0x0000002404107981 */ /* 0x000162000c1e1900 */
[----:B------:R-:W-:-:S07]  /*fdc0*/  IMAD.MOV.U32 R17, RZ, RZ, RZ ;  /* 0x000000ffff117224 */ /* 0x000fce00078e00ff */
.L_x_20380:
        /* <DEDUP_REMOVED lines=17> */
.L_x_20411:
[----:B------:R0:W5:Y:S01]  /*fee0*/  LDG.E.U8 R24, desc[UR36][R4.64] ;  /* 0x0000002404187981 */ /* 0x000162000c1e1100 */
[----:B------:R-:W-:Y:S01]  /*fef0*/  IMAD.MOV.U32 R25, RZ, RZ, RZ ;  /* 0x000000ffff197224 */ /* 0x000fe200078e00ff */
[----:B------:R-:W-:Y:S06]  /*ff00*/  BRA `(.L_x_20413) ;  /* 0x0000000c00447947 */ /* 0x000fec0003800000 */
.L_x_20410:
        /* <DEDUP_REMOVED lines=8> */
.L_x_20415:
[----:B------:R-:W2:Y:S02]  /*ff90*/  LDG.E R24, desc[UR36][R4.64] ;  /* 0x0000002404187981 */ /* 0x000ea4000c1e1900 */
[----:B--2---:R-:W-:Y:S01]  /*ffa0*/  SHF.R.S32.HI R25, RZ, 0x1f, R24 ;  /* 0x0000001fff197819 */ /* 0x004fe20000011418 */
[----:B------:R-:W-:Y:S06]  /*ffb0*/  BRA `(.L_x_20413) ;  /* 0x0000000c00187947 */ /* 0x000fec0003800000 */
.L_x_20414:
[----:B------:R-:W2:Y:S02]  /*ffc0*/  LDG.E.S16 R24, desc[UR36][R4.64] ;  /* 0x0000002404187981 */ /* 0x000ea4000c1e1700 */
[----:B--2---:R-:W-:Y:S01]  /*ffd0*/  SHF.R.S32.HI R25, RZ, 0x1f, R24 ;  /* 0x0000001fff197819 */ /* 0x004fe20000011418 */
[----:B------:R-:W-:Y:S06]  /*ffe0*/  BRA `(.L_x_20413) ;  /* 0x0000000c000c7947 */ /* 0x000fec0003800000 */
.L_x_20409:
        /* <DEDUP_REMOVED lines=9> */
.L_x_20417:
[----:B------:R-:W2:Y:S02]  /*10080*/  LDG.E.U16 R4, desc[UR36][R4.64] ;  /* 0x0000002404047981 */ /* 0x000ea4000c1e1500 */
[----:B--2---:R-:W-:-:S06]  /*10090*/  HADD2.F32 R24, -RZ, R4.H0_H0 ;  /* 0x20000004ff187230 */ /* 0x004fcc0000004100 */
[----:B------:R-:W0:Y:S01]  /*100a0*/  F2I.S64.TRUNC R24, R24 ;  /* 0x0000001800187311 */ /* 0x000e22000020d900 */
[----:B------:R-:W-:Y:S05]  /*100b0*/  BRA `(.L_x_20413) ;  /* 0x0000000800d87947 */ /* 0x000fea0003800000 */
.L_x_20416:
        /* <DEDUP_REMOVED lines=9> */
.L_x_20419:
[----:B------:R-:W2:Y:S02]  /*10150*/  LDG.E.U16 R4, desc[UR36][R4.64] ;  /* 0x0000002404047981 */ /* 0x000ea4000c1e1500 */
[----:B--2---:R-:W-:-:S06]  /*10160*/  HADD2.F32 R24, -RZ, R4.H0_H0 ;  /* 0x20000004ff187230 */ /* 0x004fcc0000004100 */
[----:B------:R-:W0:Y:S01]  /*10170*/  F2I.S64.TRUNC R24, R24 ;  /* 0x0000001800187311 */ /* 0x000e22000020d900 */
[----:B------:R-:W-:Y:S05]  /*10180*/  BRA `(.L_x_20413) ;  /* 0x0000000800a47947 */ /* 0x000fea0003800000 */
.L_x_20418:
[----:B------:R-:W2:Y:S02]  /*10190*/  LDG.E.64 R4, desc[UR36][R4.64] ;  /* 0x0000002404047981 */ /* 0x000ea4000c1e1b00 */
[----:B--2---:R0:W1:Y:S01]  /*101a0*/  F2I.S64.F64.TRUNC R24, R4 ;  /* 0x0000000400187311 */ /* 0x004062000030d900 */
[----:B------:R-:W-:Y:S05]  /*101b0*/  BRA `(.L_x_20413) ;  /* 0x0000000800987947 */ /* 0x000fea0003800000 */
.L_x_20408:
        /* <DEDUP_REMOVED lines=13> */
.L_x_20422:
[----:B------:R-:W2:Y:S02]  /*10290*/  LDG.E.64 R4, desc[UR36][R4.64] ;  /* 0x0000002404047981 */ /* 0x000ea4000c1e1b00 */
[----:B--2---:R0:W1:Y:S01]  /*102a0*/  F2I.S64.F64.TRUNC R24, R4 ;  /* 0x0000000400187311 */ /* 0x004062000030d900 */
[----:B------:R-:W-:Y:S05]  /*102b0*/  BRA `(.L_x_20413) ;  /* 0x0000000800587947 */ /* 0x000fea0003800000 */
.L_x_20421:
        /* <DEDUP_REMOVED lines=26> */
.L_x_20424:
        /* <DEDUP_REMOVED lines=14> */
.L_x_20423:
[----:B------:R-:W2:Y:S02]  /*10540*/  LDG.E.U16 R24, desc[UR36][R4.64] ;  /* 0x0000002404187981 */ /* 0x000ea4000c1e1500 */
[----:B--2---:R-:W-:-:S06]  /*10550*/  IMAD.U32 R24, R24, 0x10000, RZ ;  /* 0x0001000018187824 */ /* 0x004fcc00078e00ff */
[----:B------:R-:W0:Y:S01]  /*10560*/  F2I.S64.TRUNC R24, R24 ;  /* 0x0000001800187311 */ /* 0x000e22000020d900 */
[----:B------:R-:W-:Y:S05]  /*10570*/  BRA `(.L_x_20413) ;  /* 0x0000000400a87947 */ /* 0x000fea0003800000 */
.L_x_20420:
        /* <DEDUP_REMOVED lines=11> */
.L_x_20427:
        /* <DEDUP_REMOVED lines=21> */
.L_x_20431:
[----:B------:R-:W-:Y:S05]  /*10780*/  BSYNC.RECONVERGENT B1 ;  /* 0x0000000000017941 */ /* 0x000fea0003800200 */
.L_x_20430:
[----:B------:R-:W-:Y:S01]  /*10790*/  IMAD.SHL.U32 R0, R0, 0x100000, RZ ;  /* 0x0010000000007824 */ /* 0x000fe200078e00ff */
[----:B------:R-:W-:-:S04]  /*107a0*/  LEA R3, R3, 0x3b800000, 0x17 ;  /* 0x3b80000003037811 */ /* 0x000fc800078eb8ff */
[----:B------:R-:W-:-:S07]  /*107b0*/  LOP3.LUT R24, R3, R0, R7, 0xfe, !PT ;  /* 0x0000000003187212 */ /* 0x000fce00078efe07 */
.L_x_20429:
[----:B------:R-:W-:Y:S05]  /*107c0*/  BSYNC.RECONVERGENT B0 ;  /* 0x0000000000007941 */ /* 0x000fea0003800200 */
.L_x_20428:
[----:B------:R-:W1:Y:S01]  /*107d0*/  F2I.S64.TRUNC R24, R24 ;  /* 0x0000001800187311 */ /* 0x000e62000020d900 */
[----:B------:R-:W-:Y:S05]  /*107e0*/  BRA `(.L_x_20413) ;  /* 0x00000004000c7947 */ /* 0x000fea0003800000 */
.L_x_20426:
        /* <DEDUP_REMOVED lines=21> */
.L_x_20435:
[----:B------:R-:W-:Y:S05]  /*10940*/  BSYNC.RECONVERGENT B1 ;  /* 0x0000000000017941 */ /* 0x000fea0003800200 */
.L_x_20434:
[----:B------:R-:W-:Y:S02]  /*10950*/  SHF.L.U32 R0, R0, 0x15, RZ ;  /* 0x0000001500007819 */ /* 0x000fe400000006ff */
[----:B------:R-:W-:-:S04]  /*10960*/  LEA R3, R3, 0x37800000, 0x17 ;  /* 0x3780000003037811 */ /* 0x000fc800078eb8ff */
[----:B------:R-:W-:-:S07]  /*10970*/  LOP3.LUT R24, R3, R0, R7, 0xfe, !PT ;  /* 0x0000000003187212 */ /* 0x000fce00078efe07 */
.L_x_20433:
[----:B------:R-:W-:Y:S05]  /*10980*/  BSYNC.RECONVERGENT B0 ;  /* 0x0000000000007941 */ /* 0x000fea0003800200 */
.L_x_20432:
[----:B------:R-:W0:Y:S01]  /*10990*/  F2I.S64.TRUNC R24, R24 ;  /* 0x0000001800187311 */ /* 0x000e22000020d900 */
[----:B------:R-:W-:Y:S05]  /*109a0*/  BRA `(.L_x_20413) ;  /* 0x00000000009c7947 */ /* 0x000fea0003800000 */
.L_x_20425:
        /* <DEDUP_REMOVED lines=14> */
.L_x_20439:
[----:B------:R-:W-:Y:S05]  /*10a90*/  BSYNC.RECONVERGENT B0 ;  /* 0x0000000000007941 */ /* 0x000fea0003800200 */
.L_x_20438:
[----:B------:R-:W0:Y:S01]  /*10aa0*/  F2I.S64.TRUNC R24, R24 ;  /* 0x0000001800187311 */ /* 0x000e22000020d900 */
[----:B------:R-:W-:Y:S05]  /*10ab0*/  BRA `(.L_x_20413) ;  /* 0x0000000000587947 */ /* 0x000fea0003800000 */
.L_x_20412:
        /* <DEDUP_REMOVED lines=16> */
.L_x_20440:
[----:B------:R-:W-:Y:S01]  /*10bc0*/  CS2R R24, SRZ ;  /* 0x0000000000187805 */ /* 0x000fe2000001ff00 */
[----:B------:R-:W-:Y:S06]  /*10bd0*/  BRA `(.L_x_20413) ;  /* 0x0000000000107947 */ /* 0x000fec0003800000 */
.L_x_20437:
[----:B------:R0:W5:Y:S01]  /*10be0*/  LDG.E.64 R24, desc[UR36][R4.64] ;  /* 0x0000002404187981 */ /* 0x000162000c1e1b00 */
[----:B------:R-:W-:Y:S05]  /*10bf0*/  BRA `(.L_x_20413) ;  /* 0x0000000000087947 */ /* 0x000fea0003800000 */
.L_x_20436:
[----:B------:R0:W5:Y:S01]  /*10c00*/  LDG.E R24, desc[UR36][R4.64] ;  /* 0x0000002404187981 */ /* 0x000162000c1e1900 */
[----:B------:R-:W-:-:S07]  /*10c10*/  IMAD.MOV.U32 R25, RZ, RZ, RZ ;  /* 0x000000ffff197224 */ /* 0x000fce00078e00ff */
.L_x_20413:
        /* <DEDUP_REMOVED lines=21> */
.L_x_20442:
[----:B------:R-:W-:Y:S05]  /*10d70*/  BSYNC.RECONVERGENT B7 ;  /* 0x0000000000077941 */ /* 0x000fea0003800200 */
.L_x_20441:
        /* <DEDUP_REMOVED lines=21> */
.L_x_20444:
[----:B------:R-:W-:Y:S05]  /*10ed0*/  BSYNC.RECONVERGENT B7 ;  /* 0x0000000000077941 */ /* 0x000fea0003800200 */
.L_x_20443:
        /* <DEDUP_REMOVED lines=25> */
.L_x_20446:
[----:B------:R-:W-:Y:S05]  /*11070*/  BSYNC.RECONVERGENT B7 ;  /* 0x0000000000077941 */ /* 0x000fea0003800200 */
.L_x_20445:
        /* <DEDUP_REMOVED lines=39> */
.L_x_20450:
[----:B------:R-:W-:Y:S01]  /*112f0*/  IMAD.MOV.U32 R0, RZ, RZ, R4 ;  /* 0x000000ffff007224 */ /* 0x000fe200078e0004 */
[----:B------:R-:W-:Y:S01]  /*11300*/  MOV R11, 0x11330 ;  /* 0x00011330000b7802 */ /* 0x000fe20000000f00 */
[----:B------:R-:W-:-:S07]  /*11310*/  IMAD.MOV.U32 R10, RZ, RZ, R5 ;  /* 0x000000ffff0a7224 */ /* 0x000fce00078e0005 */
[----:B------:R-:W-:Y:S05]  /*11320*/  CALL.REL.NOINC `($__internal_47_$__cuda_sm20_rem_s64) ;  /* 0x00000190004c7944 */ /* 0x000fea0003c00000 */
[----:B------:R-:W-:Y:S01]  /*11330*/  MOV R4, R0 ;  /* 0x0000000000047202 */ /* 0x000fe20000000f00 */
[----:B------:R-:W-:-:S07]  /*11340*/  IMAD.MOV.U32 R5, RZ, RZ, R3 ;  /* 0x000000ffff057224 */ /* 0x000fce00078e0003 */
.L_x_20451:
[----:B------:R-:W-:Y:S05]  /*11350*/  BSYNC.RECONVERGENT B0 ;  /* 0x0000000000007941 */ /* 0x000fea0003800200 */
.L_x_20449:
        /* <DEDUP_REMOVED lines=9> */
.L_x_20448:
        /* <DEDUP_REMOVED lines=16> */
.L_x_20478:
        /* <DEDUP_REMOVED lines=27> */
.L_x_20455:
[----:B------:R-:W-:Y:S01]  /*116a0*/  IMAD.MOV.U32 R8, RZ, RZ, R36 ;  /* 0x000000ffff087224 */ /* 0x000fe200078e0024 */
[----:B------:R-:W-:Y:S01]  /*116b0*/  MOV R4, R14 ;  /* 0x0000000e00047202 */ /* 0x000fe20000000f00 */
[----:B------:R-:W-:Y:S01]  /*116c0*/  IMAD.MOV.U32 R5, RZ, RZ, R35 ;  /* 0x000000ffff057224 */ /* 0x000fe200078e0023 */
[----:B------:R-:W-:Y:S01]  /*116d0*/  MOV R0, 0x11700 ;  /* 0x0001170000007802 */ /* 0x000fe20000000f00 */
[----:B------:R-:W-:-:S07]  /*116e0*/  IMAD.MOV.U32 R3, RZ, RZ, R15 ;  /* 0x000000ffff037224 */ /* 0x000fce00078e000f */
[----:B012---:R-:W-:Y:S05]  /*116f0*/  CALL.REL.NOINC `($__internal_46_$__cuda_sm20_div_s64) ;  /* 0x0000018800087944 */ /* 0x007fea0003c00000 */
[----:B------:R-:W-:Y:S01]  /*11700*/  IMAD.MOV.U32 R24, RZ, RZ, R6 ;  /* 0x000000ffff187224 */ /* 0x000fe200078e0006 */
[----:B------:R-:W-:-:S07]  /*11710*/  MOV R25, R7 ;  /* 0x0000000700197202 */ /* 0x000fce0000000f00 */
.L_x_20456:
[----:B------:R-:W-:Y:S05]  /*11720*/  BSYNC.RECONVERGENT B1 ;  /* 0x0000000000017941 */ /* 0x000fea0003800200 */
.L_x_20454:
        /* <DEDUP_REMOVED lines=43> */
.L_x_20458:
        /* <DEDUP_REMOVED lines=8> */
.L_x_20459:
[----:B------:R-:W-:Y:S05]  /*11a60*/  BSYNC.RECONVERGENT B1 ;  /* 0x0000000000017941 */ /* 0x000fea0003800200 */
.L_x_20457:
        /* <DEDUP_REMOVED lines=42> */
.L_x_20461:
        /* <DEDUP_REMOVED lines=8> */
.L_x_20462:
[----:B------:R-:W-:Y:S05]  /*11d90*/  BSYNC.RECONVERGENT B1 ;  /* 0x0000000000017941 */ /* 0x000fea0003800200 */
.L_x_20460:
        /* <DEDUP_REMOVED lines=42> */
.L_x_20464:
        /* <DEDUP_REMOVED lines=8> */
.L_x_20465:
[----:B------:R-:W-:Y:S05]  /*120c0*/  BSYNC.RECONVERGENT B1 ;  /* 0x0000000000017941 */ /* 0x000fea0003800200 */
.L_x_20463:
        /* <DEDUP_REMOVED lines=42> */
.L_x_20467:
        /* <DEDUP_REMOVED lines=8> */
.L_x_20468:
[----:B------:R-:W-:Y:S05]  /*123f0*/  BSYNC.RECONVERGENT B1 ;  /* 0x0000000000017941 */ /* 0x000fea0003800200 */
.L_x_20466:
        /* <DEDUP_REMOVED lines=42> */
.L_x_20470:
        /* <DEDUP_REMOVED lines=8> */
.L_x_20471:
[----:B------:R-:W-:Y:S05]  /*12720*/  BSYNC.RECONVERGENT B1 ;  /* 0x0000000000017941 */ /* 0x000fea0003800200 */
.L_x_20469:
        /* <DEDUP_REMOVED lines=43> */
.L_x_20473:
[----:B------:R-:W-:Y:S01]  /*129e0*/  MOV R8, R20 ;  /* 0x0000001400087202 */ /* 0x000fe20000000f00 */
[----:B------:R-:W-:Y:S01]  /*129f0*/  IMAD.MOV.U32 R5, RZ, RZ, R21 ;  /* 0x000000ffff057224 */ /* 0x000fe200078e0015 */
[----:B------:R-:W-:Y:S01]  /*12a00*/  MOV R3, R15 ;  /* 0x0000000f00037202 */ /* 0x000fe20000000f00 */
[----:B------:R-:W-:Y:S01]  /*12a10*/  IMAD.MOV.U32 R4, RZ, RZ, R14 ;  /* 0x000000ffff047224 */ /* 0x000fe200078e000e */
[----:B------:R-:W-:-:S07]  /*12a20*/  MOV R0, 0x12a40 ;  /* 0x00012a4000007802 */ /* 0x000fce0000000f00 */
[----:B0-----:R-:W-:Y:S05]  /*12a30*/  CALL.REL.NOINC `($__internal_46_$__cuda_sm20_div_s64) ;  /* 0x0000017400387944 */ /* 0x001fea0003c00000 */
[----:B------:R-:W-:Y:S02]  /*12a40*/  IMAD.MOV.U32 R26, RZ, RZ, R6 ;  /* 0x000000ffff1a7224 */ /* 0x000fe400078e0006 */
[----:B------:R-:W-:-:S07]  /*12a50*/  IMAD.MOV.U32 R27, RZ, RZ, R7 ;  /* 0x000000ffff1b7224 */ /* 0x000fce00078e0007 */
.L_x_20474:
[----:B------:R-:W-:Y:S05]  /*12a60*/  BSYNC.RECONVERGENT B1 ;  /* 0x0000000000017941 */ /* 0x000fea0003800200 */
.L_x_20472:
        /* <DEDUP_REMOVED lines=42> */
.L_x_20476:
        /* <DEDUP_REMOVED lines=8> */
.L_x_20477:
[----:B------:R-:W-:Y:S05]  /*12d90*/  BSYNC.RECONVERGENT B1 ;  /* 0x0000000000017941 */ /* 0x000fea0003800200 */
.L_x_20475:
        /* <DEDUP_REMOVED lines=21> */
.L_x_20453:
[----:B------:R-:W-:-:S07]  /*12ef0*/  IADD3 R32, PT, PT, R32, 0x3, RZ ;  /* 0x0000000320207810 */ /* 0x000fce0007ffe0ff */
.L_x_20452:
        /* <DEDUP_REMOVED lines=31> */
.L_x_20481:
        /* <DEDUP_REMOVED lines=8> */
.L_x_20482:
[----:B------:R-:W-:Y:S05]  /*13170*/  BSYNC.RECONVERGENT B0 ;  /* 0x0000000000007941 */ /* 0x000fea0003800200 */
.L_x_20480:
        /* <DEDUP_REMOVED lines=44> */
.L_x_20484:
        /* <DEDUP_REMOVED lines=8> */
.L_x_20485:
[----:B------:R-:W-:Y:S05]  /*134c0*/  BSYNC.RECONVERGENT B0 ;  /* 0x0000000000007941 */ /* 0x000fea0003800200 */
.L_x_20483:
        /* <DEDUP_REMOVED lines=44> */
.L_x_20487:
        /* <DEDUP_REMOVED lines=8> */
.L_x_20488:
[----:B------:R-:W-:Y:S05]  /*13810*/  BSYNC.RECONVERGENT B0 ;  /* 0x0000000000007941 */ /* 0x000fea0003800200 */
.L_x_20486:
        /* <DEDUP_REMOVED lines=44> */
.L_x_20490:
        /* <DEDUP_REMOVED lines=8> */
.L_x_20491:
[----:B------:R-:W-:Y:S05]  /*13b60*/  BSYNC.RECONVERGENT B0 ;  /* 0x0000000000007941 */ /* 0x000fea0003800200 */
.L_x_20489:
        /* <DEDUP_REMOVED lines=18> */
.L_x_20479:
        /* <DEDUP_REMOVED lines=31> */
.L_x_20494:
[----:B------:R-:W-:Y:S01]  /*13e80*/  IMAD.MOV.U32 R8, RZ, RZ, R36 ;  /* 0x000000ffff087224 */ /* 0x000fe200078e0024 */
[----:B------:R-:W-:Y:S01]  /*13e90*/  MOV R4, R14 ;  /* 0x0000000e00047202 */ /* 0x000fe20000000f00 */
[----:B------:R-:W-:Y:S01]  /*13ea0*/  IMAD.MOV.U32 R5, RZ, RZ, R35 ;  /* 0x000000ffff057224 */ /* 0x000fe200078e0023 */
[----:B------:R-:W-:Y:S01]  /*13eb0*/  MOV R0, 0x13ee0 ;  /* 0x00013ee000007802 */ /* 0x000fe20000000f00 */
[----:B------:R-:W-:-:S07]  /*13ec0*/  IMAD.MOV.U32 R3, RZ, RZ, R15 ;  /* 0x000000ffff037224 */ /* 0x000fce00078e000f */
[----:B------:R-:W-:Y:S05]  /*13ed0*/  CALL.REL.NOINC `($__internal_46_$__cuda_sm20_div_s64) ;  /* 0x0000016000107944 */ /* 0x000fea0003c00000 */
[----:B------:R-:W-:Y:S01]  /*13ee0*/  IMAD.MOV.U32 R20, RZ, RZ, R6 ;  /* 0x000000ffff147224 */ /* 0x000fe200078e0006 */
[----:B------:R-:W-:-:S07]  /*13ef0*/  MOV R21, R7 ;  /* 0x0000000700157202 */ /* 0x000fce0000000f00 */
.L_x_20495:
[----:B------:R-:W-:Y:S05]  /*13f00*/  BSYNC.RECONVERGENT B0 ;  /* 0x0000000000007941 */ /* 0x000fea0003800200 */
.L_x_20493:
        /* <DEDUP_REMOVED lines=44> */
.L_x_20497:
        /* <DEDUP_REMOVED lines=8> */
.L_x_20498:
[----:B------:R-:W-:Y:S05]  /*14250*/  BSYNC.RECONVERGENT B0 ;  /* 0x0000000000007941 */ /* 0x000fea0003800200 */
.L_x_20496:
        /* <DEDUP_REMOVED lines=18> */
.L_x_20492:
        /* <DEDUP_REMOVED lines=31> */
.L_x_20500:
[----:B------:R-:W-:Y:S01]  /*14570*/  IMAD.MOV.U32 R0, RZ, RZ, R4 ;  /* 0x000000ffff007224 */ /* 0x000fe200078e0004 */
[----:B------:R-:W-:Y:S02]  /*14580*/  MOV R10, R5 ;  /* 0x00000005000a7202 */ /* 0x000fe40000000f00 */
[----:B------:R-:W-:-:S07]  /*14590*/  MOV R11, 0x145b0 ;  /* 0x000145b0000b7802 */ /* 0x000fce0000000f00 */
[----:B------:R-:W-:Y:S05]  /*145a0*/  CALL.REL.NOINC `($__internal_47_$__cuda_sm20_rem_s64) ;  /* 0x0000015c00ac7944 */ /* 0x000fea0003c00000 */
[----:B------:R-:W-:Y:S02]  /*145b0*/  IMAD.MOV.U32 R4, RZ, RZ, R0 ;  /* 0x000000ffff047224 */ /* 0x000fe400078e0000 */
[----:B------:R-:W-:-:S07]  /*145c0*/  IMAD.MOV.U32 R5, RZ, RZ, R3 ;  /* 0x000000ffff057224 */ /* 0x000fce00078e0003 */
.L_x_20501:
[----:B------:R-:W-:Y:S05]  /*145d0*/  BSYNC.RECONVERGENT B0 ;  /* 0x0000000000007941 */ /* 0x000fea0003800200 */
.L_x_20499:
        /* <DEDUP_REMOVED lines=10> */
.L_x_20447:
        /* <DEDUP_REMOVED lines=17> */
.L_x_20506:
        /* <DEDUP_REMOVED lines=22> */
.L_x_20505:
[----:B------:R-:W-:Y:S05]  /*148f0*/  BSYNC.RECONVERGENT B8 ;  /* 0x0000000000087941 */ /* 0x000fea0003800200 */
.L_x_20504:
[----:B------:R-:W-:-:S05]  /*14900*/  IADD3 R16, P0, PT, R16, 0x8, RZ ;  /* 0x0000000810107810 */ /* 0x000fca0007f1e0ff */
[----:B------:R-:W-:Y:S01]  /*14910*/  IMAD.X R17, RZ, RZ, R17, P0 ;  /* 0x000000ffff117224 */ /* 0x000fe200000e0611 */
[----:B------:R-:W-:-:S04]  /*14920*/  ISETP.GE.U32.AND P0, PT, R16, R25, PT ;  /* 0x000000191000720c */ /* 0x000fc80003f06070 */
[----:B------:R-:W-:-:S13]  /*14930*/  ISETP.GE.U32.AND.EX P0, PT, R17, R24, PT, P0 ;  /* 0x000000181100720c */ /* 0x000fda0003f06100 */
[----:B------:R-:W-:Y:S05]  /*14940*/  @!P0 BRA `(.L_x_20506) ;  /* 0xfffffffc00908947 */ /* 0x000fea000383ffff */
.L_x_20503:
[----:B------:R-:W-:Y:S05]  /*14950*/  BSYNC.RECONVERGENT B7 ;  /* 0x0000000000077941 */ /* 0x000fea0003800200 */
.L_x_20502:
        /* <DEDUP_REMOVED lines=16> */
.L_x_20510:
[----:B------:R0:W-:Y:S01]  /*14a60*/  STG.E.U8 desc[UR36][R2.64], RZ ;  /* 0x000000ff02007986 */ /* 0x0001e2000c101124 */
[----:B------:R-:W-:Y:S05]  /*14a70*/  BRA `(.L_x_20512) ;  /* 0x00000004008c7947 */ /* 0x000fea0003800000 */
.L_x_20509:
        /* <DEDUP_REMOVED lines=8> */
.L_x_20514:
[----:B------:R0:W-:Y:S01]  /*14b00*/  STG.E desc[UR36][R2.64], RZ ;  /* 0x000000ff02007986 */ /* 0x0001e2000c101924 */
[----:B------:R-:W-:Y:S05]  /*14b10*/  BRA `(.L_x_20512) ;  /* 0x0000000400647947 */ /* 0x000fea0003800000 */
.L_x_20513:
[----:B------:R0:W-:Y:S01]  /*14b20*/  STG.E.U16 desc[UR36][R2.64], RZ ;  /* 0x000000ff02007986 */ /* 0x0001e2000c101524 */
[----:B------:R-:W-:Y:S05]  /*14b30*/  BRA `(.L_x_20512) ;  /* 0x00000004005c7947 */ /* 0x000fea0003800000 */
.L_x_20508:
        /* <DEDUP_REMOVED lines=8> */
.L_x_20516:
[----:B------:R0:W-:Y:S01]  /*14bc0*/  STG.E.U16 desc[UR36][R2.64], RZ ;  /* 0x000000ff02007986 */ /* 0x0001e2000c101524 */
[----:B------:R-:W-:Y:S05]  /*14bd0*/  BRA `(.L_x_20512) ;  /* 0x0000000400347947 */ /* 0x000fea0003800000 */
.L_x_20515:
        /* <DEDUP_REMOVED lines=8> */
.L_x_20518:
[----:B------:R2:W-:Y:S01]  /*14c60*/  STG.E desc[UR36][R2.64], RZ ;  /* 0x000000ff02007986 */ /* 0x0005e2000c101924 */
[----:B------:R-:W-:Y:S05]  /*14c70*/  BRA `(.L_x_20512) ;  /* 0x00000004000c7947 */ /* 0x000fea0003800000 */
.L_x_20517:
[----:B------:R4:W-:Y:S01]  /*14c80*/  STG.E.64 desc[UR36][R2.64], RZ ;  /* 0x000000ff02007986 */ /* 0x0009e2000c101b24 */
[----:B------:R-:W-:Y:S05]  /*14c90*/  BRA `(.L_x_20512) ;  /* 0x0000000400047947 */ /* 0x000fea0003800000 */
.L_x_20507:
        /* <DEDUP_REMOVED lines=10> */
.L_x_20521:
[----:B------:R0:W-:Y:S01]  /*14d40*/  STG.E.128 desc[UR36][R2.64], RZ ;  /* 0x000000ff02007986 */ /* 0x0001e2000c101d24 */
[----:B------:R-:W-:Y:S05]  /*14d50*/  BRA `(.L_x_20512) ;  /* 0x0000000000d47947 */ /* 0x000fea0003800000 */
.L_x_20520:
        /* <DEDUP_REMOVED lines=8> */
.L_x_20523:
[----:B------:R0:W-:Y:S01]  /*14de0*/  STG.E.U8 desc[UR36][R2.64], RZ ;  /* 0x000000ff02007986 */ /* 0x0001e2000c101124 */
[----:B------:R-:W-:Y:S05]  /*14df0*/  BRA `(.L_x_20512) ;  /* 0x0000000000ac7947 */ /* 0x000fea0003800000 */
.L_x_20522:
[----:B------:R0:W-:Y:S01]  /*14e00*/  STG.E.U16 desc[UR36][R2.64], RZ ;  /* 0x000000ff02007986 */ /* 0x0001e2000c101524 */
[----:B------:R-:W-:Y:S05]  /*14e10*/  BRA `(.L_x_20512) ;  /* 0x0000000000a47947 */ /* 0x000fea0003800000 */
.L_x_20519:
        /* <DEDUP_REMOVED lines=10> */
.L_x_20526:
[----:B------:R0:W-:Y:S01]  /*14ec0*/  STG.E.U8 desc[UR36][R2.64], RZ ;  /* 0x000000ff02007986 */ /* 0x0001e2000c101124 */
[----:B------:R-:W-:Y:S05]  /*14ed0*/  BRA `(.L_x_20512) ;  /* 0x0000000000747947 */ /* 0x000fea0003800000 */
.L_x_20525:
[----:B------:R0:W-:Y:S01]  /*14ee0*/  STG.E.U8 desc[UR36][R2.64], RZ ;  /* 0x000000ff02007986 */ /* 0x0001e2000c101124 */
[----:B------:R-:W-:Y:S05]  /*14ef0*/  BRA `(.L_x_20512) ;  /* 0x00000000006c7947 */ /* 0x000fea0003800000 */
.L_x_20524:
[----:B------:R-:W-:-:S13]  /*14f00*/  ISETP.NE.AND P0, PT, R0, 0x1c, PT ;  /* 0x0000001c0000780c */ /* 0x000fda0003f05270 */
[----:B------:R-:W-:Y:S05]  /*14f10*/  @!P0 BRA `(.L_x_20527) ;  /* 0x0000000000608947 */ /* 0x000fea0003800000 */
[----:B------:R-:W-:-:S13]  /*14f20*/  ISETP.NE.AND P0, PT, R0, 0x1d, PT ;  /* 0x0000001d0000780c */ /* 0x000fda0003f05270 */
[----:B------:R-:W-:Y:S05]  /*14f30*/  @!P0 BRA `(.L_x_20528) ;  /* 0x0000000000508947 */ /* 0x000fea0003800000 */
[----:B------:R-:W-:-:S13]  /*14f40*/  ISETP.NE.AND P0, PT, R0, 0x2c, PT ;  /* 0x0000002c0000780c */ /* 0x000fda0003f05270 */
[----:B------:R0:W-:Y:S01]  /*14f50*/  @!P0 STG.E.U8 desc[UR36][R2.64], RZ ;  /* 0x000000ff02008986 */ /* 0x0001e2000c101124 */
[----:B------:R-:W-:Y:S05]  /*14f60*/  @!P0 BRA `(.L_x_20512) ;  /* 0x0000000000508947 */ /* 0x000fea0003800000 */
.L_x_20511:
        /* <DEDUP_REMOVED lines=16> */
.L_x_20529:
[----:B------:R-:W-:Y:S05]  /*15070*/  BRA `(.L_x_20512) ;  /* 0x00000000000c7947 */ /* 0x000fea0003800000 */
.L_x_20528:
[----:B------:R0:W-:Y:S01]  /*15080*/  STG.E.64 desc[UR36][R2.64], RZ ;  /* 0x000000ff02007986 */ /* 0x0001e2000c101b24 */
[----:B------:R-:W-:Y:S05]  /*15090*/  BRA `(.L_x_20512) ;  /* 0x0000000000047947 */ /* 0x000fea0003800000 */
.L_x_20527:
[----:B------:R0:W-:Y:S02]  /*150a0*/  STG.E desc[UR36][R2.64], RZ ;  /* 0x000000ff02007986 */ /* 0x0001e4000c101924 */
.L_x_20512:
[----:B------:R-:W-:-:S07]  /*150b0*/  IADD3 R38, PT, PT, R38, 0x80, RZ ;  /* 0x0000008026267810 */ /* 0x000fce0007ffe0ff */
.L_x_20274:
[----:B------:R-:W-:Y:S05]  /*150c0*/  BSYNC.RECONVERGENT B6 ;  /* 0x0000000000067941 */ /* 0x000fea0003800200 */
.L_x_20273:
        /* <DEDUP_REMOVED lines=436> */
.L_x_20532:
        /* <DEDUP_REMOVED lines=17> */
.L_x_20536:
[----:B------:R0:W5:Y:S01]  /*16d20*/  LDG.E.U8 R26, desc[UR36][R4.64] ;  /* 0x00000024041a7981 */ /* 0x000162000c1e1100 */
[----:B------:R-:W-:Y:S01]  /*16d30*/  HFMA2 R27, -RZ, RZ, 0, 0 ;  /* 0x00000000ff1b7431 */ /* 0x000fe200000001ff */
[----:B------:R-:W-:Y:S06]  /*16d40*/  BRA `(.L_x_20538) ;  /* 0x0000000c00447947 */ /* 0x000fec0003800000 */
.L_x_20535:
        /* <DEDUP_REMOVED lines=8> */
.L_x_20540:
[----:B------:R-:W2:Y:S02]  /*16dd0*/  LDG.E R26, desc[UR36][R4.64] ;  /* 0x00000024041a7981 */ /* 0x000ea4000c1e1900 */
[----:B--2---:R-:W-:Y:S01]  /*16de0*/  SHF.R.S32.HI R27, RZ, 0x1f, R26 ;  /* 0x0000001fff1b7819 */ /* 0x004fe2000001141a */
[----:B------:R-:W-:Y:S06]  /*16df0*/  BRA `(.L_x_20538) ;  /* 0x0000000c00187947 */ /* 0x000fec0003800000 */
.L_x_20539:
[----:B------:R-:W2:Y:S02]  /*16e00*/  LDG.E.S16 R26, desc[UR36][R4.64] ;  /* 0x00000024041a7981 */ /* 0x000ea4000c1e1700 */
[----:B--2---:R-:W-:Y:S01]  /*16e10*/  SHF.R.S32.HI R27, RZ, 0x1f, R26 ;  /* 0x0000001fff1b7819 */ /* 0x004fe2000001141a */
[----:B------:R-:W-:Y:S06]  /*16e20*/  BRA `(.L_x_20538) ;  /* 0x0000000c000c7947 */ /* 0x000fec0003800000 */
.L_x_20534:
        /* <DEDUP_REMOVED lines=9> */
.L_x_20542:
[----:B------:R-:W2:Y:S02]  /*16ec0*/  LDG.E.U16 R4, desc[UR36][R4.64] ;  /* 0x0000002404047981 */ /* 0x000ea4000c1e1500 */
[----:B--2---:R-:W-:-:S06]  /*16ed0*/  HADD2.F32 R26, -RZ, R4.H0_H0 ;  /* 0x20000004ff1a7230 */ /* 0x004fcc0000004100 */
[----:B------:R-:W0:Y:S01]  /*16ee0*/  F2I.S64.TRUNC R26, R26 ;  /* 0x0000001a001a7311 */ /* 0x000e22000020d900 */
[----:B------:R-:W-:Y:S05]  /*16ef0*/  BRA `(.L_x_20538) ;  /* 0x0000000800d87947 */ /* 0x000fea0003800000 */
.L_x_20541:
        /* <DEDUP_REMOVED lines=9> */
.L_x_20544:
[----:B------:R-:W2:Y:S02]  /*16f90*/  LDG.E.U16 R4, desc[UR36][R4.64] ;  /* 0x0000002404047981 */ /* 0x000ea4000c1e1500 */
[----:B--2---:R-:W-:-:S06]  /*16fa0*/  HADD2.F32 R26, -RZ, R4.H0_H0 ;  /* 0x20000004ff1a7230 */ /* 0x004fcc0000004100 */
[----:B------:R-:W0:Y:S01]  /*16fb0*/  F2I.S64.TRUNC R26, R26 ;  /* 0x0000001a001a7311 */ /* 0x000e22000020d900 */
[----:B------:R-:W-:Y:S05]  /*16fc0*/  BRA `(.L_x_20538) ;  /* 0x0000000800a47947 */ /* 0x000fea0003800000 */
.L_x_20543:
[----:B------:R-:W2:Y:S02]  /*16fd0*/  LDG.E.64 R4, desc[UR36][R4.64] ;  /* 0x0000002404047981 */ /* 0x000ea4000c1e1b00 */
[----:B--2---:R0:W1:Y:S01]  /*16fe0*/  F2I.S64.F64.TRUNC R26, R4 ;  /* 0x00000004001a7311 */ /* 0x004062000030d900 */
[----:B------:R-:W-:Y:S05]  /*16ff0*/  BRA `(.L_x_20538) ;  /* 0x0000000800987947 */ /* 0x000fea0003800000 */
.L_x_20533:
        /* <DEDUP_REMOVED lines=13> */
.L_x_20547:
[----:B------:R-:W2:Y:S02]  /*170d0*/  LDG.E.64 R4, desc[UR36][R4.64] ;  /* 0x0000002404047981 */ /* 0x000ea4000c1e1b00 */
[----:B--2---:R0:W1:Y:S01]  /*170e0*/  F2I.S64.F64.TRUNC R26, R4 ;  /* 0x00000004001a7311 */ /* 0x004062000030d900 */
[----:B------:R-:W-:Y:S05]  /*170f0*/  BRA `(.L_x_20538) ;  /* 0x0000000800587947 */ /* 0x000fea0003800000 */
.L_x_20546:
        /* <DEDUP_REMOVED lines=26> */
.L_x_20549:
        /* <DEDUP_REMOVED lines=14> */
.L_x_20548:
[----:B------:R-:W2:Y:S02]  /*17380*/  LDG.E.U16 R26, desc[UR36][R4.64] ;  /* 0x00000024041a7981 */ /* 0x000ea4000c1e1500 */
[----:B--2---:R-:W-:-:S06]  /*17390*/  SHF.L.U32 R26, R26, 0x10, RZ ;  /* 0x000000101a1a7819 */ /* 0x004fcc00000006ff */
[----:B------:R-:W0:Y:S01]  /*173a0*/  F2I.S64.TRUNC R26, R26 ;  /* 0x0000001a001a7311 */ /* 0x000e22000020d900 */
[----:B------:R-:W-:Y:S05]  /*173b0*/  BRA `(.L_x_20538) ;  /* 0x0000000400a87947 */ /* 0x000fea0003800000 */
.L_x_20545:
        /* <DEDUP_REMOVED lines=11> */
.L_x_20552:
        /* <DEDUP_REMOVED lines=21> */
.L_x_20556:
[----:B------:R-:W-:Y:S05]  /*175c0*/  BSYNC.RECONVERGENT B1 ;  /* 0x0000000000017941 */ /* 0x000fea0003800200 */
.L_x_20555:
[----:B------:R-:W-:Y:S02]  /*175d0*/  SHF.L.U32 R0, R0, 0x14, RZ ;  /* 0x0000001400007819 */ /* 0x000fe400000006ff */
[----:B------:R-:W-:-:S04]  /*175e0*/  LEA R3, R3, 0x3b800000, 0x17 ;  /* 0x3b80000003037811 */ /* 0x000fc800078eb8ff */
[----:B------:R-:W-:-:S07]  /*175f0*/  LOP3.LUT R26, R3, R0, R7, 0xfe, !PT ;  /* 0x00000000031a7212 */ /* 0x000fce00078efe07 */
.L_x_20554:
[----:B------:R-:W-:Y:S05]  /*17600*/  BSYNC.RECONVERGENT B0 ;  /* 0x0000000000007941 */ /* 0x000fea0003800200 */
.L_x_20553:
[----:B------:R-:W1:Y:S01]  /*17610*/  F2I.S64.TRUNC R26, R26 ;  /* 0x0000001a001a7311 */ /* 0x000e62000020d900 */
[----:B------:R-:W-:Y:S05]  /*17620*/  BRA `(.L_x_20538) ;  /* 0x00000004000c7947 */ /* 0x000fea0003800000 */
.L_x_20551:
        /* <DEDUP_REMOVED lines=21> */
.L_x_20560:
[----:B------:R-:W-:Y:S05]  /*17780*/  BSYNC.RECONVERGENT B1 ;  /* 0x0000000000017941 */ /* 0x000fea0003800200 */
.L_x_20559:
[----:B------:R-:W-:Y:S01]  /*17790*/  IMAD.SHL.U32 R0, R0, 0x200000, RZ ;  /* 0x0020000000007824 */ /* 0x000fe200078e00ff */
[----:B------:R-:W-:-:S04]  /*177a0*/  LEA R3, R3, 0x37800000, 0x17 ;  /* 0x3780000003037811 */ /* 0x000fc800078eb8ff */
[----:B------:R-:W-:-:S07]  /*177b0*/  LOP3.LUT R26, R3, R0, R7, 0xfe, !PT ;  /* 0x00000000031a7212 */ /* 0x000fce00078efe07 */
.L_x_20558:
[----:B------:R-:W-:Y:S05]  /*177c0*/  BSYNC.RECONVERGENT B0 ;  /* 0x0000000000007941 */ /* 0x000fea0003800200 */
.L_x_20557:
[----:B------:R-:W0:Y:S01]  /*177d0*/  F2I.S64.TRUNC R26, R26 ;  /* 0x0000001a001a7311 */ /* 0x000e22000020d900 */
[----:B------:R-:W-:Y:S05]  /*177e0*/  BRA `(.L_x_20538) ;  /* 0x00000000009c7947 */ /* 0x000fea0003800000 */
.L_x_20550:
        /* <DEDUP_REMOVED lines=14> */
.L_x_20564:
[----:B------:R-:W-:Y:S05]  /*178d0*/  BSYNC.RECONVERGENT B0 ;  /* 0x0000000000007941 */ /* 0x000fea0003800200 */
.L_x_20563:
[----:B------:R-:W0:Y:S01]  /*178e0*/  F2I.S64.TRUNC R26, R26 ;  /* 0x0000001a001a7311 */ /* 0x000e22000020d900 */
[----:B------:R-:W-:Y:S05]  /*178f0*/  BRA `(.L_x_20538) ;  /* 0x0000000000587947 */ /* 0x000fea0003800000 */
.L_x_20537:
        /* <DEDUP_REMOVED lines=16> */
.L_x_20565:
[----:B------:R-:W-:Y:S01]  /*17a00*/  CS2R R26, SRZ ;  /* 0x00000000001a7805 */ /* 0x000fe2000001ff00 */
[----:B------:R-:W-:Y:S06]  /*17a10*/  BRA `(.L_x_20538) ;  /* 0x0000000000107947 */ /* 0x000fec0003800000 */
.L_x_20562:
[----:B------:R4:W5:Y:S01]  /*17a20*/  LDG.E.64 R26, desc[UR36][R4.64] ;  /* 0x00000024041a7981 */ /* 0x000962000c1e1b00 */
[----:B------:R-:W-:Y:S05]  /*17a30*/  BRA `(.L_x_20538) ;  /* 0x0000000000087947 */ /* 0x000fea0003800000 */
.L_x_20561:
[----:B------:R3:W5:Y:S01]  /*17a40*/  LDG.E R26, desc[UR36][R4.64] ;  /* 0x00000024041a7981 */ /* 0x000762000c1e1900 */
[----:B------:R-:W-:-:S07]  /*17a50*/  MOV R27, RZ ;  /* 0x000000ff001b7202 */ /* 0x000fce0000000f00 */
.L_x_20538:
        /* <DEDUP_REMOVED lines=17> */
.L_x_20569:
[----:B------:R0:W5:Y:S01]  /*17b70*/  LDG.E.U8 R28, desc[UR36][R4.64] ;  /* 0x00000024041c7981 */ /* 0x000162000c1e1100 */
[----:B------:R-:W-:Y:S01]  /*17b80*/  IMAD.MOV.U32 R29, RZ, RZ, RZ ;  /* 0x000000ffff1d7224 */ /* 0x000fe200078e00ff */
[----:B------:R-:W-:Y:S06]  /*17b90*/  BRA `(.L_x_20571) ;  /* 0x0000000c00447947 */ /* 0x000fec0003800000 */
.L_x_20568:
        /* <DEDUP_REMOVED lines=8> */
.L_x_20573:
[----:B------:R-:W2:Y:S02]  /*17c20*/  LDG.E R28, desc[UR36][R4.64] ;  /* 0x00000024041c7981 */ /* 0x000ea4000c1e1900 */
[----:B--2---:R-:W-:Y:S01]  /*17c30*/  SHF.R.S32.HI R29, RZ, 0x1f, R28 ;  /* 0x0000001fff1d7819 */ /* 0x004fe2000001141c */
[----:B------:R-:W-:Y:S06]  /*17c40*/  BRA `(.L_x_20571) ;  /* 0x0000000c00187947 */ /* 0x000fec0003800000 */
.L_x_20572:
[----:B------:R-:W2:Y:S02]  /*17c50*/  LDG.E.S16 R28, desc[UR36][R4.64] ;  /* 0x00000024041c7981 */ /* 0x000ea4000c1e1700 */
[----:B--2---:R-:W-:Y:S01]  /*17c60*/  SHF.R.S32.HI R29, RZ, 0x1f, R28 ;  /* 0x0000001fff1d7819 */ /* 0x004fe2000001141c */
[----:B------:R-:W-:Y:S06]  /*17c70*/  BRA `(.L_x_20571) ;  /* 0x0000000c000c7947 */ /* 0x000fec0003800000 */
.L_x_20567:
        /* <DEDUP_REMOVED lines=9> */
.L_x_20575:
[----:B------:R-:W2:Y:S02]  /*17d10*/  LDG.E.U16 R4, desc[UR36][R4.64] ;  /* 0x0000002404047981 */ /* 0x000ea4000c1e1500 */
[----:B--2---:R-:W-:-:S06]  /*17d20*/  HADD2.F32 R28, -RZ, R4.H0_H0 ;  /* 0x20000004ff1c7230 */ /* 0x004fcc0000004100 */
[----:B------:R-:W0:Y:S01]  /*17d30*/  F2I.S64.TRUNC R28, R28 ;  /* 0x0000001c001c7311 */ /* 0x000e22000020d900 */
[----:B------:R-:W-:Y:S05]  /*17d40*/  BRA `(.L_x_20571) ;  /* 0x0000000800d87947 */ /* 0x000fea0003800000 */
.L_x_20574:
        /* <DEDUP_REMOVED lines=9> */
.L_x_20577:
[----:B------:R-:W2:Y:S02]  /*17de0*/  LDG.E.U16 R4, desc[UR36][R4.64] ;  /* 0x0000002404047981 */ /* 0x000ea4000c1e1500 */
[----:B--2---:R-:W-:-:S06]  /*17df0*/  HADD2.F32 R28, -RZ, R4.H0_H0 ;  /* 0x20000004ff1c7230 */ /* 0x004fcc0000004100 */
[----:B------:R-:W0:Y:S01]  /*17e00*/  F2I.S64.TRUNC R28, R28 ;  /* 0x0000001c001c7311 */ /* 0x000e22000020d900 */
[----:B------:R-:W-:Y:S05]  /*17e10*/  BRA `(.L_x_20571) ;  /* 0x0000000800a47947 */ /* 0x000fea0003800000 */
.L_x_20576:
[----:B------:R-:W2:Y:S02]  /*17e20*/  LDG.E.64 R4, desc[UR36][R4.64] ;  /* 0x0000002404047981 */ /* 0x000ea4000c1e1b00 */
[----:B--2---:R0:W2:Y:S01]  /*17e30*/  F2I.S64.F64.TRUNC R28, R4 ;  /* 0x00000004001c7311 */ /* 0x0040a2000030d900 */
[----:B------:R-:W-:Y:S05]  /*17e40*/  BRA `(.L_x_20571) ;  /* 0x0000000800987947 */ /* 0x000fea0003800000 */
.L_x_20566:
        /* <DEDUP_REMOVED lines=13> */
.L_x_20580:
[----:B------:R-:W2:Y:S02]  /*17f20*/  LDG.E.64 R4, desc[UR36][R4.64] ;  /* 0x0000002404047981 */ /* 0x000ea4000c1e1b00 */
[----:B--2---:R0:W2:Y:S01]  /*17f30*/  F2I.S64.F64.TRUNC R28, R4 ;  /* 0x00000004001c7311 */ /* 0x0040a2000030d900 */
[----:B------:R-:W-:Y:S05]  /*17f40*/  BRA `(.L_x_20571) ;  /* 0x0000000800587947 */ /* 0x000fea0003800000 */
.L_x_20579:
        /* <DEDUP_REMOVED lines=26> */
.L_x_20582:
        /* <DEDUP_REMOVED lines=14> */
.L_x_20581:
[----:B------:R-:W2:Y:S02]  /*181d0*/  LDG.E.U16 R28, desc[UR36][R4.64] ;  /* 0x00000024041c7981 */ /* 0x000ea4000c1e1500 */
[----:B--2---:R-:W-:-:S06]  /*181e0*/  IMAD.U32 R28, R28, 0x10000, RZ ;  /* 0x000100001c1c7824 */ /* 0x004fcc00078e00ff */
[----:B------:R-:W0:Y:S01]  /*181f0*/  F2I.S64.TRUNC R28, R28 ;  /* 0x0000001c001c7311 */ /* 0x000e22000020d900 */
[----:B------:R-:W-:Y:S05]  /*18200*/  BRA `(.L_x_20571) ;  /* 0x0000000400a87947 */ /* 0x000fea0003800000 */
.L_x_20578:
        /* <DEDUP_REMOVED lines=11> */
.L_x_20585:
        /* <DEDUP_REMOVED lines=21> */
.L_x_20589:
[----:B------:R-:W-:Y:S05]  /*18410*/  BSYNC.RECONVERGENT B1 ;  /* 0x0000000000017941 */ /* 0x000fea0003800200 */
.L_x_20588:
[----:B------:R-:W-:Y:S01]  /*18420*/  IMAD.SHL.U32 R0, R0, 0x100000, RZ ;  /* 0x0010000000007824 */ /* 0x000fe200078e00ff */
[----:B------:R-:W-:-:S04]  /*18430*/  LEA R3, R3, 0x3b800000, 0x17 ;  /* 0x3b80000003037811 */ /* 0x000fc800078eb8ff */
[----:B------:R-:W-:-:S07]  /*18440*/  LOP3.LUT R28, R3, R0, R7, 0xfe, !PT ;  /* 0x00000000031c7212 */ /* 0x000fce00078efe07 */
.L_x_20587:
[----:B------:R-:W-:Y:S05]  /*18450*/  BSYNC.RECONVERGENT B0 ;  /* 0x0000000000007941 */ /* 0x000fea0003800200 */
.L_x_20586:
[----:B------:R-:W2:Y:S01]  /*18460*/  F2I.S64.TRUNC R28, R28 ;  /* 0x0000001c001c7311 */ /* 0x000ea2000020d900 */
[----:B------:R-:W-:Y:S05]  /*18470*/  BRA `(.L_x_20571) ;  /* 0x00000004000c7947 */ /* 0x000fea0003800000 */
.L_x_20584:
        /* <DEDUP_REMOVED lines=21> */
.L_x_20593:
[----:B------:R-:W-:Y:S05]  /*185d0*/  BSYNC.RECONVERGENT B1 ;  /* 0x0000000000017941 */ /* 0x000fea0003800200 */
.L_x_20592:
[----:B------:R-:W-:Y:S01]  /*185e0*/  IMAD.SHL.U32 R0, R0, 0x200000, RZ ;  /* 0x0020000000007824 */ /* 0x000fe200078e00ff */
[----:B------:R-:W-:-:S04]  /*185f0*/  LEA R3, R3, 0x37800000, 0x17 ;  /* 0x3780000003037811 */ /* 0x000fc800078eb8ff */
[----:B------:R-:W-:-:S07]  /*18600*/  LOP3.LUT R28, R3, R0, R7, 0xfe, !PT ;  /* 0x00000000031c7212 */ /* 0x000fce00078efe07 */
.L_x_20591:
[----:B------:R-:W-:Y:S05]  /*18610*/  BSYNC.RECONVERGENT B0 ;  /* 0x0000000000007941 */ /* 0x000fea0003800200 */
.L_x_20590:
[----:B------:R-:W3:Y:S01]  /*18620*/  F2I.S64.TRUNC R28, R28 ;  /* 0x0000001c001c7311 */ /* 0x000ee2000020d900 */
[----:B------:R-:W-:Y:S05]  /*18630*/  BRA `(.L_x_20571) ;  /* 0x00000000009c7947 */ /* 0x000fea0003800000 */
.L_x_20583:
        /* <DEDUP_REMOVED lines=14> */
.L_x_20597:
[----:B------:R-:W-:Y:S05]  /*18720*/  BSYNC.RECONVERGENT B0 ;  /* 0x0000000000007941 */ /* 0x000fea0003800200 */
.L_x_20596:
[----:B------:R-:W0:Y:S01]  /*18730*/  F2I.S64.TRUNC R28, R28 ;  /* 0x0000001c001c7311 */ /* 0x000e22000020d900 */
[----:B------:R-:W-:Y:S05]  /*18740*/  BRA `(.L_x_20571) ;  /* 0x0000000000587947 */ /* 0x000fea0003800000 */
.L_x_20570:
        /* <DEDUP_REMOVED lines=16> */
.L_x_20598:
[----:B------:R-:W-:Y:S01]  /*18850*/  CS2R R28, SRZ ;  /* 0x00000000001c7805 */ /* 0x000fe2000001ff00 */
[----:B------:R-:W-:Y:S06]  /*18860*/  BRA `(.L_x_20571) ;  /* 0x0000000000107947 */ /* 0x000fec0003800000 */
.L_x_20595:
[----:B------:R0:W5:Y:S01]  /*18870*/  LDG.E.64 R28, desc[UR36][R4.64] ;  /* 0x00000024041c7981 */ /* 0x000162000c1e1b00 */
[----:B------:R-:W-:Y:S05]  /*18880*/  BRA `(.L_x_20571) ;  /* 0x0000000000087947 */ /* 0x000fea0003800000 */
.L_x_20594:
[----:B------:R4:W5:Y:S01]  /*18890*/  LDG.E R28, desc[UR36][R4.64] ;  /* 0x00000024041c7981 */ /* 0x000962000c1e1900 */
[----:B------:R-:W-:-:S07]  /*188a0*/  IMAD.MOV.U32 R29, RZ, RZ, RZ ;  /* 0x000000ffff1d7224 */ /* 0x000fce00078e00ff */
.L_x_20571:
        /* <DEDUP_REMOVED lines=17> */
.L_x_20602:
[----:B------:R0:W5:Y:S01]  /*189c0*/  LDG.E.U8 R16, desc[UR36][R4.64] ;  /* 0x0000002404107981 */ /* 0x000162000c1e1100 */
[----:B------:R-:W-:Y:S01]  /*189d0*/  IMAD.MOV.U32 R17, RZ, RZ, RZ ;  /* 0x000000ffff117224 */ /* 0x000fe200078e00ff */
[----:B------:R-:W-:Y:S06]  /*189e0*/  BRA `(.L_x_20604) ;  /* 0x0000000c00447947 */ /* 0x000fec0003800000 */
.L_x_20601:
        /* <DEDUP_REMOVED lines=8> */
.L_x_20606:
[----:B------:R-:W4:Y:S02]  /*18a70*/  LDG.E R16, desc[UR36][R4.64] ;  /* 0x0000002404107981 */ /* 0x000f24000c1e1900 */
[----:B----4-:R-:W-:Y:S01]  /*18a80*/  SHF.R.S32.HI R17, RZ, 0x1f, R16 ;  /* 0x0000001fff117819 */ /* 0x010fe20000011410 */
[----:B------:R-:W-:Y:S06]  /*18a90*/  BRA `(.L_x_20604) ;  /* 0x0000000c00187947 */ /* 0x000fec0003800000 */
.L_x_20605:
[----:B------:R-:W4:Y:S02]  /*18aa0*/  LDG.E.S16 R16, desc[UR36][R4.64] ;  /* 0x0000002404107981 */ /* 0x000f24000c1e1700 */
[----:B----4-:R-:W-:Y:S01]  /*18ab0*/  SHF.R.S32.HI R17, RZ, 0x1f, R16 ;  /* 0x0000001fff117819 */ /* 0x010fe20000011410 */
[----:B------:R-:W-:Y:S06]  /*18ac0*/  BRA `(.L_x_20604) ;  /* 0x0000000c000c7947 */ /* 0x000fec0003800000 */
.L_x_20600:
        /* <DEDUP_REMOVED lines=9> */
.L_x_20608:
[----:B------:R-:W4:Y:S02]  /*18b60*/  LDG.E.U16 R4, desc[UR36][R4.64] ;  /* 0x0000002404047981 */ /* 0x000f24000c1e1500 */
[----:B----4-:R-:W-:-:S06]  /*18b70*/  HADD2.F32 R16, -RZ, R4.H0_H0 ;  /* 0x20000004ff107230 */ /* 0x010fcc0000004100 */
[----:B------:R-:W0:Y:S01]  /*18b80*/  F2I.S64.TRUNC R16, R16 ;  /* 0x0000001000107311 */ /* 0x000e22000020d900 */
[----:B------:R-:W-:Y:S05]  /*18b90*/  BRA `(.L_x_20604) ;  /* 0x0000000800d87947 */ /* 0x000fea0003800000 */
.L_x_20607:
        /* <DEDUP_REMOVED lines=9> */
.L_x_20610:
[----:B------:R-:W4:Y:S02]  /*18c30*/  LDG.E.U16 R4, desc[UR36][R4.64] ;  /* 0x0000002404047981 */ /* 0x000f24000c1e1500 */
[----:B----4-:R-:W-:-:S06]  /*18c40*/  HADD2.F32 R16, -RZ, R4.H0_H0 ;  /* 0x20000004ff107230 */ /* 0x010fcc0000004100 */
[----:B------:R-:W0:Y:S01]  /*18c50*/  F2I.S64.TRUNC R16, R16 ;  /* 0x0000001000107311 */ /* 0x000e22000020d900 */
[----:B------:R-:W-:Y:S05]  /*18c60*/  BRA `(.L_x_20604) ;  /* 0x0000000800a47947 */ /* 0x000fea0003800000 */
.L_x_20609:
[----:B------:R-:W4:Y:S02]  /*18c70*/  LDG.E.64 R4, desc[UR36][R4.64] ;  /* 0x0000002404047981 */ /* 0x000f24000c1e1b00 */
[----:B----4-:R0:W4:Y:S01]  /*18c80*/  F2I.S64.F64.TRUNC R16, R4 ;  /* 0x0000000400107311 */ /* 0x010122000030d900 */
[----:B------:R-:W-:Y:S05]  /*18c90*/  BRA `(.L_x_20604) ;  /* 0x0000000800987947 */ /* 0x000fea0003800000 */
.L_x_20599:
        /* <DEDUP_REMOVED lines=13> */
.L_x_20613:
[----:B------:R-:W4:Y:S02]  /*18d70*/  LDG.E.64 R4, desc[UR36][R4.64] ;  /* 0x0000002404047981 */ /* 0x000f24000c1e1b00 */
[----:B----4-:R0:W4:Y:S01]  /*18d80*/  F2I.S64.F64.TRUNC R16, R4 ;  /* 0x0000000400107311 */ /* 0x010122000030d900 */
[----:B------:R-:W-:Y:S05]  /*18d90*/  BRA `(.L_x_20604) ;  /* 0x0000000800587947 */ /* 0x000fea0003800000 */
.L_x_20612:
        /* <DEDUP_REMOVED lines=26> */
.L_x_20615:
        /* <DEDUP_REMOVED lines=14> */
.L_x_20614:
[----:B------:R-:W4:Y:S02]  /*19020*/  LDG.E.U16 R16, desc[UR36][R4.64] ;  /* 0x0000002404107981 */ /* 0x000f24000c1e1500 */
[----:B----4-:R-:W-:-:S06]  /*19030*/  IMAD.U32 R16, R16, 0x10000, RZ ;  /* 0x0001000010107824 */ /* 0x010fcc00078e00ff */
[----:B------:R-:W0:Y:S01]  /*19040*/  F2I.S64.TRUNC R16, R16 ;  /* 0x0000001000107311 */ /* 0x000e22000020d900 */
[----:B------:R-:W-:Y:S05]  /*19050*/  BRA `(.L_x_20604) ;  /* 0x0000000400a87947 */ /* 0x000fea0003800000 */
.L_x_20611:
        /* <DEDUP_REMOVED lines=11> */
.L_x_20618:
        /* <DEDUP_REMOVED lines=21> */
.L_x_20622:
[----:B------:R-:W-:Y:S05]  /*19260*/  BSYNC.RECONVERGENT B1 ;  /* 0x0000000000017941 */ /* 0x000fea0003800200 */
.L_x_20621:
[----:B------:R-:W-:Y:S01]  /*19270*/  IMAD.SHL.U32 R0, R0, 0x100000, RZ ;  /* 0x0010000000007824 */ /* 0x000fe200078e00ff */
[----:B------:R-:W-:-:S04]  /*19280*/  LEA R3, R3, 0x3b800000, 0x17 ;  /* 0x3b80000003037811 */ /* 0x000fc800078eb8ff */
[----:B------:R-:W-:-:S07]  /*19290*/  LOP3.LUT R16, R3, R0, R7, 0xfe, !PT ;  /* 0x0000000003107212 */ /* 0x000fce00078efe07 */
.L_x_20620:
[----:B------:R-:W-:Y:S05]  /*192a0*/  BSYNC.RECONVERGENT B0 ;  /* 0x0000000000007941 */ /* 0x000fea0003800200 */
.L_x_20619:
[----:B------:R-:W0:Y:S01]  /*192b0*/  F2I.S64.TRUNC R16, R16 ;  /* 0x0000001000107311 */ /* 0x000e22000020d900 */
[----:B------:R-:W-:Y:S05]  /*192c0*/  BRA `(.L_x_20604) ;  /* 0x00000004000c7947 */ /* 0x000fea0003800000 */
.L_x_20617:
        /* <DEDUP_REMOVED lines=21> */
.L_x_20626:
[----:B------:R-:W-:Y:S05]  /*19420*/  BSYNC.RECONVERGENT B1 ;  /* 0x0000000000017941 */ /* 0x000fea0003800200 */
.L_x_20625:
[----:B------:R-:W-:Y:S02]  /*19430*/  SHF.L.U32 R0, R0, 0x15, RZ ;  /* 0x0000001500007819 */ /* 0x000fe400000006ff */
[----:B------:R-:W-:-:S04]  /*19440*/  LEA R3, R3, 0x37800000, 0x17 ;  /* 0x3780000003037811 */ /* 0x000fc800078eb8ff */
[----:B------:R-:W-:-:S07]  /*19450*/  LOP3.LUT R16, R3, R0, R7, 0xfe, !PT ;  /* 0x0000000003107212 */ /* 0x000fce00078efe07 */
.L_x_20624:
[----:B------:R-:W-:Y:S05]  /*19460*/  BSYNC.RECONVERGENT B0 ;  /* 0x0000000000007941 */ /* 0x000fea0003800200 */
.L_x_20623:
[----:B------:R-:W0:Y:S01]  /*19470*/  F2I.S64.TRUNC R16, R16 ;  /* 0x0000001000107311 */ /* 0x000e22000020d900 */
[----:B------:R-:W-:Y:S05]  /*19480*/  BRA `(.L_x_20604) ;  /* 0x00000000009c7947 */ /* 0x000fea0003800000 */
.L_x_20616:
        /* <DEDUP_REMOVED lines=14> */
.L_x_20630:
[----:B------:R-:W-:Y:S05]  /*19570*/  BSYNC.RECONVERGENT B0 ;  /* 0x0000000000007941 */ /* 0x000fea0003800200 */
.L_x_20629:
[----:B------:R-:W0:Y:S01]  /*19580*/  F2I.S64.TRUNC R16, R16 ;  /* 0x0000001000107311 */ /* 0x000e22000020d900 */
[----:B------:R-:W-:Y:S05]  /*19590*/  BRA `(.L_x_20604) ;  /* 0x0000000000587947 */ /* 0x000fea0003800000 */
.L_x_20603:
        /* <DEDUP_REMOVED lines=16> */
.L_x_20631:
[----:B------:R-:W-:Y:S01]  /*196a0*/  CS2R R16, SRZ ;  /* 0x0000000000107805 */ /* 0x000fe2000001ff00 */
[----:B------:R-:W-:Y:S06]  /*196b0*/  BRA `(.L_x_20604) ;  /* 0x0000000000107947 */ /* 0x000fec0003800000 */
.L_x_20628:
[----:B------:R0:W5:Y:S01]  /*196c0*/  LDG.E.64 R16, desc[UR36][R4.64] ;  /* 0x0000002404107981 */ /* 0x000162000c1e1b00 */
[----:B------:R-:W-:Y:S05]  /*196d0*/  BRA `(.L_x_20604) ;  /* 0x0000000000087947 */ /* 0x000fea0003800000 */
.L_x_20627:
[----:B------:R0:W5:Y:S01]  /*196e0*/  LDG.E R16, desc[UR36][R4.64] ;  /* 0x0000002404107981 */ /* 0x000162000c1e1900 */
[----:B------:R-:W-:-:S07]  /*196f0*/  IMAD.MOV.U32 R17, RZ, RZ, RZ ;  /* 0x000000ffff117224 */ /* 0x000fce00078e00ff */
.L_x_20604:
        /* <DEDUP_REMOVED lines=17> */
.L_x_20635:
[----:B------:R1:W5:Y:S01]  /*19810*/  LDG.E.U8 R18, desc[UR36][R4.64] ;  /* 0x0000002404127981 */ /* 0x000362000c1e1100 */
[----:B------:R-:W-:Y:S01]  /*19820*/  MOV R19, RZ ;  /* 0x000000ff00137202 */ /* 0x000fe20000000f00 */
[----:B------:R-:W-:Y:S06]  /*19830*/  BRA `(.L_x_20637) ;  /* 0x0000000c00447947 */ /* 0x000fec0003800000 */
.L_x_20634:
        /* <DEDUP_REMOVED lines=8> */
.L_x_20639:
[----:B------:R-:W2:Y:S02]  /*198c0*/  LDG.E R18, desc[UR36][R4.64] ;  /* 0x0000002404127981 */ /* 0x000ea4000c1e1900 */
[----:B--2---:R-:W-:Y:S01]  /*198d0*/  SHF.R.S32.HI R19, RZ, 0x1f, R18 ;  /* 0x0000001fff137819 */ /* 0x004fe20000011412 */
[----:B------:R-:W-:Y:S06]  /*198e0*/  BRA `(.L_x_20637) ;  /* 0x0000000c00187947 */ /* 0x000fec0003800000 */
.L_x_20638:
[----:B------:R-:W2:Y:S02]  /*198f0*/  LDG.E.S16 R18, desc[UR36][R4.64] ;  /* 0x0000002404127981 */ /* 0x000ea4000c1e1700 */
[----:B--2---:R-:W-:Y:S01]  /*19900*/  SHF.R.S32.HI R19, RZ, 0x1f, R18 ;  /* 0x0000001fff137819 */ /* 0x004fe20000011412 */
[----:B------:R-:W-:Y:S06]  /*19910*/  BRA `(.L_x_20637) ;  /* 0x0000000c000c7947 */ /* 0x000fec0003800000 */
.L_x_20633:
        /* <DEDUP_REMOVED lines=9> */
.L_x_20641:
[----:B------:R-:W2:Y:S02]  /*199b0*/  LDG.E.U16 R4, desc[UR36][R4.64] ;  /* 0x0000002404047981 */ /* 0x000ea4000c1e1500 */
[----:B--2---:R-:W-:-:S06]  /*199c0*/  HADD2.F32 R18, -RZ, R4.H0_H0 ;  /* 0x20000004ff127230 */ /* 0x004fcc0000004100 */
[----:B------:R-:W0:Y:S01]  /*199d0*/  F2I.S64.TRUNC R18, R18 ;  /* 0x0000001200127311 */ /* 0x000e22000020d900 */
[----:B------:R-:W-:Y:S05]  /*199e0*/  BRA `(.L_x_20637) ;  /* 0x0000000800d87947 */ /* 0x000fea0003800000 */
.L_x_20640:
        /* <DEDUP_REMOVED lines=9> */
.L_x_20643:
[----:B------:R-:W2:Y:S02]  /*19a80*/  LDG.E.U16 R4, desc[UR36][R4.64] ;  /* 0x0000002404047981 */ /* 0x000ea4000c1e1500 */
[----:B--2---:R-:W-:-:S06]  /*19a90*/  HADD2.F32 R18, -RZ, R4.H0_H0 ;  /* 0x20000004ff127230 */ /* 0x004fcc0000004100 */
[----:B------:R-:W0:Y:S01]  /*19aa0*/  F2I.S64.TRUNC R18, R18 ;  /* 0x0000001200127311 */ /* 0x000e22000020d900 */
[----:B------:R-:W-:Y:S05]  /*19ab0*/  BRA `(.L_x_20637) ;  /* 0x0000000800a47947 */ /* 0x000fea0003800000 */
.L_x_20642:
[----:B------:R-:W2:Y:S02]  /*19ac0*/  LDG.E.64 R4, desc[UR36][R4.64] ;  /* 0x0000002404047981 */ /* 0x000ea4000c1e1b00 */
[----:B--2---:R0:W1:Y:S01]  /*19ad0*/  F2I.S64.F64.TRUNC R18, R4 ;  /* 0x0000000400127311 */ /* 0x004062000030d900 */
[----:B------:R-:W-:Y:S05]  /*19ae0*/  BRA `(.L_x_20637) ;  /* 0x0000000800987947 */ /* 0x000fea0003800000 */
.L_x_20632:
        /* <DEDUP_REMOVED lines=13> */
.L_x_20646:
[----:B------:R-:W2:Y:S02]  /*19bc0*/  LDG.E.64 R4, desc[UR36][R4.64] ;  /* 0x0000002404047981 */ /* 0x000ea4000c1e1b00 */
[----:B--2---:R0:W1:Y:S01]  /*19bd0*/  F2I.S64.F64.TRUNC R18, R4 ;  /* 0x0000000400127311 */ /* 0x004062000030d900 */
[----:B------:R-:W-:Y:S05]  /*19be0*/  BRA `(.L_x_20637) ;  /* 0x0000000800587947 */ /* 0x000fea0003800000 */
.L_x_20645:
        /* <DEDUP_REMOVED lines=26> */
.L_x_20648:
        /* <DEDUP_REMOVED lines=14> */
.L_x_20647:
[----:B------:R-:W2:Y:S02]  /*19e70*/  LDG.E.U16 R18, desc[UR36][R4.64] ;  /* 0x0000002404127981 */ /* 0x000ea4000c1e1500 */
[----:B--2---:R-:W-:-:S06]  /*19e80*/  SHF.L.U32 R18, R18, 0x10, RZ ;  /* 0x0000001012127819 */ /* 0x004fcc00000006ff */
[----:B------:R-:W0:Y:S01]  /*19e90*/  F2I.S64.TRUNC R18, R18 ;  /* 0x0000001200127311 */ /* 0x000e22000020d900 */
[----:B------:R-:W-:Y:S05]  /*19ea0*/  BRA `(.L_x_20637) ;  /* 0x0000000400a87947 */ /* 0x000fea0003800000 */
.L_x_20644:
        /* <DEDUP_REMOVED lines=11> */
.L_x_20651:
        /* <DEDUP_REMOVED lines=21> */
.L_x_20655:
[----:B------:R-:W-:Y:S05]  /*1a0b0*/  BSYNC.RECONVERGENT B1 ;  /* 0x0000000000017941 */ /* 0x000fea0003800200 */
.L_x_20654:
[----:B------:R-:W-:Y:S02]  /*1a0c0*/  SHF.L.U32 R0, R0, 0x14, RZ ;  /* 0x0000001400007819 */ /* 0x000fe400000006ff */
[----:B------:R-:W-:-:S04]  /*1a0d0*/  LEA R3, R3, 0x3b800000, 0x17 ;  /* 0x3b80000003037811 */ /* 0x000fc800078eb8ff */
[----:B------:R-:W-:-:S07]  /*1a0e0*/  LOP3.LUT R18, R3, R0, R7, 0xfe, !PT ;  /* 0x0000000003127212 */ /* 0x000fce00078efe07 */
.L_x_20653:
[----:B------:R-:W-:Y:S05]  /*1a0f0*/  BSYNC.RECONVERGENT B0 ;  /* 0x0000000000007941 */ /* 0x000fea0003800200 */
.L_x_20652:
[----:B------:R-:W0:Y:S01]  /*1a100*/  F2I.S64.TRUNC R18, R18 ;  /* 0x0000001200127311 */ /* 0x000e22000020d900 */
[----:B------:R-:W-:Y:S05]  /*1a110*/  BRA `(.L_x_20637) ;  /* 0x00000004000c7947 */ /* 0x000fea0003800000 */
.L_x_20650:
        /* <DEDUP_REMOVED lines=21> */
.L_x_20659:
[----:B------:R-:W-:Y:S05]  /*1a270*/  BSYNC.RECONVERGENT B1 ;  /* 0x0000000000017941 */ /* 0x000fea0003800200 */
.L_x_20658:
[----:B------:R-:W-:Y:S01]  /*1a280*/  IMAD.SHL.U32 R0, R0, 0x200000, RZ ;  /* 0x0020000000007824 */ /* 0x000fe200078e00ff */
[----:B------:R-:W-:-:S04]  /*1a290*/  LEA R3, R3, 0x37800000, 0x17 ;  /* 0x3780000003037811 */ /* 0x000fc800078eb8ff */
[----:B------:R-:W-:-:S07]  /*1a2a0*/  LOP3.LUT R18, R3, R0, R7, 0xfe, !PT ;  /* 0x0000000003127212 */ /* 0x000fce00078efe07 */
.L_x_20657:
[----:B------:R-:W-:Y:S05]  /*1a2b0*/  BSYNC.RECONVERGENT B0 ;  /* 0x0000000000007941 */ /* 0x000fea0003800200 */
.L_x_20656:
[----:B------:R-:W0:Y:S01]  /*1a2c0*/  F2I.S64.TRUNC R18, R18 ;  /* 0x0000001200127311 */ /* 0x000e22000020d900 */
[----:B------:R-:W-:Y:S05]  /*1a2d0*/  BRA `(.L_x_20637) ;  /* 0x00000000009c7947 */ /* 0x000fea0003800000 */
.L_x_20649:
        /* <DEDUP_REMOVED lines=14> */
.L_x_20663:
[----:B------:R-:W-:Y:S05]  /*1a3c0*/  BSYNC.RECONVERGENT B0 ;  /* 0x0000000000007941 */ /* 0x000fea0003800200 */
.L_x_20662:
[----:B------:R-:W0:Y:S01]  /*1a3d0*/  F2I.S64.TRUNC R18, R18 ;  /* 0x0000001200127311 */ /* 0x000e22000020d900 */
[----:B------:R-:W-:Y:S05]  /*1a3e0*/  BRA `(.L_x_20637) ;  /* 0x0000000000587947 */ /* 0x000fea0003800000 */
.L_x_20636:
        /* <DEDUP_REMOVED lines=16> */
.L_x_20664:
[----:B------:R-:W-:Y:S01]  /*1a4f0*/  CS2R R18, SRZ ;  /* 0x0000000000127805 */ /* 0x000fe2000001ff00 */
[----:B------:R-:W-:Y:S06]  /*1a500*/  BRA `(.L_x_20637) ;  /* 0x0000000000107947 */ /* 0x000fec0003800000 */
.L_x_20661:
[----:B------:R0:W5:Y:S01]  /*1a510*/  LDG.E.64 R18, desc[UR36][R4.64] ;  /* 0x0000002404127981 */ /* 0x000162000c1e1b00 */
[----:B------:R-:W-:Y:S05]  /*1a520*/  BRA `(.L_x_20637) ;  /* 0x0000000000087947 */ /* 0x000fea0003800000 */
.L_x_20660:
[----:B------:R0:W5:Y:S01]  /*1a530*/  LDG.E R18, desc[UR36][R4.64] ;  /* 0x0000002404127981 */ /* 0x000162000c1e1900 */
[----:B------:R-:W-:-:S07]  /*1a540*/  MOV R19, RZ ;  /* 0x000000ff00137202 */ /* 0x000fce0000000f00 */
.L_x_20637:
        /* <DEDUP_REMOVED lines=17> */
.L_x_20668:
[----:B------:R0:W5:Y:S01]  /*1a660*/  LDG.E.U8 R24, desc[UR36][R4.64] ;  /* 0x0000002404187981 */ /* 0x000162000c1e1100 */
[----:B------:R-:W-:Y:S01]  /*1a670*/  IMAD.MOV.U32 R25, RZ, RZ, RZ ;  /* 0x000000ffff197224 */ /* 0x000fe200078e00ff */
[----:B------:R-:W-:Y:S06]  /*1a680*/  BRA `(.L_x_20670) ;  /* 0x0000000c00447947 */ /* 0x000fec0003800000 */
.L_x_20667:
        /* <DEDUP_REMOVED lines=8> */
.L_x_20672:
[----:B------:R-:W2:Y:S02]  /*1a710*/  LDG.E R24, desc[UR36][R4.64] ;  /* 0x0000002404187981 */ /* 0x000ea4000c1e1900 */
[----:B--2---:R-:W-:Y:S01]  /*1a720*/  SHF.R.S32.HI R25, RZ, 0x1f, R24 ;  /* 0x0000001fff197819 */ /* 0x004fe20000011418 */
[----:B------:R-:W-:Y:S06]  /*1a730*/  BRA `(.L_x_20670) ;  /* 0x0000000c00187947 */ /* 0x000fec0003800000 */
.L_x_20671:
[----:B------:R-:W2:Y:S02]  /*1a740*/  LDG.E.S16 R24, desc[UR36][R4.64] ;  /* 0x0000002404187981 */ /* 0x000ea4000c1e1700 */
[----:B--2---:R-:W-:Y:S01]  /*1a750*/  SHF.R.S32.HI R25, RZ, 0x1f, R24 ;  /* 0x0000001fff197819 */ /* 0x004fe20000011418 */
[----:B------:R-:W-:Y:S06]  /*1a760*/  BRA `(.L_x_20670) ;  /* 0x0000000c000c7947 */ /* 0x000fec0003800000 */
.L_x_20666:
        /* <DEDUP_REMOVED lines=9> */
.L_x_20674:
[----:B------:R-:W2:Y:S02]  /*1a800*/  LDG.E.U16 R4, desc[UR36][R4.64] ;  /* 0x0000002404047981 */ /* 0x000ea4000c1e1500 */
[----:B--2---:R-:W-:-:S06]  /*1a810*/  HADD2.F32 R24, -RZ, R4.H0_H0 ;  /* 0x20000004ff187230 */ /* 0x004fcc0000004100 */
[----:B------:R-:W0:Y:S01]  /*1a820*/  F2I.S64.TRUNC R24, R24 ;  /* 0x0000001800187311 */ /* 0x000e22000020d900 */
[----:B------:R-:W-:Y:S05]  /*1a830*/  BRA `(.L_x_20670) ;  /* 0x0000000800d87947 */ /* 0x000fea0003800000 */
.L_x_20673:
        /* <DEDUP_REMOVED lines=9> */
.L_x_20676:
[----:B------:R-:W2:Y:S02]  /*1a8d0*/  LDG.E.U16 R4, desc[UR36][R4.64] ;  /* 0x0000002404047981 */ /* 0x000ea4000c1e1500 */
[----:B--2---:R-:W-:-:S06]  /*1a8e0*/  HADD2.F32 R24, -RZ, R4.H0_H0 ;  /* 0x20000004ff187230 */ /* 0x004fcc0000004100 */
[----:B------:R-:W0:Y:S01]  /*1a8f0*/  F2I.S64.TRUNC R24, R24 ;  /* 0x0000001800187311 */ /* 0x000e22000020d900 */
[----:B------:R-:W-:Y:S05]  /*1a900*/  BRA `(.L_x_20670) ;  /* 0x0000000800a47947 */ /* 0x000fea0003800000 */
.L_x_20675:
[----:B------:R-:W2:Y:S02]  /*1a910*/  LDG.E.64 R4, desc[UR36][R4.64] ;  /* 0x0000002404047981 */ /* 0x000ea4000c1e1b00 */
[----:B--2---:R0:W1:Y:S01]  /*1a920*/  F2I.S64.F64.TRUNC R24, R4 ;  /* 0x0000000400187311 */ /* 0x004062000030d900 */
[----:B------:R-:W-:Y:S05]  /*1a930*/  BRA `(.L_x_20670) ;  /* 0x0000000800987947 */ /* 0x000fea0003800000 */
.L_x_20665:
        /* <DEDUP_REMOVED lines=13> */
.L_x_20679:
[----:B------:R-:W2:Y:S02]  /*1aa10*/  LDG.E.64 R4, desc[UR36][R4.64] ;  /* 0x0000002404047981 */ /* 0x000ea4000c1e1b00 */
[----:B--2---:R0:W1:Y:S01]  /*1aa20*/  F2I.S64.F64.TRUNC R24, R4 ;  /* 0x0000000400187311 */ /* 0x004062000030d900 */
[----:B------:R-:W-:Y:S05]  /*1aa30*/  BRA `(.L_x_20670) ;  /* 0x0000000800587947 */ /* 0x000fea0003800000 */
.L_x_20678:
        /* <DEDUP_REMOVED lines=26> */
.L_x_20681:
        /* <DEDUP_REMOVED lines=14> */
.L_x_20680:
[----:B------:R-:W2:Y:S02]  /*1acc0*/  LDG.E.U16 R24, desc[UR36][R4.64] ;  /* 0x0000002404187981 */ /* 0x000ea4000c1e1500 */
[----:B--2---:R-:W-:-:S06]  /*1acd0*/  IMAD.U32 R24, R24, 0x10000, RZ ;  /* 0x0001000018187824 */ /* 0x004fcc00078e00ff */
[----:B------:R-:W0:Y:S01]  /*1ace0*/  F2I.S64.TRUNC R24, R24 ;  /* 0x0000001800187311 */ /* 0x000e22000020d900 */
[----:B------:R-:W-:Y:S05]  /*1acf0*/  BRA `(.L_x_20670) ;  /* 0x0000000400a87947 */ /* 0x000fea0003800000 */
.L_x_20677:
        /* <DEDUP_REMOVED lines=11> */
.L_x_20684:
        /* <DEDUP_REMOVED lines=21> */
.L_x_20688:
[----:B------:R-:W-:Y:S05]  /*1af00*/  BSYNC.RECONVERGENT B1 ;  /* 0x0000000000017941 */ /* 0x000fea0003800200 */
.L_x_20687:
[----:B------:R-:W-:Y:S01]  /*1af10*/  IMAD.SHL.U32 R0, R0, 0x100000, RZ ;  /* 0x0010000000007824 */ /* 0x000fe200078e00ff */
[----:B------:R-:W-:-:S04]  /*1af20*/  LEA R3, R3, 0x3b800000, 0x17 ;  /* 0x3b80000003037811 */ /* 0x000fc800078eb8ff */
[----:B------:R-:W-:-:S07]  /*1af30*/  LOP3.LUT R24, R3, R0, R7, 0xfe, !PT ;  /* 0x0000000003187212 */ /* 0x000fce00078efe07 */
.L_x_20686:
[----:B------:R-:W-:Y:S05]  /*1af40*/  BSYNC.RECONVERGENT B0 ;  /* 0x0000000000007941 */ /* 0x000fea0003800200 */
.L_x_20685:
[----:B------:R-:W0:Y:S01]  /*1af50*/  F2I.S64.TRUNC R24, R24 ;  /* 0x0000001800187311 */ /* 0x000e22000020d900 */
[----:B------:R-:W-:Y:S05]  /*1af60*/  BRA `(.L_x_20670) ;  /* 0x00000004000c7947 */ /* 0x000fea0003800000 */
.L_x_20683:
        /* <DEDUP_REMOVED lines=21> */
.L_x_20692:
[----:B------:R-:W-:Y:S05]  /*1b0c0*/  BSYNC.RECONVERGENT B1 ;  /* 0x0000000000017941 */ /* 0x000fea0003800200 */
.L_x_20691:
[----:B------:R-:W-:Y:S01]  /*1b0d0*/  IMAD.SHL.U32 R0, R0, 0x200000, RZ ;  /* 0x0020000000007824 */ /* 0x000fe200078e00ff */
[----:B------:R-:W-:-:S04]  /*1b0e0*/  LEA R3, R3, 0x37800000, 0x17 ;  /* 0x3780000003037811 */ /* 0x000fc800078eb8ff */
[----:B------:R-:W-:-:S07]  /*1b0f0*/  LOP3.LUT R24, R3, R0, R7, 0xfe, !PT ;  /* 0x0000000003187212 */ /* 0x000fce00078efe07 */
.L_x_20690:
[----:B------:R-:W-:Y:S05]  /*1b100*/  BSYNC.RECONVERGENT B0 ;  /* 0x0000000000007941 */ /* 0x000fea0003800200 */
.L_x_20689:
[----:B------:R-:W0:Y:S01]  /*1b110*/  F2I.S64.TRUNC R24, R24 ;  /* 0x0000001800187311 */ /* 0x000e22000020d900 */
[----:B------:R-:W-:Y:S05]  /*1b120*/  BRA `(.L_x_20670) ;  /* 0x00000000009c7947 */ /* 0x000fea0003800000 */
.L_x_20682:
        /* <DEDUP_REMOVED lines=14> */
.L_x_20696:
[----:B------:R-:W-:Y:S05]  /*1b210*/  BSYNC.RECONVERGENT B0 ;  /* 0x0000000000007941 */ /* 0x000fea0003800200 */
.L_x_20695:
[----:B------:R-:W0:Y:S01]  /*1b220*/  F2I.S64.TRUNC R24, R24 ;  /* 0x0000001800187311 */ /* 0x000e22000020d900 */
[----:B------:R-:W-:Y:S05]  /*1b230*/  BRA `(.L_x_20670) ;  /* 0x0000000000587947 */ /* 0x000fea0003800000 */
.L_x_20669:
        /* <DEDUP_REMOVED lines=16> */
.L_x_20697:
[----:B------:R-:W-:Y:S01]  /*1b340*/  CS2R R24, SRZ ;  /* 0x0000000000187805 */ /* 0x000fe2000001ff00 */
[----:B------:R-:W-:Y:S06]  /*1b350*/  BRA `(.L_x_20670) ;  /* 0x0000000000107947 */ /* 0x000fec0003800000 */
.L_x_20694:
[----:B------:R0:W5:Y:S01]  /*1b360*/  LDG.E.64 R24, desc[UR36][R4.64] ;  /* 0x0000002404187981 */ /* 0x000162000c1e1b00 */
[----:B------:R-:W-:Y:S05]  /*1b370*/  BRA `(.L_x_20670) ;  /* 0x0000000000087947 */ /* 0x000fea0003800000 */
.L_x_20693:
[----:B------:R0:W5:Y:S01]  /*1b380*/  LDG.E R24, desc[UR36][R4.64] ;  /* 0x0000002404187981 */ /* 0x000162000c1e1900 */
[----:B------:R-:W-:-:S07]  /*1b390*/  IMAD.MOV.U32 R25, RZ, RZ, RZ ;  /* 0x000000ffff197224 */ /* 0x000fce00078e00ff */
.L_x_20670:
        /* <DEDUP_REMOVED lines=21> */
.L_x_20699:
[----:B------:R-:W-:Y:S05]  /*1b4f0*/  BSYNC.RECONVERGENT B7 ;  /* 0x0000000000077941 */ /* 0x000fea0003800200 */
.L_x_20698:
        /* <DEDUP_REMOVED lines=21> */
.L_x_20701:
[----:B------:R-:W-:Y:S05]  /*1b650*/  BSYNC.RECONVERGENT B7 ;  /* 0x0000000000077941 */ /* 0x000fea0003800200 */
.L_x_20700:
        /* <DEDUP_REMOVED lines=25> */
.L_x_20703:
[----:B------:R-:W-:Y:S05]  /*1b7f0*/  BSYNC.RECONVERGENT B7 ;  /* 0x0000000000077941 */ /* 0x000fea0003800200 */
.L_x_20702:
        /* <DEDUP_REMOVED lines=39> */
.L_x_20707:
[----:B------:R-:W-:Y:S01]  /*1ba70*/  IMAD.MOV.U32 R0, RZ, RZ, R4 ;  /* 0x000000ffff007224 */ /* 0x000fe200078e0004 */
[----:B------:R-:W-:Y:S02]  /*1ba80*/  MOV R10, R5 ;  /* 0x00000005000a7202 */ /* 0x000fe40000000f00 */
[----:B------:R-:W-:-:S07]  /*1ba90*/  MOV R11, 0x1bab0 ;  /* 0x0001bab0000b7802 */ /* 0x000fce0000000f00 */
[----:B------:R-:W-:Y:S05]  /*1baa0*/  CALL.REL.NOINC `($__internal_47_$__cuda_sm20_rem_s64) ;  /* 0x000000e8006c7944 */ /* 0x000fea0003c00000 */
[----:B------:R-:W-:Y:S02]  /*1bab0*/  IMAD.MOV.U32 R4, RZ, RZ, R0 ;  /* 0x000000ffff047224 */ /* 0x000fe400078e0000 */
[----:B------:R-:W-:-:S07]  /*1bac0*/  IMAD.MOV.U32 R5, RZ, RZ, R3 ;  /* 0x000000ffff057224 */ /* 0x000fce00078e0003 */
.L_x_20708:
[----:B------:R-:W-:Y:S05]  /*1bad0*/  BSYNC.RECONVERGENT B0 ;  /* 0x0000000000007941 */ /* 0x000fea0003800200 */
.L_x_20706:
        /* <DEDUP_REMOVED lines=9> */
.L_x_20705:
        /* <DEDUP_REMOVED lines=16> */
.L_x_20735:
        /* <DEDUP_REMOVED lines=27> */
.L_x_20712:
[----:B------:R-:W-:Y:S01]  /*1be20*/  IMAD.MOV.U32 R8, RZ, RZ, R36 ;  /* 0x000000ffff087224 */ /* 0x000fe200078e0024 */
[----:B------:R-:W-:Y:S01]  /*1be30*/  MOV R5, R35 ;  /* 0x0000002300057202 */ /* 0x000fe20000000f00 */
[----:B------:R-:W-:Y:S01]  /*1be40*/  IMAD.MOV.U32 R4, RZ, RZ, R14 ;  /* 0x000000ffff047224 */ /* 0x000fe200078e000e */
[----:B------:R-:W-:Y:S01]  /*1be50*/  MOV R0, 0x1be80 ;  /* 0x0001be8000007802 */ /* 0x000fe20000000f00 */
[----:B------:R-:W-:-:S07]  /*1be60*/  IMAD.MOV.U32 R3, RZ, RZ, R15 ;  /* 0x000000ffff037224 */ /* 0x000fce00078e000f */
[----:B012---:R-:W-:Y:S05]  /*1be70*/  CALL.REL.NOINC `($__internal_46_$__cuda_sm20_div_s64) ;  /* 0x000000e000287944 */ /* 0x007fea0003c00000 */
[----:B------:R-:W-:Y:S01]  /*1be80*/  MOV R24, R6 ;  /* 0x0000000600187202 */ /* 0x000fe20000000f00 */
[----:B------:R-:W-:-:S07]  /*1be90*/  IMAD.MOV.U32 R25, RZ, RZ, R7 ;  /* 0x000000ffff197224 */ /* 0x000fce00078e0007 */
.L_x_20713:
[----:B------:R-:W-:Y:S05]  /*1bea0*/  BSYNC.RECONVERGENT B1 ;  /* 0x0000000000017941 */ /* 0x000fea0003800200 */
.L_x_20711:
        /* <DEDUP_REMOVED lines=44> */
.L_x_20715:
        /* <DEDUP_REMOVED lines=8> */
.L_x_20716:
[----:B------:R-:W-:Y:S05]  /*1c1f0*/  BSYNC.RECONVERGENT B1 ;  /* 0x0000000000017941 */ /* 0x000fea0003800200 */
.L_x_20714:
        /* <DEDUP_REMOVED lines=42> */
.L_x_20718:
        /* <DEDUP_REMOVED lines=8> */
.L_x_20719:
[----:B------:R-:W-:Y:S05]  /*1c520*/  BSYNC.RECONVERGENT B1 ;  /* 0x0000000000017941 */ /* 0x000fea0003800200 */
.L_x_20717:
        /* <DEDUP_REMOVED lines=42> */
.L_x_20721:
        /* <DEDUP_REMOVED lines=8> */
.L_x_20722:
[----:B------:R-:W-:Y:S05]  /*1c850*/  BSYNC.RECONVERGENT B1 ;  /* 0x0000000000017941 */ /* 0x000fea0003800200 */
.L_x_20720:
        /* <DEDUP_REMOVED lines=42> */
.L_x_20724:
        /* <DEDUP_REMOVED lines=8> */
.L_x_20725:
[----:B------:R-:W-:Y:S05]  /*1cb80*/  BSYNC.RECONVERGENT B1 ;  /* 0x0000000000017941 */ /* 0x000fea0003800200 */
.L_x_20723:
        /* <DEDUP_REMOVED lines=42> */
.L_x_20727:
        /* <DEDUP_REMOVED lines=8> */
.L_x_20728:
[----:B------:R-:W-:Y:S05]  /*1ceb0*/  BSYNC.RECONVERGENT B1 ;  /* 0x0000000000017941 */ /* 0x000fea0003800200 */
.L_x_20726:
        /* <DEDUP_REMOVED lines=43> */
.L_x_20730:
        /* <DEDUP_REMOVED lines=8> */
.L_x_20731:
[----:B------:R-:W-:Y:S05]  /*1d1f0*/  BSYNC.RECONVERGENT B1 ;  /* 0x0000000000017941 */ /* 0x000fea0003800200 */
.L_x_20729:
        /* <DEDUP_REMOVED lines=42> */
.L_x_20733:
        /* <DEDUP_REMOVED lines=8> */
.L_x_20734:
[----:B------:R-:W-:Y:S05]  /*1d520*/  BSYNC.RECONVERGENT B1 ;  /* 0x0000000000017941 */ /* 0x000fea0003800200 */
.L_x_20732:
        /* <DEDUP_REMOVED lines=21> */
.L_x_20710:
[----:B------:R-:W-:-:S07]  /*1d680*/  VIADD R32, R32, 0x3 ;  /* 0x0000000320207836 */ /* 0x000fce0000000000 */
.L_x_20709:
        /* <DEDUP_REMOVED lines=31> */
.L_x_20738:
        /* <DEDUP_REMOVED lines=8> */
.L_x_20739:
[----:B------:R-:W-:Y:S05]  /*1d900*/  BSYNC.RECONVERGENT B0 ;  /* 0x0000000000007941 */ /* 0x000fea0003800200 */
.L_x_20737:
        /* <DEDUP_REMOVED lines=44> */
.L_x_20741:
        /* <DEDUP_REMOVED lines=8> */
.L_x_20742:
[----:B------:R-:W-:Y:S05]  /*1dc50*/  BSYNC.RECONVERGENT B0 ;  /* 0x0000000000007941 */ /* 0x000fea0003800200 */
.L_x_20740:
        /* <DEDUP_REMOVED lines=44> */
.L_x_20744:
        /* <DEDUP_REMOVED lines=8> */
.L_x_20745:
[----:B------:R-:W-:Y:S05]  /*1dfa0*/  BSYNC.RECONVERGENT B0 ;  /* 0x0000000000007941 */ /* 0x000fea0003800200 */
.L_x_20743:
        /* <DEDUP_REMOVED lines=44> */
.L_x_20747:
        /* <DEDUP_REMOVED lines=8> */
.L_x_20748:
[----:B------:R-:W-:Y:S05]  /*1e2f0*/  BSYNC.RECONVERGENT B0 ;  /* 0x0000000000007941 */ /* 0x000fea0003800200 */
.L_x_20746:
        /* <DEDUP_REMOVED lines=18> */
.L_x_20736:
        /* <DEDUP_REMOVED lines=31> */
.L_x_20751:
        /* <DEDUP_REMOVED lines=8> */
.L_x_20752:
[----:B------:R-:W-:Y:S05]  /*1e690*/  BSYNC.RECONVERGENT B0 ;  /* 0x0000000000007941 */ /* 0x000fea0003800200 */
.L_x_20750:
        /* <DEDUP_REMOVED lines=44> */
.L_x_20754:
        /* <DEDUP_REMOVED lines=8> */
.L_x_20755:
[----:B------:R-:W-:Y:S05]  /*1e9e0*/  BSYNC.RECONVERGENT B0 ;  /* 0x0000000000007941 */ /* 0x000fea0003800200 */
.L_x_20753:
        /* <DEDUP_REMOVED lines=18> */
.L_x_20749:
        /* <DEDUP_REMOVED lines=31> */
.L_x_20757:
[----:B------:R-:W-:Y:S01]  /*1ed00*/  IMAD.MOV.U32 R0, RZ, RZ, R4 ;  /* 0x000000ffff007224 */ /* 0x000fe200078e0004 */
[----:B------:R-:W-:Y:S01]  /*1ed10*/  MOV R11, 0x1ed40 ;  /* 0x0001ed40000b7802 */ /* 0x000fe20000000f00 */
[----:B------:R-:W-:-:S07]  /*1ed20*/  IMAD.MOV.U32 R10, RZ, RZ, R5 ;  /* 0x000000ffff0a7224 */ /* 0x000fce00078e0005 */
[----:B------:R-:W-:Y:S05]  /*1ed30*/  CALL.REL.NOINC `($__internal_47_$__cuda_sm20_rem_s64) ;  /* 0x000000b400c87944 */ /* 0x000fea0003c00000 */
[----:B------:R-:W-:Y:S01]  /*1ed40*/  MOV R4, R0 ;  /* 0x0000000000047202 */ /* 0x000fe20000000f00 */
[----:B------:R-:W-:-:S07]  /*1ed50*/  IMAD.MOV.U32 R5, RZ, RZ, R3 ;  /* 0x000000ffff057224 */ /* 0x000fce00078e0003 */
.L_x_20758:
[----:B------:R-:W-:Y:S05]  /*1ed60*/  BSYNC.RECONVERGENT B0 ;  /* 0x0000000000007941 */ /* 0x000fea0003800200 */
.L_x_20756:
        /* <DEDUP_REMOVED lines=10> */
.L_x_20704:
        /* <DEDUP_REMOVED lines=17> */
.L_x_20763:
        /* <DEDUP_REMOVED lines=22> */
.L_x_20762:
[----:B------:R-:W-:Y:S05]  /*1f080*/  BSYNC.RECONVERGENT B8 ;  /* 0x0000000000087941 */ /* 0x000fea0003800200 */
.L_x_20761:
[----:B------:R-:W-:-:S04]  /*1f090*/  IADD3 R16, P0, PT, R16, 0x8, RZ ;  /* 0x0000000810107810 */ /* 0x000fc80007f1e0ff */
[----:B------:R-:W-:Y:S02]  /*1f0a0*/  IADD3.X R17, PT, PT, RZ, R17, RZ, P0, !PT ;  /* 0x00000011ff117210 */ /* 0x000fe400007fe4ff */
[----:B------:R-:W-:-:S04]  /*1f0b0*/  ISETP.GE.U32.AND P0, PT, R16, R25, PT ;  /* 0x000000191000720c */ /* 0x000fc80003f06070 */
[----:B------:R-:W-:-:S13]  /*1f0c0*/  ISETP.GE.U32.AND.EX P0, PT, R17, R24, PT, P0 ;  /* 0x000000181100720c */ /* 0x000fda0003f06100 */
[----:B------:R-:W-:Y:S05]  /*1f0d0*/  @!P0 BRA `(.L_x_20763) ;  /* 0xfffffffc00908947 */ /* 0x000fea000383ffff */
.L_x_20760:
[----:B------:R-:W-:Y:S05]  /*1f0e0*/  BSYNC.RECONVERGENT B7 ;  /* 0x0000000000077941 */ /* 0x000fea0003800200 */
.L_x_20759:
        /* <DEDUP_REMOVED lines=16> */
.L_x_20767:
[----:B------:R0:W-:Y:S01]  /*1f1f0*/  STG.E.U8 desc[UR36][R2.64], RZ ;  /* 0x000000ff02007986 */ /* 0x0001e2000c101124 */
[----:B------:R-:W-:Y:S05]  /*1f200*/  BRA `(.L_x_20769) ;  /* 0x00000004008c7947 */ /* 0x000fea0003800000 */
.L_x_20766:
        /* <DEDUP_REMOVED lines=8> */
.L_x_20771:
[----:B------:R0:W-:Y:S01]  /*1f290*/  STG.E desc[UR36][R2.64], RZ ;  /* 0x000000ff02007986 */ /* 0x0001e2000c101924 */
[----:B------:R-:W-:Y:S05]  /*1f2a0*/  BRA `(.L_x_20769) ;  /* 0x0000000400647947 */ /* 0x000fea0003800000 */
.L_x_20770:
[----:B------:R0:W-:Y:S01]  /*1f2b0*/  STG.E.U16 desc[UR36][R2.64], RZ ;  /* 0x000000ff02007986 */ /* 0x0001e2000c101524 */
[----:B------:R-:W-:Y:S05]  /*1f2c0*/  BRA `(.L_x_20769) ;  /* 0x00000004005c7947 */ /* 0x000fea0003800000 */
.L_x_20765:
        /* <DEDUP_REMOVED lines=8> */
.L_x_20773:
[----:B------:R0:W-:Y:S01]  /*1f350*/  STG.E.U16 desc[UR36][R2.64], RZ ;  /* 0x000000ff02007986 */ /* 0x0001e2000c101524 */
[----:B------:R-:W-:Y:S05]  /*1f360*/  BRA `(.L_x_20769) ;  /* 0x0000000400347947 */ /* 0x000fea0003800000 */
.L_x_20772:
        /* <DEDUP_REMOVED lines=8> */
.L_x_20775:
[----:B------:R3:W-:Y:S01]  /*1f3f0*/  STG.E desc[UR36][R2.64], RZ ;  /* 0x000000ff02007986 */ /* 0x0007e2000c101924 */
[----:B------:R-:W-:Y:S05]  /*1f400*/  BRA `(.L_x_20769) ;  /* 0x00000004000c7947 */ /* 0x000fea0003800000 */
.L_x_20774:
[----:B------:R4:W-:Y:S01]  /*1f410*/  STG.E.64 desc[UR36][R2.64], RZ ;  /* 0x000000ff02007986 */ /* 0x0009e2000c101b24 */
[----:B------:R-:W-:Y:S05]  /*1f420*/  BRA `(.L_x_20769) ;  /* 0x0000000400047947 */ /* 0x000fea0003800000 */
.L_x_20764:
        /* <DEDUP_REMOVED lines=10> */
.L_x_20778:
[----:B------:R0:W-:Y:S01]  /*1f4d0*/  STG.E.128 desc[UR36][R2.64], RZ ;  /* 0x000000ff02007986 */ /* 0x0001e2000c101d24 */
[----:B------:R-:W-:Y:S05]  /*1f4e0*/  BRA `(.L_x_20769) ;  /* 0x0000000000d47947 */ /* 0x000fea0003800000 */
.L_x_20777:
        /* <DEDUP_REMOVED lines=8> */
.L_x_20780:
[----:B------:R0:W-:Y:S01]  /*1f570*/  STG.E.U8 desc[UR36][R2.64], RZ ;  /* 0x000000ff02007986 */ /* 0x0001e2000c101124 */
[----:B------:R-:W-:Y:S05]  /*1f580*/  BRA `(.L_x_20769) ;  /* 0x0000000000ac7947 */ /* 0x000fea0003800000 */
.L_x_20779:
[----:B------:R0:W-:Y:S01]  /*1f590*/  STG.E.U16 desc[UR36][R2.64], RZ ;  /* 0x000000ff02007986 */ /* 0x0001e2000c101524 */
[----:B------:R-:W-:Y:S05]  /*1f5a0*/  BRA `(.L_x_20769) ;  /* 0x0000000000a47947 */ /* 0x000fea0003800000 */
.L_x_20776:
        /* <DEDUP_REMOVED lines=10> */
.L_x_20783:
[----:B------:R0:W-:Y:S01]  /*1f650*/  STG.E.U8 desc[UR36][R2.64], RZ ;  /* 0x000000ff02007986 */ /* 0x0001e2000c101124 */
[----:B------:R-:W-:Y:S05]  /*1f660*/  BRA `(.L_x_20769) ;  /* 0x0000000000747947 */ /* 0x000fea0003800000 */
.L_x_20782:
[----:B------:R0:W-:Y:S01]  /*1f670*/  STG.E.U8 desc[UR36][R2.64], RZ ;  /* 0x000000ff02007986 */ /* 0x0001e2000c101124 */
[----:B------:R-:W-:Y:S05]  /*1f680*/  BRA `(.L_x_20769) ;  /* 0x00000000006c7947 */ /* 0x000fea0003800000 */
.L_x_20781:
[----:B------:R-:W-:-:S13]  /*1f690*/  ISETP.NE.AND P0, PT, R0, 0x1c, PT ;  /* 0x0000001c0000780c */ /* 0x000fda0003f05270 */
[----:B------:R-:W-:Y:S05]  /*1f6a0*/  @!P0 BRA `(.L_x_20784) ;  /* 0x0000000000608947 */ /* 0x000fea0003800000 */
[----:B------:R-:W-:-:S13]  /*1f6b0*/  ISETP.NE.AND P0, PT, R0, 0x1d, PT ;  /* 0x0000001d0000780c */ /* 0x000fda0003f05270 */
[----:B------:R-:W-:Y:S05]  /*1f6c0*/  @!P0 BRA `(.L_x_20785) ;  /* 0x0000000000508947 */ /* 0x000fea0003800000 */
[----:B------:R-:W-:-:S13]  /*1f6d0*/  ISETP.NE.AND P0, PT, R0, 0x2c, PT ;  /* 0x0000002c0000780c */ /* 0x000fda0003f05270 */
[----:B------:R0:W-:Y:S01]  /*1f6e0*/  @!P0 STG.E.U8 desc[UR36][R2.64], RZ ;  /* 0x000000ff02008986 */ /* 0x0001e2000c101124 */
[----:B------:R-:W-:Y:S05]  /*1f6f0*/  @!P0 BRA `(.L_x_20769) ;  /* 0x0000000000508947 */ /* 0x000fea0003800000 */
.L_x_20768:
        /* <DEDUP_REMOVED lines=16> */
.L_x_20786:
[----:B------:R-:W-:Y:S05]  /*1f800*/  BRA `(.L_x_20769) ;  /* 0x00000000000c7947 */ /* 0x000fea0003800000 */
.L_x_20785:
[----:B------:R0:W-:Y:S01]  /*1f810*/  STG.E.64 desc[UR36][R2.64], RZ ;  /* 0x000000ff02007986 */ /* 0x0001e2000c101b24 */
[----:B------:R-:W-:Y:S05]  /*1f820*/  BRA `(.L_x_20769) ;  /* 0x0000000000047947 */ /* 0x000fea0003800000 */
.L_x_20784:
[----:B------:R0:W-:Y:S02]  /*1f830*/  STG.E desc[UR36][R2.64], RZ ;  /* 0x000000ff02007986 */ /* 0x0001e4000c101924 */
.L_x_20769:
[----:B------:R-:W-:-:S07]  /*1f840*/  VIADD R38, R38, 0x80 ;  /* 0x0000008026267836 */ /* 0x000fce0000000000 */
.L_x_20531:
[----:B------:R-:W-:Y:S05]  /*1f850*/  BSYNC.RECONVERGENT B6 ;  /* 0x0000000000067941 */ /* 0x000fea0003800200 */
.L_x_20530:
        /* <DEDUP_REMOVED lines=435> */
.L_x_20787:
        /* <DEDUP_REMOVED lines=19> */
.L_x_20791:
[----:B------:R0:W5:Y:S01]  /*214c0*/  LDG.E.U8 R28, desc[UR36][R2.64] ;  /* 0x00000024021c7981 */ /* 0x000162000c1e1100 */
[----:B------:R-:W-:Y:S01]  /*214d0*/  MOV R29, RZ ;  /* 0x000000ff001d7202 */ /* 0x000fe20000000f00 */
[----:B------:R-:W-:Y:S06]  /*214e0*/  BRA `(.L_x_20793) ;  /* 0x0000000c00407947 */ /* 0x000fec0003800000 */
.L_x_20790:
        /* <DEDUP_REMOVED lines=8> */
.L_x_20795:
[----:B------:R-:W2:Y:S02]  /*21570*/  LDG.E R28, desc[UR36][R2.64] ;  /* 0x00000024021c7981 */ /* 0x000ea4000c1e1900 */
[----:B--2---:R-:W-:Y:S01]  /*21580*/  SHF.R.S32.HI R29, RZ, 0x1f, R28 ;  /* 0x0000001fff1d7819 */ /* 0x004fe2000001141c */
[----:B------:R-:W-:Y:S06]  /*21590*/  BRA `(.L_x_20793) ;  /* 0x0000000c00147947 */ /* 0x000fec0003800000 */
.L_x_20794:
[----:B------:R-:W2:Y:S02]  /*215a0*/  LDG.E.S16 R28, desc[UR36][R2.64] ;  /* 0x00000024021c7981 */ /* 0x000ea4000c1e1700 */
[----:B--2---:R-:W-:Y:S01]  /*215b0*/  SHF.R.S32.HI R29, RZ, 0x1f, R28 ;  /* 0x0000001fff1d7819 */ /* 0x004fe2000001141c */
[----:B------:R-:W-:Y:S06]  /*215c0*/  BRA `(.L_x_20793) ;  /* 0x0000000c00087947 */ /* 0x000fec0003800000 */
.L_x_20789:
        /* <DEDUP_REMOVED lines=9> */
.L_x_20797:
[----:B------:R-:W2:Y:S02]  /*21660*/  LDG.E.U16 R2, desc[UR36][R2.64] ;  /* 0x0000002402027981 */ /* 0x000ea4000c1e1500 */
[----:B--2---:R-:W-:-:S06]  /*21670*/  HADD2.F32 R28, -RZ, R2.H0_H0 ;  /* 0x20000002ff1c7230 */ /* 0x004fcc0000004100 */
[----:B------:R-:W0:Y:S01]  /*21680*/  F2I.S64.TRUNC R28, R28 ;  /* 0x0000001c001c7311 */ /* 0x000e22000020d900 */
[----:B------:R-:W-:Y:S05]  /*21690*/  BRA `(.L_x_20793) ;  /* 0x0000000800d47947 */ /* 0x000fea0003800000 */
.L_x_20796:
        /* <DEDUP_REMOVED lines=9> */
.L_x_20799:
[----:B------:R-:W2:Y:S02]  /*21730*/  LDG.E.U16 R2, desc[UR36][R2.64] ;  /* 0x0000002402027981 */ /* 0x000ea4000c1e1500 */
[----:B--2---:R-:W-:-:S06]  /*21740*/  HADD2.F32 R28, -RZ, R2.H0_H0 ;  /* 0x20000002ff1c7230 */ /* 0x004fcc0000004100 */
[----:B------:R-:W0:Y:S01]  /*21750*/  F2I.S64.TRUNC R28, R28 ;  /* 0x0000001c001c7311 */ /* 0x000e22000020d900 */
[----:B------:R-:W-:Y:S05]  /*21760*/  BRA `(.L_x_20793) ;  /* 0x0000000800a07947 */ /* 0x000fea0003800000 */
.L_x_20798:
[----:B------:R-:W2:Y:S02]  /*21770*/  LDG.E.64 R2, desc[UR36][R2.64] ;  /* 0x0000002402027981 */ /* 0x000ea4000c1e1b00 */
[----:B--2---:R0:W1:Y:S01]  /*21780*/  F2I.S64.F64.TRUNC R28, R2 ;  /* 0x00000002001c7311 */ /* 0x004062000030d900 */
[----:B------:R-:W-:Y:S05]  /*21790*/  BRA `(.L_x_20793) ;  /* 0x0000000800947947 */ /* 0x000fea0003800000 */
.L_x_20788:
        /* <DEDUP_REMOVED lines=13> */
.L_x_20802:
[----:B------:R-:W2:Y:S02]  /*21870*/  LDG.E.64 R2, desc[UR36][R2.64] ;  /* 0x0000002402027981 */ /* 0x000ea4000c1e1b00 */
[----:B--2---:R0:W1:Y:S01]  /*21880*/  F2I.S64.F64.TRUNC R28, R2 ;  /* 0x00000002001c7311 */ /* 0x004062000030d900 */
[----:B------:R-:W-:Y:S05]  /*21890*/  BRA `(.L_x_20793) ;  /* 0x0000000800547947 */ /* 0x000fea0003800000 */
.L_x_20801:
        /* <DEDUP_REMOVED lines=26> */
.L_x_20804:
        /* <DEDUP_REMOVED lines=13> */
.L_x_20803:
[----:B------:R-:W2:Y:S02]  /*21b10*/  LDG.E.U16 R28, desc[UR36][R2.64] ;  /* 0x00000024021c7981 */ /* 0x000ea4000c1e1500 */
[----:B--2---:R-:W-:-:S06]  /*21b20*/  IMAD.U32 R28, R28, 0x10000, RZ ;  /* 0x000100001c1c7824 */ /* 0x004fcc00078e00ff */
[----:B------:R-:W0:Y:S01]  /*21b30*/  F2I.S64.TRUNC R28, R28 ;  /* 0x0000001c001c7311 */ /* 0x000e22000020d900 */
[----:B------:R-:W-:Y:S05]  /*21b40*/  BRA `(.L_x_20793) ;  /* 0x0000000400a87947 */ /* 0x000fea0003800000 */
.L_x_20800:
        /* <DEDUP_REMOVED lines=11> */
.L_x_20807:
        /* <DEDUP_REMOVED lines=21> */
.L_x_20811:
[----:B------:R-:W-:Y:S05]  /*21d50*/  BSYNC.RECONVERGENT B1 ;  /* 0x0000000000017941 */ /* 0x000fea0003800200 */
.L_x_20810:
[----:B------:R-:W-:Y:S01]  /*21d60*/  IMAD.SHL.U32 R0, R0, 0x100000, RZ ;  /* 0x0010000000007824 */ /* 0x000fe200078e00ff */
[----:B------:R-:W-:-:S04]  /*21d70*/  LEA R2, R2, 0x3b800000, 0x17 ;  /* 0x3b80000002027811 */ /* 0x000fc800078eb8ff */
[----:B------:R-:W-:-:S07]  /*21d80*/  LOP3.LUT R28, R2, R0, R7, 0xfe, !PT ;  /* 0x00000000021c7212 */ /* 0x000fce00078efe07 */
.L_x_20809:
[----:B------:R-:W-:Y:S05]  /*21d90*/  BSYNC.RECONVERGENT B0 ;  /* 0x0000000000007941 */ /* 0x000fea0003800200 */
.L_x_20808:
[----:B------:R-:W2:Y:S01]  /*21da0*/  F2I.S64.TRUNC R28, R28 ;  /* 0x0000001c001c7311 */ /* 0x000ea2000020d900 */
[----:B------:R-:W-:Y:S05]  /*21db0*/  BRA `(.L_x_20793) ;  /* 0x00000004000c7947 */ /* 0x000fea0003800000 */
.L_x_20806:
        /* <DEDUP_REMOVED lines=21> */
.L_x_20815:
[----:B------:R-:W-:Y:S05]  /*21f10*/  BSYNC.RECONVERGENT B1 ;  /* 0x0000000000017941 */ /* 0x000fea0003800200 */
.L_x_20814:
[----:B------:R-:W-:Y:S01]  /*21f20*/  IMAD.SHL.U32 R0, R0, 0x200000, RZ ;  /* 0x0020000000007824 */ /* 0x000fe200078e00ff */
[----:B------:R-:W-:-:S04]  /*21f30*/  LEA R2, R2, 0x37800000, 0x17 ;  /* 0x3780000002027811 */ /* 0x000fc800078eb8ff */
[----:B------:R-:W-:-:S07]  /*21f40*/  LOP3.LUT R28, R2, R0, R7, 0xfe, !PT ;  /* 0x00000000021c7212 */ /* 0x000fce00078efe07 */
.L_x_20813:
[----:B------:R-:W-:Y:S05]  /*21f50*/  BSYNC.RECONVERGENT B0 ;  /* 0x0000000000007941 */ /* 0x000fea0003800200 */
.L_x_20812:
[----:B------:R-:W0:Y:S01]  /*21f60*/  F2I.S64.TRUNC R28, R28 ;  /* 0x0000001c001c7311 */ /* 0x000e22000020d900 */
[----:B------:R-:W-:Y:S05]  /*21f70*/  BRA `(.L_x_20793) ;  /* 0x00000000009c7947 */ /* 0x000fea0003800000 */
.L_x_20805:
        /* <DEDUP_REMOVED lines=14> */
.L_x_20819:
[----:B------:R-:W-:Y:S05]  /*22060*/  BSYNC.RECONVERGENT B0 ;  /* 0x0000000000007941 */ /* 0x000fea0003800200 */
.L_x_20818:
[----:B------:R-:W3:Y:S01]  /*22070*/  F2I.S64.TRUNC R28, R28 ;  /* 0x0000001c001c7311 */ /* 0x000ee2000020d900 */
[----:B------:R-:W-:Y:S05]  /*22080*/  BRA `(.L_x_20793) ;  /* 0x0000000000587947 */ /* 0x000fea0003800000 */
.L_x_20792:
        /* <DEDUP_REMOVED lines=16> */
.L_x_20820:
[----:B------:R-:W-:Y:S01]  /*22190*/  CS2R R28, SRZ ;  /* 0x00000000001c7805 */ /* 0x000fe2000001ff00 */
[----:B------:R-:W-:Y:S06]  /*221a0*/  BRA `(.L_x_20793) ;  /* 0x0000000000107947 */ /* 0x000fec0003800000 */
.L_x_20817:
[----:B------:R4:W5:Y:S01]  /*221b0*/  LDG.E.64 R28, desc[UR36][R2.64] ;  /* 0x00000024021c7981 */ /* 0x000962000c1e1b00 */
[----:B------:R-:W-:Y:S05]  /*221c0*/  BRA `(.L_x_20793) ;  /* 0x0000000000087947 */ /* 0x000fea0003800000 */
.L_x_20816:
[----:B------:R0:W5:Y:S01]  /*221d0*/  LDG.E R28, desc[UR36][R2.64] ;  /* 0x00000024021c7981 */ /* 0x000162000c1e1900 */
[----:B------:R-:W-:-:S07]  /*221e0*/  IMAD.MOV.U32 R29, RZ, RZ, RZ ;  /* 0x000000ffff1d7224 */ /* 0x000fce00078e00ff */
.L_x_20793:
        /* <DEDUP_REMOVED lines=17> */
.L_x_20824:
[----:B------:R0:W5:Y:S01]  /*22300*/  LDG.E.U8 R30, desc[UR36][R2.64] ;  /* 0x00000024021e7981 */ /* 0x000162000c1e1100 */
[----:B------:R-:W-:Y:S01]  /*22310*/  IMAD.MOV.U32 R31, RZ, RZ, RZ ;  /* 0x000000ffff1f7224 */ /* 0x000fe200078e00ff */
[----:B------:R-:W-:Y:S06]  /*22320*/  BRA `(.L_x_20826) ;  /* 0x0000000c00407947 */ /* 0x000fec0003800000 */
.L_x_20823:
        /* <DEDUP_REMOVED lines=8> */
.L_x_20828:
[----:B------:R-:W4:Y:S02]  /*223b0*/  LDG.E R30, desc[UR36][R2.64] ;  /* 0x00000024021e7981 */ /* 0x000f24000c1e1900 */
[----:B----4-:R-:W-:Y:S01]  /*223c0*/  SHF.R.S32.HI R31, RZ, 0x1f, R30 ;  /* 0x0000001fff1f7819 */ /* 0x010fe2000001141e */
[----:B------:R-:W-:Y:S06]  /*223d0*/  BRA `(.L_x_20826) ;  /* 0x0000000c00147947 */ /* 0x000fec0003800000 */
.L_x_20827:
[----:B------:R-:W4:Y:S02]  /*223e0*/  LDG.E.S16 R30, desc[UR36][R2.64] ;  /* 0x00000024021e7981 */ /* 0x000f24000c1e1700 */
[----:B----4-:R-:W-:Y:S01]  /*223f0*/  SHF.R.S32.HI R31, RZ, 0x1f, R30 ;  /* 0x0000001fff1f7819 */ /* 0x010fe2000001141e */
[----:B------:R-:W-:Y:S06]  /*22400*/  BRA `(.L_x_20826) ;  /* 0x0000000c00087947 */ /* 0x000fec0003800000 */
.L_x_20822:
        /* <DEDUP_REMOVED lines=9> */
.L_x_20830:
[----:B------:R-:W4:Y:S02]  /*224a0*/  LDG.E.U16 R2, desc[UR36][R2.64] ;  /* 0x0000002402027981 */ /* 0x000f24000c1e1500 */
[----:B----4-:R-:W-:-:S06]  /*224b0*/  HADD2.F32 R30, -RZ, R2.H0_H0 ;  /* 0x20000002ff1e7230 */ /* 0x010fcc0000004100 */
[----:B------:R-:W0:Y:S01]  /*224c0*/  F2I.S64.TRUNC R30, R30 ;  /* 0x0000001e001e7311 */ /* 0x000e22000020d900 */
[----:B------:R-:W-:Y:S05]  /*224d0*/  BRA `(.L_x_20826) ;  /* 0x0000000800d47947 */ /* 0x000fea0003800000 */
.L_x_20829:
        /* <DEDUP_REMOVED lines=9> */
.L_x_20832:
[----:B------:R-:W4:Y:S02]  /*22570*/  LDG.E.U16 R2, desc[UR36][R2.64] ;  /* 0x0000002402027981 */ /* 0x000f24000c1e1500 */
[----:B----4-:R-:W-:-:S06]  /*22580*/  HADD2.F32 R30, -RZ, R2.H0_H0 ;  /* 0x20000002ff1e7230 */ /* 0x010fcc0000004100 */
[----:B------:R-:W0:Y:S01]  /*22590*/  F2I.S64.TRUNC R30, R30 ;  /* 0x0000001e001e7311 */ /* 0x000e22000020d900 */
[----:B------:R-:W-:Y:S05]  /*225a0*/  BRA `(.L_x_20826) ;  /* 0x0000000800a07947 */ /* 0x000fea0003800000 */
.L_x_20831:
[----:B------:R-:W4:Y:S02]  /*225b0*/  LDG.E.64 R2, desc[UR36][R2.64] ;  /* 0x0000002402027981 */ /* 0x000f24000c1e1b00 */
[----:B----4-:R0:W1:Y:S01]  /*225c0*/  F2I.S64.F64.TRUNC R30, R2 ;  /* 0x00000002001e7311 */ /* 0x010062000030d900 */
[----:B------:R-:W-:Y:S05]  /*225d0*/  BRA `(.L_x_20826) ;  /* 0x0000000800947947 */ /* 0x000fea0003800000 */
.L_x_20821:
        /* <DEDUP_REMOVED lines=13> */
.L_x_20835:
[----:B------:R-:W4:Y:S02]  /*226b0*/  LDG.E.64 R2, desc[UR36][R2.64] ;  /* 0x0000002402027981 */ /* 0x000f24000c1e1b00 */
[----:B----4-:R0:W1:Y:S01]  /*226c0*/  F2I.S64.F64.TRUNC R30, R2 ;  /* 0x00000002001e7311 */ /* 0x010062000030d900 */
[----:B------:R-:W-:Y:S05]  /*226d0*/  BRA `(.L_x_20826) ;  /* 0x0000000800547947 */ /* 0x000fea0003800000 */
.L_x_20834:
        /* <DEDUP_REMOVED lines=26> */
.L_x_20837:
        /* <DEDUP_REMOVED lines=13> */
.L_x_20836:
[----:B------:R-:W4:Y:S02]  /*22950*/  LDG.E.U16 R30, desc[UR36][R2.64] ;  /* 0x00000024021e7981 */ /* 0x000f24000c1e1500 */
[----:B----4-:R-:W-:-:S06]  /*22960*/  SHF.L.U32 R30, R30, 0x10, RZ ;  /* 0x000000101e1e7819 */ /* 0x010fcc00000006ff */
[----:B------:R-:W0:Y:S01]  /*22970*/  F2I.S64.TRUNC R30, R30 ;  /* 0x0000001e001e7311 */ /* 0x000e22000020d900 */
[----:B------:R-:W-:Y:S05]  /*22980*/  BRA `(.L_x_20826) ;  /* 0x0000000400a87947 */ /* 0x000fea0003800000 */
.L_x_20833:
        /* <DEDUP_REMOVED lines=11> */
.L_x_20840:
        /* <DEDUP_REMOVED lines=21> */
.L_x_20844:
[----:B------:R-:W-:Y:S05]  /*22b90*/  BSYNC.RECONVERGENT B1 ;  /* 0x0000000000017941 */ /* 0x000fea0003800200 */
.L_x_20843:
[----:B------:R-:W-:Y:S02]  /*22ba0*/  SHF.L.U32 R0, R0, 0x14, RZ ;  /* 0x0000001400007819 */ /* 0x000fe400000006ff */
[----:B------:R-:W-:-:S04]  /*22bb0*/  LEA R2, R2, 0x3b800000, 0x17 ;  /* 0x3b80000002027811 */ /* 0x000fc800078eb8ff */
[----:B------:R-:W-:-:S07]  /*22bc0*/  LOP3.LUT R30, R2, R0, R7, 0xfe, !PT ;  /* 0x00000000021e7212 */ /* 0x000fce00078efe07 */
.L_x_20842:
[----:B------:R-:W-:Y:S05]  /*22bd0*/  BSYNC.RECONVERGENT B0 ;  /* 0x0000000000007941 */ /* 0x000fea0003800200 */
.L_x_20841:
[----:B------:R-:W1:Y:S01]  /*22be0*/  F2I.S64.TRUNC R30, R30 ;  /* 0x0000001e001e7311 */ /* 0x000e62000020d900 */
[----:B------:R-:W-:Y:S05]  /*22bf0*/  BRA `(.L_x_20826) ;  /* 0x00000004000c7947 */ /* 0x000fea0003800000 */
.L_x_20839:
        /* <DEDUP_REMOVED lines=21> */
.L_x_20848:
[----:B------:R-:W-:Y:S05]  /*22d50*/  BSYNC.RECONVERGENT B1 ;  /* 0x0000000000017941 */ /* 0x000fea0003800200 */
.L_x_20847:
[----:B------:R-:W-:Y:S01]  /*22d60*/  IMAD.SHL.U32 R0, R0, 0x200000, RZ ;  /* 0x0020000000007824 */ /* 0x000fe200078e00ff */
[----:B------:R-:W-:-:S04]  /*22d70*/  LEA R2, R2, 0x37800000, 0x17 ;  /* 0x3780000002027811 */ /* 0x000fc800078eb8ff */
[----:B------:R-:W-:-:S07]  /*22d80*/  LOP3.LUT R30, R2, R0, R7, 0xfe, !PT ;  /* 0x00000000021e7212 */ /* 0x000fce00078efe07 */
.L_x_20846:
[----:B------:R-:W-:Y:S05]  /*22d90*/  BSYNC.RECONVERGENT B0 ;  /* 0x0000000000007941 */ /* 0x000fea0003800200 */
.L_x_20845:
[----:B------:R-:W4:Y:S01]  /*22da0*/  F2I.S64.TRUNC R30, R30 ;  /* 0x0000001e001e7311 */ /* 0x000f22000020d900 */
[----:B------:R-:W-:Y:S05]  /*22db0*/  BRA `(.L_x_20826) ;  /* 0x00000000009c7947 */ /* 0x000fea0003800000 */
.L_x_20838:
        /* <DEDUP_REMOVED lines=14> */
.L_x_20852:
[----:B------:R-:W-:Y:S05]  /*22ea0*/  BSYNC.RECONVERGENT B0 ;  /* 0x0000000000007941 */ /* 0x000fea0003800200 */
.L_x_20851:
[----:B------:R-:W0:Y:S01]  /*22eb0*/  F2I.S64.TRUNC R30, R30 ;  /* 0x0000001e001e7311 */ /* 0x000e22000020d900 */
[----:B------:R-:W-:Y:S05]  /*22ec0*/  BRA `(.L_x_20826) ;  /* 0x0000000000587947 */ /* 0x000fea0003800000 */
.L_x_20825:
        /* <DEDUP_REMOVED lines=16> */
.L_x_20853:
[----:B------:R-:W-:Y:S01]  /*22fd0*/  CS2R R30, SRZ ;  /* 0x00000000001e7805 */ /* 0x000fe2000001ff00 */
[----:B------:R-:W-:Y:S06]  /*22fe0*/  BRA `(.L_x_20826) ;  /* 0x0000000000107947 */ /* 0x000fec0003800000 */
.L_x_20850:
[----:B------:R0:W5:Y:S01]  /*22ff0*/  LDG.E.64 R30, desc[UR36][R2.64] ;  /* 0x00000024021e7981 */ /* 0x000162000c1e1b00 */
[----:B------:R-:W-:Y:S05]  /*23000*/  BRA `(.L_x_20826) ;  /* 0x0000000000087947 */ /* 0x000fea0003800000 */
.L_x_20849:
[----:B------:R0:W5:Y:S01]  /*23010*/  LDG.E R30, desc[UR36][R2.64] ;  /* 0x00000024021e7981 */ /* 0x000162000c1e1900 */
[----:B------:R-:W-:-:S07]  /*23020*/  MOV R31, RZ ;  /* 0x000000ff001f7202 */ /* 0x000fce0000000f00 */
.L_x_20826:
        /* <DEDUP_REMOVED lines=17> */
.L_x_20857:
[----:B------:R0:W5:Y:S01]  /*23140*/  LDG.E.U8 R18, desc[UR36][R2.64] ;  /* 0x0000002402127981 */ /* 0x000162000c1e1100 */
[----:B------:R-:W-:Y:S01]  /*23150*/  IMAD.MOV.U32 R19, RZ, RZ, RZ ;  /* 0x000000ffff137224 */ /* 0x000fe200078e00ff */
[----:B------:R-:W-:Y:S06]  /*23160*/  BRA `(.L_x_20859) ;  /* 0x0000000c00407947 */ /* 0x000fec0003800000 */
.L_x_20856:
        /* <DEDUP_REMOVED lines=8> */
.L_x_20861:
[----:B------:R-:W2:Y:S02]  /*231f0*/  LDG.E R18, desc[UR36][R2.64] ;  /* 0x0000002402127981 */ /* 0x000ea4000c1e1900 */
[----:B--2---:R-:W-:Y:S01]  /*23200*/  SHF.R.S32.HI R19, RZ, 0x1f, R18 ;  /* 0x0000001fff137819 */ /* 0x004fe20000011412 */
[----:B------:R-:W-:Y:S06]  /*23210*/  BRA `(.L_x_20859) ;  /* 0x0000000c00147947 */ /* 0x000fec0003800000 */
.L_x_20860:
[----:B------:R-:W2:Y:S02]  /*23220*/  LDG.E.S16 R18, desc[UR36][R2.64] ;  /* 0x0000002402127981 */ /* 0x000ea4000c1e1700 */
[----:B--2---:R-:W-:Y:S01]  /*23230*/  SHF.R.S32.HI R19, RZ, 0x1f, R18 ;  /* 0x0000001fff137819 */ /* 0x004fe20000011412 */
[----:B------:R-:W-:Y:S06]  /*23240*/  BRA `(.L_x_20859) ;  /* 0x0000000c00087947 */ /* 0x000fec0003800000 */
.L_x_20855:
        /* <DEDUP_REMOVED lines=9> */
.L_x_20863:
[----:B------:R-:W2:Y:S02]  /*232e0*/  LDG.E.U16 R2, desc[UR36][R2.64] ;  /* 0x0000002402027981 */ /* 0x000ea4000c1e1500 */
[----:B--2---:R-:W-:-:S06]  /*232f0*/  HADD2.F32 R18, -RZ, R2.H0_H0 ;  /* 0x20000002ff127230 */ /* 0x004fcc0000004100 */
[----:B------:R-:W0:Y:S01]  /*23300*/  F2I.S64.TRUNC R18, R18 ;  /* 0x0000001200127311 */ /* 0x000e22000020d900 */
[----:B------:R-:W-:Y:S05]  /*23310*/  BRA `(.L_x_20859) ;  /* 0x0000000800d47947 */ /* 0x000fea0003800000 */
.L_x_20862:
        /* <DEDUP_REMOVED lines=9> */
.L_x_20865:
[----:B------:R-:W2:Y:S02]  /*233b0*/  LDG.E.U16 R2, desc[UR36][R2.64] ;  /* 0x0000002402027981 */ /* 0x000ea4000c1e1500 */
[----:B--2---:R-:W-:-:S06]  /*233c0*/  HADD2.F32 R18, -RZ, R2.H0_H0 ;  /* 0x20000002ff127230 */ /* 0x004fcc0000004100 */
[----:B------:R-:W0:Y:S01]  /*233d0*/  F2I.S64.TRUNC R18, R18 ;  /* 0x0000001200127311 */ /* 0x000e22000020d900 */
[----:B------:R-:W-:Y:S05]  /*233e0*/  BRA `(.L_x_20859) ;  /* 0x0000000800a07947 */ /* 0x000fea0003800000 */
.L_x_20864:
[----:B------:R-:W2:Y:S02]  /*233f0*/  LDG.E.64 R2, desc[UR36][R2.64] ;  /* 0x0000002402027981 */ /* 0x000ea4000c1e1b00 */
[----:B--2---:R0:W2:Y:S01]  /*23400*/  F2I.S64.F64.TRUNC R18, R2 ;  /* 0x0000000200127311 */ /* 0x0040a2000030d900 */
[----:B------:R-:W-:Y:S05]  /*23410*/  BRA `(.L_x_20859) ;  /* 0x0000000800947947 */ /* 0x000fea0003800000 */
.L_x_20854:
        /* <DEDUP_REMOVED lines=13> */
.L_x_20868:
[----:B------:R-:W2:Y:S02]  /*234f0*/  LDG.E.64 R2, desc[UR36][R2.64] ;  /* 0x0000002402027981 */ /* 0x000ea4000c1e1b00 */
[----:B--2---:R0:W2:Y:S01]  /*23500*/  F2I.S64.F64.TRUNC R18, R2 ;  /* 0x0000000200127311 */ /* 0x0040a2000030d900 */
[----:B------:R-:W-:Y:S05]  /*23510*/  BRA `(.L_x_20859) ;  /* 0x0000000800547947 */ /* 0x000fea0003800000 */
.L_x_20867:
        /* <DEDUP_REMOVED lines=26> */
.L_x_20870:
        /* <DEDUP_REMOVED lines=13> */
.L_x_20869:
[----:B------:R-:W2:Y:S02]  /*23790*/  LDG.E.U16 R18, desc[UR36][R2.64] ;  /* 0x0000002402127981 */ /* 0x000ea4000c1e1500 */
[----:B--2---:R-:W-:-:S06]  /*237a0*/  IMAD.U32 R18, R18, 0x10000, RZ ;  /* 0x0001000012127824 */ /* 0x004fcc00078e00ff */
[----:B------:R-:W0:Y:S01]  /*237b0*/  F2I.S64.TRUNC R18, R18 ;  /* 0x0000001200127311 */ /* 0x000e22000020d900 */
[----:B------:R-:W-:Y:S05]  /*237c0*/  BRA `(.L_x_20859) ;  /* 0x0000000400a87947 */ /* 0x000fea0003800000 */
.L_x_20866:
        /* <DEDUP_REMOVED lines=11> */
.L_x_20873:
        /* <DEDUP_REMOVED lines=21> */
.L_x_20877:
[----:B------:R-:W-:Y:S05]  /*239d0*/  BSYNC.RECONVERGENT B1 ;  /* 0x0000000000017941 */ /* 0x000fea0003800200 */
.L_x_20876:
[----:B------:R-:W-:Y:S01]  /*239e0*/  IMAD.SHL.U32 R0, R0, 0x100000, RZ ;  /* 0x0010000000007824 */ /* 0x000fe200078e00ff */
[----:B------:R-:W-:-:S04]  /*239f0*/  LEA R2, R2, 0x3b800000, 0x17 ;  /* 0x3b80000002027811 */ /* 0x000fc800078eb8ff */
[----:B------:R-:W-:-:S07]  /*23a00*/  LOP3.LUT R18, R2, R0, R7, 0xfe, !PT ;  /* 0x0000000002127212 */ /* 0x000fce00078efe07 */
.L_x_20875:
[----:B------:R-:W-:Y:S05]  /*23a10*/  BSYNC.RECONVERGENT B0 ;  /* 0x0000000000007941 */ /* 0x000fea0003800200 */
.L_x_20874:
[----:B------:R-:W0:Y:S01]  /*23a20*/  F2I.S64.TRUNC R18, R18 ;  /* 0x0000001200127311 */ /* 0x000e22000020d900 */
[----:B------:R-:W-:Y:S05]  /*23a30*/  BRA `(.L_x_20859) ;  /* 0x00000004000c7947 */ /* 0x000fea0003800000 */
.L_x_20872:
        /* <DEDUP_REMOVED lines=21> */
.L_x_20881:
[----:B------:R-:W-:Y:S05]  /*23b90*/  BSYNC.RECONVERGENT B1 ;  /* 0x0000000000017941 */ /* 0x000fea0003800200 */
.L_x_20880:
[----:B------:R-:W-:Y:S02]  /*23ba0*/  SHF.L.U32 R0, R0, 0x15, RZ ;  /* 0x0000001500007819 */ /* 0x000fe400000006ff */
[----:B------:R-:W-:-:S04]  /*23bb0*/  LEA R2, R2, 0x37800000, 0x17 ;  /* 0x3780000002027811 */ /* 0x000fc800078eb8ff */
[----:B------:R-:W-:-:S07]  /*23bc0*/  LOP3.LUT R18, R2, R0, R7, 0xfe, !PT ;  /* 0x0000000002127212 */ /* 0x000fce00078efe07 */
.L_x_20879:
[----:B------:R-:W-:Y:S05]  /*23bd0*/  BSYNC.RECONVERGENT B0 ;  /* 0x0000000000007941 */ /* 0x000fea0003800200 */
.L_x_20878:
[----:B------:R-:W0:Y:S01]  /*23be0*/  F2I.S64.TRUNC R18, R18 ;  /* 0x0000001200127311 */ /* 0x000e22000020d900 */
[----:B------:R-:W-:Y:S05]  /*23bf0*/  BRA `(.L_x_20859) ;  /* 0x00000000009c7947 */ /* 0x000fea0003800000 */
.L_x_20871:
        /* <DEDUP_REMOVED lines=14> */
.L_x_20885:
[----:B------:R-:W-:Y:S05]  /*23ce0*/  BSYNC.RECONVERGENT B0 ;  /* 0x0000000000007941 */ /* 0x000fea0003800200 */
.L_x_20884:
[----:B------:R-:W0:Y:S01]  /*23cf0*/  F2I.S64.TRUNC R18, R18 ;  /* 0x0000001200127311 */ /* 0x000e22000020d900 */
[----:B------:R-:W-:Y:S05]  /*23d00*/  BRA `(.L_x_20859) ;  /* 0x0000000000587947 */ /* 0x000fea0003800000 */
.L_x_20858:
        /* <DEDUP_REMOVED lines=16> */
.L_x_20886:
[----:B------:R-:W-:Y:S01]  /*23e10*/  CS2R R18, SRZ ;  /* 0x0000000000127805 */ /* 0x000fe2000001ff00 */
[----:B------:R-:W-:Y:S06]  /*23e20*/  BRA `(.L_x_20859) ;  /* 0x0000000000107947 */ /* 0x000fec0003800000 */
.L_x_20883:
[----:B------:R0:W5:Y:S01]  /*23e30*/  LDG.E.64 R18, desc[UR36][R2.64] ;  /* 0x0000002402127981 */ /* 0x000162000c1e1b00 */
[----:B------:R-:W-:Y:S05]  /*23e40*/  BRA `(.L_x_20859) ;  /* 0x0000000000087947 */ /* 0x000fea0003800000 */
.L_x_20882:
[----:B------:R0:W5:Y:S01]  /*23e50*/  LDG.E R18, desc[UR36][R2.64] ;  /* 0x0000002402127981 */ /* 0x000162000c1e1900 */
[----:B------:R-:W-:-:S07]  /*23e60*/  IMAD.MOV.U32 R19, RZ, RZ, RZ ;  /* 0x000000ffff137224 */ /* 0x000fce00078e00ff */
.L_x_20859:
        /* <DEDUP_REMOVED lines=17> */
.L_x_20890:
[----:B------:R0:W5:Y:S01]  /*23f80*/  LDG.E.U8 R24, desc[UR36][R2.64] ;  /* 0x0000002402187981 */ /* 0x000162000c1e1100 */
[----:B------:R-:W-:Y:S01]  /*23f90*/  MOV R25, RZ ;  /* 0x000000ff00197202 */ /* 0x000fe20000000f00 */
[----:B------:R-:W-:Y:S06]  /*23fa0*/  BRA `(.L_x_20892) ;  /* 0x0000000c00407947 */ /* 0x000fec0003800000 */
.L_x_20889:
        /* <DEDUP_REMOVED lines=8> */
.L_x_20894:
[----:B------:R-:W2:Y:S02]  /*24030*/  LDG.E R24, desc[UR36][R2.64] ;  /* 0x0000002402187981 */ /* 0x000ea4000c1e1900 */
[----:B--2---:R-:W-:Y:S01]  /*24040*/  SHF.R.S32.HI R25, RZ, 0x1f, R24 ;  /* 0x0000001fff197819 */ /* 0x004fe20000011418 */
[----:B------:R-:W-:Y:S06]  /*24050*/  BRA `(.L_x_20892) ;  /* 0x0000000c00147947 */ /* 0x000fec0003800000 */
.L_x_20893:
[----:B------:R-:W2:Y:S02]  /*24060*/  LDG.E.S16 R24, desc[UR36][R2.64] ;  /* 0x0000002402187981 */ /* 0x000ea4000c1e1700 */
[----:B--2---:R-:W-:Y:S01]  /*24070*/  SHF.R.S32.HI R25, RZ, 0x1f, R24 ;  /* 0x0000001fff197819 */ /* 0x004fe20000011418 */
[----:B------:R-:W-:Y:S06]  /*24080*/  BRA `(.L_x_20892) ;  /* 0x0000000c00087947 */ /* 0x000fec0003800000 */
.L_x_20888:
        /* <DEDUP_REMOVED lines=9> */
.L_x_20896:
[----:B------:R-:W2:Y:S02]  /*24120*/  LDG.E.U16 R2, desc[UR36][R2.64] ;  /* 0x0000002402027981 */ /* 0x000ea4000c1e1500 */
[----:B--2---:R-:W-:-:S06]  /*24130*/  HADD2.F32 R24, -RZ, R2.H0_H0 ;  /* 0x20000002ff187230 */ /* 0x004fcc0000004100 */
[----:B------:R-:W0:Y:S01]  /*24140*/  F2I.S64.TRUNC R24, R24 ;  /* 0x0000001800187311 */ /* 0x000e22000020d900 */
[----:B------:R-:W-:Y:S05]  /*24150*/  BRA `(.L_x_20892) ;  /* 0x0000000800d47947 */ /* 0x000fea0003800000 */
.L_x_20895:
        /* <DEDUP_REMOVED lines=9> */
.L_x_20898:
[----:B------:R-:W2:Y:S02]  /*241f0*/  LDG.E.U16 R2, desc[UR36][R2.64] ;  /* 0x0000002402027981 */ /* 0x000ea4000c1e1500 */
[----:B--2---:R-:W-:-:S06]  /*24200*/  HADD2.F32 R24, -RZ, R2.H0_H0 ;  /* 0x20000002ff187230 */ /* 0x004fcc0000004100 */
[----:B------:R-:W0:Y:S01]  /*24210*/  F2I.S64.TRUNC R24, R24 ;  /* 0x0000001800187311 */ /* 0x000e22000020d900 */
[----:B------:R-:W-:Y:S05]  /*24220*/  BRA `(.L_x_20892) ;  /* 0x0000000800a07947 */ /* 0x000fea0003800000 */
.L_x_20897:
[----:B------:R-:W2:Y:S02]  /*24230*/  LDG.E.64 R2, desc[UR36][R2.64] ;  /* 0x0000002402027981 */ /* 0x000ea4000c1e1b00 */
[----:B--2---:R0:W2:Y:S01]  /*24240*/  F2I.S64.F64.TRUNC R24, R2 ;  /* 0x0000000200187311 */ /* 0x0040a2000030d900 */
[----:B------:R-:W-:Y:S05]  /*24250*/  BRA `(.L_x_20892) ;  /* 0x0000000800947947 */ /* 0x000fea0003800000 */
.L_x_20887:
        /* <DEDUP_REMOVED lines=13> */
.L_x_20901:
[----:B------:R-:W2:Y:S02]  /*24330*/  LDG.E.64 R2, desc[UR36][R2.64] ;  /* 0x0000002402027981 */ /* 0x000ea4000c1e1b00 */
[----:B--2---:R0:W2:Y:S01]  /*24340*/  F2I.S64.F64.TRUNC R24, R2 ;  /* 0x0000000200187311 */ /* 0x0040a2000030d900 */
[----:B------:R-:W-:Y:S05]  /*24350*/  BRA `(.L_x_20892) ;  /* 0x0000000800547947 */ /* 0x000fea0003800000 */
.L_x_20900:
        /* <DEDUP_REMOVED lines=26> */
.L_x_20903:
        /* <DEDUP_REMOVED lines=13> */
.L_x_20902:
[----:B------:R-:W2:Y:S02]  /*245d0*/  LDG.E.U16 R24, desc[UR36][R2.64] ;  /* 0x0000002402187981 */ /* 0x000ea4000c1e1500 */
[----:B--2---:R-:W-:-:S06]  /*245e0*/  IMAD.U32 R24, R24, 0x10000, RZ ;  /* 0x0001000018187824 */ /* 0x004fcc00078e00ff */
[----:B------:R-:W0:Y:S01]  /*245f0*/  F2I.S64.TRUNC R24, R24 ;  /* 0x0000001800187311 */ /* 0x000e22000020d900 */
[----:B------:R-:W-:Y:S05]  /*24600*/  BRA `(.L_x_20892) ;  /* 0x0000000400a87947 */ /* 0x000fea0003800000 */
.L_x_20899:
        /* <DEDUP_REMOVED lines=11> */
.L_x_20906:
        /* <DEDUP_REMOVED lines=21> */
.L_x_20910:
[----:B------:R-:W-:Y:S05]  /*24810*/  BSYNC.RECONVERGENT B1 ;  /* 0x0000000000017941 */ /* 0x000fea0003800200 */
.L_x_20909:
[----:B------:R-:W-:Y:S01]  /*24820*/  IMAD.SHL.U32 R0, R0, 0x100000, RZ ;  /* 0x0010000000007824 */ /* 0x000fe200078e00ff */
[----:B------:R-:W-:-:S04]  /*24830*/  LEA R2, R2, 0x3b800000, 0x17 ;  /* 0x3b80000002027811 */ /* 0x000fc800078eb8ff */
[----:B------:R-:W-:-:S07]  /*24840*/  LOP3.LUT R24, R2, R0, R7, 0xfe, !PT ;  /* 0x0000000002187212 */ /* 0x000fce00078efe07 */
.L_x_20908:
[----:B------:R-:W-:Y:S05]  /*24850*/  BSYNC.RECONVERGENT B0 ;  /* 0x0000000000007941 */ /* 0x000fea0003800200 */
.L_x_20907:
[----:B------:R-:W0:Y:S01]  /*24860*/  F2I.S64.TRUNC R24, R24 ;  /* 0x0000001800187311 */ /* 0x000e22000020d900 */
[----:B------:R-:W-:Y:S05]  /*24870*/  BRA `(.L_x_20892) ;  /* 0x00000004000c7947 */ /* 0x000fea0003800000 */
.L_x_20905:
        /* <DEDUP_REMOVED lines=21> */
.L_x_20914:
[----:B------:R-:W-:Y:S05]  /*249d0*/  BSYNC.RECONVERGENT B1 ;  /* 0x0000000000017941 */ /* 0x000fea0003800200 */
.L_x_20913:
[----:B------:R-:W-:Y:S01]  /*249e0*/  IMAD.SHL.U32 R0, R0, 0x200000, RZ ;  /* 0x0020000000007824 */ /* 0x000fe200078e00ff */
[----:B------:R-:W-:-:S04]  /*249f0*/  LEA R2, R2, 0x37800000, 0x17 ;  /* 0x3780000002027811 */ /* 0x000fc800078eb8ff */
[----:B------:R-:W-:-:S07]  /*24a00*/  LOP3.LUT R24, R2, R0, R7, 0xfe, !PT ;  /* 0x0000000002187212 */ /* 0x000fce00078efe07 */
.L_x_20912:
[----:B------:R-:W-:Y:S05]  /*24a10*/  BSYNC.RECONVERGENT B0 ;  /* 0x0000000000007941 */ /* 0x000fea0003800200 */
.L_x_20911:
[----:B------:R-:W0:Y:S01]  /*24a20*/  F2I.S64.TRUNC R24, R24 ;  /* 0x0000001800187311 */ /* 0x000e22000020d900 */
[----:B------:R-:W-:Y:S05]  /*24a30*/  BRA `(.L_x_20892) ;  /* 0x00000000009c7947 */ /* 0x000fea0003800000 */
.L_x_20904:
        /* <DEDUP_REMOVED lines=14> */
.L_x_20918:
[----:B------:R-:W-:Y:S05]  /*24b20*/  BSYNC.RECONVERGENT B0 ;  /* 0x0000000000007941 */ /* 0x000fea0003800200 */
.L_x_20917:
[----:B------:R-:W0:Y:S01]  /*24b30*/  F2I.S64.TRUNC R24, R24 ;  /* 0x0000001800187311 */ /* 0x000e22000020d900 */
[----:B------:R-:W-:Y:S05]  /*24b40*/  BRA `(.L_x_20892) ;  /* 0x0000000000587947 */ /* 0x000fea0003800000 */
.L_x_20891:
        /* <DEDUP_REMOVED lines=16> */
.L_x_20919:
[----:B------:R-:W-:Y:S01]  /*24c50*/  CS2R R24, SRZ ;  /* 0x0000000000187805 */ /* 0x000fe2000001ff00 */
[----:B------:R-:W-:Y:S06]  /*24c60*/  BRA `(.L_x_20892) ;  /* 0x0000000000107947 */ /* 0x000fec0003800000 */
.L_x_20916:
[----:B------:R0:W5:Y:S01]  /*24c70*/  LDG.E.64 R24, desc[UR36][R2.64] ;  /* 0x0000002402187981 */ /* 0x000162000c1e1b00 */
[----:B------:R-:W-:Y:S05]  /*24c80*/  BRA `(.L_x_20892) ;  /* 0x0000000000087947 */ /* 0x000fea0003800000 */
.L_x_20915:
[----:B------:R0:W5:Y:S01]  /*24c90*/  LDG.E R24, desc[UR36][R2.64] ;  /* 0x0000002402187981 */ /* 0x000162000c1e1900 */
[----:B------:R-:W-:-:S07]  /*24ca0*/  IMAD.MOV.U32 R25, RZ, RZ, RZ ;  /* 0x000000ffff197224 */ /* 0x000fce00078e00ff */
.L_x_20892:
        /* <DEDUP_REMOVED lines=17> */
.L_x_20923:
[----:B------:R0:W5:Y:S01]  /*24dc0*/  LDG.E.U8 R26, desc[UR36][R2.64] ;  /* 0x00000024021a7981 */ /* 0x000162000c1e1100 */
[----:B------:R-:W-:Y:S01]  /*24dd0*/  IMAD.MOV.U32 R27, RZ, RZ, RZ ;  /* 0x000000ffff1b7224 */ /* 0x000fe200078e00ff */
[----:B------:R-:W-:Y:S06]  /*24de0*/  BRA `(.L_x_20925) ;  /* 0x0000000c00407947 */ /* 0x000fec0003800000 */
.L_x_20922:
        /* <DEDUP_REMOVED lines=8> */
.L_x_20927:
[----:B------:R-:W2:Y:S02]  /*24e70*/  LDG.E R26, desc[UR36][R2.64] ;  /* 0x00000024021a7981 */ /* 0x000ea4000c1e1900 */
[----:B--2---:R-:W-:Y:S01]  /*24e80*/  SHF.R.S32.HI R27, RZ, 0x1f, R26 ;  /* 0x0000001fff1b7819 */ /* 0x004fe2000001141a */
[----:B------:R-:W-:Y:S06]  /*24e90*/  BRA `(.L_x_20925) ;  /* 0x0000000c00147947 */ /* 0x000fec0003800000 */
.L_x_20926:
[----:B------:R-:W2:Y:S02]  /*24ea0*/  LDG.E.S16 R26, desc[UR36][R2.64] ;  /* 0x00000024021a7981 */ /* 0x000ea4000c1e1700 */
[----:B--2---:R-:W-:Y:S01]  /*24eb0*/  SHF.R.S32.HI R27, RZ, 0x1f, R26 ;  /* 0x0000001fff1b7819 */ /* 0x004fe2000001141a */
[----:B------:R-:W-:Y:S06]  /*24ec0*/  BRA `(.L_x_20925) ;  /* 0x0000000c00087947 */ /* 0x000fec0003800000 */
.L_x_20921:
        /* <DEDUP_REMOVED lines=9> */
.L_x_20929:
[----:B------:R-:W2:Y:S02]  /*24f60*/  LDG.E.U16 R2, desc[UR36][R2.64] ;  /* 0x0000002402027981 */ /* 0x000ea4000c1e1500 */
[----:B--2---:R-:W-:-:S06]  /*24f70*/  HADD2.F32 R26, -RZ, R2.H0_H0 ;  /* 0x20000002ff1a7230 */ /* 0x004fcc0000004100 */
[----:B------:R-:W0:Y:S01]  /*24f80*/  F2I.S64.TRUNC R26, R26 ;  /* 0x0000001a001a7311 */ /* 0x000e22000020d900 */
[----:B------:R-:W-:Y:S05]  /*24f90*/  BRA `(.L_x_20925) ;  /* 0x0000000800d47947 */ /* 0x000fea0003800000 */
.L_x_20928:
        /* <DEDUP_REMOVED lines=9> */
.L_x_20931:
[----:B------:R-:W2:Y:S02]  /*25030*/  LDG.E.U16 R2, desc[UR36][R2.64] ;  /* 0x0000002402027981 */ /* 0x000ea4000c1e1500 */
[----:B--2---:R-:W-:-:S06]  /*25040*/  HADD2.F32 R26, -RZ, R2.H0_H0 ;  /* 0x20000002ff1a7230 */ /* 0x004fcc0000004100 */
[----:B------:R-:W0:Y:S01]  /*25050*/  F2I.S64.TRUNC R26, R26 ;  /* 0x0000001a001a7311 */ /* 0x000e22000020d900 */
[----:B------:R-:W-:Y:S05]  /*25060*/  BRA `(.L_x_20925) ;  /* 0x0000000800a07947 */ /* 0x000fea0003800000 */
.L_x_20930:
[----:B------:R-:W2:Y:S02]  /*25070*/  LDG.E.64 R2, desc[UR36][R2.64] ;  /* 0x0000002402027981 */ /* 0x000ea4000c1e1b00 */
[----:B--2---:R0:W2:Y:S01]  /*25080*/  F2I.S64.F64.TRUNC R26, R2 ;  /* 0x00000002001a7311 */ /* 0x0040a2000030d900 */
[----:B------:R-:W-:Y:S05]  /*25090*/  BRA `(.L_x_20925) ;  /* 0x0000000800947947 */ /* 0x000fea0003800000 */
.L_x_20920:
        /* <DEDUP_REMOVED lines=13> */
.L_x_20934:
[----:B------:R-:W2:Y:S02]  /*25170*/  LDG.E.64 R2, desc[UR36][R2.64] ;  /* 0x0000002402027981 */ /* 0x000ea4000c1e1b00 */
[----:B--2---:R0:W2:Y:S01]  /*25180*/  F2I.S64.F64.TRUNC R26, R2 ;  /* 0x00000002001a7311 */ /* 0x0040a2000030d900 */
[----:B------:R-:W-:Y:S05]  /*25190*/  BRA `(.L_x_20925) ;  /* 0x0000000800547947 */ /* 0x000fea0003800000 */
.L_x_20933:
        /* <DEDUP_REMOVED lines=26> */
.L_x_20936:
        /* <DEDUP_REMOVED lines=13> */
.L_x_20935:
[----:B------:R-:W2:Y:S02]  /*25410*/  LDG.E.U16 R26, desc[UR36][R2.64] ;  /* 0x00000024021a7981 */ /* 0x000ea4000c1e1500 */
[----:B--2---:R-:W-:-:S06]  /*25420*/  SHF.L.U32 R26, R26, 0x10, RZ ;  /* 0x000000101a1a7819 */ /* 0x004fcc00000006ff */
[----:B------:R-:W0:Y:S01]  /*25430*/  F2I.S64.TRUNC R26, R26 ;  /* 0x0000001a001a7311 */ /* 0x000e22000020d900 */
[----:B------:R-:W-:Y:S05]  /*25440*/  BRA `(.L_x_20925) ;  /* 0x0000000400a87947 */ /* 0x000fea0003800000 */
.L_x_20932:
        /* <DEDUP_REMOVED lines=11> */
.L_x_20939:
        /* <DEDUP_REMOVED lines=21> */
.L_x_20943:
[----:B------:R-:W-:Y:S05]  /*25650*/  BSYNC.RECONVERGENT B1 ;  /* 0x0000000000017941 */ /* 0x000fea0003800200 */
.L_x_20942:
[----:B------:R-:W-:Y:S02]  /*25660*/  SHF.L.U32 R0, R0, 0x14, RZ ;  /* 0x0000001400007819 */ /* 0x000fe400000006ff */
[----:B------:R-:W-:-:S04]  /*25670*/  LEA R2, R2, 0x3b800000, 0x17 ;  /* 0x3b80000002027811 */ /* 0x000fc800078eb8ff */
[----:B------:R-:W-:-:S07]  /*25680*/  LOP3.LUT R26, R2, R0, R7, 0xfe, !PT ;  /* 0x00000000021a7212 */ /* 0x000fce00078efe07 */
.L_x_20941:
[----:B------:R-:W-:Y:S05]  /*25690*/  BSYNC.RECONVERGENT B0 ;  /* 0x0000000000007941 */ /* 0x000fea0003800200 */
.L_x_20940:
[----:B------:R-:W0:Y:S01]  /*256a0*/  F2I.S64.TRUNC R26, R26 ;  /* 0x0000001a001a7311 */ /* 0x000e22000020d900 */
[----:B------:R-:W-:Y:S05]  /*256b0*/  BRA `(.L_x_20925) ;  /* 0x00000004000c7947 */ /* 0x000fea0003800000 */
.L_x_20938:
        /* <DEDUP_REMOVED lines=21> */
.L_x_20947:
[----:B------:R-:W-:Y:S05]  /*25810*/  BSYNC.RECONVERGENT B1 ;  /* 0x0000000000017941 */ /* 0x000fea0003800200 */
.L_x_20946:
[----:B------:R-:W-:Y:S01]  /*25820*/  IMAD.SHL.U32 R0, R0, 0x200000, RZ ;  /* 0x0020000000007824 */ /* 0x000fe200078e00ff */
[----:B------:R-:W-:-:S04]  /*25830*/  LEA R2, R2, 0x37800000, 0x17 ;  /* 0x3780000002027811 */ /* 0x000fc800078eb8ff */
[----:B------:R-:W-:-:S07]  /*25840*/  LOP3.LUT R26, R2, R0, R7, 0xfe, !PT ;  /* 0x00000000021a7212 */ /* 0x000fce00078efe07 */
.L_x_20945:
[----:B------:R-:W-:Y:S05]  /*25850*/  BSYNC.RECONVERGENT B0 ;  /* 0x0000000000007941 */ /* 0x000fea0003800200 */
.L_x_20944:
[----:B------:R-:W0:Y:S01]  /*25860*/  F2I.S64.TRUNC R26, R26 ;  /* 0x0000001a001a7311 */ /* 0x000e22000020d900 */
[----:B------:R-:W-:Y:S05]  /*25870*/  BRA `(.L_x_20925) ;  /* 0x00000000009c7947 */ /* 0x000fea0003800000 */
.L_x_20937:
        /* <DEDUP_REMOVED lines=14> */
.L_x_20951:
[----:B------:R-:W-:Y:S05]  /*25960*/  BSYNC.RECONVERGENT B0 ;  /* 0x0000000000007941 */ /* 0x000fea0003800200 */
.L_x_20950:
[----:B------:R-:W0:Y:S01]  /*25970*/  F2I.S64.TRUNC R26, R26 ;  /* 0x0000001a001a7311 */ /* 0x000e22000020d900 */
[----:B------:R-:W-:Y:S05]  /*25980*/  BRA `(.L_x_20925) ;  /* 0x0000000000587947 */ /* 0x000fea0003800000 */
.L_x_20924:
        /* <DEDUP_REMOVED lines=16> */
.L_x_20952:
[----:B------:R-:W-:Y:S01]  /*25a90*/  CS2R R26, SRZ ;  /* 0x00000000001a7805 */ /* 0x000fe2000001ff00 */
[----:B------:R-:W-:Y:S06]  /*25aa0*/  BRA `(.L_x_20925) ;  /* 0x0000000000107947 */ /* 0x000fec0003800000 */
.L_x_20949:
[----:B------:R0:W5:Y:S01]  /*25ab0*/  LDG.E.64 R26, desc[UR36][R2.64] ;  /* 0x00000024021a7981 */ /* 0x000162000c1e1b00 */
[----:B------:R-:W-:Y:S05]  /*25ac0*/  BRA `(.L_x_20925) ;  /* 0x0000000000087947 */ /* 0x000fea0003800000 */
.L_x_20948:
[----:B------:R0:W5:Y:S01]  /*25ad0*/  LDG.E R26, desc[UR36][R2.64] ;  /* 0x00000024021a7981 */ /* 0x000162000c1e1900 */
[----:B------:R-:W-:-:S07]  /*25ae0*/  MOV R27, RZ ;  /* 0x000000ff001b7202 */ /* 0x000fce0000000f00 */
.L_x_20925:
        /* <DEDUP_REMOVED lines=21> */
.L_x_20954:
[----:B------:R-:W-:Y:S05]  /*25c40*/  BSYNC.RECONVERGENT B6 ;  /* 0x0000000000067941 */ /* 0x000fea0003800200 */
.L_x_20953:
        /* <DEDUP_REMOVED lines=21> */
.L_x_20956:
[----:B------:R-:W-:Y:S05]  /*25da0*/  BSYNC.RECONVERGENT B6 ;  /* 0x0000000000067941 */ /* 0x000fea0003800200 */
.L_x_20955:
        /* <DEDUP_REMOVED lines=25> */
.L_x_20958:
[----:B------:R-:W-:Y:S05]  /*25f40*/  BSYNC.RECONVERGENT B6 ;  /* 0x0000000000067941 */ /* 0x000fea0003800200 */
.L_x_20957:
        /* <DEDUP_REMOVED lines=39> */
.L_x_20962:
[----:B------:R-:W-:Y:S01]  /*261c0*/  MOV R0, R2 ;  /* 0x0000000200007202 */ /* 0x000fe20000000f00 */
[----:B------:R-:W-:Y:S01]  /*261d0*/  IMAD.MOV.U32 R10, RZ, RZ, R3 ;  /* 0x000000ffff0a7224 */ /* 0x000fe200078e0003 */
[----:B------:R-:W-:-:S07]  /*261e0*/  MOV R11, 0x26200 ;  /* 0x00026200000b7802 */ /* 0x000fce0000000f00 */
[----:B------:R-:W-:Y:S05]  /*261f0*/  CALL.REL.NOINC `($__internal_47_$__cuda_sm20_rem_s64) ;  /* 0x0000004000987944 */ /* 0x000fea0003c00000 */
[----:B------:R-:W-:-:S07]  /*26200*/  IMAD.MOV.U32 R2, RZ, RZ, R0 ;  /* 0x000000ffff027224 */ /* 0x000fce00078e0000 */
.L_x_20963:
[----:B------:R-:W-:Y:S05]  /*26210*/  BSYNC.RECONVERGENT B0 ;  /* 0x0000000000007941 */ /* 0x000fea0003800200 */
.L_x_20961:
        /* <DEDUP_REMOVED lines=9> */
.L_x_20960:
        /* <DEDUP_REMOVED lines=15> */
.L_x_20990:
        /* <DEDUP_REMOVED lines=27> */
.L_x_20967:
        /* <DEDUP_REMOVED lines=8> */
.L_x_20968:
[----:B------:R-:W-:Y:S05]  /*265d0*/  BSYNC.RECONVERGENT B1 ;  /* 0x0000000000017941 */ /* 0x000fea0003800200 */
.L_x_20966:
        /* <DEDUP_REMOVED lines=43> */
.L_x_20970:
        /* <DEDUP_REMOVED lines=8> */
.L_x_20971:
[----:B------:R-:W-:Y:S05]  /*26910*/  BSYNC.RECONVERGENT B1 ;  /* 0x0000000000017941 */ /* 0x000fea0003800200 */
.L_x_20969:
        /* <DEDUP_REMOVED lines=42> */
.L_x_20973:
        /* <DEDUP_REMOVED lines=8> */
.L_x_20974:
[----:B------:R-:W-:Y:S05]  /*26c40*/  BSYNC.RECONVERGENT B1 ;  /* 0x0000000000017941 */ /* 0x000fea0003800200 */
.L_x_20972:
        /* <DEDUP_REMOVED lines=42> */
.L_x_20976:
        /* <DEDUP_REMOVED lines=8> */
.L_x_20977:
[----:B------:R-:W-:Y:S05]  /*26f70*/  BSYNC.RECONVERGENT B1 ;  /* 0x0000000000017941 */ /* 0x000fea0003800200 */
.L_x_20975:
        /* <DEDUP_REMOVED lines=42> */
.L_x_20979:
        /* <DEDUP_REMOVED lines=8> */
.L_x_20980:
[----:B------:R-:W-:Y:S05]  /*272a0*/  BSYNC.RECONVERGENT B1 ;  /* 0x0000000000017941 */ /* 0x000fea0003800200 */
.L_x_20978:
        /* <DEDUP_REMOVED lines=42> */
.L_x_20982:
[----:B------:R-:W-:Y:S01]  /*27550*/  IMAD.MOV.U32 R8, RZ, RZ, R28 ;  /* 0x000000ffff087224 */ /* 0x000fe200078e001c */
[----:B------:R-:W-:Y:S01]  /*27560*/  MOV R5, R29 ;  /* 0x0000001d00057202 */ /* 0x000fe20000000f00 */
[----:B------:R-:W-:Y:S01]  /*27570*/  IMAD.MOV.U32 R4, RZ, RZ, R26 ;  /* 0x000000ffff047224 */ /* 0x000fe200078e001a */
[----:B------:R-:W-:Y:S02]  /*27580*/  MOV R3, R27 ;  /* 0x0000001b00037202 */ /* 0x000fe40000000f00 */
[----:B------:R-:W-:-:S07]  /*27590*/  MOV R0, 0x275b0 ;  /* 0x000275b000007802 */ /* 0x000fce0000000f00 */
[----:B0-----:R-:W-:Y:S05]  /*275a0*/  CALL.REL.NOINC `($__internal_46_$__cuda_sm20_div_s64) ;  /* 0x00000028005c7944 */ /* 0x001fea0003c00000 */
[----:B------:R-:W-:Y:S01]  /*275b0*/  IMAD.MOV.U32 R20, RZ, RZ, R6 ;  /* 0x000000ffff147224 */ /* 0x000fe200078e0006 */
[----:B------:R-:W-:-:S07]  /*275c0*/  MOV R21, R7 ;  /* 0x0000000700157202 */ /* 0x000fce0000000f00 */
.L_x_20983:
[----:B------:R-:W-:Y:S05]  /*275d0*/  BSYNC.RECONVERGENT B1 ;  /* 0x0000000000017941 */ /* 0x000fea0003800200 */
.L_x_20981:
        /* <DEDUP_REMOVED lines=42> */
.L_x_20985:
[----:B------:R-:W-:Y:S01]  /*27880*/  MOV R8, R20 ;  /* 0x0000001400087202 */ /* 0x000fe20000000f00 */
[----:B------:R-:W-:Y:S01]  /*27890*/  IMAD.MOV.U32 R5, RZ, RZ, R21 ;  /* 0x000000ffff057224 */ /* 0x000fe200078e0015 */
[----:B------:R-:W-:Y:S01]  /*278a0*/  MOV R4, R14 ;  /* 0x0000000e00047202 */ /* 0x000fe20000000f00 */
[----:B------:R-:W-:Y:S01]  /*278b0*/  IMAD.MOV.U32 R3, RZ, RZ, R15 ;  /* 0x000000ffff037224 */ /* 0x000fe200078e000f */
[----:B------:R-:W-:-:S07]  /*278c0*/  MOV R0, 0x278e0 ;  /* 0x000278e000007802 */ /* 0x000fce0000000f00 */
[----:B0-----:R-:W-:Y:S05]  /*278d0*/  CALL.REL.NOINC `($__internal_46_$__cuda_sm20_div_s64) ;  /* 0x0000002400907944 */ /* 0x001fea0003c00000 */
[----:B------:R-:W-:Y:S01]  /*278e0*/  MOV R28, R6 ;  /* 0x00000006001c7202 */ /* 0x000fe20000000f00 */
[----:B------:R-:W-:-:S07]  /*278f0*/  IMAD.MOV.U32 R29, RZ, RZ, R7 ;  /* 0x000000ffff1d7224 */ /* 0x000fce00078e0007 */
.L_x_20986:
[----:B------:R-:W-:Y:S05]  /*27900*/  BSYNC.RECONVERGENT B1 ;  /* 0x0000000000017941 */ /* 0x000fea0003800200 */
.L_x_20984:
        /* <DEDUP_REMOVED lines=42> */
.L_x_20988:
        /* <DEDUP_REMOVED lines=8> */
.L_x_20989:
[----:B------:R-:W-:Y:S05]  /*27c30*/  BSYNC.RECONVERGENT B1 ;  /* 0x0000000000017941 */ /* 0x000fea0003800200 */
.L_x_20987:
        /* <DEDUP_REMOVED lines=21> */
.L_x_20965:
[----:B------:R-:W-:-:S07]  /*27d90*/  IADD3 R37, PT, PT, R2, 0x3, RZ ;  /* 0x0000000302257810 */ /* 0x000fce0007ffe0ff */
.L_x_20964:
        /* <DEDUP_REMOVED lines=31> */
.L_x_20993:
[----:B------:R-:W-:Y:S01]  /*27f90*/  IMAD.MOV.U32 R8, RZ, RZ, R36 ;  /* 0x000000ffff087224 */ /* 0x000fe200078e0024 */
[----:B------:R-:W-:Y:S01]  /*27fa0*/  MOV R5, R35 ;  /* 0x0000002300057202 */ /* 0x000fe20000000f00 */
[----:B------:R-:W-:Y:S01]  /*27fb0*/  IMAD.MOV.U32 R4, RZ, RZ, R14 ;  /* 0x000000ffff047224 */ /* 0x000fe200078e000e */
[----:B------:R-:W-:Y:S02]  /*27fc0*/  MOV R3, R15 ;  /* 0x0000000f00037202 */ /* 0x000fe40000000f00 */
[----:B------:R-:W-:-:S07]  /*27fd0*/  MOV R0, 0x27ff0 ;  /* 0x00027ff000007802 */ /* 0x000fce0000000f00 */
[----:B------:R-:W-:Y:S05]  /*27fe0*/  CALL.REL.NOINC `($__internal_46_$__cuda_sm20_div_s64) ;  /* 0x0000001c00cc7944 */ /* 0x000fea0003c00000 */
[----:B------:R-:W-:Y:S01]  /*27ff0*/  IMAD.MOV.U32 R26, RZ, RZ, R6 ;  /* 0x000000ffff1a7224 */ /* 0x000fe200078e0006 */
[----:B------:R-:W-:-:S07]  /*28000*/  MOV R27, R7 ;  /* 0x00000007001b7202 */ /* 0x000fce0000000f00 */
.L_x_20994:
[----:B------:R-:W-:Y:S05]  /*28010*/  BSYNC.RECONVERGENT B0 ;  /* 0x0000000000007941 */ /* 0x000fea0003800200 */
.L_x_20992:
        /* <DEDUP_REMOVED lines=44> */
.L_x_20996:
[----:B------:R-:W-:Y:S01]  /*282e0*/  MOV R8, R26 ;  /* 0x0000001a00087202 */ /* 0x000fe20000000f00 */
[----:B------:R-:W-:Y:S01]  /*282f0*/  IMAD.MOV.U32 R5, RZ, RZ, R27 ;  /* 0x000000ffff057224 */ /* 0x000fe200078e001b */
[----:B------:R-:W-:Y:S01]  /*28300*/  MOV R4, R28 ;  /* 0x0000001c00047202 */ /* 0x000fe20000000f00 */
[----:B------:R-:W-:Y:S01]  /*28310*/  IMAD.MOV.U32 R3, RZ, RZ, R29 ;  /* 0x000000ffff037224 */ /* 0x000fe200078e001d */
[----:B------:R-:W-:-:S07]  /*28320*/  MOV R0, 0x28340 ;  /* 0x0002834000007802 */ /* 0x000fce0000000f00 */
[----:B------:R-:W-:Y:S05]  /*28330*/  CALL.REL.NOINC `($__internal_46_$__cuda_sm20_div_s64) ;  /* 0x0000001800f87944 */ /* 0x000fea0003c00000 */
[----:B------:R-:W-:Y:S01]  /*28340*/  MOV R20, R6 ;  /* 0x0000000600147202 */ /* 0x000fe20000000f00 */
[----:B------:R-:W-:-:S07]  /*28350*/  IMAD.MOV.U32 R21, RZ, RZ, R7 ;  /* 0x000000ffff157224 */ /* 0x000fce00078e0007 */
.L_x_20997:
[----:B------:R-:W-:Y:S05]  /*28360*/  BSYNC.RECONVERGENT B0 ;  /* 0x0000000000007941 */ /* 0x000fea0003800200 */
.L_x_20995:
        /* <DEDUP_REMOVED lines=44> */
.L_x_20999:
        /* <DEDUP_REMOVED lines=8> */
.L_x_21000:
[----:B------:R-:W-:Y:S05]  /*286b0*/  BSYNC.RECONVERGENT B0 ;  /* 0x0000000000007941 */ /* 0x000fea0003800200 */
.L_x_20998:
        /* <DEDUP_REMOVED lines=44> */
.L_x_21002:
        /* <DEDUP_REMOVED lines=8> */
.L_x_21003:
[----:B------:R-:W-:Y:S05]  /*28a00*/  BSYNC.RECONVERGENT B0 ;  /* 0x0000000000007941 */ /* 0x000fea0003800200 */
.L_x_21001:
        /* <DEDUP_REMOVED lines=18> */
.L_x_20991:
        /* <DEDUP_REMOVED lines=31> */
.L_x_21006:
        /* <DEDUP_REMOVED lines=8> */
.L_x_21007:
[----:B------:R-:W-:Y:S05]  /*28da0*/  BSYNC.RECONVERGENT B0 ;  /* 0x0000000000007941 */ /* 0x000fea0003800200 */
.L_x_21005:
        /* <DEDUP_REMOVED lines=44> */
.L_x_21009:
        /* <DEDUP_REMOVED lines=8> */
.L_x_21010:
[----:B------:R-:W-:Y:S05]  /*290f0*/  BSYNC.RECONVERGENT B0 ;  /* 0x0000000000007941 */ /* 0x000fea0003800200 */
.L_x_21008:
        /* <DEDUP_REMOVED lines=18> */
.L_x_21004:
        /* <DEDUP_REMOVED lines=31> */
.L_x_21012:
[----:B------:R-:W-:Y:S01]  /*29410*/  IMAD.MOV.U32 R0, RZ, RZ, R2 ;  /* 0x000000ffff007224 */ /* 0x000fe200078e0002 */
[----:B------:R-:W-:Y:S02]  /*29420*/  MOV R10, R3 ;  /* 0x00000003000a7202 */ /* 0x000fe40000000f00 */
[----:B------:R-:W-:-:S07]  /*29430*/  MOV R11, 0x29450 ;  /* 0x00029450000b7802 */ /* 0x000fce0000000f00 */
[----:B------:R-:W-:Y:S05]  /*29440*/  CALL.REL.NOINC `($__internal_47_$__cuda_sm20_rem_s64) ;  /* 0x0000001000047944 */ /* 0x000fea0003c00000 */
[----:B------:R-:W-:-:S07]  /*29450*/  IMAD.MOV.U32 R2, RZ, RZ, R0 ;  /* 0x000000ffff027224 */ /* 0x000fce00078e0000 */
.L_x_21013:
[----:B------:R-:W-:Y:S05]  /*29460*/  BSYNC.RECONVERGENT B0 ;  /* 0x0000000000007941 */ /* 0x000fea0003800200 */
.L_x_21011:
        /* <DEDUP_REMOVED lines=10> */
.L_x_20959:
        /* <DEDUP_REMOVED lines=17> */
.L_x_21018:
        /* <DEDUP_REMOVED lines=22> */
.L_x_21017:
[----:B------:R-:W-:Y:S05]  /*29780*/  BSYNC.RECONVERGENT B7 ;  /* 0x0000000000077941 */ /* 0x000fea0003800200 */
.L_x_21016:
[----:B------:R-:W-:-:S04]  /*29790*/  IADD3 R18, P0, PT, R18, 0x8, RZ ;  /* 0x0000000812127810 */ /* 0x000fc80007f1e0ff */
[----:B------:R-:W-:Y:S02]  /*297a0*/  IADD3.X R19, PT, PT, RZ, R19, RZ, P0, !PT ;  /* 0x00000013ff137210 */ /* 0x000fe400007fe4ff */
[----:B------:R-:W-:-:S04]  /*297b0*/  ISETP.GE.U32.AND P0, PT, R18, R23, PT ;  /* 0x000000171200720c */ /* 0x000fc80003f06070 */
[----:B------:R-:W-:-:S13]  /*297c0*/  ISETP.GE.U32.AND.EX P0, PT, R19, R33, PT, P0 ;  /* 0x000000211300720c */ /* 0x000fda0003f06100 */
[----:B------:R-:W-:Y:S05]  /*297d0*/  @!P0 BRA `(.L_x_21018) ;  /* 0xfffffffc00908947 */ /* 0x000fea000383ffff */
.L_x_21015:
[----:B------:R-:W-:Y:S05]  /*297e0*/  BSYNC.RECONVERGENT B6 ;  /* 0x0000000000067941 */ /* 0x000fea0003800200 */
.L_x_21014:
        /* <DEDUP_REMOVED lines=13> */
.L_x_21022:
[----:B------:R-:W-:Y:S01]  /*298c0*/  STG.E.U8 desc[UR36][R16.64], RZ ;  /* 0x000000ff10007986 */ /* 0x000fe2000c101124 */
[----:B------:R-:W-:Y:S05]  /*298d0*/  EXIT ;  /* 0x000000000000794d */ /* 0x000fea0003800000 */
.L_x_21021:
        /* <DEDUP_REMOVED lines=8> */
.L_x_21025:
[----:B------:R-:W-:Y:S01]  /*29960*/  STG.E desc[UR36][R16.64], RZ ;  /* 0x000000ff10007986 */ /* 0x000fe2000c101924 */
[----:B------:R-:W-:Y:S05]  /*29970*/  EXIT ;  /* 0x000000000000794d */ /* 0x000fea0003800000 */
.L_x_21024:
[----:B------:R-:W-:Y:S01]  /*29980*/  STG.E.U16 desc[UR36][R16.64], RZ ;  /* 0x000000ff10007986 */ /* 0x000fe2000c101524 */
[----:B------:R-:W-:Y:S05]  /*29990*/  EXIT ;  /* 0x000000000000794d */ /* 0x000fea0003800000 */
.L_x_21020:
        /* <DEDUP_REMOVED lines=8> */
.L_x_21027:
[----:B------:R-:W-:Y:S01]  /*29a20*/  STG.E.U16 desc[UR36][R16.64], RZ ;  /* 0x000000ff10007986 */ /* 0x000fe2000c101524 */
[----:B------:R-:W-:Y:S05]  /*29a30*/  EXIT ;  /* 0x000000000000794d */ /* 0x000fea0003800000 */
.L_x_21026:
        /* <DEDUP_REMOVED lines=8> */
.L_x_21029:
[----:B------:R-:W-:Y:S01]  /*29ac0*/  STG.E desc[UR36][R16.64], RZ ;  /* 0x000000ff10007986 */ /* 0x000fe2000c101924 */
[----:B------:R-:W-:Y:S05]  /*29ad0*/  EXIT ;  /* 0x000000000000794d */ /* 0x000fea0003800000 */
.L_x_21028:
[----:B------:R-:W-:Y:S01]  /*29ae0*/  STG.E.64 desc[UR36][R16.64], RZ ;  /* 0x000000ff10007986 */ /* 0x000fe2000c101b24 */
[----:B------:R-:W-:Y:S05]  /*29af0*/  EXIT ;  /* 0x000000000000794d */ /* 0x000fea0003800000 */
.L_x_21019:
        /* <DEDUP_REMOVED lines=10> */
.L_x_21032:
[----:B------:R-:W-:Y:S01]  /*29ba0*/  STG.E.128 desc[UR36][R16.64], RZ ;  /* 0x000000ff10007986 */ /* 0x000fe2000c101d24 */
[----:B------:R-:W-:Y:S05]  /*29bb0*/  EXIT ;  /* 0x000000000000794d */ /* 0x000fea0003800000 */
.L_x_21031:
        /* <DEDUP_REMOVED lines=8> */
.L_x_21034:
[----:B------:R-:W-:Y:S01]  /*29c40*/  STG.E.U8 desc[UR36][R16.64], RZ ;  /* 0x000000ff10007986 */ /* 0x000fe2000c101124 */
[----:B------:R-:W-:Y:S05]  /*29c50*/  EXIT ;  /* 0x000000000000794d */ /* 0x000fea0003800000 */
.L_x_21033:
[----:B------:R-:W-:Y:S01]  /*29c60*/  STG.E.U16 desc[UR36][R16.64], RZ ;  /* 0x000000ff10007986 */ /* 0x000fe2000c101524 */
[----:B------:R-:W-:Y:S05]  /*29c70*/  EXIT ;  /* 0x000000000000794d */ /* 0x000fea0003800000 */
.L_x_21030:
        /* <DEDUP_REMOVED lines=10> */
.L_x_21037:
[----:B------:R-:W-:Y:S01]  /*29d20*/  STG.E.U8 desc[UR36][R16.64], RZ ;  /* 0x000000ff10007986 */ /* 0x000fe2000c101124 */
[----:B------:R-:W-:Y:S05]  /*29d30*/  EXIT ;  /* 0x000000000000794d */ /* 0x000fea0003800000 */
.L_x_21036:
[----:B------:R-:W-:Y:S01]  /*29d40*/  STG.E.U8 desc[UR36][R16.64], RZ ;  /* 0x000000ff10007986 */ /* 0x000fe2000c101124 */
[----:B------:R-:W-:Y:S05]  /*29d50*/  EXIT ;  /* 0x000000000000794d */ /* 0x000fea0003800000 */
.L_x_21035:
[----:B------:R-:W-:-:S13]  /*29d60*/  ISETP.NE.AND P0, PT, R22, 0x1c, PT ;  /* 0x0000001c1600780c */ /* 0x000fda0003f05270 */
[----:B------:R-:W-:Y:S05]  /*29d70*/  @!P0 BRA `(.L_x_21038) ;  /* 0x0000000000608947 */ /* 0x000fea0003800000 */
[----:B------:R-:W-:-:S13]  /*29d80*/  ISETP.NE.AND P0, PT, R22, 0x1d, PT ;  /* 0x0000001d1600780c */ /* 0x000fda0003f05270 */
[----:B------:R-:W-:Y:S05]  /*29d90*/  @!P0 BRA `(.L_x_21039) ;  /* 0x0000000000508947 */ /* 0x000fea0003800000 */
[----:B------:R-:W-:-:S13]  /*29da0*/  ISETP.NE.AND P0, PT, R22, 0x2c, PT ;  /* 0x0000002c1600780c */ /* 0x000fda0003f05270 */
[----:B------:R0:W-:Y:S01]  /*29db0*/  @!P0 STG.E.U8 desc[UR36][R16.64], RZ ;  /* 0x000000ff10008986 */ /* 0x0001e2000c101124 */
[----:B------:R-:W-:Y:S05]  /*29dc0*/  @!P0 EXIT ;  /* 0x000000000000894d */ /* 0x000fea0003800000 */
.L_x_21023:
        /* <DEDUP_REMOVED lines=16> */
.L_x_21040:
[----:B------:R-:W-:Y:S05]  /*29ed0*/  EXIT ;  /* 0x000000000000794d */ /* 0x000fea0003800000 */
.L_x_21039:
[----:B------:R-:W-:Y:S01]  /*29ee0*/  STG.E.64 desc[UR36][R16.64], RZ ;  /* 0x000000ff10007986 */ /* 0x000fe2000c101b24 */
[----:B------:R-:W-:Y:S05]  /*29ef0*/  EXIT ;  /* 0x000000000000794d */ /* 0x000fea0003800000 */
.L_x_21038:
[----:B------:R-:W-:Y:S01]  /*29f00*/  STG.E desc[UR36][R16.64], RZ ;  /* 0x000000ff10007986 */ /* 0x000fe2000c101924 */
[----:B------:R-:W-:Y:S05]  /*29f10*/  EXIT ;  /* 0x000000000000794d */ /* 0x000fea0003800000 */
        .weak           $__internal_46_$__cuda_sm20_div_s64
        .type           $__internal_46_$__cuda_sm20_div_s64,@function
        .size           $__internal_46_$__cuda_sm20_div_s64,($__internal_47_$__cuda_sm20_rem_s64 - $__internal_46_$__cuda_sm20_div_s64)
$__internal_46_$__cuda_sm20_div_s64:
        /* <DEDUP_REMOVED lines=83> */
[----:B------:R-:W-:Y:S05]  /*2a450*/  RET.REL.NODEC R4 `(_ZN2at6native18elementwise_kernelILi128ELi4EZNS0_15gpu_kernel_implIZZZNS0_67_GLOBAL__N__bb565c37_34_ValidateCompressedIndicesKernel_cu_33a4b88b42_validate_compressed_sparse_indices_kernelILNS3_8CDimNameE0ENS3_18CUDAKernelLauncherENS3_14EmptyVecKernelENS3_8DummyVecELm0EEEvRKNS_6TensorESB_lllENKUlvE1_clEvENKUlvE0_clEvEUllllllE_EEvRNS_18TensorIteratorBaseERKT_EUliE_EEviT1_) ;  /* 0xfffffd5804e87950 */ /* 0x000fea0003c3ffff */
        .weak           $__internal_47_$__cuda_sm20_rem_s64
        .type           $__internal_47_$__cuda_sm20_rem_s64,@function
        .size           $__internal_47_$__cuda_sm20_rem_s64,(.L_x_40067 - $__internal_47_$__cuda_sm20_rem_s64)
$__internal_47_$__cuda_sm20_rem_s64:
        /* <DEDUP_REMOVED lines=77> */
[----:B------:R-:W-:Y:S06]  /*2a930*/  RET.REL.NODEC R4 `(_ZN2at6native18elementwise_kernelILi128ELi4EZNS0_15gpu_kernel_implIZZZNS0_67_GLOBAL__N__bb565c37_34_ValidateCompressedIndicesKernel_cu_33a4b88b42_validate_compressed_sparse_indices_kernelILNS3_8CDimNameE0ENS3_18CUDAKernelLauncherENS3_14EmptyVecKernelENS3_8DummyVecELm0EEEvRKNS_6TensorESB_lllENKUlvE1_clEvENKUlvE0_clEvEUllllllE_EEvRNS_18TensorIteratorBaseERKT_EUliE_EEviT1_) ;  /* 0xfffffd5404b07950 */ /* 0x000fec0003c3ffff */
.L_x_21041:
        /* <DEDUP_REMOVED lines=12> */
.L_x_40067:


//--------------------- .text._ZN2at6native27unrolled_elementwise_kernelIZZZNS0_67_GLOBAL__N__bb565c37_34_ValidateCompressedIndicesKernel_cu_33a4b88b42_validate_compressed_sparse_indices_kernelILNS2_8CDimNameE0ENS2_18CUDAKernelLauncherENS2_14EmptyVecKernelENS2_8DummyVecELm0EEEvRKNS_6TensorESA_lllENKUlvE1_clEvENKUlvE0_clEvEUllllllE_St5arrayIPcLm6EELi4E23TrivialOffsetCalculatorILi5EjESH_ILi1EjENS0_6memory12LoadWithCastILi5EEENSK_13StoreWithCastILi1EEEEEviT_T0_T2_T3_T4_T5_ --------------------------
	.section	.text._ZN2at6native27unrolled_elementwise_kernelIZZZNS0_67_GLOBAL__N__bb565c37_34_ValidateCompressedIndicesKernel_cu_33a4b88b42_validate_compressed_sparse_indices_kernelILNS2_8CDimNameE0ENS2_18CUDAKernelLauncherENS2_14EmptyVecKernelENS2_8DummyVecELm0EEEvRKNS_6TensorESA_lllENKUlvE1_clEvENKUlvE0_clEvEUllllllE_St5arrayIPcLm6EELi4E23TrivialOffsetCalculatorILi5EjESH_ILi1EjENS0_6memory12LoadWithCastILi5EEENSK_13StoreWithCastILi1EEEEEviT_T0_T2_T3_T4_T5_,"ax",@progbits
	.align	128
        .global         _ZN2at6native27unrolled_elementwise_kernelIZZZNS0_67_GLOBAL__N__bb565c37_34_ValidateCompressedIndicesKernel_cu_33a4b88b42_validate_compressed_sparse_indices_kernelILNS2_8CDimNameE0ENS2_18CUDAKernelLauncherENS2_14EmptyVecKernelENS2_8DummyVecELm0EEEvRKNS_6TensorESA_lllENKUlvE1_clEvENKUlvE0_clEvEUllllllE_St5arrayIPcLm6EELi4E23TrivialOffsetCalculatorILi5EjESH_ILi1EjENS0_6memory12LoadWithCastILi5EEENSK_13StoreWithCastILi1EEEEEviT_T0_T2_T3_T4_T5_
        .type           _ZN2at6native27unrolled_elementwise_kernelIZZZNS0_67_GLOBAL__N__bb565c37_34_ValidateCompressedIndicesKernel_cu_33a4b88b42_validate_compressed_sparse_indices_kernelILNS2_8CDimNameE0ENS2_18CUDAKernelLauncherENS2_14EmptyVecKernelENS2_8DummyVecELm0EEEvRKNS_6TensorESA_lllENKUlvE1_clEvENKUlvE0_clEvEUllllllE_St5arrayIPcLm6EELi4E23TrivialOffsetCalculatorILi5EjESH_ILi1EjENS0_6memory12LoadWithCastILi5EEENSK_13StoreWithCastILi1EEEEEviT_T0_T2_T3_T4_T5_,@function
        .size           _ZN2at6native27unrolled_elementwise_kernelIZZZNS0_67_GLOBAL__N__bb565c37_34_ValidateCompressedIndicesKernel_cu_33a4b88b42_validate_compressed_sparse_indices_kernelILNS2_8CDimNameE0ENS2_18CUDAKernelLauncherENS2_14EmptyVecKernelENS2_8DummyVecELm0EEEvRKNS_6TensorESA_lllENKUlvE1_clEvENKUlvE0_clEvEUllllllE_St5arrayIPcLm6EELi4E23TrivialOffsetCalculatorILi5EjESH_ILi1EjENS0_6memory12LoadWithCastILi5EEENSK_13StoreWithCastILi1EEEEEviT_T0_T2_T3_T4_T5_,(.L_x_40069 - _ZN2at6native27unrolled_elementwise_kernelIZZZNS0_67_GLOBAL__N__bb565c37_34_ValidateCompressedIndicesKernel_cu_33a4b88b42_validate_compressed_sparse_indices_kernelILNS2_8CDimNameE0ENS2_18CUDAKernelLauncherENS2_14EmptyVecKernelENS2_8DummyVecELm0EEEvRKNS_6TensorESA_lllENKUlvE1_clEvENKUlvE0_clEvEUllllllE_St5arrayIPcLm6EELi4E23TrivialOffsetCalculatorILi5EjESH_ILi1EjENS0_6memory12LoadWithCastILi5EEENSK_13StoreWithCastILi1EEEEEviT_T0_T2_T3_T4_T5_)
        .other          _ZN2at6native27unrolled_elementwise_kernelIZZZNS0_67_GLOBAL__N__bb565c37_34_ValidateCompressedIndicesKernel_cu_33a4b88b42_validate_compressed_sparse_indices_kernelILNS2_8CDimNameE0ENS2_18CUDAKernelLauncherENS2_14EmptyVecKernelENS2_8DummyVecELm0EEEvRKNS_6TensorESA_lllENKUlvE1_clEvENKUlvE0_clEvEUllllllE_St5arrayIPcLm6EELi4E23TrivialOffsetCalculatorILi5EjESH_ILi1EjENS0_6memory12LoadWithCastILi5EEENSK_13StoreWithCastILi1EEEEEviT_T0_T2_T3_T4_T5_,@"STO_CUDA_ENTRY STV_DEFAULT"
_ZN2at6native27unrolled_elementwise_kernelIZZZNS0_67_GLOBAL__N__bb565c37_34_ValidateCompressedIndicesKernel_cu_33a4b88b42_validate_compressed_sparse_indices_kernelILNS2_8CDimNameE0ENS2_18CUDAKernelLauncherENS2_14EmptyVecKernelENS2_8DummyVecELm0EEEvRKNS_6TensorESA_lllENKUlvE1_clEvENKUlvE0_clEvEUllllllE_St5arrayIPcLm6EELi4E23TrivialOffsetCalculatorILi5EjESH_ILi1EjENS0_6memory12LoadWithCastILi5EEENSK_13StoreWithCastILi1EEEEEviT_T0_T2_T3_T4_T5_:
.text._ZN2at6native27unrolled_elementwise_kernelIZZZNS0_67_GLOBAL__N__bb565c37_34_ValidateCompressedIndicesKernel_cu_33a4b88b42_validate_compressed_sparse_indices_kernelILNS2_8CDimNameE0ENS2_18CUDAKernelLauncherENS2_14EmptyVecKernelENS2_8DummyVecELm0EEEvRKNS_6TensorESA_lllENKUlvE1_clEvENKUlvE0_clEvEUllllllE_St5arrayIPcLm6EELi4E23TrivialOffsetCalculatorILi5EjESH_ILi1EjENS0_6memory12LoadWithCastILi5EEENSK_13StoreWithCastILi1EEEEEviT_T0_T2_T3_T4_T5_:
        /* <DEDUP_REMOVED lines=41> */
.L_x_21047:
[----:B------:R1:W5:Y:S01]  /*0290*/  LDG.E.U8 R56, desc[UR36][R2.64] ;  /* 0x0000002402387981 */ /* 0x000362000c1e1100 */
[----:B------:R-:W-:Y:S01]  /*02a0*/  HFMA2 R57, -RZ, RZ, 0, 0 ;  /* 0x00000000ff397431 */ /* 0x000fe200000001ff */
[----:B------:R-:W-:Y:S06]  /*02b0*/  BRA `(.L_x_21049) ;  /* 0x0000000c00407947 */ /* 0x000fec0003800000 */
.L_x_21046:
        /* <DEDUP_REMOVED lines=8> */
.L_x_21051:
[----:B------:R-:W2:Y:S02]  /*0340*/  LDG.E R56, desc[UR36][R2.64] ;  /* 0x0000002402387981 */ /* 0x000ea4000c1e1900 */
[----:B--2---:R-:W-:Y:S01]  /*0350*/  SHF.R.S32.HI R57, RZ, 0x1f, R56 ;  /* 0x0000001fff397819 */ /* 0x004fe20000011438 */
[----:B------:R-:W-:Y:S06]  /*0360*/  BRA `(.L_x_21049) ;  /* 0x0000000c00147947 */ /* 0x000fec0003800000 */
.L_x_21050:
[----:B------:R-:W2:Y:S02]  /*0370*/  LDG.E.S16 R56, desc[UR36][R2.64] ;  /* 0x0000002402387981 */ /* 0x000ea4000c1e1700 */
[----:B--2---:R-:W-:Y:S01]  /*0380*/  SHF.R.S32.HI R57, RZ, 0x1f, R56 ;  /* 0x0000001fff397819 */ /* 0x004fe20000011438 */
[----:B------:R-:W-:Y:S06]  /*0390*/  BRA `(.L_x_21049) ;  /* 0x0000000c00087947 */ /* 0x000fec0003800000 */
.L_x_21045:
        /* <DEDUP_REMOVED lines=9> */
.L_x_21053:
[----:B------:R-:W2:Y:S02]  /*0430*/  LDG.E.U16 R2, desc[UR36][R2.64] ;  /* 0x0000002402027981 */ /* 0x000ea4000c1e1500 */
[----:B--2---:R-:W-:-:S06]  /*0440*/  HADD2.F32 R56, -RZ, R2.H0_H0 ;  /* 0x20000002ff387230 */ /* 0x004fcc0000004100 */
[----:B------:R-:W0:Y:S01]  /*0450*/  F2I.S64.TRUNC R56, R56 ;  /* 0x0000003800387311 */ /* 0x000e22000020d900 */
[----:B------:R-:W-:Y:S05]  /*0460*/  BRA `(.L_x_21049) ;  /* 0x0000000800d47947 */ /* 0x000fea0003800000 */
.L_x_21052:
        /* <DEDUP_REMOVED lines=9> */
.L_x_21055:
[----:B------:R-:W2:Y:S02]  /*0500*/  LDG.E.U16 R2, desc[UR36][R2.64] ;  /* 0x0000002402027981 */ /* 0x000ea4000c1e1500 */
[----:B--2---:R-:W-:-:S06]  /*0510*/  HADD2.F32 R56, -RZ, R2.H0_H0 ;  /* 0x20000002ff387230 */ /* 0x004fcc0000004100 */
[----:B------:R-:W4:Y:S01]  /*0520*/  F2I.S64.TRUNC R56, R56 ;  /* 0x0000003800387311 */ /* 0x000f22000020d900 */
[----:B------:R-:W-:Y:S05]  /*0530*/  BRA `(.L_x_21049) ;  /* 0x0000000800a07947 */ /* 0x000fea0003800000 */
.L_x_21054:
[----:B------:R-:W2:Y:S02]  /*0540*/  LDG.E.64 R2, desc[UR36][R2.64] ;  /* 0x0000002402027981 */ /* 0x000ea4000c1e1b00 */
[----:B--2---:R2:W3:Y:S01]  /*0550*/  F2I.S64.F64.TRUNC R56, R2 ;  /* 0x0000000200387311 */ /* 0x0044e2000030d900 */
[----:B------:R-:W-:Y:S05]  /*0560*/  BRA `(.L_x_21049) ;  /* 0x0000000800947947 */ /* 0x000fea0003800000 */
.L_x_21044:
        /* <DEDUP_REMOVED lines=13> */
.L_x_21058:
[----:B------:R-:W2:Y:S02]  /*0640*/  LDG.E.64 R2, desc[UR36][R2.64] ;  /* 0x0000002402027981 */ /* 0x000ea4000c1e1b00 */
[----:B--2---:R0:W1:Y:S01]  /*0650*/  F2I.S64.F64.TRUNC R56, R2 ;  /* 0x0000000200387311 */ /* 0x004062000030d900 */
[----:B------:R-:W-:Y:S05]  /*0660*/  BRA `(.L_x_21049) ;  /* 0x0000000800547947 */ /* 0x000fea0003800000 */
.L_x_21057:
        /* <DEDUP_REMOVED lines=26> */
.L_x_21060:
        /* <DEDUP_REMOVED lines=13> */
.L_x_21059:
[----:B------:R-:W2:Y:S02]  /*08e0*/  LDG.E.U16 R56, desc[UR36][R2.64] ;  /* 0x0000002402387981 */ /* 0x000ea4000c1e1500 */
[----:B--2---:R-:W-:-:S06]  /*08f0*/  IMAD.U32 R56, R56, 0x10000, RZ ;  /* 0x0001000038387824 */ /* 0x004fcc00078e00ff */
[----:B------:R-:W0:Y:S01]  /*0900*/  F2I.S64.TRUNC R56, R56 ;  /* 0x0000003800387311 */ /* 0x000e22000020d900 */
[----:B------:R-:W-:Y:S05]  /*0910*/  BRA `(.L_x_21049) ;  /* 0x0000000400a87947 */ /* 0x000fea0003800000 */
.L_x_21056:
        /* <DEDUP_REMOVED lines=11> */
.L_x_21063:
        /* <DEDUP_REMOVED lines=21> */
.L_x_21067:
[----:B------:R-:W-:Y:S05]  /*0b20*/  BSYNC.RECONVERGENT B1 ;  /* 0x0000000000017941 */ /* 0x000fea0003800200 */
.L_x_21066:
[----:B------:R-:W-:Y:S01]  /*0b30*/  IMAD.SHL.U32 R0, R0, 0x100000, RZ ;  /* 0x0010000000007824 */ /* 0x000fe200078e00ff */
[----:B------:R-:W-:-:S04]  /*0b40*/  LEA R2, R2, 0x3b800000, 0x17 ;  /* 0x3b80000002027811 */ /* 0x000fc800078eb8ff */
[----:B------:R-:W-:-:S07]  /*0b50*/  LOP3.LUT R56, R2, R0, R7, 0xfe, !PT ;  /* 0x0000000002387212 */ /* 0x000fce00078efe07 */
.L_x_21065:
[----:B------:R-:W-:Y:S05]  /*0b60*/  BSYNC.RECONVERGENT B0 ;  /* 0x0000000000007941 */ /* 0x000fea0003800200 */
.L_x_21064:
[----:B------:R-:W0:Y:S01]  /*0b70*/  F2I.S64.TRUNC R56, R56 ;  /* 0x0000003800387311 */ /* 0x000e22000020d900 */
[----:B------:R-:W-:Y:S05]  /*0b80*/  BRA `(.L_x_21049) ;  /* 0x00000004000c7947 */ /* 0x000fea0003800000 */
.L_x_21062:
        /* <DEDUP_REMOVED lines=21> */
.L_x_21071:
[----:B------:R-:W-:Y:S05]  /*0ce0*/  BSYNC.RECONVERGENT B1 ;  /* 0x0000000000017941 */ /* 0x000fea0003800200 */
.L_x_21070:
[----:B------:R-:W-:Y:S01]  /*0cf0*/  IMAD.SHL.U32 R0, R0, 0x200000, RZ ;  /* 0x0020000000007824 */ /* 0x000fe200078e00ff */
[----:B------:R-:W-:-:S04]  /*0d00*/  LEA R2, R2, 0x37800000, 0x17 ;  /* 0x3780000002027811 */ /* 0x000fc800078eb8ff */
[----:B------:R-:W-:-:S07]  /*0d10*/  LOP3.LUT R56, R2, R0, R7, 0xfe, !PT ;  /* 0x0000000002387212 */ /* 0x000fce00078efe07 */
.L_x_21069:
[----:B------:R-:W-:Y:S05]  /*0d20*/  BSYNC.RECONVERGENT B0 ;  /* 0x0000000000007941 */ /* 0x000fea0003800200 */
.L_x_21068:
[----:B------:R-:W0:Y:S01]  /*0d30*/  F2I.S64.TRUNC R56, R56 ;  /* 0x0000003800387311 */ /* 0x000e22000020d900 */
[----:B------:R-:W-:Y:S05]  /*0d40*/  BRA `(.L_x_21049) ;  /* 0x00000000009c7947 */ /* 0x000fea0003800000 */
.L_x_21061:
[----:B------:R-:W-:-:S09]  /*0d50*/  UISETP.NE.AND UP0, UPT, UR4, 0x1c, UPT ;  /* 0x0000001c0400788c */ /* 0x000fd2000bf05270 */
[----:B------:R-:W-:Y:S05]  /*0d60*/  BRA.U !UP0, `(.L_x_21072) ;  /* 0x00000001088c7547 */ /* 0x000fea000b800000 */
[----:B------:R-:W-:-:S09]  /*0d70*/  UISETP.NE.AND UP0, UPT, UR4, 0x1d, UPT ;  /* 0x0000001d0400788c */ /* 0x000fd2000bf05270 */
[----:B------:R-:W-:Y:S05]  /*0d80*/  BRA.U !UP0, `(.L_x_21073) ;  /* 0x00000001087c7547 */ /* 0x000fea000b800000 */
[----:B------:R-:W-:-:S09]  /*0d90*/  UISETP.NE.AND UP0, UPT, UR4, 0x2c, UPT ;  /* 0x0000002c0400788c */ /* 0x000fd2000bf05270 */
[----:B------:R-:W-:Y:S05]  /*0da0*/  BRA.U !UP0, `(.L_x_21074) ;  /* 0x0000000108487547 */ /* 0x000fea000b800000 */
.L_x_21048:
        /* <DEDUP_REMOVED lines=16> */
.L_x_21075:
[----:B------:R-:W-:Y:S01]  /*0eb0*/  CS2R R56, SRZ ;  /* 0x0000000000387805 */ /* 0x000fe2000001ff00 */
[----:B------:R-:W-:Y:S06]  /*0ec0*/  BRA `(.L_x_21049) ;  /* 0x00000000003c7947 */ /* 0x000fec0003800000 */
.L_x_21074:
        /* <DEDUP_REMOVED lines=8> */
.L_x_21077:
[----:B------:R-:W-:Y:S05]  /*0f50*/  BSYNC.RECONVERGENT B0 ;  /* 0x0000000000007941 */ /* 0x000fea0003800200 */
.L_x_21076:
[----:B------:R-:W0:Y:S01]  /*0f60*/  F2I.S64.TRUNC R56, R56 ;  /* 0x0000003800387311 */ /* 0x000e22000020d900 */
[----:B------:R-:W-:Y:S05]  /*0f70*/  BRA `(.L_x_21049) ;  /* 0x0000000000107947 */ /* 0x000fea0003800000 */
.L_x_21073:
[----:B------:R0:W5:Y:S01]  /*0f80*/  LDG.E.64 R56, desc[UR36][R2.64] ;  /* 0x0000002402387981 */ /* 0x000162000c1e1b00 */
[----:B------:R-:W-:Y:S05]  /*0f90*/  BRA `(.L_x_21049) ;  /* 0x0000000000087947 */ /* 0x000fea0003800000 */
.L_x_21072:
[----:B------:R0:W5:Y:S01]  /*0fa0*/  LDG.E R56, desc[UR36][R2.64] ;  /* 0x0000002402387981 */ /* 0x000162000c1e1900 */
[----:B------:R-:W-:-:S07]  /*0fb0*/  IMAD.MOV.U32 R57, RZ, RZ, RZ ;  /* 0x000000ffff397224 */ /* 0x000fce00078e00ff */
.L_x_21049:
        /* <DEDUP_REMOVED lines=19> */
.L_x_21081:
[----:B------:R0:W5:Y:S01]  /*10f0*/  LDG.E.U8 R54, desc[UR36][R2.64] ;  /* 0x0000002402367981 */ /* 0x000162000c1e1100 */
[----:B------:R-:W-:Y:S01]  /*1100*/  IMAD.MOV.U32 R55, RZ, RZ, RZ ;  /* 0x000000ffff377224 */ /* 0x000fe200078e00ff */
[----:B------:R-:W-:Y:S06]  /*1110*/  BRA `(.L_x_21083) ;  /* 0x0000000c00407947 */ /* 0x000fec0003800000 */
.L_x_21080:
        /* <DEDUP_REMOVED lines=8> */
.L_x_21085:
[----:B------:R-:W2:Y:S02]  /*11a0*/  LDG.E R54, desc[UR36][R2.64] ;  /* 0x0000002402367981 */ /* 0x000ea4000c1e1900 */
[----:B--2---:R-:W-:Y:S01]  /*11b0*/  SHF.R.S32.HI R55, RZ, 0x1f, R54 ;  /* 0x0000001fff377819 */ /* 0x004fe20000011436 */
[----:B------:R-:W-:Y:S06]  /*11c0*/  BRA `(.L_x_21083) ;  /* 0x0000000c00147947 */ /* 0x000fec0003800000 */
.L_x_21084:
[----:B------:R-:W2:Y:S02]  /*11d0*/  LDG.E.S16 R54, desc[UR36][R2.64] ;  /* 0x0000002402367981 */ /* 0x000ea4000c1e1700 */
[----:B--2---:R-:W-:Y:S01]  /*11e0*/  SHF.R.S32.HI R55, RZ, 0x1f, R54 ;  /* 0x0000001fff377819 */ /* 0x004fe20000011436 */
[----:B------:R-:W-:Y:S06]  /*11f0*/  BRA `(.L_x_21083) ;  /* 0x0000000c00087947 */ /* 0x000fec0003800000 */
.L_x_21079:
        /* <DEDUP_REMOVED lines=9> */
.L_x_21087:
[----:B------:R-:W2:Y:S02]  /*1290*/  LDG.E.U16 R2, desc[UR36][R2.64] ;  /* 0x0000002402027981 */ /* 0x000ea4000c1e1500 */
[----:B--2---:R-:W-:-:S06]  /*12a0*/  HADD2.F32 R54, -RZ, R2.H0_H0 ;  /* 0x20000002ff367230 */ /* 0x004fcc0000004100 */
[----:B------:R-:W0:Y:S01]  /*12b0*/  F2I.S64.TRUNC R54, R54 ;  /* 0x0000003600367311 */ /* 0x000e22000020d900 */
[----:B------:R-:W-:Y:S05]  /*12c0*/  BRA `(.L_x_21083) ;  /* 0x0000000800d47947 */ /* 0x000fea0003800000 */
.L_x_21086:
        /* <DEDUP_REMOVED lines=9> */
.L_x_21089:
[----:B------:R-:W2:Y:S02]  /*1360*/  LDG.E.U16 R2, desc[UR36][R2.64] ;  /* 0x0000002402027981 */ /* 0x000ea4000c1e1500 */
[----:B--2---:R-:W-:-:S06]  /*1370*/  HADD2.F32 R54, -RZ, R2.H0_H0 ;  /* 0x20000002ff367230 */ /* 0x004fcc0000004100 */
[----:B------:R-:W0:Y:S01]  /*1380*/  F2I.S64.TRUNC R54, R54 ;  /* 0x0000003600367311 */ /* 0x000e22000020d900 */
[----:B------:R-:W-:Y:S05]  /*1390*/  BRA `(.L_x_21083) ;  /* 0x0000000800a07947 */ /* 0x000fea0003800000 */
.L_x_21088:
[----:B------:R-:W2:Y:S02]  /*13a0*/  LDG.E.64 R2, desc[UR36][R2.64] ;  /* 0x0000002402027981 */ /* 0x000ea4000c1e1b00 */
[----:B--2---:R0:W1:Y:S01]  /*13b0*/  F2I.S64.F64.TRUNC R54, R2 ;  /* 0x0000000200367311 */ /* 0x004062000030d900 */
[----:B------:R-:W-:Y:S05]  /*13c0*/  BRA `(.L_x_21083) ;  /* 0x0000000800947947 */ /* 0x000fea0003800000 */
.L_x_21078:
        /* <DEDUP_REMOVED lines=13> */
.L_x_21092:
[----:B------:R-:W2:Y:S02]  /*14a0*/  LDG.E.64 R2, desc[UR36][R2.64] ;  /* 0x0000002402027981 */ /* 0x000ea4000c1e1b00 */
[----:B--2---:R0:W1:Y:S01]  /*14b0*/  F2I.S64.F64.TRUNC R54, R2 ;  /* 0x0000000200367311 */ /* 0x004062000030d900 */
[----:B------:R-:W-:Y:S05]  /*14c0*/  BRA `(.L_x_21083) ;  /* 0x0000000800547947 */ /* 0x000fea0003800000 */
.L_x_21091:
        /* <DEDUP_REMOVED lines=26> */
.L_x_21094:
        /* <DEDUP_REMOVED lines=13> */
.L_x_21093:
[----:B------:R-:W2:Y:S02]  /*1740*/  LDG.E.U16 R54, desc[UR36][R2.64] ;  /* 0x0000002402367981 */ /* 0x000ea4000c1e1500 */
[----:B--2---:R-:W-:-:S06]  /*1750*/  SHF.L.U32 R54, R54, 0x10, RZ ;  /* 0x0000001036367819 */ /* 0x004fcc00000006ff */
[----:B------:R-:W0:Y:S01]  /*1760*/  F2I.S64.TRUNC R54, R54 ;  /* 0x0000003600367311 */ /* 0x000e22000020d900 */
[----:B------:R-:W-:Y:S05]  /*1770*/  BRA `(.L_x_21083) ;  /* 0x0000000400a87947 */ /* 0x000fea0003800000 */
.L_x_21090:
        /* <DEDUP_REMOVED lines=11> */
.L_x_21097:
        /* <DEDUP_REMOVED lines=21> */
.L_x_21101:
[----:B------:R-:W-:Y:S05]  /*1980*/  BSYNC.RECONVERGENT B1 ;  /* 0x0000000000017941 */ /* 0x000fea0003800200 */
.L_x_21100:
[----:B------:R-:W-:Y:S01]  /*1990*/  IMAD.SHL.U32 R0, R0, 0x100000, RZ ;  /* 0x0010000000007824 */ /* 0x000fe200078e00ff */
[----:B------:R-:W-:-:S04]  /*19a0*/  LEA R2, R2, 0x3b800000, 0x17 ;  /* 0x3b80000002027811 */ /* 0x000fc800078eb8ff */
[----:B------:R-:W-:-:S07]  /*19b0*/  LOP3.LUT R54, R2, R0, R7, 0xfe, !PT ;  /* 0x0000000002367212 */ /* 0x000fce00078efe07 */
.L_x_21099:
[----:B------:R-:W-:Y:S05]  /*19c0*/  BSYNC.RECONVERGENT B0 ;  /* 0x0000000000007941 */ /* 0x000fea0003800200 */
.L_x_21098:
[----:B------:R-:W0:Y:S01]  /*19d0*/  F2I.S64.TRUNC R54, R54 ;  /* 0x0000003600367311 */ /* 0x000e22000020d900 */
[----:B------:R-:W-:Y:S05]  /*19e0*/  BRA `(.L_x_21083) ;  /* 0x00000004000c7947 */ /* 0x000fea0003800000 */
.L_x_21096:
        /* <DEDUP_REMOVED lines=21> */
.L_x_21105:
[----:B------:R-:W-:Y:S05]  /*1b40*/  BSYNC.RECONVERGENT B1 ;  /* 0x0000000000017941 */ /* 0x000fea0003800200 */
.L_x_21104:
[----:B------:R-:W-:Y:S01]  /*1b50*/  IMAD.SHL.U32 R0, R0, 0x200000, RZ ;  /* 0x0020000000007824 */ /* 0x000fe200078e00ff */
[----:B------:R-:W-:-:S04]  /*1b60*/  LEA R2, R2, 0x37800000, 0x17 ;  /* 0x3780000002027811 */ /* 0x000fc800078eb8ff */
[----:B------:R-:W-:-:S07]  /*1b70*/  LOP3.LUT R54, R2, R0, R7, 0xfe, !PT ;  /* 0x0000000002367212 */ /* 0x000fce00078efe07 */
.L_x_21103:
[----:B------:R-:W-:Y:S05]  /*1b80*/  BSYNC.RECONVERGENT B0 ;  /* 0x0000000000007941 */ /* 0x000fea0003800200 */
.L_x_21102:
[----:B------:R-:W0:Y:S01]  /*1b90*/  F2I.S64.TRUNC R54, R54 ;  /* 0x0000003600367311 */ /* 0x000e22000020d900 */
[----:B------:R-:W-:Y:S05]  /*1ba0*/  BRA `(.L_x_21083) ;  /* 0x00000000009c7947 */ /* 0x000fea0003800000 */
.L_x_21095:
[----:B------:R-:W-:-:S09]  /*1bb0*/  UISETP.NE.AND UP0, UPT, UR4, 0x1c, UPT ;  /* 0x0000001c0400788c */ /* 0x000fd2000bf05270 */
[----:B------:R-:W-:Y:S05]  /*1bc0*/  BRA.U !UP0, `(.L_x_21106) ;  /* 0x00000001088c7547 */ /* 0x000fea000b800000 */
[----:B------:R-:W-:-:S09]  /*1bd0*/  UISETP.NE.AND UP0, UPT, UR4, 0x1d, UPT ;  /* 0x0000001d0400788c */ /* 0x000fd2000bf05270 */
[----:B------:R-:W-:Y:S05]  /*1be0*/  BRA.U !UP0, `(.L_x_21107) ;  /* 0x00000001087c7547 */ /* 0x000fea000b800000 */
[----:B------:R-:W-:-:S09]  /*1bf0*/  UISETP.NE.AND UP0, UPT, UR4, 0x2c, UPT ;  /* 0x0000002c0400788c */ /* 0x000fd2000bf05270 */
[----:B------:R-:W-:Y:S05]  /*1c00*/  BRA.U !UP0, `(.L_x_21108) ;  /* 0x0000000108487547 */ /* 0x000fea000b800000 */
.L_x_21082:
        /* <DEDUP_REMOVED lines=16> */
.L_x_21109:
[----:B------:R-:W-:Y:S01]  /*1d10*/  CS2R R54, SRZ ;  /* 0x0000000000367805 */ /* 0x000fe2000001ff00 */
[----:B------:R-:W-:Y:S06]  /*1d20*/  BRA `(.L_x_21083) ;  /* 0x00000000003c7947 */ /* 0x000fec0003800000 */
.L_x_21108:
        /* <DEDUP_REMOVED lines=8> */
.L_x_21111:
[----:B------:R-:W-:Y:S05]  /*1db0*/  BSYNC.RECONVERGENT B0 ;  /* 0x0000000000007941 */ /* 0x000fea0003800200 */
.L_x_21110:
[----:B------:R-:W0:Y:S01]  /*1dc0*/  F2I.S64.TRUNC R54, R54 ;  /* 0x0000003600367311 */ /* 0x000e22000020d900 */
[----:B------:R-:W-:Y:S05]  /*1dd0*/  BRA `(.L_x_21083) ;  /* 0x0000000000107947 */ /* 0x000fea0003800000 */
.L_x_21107:
[----:B------:R0:W5:Y:S01]  /*1de0*/  LDG.E.64 R54, desc[UR36][R2.64] ;  /* 0x0000002402367981 */ /* 0x000162000c1e1b00 */
[----:B------:R-:W-:Y:S05]  /*1df0*/  BRA `(.L_x_21083) ;  /* 0x0000000000087947 */ /* 0x000fea0003800000 */
.L_x_21106:
[----:B------:R0:W5:Y:S01]  /*1e00*/  LDG.E R54, desc[UR36][R2.64] ;  /* 0x0000002402367981 */ /* 0x000162000c1e1900 */
[----:B------:R-:W-:-:S07]  /*1e10*/  MOV R55, RZ ;  /* 0x000000ff00377202 */ /* 0x000fce0000000f00 */
.L_x_21083:
        /* <DEDUP_REMOVED lines=19> */
.L_x_21115:
[----:B------:R0:W5:Y:S01]  /*1f50*/  LDG.E.U8 R50, desc[UR36][R2.64] ;  /* 0x0000002402327981 */ /* 0x000162000c1e1100 */
[----:B------:R-:W-:Y:S01]  /*1f60*/  IMAD.MOV.U32 R51, RZ, RZ, RZ ;  /* 0x000000ffff337224 */ /* 0x000fe200078e00ff */
[----:B------:R-:W-:Y:S06]  /*1f70*/  BRA `(.L_x_21117) ;  /* 0x0000000c00407947 */ /* 0x000fec0003800000 */
.L_x_21114:
        /* <DEDUP_REMOVED lines=8> */
.L_x_21119:
[----:B------:R-:W2:Y:S02]  /*2000*/  LDG.E R50, desc[UR36][R2.64] ;  /* 0x0000002402327981 */ /* 0x000ea4000c1e1900 */
[----:B--2---:R-:W-:Y:S01]  /*2010*/  SHF.R.S32.HI R51, RZ, 0x1f, R50 ;  /* 0x0000001fff337819 */ /* 0x004fe20000011432 */
[----:B------:R-:W-:Y:S06]  /*2020*/  BRA `(.L_x_21117) ;  /* 0x0000000c00147947 */ /* 0x000fec0003800000 */
.L_x_21118:
[----:B------:R-:W2:Y:S02]  /*2030*/  LDG.E.S16 R50, desc[UR36][R2.64] ;  /* 0x0000002402327981 */ /* 0x000ea4000c1e1700 */
[----:B--2---:R-:W-:Y:S01]  /*2040*/  SHF.R.S32.HI R51, RZ, 0x1f, R50 ;  /* 0x0000001fff337819 */ /* 0x004fe20000011432 */
[----:B------:R-:W-:Y:S06]  /*2050*/  BRA `(.L_x_21117) ;  /* 0x0000000c00087947 */ /* 0x000fec0003800000 */
.L_x_21113:
        /* <DEDUP_REMOVED lines=9> */
.L_x_21121:
[----:B------:R-:W2:Y:S02]  /*20f0*/  LDG.E.U16 R2, desc[UR36][R2.64] ;  /* 0x0000002402027981 */ /* 0x000ea4000c1e1500 */
[----:B--2---:R-:W-:-:S06]  /*2100*/  HADD2.F32 R50, -RZ, R2.H0_H0 ;  /* 0x20000002ff327230 */ /* 0x004fcc0000004100 */
[----:B------:R-:W0:Y:S01]  /*2110*/  F2I.S64.TRUNC R50, R50 ;  /* 0x0000003200327311 */ /* 0x000e22000020d900 */
[----:B------:R-:W-:Y:S05]  /*2120*/  BRA `(.L_x_21117) ;  /* 0x0000000800d47947 */ /* 0x000fea0003800000 */
.L_x_21120:
        /* <DEDUP_REMOVED lines=9> */
.L_x_21123:
[----:B------:R-:W2:Y:S02]  /*21c0*/  LDG.E.U16 R2, desc[UR36][R2.64] ;  /* 0x0000002402027981 */ /* 0x000ea4000c1e1500 */
[----:B--2---:R-:W-:-:S06]  /*21d0*/  HADD2.F32 R50, -RZ, R2.H0_H0 ;  /* 0x20000002ff327230 */ /* 0x004fcc0000004100 */
[----:B------:R-:W0:Y:S01]  /*21e0*/  F2I.S64.TRUNC R50, R50 ;  /* 0x0000003200327311 */ /* 0x000e22000020d900 */
[----:B------:R-:W-:Y:S05]  /*21f0*/  BRA `(.L_x_21117) ;  /* 0x0000000800a07947 */ /* 0x000fea0003800000 */
.L_x_21122:
[----:B------:R-:W2:Y:S02]  /*2200*/  LDG.E.64 R2, desc[UR36][R2.64] ;  /* 0x0000002402027981 */ /* 0x000ea4000c1e1b00 */
[----:B--2---:R0:W1:Y:S01]  /*2210*/  F2I.S64.F64.TRUNC R50, R2 ;  /* 0x0000000200327311 */ /* 0x004062000030d900 */
[----:B------:R-:W-:Y:S05]  /*2220*/  BRA `(.L_x_21117) ;  /* 0x0000000800947947 */ /* 0x000fea0003800000 */
.L_x_21112:
        /* <DEDUP_REMOVED lines=13> */
.L_x_21126:
[----:B------:R-:W2:Y:S02]  /*2300*/  LDG.E.64 R2, desc[UR36][R2.64] ;  /* 0x0000002402027981 */ /* 0x000ea4000c1e1b00 */
[----:B--2---:R0:W1:Y:S01]  /*2310*/  F2I.S64.F64.TRUNC R50, R2 ;  /* 0x0000000200327311 */ /* 0x004062000030d900 */
[----:B------:R-:W-:Y:S05]  /*2320*/  BRA `(.L_x_21117) ;  /* 0x0000000800547947 */ /* 0x000fea0003800000 */
.L_x_21125:
        /* <DEDUP_REMOVED lines=26> */
.L_x_21128:
        /* <DEDUP_REMOVED lines=13> */
.L_x_21127:
[----:B------:R-:W2:Y:S02]  /*25a0*/  LDG.E.U16 R50, desc[UR36][R2.64] ;  /* 0x0000002402327981 */ /* 0x000ea4000c1e1500 */
[----:B--2---:R-:W-:-:S06]  /*25b0*/  IMAD.U32 R50, R50, 0x10000, RZ ;  /* 0x0001000032327824 */ /* 0x004fcc00078e00ff */
[----:B------:R-:W0:Y:S01]  /*25c0*/  F2I.S64.TRUNC R50, R50 ;  /* 0x0000003200327311 */ /* 0x000e22000020d900 */
[----:B------:R-:W-:Y:S05]  /*25d0*/  BRA `(.L_x_21117) ;  /* 0x0000000400a87947 */ /* 0x000fea0003800000 */
.L_x_21124:
        /* <DEDUP_REMOVED lines=11> */
.L_x_21131:
        /* <DEDUP_REMOVED lines=21> */
.L_x_21135:
[----:B------:R-:W-:Y:S05]  /*27e0*/  BSYNC.RECONVERGENT B1 ;  /* 0x0000000000017941 */ /* 0x000fea0003800200 */
.L_x_21134:
[----:B------:R-:W-:Y:S01]  /*27f0*/  IMAD.SHL.U32 R0, R0, 0x100000, RZ ;  /* 0x0010000000007824 */ /* 0x000fe200078e00ff */
[----:B------:R-:W-:-:S04]  /*2800*/  LEA R2, R2, 0x3b800000, 0x17 ;  /* 0x3b80000002027811 */ /* 0x000fc800078eb8ff */
[----:B------:R-:W-:-:S07]  /*2810*/  LOP3.LUT R50, R2, R0, R7, 0xfe, !PT ;  /* 0x0000000002327212 */ /* 0x000fce00078efe07 */
.L_x_21133:
[----:B------:R-:W-:Y:S05]  /*2820*/  BSYNC.RECONVERGENT B0 ;  /* 0x0000000000007941 */ /* 0x000fea0003800200 */
.L_x_21132:
[----:B------:R-:W0:Y:S01]  /*2830*/  F2I.S64.TRUNC R50, R50 ;  /* 0x0000003200327311 */ /* 0x000e22000020d900 */
[----:B------:R-:W-:Y:S05]  /*2840*/  BRA `(.L_x_21117) ;  /* 0x00000004000c7947 */ /* 0x000fea0003800000 */
.L_x_21130:
        /* <DEDUP_REMOVED lines=21> */
.L_x_21139:
[----:B------:R-:W-:Y:S05]  /*29a0*/  BSYNC.RECONVERGENT B1 ;  /* 0x0000000000017941 */ /* 0x000fea0003800200 */
.L_x_21138:
[----:B------:R-:W-:Y:S02]  /*29b0*/  SHF.L.U32 R0, R0, 0x15, RZ ;  /* 0x0000001500007819 */ /* 0x000fe400000006ff */
[----:B------:R-:W-:-:S04]  /*29c0*/  LEA R2, R2, 0x37800000, 0x17 ;  /* 0x3780000002027811 */ /* 0x000fc800078eb8ff */
[----:B------:R-:W-:-:S07]  /*29d0*/  LOP3.LUT R50, R2, R0, R7, 0xfe, !PT ;  /* 0x0000000002327212 */ /* 0x000fce00078efe07 */
.L_x_21137:
[----:B------:R-:W-:Y:S05]  /*29e0*/  BSYNC.RECONVERGENT B0 ;  /* 0x0000000000007941 */ /* 0x000fea0003800200 */
.L_x_21136:
[----:B------:R-:W0:Y:S01]  /*29f0*/  F2I.S64.TRUNC R50, R50 ;  /* 0x0000003200327311 */ /* 0x000e22000020d900 */
[----:B------:R-:W-:Y:S05]  /*2a00*/  BRA `(.L_x_21117) ;  /* 0x00000000009c7947 */ /* 0x000fea0003800000 */
.L_x_21129:
[----:B------:R-:W-:-:S09]  /*2a10*/  UISETP.NE.AND UP0, UPT, UR4, 0x1c, UPT ;  /* 0x0000001c0400788c */ /* 0x000fd2000bf05270 */
[----:B------:R-:W-:Y:S05]  /*2a20*/  BRA.U !UP0, `(.L_x_21140) ;  /* 0x00000001088c7547 */ /* 0x000fea000b800000 */
[----:B------:R-:W-:-:S09]  /*2a30*/  UISETP.NE.AND UP0, UPT, UR4, 0x1d, UPT ;  /* 0x0000001d0400788c */ /* 0x000fd2000bf05270 */
[----:B------:R-:W-:Y:S05]  /*2a40*/  BRA.U !UP0, `(.L_x_21141) ;  /* 0x00000001087c7547 */ /* 0x000fea000b800000 */
[----:B------:R-:W-:-:S09]  /*2a50*/  UISETP.NE.AND UP0, UPT, UR4, 0x2c, UPT ;  /* 0x0000002c0400788c */ /* 0x000fd2000bf05270 */
[----:B------:R-:W-:Y:S05]  /*2a60*/  BRA.U !UP0, `(.L_x_21142) ;  /* 0x0000000108487547 */ /* 0x000fea000b800000 */
.L_x_21116:
        /* <DEDUP_REMOVED lines=16> */
.L_x_21143:
[----:B------:R-:W-:Y:S01]  /*2b70*/  CS2R R50, SRZ ;  /* 0x0000000000327805 */ /* 0x000fe2000001ff00 */
[----:B------:R-:W-:Y:S06]  /*2b80*/  BRA `(.L_x_21117) ;  /* 0x00000000003c7947 */ /* 0x000fec0003800000 */
.L_x_21142:
        /* <DEDUP_REMOVED lines=8> */
.L_x_21145:
[----:B------:R-:W-:Y:S05]  /*2c10*/  BSYNC.RECONVERGENT B0 ;  /* 0x0000000000007941 */ /* 0x000fea0003800200 */
.L_x_21144:
[----:B------:R-:W0:Y:S01]  /*2c20*/  F2I.S64.TRUNC R50, R50 ;  /* 0x0000003200327311 */ /* 0x000e22000020d900 */
[----:B------:R-:W-:Y:S05]  /*2c30*/  BRA `(.L_x_21117) ;  /* 0x0000000000107947 */ /* 0x000fea0003800000 */
.L_x_21141:
[----:B------:R0:W5:Y:S01]  /*2c40*/  LDG.E.64 R50, desc[UR36][R2.64] ;  /* 0x0000002402327981 */ /* 0x000162000c1e1b00 */
[----:B------:R-:W-:Y:S05]  /*2c50*/  BRA `(.L_x_21117) ;  /* 0x0000000000087947 */ /* 0x000fea0003800000 */
.L_x_21140:
[----:B------:R0:W5:Y:S01]  /*2c60*/  LDG.E R50, desc[UR36][R2.64] ;  /* 0x0000002402327981 */ /* 0x000162000c1e1900 */
[----:B------:R-:W-:-:S07]  /*2c70*/  IMAD.MOV.U32 R51, RZ, RZ, RZ ;  /* 0x000000ffff337224 */ /* 0x000fce00078e00ff */
.L_x_21117:
        /* <DEDUP_REMOVED lines=19> */
.L_x_21149:
[----:B------:R0:W5:Y:S01]  /*2db0*/  LDG.E.U8 R48, desc[UR36][R2.64] ;  /* 0x0000002402307981 */ /* 0x000162000c1e1100 */
[----:B------:R-:W-:Y:S01]  /*2dc0*/  IMAD.MOV.U32 R49, RZ, RZ, RZ ;  /* 0x000000ffff317224 */ /* 0x000fe200078e00ff */
[----:B------:R-:W-:Y:S06]  /*2dd0*/  BRA `(.L_x_21151) ;  /* 0x0000000c00407947 */ /* 0x000fec0003800000 */
.L_x_21148:
        /* <DEDUP_REMOVED lines=8> */
.L_x_21153:
[----:B------:R-:W2:Y:S02]  /*2e60*/  LDG.E R48, desc[UR36][R2.64] ;  /* 0x0000002402307981 */ /* 0x000ea4000c1e1900 */
[----:B--2---:R-:W-:Y:S01]  /*2e70*/  SHF.R.S32.HI R49, RZ, 0x1f, R48 ;  /* 0x0000001fff317819 */ /* 0x004fe20000011430 */
[----:B------:R-:W-:Y:S06]  /*2e80*/  BRA `(.L_x_21151) ;  /* 0x0000000c00147947 */ /* 0x000fec0003800000 */
.L_x_21152:
[----:B------:R-:W2:Y:S02]  /*2e90*/  LDG.E.S16 R48, desc[UR36][R2.64] ;  /* 0x0000002402307981 */ /* 0x000ea4000c1e1700 */
[----:B--2---:R-:W-:Y:S01]  /*2ea0*/  SHF.R.S32.HI R49, RZ, 0x1f, R48 ;  /* 0x0000001fff317819 */ /* 0x004fe20000011430 */
[----:B------:R-:W-:Y:S06]  /*2eb0*/  BRA `(.L_x_21151) ;  /* 0x0000000c00087947 */ /* 0x000fec0003800000 */
.L_x_21147:
        /* <DEDUP_REMOVED lines=9> */
.L_x_21155:
[----:B------:R-:W2:Y:S02]  /*2f50*/  LDG.E.U16 R2, desc[UR36][R2.64] ;  /* 0x0000002402027981 */ /* 0x000ea4000c1e1500 */
[----:B--2---:R-:W-:-:S06]  /*2f60*/  HADD2.F32 R48, -RZ, R2.H0_H0 ;  /* 0x20000002ff307230 */ /* 0x004fcc0000004100 */
[----:B------:R-:W0:Y:S01]  /*2f70*/  F2I.S64.TRUNC R48, R48 ;  /* 0x0000003000307311 */ /* 0x000e22000020d900 */
[----:B------:R-:W-:Y:S05]  /*2f80*/  BRA `(.L_x_21151) ;  /* 0x0000000800d47947 */ /* 0x000fea0003800000 */
.L_x_21154:
        /* <DEDUP_REMOVED lines=9> */
.L_x_21157:
[----:B------:R-:W2:Y:S02]  /*3020*/  LDG.E.U16 R2, desc[UR36][R2.64] ;  /* 0x0000002402027981 */ /* 0x000ea4000c1e1500 */
[----:B--2---:R-:W-:-:S06]  /*3030*/  HADD2.F32 R48, -RZ, R2.H0_H0 ;  /* 0x20000002ff307230 */ /* 0x004fcc0000004100 */
[----:B------:R-:W0:Y:S01]  /*3040*/  F2I.S64.TRUNC R48, R48 ;  /* 0x0000003000307311 */ /* 0x000e22000020d900 */
[----:B------:R-:W-:Y:S05]  /*3050*/  BRA `(.L_x_21151) ;  /* 0x0000000800a07947 */ /* 0x000fea0003800000 */
.L_x_21156:
[----:B------:R-:W2:Y:S02]  /*3060*/  LDG.E.64 R2, desc[UR36][R2.64] ;  /* 0x0000002402027981 */ /* 0x000ea4000c1e1b00 */
[----:B--2---:R0:W1:Y:S01]  /*3070*/  F2I.S64.F64.TRUNC R48, R2 ;  /* 0x0000000200307311 */ /* 0x004062000030d900 */
[----:B------:R-:W-:Y:S05]  /*3080*/  BRA `(.L_x_21151) ;  /* 0x0000000800947947 */ /* 0x000fea0003800000 */
.L_x_21146:
        /* <DEDUP_REMOVED lines=13> */
.L_x_21160:
[----:B------:R-:W2:Y:S02]  /*3160*/  LDG.E.64 R2, desc[UR36][R2.64] ;  /* 0x0000002402027981 */ /* 0x000ea4000c1e1b00 */
[----:B--2---:R0:W1:Y:S01]  /*3170*/  F2I.S64.F64.TRUNC R48, R2 ;  /* 0x0000000200307311 */ /* 0x004062000030d900 */
[----:B------:R-:W-:Y:S05]  /*3180*/  BRA `(.L_x_21151) ;  /* 0x0000000800547947 */ /* 0x000fea0003800000 */
.L_x_21159:
        /* <DEDUP_REMOVED lines=26> */
.L_x_21162:
        /* <DEDUP_REMOVED lines=13> */
.L_x_21161:
[----:B------:R-:W2:Y:S02]  /*3400*/  LDG.E.U16 R48, desc[UR36][R2.64] ;  /* 0x0000002402307981 */ /* 0x000ea4000c1e1500 */
[----:B--2---:R-:W-:-:S06]  /*3410*/  IMAD.U32 R48, R48, 0x10000, RZ ;  /* 0x0001000030307824 */ /* 0x004fcc00078e00ff */
[----:B------:R-:W0:Y:S01]  /*3420*/  F2I.S64.TRUNC R48, R48 ;  /* 0x0000003000307311 */ /* 0x000e22000020d900 */
[----:B------:R-:W-:Y:S05]  /*3430*/  BRA `(.L_x_21151) ;  /* 0x0000000400a87947 */ /* 0x000fea0003800000 */
.L_x_21158:
        /* <DEDUP_REMOVED lines=11> */
.L_x_21165:
        /* <DEDUP_REMOVED lines=21> */
.L_x_21169:
[----:B------:R-:W-:Y:S05]  /*3640*/  BSYNC.RECONVERGENT B1 ;  /* 0x0000000000017941 */ /* 0x000fea0003800200 */
.L_x_21168:
[----:B------:R-:W-:Y:S02]  /*3650*/  SHF.L.U32 R0, R0, 0x14, RZ ;  /* 0x0000001400007819 */ /* 0x000fe400000006ff */
[----:B------:R-:W-:-:S04]  /*3660*/  LEA R2, R2, 0x3b800000, 0x17 ;  /* 0x3b80000002027811 */ /* 0x000fc800078eb8ff */
[----:B------:R-:W-:-:S07]  /*3670*/  LOP3.LUT R48, R2, R0, R7, 0xfe, !PT ;  /* 0x0000000002307212 */ /* 0x000fce00078efe07 */
.L_x_21167:
[----:B------:R-:W-:Y:S05]  /*3680*/  BSYNC.RECONVERGENT B0 ;  /* 0x0000000000007941 */ /* 0x000fea0003800200 */
.L_x_21166:
[----:B------:R-:W0:Y:S01]  /*3690*/  F2I.S64.TRUNC R48, R48 ;  /* 0x0000003000307311 */ /* 0x000e22000020d900 */
[----:B------:R-:W-:Y:S05]  /*36a0*/  BRA `(.L_x_21151) ;  /* 0x00000004000c7947 */ /* 0x000fea0003800000 */
.L_x_21164:
        /* <DEDUP_REMOVED lines=21> */
.L_x_21173:
[----:B------:R-:W-:Y:S05]  /*3800*/  BSYNC.RECONVERGENT B1 ;  /* 0x0000000000017941 */ /* 0x000fea0003800200 */
.L_x_21172:
[----:B------:R-:W-:Y:S01]  /*3810*/  IMAD.SHL.U32 R0, R0, 0x200000, RZ ;  /* 0x0020000000007824 */ /* 0x000fe200078e00ff */
[----:B------:R-:W-:-:S04]  /*3820*/  LEA R2, R2, 0x37800000, 0x17 ;  /* 0x3780000002027811 */ /* 0x000fc800078eb8ff */
[----:B------:R-:W-:-:S07]  /*3830*/  LOP3.LUT R48, R2, R0, R7, 0xfe, !PT ;  /* 0x0000000002307212 */ /* 0x000fce00078efe07 */
.L_x_21171:
[----:B------:R-:W-:Y:S05]  /*3840*/  BSYNC.RECONVERGENT B0 ;  /* 0x0000000000007941 */ /* 0x000fea0003800200 */
.L_x_21170:
[----:B------:R-:W0:Y:S01]  /*3850*/  F2I.S64.TRUNC R48, R48 ;  /* 0x0000003000307311 */ /* 0x000e22000020d900 */
[----:B------:R-:W-:Y:S05]  /*3860*/  BRA `(.L_x_21151) ;  /* 0x00000000009c7947 */ /* 0x000fea0003800000 */
.L_x_21163:
[----:B------:R-:W-:-:S09]  /*3870*/  UISETP.NE.AND UP0, UPT, UR4, 0x1c, UPT ;  /* 0x0000001c0400788c */ /* 0x000fd2000bf05270 */
[----:B------:R-:W-:Y:S05]  /*3880*/  BRA.U !UP0, `(.L_x_21174) ;  /* 0x00000001088c7547 */ /* 0x000fea000b800000 */
[----:B------:R-:W-:-:S09]  /*3890*/  UISETP.NE.AND UP0, UPT, UR4, 0x1d, UPT ;  /* 0x0000001d0400788c */ /* 0x000fd2000bf05270 */
[----:B------:R-:W-:Y:S05]  /*38a0*/  BRA.U !UP0, `(.L_x_21175) ;  /* 0x00000001087c7547 */ /* 0x000fea000b800000 */
[----:B------:R-:W-:-:S09]  /*38b0*/  UISETP.NE.AND UP0, UPT, UR4, 0x2c, UPT ;  /* 0x0000002c0400788c */ /* 0x000fd2000bf05270 */
[----:B------:R-:W-:Y:S05]  /*38c0*/  BRA.U !UP0, `(.L_x_21176) ;  /* 0x0000000108487547 */ /* 0x000fea000b800000 */
.L_x_21150:
        /* <DEDUP_REMOVED lines=16> */
.L_x_21177:
[----:B------:R-:W-:Y:S01]  /*39d0*/  CS2R R48, SRZ ;  /* 0x0000000000307805 */ /* 0x000fe2000001ff00 */
[----:B------:R-:W-:Y:S06]  /*39e0*/  BRA `(.L_x_21151) ;  /* 0x00000000003c7947 */ /* 0x000fec0003800000 */
.L_x_21176:
        /* <DEDUP_REMOVED lines=8> */
.L_x_21179:
[----:B------:R-:W-:Y:S05]  /*3a70*/  BSYNC.RECONVERGENT B0 ;  /* 0x0000000000007941 */ /* 0x000fea0003800200 */
.L_x_21178:
[----:B------:R-:W1:Y:S01]  /*3a80*/  F2I.S64.TRUNC R48, R48 ;  /* 0x0000003000307311 */ /* 0x000e62000020d900 */
[----:B------:R-:W-:Y:S05]  /*3a90*/  BRA `(.L_x_21151) ;  /* 0x0000000000107947 */ /* 0x000fea0003800000 */
.L_x_21175:
[----:B------:R0:W5:Y:S01]  /*3aa0*/  LDG.E.64 R48, desc[UR36][R2.64] ;  /* 0x0000002402307981 */ /* 0x000162000c1e1b00 */
[----:B------:R-:W-:Y:S05]  /*3ab0*/  BRA `(.L_x_21151) ;  /* 0x0000000000087947 */ /* 0x000fea0003800000 */
.L_x_21174:
[----:B------:R0:W5:Y:S01]  /*3ac0*/  LDG.E R48, desc[UR36][R2.64] ;  /* 0x0000002402307981 */ /* 0x000162000c1e1900 */
[----:B------:R-:W-:-:S07]  /*3ad0*/  IMAD.MOV.U32 R49, RZ, RZ, RZ ;  /* 0x000000ffff317224 */ /* 0x000fce00078e00ff */
.L_x_21151:
        /* <DEDUP_REMOVED lines=19> */
.L_x_21183:
[----:B------:R0:W5:Y:S01]  /*3c10*/  LDG.E.U8 R52, desc[UR36][R2.64] ;  /* 0x0000002402347981 */ /* 0x000162000c1e1100 */
[----:B------:R-:W-:Y:S01]  /*3c20*/  HFMA2 R53, -RZ, RZ, 0, 0 ;  /* 0x00000000ff357431 */ /* 0x000fe200000001ff */
[----:B------:R-:W-:Y:S06]  /*3c30*/  BRA `(.L_x_21185) ;  /* 0x0000000c00407947 */ /* 0x000fec0003800000 */
.L_x_21182:
        /* <DEDUP_REMOVED lines=8> */
.L_x_21187:
[----:B------:R-:W2:Y:S02]  /*3cc0*/  LDG.E R52, desc[UR36][R2.64] ;  /* 0x0000002402347981 */ /* 0x000ea4000c1e1900 */
[----:B--2---:R-:W-:Y:S01]  /*3cd0*/  SHF.R.S32.HI R53, RZ, 0x1f, R52 ;  /* 0x0000001fff357819 */ /* 0x004fe20000011434 */
[----:B------:R-:W-:Y:S06]  /*3ce0*/  BRA `(.L_x_21185) ;  /* 0x0000000c00147947 */ /* 0x000fec0003800000 */
.L_x_21186:
[----:B------:R-:W2:Y:S02]  /*3cf0*/  LDG.E.S16 R52, desc[UR36][R2.64] ;  /* 0x0000002402347981 */ /* 0x000ea4000c1e1700 */
[----:B--2---:R-:W-:Y:S01]  /*3d00*/  SHF.R.S32.HI R53, RZ, 0x1f, R52 ;  /* 0x0000001fff357819 */ /* 0x004fe20000011434 */
[----:B------:R-:W-:Y:S06]  /*3d10*/  BRA `(.L_x_21185) ;  /* 0x0000000c00087947 */ /* 0x000fec0003800000 */
.L_x_21181:
        /* <DEDUP_REMOVED lines=9> */
.L_x_21189:
[----:B------:R-:W2:Y:S02]  /*3db0*/  LDG.E.U16 R2, desc[UR36][R2.64] ;  /* 0x0000002402027981 */ /* 0x000ea4000c1e1500 */
[----:B--2---:R-:W-:-:S06]  /*3dc0*/  HADD2.F32 R52, -RZ, R2.H0_H0 ;  /* 0x20000002ff347230 */ /* 0x004fcc0000004100 */
[----:B------:R-:W0:Y:S01]  /*3dd0*/  F2I.S64.TRUNC R52, R52 ;  /* 0x0000003400347311 */ /* 0x000e22000020d900 */
[----:B------:R-:W-:Y:S05]  /*3de0*/  BRA `(.L_x_21185) ;  /* 0x0000000800d47947 */ /* 0x000fea0003800000 */
.L_x_21188:
        /* <DEDUP_REMOVED lines=9> */
.L_x_21191:
[----:B------:R-:W2:Y:S02]  /*3e80*/  LDG.E.U16 R2, desc[UR36][R2.64] ;  /* 0x0000002402027981 */ /* 0x000ea4000c1e1500 */
[----:B--2---:R-:W-:-:S06]  /*3e90*/  HADD2.F32 R52, -RZ, R2.H0_H0 ;  /* 0x20000002ff347230 */ /* 0x004fcc0000004100 */
[----:B------:R-:W0:Y:S01]  /*3ea0*/  F2I.S64.TRUNC R52, R52 ;  /* 0x0000003400347311 */ /* 0x000e22000020d900 */
[----:B------:R-:W-:Y:S05]  /*3eb0*/  BRA `(.L_x_21185) ;  /* 0x0000000800a07947 */ /* 0x000fea0003800000 */
.L_x_21190:
[----:B------:R-:W2:Y:S02]  /*3ec0*/  LDG.E.64 R2, desc[UR36][R2.64] ;  /* 0x0000002402027981 */ /* 0x000ea4000c1e1b00 */
[----:B--2---:R0:W2:Y:S01]  /*3ed0*/  F2I.S64.F64.TRUNC R52, R2 ;  /* 0x0000000200347311 */ /* 0x0040a2000030d900 */
[----:B------:R-:W-:Y:S05]  /*3ee0*/  BRA `(.L_x_21185) ;  /* 0x0000000800947947 */ /* 0x000fea0003800000 */
.L_x_21180:
        /* <DEDUP_REMOVED lines=13> */
.L_x_21194:
[----:B------:R-:W2:Y:S02]  /*3fc0*/  LDG.E.64 R2, desc[UR36][R2.64] ;  /* 0x0000002402027981 */ /* 0x000ea4000c1e1b00 */
[----:B--2---:R0:W2:Y:S01]  /*3fd0*/  F2I.S64.F64.TRUNC R52, R2 ;  /* 0x0000000200347311 */ /* 0x0040a2000030d900 */
[----:B------:R-:W-:Y:S05]  /*3fe0*/  BRA `(.L_x_21185) ;  /* 0x0000000800547947 */ /* 0x000fea0003800000 */
.L_x_21193:
        /* <DEDUP_REMOVED lines=26> */
.L_x_21196:
        /* <DEDUP_REMOVED lines=13> */
.L_x_21195:
[----:B------:R-:W2:Y:S02]  /*4260*/  LDG.E.U16 R52, desc[UR36][R2.64] ;  /* 0x0000002402347981 */ /* 0x000ea4000c1e1500 */
[----:B--2---:R-:W-:-:S06]  /*4270*/  IMAD.U32 R52, R52, 0x10000, RZ ;  /* 0x0001000034347824 */ /* 0x004fcc00078e00ff */
[----:B------:R-:W0:Y:S01]  /*4280*/  F2I.S64.TRUNC R52, R52 ;  /* 0x0000003400347311 */ /* 0x000e22000020d900 */
[----:B------:R-:W-:Y:S05]  /*4290*/  BRA `(.L_x_21185) ;  /* 0x0000000400a87947 */ /* 0x000fea0003800000 */
.L_x_21192:
        /* <DEDUP_REMOVED lines=11> */
.L_x_21199:
        /* <DEDUP_REMOVED lines=21> */
.L_x_21203:
[----:B------:R-:W-:Y:S05]  /*44a0*/  BSYNC.RECONVERGENT B1 ;  /* 0x0000000000017941 */ /* 0x000fea0003800200 */
.L_x_21202:
[----:B------:R-:W-:Y:S01]  /*44b0*/  IMAD.SHL.U32 R0, R0, 0x100000, RZ ;  /* 0x0010000000007824 */ /* 0x000fe200078e00ff */
[----:B------:R-:W-:-:S04]  /*44c0*/  LEA R2, R2, 0x3b800000, 0x17 ;  /* 0x3b80000002027811 */ /* 0x000fc800078eb8ff */
[----:B------:R-:W-:-:S07]  /*44d0*/  LOP3.LUT R52, R2, R0, R7, 0xfe, !PT ;  /* 0x0000000002347212 */ /* 0x000fce00078efe07 */
.L_x_21201:
[----:B------:R-:W-:Y:S05]  /*44e0*/  BSYNC.RECONVERGENT B0 ;  /* 0x0000000000007941 */ /* 0x000fea0003800200 */
.L_x_21200:
[----:B------:R-:W0:Y:S01]  /*44f0*/  F2I.S64.TRUNC R52, R52 ;  /* 0x0000003400347311 */ /* 0x000e22000020d900 */
[----:B------:R-:W-:Y:S05]  /*4500*/  BRA `(.L_x_21185) ;  /* 0x00000004000c7947 */ /* 0x000fea0003800000 */
.L_x_21198:
        /* <DEDUP_REMOVED lines=21> */
.L_x_21207:
[----:B------:R-:W-:Y:S05]  /*4660*/  BSYNC.RECONVERGENT B1 ;  /* 0x0000000000017941 */ /* 0x000fea0003800200 */
.L_x_21206:
[----:B------:R-:W-:Y:S01]  /*4670*/  IMAD.SHL.U32 R0, R0, 0x200000, RZ ;  /* 0x0020000000007824 */ /* 0x000fe200078e00ff */
[----:B------:R-:W-:-:S04]  /*4680*/  LEA R2, R2, 0x37800000, 0x17 ;  /* 0x3780000002027811 */ /* 0x000fc800078eb8ff */
[----:B------:R-:W-:-:S07]  /*4690*/  LOP3.LUT R52, R2, R0, R7, 0xfe, !PT ;  /* 0x0000000002347212 */ /* 0x000fce00078efe07 */
.L_x_21205:
[----:B------:R-:W-:Y:S05]  /*46a0*/  BSYNC.RECONVERGENT B0 ;  /* 0x0000000000007941 */ /* 0x000fea0003800200 */
.L_x_21204:
[----:B------:R-:W0:Y:S01]  /*46b0*/  F2I.S64.TRUNC R52, R52 ;  /* 0x0000003400347311 */ /* 0x000e22000020d900 */
[----:B------:R-:W-:Y:S05]  /*46c0*/  BRA `(.L_x_21185) ;  /* 0x00000000009c7947 */ /* 0x000fea0003800000 */
.L_x_21197:
[----:B------:R-:W-:-:S09]  /*46d0*/  UISETP.NE.AND UP0, UPT, UR4, 0x1c, UPT ;  /* 0x0000001c0400788c */ /* 0x000fd2000bf05270 */
[----:B------:R-:W-:Y:S05]  /*46e0*/  BRA.U !UP0, `(.L_x_21208) ;  /* 0x00000001088c7547 */ /* 0x000fea000b800000 */
[----:B------:R-:W-:-:S09]  /*46f0*/  UISETP.NE.AND UP0, UPT, UR4, 0x1d, UPT ;  /* 0x0000001d0400788c */ /* 0x000fd2000bf05270 */
[----:B------:R-:W-:Y:S05]  /*4700*/  BRA.U !UP0, `(.L_x_21209) ;  /* 0x00000001087c7547 */ /* 0x000fea000b800000 */
[----:B------:R-:W-:-:S09]  /*4710*/  UISETP.NE.AND UP0, UPT, UR4, 0x2c, UPT ;  /* 0x0000002c0400788c */ /* 0x000fd2000bf05270 */
[----:B------:R-:W-:Y:S05]  /*4720*/  BRA.U !UP0, `(.L_x_21210) ;  /* 0x0000000108487547 */ /* 0x000fea000b800000 */
.L_x_21184:
        /* <DEDUP_REMOVED lines=16> */
.L_x_21211:
[----:B------:R-:W-:Y:S01]  /*4830*/  CS2R R52, SRZ ;  /* 0x0000000000347805 */ /* 0x000fe2000001ff00 */
[----:B------:R-:W-:Y:S06]  /*4840*/  BRA `(.L_x_21185) ;  /* 0x00000000003c7947 */ /* 0x000fec0003800000 */
.L_x_21210:
        /* <DEDUP_REMOVED lines=8> */
.L_x_21213:
[----:B------:R-:W-:Y:S05]  /*48d0*/  BSYNC.RECONVERGENT B0 ;  /* 0x0000000000007941 */ /* 0x000fea0003800200 */
.L_x_21212:
[----:B------:R-:W0:Y:S01]  /*48e0*/  F2I.S64.TRUNC R52, R52 ;  /* 0x0000003400347311 */ /* 0x000e22000020d900 */
[----:B------:R-:W-:Y:S05]  /*48f0*/  BRA `(.L_x_21185) ;  /* 0x0000000000107947 */ /* 0x000fea0003800000 */
.L_x_21209:
[----:B------:R0:W5:Y:S01]  /*4900*/  LDG.E.64 R52, desc[UR36][R2.64] ;  /* 0x0000002402347981 */ /* 0x000162000c1e1b00 */
[----:B------:R-:W-:Y:S05]  /*4910*/  BRA `(.L_x_21185) ;  /* 0x0000000000087947 */ /* 0x000fea0003800000 */
.L_x_21208:
[----:B------:R0:W5:Y:S01]  /*4920*/  LDG.E R52, desc[UR36][R2.64] ;  /* 0x0000002402347981 */ /* 0x000162000c1e1900 */
[----:B------:R-:W-:-:S07]  /*4930*/  IMAD.MOV.U32 R53, RZ, RZ, RZ ;  /* 0x000000ffff357224 */ /* 0x000fce00078e00ff */
.L_x_21185:
[----:B------:R-:W-:-:S07]  /*4940*/  IADD3 R59, PT, PT, R66, 0x80, RZ ;  /* 0x00000080423b7810 */ /* 0x000fce0007ffe0ff */
.L_x_21043:
[----:B------:R-:W-:Y:S05]  /*4950*/  BSYNC.RECONVERGENT B6 ;  /* 0x0000000000067941 */ /* 0x000fea0003800200 */
.L_x_21042:
        /* <DEDUP_REMOVED lines=28> */
.L_x_21219:
[----:B------:R0:W5:Y:S01]  /*4b20*/  LDG.E.U8 R46, desc[UR36][R2.64] ;  /* 0x00000024022e7981 */ /* 0x000162000c1e1100 */
[----:B------:R-:W-:Y:S01]  /*4b30*/  IMAD.MOV.U32 R47, RZ, RZ, RZ ;  /* 0x000000ffff2f7224 */ /* 0x000fe200078e00ff */
[----:B------:R-:W-:Y:S06]  /*4b40*/  BRA `(.L_x_21221) ;  /* 0x0000000c00407947 */ /* 0x000fec0003800000 */
.L_x_21218:
        /* <DEDUP_REMOVED lines=8> */
.L_x_21223:
[----:B------:R-:W2:Y:S02]  /*4bd0*/  LDG.E R46, desc[UR36][R2.64] ;  /* 0x00000024022e7981 */ /* 0x000ea4000c1e1900 */
[----:B--2---:R-:W-:Y:S01]  /*4be0*/  SHF.R.S32.HI R47, RZ, 0x1f, R46 ;  /* 0x0000001fff2f7819 */ /* 0x004fe2000001142e */
[----:B------:R-:W-:Y:S06]  /*4bf0*/  BRA `(.L_x_21221) ;  /* 0x0000000c00147947 */ /* 0x000fec0003800000 */
.L_x_21222:
[----:B------:R-:W2:Y:S02]  /*4c00*/  LDG.E.S16 R46, desc[UR36][R2.64] ;  /* 0x00000024022e7981 */ /* 0x000ea4000c1e1700 */
[----:B--2---:R-:W-:Y:S01]  /*4c10*/  SHF.R.S32.HI R47, RZ, 0x1f, R46 ;  /* 0x0000001fff2f7819 */ /* 0x004fe2000001142e */
[----:B------:R-:W-:Y:S06]  /*4c20*/  BRA `(.L_x_21221) ;  /* 0x0000000c00087947 */ /* 0x000fec0003800000 */
.L_x_21217:
        /* <DEDUP_REMOVED lines=9> */
.L_x_21225:
[----:B------:R-:W2:Y:S02]  /*4cc0*/  LDG.E.U16 R2, desc[UR36][R2.64] ;  /* 0x0000002402027981 */ /* 0x000ea4000c1e1500 */
[----:B--2---:R-:W-:-:S06]  /*4cd0*/  HADD2.F32 R46, -RZ, R2.H0_H0 ;  /* 0x20000002ff2e7230 */ /* 0x004fcc0000004100 */
[----:B------:R-:W0:Y:S01]  /*4ce0*/  F2I.S64.TRUNC R46, R46 ;  /* 0x0000002e002e7311 */ /* 0x000e22000020d900 */
[----:B------:R-:W-:Y:S05]  /*4cf0*/  BRA `(.L_x_21221) ;  /* 0x0000000800d47947 */ /* 0x000fea0003800000 */
.L_x_21224:
        /* <DEDUP_REMOVED lines=9> */
.L_x_21227:
[----:B------:R-:W2:Y:S02]  /*4d90*/  LDG.E.U16 R2, desc[UR36][R2.64] ;  /* 0x0000002402027981 */ /* 0x000ea4000c1e1500 */
[----:B--2---:R-:W-:-:S06]  /*4da0*/  HADD2.F32 R46, -RZ, R2.H0_H0 ;  /* 0x20000002ff2e7230 */ /* 0x004fcc0000004100 */
[----:B------:R-:W0:Y:S01]  /*4db0*/  F2I.S64.TRUNC R46, R46 ;  /* 0x0000002e002e7311 */ /* 0x000e22000020d900 */
[----:B------:R-:W-:Y:S05]  /*4dc0*/  BRA `(.L_x_21221) ;  /* 0x0000000800a07947 */ /* 0x000fea0003800000 */
.L_x_21226:
[----:B------:R-:W2:Y:S02]  /*4dd0*/  LDG.E.64 R2, desc[UR36][R2.64] ;  /* 0x0000002402027981 */ /* 0x000ea4000c1e1b00 */
[----:B--2---:R0:W2:Y:S01]  /*4de0*/  F2I.S64.F64.TRUNC R46, R2 ;  /* 0x00000002002e7311 */ /* 0x0040a2000030d900 */
[----:B------:R-:W-:Y:S05]  /*4df0*/  BRA `(.L_x_21221) ;  /* 0x0000000800947947 */ /* 0x000fea0003800000 */
.L_x_21216:
        /* <DEDUP_REMOVED lines=13> */
.L_x_21230:
[----:B------:R-:W2:Y:S02]  /*4ed0*/  LDG.E.64 R2, desc[UR36][R2.64] ;  /* 0x0000002402027981 */ /* 0x000ea4000c1e1b00 */
[----:B--2---:R0:W2:Y:S01]  /*4ee0*/  F2I.S64.F64.TRUNC R46, R2 ;  /* 0x00000002002e7311 */ /* 0x0040a2000030d900 */
[----:B------:R-:W-:Y:S05]  /*4ef0*/  BRA `(.L_x_21221) ;  /* 0x0000000800547947 */ /* 0x000fea0003800000 */
.L_x_21229:
        /* <DEDUP_REMOVED lines=26> */
.L_x_21232:
        /* <DEDUP_REMOVED lines=13> */
.L_x_21231:
[----:B------:R-:W2:Y:S02]  /*5170*/  LDG.E.U16 R46, desc[UR36][R2.64] ;  /* 0x00000024022e7981 */ /* 0x000ea4000c1e1500 */
[----:B--2---:R-:W-:-:S06]  /*5180*/  IMAD.U32 R46, R46, 0x10000, RZ ;  /* 0x000100002e2e7824 */ /* 0x004fcc00078e00ff */
[----:B------:R-:W0:Y:S01]  /*5190*/  F2I.S64.TRUNC R46, R46 ;  /* 0x0000002e002e7311 */ /* 0x000e22000020d900 */
[----:B------:R-:W-:Y:S05]  /*51a0*/  BRA `(.L_x_21221) ;  /* 0x0000000400a87947 */ /* 0x000fea0003800000 */
.L_x_21228:
        /* <DEDUP_REMOVED lines=11> */
.L_x_21235:
        /* <DEDUP_REMOVED lines=21> */
.L_x_21239:
[----:B------:R-:W-:Y:S05]  /*53b0*/  BSYNC.RECONVERGENT B1 ;  /* 0x0000000000017941 */ /* 0x000fea0003800200 */
.L_x_21238:
[----:B------:R-:W-:Y:S02]  /*53c0*/  SHF.L.U32 R0, R0, 0x14, RZ ;  /* 0x0000001400007819 */ /* 0x000fe400000006ff */
[----:B------:R-:W-:-:S04]  /*53d0*/  LEA R2, R2, 0x3b800000, 0x17 ;  /* 0x3b80000002027811 */ /* 0x000fc800078eb8ff */
[----:B------:R-:W-:-:S07]  /*53e0*/  LOP3.LUT R46, R2, R0, R7, 0xfe, !PT ;  /* 0x00000000022e7212 */ /* 0x000fce00078efe07 */
.L_x_21237:
[----:B------:R-:W-:Y:S05]  /*53f0*/  BSYNC.RECONVERGENT B0 ;  /* 0x0000000000007941 */ /* 0x000fea0003800200 */
.L_x_21236:
[----:B------:R-:W0:Y:S01]  /*5400*/  F2I.S64.TRUNC R46, R46 ;  /* 0x0000002e002e7311 */ /* 0x000e22000020d900 */
[----:B------:R-:W-:Y:S05]  /*5410*/  BRA `(.L_x_21221) ;  /* 0x00000004000c7947 */ /* 0x000fea0003800000 */
.L_x_21234:
        /* <DEDUP_REMOVED lines=21> */
.L_x_21243:
[----:B------:R-:W-:Y:S05]  /*5570*/  BSYNC.RECONVERGENT B1 ;  /* 0x0000000000017941 */ /* 0x000fea0003800200 */
.L_x_21242:
[----:B------:R-:W-:Y:S01]  /*5580*/  IMAD.SHL.U32 R0, R0, 0x200000, RZ ;  /* 0x0020000000007824 */ /* 0x000fe200078e00ff */
[----:B------:R-:W-:-:S04]  /*5590*/  LEA R2, R2, 0x37800000, 0x17 ;  /* 0x3780000002027811 */ /* 0x000fc800078eb8ff */
[----:B------:R-:W-:-:S07]  /*55a0*/  LOP3.LUT R46, R2, R0, R7, 0xfe, !PT ;  /* 0x00000000022e7212 */ /* 0x000fce00078efe07 */
.L_x_21241:
[----:B------:R-:W-:Y:S05]  /*55b0*/  BSYNC.RECONVERGENT B0 ;  /* 0x0000000000007941 */ /* 0x000fea0003800200 */
.L_x_21240:
[----:B------:R-:W0:Y:S01]  /*55c0*/  F2I.S64.TRUNC R46, R46 ;  /* 0x0000002e002e7311 */ /* 0x000e22000020d900 */
[----:B------:R-:W-:Y:S05]  /*55d0*/  BRA `(.L_x_21221) ;  /* 0x00000000009c7947 */ /* 0x000fea0003800000 */
.L_x_21233:
        /* <DEDUP_REMOVED lines=14> */
.L_x_21247:
[----:B------:R-:W-:Y:S05]  /*56c0*/  BSYNC.RECONVERGENT B0 ;  /* 0x0000000000007941 */ /* 0x000fea0003800200 */
.L_x_21246:
[----:B------:R-:W0:Y:S01]  /*56d0*/  F2I.S64.TRUNC R46, R46 ;  /* 0x0000002e002e7311 */ /* 0x000e22000020d900 */
[----:B------:R-:W-:Y:S05]  /*56e0*/  BRA `(.L_x_21221) ;  /* 0x0000000000587947 */ /* 0x000fea0003800000 */
.L_x_21220:
        /* <DEDUP_REMOVED lines=16> */
.L_x_21248:
[----:B------:R-:W-:Y:S01]  /*57f0*/  CS2R R46, SRZ ;  /* 0x00000000002e7805 */ /* 0x000fe2000001ff00 */
[----:B------:R-:W-:Y:S06]  /*5800*/  BRA `(.L_x_21221) ;  /* 0x0000000000107947 */ /* 0x000fec0003800000 */
.L_x_21245:
[----:B------:R0:W5:Y:S01]  /*5810*/  LDG.E.64 R46, desc[UR36][R2.64] ;  /* 0x00000024022e7981 */ /* 0x000162000c1e1b00 */
[----:B------:R-:W-:Y:S05]  /*5820*/  BRA `(.L_x_21221) ;  /* 0x0000000000087947 */ /* 0x000fea0003800000 */
.L_x_21244:
[----:B------:R0:W5:Y:S01]  /*5830*/  LDG.E R46, desc[UR36][R2.64] ;  /* 0x00000024022e7981 */ /* 0x000162000c1e1900 */
[----:B------:R-:W-:-:S07]  /*5840*/  IMAD.MOV.U32 R47, RZ, RZ, RZ ;  /* 0x000000ffff2f7224 */ /* 0x000fce00078e00ff */
.L_x_21221:
        /* <DEDUP_REMOVED lines=19> */
.L_x_21252:
[----:B------:R1:W5:Y:S01]  /*5980*/  LDG.E.U8 R44, desc[UR36][R2.64] ;  /* 0x00000024022c7981 */ /* 0x000362000c1e1100 */
[----:B------:R-:W-:Y:S01]  /*5990*/  MOV R45, RZ ;  /* 0x000000ff002d7202 */ /* 0x000fe20000000f00 */
[----:B------:R-:W-:Y:S06]  /*59a0*/  BRA `(.L_x_21254) ;  /* 0x0000000c00407947 */ /* 0x000fec0003800000 */
.L_x_21251:
        /* <DEDUP_REMOVED lines=8> */
.L_x_21256:
[----:B------:R-:W2:Y:S02]  /*5a30*/  LDG.E R44, desc[UR36][R2.64] ;  /* 0x00000024022c7981 */ /* 0x000ea4000c1e1900 */
[----:B--2---:R-:W-:Y:S01]  /*5a40*/  SHF.R.S32.HI R45, RZ, 0x1f, R44 ;  /* 0x0000001fff2d7819 */ /* 0x004fe2000001142c */
[----:B------:R-:W-:Y:S06]  /*5a50*/  BRA `(.L_x_21254) ;  /* 0x0000000c00147947 */ /* 0x000fec0003800000 */
.L_x_21255:
[----:B------:R-:W2:Y:S02]  /*5a60*/  LDG.E.S16 R44, desc[UR36][R2.64] ;  /* 0x00000024022c7981 */ /* 0x000ea4000c1e1700 */
[----:B--2---:R-:W-:Y:S01]  /*5a70*/  SHF.R.S32.HI R45, RZ, 0x1f, R44 ;  /* 0x0000001fff2d7819 */ /* 0x004fe2000001142c */
[----:B------:R-:W-:Y:S06]  /*5a80*/  BRA `(.L_x_21254) ;  /* 0x0000000c00087947 */ /* 0x000fec0003800000 */
.L_x_21250:
        /* <DEDUP_REMOVED lines=9> */
.L_x_21258:
[----:B------:R-:W2:Y:S02]  /*5b20*/  LDG.E.U16 R2, desc[UR36][R2.64] ;  /* 0x0000002402027981 */ /* 0x000ea4000c1e1500 */
[----:B--2---:R-:W-:-:S06]  /*5b30*/  HADD2.F32 R44, -RZ, R2.H0_H0 ;  /* 0x20000002ff2c7230 */ /* 0x004fcc0000004100 */
[----:B------:R-:W0:Y:S01]  /*5b40*/  F2I.S64.TRUNC R44, R44 ;  /* 0x0000002c002c7311 */ /* 0x000e22000020d900 */
[----:B------:R-:W-:Y:S05]  /*5b50*/  BRA `(.L_x_21254) ;  /* 0x0000000800d47947 */ /* 0x000fea0003800000 */
.L_x_21257:
        /* <DEDUP_REMOVED lines=9> */
.L_x_21260:
[----:B------:R-:W2:Y:S02]  /*5bf0*/  LDG.E.U16 R2, desc[UR36][R2.64] ;  /* 0x0000002402027981 */ /* 0x000ea4000c1e1500 */
[----:B--2---:R-:W-:-:S06]  /*5c00*/  HADD2.F32 R44, -RZ, R2.H0_H0 ;  /* 0x20000002ff2c7230 */ /* 0x004fcc0000004100 */
[----:B------:R-:W0:Y:S01]  /*5c10*/  F2I.S64.TRUNC R44, R44 ;  /* 0x0000002c002c7311 */ /* 0x000e22000020d900 */
[----:B------:R-:W-:Y:S05]  /*5c20*/  BRA `(.L_x_21254) ;  /* 0x0000000800a07947 */ /* 0x000fea0003800000 */
.L_x_21259:
[----:B------:R-:W2:Y:S02]  /*5c30*/  LDG.E.64 R2, desc[UR36][R2.64] ;  /* 0x0000002402027981 */ /* 0x000ea4000c1e1b00 */
[----:B--2---:R0:W1:Y:S01]  /*5c40*/  F2I.S64.F64.TRUNC R44, R2 ;  /* 0x00000002002c7311 */ /* 0x004062000030d900 */
[----:B------:R-:W-:Y:S05]  /*5c50*/  BRA `(.L_x_21254) ;  /* 0x0000000800947947 */ /* 0x000fea0003800000 */
.L_x_21249:
        /* <DEDUP_REMOVED lines=13> */
.L_x_21263:
[----:B------:R-:W2:Y:S02]  /*5d30*/  LDG.E.64 R2, desc[UR36][R2.64] ;  /* 0x0000002402027981 */ /* 0x000ea4000c1e1b00 */
[----:B--2---:R0:W1:Y:S01]  /*5d40*/  F2I.S64.F64.TRUNC R44, R2 ;  /* 0x00000002002c7311 */ /* 0x004062000030d900 */
[----:B------:R-:W-:Y:S05]  /*5d50*/  BRA `(.L_x_21254) ;  /* 0x0000000800547947 */ /* 0x000fea0003800000 */
.L_x_21262:
        /* <DEDUP_REMOVED lines=26> */
.L_x_21265:
        /* <DEDUP_REMOVED lines=13> */
.L_x_21264:
[----:B------:R-:W2:Y:S02]  /*5fd0*/  LDG.E.U16 R44, desc[UR36][R2.64] ;  /* 0x00000024022c7981 */ /* 0x000ea4000c1e1500 */
[----:B--2---:R-:W-:-:S06]  /*5fe0*/  IMAD.U32 R44, R44, 0x10000, RZ ;  /* 0x000100002c2c7824 */ /* 0x004fcc00078e00ff */
[----:B------:R-:W0:Y:S01]  /*5ff0*/  F2I.S64.TRUNC R44, R44 ;  /* 0x0000002c002c7311 */ /* 0x000e22000020d900 */
[----:B------:R-:W-:Y:S05]  /*6000*/  BRA `(.L_x_21254) ;  /* 0x0000000400a87947 */ /* 0x000fea0003800000 */
.L_x_21261:
        /* <DEDUP_REMOVED lines=11> */
.L_x_21268:
        /* <DEDUP_REMOVED lines=21> */
.L_x_21272:
[----:B------:R-:W-:Y:S05]  /*6210*/  BSYNC.RECONVERGENT B1 ;  /* 0x0000000000017941 */ /* 0x000fea0003800200 */
.L_x_21271:
[----:B------:R-:W-:Y:S01]  /*6220*/  IMAD.SHL.U32 R0, R0, 0x100000, RZ ;  /* 0x0010000000007824 */ /* 0x000fe200078e00ff */
[----:B------:R-:W-:-:S04]  /*6230*/  LEA R2, R2, 0x3b800000, 0x17 ;  /* 0x3b80000002027811 */ /* 0x000fc800078eb8ff */
[----:B------:R-:W-:-:S07]  /*6240*/  LOP3.LUT R44, R2, R0, R7, 0xfe, !PT ;  /* 0x00000000022c7212 */ /* 0x000fce00078efe07 */
.L_x_21270:
[----:B------:R-:W-:Y:S05]  /*6250*/  BSYNC.RECONVERGENT B0 ;  /* 0x0000000000007941 */ /* 0x000fea0003800200 */
.L_x_21269:
[----:B------:R-:W0:Y:S01]  /*6260*/  F2I.S64.TRUNC R44, R44 ;  /* 0x0000002c002c7311 */ /* 0x000e22000020d900 */
[----:B------:R-:W-:Y:S05]  /*6270*/  BRA `(.L_x_21254) ;  /* 0x00000004000c7947 */ /* 0x000fea0003800000 */
.L_x_21267:
        /* <DEDUP_REMOVED lines=21> */
.L_x_21276:
[----:B------:R-:W-:Y:S05]  /*63d0*/  BSYNC.RECONVERGENT B1 ;  /* 0x0000000000017941 */ /* 0x000fea0003800200 */
.L_x_21275:
[----:B------:R-:W-:Y:S01]  /*63e0*/  IMAD.SHL.U32 R0, R0, 0x200000, RZ ;  /* 0x0020000000007824 */ /* 0x000fe200078e00ff */
[----:B------:R-:W-:-:S04]  /*63f0*/  LEA R2, R2, 0x37800000, 0x17 ;  /* 0x3780000002027811 */ /* 0x000fc800078eb8ff */
[----:B------:R-:W-:-:S07]  /*6400*/  LOP3.LUT R44, R2, R0, R7, 0xfe, !PT ;  /* 0x00000000022c7212 */ /* 0x000fce00078efe07 */
.L_x_21274:
[----:B------:R-:W-:Y:S05]  /*6410*/  BSYNC.RECONVERGENT B0 ;  /* 0x0000000000007941 */ /* 0x000fea0003800200 */
.L_x_21273:
[----:B------:R-:W0:Y:S01]  /*6420*/  F2I.S64.TRUNC R44, R44 ;  /* 0x0000002c002c7311 */ /* 0x000e22000020d900 */
[----:B------:R-:W-:Y:S05]  /*6430*/  BRA `(.L_x_21254) ;  /* 0x00000000009c7947 */ /* 0x000fea0003800000 */
.L_x_21266:
        /* <DEDUP_REMOVED lines=14> */
.L_x_21280:
[----:B------:R-:W-:Y:S05]  /*6520*/  BSYNC.RECONVERGENT B0 ;  /* 0x0000000000007941 */ /* 0x000fea0003800200 */
.L_x_21279:
[----:B------:R-:W0:Y:S01]  /*6530*/  F2I.S64.TRUNC R44, R44 ;  /* 0x0000002c002c7311 */ /* 0x000e22000020d900 */
[----:B------:R-:W-:Y:S05]  /*6540*/  BRA `(.L_x_21254) ;  /* 0x0000000000587947 */ /* 0x000fea0003800000 */
.L_x_21253:
        /* <DEDUP_REMOVED lines=16> */
.L_x_21281:
[----:B------:R-:W-:Y:S01]  /*6650*/  CS2R R44, SRZ ;  /* 0x00000000002c7805 */ /* 0x000fe2000001ff00 */
[----:B------:R-:W-:Y:S06]  /*6660*/  BRA `(.L_x_21254) ;  /* 0x0000000000107947 */ /* 0x000fec0003800000 */
.L_x_21278:
[----:B------:R0:W5:Y:S01]  /*6670*/  LDG.E.64 R44, desc[UR36][R2.64] ;  /* 0x00000024022c7981 */ /* 0x000162000c1e1b00 */
[----:B------:R-:W-:Y:S05]  /*6680*/  BRA `(.L_x_21254) ;  /* 0x0000000000087947 */ /* 0x000fea0003800000 */
.L_x_21277:
[----:B------:R0:W5:Y:S01]  /*6690*/  LDG.E R44, desc[UR36][R2.64] ;  /* 0x00000024022c7981 */ /* 0x000162000c1e1900 */
[----:B------:R-:W-:-:S07]  /*66a0*/  IMAD.MOV.U32 R45, RZ, RZ, RZ ;  /* 0x000000ffff2d7224 */ /* 0x000fce00078e00ff */
.L_x_21254:
        /* <DEDUP_REMOVED lines=19> */
.L_x_21285:
[----:B------:R0:W5:Y:S01]  /*67e0*/  LDG.E.U8 R42, desc[UR36][R2.64] ;  /* 0x00000024022a7981 */ /* 0x000162000c1e1100 */
[----:B------:R-:W-:Y:S01]  /*67f0*/  IMAD.MOV.U32 R43, RZ, RZ, RZ ;  /* 0x000000ffff2b7224 */ /* 0x000fe200078e00ff */
[----:B------:R-:W-:Y:S06]  /*6800*/  BRA `(.L_x_21287) ;  /* 0x0000000c00407947 */ /* 0x000fec0003800000 */
.L_x_21284:
        /* <DEDUP_REMOVED lines=8> */
.L_x_21289:
[----:B------:R-:W2:Y:S02]  /*6890*/  LDG.E R42, desc[UR36][R2.64] ;  /* 0x00000024022a7981 */ /* 0x000ea4000c1e1900 */
[----:B--2---:R-:W-:Y:S01]  /*68a0*/  SHF.R.S32.HI R43, RZ, 0x1f, R42 ;  /* 0x0000001fff2b7819 */ /* 0x004fe2000001142a */
[----:B------:R-:W-:Y:S06]  /*68b0*/  BRA `(.L_x_21287) ;  /* 0x0000000c00147947 */ /* 0x000fec0003800000 */
.L_x_21288:
[----:B------:R-:W2:Y:S02]  /*68c0*/  LDG.E.S16 R42, desc[UR36][R2.64] ;  /* 0x00000024022a7981 */ /* 0x000ea4000c1e1700 */
[----:B--2---:R-:W-:Y:S01]  /*68d0*/  SHF.R.S32.HI R43, RZ, 0x1f, R42 ;  /* 0x0000001fff2b7819 */ /* 0x004fe2000001142a */
[----:B------:R-:W-:Y:S06]  /*68e0*/  BRA `(.L_x_21287) ;  /* 0x0000000c00087947 */ /* 0x000fec0003800000 */
.L_x_21283:
        /* <DEDUP_REMOVED lines=9> */
.L_x_21291:
[----:B------:R-:W2:Y:S02]  /*6980*/  LDG.E.U16 R2, desc[UR36][R2.64] ;  /* 0x0000002402027981 */ /* 0x000ea4000c1e1500 */
[----:B--2---:R-:W-:-:S06]  /*6990*/  HADD2.F32 R42, -RZ, R2.H0_H0 ;  /* 0x20000002ff2a7230 */ /* 0x004fcc0000004100 */
[----:B------:R-:W0:Y:S01]  /*69a0*/  F2I.S64.TRUNC R42, R42 ;  /* 0x0000002a002a7311 */ /* 0x000e22000020d900 */
[----:B------:R-:W-:Y:S05]  /*69b0*/  BRA `(.L_x_21287) ;  /* 0x0000000800d47947 */ /* 0x000fea0003800000 */
.L_x_21290:
        /* <DEDUP_REMOVED lines=9> */
.L_x_21293:
[----:B------:R-:W2:Y:S02]  /*6a50*/  LDG.E.U16 R2, desc[UR36][R2.64] ;  /* 0x0000002402027981 */ /* 0x000ea4000c1e1500 */
[----:B--2---:R-:W-:-:S06]  /*6a60*/  HADD2.F32 R42, -RZ, R2.H0_H0 ;  /* 0x20000002ff2a7230 */ /* 0x004fcc0000004100 */
[----:B------:R-:W0:Y:S01]  /*6a70*/  F2I.S64.TRUNC R42, R42 ;  /* 0x0000002a002a7311 */ /* 0x000e22000020d900 */
[----:B------:R-:W-:Y:S05]  /*6a80*/  BRA `(.L_x_21287) ;  /* 0x0000000800a07947 */ /* 0x000fea0003800000 */
.L_x_21292:
[----:B------:R-:W2:Y:S02]  /*6a90*/  LDG.E.64 R2, desc[UR36][R2.64] ;  /* 0x0000002402027981 */ /* 0x000ea4000c1e1b00 */
[----:B--2---:R0:W1:Y:S01]  /*6aa0*/  F2I.S64.F64.TRUNC R42, R2 ;  /* 0x00000002002a7311 */ /* 0x004062000030d900 */
[----:B------:R-:W-:Y:S05]  /*6ab0*/  BRA `(.L_x_21287) ;  /* 0x0000000800947947 */ /* 0x000fea0003800000 */
.L_x_21282:
        /* <DEDUP_REMOVED lines=13> */
.L_x_21296:
[----:B------:R-:W2:Y:S02]  /*6b90*/  LDG.E.64 R2, desc[UR36][R2.64] ;  /* 0x0000002402027981 */ /* 0x000ea4000c1e1b00 */
[----:B--2---:R0:W1:Y:S01]  /*6ba0*/  F2I.S64.F64.TRUNC R42, R2 ;  /* 0x00000002002a7311 */ /* 0x004062000030d900 */
[----:B------:R-:W-:Y:S05]  /*6bb0*/  BRA `(.L_x_21287) ;  /* 0x0000000800547947 */ /* 0x000fea0003800000 */
.L_x_21295:
        /* <DEDUP_REMOVED lines=26> */
.L_x_21298:
        /* <DEDUP_REMOVED lines=13> */
.L_x_21297:
[----:B------:R-:W2:Y:S02]  /*6e30*/  LDG.E.U16 R42, desc[UR36][R2.64] ;  /* 0x00000024022a7981 */ /* 0x000ea4000c1e1500 */
[----:B--2---:R-:W-:-:S06]  /*6e40*/  SHF.L.U32 R42, R42, 0x10, RZ ;  /* 0x000000102a2a7819 */ /* 0x004fcc00000006ff */
[----:B------:R-:W0:Y:S01]  /*6e50*/  F2I.S64.TRUNC R42, R42 ;  /* 0x0000002a002a7311 */ /* 0x000e22000020d900 */
[----:B------:R-:W-:Y:S05]  /*6e60*/  BRA `(.L_x_21287) ;  /* 0x0000000400a87947 */ /* 0x000fea0003800000 */
.L_x_21294:
        /* <DEDUP_REMOVED lines=11> */
.L_x_21301:
        /* <DEDUP_REMOVED lines=21> */
.L_x_21305:
[----:B------:R-:W-:Y:S05]  /*7070*/  BSYNC.RECONVERGENT B1 ;  /* 0x0000000000017941 */ /* 0x000fea0003800200 */
.L_x_21304:
[----:B------:R-:W-:Y:S01]  /*7080*/  IMAD.SHL.U32 R0, R0, 0x100000, RZ ;  /* 0x0010000000007824 */ /* 0x000fe200078e00ff */
[----:B------:R-:W-:-:S04]  /*7090*/  LEA R2, R2, 0x3b800000, 0x17 ;  /* 0x3b80000002027811 */ /* 0x000fc800078eb8ff */
[----:B------:R-:W-:-:S07]  /*70a0*/  LOP3.LUT R42, R2, R0, R7, 0xfe, !PT ;  /* 0x00000000022a7212 */ /* 0x000fce00078efe07 */
.L_x_21303:
[----:B------:R-:W-:Y:S05]  /*70b0*/  BSYNC.RECONVERGENT B0 ;  /* 0x0000000000007941 */ /* 0x000fea0003800200 */
.L_x_21302:
[----:B------:R-:W0:Y:S01]  /*70c0*/  F2I.S64.TRUNC R42, R42 ;  /* 0x0000002a002a7311 */ /* 0x000e22000020d900 */
[----:B------:R-:W-:Y:S05]  /*70d0*/  BRA `(.L_x_21287) ;  /* 0x00000004000c7947 */ /* 0x000fea0003800000 */
.L_x_21300:
        /* <DEDUP_REMOVED lines=21> */
.L_x_21309:
[----:B------:R-:W-:Y:S05]  /*7230*/  BSYNC.RECONVERGENT B1 ;  /* 0x0000000000017941 */ /* 0x000fea0003800200 */
.L_x_21308:
[----:B------:R-:W-:Y:S01]  /*7240*/  IMAD.SHL.U32 R0, R0, 0x200000, RZ ;  /* 0x0020000000007824 */ /* 0x000fe200078e00ff */
[----:B------:R-:W-:-:S04]  /*7250*/  LEA R2, R2, 0x37800000, 0x17 ;  /* 0x3780000002027811 */ /* 0x000fc800078eb8ff */
[----:B------:R-:W-:-:S07]  /*7260*/  LOP3.LUT R42, R2, R0, R7, 0xfe, !PT ;  /* 0x00000000022a7212 */ /* 0x000fce00078efe07 */
.L_x_21307:
[----:B------:R-:W-:Y:S05]  /*7270*/  BSYNC.RECONVERGENT B0 ;  /* 0x0000000000007941 */ /* 0x000fea0003800200 */
.L_x_21306:
[----:B------:R-:W0:Y:S01]  /*7280*/  F2I.S64.TRUNC R42, R42 ;  /* 0x0000002a002a7311 */ /* 0x000e22000020d900 */
[----:B------:R-:W-:Y:S05]  /*7290*/  BRA `(.L_x_21287) ;  /* 0x00000000009c7947 */ /* 0x000fea0003800000 */
.L_x_21299:
        /* <DEDUP_REMOVED lines=14> */
.L_x_21313:
[----:B------:R-:W-:Y:S05]  /*7380*/  BSYNC.RECONVERGENT B0 ;  /* 0x0000000000007941 */ /* 0x000fea0003800200 */
.L_x_21312:
[----:B------:R-:W0:Y:S01]  /*7390*/  F2I.S64.TRUNC R42, R42 ;  /* 0x0000002a002a7311 */ /* 0x000e22000020d900 */
[----:B------:R-:W-:Y:S05]  /*73a0*/  BRA `(.L_x_21287) ;  /* 0x0000000000587947 */ /* 0x000fea0003800000 */
.L_x_21286:
        /* <DEDUP_REMOVED lines=16> */
.L_x_21314:
[----:B------:R-:W-:Y:S01]  /*74b0*/  CS2R R42, SRZ ;  /* 0x00000000002a7805 */ /* 0x000fe2000001ff00 */
[----:B------:R-:W-:Y:S06]  /*74c0*/  BRA `(.L_x_21287) ;  /* 0x0000000000107947 */ /* 0x000fec0003800000 */
.L_x_21311:
[----:B------:R0:W5:Y:S01]  /*74d0*/  LDG.E.64 R42, desc[UR36][R2.64] ;  /* 0x00000024022a7981 */ /* 0x000162000c1e1b00 */
[----:B------:R-:W-:Y:S05]  /*74e0*/  BRA `(.L_x_21287) ;  /* 0x0000000000087947 */ /* 0x000fea0003800000 */
.L_x_21310:
[----:B------:R0:W5:Y:S01]  /*74f0*/  LDG.E R42, desc[UR36][R2.64] ;  /* 0x00000024022a7981 */ /* 0x000162000c1e1900 */
[----:B------:R-:W-:-:S07]  /*7500*/  HFMA2 R43, -RZ, RZ, 0, 0 ;  /* 0x00000000ff2b7431 */ /* 0x000fce00000001ff */
.L_x_21287:
        /* <DEDUP_REMOVED lines=19> */
.L_x_21318:
[----:B------:R0:W5:Y:S01]  /*7640*/  LDG.E.U8 R40, desc[UR36][R2.64] ;  /* 0x0000002402287981 */ /* 0x000162000c1e1100 */
[----:B------:R-:W-:Y:S01]  /*7650*/  IMAD.MOV.U32 R41, RZ, RZ, RZ ;  /* 0x000000ffff297224 */ /* 0x000fe200078e00ff */
[----:B------:R-:W-:Y:S06]  /*7660*/  BRA `(.L_x_21320) ;  /* 0x0000000c00407947 */ /* 0x000fec0003800000 */
.L_x_21317:
        /* <DEDUP_REMOVED lines=8> */
.L_x_21322:
[----:B------:R-:W2:Y:S02]  /*76f0*/  LDG.E R40, desc[UR36][R2.64] ;  /* 0x0000002402287981 */ /* 0x000ea4000c1e1900 */
[----:B--2---:R-:W-:Y:S01]  /*7700*/  SHF.R.S32.HI R41, RZ, 0x1f, R40 ;  /* 0x0000001fff297819 */ /* 0x004fe20000011428 */
[----:B------:R-:W-:Y:S06]  /*7710*/  BRA `(.L_x_21320) ;  /* 0x0000000c00147947 */ /* 0x000fec0003800000 */
.L_x_21321:
[----:B------:R-:W2:Y:S02]  /*7720*/  LDG.E.S16 R40, desc[UR36][R2.64] ;  /* 0x0000002402287981 */ /* 0x000ea4000c1e1700 */
[----:B--2---:R-:W-:Y:S01]  /*7730*/  SHF.R.S32.HI R41, RZ, 0x1f, R40 ;  /* 0x0000001fff297819 */ /* 0x004fe20000011428 */
[----:B------:R-:W-:Y:S06]  /*7740*/  BRA `(.L_x_21320) ;  /* 0x0000000c00087947 */ /* 0x000fec0003800000 */
.L_x_21316:
        /* <DEDUP_REMOVED lines=9> */
.L_x_21324:
[----:B------:R-:W2:Y:S02]  /*77e0*/  LDG.E.U16 R2, desc[UR36][R2.64] ;  /* 0x0000002402027981 */ /* 0x000ea4000c1e1500 */
[----:B--2---:R-:W-:-:S06]  /*77f0*/  HADD2.F32 R40, -RZ, R2.H0_H0 ;  /* 0x20000002ff287230 */ /* 0x004fcc0000004100 */
[----:B------:R-:W0:Y:S01]  /*7800*/  F2I.S64.TRUNC R40, R40 ;  /* 0x0000002800287311 */ /* 0x000e22000020d900 */
[----:B------:R-:W-:Y:S05]  /*7810*/  BRA `(.L_x_21320) ;  /* 0x0000000800d47947 */ /* 0x000fea0003800000 */
.L_x_21323:
        /* <DEDUP_REMOVED lines=9> */
.L_x_21326:
[----:B------:R-:W2:Y:S02]  /*78b0*/  LDG.E.U16 R2, desc[UR36][R2.64] ;  /* 0x0000002402027981 */ /* 0x000ea4000c1e1500 */
[----:B--2---:R-:W-:-:S06]  /*78c0*/  HADD2.F32 R40, -RZ, R2.H0_H0 ;  /* 0x20000002ff287230 */ /* 0x004fcc0000004100 */
[----:B------:R-:W0:Y:S01]  /*78d0*/  F2I.S64.TRUNC R40, R40 ;  /* 0x0000002800287311 */ /* 0x000e22000020d900 */
[----:B------:R-:W-:Y:S05]  /*78e0*/  BRA `(.L_x_21320) ;  /* 0x0000000800a07947 */ /* 0x000fea0003800000 */
.L_x_21325:
[----:B------:R-:W2:Y:S02]  /*78f0*/  LDG.E.64 R2, desc[UR36][R2.64] ;  /* 0x0000002402027981 */ /* 0x000ea4000c1e1b00 */
[----:B--2---:R0:W1:Y:S01]  /*7900*/  F2I.S64.F64.TRUNC R40, R2 ;  /* 0x0000000200287311 */ /* 0x004062000030d900 */
[----:B------:R-:W-:Y:S05]  /*7910*/  BRA `(.L_x_21320) ;  /* 0x0000000800947947 */ /* 0x000fea0003800000 */
.L_x_21315:
        /* <DEDUP_REMOVED lines=13> */
.L_x_21329:
[----:B------:R-:W2:Y:S02]  /*79f0*/  LDG.E.64 R2, desc[UR36][R2.64] ;  /* 0x0000002402027981 */ /* 0x000ea4000c1e1b00 */
[----:B--2---:R0:W1:Y:S01]  /*7a00*/  F2I.S64.F64.TRUNC R40, R2 ;  /* 0x0000000200287311 */ /* 0x004062000030d900 */
[----:B------:R-:W-:Y:S05]  /*7a10*/  BRA `(.L_x_21320) ;  /* 0x0000000800547947 */ /* 0x000fea0003800000 */
.L_x_21328:
        /* <DEDUP_REMOVED lines=26> */
.L_x_21331:
        /* <DEDUP_REMOVED lines=13> */
.L_x_21330:
[----:B------:R-:W2:Y:S02]  /*7c90*/  LDG.E.U16 R40, desc[UR36][R2.64] ;  /* 0x0000002402287981 */ /* 0x000ea4000c1e1500 */
[----:B--2---:R-:W-:-:S06]  /*7ca0*/  IMAD.U32 R40, R40, 0x10000, RZ ;  /* 0x0001000028287824 */ /* 0x004fcc00078e00ff */
[----:B------:R-:W0:Y:S01]  /*7cb0*/  F2I.S64.TRUNC R40, R40 ;  /* 0x0000002800287311 */ /* 0x000e22000020d900 */
[----:B------:R-:W-:Y:S05]  /*7cc0*/  BRA `(.L_x_21320) ;  /* 0x0000000400a87947 */ /* 0x000fea0003800000 */
.L_x_21327:
        /* <DEDUP_REMOVED lines=11> */
.L_x_21334:
        /* <DEDUP_REMOVED lines=21> */
.L_x_21338:
[----:B------:R-:W-:Y:S05]  /*7ed0*/  BSYNC.RECONVERGENT B1 ;  /* 0x0000000000017941 */ /* 0x000fea0003800200 */
.L_x_21337:
[----:B------:R-:W-:Y:S01]  /*7ee0*/  IMAD.SHL.U32 R0, R0, 0x100000, RZ ;  /* 0x0010000000007824 */ /* 0x000fe200078e00ff */
[----:B------:R-:W-:-:S04]  /*7ef0*/  LEA R2, R2, 0x3b800000, 0x17 ;  /* 0x3b80000002027811 */ /* 0x000fc800078eb8ff */
[----:B------:R-:W-:-:S07]  /*7f00*/  LOP3.LUT R40, R2, R0, R7, 0xfe, !PT ;  /* 0x0000000002287212 */ /* 0x000fce00078efe07 */
.L_x_21336:
[----:B------:R-:W-:Y:S05]  /*7f10*/  BSYNC.RECONVERGENT B0 ;  /* 0x0000000000007941 */ /* 0x000fea0003800200 */
.L_x_21335:
[----:B------:R-:W0:Y:S01]  /*7f20*/  F2I.S64.TRUNC R40, R40 ;  /* 0x0000002800287311 */ /* 0x000e22000020d900 */
[----:B------:R-:W-:Y:S05]  /*7f30*/  BRA `(.L_x_21320) ;  /* 0x00000004000c7947 */ /* 0x000fea0003800000 */
.L_x_21333:
        /* <DEDUP_REMOVED lines=21> */
.L_x_21342:
[----:B------:R-:W-:Y:S05]  /*8090*/  BSYNC.RECONVERGENT B1 ;  /* 0x0000000000017941 */ /* 0x000fea0003800200 */
.L_x_21341:
[----:B------:R-:W-:Y:S02]  /*80a0*/  SHF.L.U32 R0, R0, 0x15, RZ ;  /* 0x0000001500007819 */ /* 0x000fe400000006ff */
[----:B------:R-:W-:-:S04]  /*80b0*/  LEA R2, R2, 0x37800000, 0x17 ;  /* 0x3780000002027811 */ /* 0x000fc800078eb8ff */
[----:B------:R-:W-:-:S07]  /*80c0*/  LOP3.LUT R40, R2, R0, R7, 0xfe, !PT ;  /* 0x0000000002287212 */ /* 0x000fce00078efe07 */
.L_x_21340:
[----:B------:R-:W-:Y:S05]  /*80d0*/  BSYNC.RECONVERGENT B0 ;  /* 0x0000000000007941 */ /* 0x000fea0003800200 */
.L_x_21339:
[----:B------:R-:W0:Y:S01]  /*80e0*/  F2I.S64.TRUNC R40, R40 ;  /* 0x0000002800287311 */ /* 0x000e22000020d900 */
[----:B------:R-:W-:Y:S05]  /*80f0*/  BRA `(.L_x_21320) ;  /* 0x00000000009c7947 */ /* 0x000fea0003800000 */
.L_x_21332:
        /* <DEDUP_REMOVED lines=14> */
.L_x_21346:
[----:B------:R-:W-:Y:S05]  /*81e0*/  BSYNC.RECONVERGENT B0 ;  /* 0x0000000000007941 */ /* 0x000fea0003800200 */
.L_x_21345:
[----:B------:R-:W0:Y:S01]  /*81f0*/  F2I.S64.TRUNC R40, R40 ;  /* 0x0000002800287311 */ /* 0x000e22000020d900 */
[----:B------:R-:W-:Y:S05]  /*8200*/  BRA `(.L_x_21320) ;  /* 0x0000000000587947 */ /* 0x000fea0003800000 */
.L_x_21319:
        /* <DEDUP_REMOVED lines=16> */
.L_x_21347:
[----:B------:R-:W-:Y:S01]  /*8310*/  CS2R R40, SRZ ;  /* 0x0000000000287805 */ /* 0x000fe2000001ff00 */
[----:B------:R-:W-:Y:S06]  /*8320*/  BRA `(.L_x_21320) ;  /* 0x0000000000107947 */ /* 0x000fec0003800000 */
.L_x_21344:
[----:B------:R0:W5:Y:S01]  /*8330*/  LDG.E.64 R40, desc[UR36][R2.64] ;  /* 0x0000002402287981 */ /* 0x000162000c1e1b00 */
[----:B------:R-:W-:Y:S05]  /*8340*/  BRA `(.L_x_21320) ;  /* 0x0000000000087947 */ /* 0x000fea0003800000 */
.L_x_21343:
[----:B------:R0:W5:Y:S01]  /*8350*/  LDG.E R40, desc[UR36][R2.64] ;  /* 0x0000002402287981 */ /* 0x000162000c1e1900 */
[----:B------:R-:W-:-:S07]  /*8360*/  IMAD.MOV.U32 R41, RZ, RZ, RZ ;  /* 0x000000ffff297224 */ /* 0x000fce00078e00ff */
.L_x_21320:
        /* <DEDUP_REMOVED lines=19> */
.L_x_21351:
[----:B------:R0:W5:Y:S01]  /*84a0*/  LDG.E.U8 R38, desc[UR36][R2.64] ;  /* 0x0000002402267981 */ /* 0x000162000c1e1100 */
[----:B------:R-:W-:Y:S01]  /*84b0*/  IMAD.MOV.U32 R39, RZ, RZ, RZ ;  /* 0x000000ffff277224 */ /* 0x000fe200078e00ff */
[----:B------:R-:W-:Y:S06]  /*84c0*/  BRA `(.L_x_21353) ;  /* 0x0000000c00407947 */ /* 0x000fec0003800000 */
.L_x_21350:
        /* <DEDUP_REMOVED lines=8> */
.L_x_21355:
[----:B------:R-:W2:Y:S02]  /*8550*/  LDG.E R38, desc[UR36][R2.64] ;  /* 0x0000002402267981 */ /* 0x000ea4000c1e1900 */
[----:B--2---:R-:W-:Y:S01]  /*8560*/  SHF.R.S32.HI R39, RZ, 0x1f, R38 ;  /* 0x0000001fff277819 */ /* 0x004fe20000011426 */
[----:B------:R-:W-:Y:S06]  /*8570*/  BRA `(.L_x_21353) ;  /* 0x0000000c00147947 */ /* 0x000fec0003800000 */
.L_x_21354:
[----:B------:R-:W2:Y:S02]  /*8580*/  LDG.E.S16 R38, desc[UR36][R2.64] ;  /* 0x0000002402267981 */ /* 0x000ea4000c1e1700 */
[----:B--2---:R-:W-:Y:S01]  /*8590*/  SHF.R.S32.HI R39, RZ, 0x1f, R38 ;  /* 0x0000001fff277819 */ /* 0x004fe20000011426 */
[----:B------:R-:W-:Y:S06]  /*85a0*/  BRA `(.L_x_21353) ;  /* 0x0000000c00087947 */ /* 0x000fec0003800000 */
.L_x_21349:
        /* <DEDUP_REMOVED lines=9> */
.L_x_21357:
[----:B------:R-:W2:Y:S02]  /*8640*/  LDG.E.U16 R2, desc[UR36][R2.64] ;  /* 0x0000002402027981 */ /* 0x000ea4000c1e1500 */
[----:B--2---:R-:W-:-:S06]  /*8650*/  HADD2.F32 R38, -RZ, R2.H0_H0 ;  /* 0x20000002ff267230 */ /* 0x004fcc0000004100 */
[----:B------:R-:W0:Y:S01]  /*8660*/  F2I.S64.TRUNC R38, R38 ;  /* 0x0000002600267311 */ /* 0x000e22000020d900 */
[----:B------:R-:W-:Y:S05]  /*8670*/  BRA `(.L_x_21353) ;  /* 0x0000000800d47947 */ /* 0x000fea0003800000 */
.L_x_21356:
        /* <DEDUP_REMOVED lines=9> */
.L_x_21359:
[----:B------:R-:W2:Y:S02]  /*8710*/  LDG.E.U16 R2, desc[UR36][R2.64] ;  /* 0x0000002402027981 */ /* 0x000ea4000c1e1500 */
[----:B--2---:R-:W-:-:S06]  /*8720*/  HADD2.F32 R38, -RZ, R2.H0_H0 ;  /* 0x20000002ff267230 */ /* 0x004fcc0000004100 */
[----:B------:R-:W0:Y:S01]  /*8730*/  F2I.S64.TRUNC R38, R38 ;  /* 0x0000002600267311 */ /* 0x000e22000020d900 */
[----:B------:R-:W-:Y:S05]  /*8740*/  BRA `(.L_x_21353) ;  /* 0x0000000800a07947 */ /* 0x000fea0003800000 */
.L_x_21358:
[----:B------:R-:W2:Y:S02]  /*8750*/  LDG.E.64 R2, desc[UR36][R2.64] ;  /* 0x0000002402027981 */ /* 0x000ea4000c1e1b00 */
[----:B--2---:R0:W1:Y:S01]  /*8760*/  F2I.S64.F64.TRUNC R38, R2 ;  /* 0x0000000200267311 */ /* 0x004062000030d900 */
[----:B------:R-:W-:Y:S05]  /*8770*/  BRA `(.L_x_21353) ;  /* 0x0000000800947947 */ /* 0x000fea0003800000 */
.L_x_21348:
        /* <DEDUP_REMOVED lines=13> */
.L_x_21362:
[----:B------:R-:W2:Y:S02]  /*8850*/  LDG.E.64 R2, desc[UR36][R2.64] ;  /* 0x0000002402027981 */ /* 0x000ea4000c1e1b00 */
[----:B--2---:R0:W1:Y:S01]  /*8860*/  F2I.S64.F64.TRUNC R38, R2 ;  /* 0x0000000200267311 */ /* 0x004062000030d900 */
[----:B------:R-:W-:Y:S05]  /*8870*/  BRA `(.L_x_21353) ;  /* 0x0000000800547947 */ /* 0x000fea0003800000 */
.L_x_21361:
        /* <DEDUP_REMOVED lines=26> */
.L_x_21364:
        /* <DEDUP_REMOVED lines=13> */
.L_x_21363:
[----:B------:R-:W2:Y:S02]  /*8af0*/  LDG.E.U16 R38, desc[UR36][R2.64] ;  /* 0x0000002402267981 */ /* 0x000ea4000c1e1500 */
[----:B--2---:R-:W-:-:S06]  /*8b00*/  IMAD.U32 R38, R38, 0x10000, RZ ;  /* 0x0001000026267824 */ /* 0x004fcc00078e00ff */
[----:B------:R-:W0:Y:S01]  /*8b10*/  F2I.S64.TRUNC R38, R38 ;  /* 0x0000002600267311 */ /* 0x000e22000020d900 */
[----:B------:R-:W-:Y:S05]  /*8b20*/  BRA `(.L_x_21353) ;  /* 0x0000000400a87947 */ /* 0x000fea0003800000 */
.L_x_21360:
        /* <DEDUP_REMOVED lines=11> */
.L_x_21367:
        /* <DEDUP_REMOVED lines=21> */
.L_x_21371:
[----:B------:R-:W-:Y:S05]  /*8d30*/  BSYNC.RECONVERGENT B1 ;  /* 0x0000000000017941 */ /* 0x000fea0003800200 */
.L_x_21370:
[----:B------:R-:W-:Y:S02]  /*8d40*/  SHF.L.U32 R0, R0, 0x14, RZ ;  /* 0x0000001400007819 */ /* 0x000fe400000006ff */
[----:B------:R-:W-:-:S04]  /*8d50*/  LEA R2, R2, 0x3b800000, 0x17 ;  /* 0x3b80000002027811 */ /* 0x000fc800078eb8ff */
[----:B------:R-:W-:-:S07]  /*8d60*/  LOP3.LUT R38, R2, R0, R7, 0xfe, !PT ;  /* 0x0000000002267212 */ /* 0x000fce00078efe07 */
.L_x_21369:
[----:B------:R-:W-:Y:S05]  /*8d70*/  BSYNC.RECONVERGENT B0 ;  /* 0x0000000000007941 */ /* 0x000fea0003800200 */
.L_x_21368:
[----:B------:R-:W1:Y:S01]  /*8d80*/  F2I.S64.TRUNC R38, R38 ;  /* 0x0000002600267311 */ /* 0x000e62000020d900 */
[----:B------:R-:W-:Y:S05]  /*8d90*/  BRA `(.L_x_21353) ;  /* 0x00000004000c7947 */ /* 0x000fea0003800000 */
.L_x_21366:
        /* <DEDUP_REMOVED lines=21> */
.L_x_21375:
[----:B------:R-:W-:Y:S05]  /*8ef0*/  BSYNC.RECONVERGENT B1 ;  /* 0x0000000000017941 */ /* 0x000fea0003800200 */
.L_x_21374:
[----:B------:R-:W-:Y:S01]  /*8f00*/  IMAD.SHL.U32 R0, R0, 0x200000, RZ ;  /* 0x0020000000007824 */ /* 0x000fe200078e00ff */
[----:B------:R-:W-:-:S04]  /*8f10*/  LEA R2, R2, 0x37800000, 0x17 ;  /* 0x3780000002027811 */ /* 0x000fc800078eb8ff */
[----:B------:R-:W-:-:S07]  /*8f20*/  LOP3.LUT R38, R2, R0, R7, 0xfe, !PT ;  /* 0x0000000002267212 */ /* 0x000fce00078efe07 */
.L_x_21373:
[----:B------:R-:W-:Y:S05]  /*8f30*/  BSYNC.RECONVERGENT B0 ;  /* 0x0000000000007941 */ /* 0x000fea0003800200 */
.L_x_21372:
[----:B------:R-:W0:Y:S01]  /*8f40*/  F2I.S64.TRUNC R38, R38 ;  /* 0x0000002600267311 */ /* 0x000e22000020d900 */
[----:B------:R-:W-:Y:S05]  /*8f50*/  BRA `(.L_x_21353) ;  /* 0x00000000009c7947 */ /* 0x000fea0003800000 */
.L_x_21365:
        /* <DEDUP_REMOVED lines=14> */
.L_x_21379:
[----:B------:R-:W-:Y:S05]  /*9040*/  BSYNC.RECONVERGENT B0 ;  /* 0x0000000000007941 */ /* 0x000fea0003800200 */
.L_x_21378:
[----:B------:R-:W0:Y:S01]  /*9050*/  F2I.S64.TRUNC R38, R38 ;  /* 0x0000002600267311 */ /* 0x000e22000020d900 */
[----:B------:R-:W-:Y:S05]  /*9060*/  BRA `(.L_x_21353) ;  /* 0x0000000000587947 */ /* 0x000fea0003800000 */
.L_x_21352:
        /* <DEDUP_REMOVED lines=16> */
.L_x_21380:
[----:B------:R-:W-:Y:S01]  /*9170*/  CS2R R38, SRZ ;  /* 0x0000000000267805 */ /* 0x000fe2000001ff00 */
[----:B------:R-:W-:Y:S06]  /*9180*/  BRA `(.L_x_21353) ;  /* 0x0000000000107947 */ /* 0x000fec0003800000 */
.L_x_21377:
[----:B------:R0:W5:Y:S01]  /*9190*/  LDG.E.64 R38, desc[UR36][R2.64] ;  /* 0x0000002402267981 */ /* 0x000162000c1e1b00 */
[----:B------:R-:W-:Y:S05]  /*91a0*/  BRA `(.L_x_21353) ;  /* 0x0000000000087947 */ /* 0x000fea0003800000 */
.L_x_21376:
[----:B------:R0:W5:Y:S01]  /*91b0*/  LDG.E R38, desc[UR36][R2.64] ;  /* 0x0000002402267981 */ /* 0x000162000c1e1900 */
[----:B------:R-:W-:-:S07]  /*91c0*/  IMAD.MOV.U32 R39, RZ, RZ, RZ ;  /* 0x000000ffff277224 */ /* 0x000fce00078e00ff */
.L_x_21353:
[----:B------:R-:W-:-:S07]  /*91d0*/  VIADD R59, R59, 0x80 ;  /* 0x000000803b3b7836 */ /* 0x000fce0000000000 */
.L_x_21215:
[----:B------:R-:W-:Y:S05]  /*91e0*/  BSYNC.RECONVERGENT B6 ;  /* 0x0000000000067941 */ /* 0x000fea0003800200 */
.L_x_21214:
        /* <DEDUP_REMOVED lines=28> */
.L_x_21386:
[----:B------:R0:W5:Y:S01]  /*93b0*/  LDG.E.U8 R36, desc[UR36][R2.64] ;  /* 0x0000002402247981 */ /* 0x000162000c1e1100 */
[----:B------:R-:W-:Y:S01]  /*93c0*/  IMAD.MOV.U32 R37, RZ, RZ, RZ ;  /* 0x000000ffff257224 */ /* 0x000fe200078e00ff */
[----:B------:R-:W-:Y:S06]  /*93d0*/  BRA `(.L_x_21388) ;  /* 0x0000000c00407947 */ /* 0x000fec0003800000 */
.L_x_21385:
        /* <DEDUP_REMOVED lines=8> */
.L_x_21390:
[----:B------:R-:W2:Y:S02]  /*9460*/  LDG.E R36, desc[UR36][R2.64] ;  /* 0x0000002402247981 */ /* 0x000ea4000c1e1900 */
[----:B--2---:R-:W-:Y:S01]  /*9470*/  SHF.R.S32.HI R37, RZ, 0x1f, R36 ;  /* 0x0000001fff257819 */ /* 0x004fe20000011424 */
[----:B------:R-:W-:Y:S06]  /*9480*/  BRA `(.L_x_21388) ;  /* 0x0000000c00147947 */ /* 0x000fec0003800000 */
.L_x_21389:
[----:B------:R-:W2:Y:S02]  /*9490*/  LDG.E.S16 R36, desc[UR36][R2.64] ;  /* 0x0000002402247981 */ /* 0x000ea4000c1e1700 */
[----:B--2---:R-:W-:Y:S01]  /*94a0*/  SHF.R.S32.HI R37, RZ, 0x1f, R36 ;  /* 0x0000001fff257819 */ /* 0x004fe20000011424 */
[----:B------:R-:W-:Y:S06]  /*94b0*/  BRA `(.L_x_21388) ;  /* 0x0000000c00087947 */ /* 0x000fec0003800000 */
.L_x_21384:
        /* <DEDUP_REMOVED lines=9> */
.L_x_21392:
[----:B------:R-:W2:Y:S02]  /*9550*/  LDG.E.U16 R2, desc[UR36][R2.64] ;  /* 0x0000002402027981 */ /* 0x000ea4000c1e1500 */
[----:B--2---:R-:W-:-:S06]  /*9560*/  HADD2.F32 R36, -RZ, R2.H0_H0 ;  /* 0x20000002ff247230 */ /* 0x004fcc0000004100 */
[----:B------:R-:W0:Y:S01]  /*9570*/  F2I.S64.TRUNC R36, R36 ;  /* 0x0000002400247311 */ /* 0x000e22000020d900 */
[----:B------:R-:W-:Y:S05]  /*9580*/  BRA `(.L_x_21388) ;  /* 0x0000000800d47947 */ /* 0x000fea0003800000 */
.L_x_21391:
        /* <DEDUP_REMOVED lines=9> */
.L_x_21394:
[----:B------:R-:W2:Y:S02]  /*9620*/  LDG.E.U16 R2, desc[UR36][R2.64] ;  /* 0x0000002402027981 */ /* 0x000ea4000c1e1500 */
[----:B--2---:R-:W-:-:S06]  /*9630*/  HADD2.F32 R36, -RZ, R2.H0_H0 ;  /* 0x20000002ff247230 */ /* 0x004fcc0000004100 */
[----:B------:R-:W0:Y:S01]  /*9640*/  F2I.S64.TRUNC R36, R36 ;  /* 0x0000002400247311 */ /* 0x000e22000020d900 */
[----:B------:R-:W-:Y:S05]  /*9650*/  BRA `(.L_x_21388) ;  /* 0x0000000800a07947 */ /* 0x000fea0003800000 */
.L_x_21393:
[----:B------:R-:W2:Y:S02]  /*9660*/  LDG.E.64 R2, desc[UR36][R2.64] ;  /* 0x0000002402027981 */ /* 0x000ea4000c1e1b00 */
[----:B--2---:R0:W2:Y:S01]  /*9670*/  F2I.S64.F64.TRUNC R36, R2 ;  /* 0x0000000200247311 */ /* 0x0040a2000030d900 */
[----:B------:R-:W-:Y:S05]  /*9680*/  BRA `(.L_x_21388) ;  /* 0x0000000800947947 */ /* 0x000fea0003800000 */
.L_x_21383:
        /* <DEDUP_REMOVED lines=13> */
.L_x_21397:
[----:B------:R-:W2:Y:S02]  /*9760*/  LDG.E.64 R2, desc[UR36][R2.64] ;  /* 0x0000002402027981 */ /* 0x000ea4000c1e1b00 */
[----:B--2---:R0:W2:Y:S01]  /*9770*/  F2I.S64.F64.TRUNC R36, R2 ;  /* 0x0000000200247311 */ /* 0x0040a2000030d900 */
[----:B------:R-:W-:Y:S05]  /*9780*/  BRA `(.L_x_21388) ;  /* 0x0000000800547947 */ /* 0x000fea0003800000 */
.L_x_21396:
        /* <DEDUP_REMOVED lines=26> */
.L_x_21399:
        /* <DEDUP_REMOVED lines=13> */
.L_x_21398:
[----:B------:R-:W2:Y:S02]  /*9a00*/  LDG.E.U16 R36, desc[UR36][R2.64] ;  /* 0x0000002402247981 */ /* 0x000ea4000c1e1500 */
[----:B--2---:R-:W-:-:S06]  /*9a10*/  IMAD.U32 R36, R36, 0x10000, RZ ;  /* 0x0001000024247824 */ /* 0x004fcc00078e00ff */
[----:B------:R-:W0:Y:S01]  /*9a20*/  F2I.S64.TRUNC R36, R36 ;  /* 0x0000002400247311 */ /* 0x000e22000020d900 */
[----:B------:R-:W-:Y:S05]  /*9a30*/  BRA `(.L_x_21388) ;  /* 0x0000000400a87947 */ /* 0x000fea0003800000 */
.L_x_21395:
        /* <DEDUP_REMOVED lines=11> */
.L_x_21402:
        /* <DEDUP_REMOVED lines=21> */
.L_x_21406:
[----:B------:R-:W-:Y:S05]  /*9c40*/  BSYNC.RECONVERGENT B1 ;  /* 0x0000000000017941 */ /* 0x000fea0003800200 */
.L_x_21405:
[----:B------:R-:W-:Y:S01]  /*9c50*/  IMAD.SHL.U32 R0, R0, 0x100000, RZ ;  /* 0x0010000000007824 */ /* 0x000fe200078e00ff */
[----:B------:R-:W-:-:S04]  /*9c60*/  LEA R2, R2, 0x3b800000, 0x17 ;  /* 0x3b80000002027811 */ /* 0x000fc800078eb8ff */
[----:B------:R-:W-:-:S07]  /*9c70*/  LOP3.LUT R36, R2, R0, R7, 0xfe, !PT ;  /* 0x0000000002247212 */ /* 0x000fce00078efe07 */
.L_x_21404:
[----:B------:R-:W-:Y:S05]  /*9c80*/  BSYNC.RECONVERGENT B0 ;  /* 0x0000000000007941 */ /* 0x000fea0003800200 */
.L_x_21403:
[----:B------:R-:W0:Y:S01]  /*9c90*/  F2I.S64.TRUNC R36, R36 ;  /* 0x0000002400247311 */ /* 0x000e22000020d900 */
[----:B------:R-:W-:Y:S05]  /*9ca0*/  BRA `(.L_x_21388) ;  /* 0x00000004000c7947 */ /* 0x000fea0003800000 */
.L_x_21401:
        /* <DEDUP_REMOVED lines=21> */
.L_x_21410:
[----:B------:R-:W-:Y:S05]  /*9e00*/  BSYNC.RECONVERGENT B1 ;  /* 0x0000000000017941 */ /* 0x000fea0003800200 */
.L_x_21409:
[----:B------:R-:W-:Y:S02]  /*9e10*/  SHF.L.U32 R0, R0, 0x15, RZ ;  /* 0x0000001500007819 */ /* 0x000fe400000006ff */
[----:B------:R-:W-:-:S04]  /*9e20*/  LEA R2, R2, 0x37800000, 0x17 ;  /* 0x3780000002027811 */ /* 0x000fc800078eb8ff */
[----:B------:R-:W-:-:S07]  /*9e30*/  LOP3.LUT R36, R2, R0, R7, 0xfe, !PT ;  /* 0x0000000002247212 */ /* 0x000fce00078efe07 */
.L_x_21408:
[----:B------:R-:W-:Y:S05]  /*9e40*/  BSYNC.RECONVERGENT B0 ;  /* 0x0000000000007941 */ /* 0x000fea0003800200 */
.L_x_21407:
[----:B------:R-:W0:Y:S01]  /*9e50*/  F2I.S64.TRUNC R36, R36 ;  /* 0x0000002400247311 */ /* 0x000e22000020d900 */
[----:B------:R-:W-:Y:S05]  /*9e60*/  BRA `(.L_x_21388) ;  /* 0x00000000009c7947 */ /* 0x000fea0003800000 */
.L_x_21400:
        /* <DEDUP_REMOVED lines=14> */
.L_x_21414:
[----:B------:R-:W-:Y:S05]  /*9f50*/  BSYNC.RECONVERGENT B0 ;  /* 0x0000000000007941 */ /* 0x000fea0003800200 */
.L_x_21413:
[----:B------:R-:W0:Y:S01]  /*9f60*/  F2I.S64.TRUNC R36, R36 ;  /* 0x0000002400247311 */ /* 0x000e22000020d900 */
[----:B------:R-:W-:Y:S05]  /*9f70*/  BRA `(.L_x_21388) ;  /* 0x0000000000587947 */ /* 0x000fea0003800000 */
.L_x_21387:
        /* <DEDUP_REMOVED lines=16> */
.L_x_21415:
[----:B------:R-:W-:Y:S01]  /*a080*/  CS2R R36, SRZ ;  /* 0x0000000000247805 */ /* 0x000fe2000001ff00 */
[----:B------:R-:W-:Y:S06]  /*a090*/  BRA `(.L_x_21388) ;  /* 0x0000000000107947 */ /* 0x000fec0003800000 */
.L_x_21412:
[----:B------:R0:W5:Y:S01]  /*a0a0*/  LDG.E.64 R36, desc[UR36][R2.64] ;  /* 0x0000002402247981 */ /* 0x000162000c1e1b00 */
[----:B------:R-:W-:Y:S05]  /*a0b0*/  BRA `(.L_x_21388) ;  /* 0x0000000000087947 */ /* 0x000fea0003800000 */
.L_x_21411:
[----:B------:R0:W5:Y:S01]  /*a0c0*/  LDG.E R36, desc[UR36][R2.64] ;  /* 0x0000002402247981 */ /* 0x000162000c1e1900 */
[----:B------:R-:W-:-:S07]  /*a0d0*/  IMAD.MOV.U32 R37, RZ, RZ, RZ ;  /* 0x000000ffff257224 */ /* 0x000fce00078e00ff */
.L_x_21388:
        /* <DEDUP_REMOVED lines=19> */
.L_x_21419:
[----:B------:R0:W5:Y:S01]  /*a210*/  LDG.E.U8 R34, desc[UR36][R2.64] ;  /* 0x0000002402227981 */ /* 0x000162000c1e1100 */
[----:B------:R-:W-:Y:S01]  /*a220*/  IMAD.MOV.U32 R35, RZ, RZ, RZ ;  /* 0x000000ffff237224 */ /* 0x000fe200078e00ff */
[----:B------:R-:W-:Y:S06]  /*a230*/  BRA `(.L_x_21421) ;  /* 0x0000000c00407947 */ /* 0x000fec0003800000 */
.L_x_21418:
        /* <DEDUP_REMOVED lines=8> */
.L_x_21423:
[----:B------:R-:W2:Y:S02]  /*a2c0*/  LDG.E R34, desc[UR36][R2.64] ;  /* 0x0000002402227981 */ /* 0x000ea4000c1e1900 */
[----:B--2---:R-:W-:Y:S01]  /*a2d0*/  SHF.R.S32.HI R35, RZ, 0x1f, R34 ;  /* 0x0000001fff237819 */ /* 0x004fe20000011422 */
[----:B------:R-:W-:Y:S06]  /*a2e0*/  BRA `(.L_x_21421) ;  /* 0x0000000c00147947 */ /* 0x000fec0003800000 */
.L_x_21422:
[----:B------:R-:W2:Y:S02]  /*a2f0*/  LDG.E.S16 R34, desc[UR36][R2.64] ;  /* 0x0000002402227981 */ /* 0x000ea4000c1e1700 */
[----:B--2---:R-:W-:Y:S01]  /*a300*/  SHF.R.S32.HI R35, RZ, 0x1f, R34 ;  /* 0x0000001fff237819 */ /* 0x004fe20000011422 */
[----:B------:R-:W-:Y:S06]  /*a310*/  BRA `(.L_x_21421) ;  /* 0x0000000c00087947 */ /* 0x000fec0003800000 */
.L_x_21417:
        /* <DEDUP_REMOVED lines=9> */
.L_x_21425:
[----:B------:R-:W2:Y:S02]  /*a3b0*/  LDG.E.U16 R2, desc[UR36][R2.64] ;  /* 0x0000002402027981 */ /* 0x000ea4000c1e1500 */
[----:B--2---:R-:W-:-:S06]  /*a3c0*/  HADD2.F32 R34, -RZ, R2.H0_H0 ;  /* 0x20000002ff227230 */ /* 0x004fcc0000004100 */
[----:B------:R-:W0:Y:S01]  /*a3d0*/  F2I.S64.TRUNC R34, R34 ;  /* 0x0000002200227311 */ /* 0x000e22000020d900 */
[----:B------:R-:W-:Y:S05]  /*a3e0*/  BRA `(.L_x_21421) ;  /* 0x0000000800d47947 */ /* 0x000fea0003800000 */
.L_x_21424:
        /* <DEDUP_REMOVED lines=9> */
.L_x_21427:
[----:B------:R-:W2:Y:S02]  /*a480*/  LDG.E.U16 R2, desc[UR36][R2.64] ;  /* 0x0000002402027981 */ /* 0x000ea4000c1e1500 */
[----:B--2---:R-:W-:-:S06]  /*a490*/  HADD2.F32 R34, -RZ, R2.H0_H0 ;  /* 0x20000002ff227230 */ /* 0x004fcc0000004100 */
[----:B------:R-:W0:Y:S01]  /*a4a0*/  F2I.S64.TRUNC R34, R34 ;  /* 0x0000002200227311 */ /* 0x000e22000020d900 */
[----:B------:R-:W-:Y:S05]  /*a4b0*/  BRA `(.L_x_21421) ;  /* 0x0000000800a07947 */ /* 0x000fea0003800000 */
.L_x_21426:
[----:B------:R-:W2:Y:S02]  /*a4c0*/  LDG.E.64 R2, desc[UR36][R2.64] ;  /* 0x0000002402027981 */ /* 0x000ea4000c1e1b00 */
[----:B--2---:R0:W1:Y:S01]  /*a4d0*/  F2I.S64.F64.TRUNC R34, R2 ;  /* 0x0000000200227311 */ /* 0x004062000030d900 */
[----:B------:R-:W-:Y:S05]  /*a4e0*/  BRA `(.L_x_21421) ;  /* 0x0000000800947947 */ /* 0x000fea0003800000 */
.L_x_21416:
        /* <DEDUP_REMOVED lines=13> */
.L_x_21430:
[----:B------:R-:W2:Y:S02]  /*a5c0*/  LDG.E.64 R2, desc[UR36][R2.64] ;  /* 0x0000002402027981 */ /* 0x000ea4000c1e1b00 */
[----:B--2---:R0:W1:Y:S01]  /*a5d0*/  F2I.S64.F64.TRUNC R34, R2 ;  /* 0x0000000200227311 */ /* 0x004062000030d900 */
[----:B------:R-:W-:Y:S05]  /*a5e0*/  BRA `(.L_x_21421) ;  /* 0x0000000800547947 */ /* 0x000fea0003800000 */
.L_x_21429:
        /* <DEDUP_REMOVED lines=26> */
.L_x_21432:
        /* <DEDUP_REMOVED lines=13> */
.L_x_21431:
[----:B------:R-:W2:Y:S02]  /*a860*/  LDG.E.U16 R34, desc[UR36][R2.64] ;  /* 0x0000002402227981 */ /* 0x000ea4000c1e1500 */
[----:B--2---:R-:W-:-:S06]  /*a870*/  IMAD.U32 R34, R34, 0x10000, RZ ;  /* 0x0001000022227824 */ /* 0x004fcc00078e00ff */
[----:B------:R-:W0:Y:S01]  /*a880*/  F2I.S64.TRUNC R34, R34 ;  /* 0x0000002200227311 */ /* 0x000e22000020d900 */
[----:B------:R-:W-:Y:S05]  /*a890*/  BRA `(.L_x_21421) ;  /* 0x0000000400a87947 */ /* 0x000fea0003800000 */
.L_x_21428:
        /* <DEDUP_REMOVED lines=11> */
.L_x_21435:
        /* <DEDUP_REMOVED lines=21> */
.L_x_21439:
[----:B------:R-:W-:Y:S05]  /*aaa0*/  BSYNC.RECONVERGENT B1 ;  /* 0x0000000000017941 */ /* 0x000fea0003800200 */
.L_x_21438:
[----:B------:R-:W-:Y:S02]  /*aab0*/  SHF.L.U32 R0, R0, 0x14, RZ ;  /* 0x0000001400007819 */ /* 0x000fe400000006ff */
[----:B------:R-:W-:-:S04]  /*aac0*/  LEA R2, R2, 0x3b800000, 0x17 ;  /* 0x3b80000002027811 */ /* 0x000fc800078eb8ff */
[----:B------:R-:W-:-:S07]  /*aad0*/  LOP3.LUT R34, R2, R0, R7, 0xfe, !PT ;  /* 0x0000000002227212 */ /* 0x000fce00078efe07 */
.L_x_21437:
[----:B------:R-:W-:Y:S05]  /*aae0*/  BSYNC.RECONVERGENT B0 ;  /* 0x0000000000007941 */ /* 0x000fea0003800200 */
.L_x_21436:
[----:B------:R-:W0:Y:S01]  /*aaf0*/  F2I.S64.TRUNC R34, R34 ;  /* 0x0000002200227311 */ /* 0x000e22000020d900 */
[----:B------:R-:W-:Y:S05]  /*ab00*/  BRA `(.L_x_21421) ;  /* 0x00000004000c7947 */ /* 0x000fea0003800000 */
.L_x_21434:
        /* <DEDUP_REMOVED lines=21> */
.L_x_21443:
[----:B------:R-:W-:Y:S05]  /*ac60*/  BSYNC.RECONVERGENT B1 ;  /* 0x0000000000017941 */ /* 0x000fea0003800200 */
.L_x_21442:
[----:B------:R-:W-:Y:S01]  /*ac70*/  IMAD.SHL.U32 R0, R0, 0x200000, RZ ;  /* 0x0020000000007824 */ /* 0x000fe200078e00ff */
[----:B------:R-:W-:-:S04]  /*ac80*/  LEA R2, R2, 0x37800000, 0x17 ;  /* 0x3780000002027811 */ /* 0x000fc800078eb8ff */
[----:B------:R-:W-:-:S07]  /*ac90*/  LOP3.LUT R34, R2, R0, R7, 0xfe, !PT ;  /* 0x0000000002227212 */ /* 0x000fce00078efe07 */
.L_x_21441:
[----:B------:R-:W-:Y:S05]  /*aca0*/  BSYNC.RECONVERGENT B0 ;  /* 0x0000000000007941 */ /* 0x000fea0003800200 */
.L_x_21440:
[----:B------:R-:W0:Y:S01]  /*acb0*/  F2I.S64.TRUNC R34, R34 ;  /* 0x0000002200227311 */ /* 0x000e22000020d900 */
[----:B------:R-:W-:Y:S05]  /*acc0*/  BRA `(.L_x_21421) ;  /* 0x00000000009c7947 */ /* 0x000fea0003800000 */
.L_x_21433:
        /* <DEDUP_REMOVED lines=14> */
.L_x_21447:
[----:B------:R-:W-:Y:S05]  /*adb0*/  BSYNC.RECONVERGENT B0 ;  /* 0x0000000000007941 */ /* 0x000fea0003800200 */
.L_x_21446:
[----:B------:R-:W0:Y:S01]  /*adc0*/  F2I.S64.TRUNC R34, R34 ;  /* 0x0000002200227311 */ /* 0x000e22000020d900 */
[----:B------:R-:W-:Y:S05]  /*add0*/  BRA `(.L_x_21421) ;  /* 0x0000000000587947 */ /* 0x000fea0003800000 */
.L_x_21420:
        /* <DEDUP_REMOVED lines=16> */
.L_x_21448:
[----:B------:R-:W-:Y:S01]  /*aee0*/  CS2R R34, SRZ ;  /* 0x0000000000227805 */ /* 0x000fe2000001ff00 */
[----:B------:R-:W-:Y:S06]  /*aef0*/  BRA `(.L_x_21421) ;  /* 0x0000000000107947 */ /* 0x000fec0003800000 */
.L_x_21445:
[----:B------:R0:W5:Y:S01]  /*af00*/  LDG.E.64 R34, desc[UR36][R2.64] ;  /* 0x0000002402227981 */ /* 0x000162000c1e1b00 */
[----:B------:R-:W-:Y:S05]  /*af10*/  BRA `(.L_x_21421) ;  /* 0x0000000000087947 */ /* 0x000fea0003800000 */
.L_x_21444:
[----:B------:R0:W5:Y:S01]  /*af20*/  LDG.E R34, desc[UR36][R2.64] ;  /* 0x0000002402227981 */ /* 0x000162000c1e1900 */
[----:B------:R-:W-:-:S07]  /*af30*/  IMAD.MOV.U32 R35, RZ, RZ, RZ ;  /* 0x000000ffff237224 */ /* 0x000fce00078e00ff */
.L_x_21421:
        /* <DEDUP_REMOVED lines=19> */
.L_x_21452:
[----:B------:R0:W5:Y:S01]  /*b070*/  LDG.E.U8 R32, desc[UR36][R2.64] ;  /* 0x0000002402207981 */ /* 0x000162000c1e1100 */
[----:B------:R-:W-:Y:S01]  /*b080*/  MOV R33, RZ ;  /* 0x000000ff00217202 */ /* 0x000fe20000000f00 */
[----:B------:R-:W-:Y:S06]  /*b090*/  BRA `(.L_x_21454) ;  /* 0x0000000c00407947 */ /* 0x000fec0003800000 */
.L_x_21451:
        /* <DEDUP_REMOVED lines=8> */
.L_x_21456:
[----:B------:R-:W3:Y:S02]  /*b120*/  LDG.E R32, desc[UR36][R2.64] ;  /* 0x0000002402207981 */ /* 0x000ee4000c1e1900 */
[----:B---3--:R-:W-:Y:S01]  /*b130*/  SHF.R.S32.HI R33, RZ, 0x1f, R32 ;  /* 0x0000001fff217819 */ /* 0x008fe20000011420 */
[----:B------:R-:W-:Y:S06]  /*b140*/  BRA `(.L_x_21454) ;  /* 0x0000000c00147947 */ /* 0x000fec0003800000 */
.L_x_21455:
[----:B------:R-:W3:Y:S02]  /*b150*/  LDG.E.S16 R32, desc[UR36][R2.64] ;  /* 0x0000002402207981 */ /* 0x000ee4000c1e1700 */
[----:B---3--:R-:W-:Y:S01]  /*b160*/  SHF.R.S32.HI R33, RZ, 0x1f, R32 ;  /* 0x0000001fff217819 */ /* 0x008fe20000011420 */
[----:B------:R-:W-:Y:S06]  /*b170*/  BRA `(.L_x_21454) ;  /* 0x0000000c00087947 */ /* 0x000fec0003800000 */
.L_x_21450:
        /* <DEDUP_REMOVED lines=9> */
.L_x_21458:
[----:B------:R-:W3:Y:S02]  /*b210*/  LDG.E.U16 R2, desc[UR36][R2.64] ;  /* 0x0000002402027981 */ /* 0x000ee4000c1e1500 */
[----:B---3--:R-:W-:-:S06]  /*b220*/  HADD2.F32 R32, -RZ, R2.H0_H0 ;  /* 0x20000002ff207230 */ /* 0x008fcc0000004100 */
[----:B------:R-:W0:Y:S01]  /*b230*/  F2I.S64.TRUNC R32, R32 ;  /* 0x0000002000207311 */ /* 0x000e22000020d900 */
[----:B------:R-:W-:Y:S05]  /*b240*/  BRA `(.L_x_21454) ;  /* 0x0000000800d47947 */ /* 0x000fea0003800000 */
.L_x_21457:
        /* <DEDUP_REMOVED lines=9> */
.L_x_21460:
[----:B------:R-:W3:Y:S02]  /*b2e0*/  LDG.E.U16 R2, desc[UR36][R2.64] ;  /* 0x0000002402027981 */ /* 0x000ee4000c1e1500 */
[----:B---3--:R-:W-:-:S06]  /*b2f0*/  HADD2.F32 R32, -RZ, R2.H0_H0 ;  /* 0x20000002ff207230 */ /* 0x008fcc0000004100 */
[----:B------:R-:W0:Y:S01]  /*b300*/  F2I.S64.TRUNC R32, R32 ;  /* 0x0000002000207311 */ /* 0x000e22000020d900 */
[----:B------:R-:W-:Y:S05]  /*b310*/  BRA `(.L_x_21454) ;  /* 0x0000000800a07947 */ /* 0x000fea0003800000 */
.L_x_21459:
[----:B------:R-:W3:Y:S02]  /*b320*/  LDG.E.64 R2, desc[UR36][R2.64] ;  /* 0x0000002402027981 */ /* 0x000ee4000c1e1b00 */
[----:B---3--:R0:W3:Y:S01]  /*b330*/  F2I.S64.F64.TRUNC R32, R2 ;  /* 0x0000000200207311 */ /* 0x0080e2000030d900 */
[----:B------:R-:W-:Y:S05]  /*b340*/  BRA `(.L_x_21454) ;  /* 0x0000000800947947 */ /* 0x000fea0003800000 */
.L_x_21449:
        /* <DEDUP_REMOVED lines=13> */
.L_x_21463:
[----:B------:R-:W3:Y:S02]  /*b420*/  LDG.E.64 R2, desc[UR36][R2.64] ;  /* 0x0000002402027981 */ /* 0x000ee4000c1e1b00 */
[----:B---3--:R0:W3:Y:S01]  /*b430*/  F2I.S64.F64.TRUNC R32, R2 ;  /* 0x0000000200207311 */ /* 0x0080e2000030d900 */
[----:B------:R-:W-:Y:S05]  /*b440*/  BRA `(.L_x_21454) ;  /* 0x0000000800547947 */ /* 0x000fea0003800000 */
.L_x_21462:
        /* <DEDUP_REMOVED lines=26> */
.L_x_21465:
        /* <DEDUP_REMOVED lines=13> */
.L_x_21464:
[----:B------:R-:W3:Y:S02]  /*b6c0*/  LDG.E.U16 R32, desc[UR36][R2.64] ;  /* 0x0000002402207981 */ /* 0x000ee4000c1e1500 */
[----:B---3--:R-:W-:-:S06]  /*b6d0*/  IMAD.U32 R32, R32, 0x10000, RZ ;  /* 0x0001000020207824 */ /* 0x008fcc00078e00ff */
[----:B------:R-:W0:Y:S01]  /*b6e0*/  F2I.S64.TRUNC R32, R32 ;  /* 0x0000002000207311 */ /* 0x000e22000020d900 */
[----:B------:R-:W-:Y:S05]  /*b6f0*/  BRA `(.L_x_21454) ;  /* 0x0000000400a87947 */ /* 0x000fea0003800000 */
.L_x_21461:
        /* <DEDUP_REMOVED lines=11> */
.L_x_21468:
        /* <DEDUP_REMOVED lines=21> */
.L_x_21472:
[----:B------:R-:W-:Y:S05]  /*b900*/  BSYNC.RECONVERGENT B1 ;  /* 0x0000000000017941 */ /* 0x000fea0003800200 */
.L_x_21471:
[----:B------:R-:W-:Y:S01]  /*b910*/  IMAD.SHL.U32 R0, R0, 0x100000, RZ ;  /* 0x0010000000007824 */ /* 0x000fe200078e00ff */
[----:B------:R-:W-:-:S04]  /*b920*/  LEA R2, R2, 0x3b800000, 0x17 ;  /* 0x3b80000002027811 */ /* 0x000fc800078eb8ff */
[----:B------:R-:W-:-:S07]  /*b930*/  LOP3.LUT R32, R2, R0, R7, 0xfe, !PT ;  /* 0x0000000002207212 */ /* 0x000fce00078efe07 */
.L_x_21470:
[----:B------:R-:W-:Y:S05]  /*b940*/  BSYNC.RECONVERGENT B0 ;  /* 0x0000000000007941 */ /* 0x000fea0003800200 */
.L_x_21469:
[----:B------:R-:W0:Y:S01]  /*b950*/  F2I.S64.TRUNC R32, R32 ;  /* 0x0000002000207311 */ /* 0x000e22000020d900 */
[----:B------:R-:W-:Y:S05]  /*b960*/  BRA `(.L_x_21454) ;  /* 0x00000004000c7947 */ /* 0x000fea0003800000 */
.L_x_21467:
        /* <DEDUP_REMOVED lines=21> */
.L_x_21476:
[----:B------:R-:W-:Y:S05]  /*bac0*/  BSYNC.RECONVERGENT B1 ;  /* 0x0000000000017941 */ /* 0x000fea0003800200 */
.L_x_21475:
[----:B------:R-:W-:Y:S01]  /*bad0*/  IMAD.SHL.U32 R0, R0, 0x200000, RZ ;  /* 0x0020000000007824 */ /* 0x000fe200078e00ff */
[----:B------:R-:W-:-:S04]  /*bae0*/  LEA R2, R2, 0x37800000, 0x17 ;  /* 0x3780000002027811 */ /* 0x000fc800078eb8ff */
[----:B------:R-:W-:-:S07]  /*baf0*/  LOP3.LUT R32, R2, R0, R7, 0xfe, !PT ;  /* 0x0000000002207212 */ /* 0x000fce00078efe07 */
.L_x_21474:
[----:B------:R-:W-:Y:S05]  /*bb00*/  BSYNC.RECONVERGENT B0 ;  /* 0x0000000000007941 */ /* 0x000fea0003800200 */
.L_x_21473:
[----:B------:R-:W0:Y:S01]  /*bb10*/  F2I.S64.TRUNC R32, R32 ;  /* 0x0000002000207311 */ /* 0x000e22000020d900 */
[----:B------:R-:W-:Y:S05]  /*bb20*/  BRA `(.L_x_21454) ;  /* 0x00000000009c7947 */ /* 0x000fea0003800000 */
.L_x_21466:
        /* <DEDUP_REMOVED lines=14> */
.L_x_21480:
[----:B------:R-:W-:Y:S05]  /*bc10*/  BSYNC.RECONVERGENT B0 ;  /* 0x0000000000007941 */ /* 0x000fea0003800200 */
.L_x_21479:
[----:B------:R-:W0:Y:S01]  /*bc20*/  F2I.S64.TRUNC R32, R32 ;  /* 0x0000002000207311 */ /* 0x000e22000020d900 */
[----:B------:R-:W-:Y:S05]  /*bc30*/  BRA `(.L_x_21454) ;  /* 0x0000000000587947 */ /* 0x000fea0003800000 */
.L_x_21453:
        /* <DEDUP_REMOVED lines=16> */
.L_x_21481:
[----:B------:R-:W-:Y:S01]  /*bd40*/  CS2R R32, SRZ ;  /* 0x0000000000207805 */ /* 0x000fe2000001ff00 */
[----:B------:R-:W-:Y:S06]  /*bd50*/  BRA `(.L_x_21454) ;  /* 0x0000000000107947 */ /* 0x000fec0003800000 */
.L_x_21478:
[----:B------:R0:W5:Y:S01]  /*bd60*/  LDG.E.64 R32, desc[UR36][R2.64] ;  /* 0x0000002402207981 */ /* 0x000162000c1e1b00 */
[----:B------:R-:W-:Y:S05]  /*bd70*/  BRA `(.L_x_21454) ;  /* 0x0000000000087947 */ /* 0x000fea0003800000 */
.L_x_21477:
[----:B------:R0:W5:Y:S01]  /*bd80*/  LDG.E R32, desc[UR36][R2.64] ;  /* 0x0000002402207981 */ /* 0x000162000c1e1900 */
[----:B------:R-:W-:-:S07]  /*bd90*/  IMAD.MOV.U32 R33, RZ, RZ, RZ ;  /* 0x000000ffff217224 */ /* 0x000fce00078e00ff */
.L_x_21454:
        /* <DEDUP_REMOVED lines=19> */
.L_x_21485:
[----:B------:R0:W5:Y:S01]  /*bed0*/  LDG.E.U8 R30, desc[UR36][R2.64] ;  /* 0x00000024021e7981 */ /* 0x000162000c1e1100 */
[----:B------:R-:W-:Y:S01]  /*bee0*/  IMAD.MOV.U32 R31, RZ, RZ, RZ ;  /* 0x000000ffff1f7224 */ /* 0x000fe200078e00ff */
[----:B------:R-:W-:Y:S06]  /*bef0*/  BRA `(.L_x_21487) ;  /* 0x0000000c00407947 */ /* 0x000fec0003800000 */
.L_x_21484:
        /* <DEDUP_REMOVED lines=8> */
.L_x_21489:
[----:B------:R-:W2:Y:S02]  /*bf80*/  LDG.E R30, desc[UR36][R2.64] ;  /* 0x00000024021e7981 */ /* 0x000ea4000c1e1900 */
[----:B--2---:R-:W-:Y:S01]  /*bf90*/  SHF.R.S32.HI R31, RZ, 0x1f, R30 ;  /* 0x0000001fff1f7819 */ /* 0x004fe2000001141e */
[----:B------:R-:W-:Y:S06]  /*bfa0*/  BRA `(.L_x_21487) ;  /* 0x0000000c00147947 */ /* 0x000fec0003800000 */
.L_x_21488:
[----:B------:R-:W2:Y:S02]  /*bfb0*/  LDG.E.S16 R30, desc[UR36][R2.64] ;  /* 0x00000024021e7981 */ /* 0x000ea4000c1e1700 */
[----:B--2---:R-:W-:Y:S01]  /*bfc0*/  SHF.R.S32.HI R31, RZ, 0x1f, R30 ;  /* 0x0000001fff1f7819 */ /* 0x004fe2000001141e */
[----:B------:R-:W-:Y:S06]  /*bfd0*/  BRA `(.L_x_21487) ;  /* 0x0000000c00087947 */ /* 0x000fec0003800000 */
.L_x_21483:
        /* <DEDUP_REMOVED lines=9> */
.L_x_21491:
[----:B------:R-:W2:Y:S02]  /*c070*/  LDG.E.U16 R2, desc[UR36][R2.64] ;  /* 0x0000002402027981 */ /* 0x000ea4000c1e1500 */
[----:B--2---:R-:W-:-:S06]  /*c080*/  HADD2.F32 R30, -RZ, R2.H0_H0 ;  /* 0x20000002ff1e7230 */ /* 0x004fcc0000004100 */
[----:B------:R-:W0:Y:S01]  /*c090*/  F2I.S64.TRUNC R30, R30 ;  /* 0x0000001e001e7311 */ /* 0x000e22000020d900 */
[----:B------:R-:W-:Y:S05]  /*c0a0*/  BRA `(.L_x_21487) ;  /* 0x0000000800d47947 */ /* 0x000fea0003800000 */
.L_x_21490:
        /* <DEDUP_REMOVED lines=9> */
.L_x_21493:
[----:B------:R-:W2:Y:S02]  /*c140*/  LDG.E.U16 R2, desc[UR36][R2.64] ;  /* 0x0000002402027981 */ /* 0x000ea4000c1e1500 */
[----:B--2---:R-:W-:-:S06]  /*c150*/  HADD2.F32 R30, -RZ, R2.H0_H0 ;  /* 0x20000002ff1e7230 */ /* 0x004fcc0000004100 */
[----:B------:R-:W0:Y:S01]  /*c160*/  F2I.S64.TRUNC R30, R30 ;  /* 0x0000001e001e7311 */ /* 0x000e22000020d900 */
[----:B------:R-:W-:Y:S05]  /*c170*/  BRA `(.L_x_21487) ;  /* 0x0000000800a07947 */ /* 0x000fea0003800000 */
.L_x_21492:
[----:B------:R-:W2:Y:S02]  /*c180*/  LDG.E.64 R2, desc[UR36][R2.64] ;  /* 0x0000002402027981 */ /* 0x000ea4000c1e1b00 */
[----:B--2---:R0:W1:Y:S01]  /*c190*/  F2I.S64.F64.TRUNC R30, R2 ;  /* 0x00000002001e7311 */ /* 0x004062000030d900 */
[----:B------:R-:W-:Y:S05]  /*c1a0*/  BRA `(.L_x_21487) ;  /* 0x0000000800947947 */ /* 0x000fea0003800000 */
.L_x_21482:
        /* <DEDUP_REMOVED lines=13> */
.L_x_21496:
[----:B------:R-:W2:Y:S02]  /*c280*/  LDG.E.64 R2, desc[UR36][R2.64] ;  /* 0x0000002402027981 */ /* 0x000ea4000c1e1b00 */
[----:B--2---:R0:W1:Y:S01]  /*c290*/  F2I.S64.F64.TRUNC R30, R2 ;  /* 0x00000002001e7311 */ /* 0x004062000030d900 */
[----:B------:R-:W-:Y:S05]  /*c2a0*/  BRA `(.L_x_21487) ;  /* 0x0000000800547947 */ /* 0x000fea0003800000 */
.L_x_21495:
        /* <DEDUP_REMOVED lines=26> */
.L_x_21498:
        /* <DEDUP_REMOVED lines=13> */
.L_x_21497:
[----:B------:R-:W2:Y:S02]  /*c520*/  LDG.E.U16 R30, desc[UR36][R2.64] ;  /* 0x00000024021e7981 */ /* 0x000ea4000c1e1500 */
[----:B--2---:R-:W-:-:S06]  /*c530*/  SHF.L.U32 R30, R30, 0x10, RZ ;  /* 0x000000101e1e7819 */ /* 0x004fcc00000006ff */
[----:B------:R-:W0:Y:S01]  /*c540*/  F2I.S64.TRUNC R30, R30 ;  /* 0x0000001e001e7311 */ /* 0x000e22000020d900 */
[----:B------:R-:W-:Y:S05]  /*c550*/  BRA `(.L_x_21487) ;  /* 0x0000000400a87947 */ /* 0x000fea0003800000 */
.L_x_21494:
        /* <DEDUP_REMOVED lines=11> */
.L_x_21501:
        /* <DEDUP_REMOVED lines=21> */
.L_x_21505:
[----:B------:R-:W-:Y:S05]  /*c760*/  BSYNC.RECONVERGENT B1 ;  /* 0x0000000000017941 */ /* 0x000fea0003800200 */
.L_x_21504:
[----:B------:R-:W-:Y:S01]  /*c770*/  IMAD.SHL.U32 R0, R0, 0x100000, RZ ;  /* 0x0010000000007824 */ /* 0x000fe200078e00ff */
[----:B------:R-:W-:-:S04]  /*c780*/  LEA R2, R2, 0x3b800000, 0x17 ;  /* 0x3b80000002027811 */ /* 0x000fc800078eb8ff */
[----:B------:R-:W-:-:S07]  /*c790*/  LOP3.LUT R30, R2, R0, R7, 0xfe, !PT ;  /* 0x00000000021e7212 */ /* 0x000fce00078efe07 */
.L_x_21503:
[----:B------:R-:W-:Y:S05]  /*c7a0*/  BSYNC.RECONVERGENT B0 ;  /* 0x0000000000007941 */ /* 0x000fea0003800200 */
.L_x_21502:
[----:B------:R-:W0:Y:S01]  /*c7b0*/  F2I.S64.TRUNC R30, R30 ;  /* 0x0000001e001e7311 */ /* 0x000e22000020d900 */
[----:B------:R-:W-:Y:S05]  /*c7c0*/  BRA `(.L_x_21487) ;  /* 0x00000004000c7947 */ /* 0x000fea0003800000 */
.L_x_21500:
        /* <DEDUP_REMOVED lines=21> */
.L_x_21509:
[----:B------:R-:W-:Y:S05]  /*c920*/  BSYNC.RECONVERGENT B1 ;  /* 0x0000000000017941 */ /* 0x000fea0003800200 */
.L_x_21508:
[----:B------:R-:W-:Y:S01]  /*c930*/  IMAD.SHL.U32 R0, R0, 0x200000, RZ ;  /* 0x0020000000007824 */ /* 0x000fe200078e00ff */
[----:B------:R-:W-:-:S04]  /*c940*/  LEA R2, R2, 0x37800000, 0x17 ;  /* 0x3780000002027811 */ /* 0x000fc800078eb8ff */
[----:B------:R-:W-:-:S07]  /*c950*/  LOP3.LUT R30, R2, R0, R7, 0xfe, !PT ;  /* 0x00000000021e7212 */ /* 0x000fce00078efe07 */
.L_x_21507:
[----:B------:R-:W-:Y:S05]  /*c960*/  BSYNC.RECONVERGENT B0 ;  /* 0x0000000000007941 */ /* 0x000fea0003800200 */
.L_x_21506:
[----:B------:R-:W0:Y:S01]  /*c970*/  F2I.S64.TRUNC R30, R30 ;  /* 0x0000001e001e7311 */ /* 0x000e22000020d900 */
[----:B------:R-:W-:Y:S05]  /*c980*/  BRA `(.L_x_21487) ;  /* 0x00000000009c7947 */ /* 0x000fea0003800000 */
.L_x_21499:
        /* <DEDUP_REMOVED lines=14> */
.L_x_21513:
[----:B------:R-:W-:Y:S05]  /*ca70*/  BSYNC.RECONVERGENT B0 ;  /* 0x0000000000007941 */ /* 0x000fea0003800200 */
.L_x_21512:
[----:B------:R-:W0:Y:S01]  /*ca80*/  F2I.S64.TRUNC R30, R30 ;  /* 0x0000001e001e7311 */ /* 0x000e22000020d900 */
[----:B------:R-:W-:Y:S05]  /*ca90*/  BRA `(.L_x_21487) ;  /* 0x0000000000587947 */ /* 0x000fea0003800000 */
.L_x_21486:
        /* <DEDUP_REMOVED lines=16> */
.L_x_21514:
[----:B------:R-:W-:Y:S01]  /*cba0*/  CS2R R30, SRZ ;  /* 0x00000000001e7805 */ /* 0x000fe2000001ff00 */
[----:B------:R-:W-:Y:S06]  /*cbb0*/  BRA `(.L_x_21487) ;  /* 0x0000000000107947 */ /* 0x000fec0003800000 */
.L_x_21511:
[----:B------:R0:W5:Y:S01]  /*cbc0*/  LDG.E.64 R30, desc[UR36][R2.64] ;  /* 0x00000024021e7981 */ /* 0x000162000c1e1b00 */
[----:B------:R-:W-:Y:S05]  /*cbd0*/  BRA `(.L_x_21487) ;  /* 0x0000000000087947 */ /* 0x000fea0003800000 */
.L_x_21510:
[----:B------:R0:W5:Y:S01]  /*cbe0*/  LDG.E R30, desc[UR36][R2.64] ;  /* 0x00000024021e7981 */ /* 0x000162000c1e1900 */
[----:B------:R-:W-:-:S07]  /*cbf0*/  HFMA2 R31, -RZ, RZ, 0, 0 ;  /* 0x00000000ff1f7431 */ /* 0x000fce00000001ff */
.L_x_21487:
        /* <DEDUP_REMOVED lines=19> */
.L_x_21518:
[----:B------:R0:W5:Y:S01]  /*cd30*/  LDG.E.U8 R28, desc[UR36][R2.64] ;  /* 0x00000024021c7981 */ /* 0x000162000c1e1100 */
[----:B------:R-:W-:Y:S01]  /*cd40*/  IMAD.MOV.U32 R29, RZ, RZ, RZ ;  /* 0x000000ffff1d7224 */ /* 0x000fe200078e00ff */
[----:B------:R-:W-:Y:S06]  /*cd50*/  BRA `(.L_x_21520) ;  /* 0x0000000c00407947 */ /* 0x000fec0003800000 */
.L_x_21517:
        /* <DEDUP_REMOVED lines=8> */
.L_x_21522:
[----:B------:R-:W2:Y:S02]  /*cde0*/  LDG.E R28, desc[UR36][R2.64] ;  /* 0x00000024021c7981 */ /* 0x000ea4000c1e1900 */
[----:B--2---:R-:W-:Y:S01]  /*cdf0*/  SHF.R.S32.HI R29, RZ, 0x1f, R28 ;  /* 0x0000001fff1d7819 */ /* 0x004fe2000001141c */
[----:B------:R-:W-:Y:S06]  /*ce00*/  BRA `(.L_x_21520) ;  /* 0x0000000c00147947 */ /* 0x000fec0003800000 */
.L_x_21521:
[----:B------:R-:W2:Y:S02]  /*ce10*/  LDG.E.S16 R28, desc[UR36][R2.64] ;  /* 0x00000024021c7981 */ /* 0x000ea4000c1e1700 */
[----:B--2---:R-:W-:Y:S01]  /*ce20*/  SHF.R.S32.HI R29, RZ, 0x1f, R28 ;  /* 0x0000001fff1d7819 */ /* 0x004fe2000001141c */
[----:B------:R-:W-:Y:S06]  /*ce30*/  BRA `(.L_x_21520) ;  /* 0x0000000c00087947 */ /* 0x000fec0003800000 */
.L_x_21516:
        /* <DEDUP_REMOVED lines=9> */
.L_x_21524:
[----:B------:R-:W2:Y:S02]  /*ced0*/  LDG.E.U16 R2, desc[UR36][R2.64] ;  /* 0x0000002402027981 */ /* 0x000ea4000c1e1500 */
[----:B--2---:R-:W-:-:S06]  /*cee0*/  HADD2.F32 R28, -RZ, R2.H0_H0 ;  /* 0x20000002ff1c7230 */ /* 0x004fcc0000004100 */
[----:B------:R-:W0:Y:S01]  /*cef0*/  F2I.S64.TRUNC R28, R28 ;  /* 0x0000001c001c7311 */ /* 0x000e22000020d900 */
[----:B------:R-:W-:Y:S05]  /*cf00*/  BRA `(.L_x_21520) ;  /* 0x0000000800d47947 */ /* 0x000fea0003800000 */
.L_x_21523:
        /* <DEDUP_REMOVED lines=9> */
.L_x_21526:
[----:B------:R-:W2:Y:S02]  /*cfa0*/  LDG.E.U16 R2, desc[UR36][R2.64] ;  /* 0x0000002402027981 */ /* 0x000ea4000c1e1500 */
[----:B--2---:R-:W-:-:S06]  /*cfb0*/  HADD2.F32 R28, -RZ, R2.H0_H0 ;  /* 0x20000002ff1c7230 */ /* 0x004fcc0000004100 */
[----:B------:R-:W0:Y:S01]  /*cfc0*/  F2I.S64.TRUNC R28, R28 ;  /* 0x0000001c001c7311 */ /* 0x000e22000020d900 */
[----:B------:R-:W-:Y:S05]  /*cfd0*/  BRA `(.L_x_21520) ;  /* 0x0000000800a07947 */ /* 0x000fea0003800000 */
.L_x_21525:
[----:B------:R-:W2:Y:S02]  /*cfe0*/  LDG.E.64 R2, desc[UR36][R2.64] ;  /* 0x0000002402027981 */ /* 0x000ea4000c1e1b00 */
[----:B--2---:R0:W1:Y:S01]  /*cff0*/  F2I.S64.F64.TRUNC R28, R2 ;  /* 0x00000002001c7311 */ /* 0x004062000030d900 */
[----:B------:R-:W-:Y:S05]  /*d000*/  BRA `(.L_x_21520) ;  /* 0x0000000800947947 */ /* 0x000fea0003800000 */
.L_x_21515:
        /* <DEDUP_REMOVED lines=13> */
.L_x_21529:
[----:B------:R-:W2:Y:S02]  /*d0e0*/  LDG.E.64 R2, desc[UR36][R2.64] ;  /* 0x0000002402027981 */ /* 0x000ea4000c1e1b00 */
[----:B--2---:R0:W1:Y:S01]  /*d0f0*/  F2I.S64.F64.TRUNC R28, R2 ;  /* 0x00000002001c7311 */ /* 0x004062000030d900 */
[----:B------:R-:W-:Y:S05]  /*d100*/  BRA `(.L_x_21520) ;  /* 0x0000000800547947 */ /* 0x000fea0003800000 */
.L_x_21528:
        /* <DEDUP_REMOVED lines=26> */
.L_x_21531:
        /* <DEDUP_REMOVED lines=13> */
.L_x_21530:
[----:B------:R-:W2:Y:S02]  /*d380*/  LDG.E.U16 R28, desc[UR36][R2.64] ;  /* 0x00000024021c7981 */ /* 0x000ea4000c1e1500 */
[----:B--2---:R-:W-:-:S06]  /*d390*/  IMAD.U32 R28, R28, 0x10000, RZ ;  /* 0x000100001c1c7824 */ /* 0x004fcc00078e00ff */
[----:B------:R-:W0:Y:S01]  /*d3a0*/  F2I.S64.TRUNC R28, R28 ;  /* 0x0000001c001c7311 */ /* 0x000e22000020d900 */
[----:B------:R-:W-:Y:S05]  /*d3b0*/  BRA `(.L_x_21520) ;  /* 0x0000000400a87947 */ /* 0x000fea0003800000 */
.L_x_21527:
        /* <DEDUP_REMOVED lines=11> */
.L_x_21534:
        /* <DEDUP_REMOVED lines=21> */
.L_x_21538:
[----:B------:R-:W-:Y:S05]  /*d5c0*/  BSYNC.RECONVERGENT B1 ;  /* 0x0000000000017941 */ /* 0x000fea0003800200 */
.L_x_21537:
[----:B------:R-:W-:Y:S01]  /*d5d0*/  IMAD.SHL.U32 R0, R0, 0x100000, RZ ;  /* 0x0010000000007824 */ /* 0x000fe200078e00ff */
[----:B------:R-:W-:-:S04]  /*d5e0*/  LEA R2, R2, 0x3b800000, 0x17 ;  /* 0x3b80000002027811 */ /* 0x000fc800078eb8ff */
[----:B------:R-:W-:-:S07]  /*d5f0*/  LOP3.LUT R28, R2, R0, R7, 0xfe, !PT ;  /* 0x00000000021c7212 */ /* 0x000fce00078efe07 */
.L_x_21536:
[----:B------:R-:W-:Y:S05]  /*d600*/  BSYNC.RECONVERGENT B0 ;  /* 0x0000000000007941 */ /* 0x000fea0003800200 */
.L_x_21535:
[----:B------:R-:W0:Y:S01]  /*d610*/  F2I.S64.TRUNC R28, R28 ;  /* 0x0000001c001c7311 */ /* 0x000e22000020d900 */
[----:B------:R-:W-:Y:S05]  /*d620*/  BRA `(.L_x_21520) ;  /* 0x00000004000c7947 */ /* 0x000fea0003800000 */
.L_x_21533:
        /* <DEDUP_REMOVED lines=21> */
.L_x_21542:
[----:B------:R-:W-:Y:S05]  /*d780*/  BSYNC.RECONVERGENT B1 ;  /* 0x0000000000017941 */ /* 0x000fea0003800200 */
.L_x_21541:
[----:B------:R-:W-:Y:S02]  /*d790*/  SHF.L.U32 R0, R0, 0x15, RZ ;  /* 0x0000001500007819 */ /* 0x000fe400000006ff */
[----:B------:R-:W-:-:S04]  /*d7a0*/  LEA R2, R2, 0x37800000, 0x17 ;  /* 0x3780000002027811 */ /* 0x000fc800078eb8ff */
[----:B------:R-:W-:-:S07]  /*d7b0*/  LOP3.LUT R28, R2, R0, R7, 0xfe, !PT ;  /* 0x00000000021c7212 */ /* 0x000fce00078efe07 */
.L_x_21540:
[----:B------:R-:W-:Y:S05]  /*d7c0*/  BSYNC.RECONVERGENT B0 ;  /* 0x0000000000007941 */ /* 0x000fea0003800200 */
.L_x_21539:
[----:B------:R-:W0:Y:S01]  /*d7d0*/  F2I.S64.TRUNC R28, R28 ;  /* 0x0000001c001c7311 */ /* 0x000e22000020d900 */
[----:B------:R-:W-:Y:S05]  /*d7e0*/  BRA `(.L_x_21520) ;  /* 0x00000000009c7947 */ /* 0x000fea0003800000 */
.L_x_21532:
        /* <DEDUP_REMOVED lines=14> */
.L_x_21546:
[----:B------:R-:W-:Y:S05]  /*d8d0*/  BSYNC.RECONVERGENT B0 ;  /* 0x0000000000007941 */ /* 0x000fea0003800200 */
.L_x_21545:
[----:B------:R-:W0:Y:S01]  /*d8e0*/  F2I.S64.TRUNC R28, R28 ;  /* 0x0000001c001c7311 */ /* 0x000e22000020d900 */
[----:B------:R-:W-:Y:S05]  /*d8f0*/  BRA `(.L_x_21520) ;  /* 0x0000000000587947 */ /* 0x000fea0003800000 */
.L_x_21519:
        /* <DEDUP_REMOVED lines=16> */
.L_x_21547:
[----:B------:R-:W-:Y:S01]  /*da00*/  CS2R R28, SRZ ;  /* 0x00000000001c7805 */ /* 0x000fe2000001ff00 */
[----:B------:R-:W-:Y:S06]  /*da10*/  BRA `(.L_x_21520) ;  /* 0x0000000000107947 */ /* 0x000fec0003800000 */
.L_x_21544:
[----:B------:R1:W5:Y:S01]  /*da20*/  LDG.E.64 R28, desc[UR36][R2.64] ;  /* 0x00000024021c7981 */ /* 0x000362000c1e1b00 */
[----:B------:R-:W-:Y:S05]  /*da30*/  BRA `(.L_x_21520) ;  /* 0x0000000000087947 */ /* 0x000fea0003800000 */
.L_x_21543:
[----:B------:R0:W5:Y:S01]  /*da40*/  LDG.E R28, desc[UR36][R2.64] ;  /* 0x00000024021c7981 */ /* 0x000162000c1e1900 */
[----:B------:R-:W-:-:S07]  /*da50*/  IMAD.MOV.U32 R29, RZ, RZ, RZ ;  /* 0x000000ffff1d7224 */ /* 0x000fce00078e00ff */
.L_x_21520:
[----:B------:R-:W-:-:S07]  /*da60*/  VIADD R59, R59, 0x80 ;  /* 0x000000803b3b7836 */ /* 0x000fce0000000000 */
.L_x_21382:
[----:B------:R-:W-:Y:S05]  /*da70*/  BSYNC.RECONVERGENT B6 ;  /* 0x0000000000067941 */ /* 0x000fea0003800200 */
.L_x_21381:
        /* <DEDUP_REMOVED lines=28> */
.L_x_21553:
[----:B------:R0:W5:Y:S01]  /*dc40*/  LDG.E.U8 R24, desc[UR36][R2.64] ;  /* 0x0000002402187981 */ /* 0x000162000c1e1100 */
[----:B------:R-:W-:Y:S01]  /*dc50*/  IMAD.MOV.U32 R25, RZ, RZ, RZ ;  /* 0x000000ffff197224 */ /* 0x000fe200078e00ff */
[----:B------:R-:W-:Y:S06]  /*dc60*/  BRA `(.L_x_21555) ;  /* 0x0000000c00407947 */ /* 0x000fec0003800000 */
.L_x_21552:
        /* <DEDUP_REMOVED lines=8> */
.L_x_21557:
[----:B------:R-:W2:Y:S02]  /*dcf0*/  LDG.E R24, desc[UR36][R2.64] ;  /* 0x0000002402187981 */ /* 0x000ea4000c1e1900 */
[----:B--2---:R-:W-:Y:S01]  /*dd00*/  SHF.R.S32.HI R25, RZ, 0x1f, R24 ;  /* 0x0000001fff197819 */ /* 0x004fe20000011418 */
[----:B------:R-:W-:Y:S06]  /*dd10*/  BRA `(.L_x_21555) ;  /* 0x0000000c00147947 */ /* 0x000fec0003800000 */
.L_x_21556:
[----:B------:R-:W2:Y:S02]  /*dd20*/  LDG.E.S16 R24, desc[UR36][R2.64] ;  /* 0x0000002402187981 */ /* 0x000ea4000c1e1700 */
[----:B--2---:R-:W-:Y:S01]  /*dd30*/  SHF.R.S32.HI R25, RZ, 0x1f, R24 ;  /* 0x0000001fff197819 */ /* 0x004fe20000011418 */
[----:B------:R-:W-:Y:S06]  /*dd40*/  BRA `(.L_x_21555) ;  /* 0x0000000c00087947 */ /* 0x000fec0003800000 */
.L_x_21551:
        /* <DEDUP_REMOVED lines=9> */
.L_x_21559:
[----:B------:R-:W2:Y:S02]  /*dde0*/  LDG.E.U16 R2, desc[UR36][R2.64] ;  /* 0x0000002402027981 */ /* 0x000ea4000c1e1500 */
[----:B--2---:R-:W-:-:S06]  /*ddf0*/  HADD2.F32 R24, -RZ, R2.H0_H0 ;  /* 0x20000002ff187230 */ /* 0x004fcc0000004100 */
[----:B------:R-:W0:Y:S01]  /*de00*/  F2I.S64.TRUNC R24, R24 ;  /* 0x0000001800187311 */ /* 0x000e22000020d900 */
[----:B------:R-:W-:Y:S05]  /*de10*/  BRA `(.L_x_21555) ;  /* 0x0000000800d47947 */ /* 0x000fea0003800000 */
.L_x_21558:
        /* <DEDUP_REMOVED lines=9> */
.L_x_21561:
[----:B------:R-:W2:Y:S02]  /*deb0*/  LDG.E.U16 R2, desc[UR36][R2.64] ;  /* 0x0000002402027981 */ /* 0x000ea4000c1e1500 */
[----:B--2---:R-:W-:-:S06]  /*dec0*/  HADD2.F32 R24, -RZ, R2.H0_H0 ;  /* 0x20000002ff187230 */ /* 0x004fcc0000004100 */
[----:B------:R-:W0:Y:S01]  /*ded0*/  F2I.S64.TRUNC R24, R24 ;  /* 0x0000001800187311 */ /* 0x000e22000020d900 */
[----:B------:R-:W-:Y:S05]  /*dee0*/  BRA `(.L_x_21555) ;  /* 0x0000000800a07947 */ /* 0x000fea0003800000 */
.L_x_21560:
[----:B------:R-:W2:Y:S02]  /*def0*/  LDG.E.64 R2, desc[UR36][R2.64] ;  /* 0x0000002402027981 */ /* 0x000ea4000c1e1b00 */
[----:B--2---:R0:W1:Y:S01]  /*df00*/  F2I.S64.F64.TRUNC R24, R2 ;  /* 0x0000000200187311 */ /* 0x004062000030d900 */
[----:B------:R-:W-:Y:S05]  /*df10*/  BRA `(.L_x_21555) ;  /* 0x0000000800947947 */ /* 0x000fea0003800000 */
.L_x_21550:
        /* <DEDUP_REMOVED lines=13> */
.L_x_21564:
[----:B------:R-:W2:Y:S02]  /*dff0*/  LDG.E.64 R2, desc[UR36][R2.64] ;  /* 0x0000002402027981 */ /* 0x000ea4000c1e1b00 */
[----:B--2---:R0:W1:Y:S01]  /*e000*/  F2I.S64.F64.TRUNC R24, R2 ;  /* 0x0000000200187311 */ /* 0x004062000030d900 */
[----:B------:R-:W-:Y:S05]  /*e010*/  BRA `(.L_x_21555) ;  /* 0x0000000800547947 */ /* 0x000fea0003800000 */
.L_x_21563:
        /* <DEDUP_REMOVED lines=26> */
.L_x_21566:
        /* <DEDUP_REMOVED lines=13> */
.L_x_21565:
[----:B------:R-:W2:Y:S02]  /*e290*/  LDG.E.U16 R24, desc[UR36][R2.64] ;  /* 0x0000002402187981 */ /* 0x000ea4000c1e1500 */
[----:B--2---:R-:W-:-:S06]  /*e2a0*/  SHF.L.U32 R24, R24, 0x10, RZ ;  /* 0x0000001018187819 */ /* 0x004fcc00000006ff */
[----:B------:R-:W2:Y:S01]  /*e2b0*/  F2I.S64.TRUNC R24, R24 ;  /* 0x0000001800187311 */ /* 0x000ea2000020d900 */
[----:B------:R-:W-:Y:S05]  /*e2c0*/  BRA `(.L_x_21555) ;  /* 0x0000000400a87947 */ /* 0x000fea0003800000 */
.L_x_21562:
        /* <DEDUP_REMOVED lines=11> */
.L_x_21569:
        /* <DEDUP_REMOVED lines=21> */
.L_x_21573:
[----:B------:R-:W-:Y:S05]  /*e4d0*/  BSYNC.RECONVERGENT B1 ;  /* 0x0000000000017941 */ /* 0x000fea0003800200 */
.L_x_21572:
[----:B------:R-:W-:Y:S01]  /*e4e0*/  IMAD.SHL.U32 R0, R0, 0x100000, RZ ;  /* 0x0010000000007824 */ /* 0x000fe200078e00ff */
[----:B------:R-:W-:-:S04]  /*e4f0*/  LEA R2, R2, 0x3b800000, 0x17 ;  /* 0x3b80000002027811 */ /* 0x000fc800078eb8ff */
[----:B------:R-:W-:-:S07]  /*e500*/  LOP3.LUT R24, R2, R0, R7, 0xfe, !PT ;  /* 0x0000000002187212 */ /* 0x000fce00078efe07 */
.L_x_21571:
[----:B------:R-:W-:Y:S05]  /*e510*/  BSYNC.RECONVERGENT B0 ;  /* 0x0000000000007941 */ /* 0x000fea0003800200 */
.L_x_21570:
[----:B------:R-:W0:Y:S01]  /*e520*/  F2I.S64.TRUNC R24, R24 ;  /* 0x0000001800187311 */ /* 0x000e22000020d900 */
[----:B------:R-:W-:Y:S05]  /*e530*/  BRA `(.L_x_21555) ;  /* 0x00000004000c7947 */ /* 0x000fea0003800000 */
.L_x_21568:
        /* <DEDUP_REMOVED lines=21> */
.L_x_21577:
[----:B------:R-:W-:Y:S05]  /*e690*/  BSYNC.RECONVERGENT B1 ;  /* 0x0000000000017941 */ /* 0x000fea0003800200 */
.L_x_21576:
[----:B------:R-:W-:Y:S01]  /*e6a0*/  IMAD.SHL.U32 R0, R0, 0x200000, RZ ;  /* 0x0020000000007824 */ /* 0x000fe200078e00ff */
[----:B------:R-:W-:-:S04]  /*e6b0*/  LEA R2, R2, 0x37800000, 0x17 ;  /* 0x3780000002027811 */ /* 0x000fc800078eb8ff */
[----:B------:R-:W-:-:S07]  /*e6c0*/  LOP3.LUT R24, R2, R0, R7, 0xfe, !PT ;  /* 0x0000000002187212 */ /* 0x000fce00078efe07 */
.L_x_21575:
[----:B------:R-:W-:Y:S05]  /*e6d0*/  BSYNC.RECONVERGENT B0 ;  /* 0x0000000000007941 */ /* 0x000fea0003800200 */
.L_x_21574:
[----:B------:R-:W0:Y:S01]  /*e6e0*/  F2I.S64.TRUNC R24, R24 ;  /* 0x0000001800187311 */ /* 0x000e22000020d900 */
[----:B------:R-:W-:Y:S05]  /*e6f0*/  BRA `(.L_x_21555) ;  /* 0x00000000009c7947 */ /* 0x000fea0003800000 */
.L_x_21567:
        /* <DEDUP_REMOVED lines=14> */
.L_x_21581:
[----:B------:R-:W-:Y:S05]  /*e7e0*/  BSYNC.RECONVERGENT B0 ;  /* 0x0000000000007941 */ /* 0x000fea0003800200 */
.L_x_21580:
[----:B------:R-:W0:Y:S01]  /*e7f0*/  F2I.S64.TRUNC R24, R24 ;  /* 0x0000001800187311 */ /* 0x000e22000020d900 */
[----:B------:R-:W-:Y:S05]  /*e800*/  BRA `(.L_x_21555) ;  /* 0x0000000000587947 */ /* 0x000fea0003800000 */
.L_x_21554:
        /* <DEDUP_REMOVED lines=16> */
.L_x_21582:
[----:B------:R-:W-:Y:S01]  /*e910*/  CS2R R24, SRZ ;  /* 0x0000000000187805 */ /* 0x000fe2000001ff00 */
[----:B------:R-:W-:Y:S06]  /*e920*/  BRA `(.L_x_21555) ;  /* 0x0000000000107947 */ /* 0x000fec0003800000 */
.L_x_21579:
[----:B------:R0:W5:Y:S01]  /*e930*/  LDG.E.64 R24, desc[UR36][R2.64] ;  /* 0x0000002402187981 */ /* 0x000162000c1e1b00 */
[----:B------:R-:W-:Y:S05]  /*e940*/  BRA `(.L_x_21555) ;  /* 0x0000000000087947 */ /* 0x000fea0003800000 */
.L_x_21578:
[----:B------:R0:W5:Y:S01]  /*e950*/  LDG.E R24, desc[UR36][R2.64] ;  /* 0x0000002402187981 */ /* 0x000162000c1e1900 */
[----:B------:R-:W-:-:S07]  /*e960*/  HFMA2 R25, -RZ, RZ, 0, 0 ;  /* 0x00000000ff197431 */ /* 0x000fce00000001ff */
.L_x_21555:
        /* <DEDUP_REMOVED lines=19> */
.L_x_21586:
[----:B------:R0:W5:Y:S01]  /*eaa0*/  LDG.E.U8 R22, desc[UR36][R2.64] ;  /* 0x0000002402167981 */ /* 0x000162000c1e1100 */
[----:B------:R-:W-:Y:S01]  /*eab0*/  IMAD.MOV.U32 R23, RZ, RZ, RZ ;  /* 0x000000ffff177224 */ /* 0x000fe200078e00ff */
[----:B------:R-:W-:Y:S06]  /*eac0*/  BRA `(.L_x_21588) ;  /* 0x0000000c00407947 */ /* 0x000fec0003800000 */
.L_x_21585:
        /* <DEDUP_REMOVED lines=8> */
.L_x_21590:
[----:B------:R-:W3:Y:S02]  /*eb50*/  LDG.E R22, desc[UR36][R2.64] ;  /* 0x0000002402167981 */ /* 0x000ee4000c1e1900 */
[----:B---3--:R-:W-:Y:S01]  /*eb60*/  SHF.R.S32.HI R23, RZ, 0x1f, R22 ;  /* 0x0000001fff177819 */ /* 0x008fe20000011416 */
[----:B------:R-:W-:Y:S06]  /*eb70*/  BRA `(.L_x_21588) ;  /* 0x0000000c00147947 */ /* 0x000fec0003800000 */
.L_x_21589:
[----:B------:R-:W3:Y:S02]  /*eb80*/  LDG.E.S16 R22, desc[UR36][R2.64] ;  /* 0x0000002402167981 */ /* 0x000ee4000c1e1700 */
[----:B---3--:R-:W-:Y:S01]  /*eb90*/  SHF.R.S32.HI R23, RZ, 0x1f, R22 ;  /* 0x0000001fff177819 */ /* 0x008fe20000011416 */
[----:B------:R-:W-:Y:S06]  /*eba0*/  BRA `(.L_x_21588) ;  /* 0x0000000c00087947 */ /* 0x000fec0003800000 */
.L_x_21584:
        /* <DEDUP_REMOVED lines=9> */
.L_x_21592:
[----:B------:R-:W3:Y:S02]  /*ec40*/  LDG.E.U16 R2, desc[UR36][R2.64] ;  /* 0x0000002402027981 */ /* 0x000ee4000c1e1500 */
[----:B---3--:R-:W-:-:S06]  /*ec50*/  HADD2.F32 R22, -RZ, R2.H0_H0 ;  /* 0x20000002ff167230 */ /* 0x008fcc0000004100 */
[----:B------:R-:W0:Y:S01]  /*ec60*/  F2I.S64.TRUNC R22, R22 ;  /* 0x0000001600167311 */ /* 0x000e22000020d900 */
[----:B------:R-:W-:Y:S05]  /*ec70*/  BRA `(.L_x_21588) ;  /* 0x0000000800d47947 */ /* 0x000fea0003800000 */
.L_x_21591:
        /* <DEDUP_REMOVED lines=9> */
.L_x_21594:
[----:B------:R-:W3:Y:S02]  /*ed10*/  LDG.E.U16 R2, desc[UR36][R2.64] ;  /* 0x0000002402027981 */ /* 0x000ee4000c1e1500 */
[----:B---3--:R-:W-:-:S06]  /*ed20*/  HADD2.F32 R22, -RZ, R2.H0_H0 ;  /* 0x20000002ff167230 */ /* 0x008fcc0000004100 */
[----:B------:R-:W0:Y:S01]  /*ed30*/  F2I.S64.TRUNC R22, R22 ;  /* 0x0000001600167311 */ /* 0x000e22000020d900 */
[----:B------:R-:W-:Y:S05]  /*ed40*/  BRA `(.L_x_21588) ;  /* 0x0000000800a07947 */ /* 0x000fea0003800000 */
.L_x_21593:
[----:B------:R-:W3:Y:S02]  /*ed50*/  LDG.E.64 R2, desc[UR36][R2.64] ;  /* 0x0000002402027981 */ /* 0x000ee4000c1e1b00 */
[----:B---3--:R0:W3:Y:S01]  /*ed60*/  F2I.S64.F64.TRUNC R22, R2 ;  /* 0x0000000200167311 */ /* 0x0080e2000030d900 */
[----:B------:R-:W-:Y:S05]  /*ed70*/  BRA `(.L_x_21588) ;  /* 0x0000000800947947 */ /* 0x000fea0003800000 */
.L_x_21583:
        /* <DEDUP_REMOVED lines=13> */
.L_x_21597:
[----:B------:R-:W3:Y:S02]  /*ee50*/  LDG.E.64 R2, desc[UR36][R2.64] ;  /* 0x0000002402027981 */ /* 0x000ee4000c1e1b00 */
[----:B---3--:R0:W3:Y:S01]  /*ee60*/  F2I.S64.F64.TRUNC R22, R2 ;  /* 0x0000000200167311 */ /* 0x0080e2000030d900 */
[----:B------:R-:W-:Y:S05]  /*ee70*/  BRA `(.L_x_21588) ;  /* 0x0000000800547947 */ /* 0x000fea0003800000 */
.L_x_21596:
        /* <DEDUP_REMOVED lines=26> */
.L_x_21599:
        /* <DEDUP_REMOVED lines=13> */
.L_x_21598:
[----:B------:R-:W3:Y:S02]  /*f0f0*/  LDG.E.U16 R22, desc[UR36][R2.64] ;  /* 0x0000002402167981 */ /* 0x000ee4000c1e1500 */
[----:B---3--:R-:W-:-:S06]  /*f100*/  IMAD.U32 R22, R22, 0x10000, RZ ;  /* 0x0001000016167824 */ /* 0x008fcc00078e00ff */
[----:B------:R-:W0:Y:S01]  /*f110*/  F2I.S64.TRUNC R22, R22 ;  /* 0x0000001600167311 */ /* 0x000e22000020d900 */
[----:B------:R-:W-:Y:S05]  /*f120*/  BRA `(.L_x_21588) ;  /* 0x0000000400a87947 */ /* 0x000fea0003800000 */
.L_x_21595:
        /* <DEDUP_REMOVED lines=11> */
.L_x_21602:
        /* <DEDUP_REMOVED lines=21> */
.L_x_21606:
[----:B------:R-:W-:Y:S05]  /*f330*/  BSYNC.RECONVERGENT B1 ;  /* 0x0000000000017941 */ /* 0x000fea0003800200 */
.L_x_21605:
[----:B------:R-:W-:Y:S01]  /*f340*/  IMAD.SHL.U32 R0, R0, 0x100000, RZ ;  /* 0x0010000000007824 */ /* 0x000fe200078e00ff */
[----:B------:R-:W-:-:S04]  /*f350*/  LEA R2, R2, 0x3b800000, 0x17 ;  /* 0x3b80000002027811 */ /* 0x000fc800078eb8ff */
[----:B------:R-:W-:-:S07]  /*f360*/  LOP3.LUT R22, R2, R0, R7, 0xfe, !PT ;  /* 0x0000000002167212 */ /* 0x000fce00078efe07 */
.L_x_21604:
[----:B------:R-:W-:Y:S05]  /*f370*/  BSYNC.RECONVERGENT B0 ;  /* 0x0000000000007941 */ /* 0x000fea0003800200 */
.L_x_21603:
[----:B------:R-:W3:Y:S01]  /*f380*/  F2I.S64.TRUNC R22, R22 ;  /* 0x0000001600167311 */ /* 0x000ee2000020d900 */
[----:B------:R-:W-:Y:S05]  /*f390*/  BRA `(.L_x_21588) ;  /* 0x00000004000c7947 */ /* 0x000fea0003800000 */
.L_x_21601:
        /* <DEDUP_REMOVED lines=21> */
.L_x_21610:
[----:B------:R-:W-:Y:S05]  /*f4f0*/  BSYNC.RECONVERGENT B1 ;  /* 0x0000000000017941 */ /* 0x000fea0003800200 */
.L_x_21609:
[----:B------:R-:W-:Y:S02]  /*f500*/  SHF.L.U32 R0, R0, 0x15, RZ ;  /* 0x0000001500007819 */ /* 0x000fe400000006ff */
[----:B------:R-:W-:-:S04]  /*f510*/  LEA R2, R2, 0x37800000, 0x17 ;  /* 0x3780000002027811 */ /* 0x000fc800078eb8ff */
[----:B------:R-:W-:-:S07]  /*f520*/  LOP3.LUT R22, R2, R0, R7, 0xfe, !PT ;  /* 0x0000000002167212 */ /* 0x000fce00078efe07 */
.L_x_21608:
[----:B------:R-:W-:Y:S05]  /*f530*/  BSYNC.RECONVERGENT B0 ;  /* 0x0000000000007941 */ /* 0x000fea0003800200 */
.L_x_21607:
[----:B------:R-:W0:Y:S01]  /*f540*/  F2I.S64.TRUNC R22, R22 ;  /* 0x0000001600167311 */ /* 0x000e22000020d900 */
[----:B------:R-:W-:Y:S05]  /*f550*/  BRA `(.L_x_21588) ;  /* 0x00000000009c7947 */ /* 0x000fea0003800000 */
.L_x_21600:
        /* <DEDUP_REMOVED lines=14> */
.L_x_21614:
[----:B------:R-:W-:Y:S05]  /*f640*/  BSYNC.RECONVERGENT B0 ;  /* 0x0000000000007941 */ /* 0x000fea0003800200 */
.L_x_21613:
[----:B------:R-:W0:Y:S01]  /*f650*/  F2I.S64.TRUNC R22, R22 ;  /* 0x0000001600167311 */ /* 0x000e22000020d900 */
[----:B------:R-:W-:Y:S05]  /*f660*/  BRA `(.L_x_21588) ;  /* 0x0000000000587947 */ /* 0x000fea0003800000 */
.L_x_21587:
        /* <DEDUP_REMOVED lines=16> */
.L_x_21615:
[----:B------:R-:W-:Y:S01]  /*f770*/  CS2R R22, SRZ ;  /* 0x0000000000167805 */ /* 0x000fe2000001ff00 */
[----:B------:R-:W-:Y:S06]  /*f780*/  BRA `(.L_x_21588) ;  /* 0x0000000000107947 */ /* 0x000fec0003800000 */
.L_x_21612:
[----:B------:R0:W5:Y:S01]  /*f790*/  LDG.E.64 R22, desc[UR36][R2.64] ;  /* 0x0000002402167981 */ /* 0x000162000c1e1b00 */
[----:B------:R-:W-:Y:S05]  /*f7a0*/  BRA `(.L_x_21588) ;  /* 0x0000000000087947 */ /* 0x000fea0003800000 */
.L_x_21611:
[----:B------:R0:W5:Y:S01]  /*f7b0*/  LDG.E R22, desc[UR36][R2.64] ;  /* 0x0000002402167981 */ /* 0x000162000c1e1900 */
[----:B------:R-:W-:-:S07]  /*f7c0*/  IMAD.MOV.U32 R23, RZ, RZ, RZ ;  /* 0x000000ffff177224 */ /* 0x000fce00078e00ff */
.L_x_21588:
        /* <DEDUP_REMOVED lines=19> */
.L_x_21619:
[----:B------:R0:W5:Y:S01]  /*f900*/  LDG.E.U8 R18, desc[UR36][R2.64] ;  /* 0x0000002402127981 */ /* 0x000162000c1e1100 */
[----:B------:R-:W-:Y:S01]  /*f910*/  IMAD.MOV.U32 R19, RZ, RZ, RZ ;  /* 0x000000ffff137224 */ /* 0x000fe200078e00ff */
[----:B------:R-:W-:Y:S06]  /*f920*/  BRA `(.L_x_21621) ;  /* 0x0000000c00407947 */ /* 0x000fec0003800000 */
.L_x_21618:
        /* <DEDUP_REMOVED lines=8> */
.L_x_21623:
[----:B------:R-:W2:Y:S02]  /*f9b0*/  LDG.E R18, desc[UR36][R2.64] ;  /* 0x0000002402127981 */ /* 0x000ea4000c1e1900 */
[----:B--2---:R-:W-:Y:S01]  /*f9c0*/  SHF.R.S32.HI R19, RZ, 0x1f, R18 ;  /* 0x0000001fff137819 */ /* 0x004fe20000011412 */
[----:B------:R-:W-:Y:S06]  /*f9d0*/  BRA `(.L_x_21621) ;  /* 0x0000000c00147947 */ /* 0x000fec0003800000 */
.L_x_21622:
[----:B------:R-:W2:Y:S02]  /*f9e0*/  LDG.E.S16 R18, desc[UR36][R2.64] ;  /* 0x0000002402127981 */ /* 0x000ea4000c1e1700 */
[----:B--2---:R-:W-:Y:S01]  /*f9f0*/  SHF.R.S32.HI R19, RZ, 0x1f, R18 ;  /* 0x0000001fff137819 */ /* 0x004fe20000011412 */
[----:B------:R-:W-:Y:S06]  /*fa00*/  BRA `(.L_x_21621) ;  /* 0x0000000c00087947 */ /* 0x000fec0003800000 */
.L_x_21617:
        /* <DEDUP_REMOVED lines=9> */
.L_x_21625:
[----:B------:R-:W2:Y:S02]  /*faa0*/  LDG.E.U16 R2, desc[UR36][R2.64] ;  /* 0x0000002402027981 */ /* 0x000ea4000c1e1500 */
[----:B--2---:R-:W-:-:S06]  /*fab0*/  HADD2.F32 R18, -RZ, R2.H0_H0 ;  /* 0x20000002ff127230 */ /* 0x004fcc0000004100 */
[----:B------:R-:W0:Y:S01]  /*fac0*/  F2I.S64.TRUNC R18, R18 ;  /* 0x0000001200127311 */ /* 0x000e22000020d900 */
[----:B------:R-:W-:Y:S05]  /*fad0*/  BRA `(.L_x_21621) ;  /* 0x0000000800d47947 */ /* 0x000fea0003800000 */
.L_x_21624:
        /* <DEDUP_REMOVED lines=9> */
.L_x_21627:
[----:B------:R-:W2:Y:S02]  /*fb70*/  LDG.E.U16 R2, desc[UR36][R2.64] ;  /* 0x0000002402027981 */ /* 0x000ea4000c1e1500 */
[----:B--2---:R-:W-:-:S06]  /*fb80*/  HADD2.F32 R18, -RZ, R2.H0_H0 ;  /* 0x20000002ff127230 */ /* 0x004fcc0000004100 */
[----:B------:R-:W0:Y:S01]  /*fb90*/  F2I.S64.TRUNC R18, R18 ;  /* 0x0000001200127311 */ /* 0x000e22000020d900 */
[----:B------:R-:W-:Y:S05]  /*fba0*/  BRA `(.L_x_21621) ;  /* 0x0000000800a07947 */ /* 0x000fea0003800000 */
.L_x_21626:
[----:B------:R-:W2:Y:S02]  /*fbb0*/  LDG.E.64 R2, desc[UR36][R2.64] ;  /* 0x0000002402027981 */ /* 0x000ea4000c1e1b00 */
[----:B--2---:R0:W1:Y:S01]  /*fbc0*/  F2I.S64.F64.TRUNC R18, R2 ;  /* 0x0000000200127311 */ /* 0x004062000030d900 */
[----:B------:R-:W-:Y:S05]  /*fbd0*/  BRA `(.L_x_21621) ;  /* 0x0000000800947947 */ /* 0x000fea0003800000 */
.L_x_21616:
        /* <DEDUP_REMOVED lines=13> */
.L_x_21630:
[----:B------:R-:W2:Y:S02]  /*fcb0*/  LDG.E.64 R2, desc[UR36][R2.64] ;  /* 0x0000002402027981 */ /* 0x000ea4000c1e1b00 */
[----:B--2---:R0:W1:Y:S01]  /*fcc0*/  F2I.S64.F64.TRUNC R18, R2 ;  /* 0x0000000200127311 */ /* 0x004062000030d900 */
[----:B------:R-:W-:Y:S05]  /*fcd0*/  BRA `(.L_x_21621) ;  /* 0x0000000800547947 */ /* 0x000fea0003800000 */
.L_x_21629:
        /* <DEDUP_REMOVED lines=26> */
.L_x_21632:
        /* <DEDUP_REMOVED lines=13> */
.L_x_21631:
[----:B------:R-:W2:Y:S02]  /*ff50*/  LDG.E.U16 R18, desc[UR36][R2.64] ;  /* 0x0000002402127981 */ /* 0x000ea4000c1e1500 */
[----:B--2---:R-:W-:-:S06]  /*ff60*/  IMAD.U32 R18, R18, 0x10000, RZ ;  /* 0x0001000012127824 */ /* 0x004fcc00078e00ff */
[----:B------:R-:W0:Y:S01]  /*ff70*/  F2I.S64.TRUNC R18, R18 ;  /* 0x0000001200127311 */ /* 0x000e22000020d900 */
[----:B------:R-:W-:Y:S05]  /*ff80*/  BRA `(.L_x_21621) ;  /* 0x0000000400a87947 */ /* 0x000fea0003800000 */
.L_x_21628:
        /* <DEDUP_REMOVED lines=11> */
.L_x_21635:
        /* <DEDUP_REMOVED lines=21> */
.L_x_21639:
[----:B------:R-:W-:Y:S05]  /*10190*/  BSYNC.RECONVERGENT B1 ;  /* 0x0000000000017941 */ /* 0x000fea0003800200 */
.L_x_21638:
[----:B------:R-:W-:Y:S02]  /*101a0*/  SHF.L.U32 R0, R0, 0x14, RZ ;  /* 0x0000001400007819 */ /* 0x000fe400000006ff */
[----:B------:R-:W-:-:S04]  /*101b0*/  LEA R2, R2, 0x3b800000, 0x17 ;  /* 0x3b80000002027811 */ /* 0x000fc800078eb8ff */
[----:B------:R-:W-:-:S07]  /*101c0*/  LOP3.LUT R18, R2, R0, R7, 0xfe, !PT ;  /* 0x0000000002127212 */ /* 0x000fce00078efe07 */
.L_x_21637:
[----:B------:R-:W-:Y:S05]  /*101d0*/  BSYNC.RECONVERGENT B0 ;  /* 0x0000000000007941 */ /* 0x000fea0003800200 */
.L_x_21636:
[----:B------:R-:W1:Y:S01]  /*101e0*/  F2I.S64.TRUNC R18, R18 ;  /* 0x0000001200127311 */ /* 0x000e62000020d900 */
[----:B------:R-:W-:Y:S05]  /*101f0*/  BRA `(.L_x_21621) ;  /* 0x00000004000c7947 */ /* 0x000fea0003800000 */
.L_x_21634:
        /* <DEDUP_REMOVED lines=21> */
.L_x_21643:
[----:B------:R-:W-:Y:S05]  /*10350*/  BSYNC.RECONVERGENT B1 ;  /* 0x0000000000017941 */ /* 0x000fea0003800200 */
.L_x_21642:
[----:B------:R-:W-:Y:S01]  /*10360*/  IMAD.SHL.U32 R0, R0, 0x200000, RZ ;  /* 0x0020000000007824 */ /* 0x000fe200078e00ff */
[----:B------:R-:W-:-:S04]  /*10370*/  LEA R2, R2, 0x37800000, 0x17 ;  /* 0x3780000002027811 */ /* 0x000fc800078eb8ff */
[----:B------:R-:W-:-:S07]  /*10380*/  LOP3.LUT R18, R2, R0, R7, 0xfe, !PT ;  /* 0x0000000002127212 */ /* 0x000fce00078efe07 */
.L_x_21641:
[----:B------:R-:W-:Y:S05]  /*10390*/  BSYNC.RECONVERGENT B0 ;  /* 0x0000000000007941 */ /* 0x000fea0003800200 */
.L_x_21640:
[----:B------:R-:W0:Y:S01]  /*103a0*/  F2I.S64.TRUNC R18, R18 ;  /* 0x0000001200127311 */ /* 0x000e22000020d900 */
[----:B------:R-:W-:Y:S05]  /*103b0*/  BRA `(.L_x_21621) ;  /* 0x00000000009c7947 */ /* 0x000fea0003800000 */
.L_x_21633:
        /* <DEDUP_REMOVED lines=14> */
.L_x_21647:
[----:B------:R-:W-:Y:S05]  /*104a0*/  BSYNC.RECONVERGENT B0 ;  /* 0x0000000000007941 */ /* 0x000fea0003800200 */
.L_x_21646:
[----:B------:R-:W0:Y:S01]  /*104b0*/  F2I.S64.TRUNC R18, R18 ;  /* 0x0000001200127311 */ /* 0x000e22000020d900 */
[----:B------:R-:W-:Y:S05]  /*104c0*/  BRA `(.L_x_21621) ;  /* 0x0000000000587947 */ /* 0x000fea0003800000 */
.L_x_21620:
        /* <DEDUP_REMOVED lines=16> */
.L_x_21648:
[----:B------:R-:W-:Y:S01]  /*105d0*/  CS2R R18, SRZ ;  /* 0x0000000000127805 */ /* 0x000fe2000001ff00 */
[----:B------:R-:W-:Y:S06]  /*105e0*/  BRA `(.L_x_21621) ;  /* 0x0000000000107947 */ /* 0x000fec0003800000 */
.L_x_21645:
[----:B------:R0:W5:Y:S01]  /*105f0*/  LDG.E.64 R18, desc[UR36][R2.64] ;  /* 0x0000002402127981 */ /* 0x000162000c1e1b00 */
[----:B------:R-:W-:Y:S05]  /*10600*/  BRA `(.L_x_21621) ;  /* 0x0000000000087947 */ /* 0x000fea0003800000 */
.L_x_21644:
[----:B------:R0:W5:Y:S01]  /*10610*/  LDG.E R18, desc[UR36][R2.64] ;  /* 0x0000002402127981 */ /* 0x000162000c1e1900 */
[----:B------:R-:W-:-:S07]  /*10620*/  IMAD.MOV.U32 R19, RZ, RZ, RZ ;  /* 0x000000ffff137224 */ /* 0x000fce00078e00ff */
.L_x_21621:
        /* <DEDUP_REMOVED lines=19> */
.L_x_21652:
[----:B------:R0:W5:Y:S01]  /*10760*/  LDG.E.U8 R16, desc[UR36][R2.64] ;  /* 0x0000002402107981 */ /* 0x000162000c1e1100 */
[----:B------:R-:W-:Y:S01]  /*10770*/  MOV R17, RZ ;  /* 0x000000ff00117202 */ /* 0x000fe20000000f00 */
[----:B------:R-:W-:Y:S06]  /*10780*/  BRA `(.L_x_21654) ;  /* 0x0000000c00407947 */ /* 0x000fec0003800000 */
.L_x_21651:
        /* <DEDUP_REMOVED lines=8> */
.L_x_21656:
[----:B------:R-:W2:Y:S02]  /*10810*/  LDG.E R16, desc[UR36][R2.64] ;  /* 0x0000002402107981 */ /* 0x000ea4000c1e1900 */
[----:B--2---:R-:W-:Y:S01]  /*10820*/  SHF.R.S32.HI R17, RZ, 0x1f, R16 ;  /* 0x0000001fff117819 */ /* 0x004fe20000011410 */
[----:B------:R-:W-:Y:S06]  /*10830*/  BRA `(.L_x_21654) ;  /* 0x0000000c00147947 */ /* 0x000fec0003800000 */
.L_x_21655:
[----:B------:R-:W2:Y:S02]  /*10840*/  LDG.E.S16 R16, desc[UR36][R2.64] ;  /* 0x0000002402107981 */ /* 0x000ea4000c1e1700 */
[----:B--2---:R-:W-:Y:S01]  /*10850*/  SHF.R.S32.HI R17, RZ, 0x1f, R16 ;  /* 0x0000001fff117819 */ /* 0x004fe20000011410 */
[----:B------:R-:W-:Y:S06]  /*10860*/  BRA `(.L_x_21654) ;  /* 0x0000000c00087947 */ /* 0x000fec0003800000 */
.L_x_21650:
        /* <DEDUP_REMOVED lines=9> */
.L_x_21658:
[----:B------:R-:W2:Y:S02]  /*10900*/  LDG.E.U16 R2, desc[UR36][R2.64] ;  /* 0x0000002402027981 */ /* 0x000ea4000c1e1500 */
[----:B--2---:R-:W-:-:S06]  /*10910*/  HADD2.F32 R16, -RZ, R2.H0_H0 ;  /* 0x20000002ff107230 */ /* 0x004fcc0000004100 */
[----:B------:R-:W0:Y:S01]  /*10920*/  F2I.S64.TRUNC R16, R16 ;  /* 0x0000001000107311 */ /* 0x000e22000020d900 */
[----:B------:R-:W-:Y:S05]  /*10930*/  BRA `(.L_x_21654) ;  /* 0x0000000800d47947 */ /* 0x000fea0003800000 */
.L_x_21657:
        /* <DEDUP_REMOVED lines=9> */
.L_x_21660:
[----:B------:R-:W2:Y:S02]  /*109d0*/  LDG.E.U16 R2, desc[UR36][R2.64] ;  /* 0x0000002402027981 */ /* 0x000ea4000c1e1500 */
[----:B--2---:R-:W-:-:S06]  /*109e0*/  HADD2.F32 R16, -RZ, R2.H0_H0 ;  /* 0x20000002ff107230 */ /* 0x004fcc0000004100 */
[----:B------:R-:W0:Y:S01]  /*109f0*/  F2I.S64.TRUNC R16, R16 ;  /* 0x0000001000107311 */ /* 0x000e22000020d900 */
[----:B------:R-:W-:Y:S05]  /*10a00*/  BRA `(.L_x_21654) ;  /* 0x0000000800a07947 */ /* 0x000fea0003800000 */
.L_x_21659:
[----:B------:R-:W2:Y:S02]  /*10a10*/  LDG.E.64 R2, desc[UR36][R2.64] ;  /* 0x0000002402027981 */ /* 0x000ea4000c1e1b00 */
[----:B--2---:R0:W2:Y:S01]  /*10a20*/  F2I.S64.F64.TRUNC R16, R2 ;  /* 0x0000000200107311 */ /* 0x0040a2000030d900 */
[----:B------:R-:W-:Y:S05]  /*10a30*/  BRA `(.L_x_21654) ;  /* 0x0000000800947947 */ /* 0x000fea0003800000 */
.L_x_21649:
        /* <DEDUP_REMOVED lines=13> */
.L_x_21663:
[----:B------:R-:W2:Y:S02]  /*10b10*/  LDG.E.64 R2, desc[UR36][R2.64] ;  /* 0x0000002402027981 */ /* 0x000ea4000c1e1b00 */
[----:B--2---:R0:W2:Y:S01]  /*10b20*/  F2I.S64.F64.TRUNC R16, R2 ;  /* 0x0000000200107311 */ /* 0x0040a2000030d900 */
[----:B------:R-:W-:Y:S05]  /*10b30*/  BRA `(.L_x_21654) ;  /* 0x0000000800547947 */ /* 0x000fea0003800000 */
.L_x_21662:
        /* <DEDUP_REMOVED lines=26> */
.L_x_21665:
        /* <DEDUP_REMOVED lines=13> */
.L_x_21664:
[----:B------:R-:W2:Y:S02]  /*10db0*/  LDG.E.U16 R16, desc[UR36][R2.64] ;  /* 0x0000002402107981 */ /* 0x000ea4000c1e1500 */
[----:B--2---:R-:W-:-:S06]  /*10dc0*/  IMAD.U32 R16, R16, 0x10000, RZ ;  /* 0x0001000010107824 */ /* 0x004fcc00078e00ff */
[----:B------:R-:W0:Y:S01]  /*10dd0*/  F2I.S64.TRUNC R16, R16 ;  /* 0x0000001000107311 */ /* 0x000e22000020d900 */
[----:B------:R-:W-:Y:S05]  /*10de0*/  BRA `(.L_x_21654) ;  /* 0x0000000400a87947 */ /* 0x000fea0003800000 */
.L_x_21661:
        /* <DEDUP_REMOVED lines=11> */
.L_x_21668:
        /* <DEDUP_REMOVED lines=21> */
.L_x_21672:
[----:B------:R-:W-:Y:S05]  /*10ff0*/  BSYNC.RECONVERGENT B1 ;  /* 0x0000000000017941 */ /* 0x000fea0003800200 */
.L_x_21671:
[----:B------:R-:W-:Y:S01]  /*11000*/  IMAD.SHL.U32 R0, R0, 0x100000, RZ ;  /* 0x0010000000007824 */ /* 0x000fe200078e00ff */
[----:B------:R-:W-:-:S04]  /*11010*/  LEA R2, R2, 0x3b800000, 0x17 ;  /* 0x3b80000002027811 */ /* 0x000fc800078eb8ff */
[----:B------:R-:W-:-:S07]  /*11020*/  LOP3.LUT R16, R2, R0, R7, 0xfe, !PT ;  /* 0x0000000002107212 */ /* 0x000fce00078efe07 */
.L_x_21670:
[----:B------:R-:W-:Y:S05]  /*11030*/  BSYNC.RECONVERGENT B0 ;  /* 0x0000000000007941 */ /* 0x000fea0003800200 */
.L_x_21669:
[----:B------:R-:W0:Y:S01]  /*11040*/  F2I.S64.TRUNC R16, R16 ;  /* 0x0000001000107311 */ /* 0x000e22000020d900 */
[----:B------:R-:W-:Y:S05]  /*11050*/  BRA `(.L_x_21654) ;  /* 0x00000004000c7947 */ /* 0x000fea0003800000 */
.L_x_21667:
        /* <DEDUP_REMOVED lines=21> */
.L_x_21676:
[----:B------:R-:W-:Y:S05]  /*111b0*/  BSYNC.RECONVERGENT B1 ;  /* 0x0000000000017941 */ /* 0x000fea0003800200 */
.L_x_21675:
[----:B------:R-:W-:Y:S01]  /*111c0*/  IMAD.SHL.U32 R0, R0, 0x200000, RZ ;  /* 0x0020000000007824 */ /* 0x000fe200078e00ff */
[----:B------:R-:W-:-:S04]  /*111d0*/  LEA R2, R2, 0x37800000, 0x17 ;  /* 0x3780000002027811 */ /* 0x000fc800078eb8ff */
[----:B------:R-:W-:-:S07]  /*111e0*/  LOP3.LUT R16, R2, R0, R7, 0xfe, !PT ;  /* 0x0000000002107212 */ /* 0x000fce00078efe07 */
.L_x_21674:
[----:B------:R-:W-:Y:S05]  /*111f0*/  BSYNC.RECONVERGENT B0 ;  /* 0x0000000000007941 */ /* 0x000fea0003800200 */
.L_x_21673:
[----:B------:R-:W0:Y:S01]  /*11200*/  F2I.S64.TRUNC R16, R16 ;  /* 0x0000001000107311 */ /* 0x000e22000020d900 */
[----:B------:R-:W-:Y:S05]  /*11210*/  BRA `(.L_x_21654) ;  /* 0x00000000009c7947 */ /* 0x000fea0003800000 */
.L_x_21666:
        /* <DEDUP_REMOVED lines=14> */
.L_x_21680:
[----:B------:R-:W-:Y:S05]  /*11300*/  BSYNC.RECONVERGENT B0 ;  /* 0x0000000000007941 */ /* 0x000fea0003800200 */
.L_x_21679:
[----:B------:R-:W0:Y:S01]  /*11310*/  F2I.S64.TRUNC R16, R16 ;  /* 0x0000001000107311 */ /* 0x000e22000020d900 */
[----:B------:R-:W-:Y:S05]  /*11320*/  BRA `(.L_x_21654) ;  /* 0x0000000000587947 */ /* 0x000fea0003800000 */
.L_x_21653:
        /* <DEDUP_REMOVED lines=16> */
.L_x_21681:
[----:B------:R-:W-:Y:S01]  /*11430*/  CS2R R16, SRZ ;  /* 0x0000000000107805 */ /* 0x000fe2000001ff00 */
[----:B------:R-:W-:Y:S06]  /*11440*/  BRA `(.L_x_21654) ;  /* 0x0000000000107947 */ /* 0x000fec0003800000 */
.L_x_21678:
[----:B------:R0:W5:Y:S01]  /*11450*/  LDG.E.64 R16, desc[UR36][R2.64] ;  /* 0x0000002402107981 */ /* 0x000162000c1e1b00 */
[----:B------:R-:W-:Y:S05]  /*11460*/  BRA `(.L_x_21654) ;  /* 0x0000000000087947 */ /* 0x000fea0003800000 */
.L_x_21677:
[----:B------:R0:W5:Y:S01]  /*11470*/  LDG.E R16, desc[UR36][R2.64] ;  /* 0x0000002402107981 */ /* 0x000162000c1e1900 */
[----:B------:R-:W-:-:S07]  /*11480*/  IMAD.MOV.U32 R17, RZ, RZ, RZ ;  /* 0x000000ffff117224 */ /* 0x000fce00078e00ff */
.L_x_21654:
        /* <DEDUP_REMOVED lines=19> */
.L_x_21685:
[----:B------:R0:W5:Y:S01]  /*115c0*/  LDG.E.U8 R26, desc[UR36][R2.64] ;  /* 0x00000024021a7981 */ /* 0x000162000c1e1100 */
[----:B------:R-:W-:Y:S01]  /*115d0*/  IMAD.MOV.U32 R27, RZ, RZ, RZ ;  /* 0x000000ffff1b7224 */ /* 0x000fe200078e00ff */
[----:B------:R-:W-:Y:S06]  /*115e0*/  BRA `(.L_x_21549) ;  /* 0x0000000c003c7947 */ /* 0x000fec0003800000 */
.L_x_21684:
        /* <DEDUP_REMOVED lines=8> */
.L_x_21688:
[----:B------:R-:W2:Y:S02]  /*11670*/  LDG.E R26, desc[UR36][R2.64] ;  /* 0x00000024021a7981 */ /* 0x000ea4000c1e1900 */
[----:B--2---:R-:W-:Y:S01]  /*11680*/  SHF.R.S32.HI R27, RZ, 0x1f, R26 ;  /* 0x0000001fff1b7819 */ /* 0x004fe2000001141a */
[----:B------:R-:W-:Y:S06]  /*11690*/  BRA `(.L_x_21549) ;  /* 0x0000000c00107947 */ /* 0x000fec0003800000 */
.L_x_21687:
[----:B------:R-:W2:Y:S02]  /*116a0*/  LDG.E.S16 R26, desc[UR36][R2.64] ;  /* 0x00000024021a7981 */ /* 0x000ea4000c1e1700 */
[----:B--2---:R-:W-:Y:S01]  /*116b0*/  SHF.R.S32.HI R27, RZ, 0x1f, R26 ;  /* 0x0000001fff1b7819 */ /* 0x004fe2000001141a */
[----:B------:R-:W-:Y:S06]  /*116c0*/  BRA `(.L_x_21549) ;  /* 0x0000000c00047947 */ /* 0x000fec0003800000 */
.L_x_21683:
        /* <DEDUP_REMOVED lines=9> */
.L_x_21690:
[----:B------:R-:W2:Y:S02]  /*11760*/  LDG.E.U16 R2, desc[UR36][R2.64] ;  /* 0x0000002402027981 */ /* 0x000ea4000c1e1500 */
[----:B--2---:R-:W-:-:S06]  /*11770*/  HADD2.F32 R26, -RZ, R2.H0_H0 ;  /* 0x20000002ff1a7230 */ /* 0x004fcc0000004100 */
[----:B------:R-:W0:Y:S01]  /*11780*/  F2I.S64.TRUNC R26, R26 ;  /* 0x0000001a001a7311 */ /* 0x000e22000020d900 */
[----:B------:R-:W-:Y:S05]  /*11790*/  BRA `(.L_x_21549) ;  /* 0x0000000800d07947 */ /* 0x000fea0003800000 */
.L_x_21689:
        /* <DEDUP_REMOVED lines=9> */
.L_x_21692:
[----:B------:R-:W2:Y:S02]  /*11830*/  LDG.E.U16 R2, desc[UR36][R2.64] ;  /* 0x0000002402027981 */ /* 0x000ea4000c1e1500 */
[----:B--2---:R-:W-:-:S06]  /*11840*/  HADD2.F32 R26, -RZ, R2.H0_H0 ;  /* 0x20000002ff1a7230 */ /* 0x004fcc0000004100 */
[----:B------:R-:W0:Y:S01]  /*11850*/  F2I.S64.TRUNC R26, R26 ;  /* 0x0000001a001a7311 */ /* 0x000e22000020d900 */
[----:B------:R-:W-:Y:S05]  /*11860*/  BRA `(.L_x_21549) ;  /* 0x00000008009c7947 */ /* 0x000fea0003800000 */
.L_x_21691:
[----:B------:R-:W2:Y:S02]  /*11870*/  LDG.E.64 R2, desc[UR36][R2.64] ;  /* 0x0000002402027981 */ /* 0x000ea4000c1e1b00 */
[----:B--2---:R0:W1:Y:S01]  /*11880*/  F2I.S64.F64.TRUNC R26, R2 ;  /* 0x00000002001a7311 */ /* 0x004062000030d900 */
[----:B------:R-:W-:Y:S05]  /*11890*/  BRA `(.L_x_21549) ;  /* 0x0000000800907947 */ /* 0x000fea0003800000 */
.L_x_21682:
        /* <DEDUP_REMOVED lines=13> */
.L_x_21695:
[----:B------:R-:W2:Y:S02]  /*11970*/  LDG.E.64 R2, desc[UR36][R2.64] ;  /* 0x0000002402027981 */ /* 0x000ea4000c1e1b00 */
[----:B--2---:R0:W1:Y:S01]  /*11980*/  F2I.S64.F64.TRUNC R26, R2 ;  /* 0x00000002001a7311 */ /* 0x004062000030d900 */
[----:B------:R-:W-:Y:S05]  /*11990*/  BRA `(.L_x_21549) ;  /* 0x0000000800507947 */ /* 0x000fea0003800000 */
.L_x_21694:
        /* <DEDUP_REMOVED lines=26> */
.L_x_21697:
        /* <DEDUP_REMOVED lines=13> */
.L_x_21696:
[----:B------:R-:W2:Y:S02]  /*11c10*/  LDG.E.U16 R26, desc[UR36][R2.64] ;  /* 0x00000024021a7981 */ /* 0x000ea4000c1e1500 */
[----:B--2---:R-:W-:-:S06]  /*11c20*/  SHF.L.U32 R26, R26, 0x10, RZ ;  /* 0x000000101a1a7819 */ /* 0x004fcc00000006ff */
[----:B------:R-:W0:Y:S01]  /*11c30*/  F2I.S64.TRUNC R26, R26 ;  /* 0x0000001a001a7311 */ /* 0x000e22000020d900 */
[----:B------:R-:W-:Y:S05]  /*11c40*/  BRA `(.L_x_21549) ;  /* 0x0000000400a47947 */ /* 0x000fea0003800000 */
.L_x_21693:
        /* <DEDUP_REMOVED lines=11> */
.L_x_21700:
        /* <DEDUP_REMOVED lines=21> */
.L_x_21704:
[----:B------:R-:W-:Y:S05]  /*11e50*/  BSYNC.RECONVERGENT B1 ;  /* 0x0000000000017941 */ /* 0x000fea0003800200 */
.L_x_21703:
[----:B------:R-:W-:Y:S01]  /*11e60*/  IMAD.SHL.U32 R0, R0, 0x100000, RZ ;  /* 0x0010000000007824 */ /* 0x000fe200078e00ff */
[----:B------:R-:W-:-:S04]  /*11e70*/  LEA R2, R2, 0x3b800000, 0x17 ;  /* 0x3b80000002027811 */ /* 0x000fc800078eb8ff */
[----:B------:R-:W-:-:S07]  /*11e80*/  LOP3.LUT R26, R2, R0, R7, 0xfe, !PT ;  /* 0x00000000021a7212 */ /* 0x000fce00078efe07 */
.L_x_21702:
[----:B------:R-:W-:Y:S05]  /*11e90*/  BSYNC.RECONVERGENT B0 ;  /* 0x0000000000007941 */ /* 0x000fea0003800200 */
.L_x_21701:
[----:B------:R-:W0:Y:S01]  /*11ea0*/  F2I.S64.TRUNC R26, R26 ;  /* 0x0000001a001a7311 */ /* 0x000e22000020d900 */
[----:B------:R-:W-:Y:S05]  /*11eb0*/  BRA `(.L_x_21549) ;  /* 0x0000000400087947 */ /* 0x000fea0003800000 */
.L_x_21699:
        /* <DEDUP_REMOVED lines=21> */
.L_x_21708:
[----:B------:R-:W-:Y:S05]  /*12010*/  BSYNC.RECONVERGENT B1 ;  /* 0x0000000000017941 */ /* 0x000fea0003800200 */
.L_x_21707:
[----:B------:R-:W-:Y:S01]  /*12020*/  IMAD.SHL.U32 R0, R0, 0x200000, RZ ;  /* 0x0020000000007824 */ /* 0x000fe200078e00ff */
[----:B------:R-:W-:-:S04]  /*12030*/  LEA R2, R2, 0x37800000, 0x17 ;  /* 0x3780000002027811 */ /* 0x000fc800078eb8ff */
[----:B------:R-:W-:-:S07]  /*12040*/  LOP3.LUT R26, R2, R0, R7, 0xfe, !PT ;  /* 0x00000000021a7212 */ /* 0x000fce00078efe07 */
.L_x_21706:
[----:B------:R-:W-:Y:S05]  /*12050*/  BSYNC.RECONVERGENT B0 ;  /* 0x0000000000007941 */ /* 0x000fea0003800200 */
.L_x_21705:
[----:B------:R-:W0:Y:S01]  /*12060*/  F2I.S64.TRUNC R26, R26 ;  /* 0x0000001a001a7311 */ /* 0x000e22000020d900 */
[----:B------:R-:W-:Y:S05]  /*12070*/  BRA `(.L_x_21549) ;  /* 0x0000000000987947 */ /* 0x000fea0003800000 */
.L_x_21698:
        /* <DEDUP_REMOVED lines=14> */
.L_x_21712:
[----:B------:R-:W-:Y:S05]  /*12160*/  BSYNC.RECONVERGENT B0 ;  /* 0x0000000000007941 */ /* 0x000fea0003800200 */
.L_x_21711:
[----:B------:R-:W0:Y:S01]  /*12170*/  F2I.S64.TRUNC R26, R26 ;  /* 0x0000001a001a7311 */ /* 0x000e22000020d900 */
[----:B------:R-:W-:Y:S05]  /*12180*/  BRA `(.L_x_21549) ;  /* 0x0000000000547947 */ /* 0x000fea0003800000 */
.L_x_21686:
        /* <DEDUP_REMOVED lines=16> */
.L_x_21713:
[----:B------:R-:W-:Y:S05]  /*12290*/  BRA `(.L_x_21549) ;  /* 0x0000000000107947 */ /* 0x000fea0003800000 */
.L_x_21710:
[----:B------:R0:W5:Y:S01]  /*122a0*/  LDG.E.64 R26, desc[UR36][R2.64] ;  /* 0x00000024021a7981 */ /* 0x000162000c1e1b00 */
[----:B------:R-:W-:Y:S05]  /*122b0*/  BRA `(.L_x_21549) ;  /* 0x0000000000087947 */ /* 0x000fea0003800000 */
.L_x_21709:
[----:B------:R0:W5:Y:S01]  /*122c0*/  LDG.E R26, desc[UR36][R2.64] ;  /* 0x00000024021a7981 */ /* 0x000162000c1e1900 */
[----:B------:R-:W-:-:S07]  /*122d0*/  HFMA2 R27, -RZ, RZ, 0, 0 ;  /* 0x00000000ff1b7431 */ /* 0x000fce00000001ff */
.L_x_21549:
[----:B------:R-:W-:Y:S05]  /*122e0*/  BSYNC.RECONVERGENT B6 ;  /* 0x0000000000067941 */ /* 0x000fea0003800200 */
.L_x_21548:
        /* <DEDUP_REMOVED lines=35> */
.L_x_21719:
[----:B------:R-:W-:Y:S05]  /*12520*/  BSYNC.RECONVERGENT B8 ;  /* 0x0000000000087941 */ /* 0x000fea0003800200 */
.L_x_21718:
        /* <DEDUP_REMOVED lines=21> */
.L_x_21721:
[----:B------:R-:W-:Y:S05]  /*12680*/  BSYNC.RECONVERGENT B8 ;  /* 0x0000000000087941 */ /* 0x000fea0003800200 */
.L_x_21720:
        /* <DEDUP_REMOVED lines=26> */
.L_x_21723:
[----:B------:R-:W-:Y:S05]  /*12830*/  BSYNC.RECONVERGENT B8 ;  /* 0x0000000000087941 */ /* 0x000fea0003800200 */
.L_x_21722:
        /* <DEDUP_REMOVED lines=19> */
.L_x_21750:
        /* <DEDUP_REMOVED lines=28> */
.L_x_21727:
[----:B------:R-:W-:Y:S01]  /*12b30*/  MOV R6, R10 ;  /* 0x0000000a00067202 */ /* 0x000fe20000000f00 */
[----:B------:R-:W-:Y:S01]  /*12b40*/  IMAD.MOV.U32 R4, RZ, RZ, R8 ;  /* 0x000000ffff047224 */ /* 0x000fe200078e0008 */
[----:B------:R-:W-:Y:S01]  /*12b50*/  MOV R2, 0x12b80 ;  /* 0x00012b8000027802 */ /* 0x000fe20000000f00 */
[----:B------:R-:W-:-:S07]  /*12b60*/  IMAD.MOV.U32 R3, RZ, RZ, R9 ;  /* 0x000000ffff037224 */ /* 0x000fce00078e0009 */
[----:B------:R-:W-:Y:S05]  /*12b70*/  CALL.REL.NOINC `($__internal_48_$__cuda_sm20_div_s64) ;  /* 0x0000012000107944 */ /* 0x000fea0003c00000 */
[----:B------:R-:W-:Y:S01]  /*12b80*/  IMAD.MOV.U32 R12, RZ, RZ, R4 ;  /* 0x000000ffff0c7224 */ /* 0x000fe200078e0004 */
[----:B------:R-:W-:-:S07]  /*12b90*/  MOV R13, R3 ;  /* 0x00000003000d7202 */ /* 0x000fce0000000f00 */
.L_x_21728:
[----:B------:R-:W-:Y:S05]  /*12ba0*/  BSYNC.RECONVERGENT B1 ;  /* 0x0000000000017941 */ /* 0x000fea0003800200 */
.L_x_21726:
        /* <DEDUP_REMOVED lines=44> */
.L_x_21730:
[----:B------:R-:W-:Y:S01]  /*12e70*/  MOV R6, R12 ;  /* 0x0000000c00067202 */ /* 0x000fe20000000f00 */
[----:B------:R-:W-:Y:S01]  /*12e80*/  IMAD.MOV.U32 R5, RZ, RZ, R13 ;  /* 0x000000ffff057224 */ /* 0x000fe200078e000d */
[----:B------:R-:W-:Y:S01]  /*12e90*/  MOV R2, 0x12ed0 ;  /* 0x00012ed000027802 */ /* 0x000fe20000000f00 */
[----:B------:R-:W-:Y:S02]  /*12ea0*/  IMAD.MOV.U32 R4, RZ, RZ, R14 ;  /* 0x000000ffff047224 */ /* 0x000fe400078e000e */
[----:B------:R-:W-:-:S07]  /*12eb0*/  IMAD.MOV.U32 R3, RZ, RZ, R15 ;  /* 0x000000ffff037224 */ /* 0x000fce00078e000f */
[----:B------:R-:W-:Y:S05]  /*12ec0*/  CALL.REL.NOINC `($__internal_48_$__cuda_sm20_div_s64) ;  /* 0x0000011c003c7944 */ /* 0x000fea0003c00000 */
[----:B------:R-:W-:Y:S01]  /*12ed0*/  MOV R8, R4 ;  /* 0x0000000400087202 */ /* 0x000fe20000000f00 */
[----:B------:R-:W-:-:S07]  /*12ee0*/  IMAD.MOV.U32 R9, RZ, RZ, R3 ;  /* 0x000000ffff097224 */ /* 0x000fce00078e0003 */
.L_x_21731:
[----:B------:R-:W-:Y:S05]  /*12ef0*/  BSYNC.RECONVERGENT B1 ;  /* 0x0000000000017941 */ /* 0x000fea0003800200 */
.L_x_21729:
        /* <DEDUP_REMOVED lines=44> */
.L_x_21733:
[----:B------:R-:W-:Y:S01]  /*131c0*/  IMAD.MOV.U32 R6, RZ, RZ, R8 ;  /* 0x000000ffff067224 */ /* 0x000fe200078e0008 */
[----:B------:R-:W-:Y:S01]  /*131d0*/  MOV R3, R11 ;  /* 0x0000000b00037202 */ /* 0x000fe20000000f00 */
[----:B------:R-:W-:Y:S01]  /*131e0*/  IMAD.MOV.U32 R5, RZ, RZ, R9 ;  /* 0x000000ffff057224 */ /* 0x000fe200078e0009 */
[----:B------:R-:W-:Y:S01]  /*131f0*/  MOV R2, 0x13220 ;  /* 0x0001322000027802 */ /* 0x000fe20000000f00 */
[----:B------:R-:W-:-:S07]  /*13200*/  IMAD.MOV.U32 R4, RZ, RZ, R10 ;  /* 0x000000ffff047224 */ /* 0x000fce00078e000a */
[----:B------:R-:W-:Y:S05]  /*13210*/  CALL.REL.NOINC `($__internal_48_$__cuda_sm20_div_s64) ;  /* 0x0000011800687944 */ /* 0x000fea0003c00000 */
[----:B------:R-:W-:Y:S02]  /*13220*/  IMAD.MOV.U32 R12, RZ, RZ, R4 ;  /* 0x000000ffff0c7224 */ /* 0x000fe400078e0004 */
[----:B------:R-:W-:-:S07]  /*13230*/  IMAD.MOV.U32 R13, RZ, RZ, R3 ;  /* 0x000000ffff0d7224 */ /* 0x000fce00078e0003 */
.L_x_21734:
[----:B------:R-:W-:Y:S05]  /*13240*/  BSYNC.RECONVERGENT B1 ;  /* 0x0000000000017941 */ /* 0x000fea0003800200 */
.L_x_21732:
        /* <DEDUP_REMOVED lines=44> */
.L_x_21736:
        /* <DEDUP_REMOVED lines=8> */
.L_x_21737:
[----:B------:R-:W-:Y:S05]  /*13590*/  BSYNC.RECONVERGENT B1 ;  /* 0x0000000000017941 */ /* 0x000fea0003800200 */
.L_x_21735:
        /* <DEDUP_REMOVED lines=44> */
.L_x_21739:
[----:B------:R-:W-:Y:S01]  /*13860*/  IMAD.MOV.U32 R6, RZ, RZ, R10 ;  /* 0x000000ffff067224 */ /* 0x000fe200078e000a */
[----:B------:R-:W-:Y:S01]  /*13870*/  MOV R5, R11 ;  /* 0x0000000b00057202 */ /* 0x000fe20000000f00 */
[----:B------:R-:W-:Y:S01]  /*13880*/  IMAD.MOV.U32 R4, RZ, RZ, R8 ;  /* 0x000000ffff047224 */ /* 0x000fe200078e0008 */
[----:B------:R-:W-:Y:S01]  /*13890*/  MOV R2, 0x138c0 ;  /* 0x000138c000027802 */ /* 0x000fe20000000f00 */
[----:B------:R-:W-:-:S07]  /*138a0*/  IMAD.MOV.U32 R3, RZ, RZ, R9 ;  /* 0x000000ffff037224 */ /* 0x000fce00078e0009 */
[----:B------:R-:W-:Y:S05]  /*138b0*/  CALL.REL.NOINC `($__internal_48_$__cuda_sm20_div_s64) ;  /* 0x0000011000c07944 */ /* 0x000fea0003c00000 */
[----:B------:R-:W-:Y:S01]  /*138c0*/  IMAD.MOV.U32 R14, RZ, RZ, R4 ;  /* 0x000000ffff0e7224 */ /* 0x000fe200078e0004 */
[----:B------:R-:W-:-:S07]  /*138d0*/  MOV R15, R3 ;  /* 0x00000003000f7202 */ /* 0x000fce0000000f00 */
.L_x_21740:
[----:B------:R-:W-:Y:S05]  /*138e0*/  BSYNC.RECONVERGENT B1 ;  /* 0x0000000000017941 */ /* 0x000fea0003800200 */
.L_x_21738:
        /* <DEDUP_REMOVED lines=44> */
.L_x_21742:
        /* <DEDUP_REMOVED lines=8> */
.L_x_21743:
[----:B------:R-:W-:Y:S05]  /*13c30*/  BSYNC.RECONVERGENT B1 ;  /* 0x0000000000017941 */ /* 0x000fea0003800200 */
.L_x_21741:
        /* <DEDUP_REMOVED lines=45> */
.L_x_21745:
        /* <DEDUP_REMOVED lines=8> */
.L_x_21746:
[----:B------:R-:W-:Y:S05]  /*13f90*/  BSYNC.RECONVERGENT B1 ;  /* 0x0000000000017941 */ /* 0x000fea0003800200 */
.L_x_21744:
        /* <DEDUP_REMOVED lines=44> */
.L_x_21748:
        /* <DEDUP_REMOVED lines=8> */
.L_x_21749:
[----:B------:R-:W-:Y:S05]  /*142e0*/  BSYNC.RECONVERGENT B1 ;  /* 0x0000000000017941 */ /* 0x000fea0003800200 */
.L_x_21747:
        /* <DEDUP_REMOVED lines=22> */
.L_x_21725:
[----:B------:R-:W-:-:S07]  /*14450*/  VIADD R0, R0, 0x3 ;  /* 0x0000000300007836 */ /* 0x000fce0000000000 */
.L_x_21724:
        /* <DEDUP_REMOVED lines=31> */
.L_x_21754:
[----:B------:R-:W-:Y:S01]  /*14650*/  IMAD.MOV.U32 R6, RZ, RZ, R10 ;  /* 0x000000ffff067224 */ /* 0x000fe200078e000a */
[----:B------:R-:W-:Y:S01]  /*14660*/  MOV R4, R12 ;  /* 0x0000000c00047202 */ /* 0x000fe20000000f00 */
[----:B------:R-:W-:Y:S01]  /*14670*/  IMAD.MOV.U32 R3, RZ, RZ, R13 ;  /* 0x000000ffff037224 */ /* 0x000fe200078e000d */
[----:B------:R-:W-:-:S07]  /*14680*/  MOV R2, 0x146a0 ;  /* 0x000146a000027802 */ /* 0x000fce0000000f00 */
[----:B------:R-:W-:Y:S05]  /*14690*/  CALL.REL.NOINC `($__internal_48_$__cuda_sm20_div_s64) ;  /* 0x0000010400487944 */ /* 0x000fea0003c00000 */
[----:B------:R-:W-:Y:S02]  /*146a0*/  IMAD.MOV.U32 R14, RZ, RZ, R4 ;  /* 0x000000ffff0e7224 */ /* 0x000fe400078e0004 */
[----:B------:R-:W-:-:S07]  /*146b0*/  IMAD.MOV.U32 R15, RZ, RZ, R3 ;  /* 0x000000ffff0f7224 */ /* 0x000fce00078e0003 */
.L_x_21755:
[----:B------:R-:W-:Y:S05]  /*146c0*/  BSYNC.RECONVERGENT B0 ;  /* 0x0000000000007941 */ /* 0x000fea0003800200 */
.L_x_21753:
        /* <DEDUP_REMOVED lines=44> */
.L_x_21757:
        /* <DEDUP_REMOVED lines=8> */
.L_x_21758:
[----:B------:R-:W-:Y:S05]  /*14a10*/  BSYNC.RECONVERGENT B0 ;  /* 0x0000000000007941 */ /* 0x000fea0003800200 */
.L_x_21756:
        /* <DEDUP_REMOVED lines=44> */
.L_x_21760:
        /* <DEDUP_REMOVED lines=8> */
.L_x_21761:
[----:B------:R-:W-:Y:S05]  /*14d60*/  BSYNC.RECONVERGENT B0 ;  /* 0x0000000000007941 */ /* 0x000fea0003800200 */
.L_x_21759:
        /* <DEDUP_REMOVED lines=44> */
.L_x_21763:
        /* <DEDUP_REMOVED lines=8> */
.L_x_21764:
[----:B------:R-:W-:Y:S05]  /*150b0*/  BSYNC.RECONVERGENT B0 ;  /* 0x0000000000007941 */ /* 0x000fea0003800200 */
.L_x_21762:
        /* <DEDUP_REMOVED lines=18> */
.L_x_21752:
        /* <DEDUP_REMOVED lines=31> */
.L_x_21767:
[----:B------:R-:W-:Y:S01]  /*153d0*/  IMAD.MOV.U32 R6, RZ, RZ, R10 ;  /* 0x000000ffff067224 */ /* 0x000fe200078e000a */
[----:B------:R-:W-:Y:S01]  /*153e0*/  MOV R4, R12 ;  /* 0x0000000c00047202 */ /* 0x000fe20000000f00 */
[----:B------:R-:W-:Y:S01]  /*153f0*/  IMAD.MOV.U32 R3, RZ, RZ, R13 ;  /* 0x000000ffff037224 */ /* 0x000fe200078e000d */
[----:B------:R-:W-:-:S07]  /*15400*/  MOV R2, 0x15420 ;  /* 0x0001542000027802 */ /* 0x000fce0000000f00 */
[----:B------:R-:W-:Y:S05]  /*15410*/  CALL.REL.NOINC `($__internal_48_$__cuda_sm20_div_s64) ;  /* 0x000000f400e87944 */ /* 0x000fea0003c00000 */
[----:B------:R-:W-:Y:S02]  /*15420*/  IMAD.MOV.U32 R14, RZ, RZ, R4 ;  /* 0x000000ffff0e7224 */ /* 0x000fe400078e0004 */
[----:B------:R-:W-:-:S07]  /*15430*/  IMAD.MOV.U32 R15, RZ, RZ, R3 ;  /* 0x000000ffff0f7224 */ /* 0x000fce00078e0003 */
.L_x_21768:
[----:B------:R-:W-:Y:S05]  /*15440*/  BSYNC.RECONVERGENT B0 ;  /* 0x0000000000007941 */ /* 0x000fea0003800200 */
.L_x_21766:
        /* <DEDUP_REMOVED lines=44> */
.L_x_21770:
        /* <DEDUP_REMOVED lines=8> */
.L_x_21771:
[----:B------:R-:W-:Y:S05]  /*15790*/  BSYNC.RECONVERGENT B0 ;  /* 0x0000000000007941 */ /* 0x000fea0003800200 */
.L_x_21769:
        /* <DEDUP_REMOVED lines=18> */
.L_x_21765:
        /* <DEDUP_REMOVED lines=31> */
.L_x_21773:
[----:B------:R-:W-:Y:S01]  /*15ab0*/  IMAD.MOV.U32 R12, RZ, RZ, R10 ;  /* 0x000000ffff0c7224 */ /* 0x000fe200078e000a */
[----:B------:R-:W-:Y:S01]  /*15ac0*/  MOV R14, R5 ;  /* 0x00000005000e7202 */ /* 0x000fe20000000f00 */
[----:B------:R-:W-:Y:S01]  /*15ad0*/  IMAD.MOV.U32 R9, RZ, RZ, R2 ;  /* 0x000000ffff097224 */ /* 0x000fe200078e0002 */
[----:B------:R-:W-:Y:S01]  /*15ae0*/  MOV R10, 0x15b10 ;  /* 0x00015b10000a7802 */ /* 0x000fe20000000f00 */
[----:B------:R-:W-:-:S07]  /*15af0*/  IMAD.MOV.U32 R8, RZ, RZ, R3 ;  /* 0x000000ffff087224 */ /* 0x000fce00078e0003 */
[----:B------:R-:W-:Y:S05]  /*15b00*/  CALL.REL.NOINC `($__internal_49_$__cuda_sm20_rem_s64) ;  /* 0x000000f4007c7944 */ /* 0x000fea0003c00000 */
[----:B------:R-:W-:Y:S02]  /*15b10*/  IMAD.MOV.U32 R2, RZ, RZ, R4 ;  /* 0x000000ffff027224 */ /* 0x000fe400078e0004 */
[----:B------:R-:W-:-:S07]  /*15b20*/  IMAD.MOV.U32 R3, RZ, RZ, R5 ;  /* 0x000000ffff037224 */ /* 0x000fce00078e0005 */
.L_x_21774:
[----:B------:R-:W-:Y:S05]  /*15b30*/  BSYNC.RECONVERGENT B0 ;  /* 0x0000000000007941 */ /* 0x000fea0003800200 */
.L_x_21772:
        /* <DEDUP_REMOVED lines=10> */
.L_x_21751:
        /* <DEDUP_REMOVED lines=16> */
.L_x_21777:
        /* <DEDUP_REMOVED lines=22> */
.L_x_21776:
[----:B------:R-:W-:Y:S05]  /*15e40*/  BSYNC.RECONVERGENT B8 ;  /* 0x0000000000087941 */ /* 0x000fea0003800200 */
.L_x_21775:
[----:B------:R-:W-:-:S05]  /*15e50*/  IADD3 R48, P0, PT, R48, 0x8, RZ ;  /* 0x0000000830307810 */ /* 0x000fca0007f1e0ff */
[----:B------:R-:W-:Y:S01]  /*15e60*/  IMAD.X R49, RZ, RZ, R49, P0 ;  /* 0x000000ffff317224 */ /* 0x000fe200000e0631 */
[----:B------:R-:W-:-:S04]  /*15e70*/  ISETP.GE.U32.AND P0, PT, R48, R52, PT ;  /* 0x000000343000720c */ /* 0x000fc80003f06070 */
[----:B------:R-:W-:-:S13]  /*15e80*/  ISETP.GE.U32.AND.EX P0, PT, R49, R53, PT, P0 ;  /* 0x000000353100720c */ /* 0x000fda0003f06100 */
[----:B------:R-:W-:Y:S05]  /*15e90*/  @!P0 BRA `(.L_x_21777) ;  /* 0xfffffffc00908947 */ /* 0x000fea000383ffff */
.L_x_21717:
[----:B------:R-:W-:Y:S05]  /*15ea0*/  BSYNC.RECONVERGENT B7 ;  /* 0x0000000000077941 */ /* 0x000fea0003800200 */
.L_x_21716:
        /* <DEDUP_REMOVED lines=25> */
.L_x_21781:
[----:B------:R-:W-:Y:S05]  /*16040*/  BSYNC.RECONVERGENT B8 ;  /* 0x0000000000087941 */ /* 0x000fea0003800200 */
.L_x_21780:
        /* <DEDUP_REMOVED lines=21> */
.L_x_21783:
[----:B------:R-:W-:Y:S05]  /*161a0*/  BSYNC.RECONVERGENT B8 ;  /* 0x0000000000087941 */ /* 0x000fea0003800200 */
.L_x_21782:
        /* <DEDUP_REMOVED lines=26> */
.L_x_21785:
[----:B------:R-:W-:Y:S05]  /*16350*/  BSYNC.RECONVERGENT B8 ;  /* 0x0000000000087941 */ /* 0x000fea0003800200 */
.L_x_21784:
        /* <DEDUP_REMOVED lines=19> */
.L_x_21812:
        /* <DEDUP_REMOVED lines=28> */
.L_x_21789:
[----:B------:R-:W-:Y:S01]  /*16650*/  IMAD.MOV.U32 R6, RZ, RZ, R12 ;  /* 0x000000ffff067224 */ /* 0x000fe200078e000c */
[----:B------:R-:W-:Y:S01]  /*16660*/  MOV R3, R11 ;  /* 0x0000000b00037202 */ /* 0x000fe20000000f00 */
[----:B------:R-:W-:Y:S01]  /*16670*/  IMAD.MOV.U32 R4, RZ, RZ, R10 ;  /* 0x000000ffff047224 */ /* 0x000fe200078e000a */
[----:B------:R-:W-:-:S07]  /*16680*/  MOV R2, 0x166a0 ;  /* 0x000166a000027802 */ /* 0x000fce0000000f00 */
[----:B---34-:R-:W-:Y:S05]  /*16690*/  CALL.REL.NOINC `($__internal_48_$__cuda_sm20_div_s64) ;  /* 0x000000e400487944 */ /* 0x018fea0003c00000 */
[----:B------:R-:W-:Y:S02]  /*166a0*/  IMAD.MOV.U32 R14, RZ, RZ, R4 ;  /* 0x000000ffff0e7224 */ /* 0x000fe400078e0004 */
[----:B------:R-:W-:-:S07]  /*166b0*/  IMAD.MOV.U32 R15, RZ, RZ, R3 ;  /* 0x000000ffff0f7224 */ /* 0x000fce00078e0003 */
.L_x_21790:
[----:B------:R-:W-:Y:S05]  /*166c0*/  BSYNC.RECONVERGENT B1 ;  /* 0x0000000000017941 */ /* 0x000fea0003800200 */
.L_x_21788:
        /* <DEDUP_REMOVED lines=43> */
.L_x_21792:
[----:B------:R-:W-:Y:S01]  /*16980*/  IMAD.MOV.U32 R6, RZ, RZ, R14 ;  /* 0x000000ffff067224 */ /* 0x000fe200078e000e */
[----:B------:R-:W-:Y:S01]  /*16990*/  MOV R3, R21 ;  /* 0x0000001500037202 */ /* 0x000fe20000000f00 */
[----:B------:R-:W-:Y:S01]  /*169a0*/  IMAD.MOV.U32 R5, RZ, RZ, R15 ;  /* 0x000000ffff057224 */ /* 0x000fe200078e000f */
[----:B------:R-:W-:Y:S01]  /*169b0*/  MOV R2, 0x169e0 ;  /* 0x000169e000027802 */ /* 0x000fe20000000f00 */
[----:B------:R-:W-:-:S07]  /*169c0*/  IMAD.MOV.U32 R4, RZ, RZ, R20 ;  /* 0x000000ffff047224 */ /* 0x000fce00078e0014 */
[----:B---34-:R-:W-:Y:S05]  /*169d0*/  CALL.REL.NOINC `($__internal_48_$__cuda_sm20_div_s64) ;  /* 0x000000e000787944 */ /* 0x018fea0003c00000 */
[----:B------:R-:W-:Y:S02]  /*169e0*/  IMAD.MOV.U32 R10, RZ, RZ, R4 ;  /* 0x000000ffff0a7224 */ /* 0x000fe400078e0004 */
[----:B------:R-:W-:-:S07]  /*169f0*/  IMAD.MOV.U32 R11, RZ, RZ, R3 ;  /* 0x000000ffff0b7224 */ /* 0x000fce00078e0003 */
.L_x_21793:
[----:B------:R-:W-:Y:S05]  /*16a00*/  BSYNC.RECONVERGENT B1 ;  /* 0x0000000000017941 */ /* 0x000fea0003800200 */
.L_x_21791:
        /* <DEDUP_REMOVED lines=44> */
.L_x_21795:
        /* <DEDUP_REMOVED lines=8> */
.L_x_21796:
[----:B------:R-:W-:Y:S05]  /*16d50*/  BSYNC.RECONVERGENT B1 ;  /* 0x0000000000017941 */ /* 0x000fea0003800200 */
.L_x_21794:
        /* <DEDUP_REMOVED lines=44> */
.L_x_21798:
[----:B------:R-:W-:Y:S01]  /*17020*/  IMAD.MOV.U32 R6, RZ, RZ, R14 ;  /* 0x000000ffff067224 */ /* 0x000fe200078e000e */
[----:B------:R-:W-:Y:S01]  /*17030*/  MOV R5, R15 ;  /* 0x0000000f00057202 */ /* 0x000fe20000000f00 */
[----:B------:R-:W-:Y:S01]  /*17040*/  IMAD.MOV.U32 R4, RZ, RZ, R20 ;  /* 0x000000ffff047224 */ /* 0x000fe200078e0014 */
[----:B------:R-:W-:Y:S01]  /*17050*/  MOV R2, 0x17080 ;  /* 0x0001708000027802 */ /* 0x000fe20000000f00 */
[----:B------:R-:W-:-:S07]  /*17060*/  IMAD.MOV.U32 R3, RZ, RZ, R21 ;  /* 0x000000ffff037224 */ /* 0x000fce00078e0015 */
[----:B---34-:R-:W-:Y:S05]  /*17070*/  CALL.REL.NOINC `($__internal_48_$__cuda_sm20_div_s64) ;  /* 0x000000d800d07944 */ /* 0x018fea0003c00000 */
[----:B------:R-:W-:Y:S01]  /*17080*/  IMAD.MOV.U32 R12, RZ, RZ, R4 ;  /* 0x000000ffff0c7224 */ /* 0x000fe200078e0004 */
[----:B------:R-:W-:-:S07]  /*17090*/  MOV R13, R3 ;  /* 0x00000003000d7202 */ /* 0x000fce0000000f00 */
.L_x_21799:
[----:B------:R-:W-:Y:S05]  /*170a0*/  BSYNC.RECONVERGENT B1 ;  /* 0x0000000000017941 */ /* 0x000fea0003800200 */
.L_x_21797:
        /* <DEDUP_REMOVED lines=44> */
.L_x_21801:
[----:B------:R-:W-:Y:S01]  /*17370*/  MOV R6, R12 ;  /* 0x0000000c00067202 */ /* 0x000fe20000000f00 */
[----:B------:R-:W-:Y:S01]  /*17380*/  IMAD.MOV.U32 R5, RZ, RZ, R13 ;  /* 0x000000ffff057224 */ /* 0x000fe200078e000d */
[----:B------:R-:W-:Y:S01]  /*17390*/  MOV R2, 0x173d0 ;  /* 0x000173d000027802 */ /* 0x000fe20000000f00 */
[----:B------:R-:W-:Y:S02]  /*173a0*/  IMAD.MOV.U32 R4, RZ, RZ, R10 ;  /* 0x000000ffff047224 */ /* 0x000fe400078e000a */
[----:B------:R-:W-:-:S07]  /*173b0*/  IMAD.MOV.U32 R3, RZ, RZ, R11 ;  /* 0x000000ffff037224 */ /* 0x000fce00078e000b */
[----:B---34-:R-:W-:Y:S05]  /*173c0*/  CALL.REL.NOINC `($__internal_48_$__cuda_sm20_div_s64) ;  /* 0x000000d400fc7944 */ /* 0x018fea0003c00000 */
[----:B------:R-:W-:Y:S01]  /*173d0*/  MOV R20, R4 ;  /* 0x0000000400147202 */ /* 0x000fe20000000f00 */
[----:B------:R-:W-:-:S07]  /*173e0*/  IMAD.MOV.U32 R21, RZ, RZ, R3 ;  /* 0x000000ffff157224 */ /* 0x000fce00078e0003 */
.L_x_21802:
[----:B------:R-:W-:Y:S05]  /*173f0*/  BSYNC.RECONVERGENT B1 ;  /* 0x0000000000017941 */ /* 0x000fea0003800200 */
.L_x_21800:
        /* <DEDUP_REMOVED lines=44> */
.L_x_21804:
        /* <DEDUP_REMOVED lines=8> */
.L_x_21805:
[----:B------:R-:W-:Y:S05]  /*17740*/  BSYNC.RECONVERGENT B1 ;  /* 0x0000000000017941 */ /* 0x000fea0003800200 */
.L_x_21803:
        /* <DEDUP_REMOVED lines=44> */
.L_x_21807:
        /* <DEDUP_REMOVED lines=8> */
.L_x_21808:
[----:B------:R-:W-:Y:S05]  /*17a90*/  BSYNC.RECONVERGENT B1 ;  /* 0x0000000000017941 */ /* 0x000fea0003800200 */
.L_x_21806:
        /* <DEDUP_REMOVED lines=44> */
.L_x_21810:
        /* <DEDUP_REMOVED lines=8> */
.L_x_21811:
[----:B------:R-:W-:Y:S05]  /*17de0*/  BSYNC.RECONVERGENT B1 ;  /* 0x0000000000017941 */ /* 0x000fea0003800200 */
.L_x_21809:
        /* <DEDUP_REMOVED lines=22> */
.L_x_21787:
[----:B------:R-:W-:-:S07]  /*17f50*/  VIADD R20, R9, 0x3 ;  /* 0x0000000309147836 */ /* 0x000fce0000000000 */
.L_x_21786:
        /* <DEDUP_REMOVED lines=31> */
.L_x_21816:
[----:B------:R-:W-:Y:S01]  /*18150*/  IMAD.MOV.U32 R6, RZ, RZ, R12 ;  /* 0x000000ffff067224 */ /* 0x000fe200078e000c */
[----:B------:R-:W-:Y:S01]  /*18160*/  MOV R4, R8 ;  /* 0x0000000800047202 */ /* 0x000fe20000000f00 */
[----:B------:R-:W-:Y:S01]  /*18170*/  IMAD.MOV.U32 R3, RZ, RZ, R9 ;  /* 0x000000ffff037224 */ /* 0x000fe200078e0009 */
[----:B------:R-:W-:-:S07]  /*18180*/  MOV R2, 0x181a0 ;  /* 0x000181a000027802 */ /* 0x000fce0000000f00 */
[----:B---34-:R-:W-:Y:S05]  /*18190*/  CALL.REL.NOINC `($__internal_48_$__cuda_sm20_div_s64) ;  /* 0x000000c800887944 */ /* 0x018fea0003c00000 */
[----:B------:R-:W-:Y:S02]  /*181a0*/  IMAD.MOV.U32 R10, RZ, RZ, R4 ;  /* 0x000000ffff0a7224 */ /* 0x000fe400078e0004 */
[----:B------:R-:W-:-:S07]  /*181b0*/  IMAD.MOV.U32 R11, RZ, RZ, R3 ;  /* 0x000000ffff0b7224 */ /* 0x000fce00078e0003 */
.L_x_21817:
[----:B------:R-:W-:Y:S05]  /*181c0*/  BSYNC.RECONVERGENT B0 ;  /* 0x0000000000007941 */ /* 0x000fea0003800200 */
.L_x_21815:
        /* <DEDUP_REMOVED lines=43> */
.L_x_21819:
        /* <DEDUP_REMOVED lines=8> */
.L_x_21820:
[----:B------:R-:W-:Y:S05]  /*18500*/  BSYNC.RECONVERGENT B0 ;  /* 0x0000000000007941 */ /* 0x000fea0003800200 */
.L_x_21818:
        /* <DEDUP_REMOVED lines=44> */
.L_x_21822:
        /* <DEDUP_REMOVED lines=8> */
.L_x_21823:
[----:B------:R-:W-:Y:S05]  /*18850*/  BSYNC.RECONVERGENT B0 ;  /* 0x0000000000007941 */ /* 0x000fea0003800200 */
.L_x_21821:
        /* <DEDUP_REMOVED lines=44> */
.L_x_21825:
        /* <DEDUP_REMOVED lines=8> */
.L_x_21826:
[----:B------:R-:W-:Y:S05]  /*18ba0*/  BSYNC.RECONVERGENT B0 ;  /* 0x0000000000007941 */ /* 0x000fea0003800200 */
.L_x_21824:
        /* <DEDUP_REMOVED lines=18> */
.L_x_21814:
        /* <DEDUP_REMOVED lines=31> */
.L_x_21829:
[----:B------:R-:W-:Y:S01]  /*18ec0*/  IMAD.MOV.U32 R6, RZ, RZ, R12 ;  /* 0x000000ffff067224 */ /* 0x000fe200078e000c */
[----:B------:R-:W-:Y:S01]  /*18ed0*/  MOV R3, R9 ;  /* 0x0000000900037202 */ /* 0x000fe20000000f00 */
[----:B------:R-:W-:Y:S01]  /*18ee0*/  IMAD.MOV.U32 R4, RZ, RZ, R8 ;  /* 0x000000ffff047224 */ /* 0x000fe200078e0008 */
[----:B------:R-:W-:-:S07]  /*18ef0*/  MOV R2, 0x18f10 ;  /* 0x00018f1000027802 */ /* 0x000fce0000000f00 */
[----:B---34-:R-:W-:Y:S05]  /*18f00*/  CALL.REL.NOINC `($__internal_48_$__cuda_sm20_div_s64) ;  /* 0x000000bc002c7944 */ /* 0x018fea0003c00000 */
[----:B------:R-:W-:Y:S02]  /*18f10*/  IMAD.MOV.U32 R10, RZ, RZ, R4 ;  /* 0x000000ffff0a7224 */ /* 0x000fe400078e0004 */
[----:B------:R-:W-:-:S07]  /*18f20*/  IMAD.MOV.U32 R11, RZ, RZ, R3 ;  /* 0x000000ffff0b7224 */ /* 0x000fce00078e0003 */
.L_x_21830:
[----:B------:R-:W-:Y:S05]  /*18f30*/  BSYNC.RECONVERGENT B0 ;  /* 0x0000000000007941 */ /* 0x000fea0003800200 */
.L_x_21828:
        /* <DEDUP_REMOVED lines=43> */
.L_x_21832:
        /* <DEDUP_REMOVED lines=8> */
.L_x_21833:
[----:B------:R-:W-:Y:S05]  /*19270*/  BSYNC.RECONVERGENT B0 ;  /* 0x0000000000007941 */ /* 0x000fea0003800200 */
.L_x_21831:
        /* <DEDUP_REMOVED lines=18> */
.L_x_21827:
        /* <DEDUP_REMOVED lines=31> */
.L_x_21835:
[----:B------:R-:W-:Y:S01]  /*19590*/  IMAD.MOV.U32 R9, RZ, RZ, R2 ;  /* 0x000000ffff097224 */ /* 0x000fe200078e0002 */
[----:B------:R-:W-:Y:S01]  /*195a0*/  MOV R8, R3 ;  /* 0x0000000300087202 */ /* 0x000fe20000000f00 */
[----:B------:R-:W-:Y:S01]  /*195b0*/  IMAD.MOV.U32 R14, RZ, RZ, R5 ;  /* 0x000000ffff0e7224 */ /* 0x000fe200078e0005 */
[----:B------:R-:W-:-:S07]  /*195c0*/  MOV R10, 0x195e0 ;  /* 0x000195e0000a7802 */ /* 0x000fce0000000f00 */
[----:B---34-:R-:W-:Y:S05]  /*195d0*/  CALL.REL.NOINC `($__internal_49_$__cuda_sm20_rem_s64) ;  /* 0x000000b800c87944 */ /* 0x018fea0003c00000 */
[----:B------:R-:W-:Y:S02]  /*195e0*/  IMAD.MOV.U32 R2, RZ, RZ, R4 ;  /* 0x000000ffff027224 */ /* 0x000fe400078e0004 */
[----:B------:R-:W-:-:S07]  /*195f0*/  IMAD.MOV.U32 R3, RZ, RZ, R5 ;  /* 0x000000ffff037224 */ /* 0x000fce00078e0005 */
.L_x_21836:
[----:B------:R-:W-:Y:S05]  /*19600*/  BSYNC.RECONVERGENT B0 ;  /* 0x0000000000007941 */ /* 0x000fea0003800200 */
.L_x_21834:
        /* <DEDUP_REMOVED lines=9> */
.L_x_21813:
        /* <DEDUP_REMOVED lines=14> */
.L_x_21839:
        /* <DEDUP_REMOVED lines=22> */
.L_x_21838:
[----:B------:R-:W-:Y:S05]  /*198e0*/  BSYNC.RECONVERGENT B8 ;  /* 0x0000000000087941 */ /* 0x000fea0003800200 */
.L_x_21837:
[----:B------:R-:W-:-:S05]  /*198f0*/  IADD3 R38, P0, PT, R38, 0x8, RZ ;  /* 0x0000000826267810 */ /* 0x000fca0007f1e0ff */
[----:B------:R-:W-:Y:S01]  /*19900*/  IMAD.X R39, RZ, RZ, R39, P0 ;  /* 0x000000ffff277224 */ /* 0x000fe200000e0627 */
[----:B------:R-:W-:-:S04]  /*19910*/  ISETP.GE.U32.AND P0, PT, R38, R45, PT ;  /* 0x0000002d2600720c */ /* 0x000fc80003f06070 */
[----:B------:R-:W-:-:S13]  /*19920*/  ISETP.GE.U32.AND.EX P0, PT, R39, R44, PT, P0 ;  /* 0x0000002c2700720c */ /* 0x000fda0003f06100 */
[----:B------:R-:W-:Y:S05]  /*19930*/  @!P0 BRA `(.L_x_21839) ;  /* 0xfffffffc00908947 */ /* 0x000fea000383ffff */
.L_x_21779:
[----:B------:R-:W-:Y:S05]  /*19940*/  BSYNC.RECONVERGENT B7 ;  /* 0x0000000000077941 */ /* 0x000fea0003800200 */
.L_x_21778:
        /* <DEDUP_REMOVED lines=25> */
.L_x_21843:
[----:B------:R-:W-:Y:S05]  /*19ae0*/  BSYNC.RECONVERGENT B8 ;  /* 0x0000000000087941 */ /* 0x000fea0003800200 */
.L_x_21842:
        /* <DEDUP_REMOVED lines=21> */
.L_x_21845:
[----:B------:R-:W-:Y:S05]  /*19c40*/  BSYNC.RECONVERGENT B8 ;  /* 0x0000000000087941 */ /* 0x000fea0003800200 */
.L_x_21844:
        /* <DEDUP_REMOVED lines=26> */
.L_x_21847:
[----:B------:R-:W-:Y:S05]  /*19df0*/  BSYNC.RECONVERGENT B8 ;  /* 0x0000000000087941 */ /* 0x000fea0003800200 */
.L_x_21846:
        /* <DEDUP_REMOVED lines=19> */
.L_x_21874:
        /* <DEDUP_REMOVED lines=28> */
.L_x_21851:
[----:B------:R-:W-:Y:S01]  /*1a0f0*/  MOV R6, R12 ;  /* 0x0000000c00067202 */ /* 0x000fe20000000f00 */
[----:B------:R-:W-:Y:S01]  /*1a100*/  IMAD.MOV.U32 R4, RZ, RZ, R10 ;  /* 0x000000ffff047224 */ /* 0x000fe200078e000a */
[----:B------:R-:W-:Y:S01]  /*1a110*/  MOV R2, 0x1a140 ;  /* 0x0001a14000027802 */ /* 0x000fe20000000f00 */
[----:B------:R-:W-:-:S07]  /*1a120*/  IMAD.MOV.U32 R3, RZ, RZ, R11 ;  /* 0x000000ffff037224 */ /* 0x000fce00078e000b */
[----:B----4-:R-:W-:Y:S05]  /*1a130*/  CALL.REL.NOINC `($__internal_48_$__cuda_sm20_div_s64) ;  /* 0x000000a800a07944 */ /* 0x010fea0003c00000 */
[----:B------:R-:W-:Y:S01]  /*1a140*/  IMAD.MOV.U32 R14, RZ, RZ, R4 ;  /* 0x000000ffff0e7224 */ /* 0x000fe200078e0004 */
[----:B------:R-:W-:-:S07]  /*1a150*/  MOV R15, R3 ;  /* 0x00000003000f7202 */ /* 0x000fce0000000f00 */
.L_x_21852:
[----:B------:R-:W-:Y:S05]  /*1a160*/  BSYNC.RECONVERGENT B1 ;  /* 0x0000000000017941 */ /* 0x000fea0003800200 */
.L_x_21850:
        /* <DEDUP_REMOVED lines=44> */
.L_x_21854:
[----:B------:R-:W-:Y:S01]  /*1a430*/  MOV R6, R14 ;  /* 0x0000000e00067202 */ /* 0x000fe20000000f00 */
[----:B------:R-:W-:Y:S01]  /*1a440*/  IMAD.MOV.U32 R5, RZ, RZ, R15 ;  /* 0x000000ffff057224 */ /* 0x000fe200078e000f */
[----:B------:R-:W-:Y:S01]  /*1a450*/  MOV R2, 0x1a490 ;  /* 0x0001a49000027802 */ /* 0x000fe20000000f00 */
[----:B------:R-:W-:Y:S02]  /*1a460*/  IMAD.MOV.U32 R4, RZ, RZ, R20 ;  /* 0x000000ffff047224 */ /* 0x000fe400078e0014 */
[----:B------:R-:W-:-:S07]  /*1a470*/  IMAD.MOV.U32 R3, RZ, RZ, R21 ;  /* 0x000000ffff037224 */ /* 0x000fce00078e0015 */
[----:B----4-:R-:W-:Y:S05]  /*1a480*/  CALL.REL.NOINC `($__internal_48_$__cuda_sm20_div_s64) ;  /* 0x000000a400cc7944 */ /* 0x010fea0003c00000 */
[----:B------:R-:W-:Y:S01]  /*1a490*/  MOV R10, R4 ;  /* 0x00000004000a7202 */ /* 0x000fe20000000f00 */
[----:B------:R-:W-:-:S07]  /*1a4a0*/  IMAD.MOV.U32 R11, RZ, RZ, R3 ;  /* 0x000000ffff0b7224 */ /* 0x000fce00078e0003 */
.L_x_21855:
[----:B------:R-:W-:Y:S05]  /*1a4b0*/  BSYNC.RECONVERGENT B1 ;  /* 0x0000000000017941 */ /* 0x000fea0003800200 */
.L_x_21853:
        /* <DEDUP_REMOVED lines=44> */
.L_x_21857:
[----:B------:R-:W-:Y:S01]  /*1a780*/  IMAD.MOV.U32 R6, RZ, RZ, R10 ;  /* 0x000000ffff067224 */ /* 0x000fe200078e000a */
[----:B------:R-:W-:Y:S01]  /*1a790*/  MOV R3, R13 ;  /* 0x0000000d00037202 */ /* 0x000fe20000000f00 */
[----:B------:R-:W-:Y:S01]  /*1a7a0*/  IMAD.MOV.U32 R5, RZ, RZ, R11 ;  /* 0x000000ffff057224 */ /* 0x000fe200078e000b */
[----:B------:R-:W-:Y:S01]  /*1a7b0*/  MOV R2, 0x1a7e0 ;  /* 0x0001a7e000027802 */ /* 0x000fe20000000f00 */
[----:B------:R-:W-:-:S07]  /*1a7c0*/  IMAD.MOV.U32 R4, RZ, RZ, R12 ;  /* 0x000000ffff047224 */ /* 0x000fce00078e000c */
[----:B----4-:R-:W-:Y:S05]  /*1a7d0*/  CALL.REL.NOINC `($__internal_48_$__cuda_sm20_div_s64) ;  /* 0x000000a000f87944 */ /* 0x010fea0003c00000 */
[----:B------:R-:W-:Y:S02]  /*1a7e0*/  IMAD.MOV.U32 R14, RZ, RZ, R4 ;  /* 0x000000ffff0e7224 */ /* 0x000fe400078e0004 */
[----:B------:R-:W-:-:S07]  /*1a7f0*/  IMAD.MOV.U32 R15, RZ, RZ, R3 ;  /* 0x000000ffff0f7224 */ /* 0x000fce00078e0003 */
.L_x_21858:
[----:B------:R-:W-:Y:S05]  /*1a800*/  BSYNC.RECONVERGENT B1 ;  /* 0x0000000000017941 */ /* 0x000fea0003800200 */
.L_x_21856:
        /* <DEDUP_REMOVED lines=44> */
.L_x_21860:
        /* <DEDUP_REMOVED lines=8> */
.L_x_21861:
[----:B------:R-:W-:Y:S05]  /*1ab50*/  BSYNC.RECONVERGENT B1 ;  /* 0x0000000000017941 */ /* 0x000fea0003800200 */
.L_x_21859:
        /* <DEDUP_REMOVED lines=44> */
.L_x_21863:
[----:B------:R-:W-:Y:S01]  /*1ae20*/  IMAD.MOV.U32 R6, RZ, RZ, R12 ;  /* 0x000000ffff067224 */ /* 0x000fe200078e000c */
[----:B------:R-:W-:Y:S01]  /*1ae30*/  MOV R5, R13 ;  /* 0x0000000d00057202 */ /* 0x000fe20000000f00 */
[----:B------:R-:W-:Y:S01]  /*1ae40*/  IMAD.MOV.U32 R4, RZ, RZ, R10 ;  /* 0x000000ffff047224 */ /* 0x000fe200078e000a */
[----:B------:R-:W-:Y:S01]  /*1ae50*/  MOV R2, 0x1ae80 ;  /* 0x0001ae8000027802 */ /* 0x000fe20000000f00 */
[----:B------:R-:W-:-:S07]  /*1ae60*/  IMAD.MOV.U32 R3, RZ, RZ, R11 ;  /* 0x000000ffff037224 */ /* 0x000fce00078e000b */
[----:B----4-:R-:W-:Y:S05]  /*1ae70*/  CALL.REL.NOINC `($__internal_48_$__cuda_sm20_div_s64) ;  /* 0x0000009c00507944 */ /* 0x010fea0003c00000 */
[----:B------:R-:W-:Y:S01]  /*1ae80*/  IMAD.MOV.U32 R20, RZ, RZ, R4 ;  /* 0x000000ffff147224 */ /* 0x000fe200078e0004 */
[----:B------:R-:W-:-:S07]  /*1ae90*/  MOV R21, R3 ;  /* 0x0000000300157202 */ /* 0x000fce0000000f00 */
.L_x_21864:
[----:B------:R-:W-:Y:S05]  /*1aea0*/  BSYNC.RECONVERGENT B1 ;  /* 0x0000000000017941 */ /* 0x000fea0003800200 */
.L_x_21862:
        /* <DEDUP_REMOVED lines=44> */
.L_x_21866:
        /* <DEDUP_REMOVED lines=8> */
.L_x_21867:
[----:B------:R-:W-:Y:S05]  /*1b1f0*/  BSYNC.RECONVERGENT B1 ;  /* 0x0000000000017941 */ /* 0x000fea0003800200 */
.L_x_21865:
        /* <DEDUP_REMOVED lines=44> */
.L_x_21869:
        /* <DEDUP_REMOVED lines=8> */
.L_x_21870:
[----:B------:R-:W-:Y:S05]  /*1b540*/  BSYNC.RECONVERGENT B1 ;  /* 0x0000000000017941 */ /* 0x000fea0003800200 */
.L_x_21868:
        /* <DEDUP_REMOVED lines=44> */
.L_x_21872:
        /* <DEDUP_REMOVED lines=8> */
.L_x_21873:
[----:B------:R-:W-:Y:S05]  /*1b890*/  BSYNC.RECONVERGENT B1 ;  /* 0x0000000000017941 */ /* 0x000fea0003800200 */
.L_x_21871:
        /* <DEDUP_REMOVED lines=22> */
.L_x_21849:
[----:B------:R-:W-:-:S07]  /*1ba00*/  VIADD R0, R0, 0x3 ;  /* 0x0000000300007836 */ /* 0x000fce0000000000 */
.L_x_21848:
        /* <DEDUP_REMOVED lines=31> */
.L_x_21878:
[----:B------:R-:W-:Y:S01]  /*1bc00*/  IMAD.MOV.U32 R6, RZ, RZ, R12 ;  /* 0x000000ffff067224 */ /* 0x000fe200078e000c */
[----:B------:R-:W-:Y:S01]  /*1bc10*/  MOV R3, R15 ;  /* 0x0000000f00037202 */ /* 0x000fe20000000f00 */
[----:B------:R-:W-:Y:S01]  /*1bc20*/  IMAD.MOV.U32 R4, RZ, RZ, R14 ;  /* 0x000000ffff047224 */ /* 0x000fe200078e000e */
[----:B------:R-:W-:-:S07]  /*1bc30*/  MOV R2, 0x1bc50 ;  /* 0x0001bc5000027802 */ /* 0x000fce0000000f00 */
[----:B----4-:R-:W-:Y:S05]  /*1bc40*/  CALL.REL.NOINC `($__internal_48_$__cuda_sm20_div_s64) ;  /* 0x0000008c00dc7944 */ /* 0x010fea0003c00000 */
[----:B------:R-:W-:Y:S02]  /*1bc50*/  IMAD.MOV.U32 R8, RZ, RZ, R4 ;  /* 0x000000ffff087224 */ /* 0x000fe400078e0004 */
[----:B------:R-:W-:-:S07]  /*1bc60*/  IMAD.MOV.U32 R9, RZ, RZ, R3 ;  /* 0x000000ffff097224 */ /* 0x000fce00078e0003 */
.L_x_21879:
[----:B------:R-:W-:Y:S05]  /*1bc70*/  BSYNC.RECONVERGENT B0 ;  /* 0x0000000000007941 */ /* 0x000fea0003800200 */
.L_x_21877:
        /* <DEDUP_REMOVED lines=44> */
.L_x_21881:
        /* <DEDUP_REMOVED lines=8> */
.L_x_21882:
[----:B------:R-:W-:Y:S05]  /*1bfc0*/  BSYNC.RECONVERGENT B0 ;  /* 0x0000000000007941 */ /* 0x000fea0003800200 */
.L_x_21880:
        /* <DEDUP_REMOVED lines=44> */
.L_x_21884:
        /* <DEDUP_REMOVED lines=8> */
.L_x_21885:
[----:B------:R-:W-:Y:S05]  /*1c310*/  BSYNC.RECONVERGENT B0 ;  /* 0x0000000000007941 */ /* 0x000fea0003800200 */
.L_x_21883:
        /* <DEDUP_REMOVED lines=44> */
.L_x_21887:
        /* <DEDUP_REMOVED lines=8> */
.L_x_21888:
[----:B------:R-:W-:Y:S05]  /*1c660*/  BSYNC.RECONVERGENT B0 ;  /* 0x0000000000007941 */ /* 0x000fea0003800200 */
.L_x_21886:
        /* <DEDUP_REMOVED lines=18> */
.L_x_21876:
        /* <DEDUP_REMOVED lines=31> */
.L_x_21891:
[----:B------:R-:W-:Y:S01]  /*1c980*/  IMAD.MOV.U32 R6, RZ, RZ, R12 ;  /* 0x000000ffff067224 */ /* 0x000fe200078e000c */
[----:B------:R-:W-:Y:S01]  /*1c990*/  MOV R3, R15 ;  /* 0x0000000f00037202 */ /* 0x000fe20000000f00 */
[----:B------:R-:W-:Y:S01]  /*1c9a0*/  IMAD.MOV.U32 R4, RZ, RZ, R14 ;  /* 0x000000ffff047224 */ /* 0x000fe200078e000e */
[----:B------:R-:W-:-:S07]  /*1c9b0*/  MOV R2, 0x1c9d0 ;  /* 0x0001c9d000027802 */ /* 0x000fce0000000f00 */
[----:B----4-:R-:W-:Y:S05]  /*1c9c0*/  CALL.REL.NOINC `($__internal_48_$__cuda_sm20_div_s64) ;  /* 0x00000080007c7944 */ /* 0x010fea0003c00000 */
[----:B------:R-:W-:Y:S02]  /*1c9d0*/  IMAD.MOV.U32 R8, RZ, RZ, R4 ;  /* 0x000000ffff087224 */ /* 0x000fe400078e0004 */
[----:B------:R-:W-:-:S07]  /*1c9e0*/  IMAD.MOV.U32 R9, RZ, RZ, R3 ;  /* 0x000000ffff097224 */ /* 0x000fce00078e0003 */
.L_x_21892:
[----:B------:R-:W-:Y:S05]  /*1c9f0*/  BSYNC.RECONVERGENT B0 ;  /* 0x0000000000007941 */ /* 0x000fea0003800200 */
.L_x_21890:
        /* <DEDUP_REMOVED lines=44> */
.L_x_21894:
        /* <DEDUP_REMOVED lines=8> */
.L_x_21895:
[----:B------:R-:W-:Y:S05]  /*1cd40*/  BSYNC.RECONVERGENT B0 ;  /* 0x0000000000007941 */ /* 0x000fea0003800200 */
.L_x_21893:
        /* <DEDUP_REMOVED lines=18> */
.L_x_21889:
        /* <DEDUP_REMOVED lines=31> */
.L_x_21897:
[----:B------:R-:W-:Y:S01]  /*1d060*/  MOV R9, R2 ;  /* 0x0000000200097202 */ /* 0x000fe20000000f00 */
[----:B------:R-:W-:Y:S01]  /*1d070*/  IMAD.MOV.U32 R8, RZ, RZ, R3 ;  /* 0x000000ffff087224 */ /* 0x000fe200078e0003 */
[----:B------:R-:W-:Y:S01]  /*1d080*/  MOV R10, 0x1d0b0 ;  /* 0x0001d0b0000a7802 */ /* 0x000fe20000000f00 */
[----:B------:R-:W-:-:S07]  /*1d090*/  IMAD.MOV.U32 R14, RZ, RZ, R5 ;  /* 0x000000ffff0e7224 */ /* 0x000fce00078e0005 */
[----:B----4-:R-:W-:Y:S05]  /*1d0a0*/  CALL.REL.NOINC `($__internal_49_$__cuda_sm20_rem_s64) ;  /* 0x0000008000147944 */ /* 0x010fea0003c00000 */
[----:B------:R-:W-:Y:S01]  /*1d0b0*/  IMAD.MOV.U32 R2, RZ, RZ, R4 ;  /* 0x000000ffff027224 */ /* 0x000fe200078e0004 */
[----:B------:R-:W-:-:S07]  /*1d0c0*/  MOV R3, R5 ;  /* 0x0000000500037202 */ /* 0x000fce0000000f00 */
.L_x_21898:
[----:B------:R-:W-:Y:S05]  /*1d0d0*/  BSYNC.RECONVERGENT B0 ;  /* 0x0000000000007941 */ /* 0x000fea0003800200 */
.L_x_21896:
        /* <DEDUP_REMOVED lines=10> */
.L_x_21875:
        /* <DEDUP_REMOVED lines=14> */
.L_x_21901:
        /* <DEDUP_REMOVED lines=22> */
.L_x_21900:
[----:B------:R-:W-:Y:S05]  /*1d3c0*/  BSYNC.RECONVERGENT B8 ;  /* 0x0000000000087941 */ /* 0x000fea0003800200 */
.L_x_21899:
[----:B------:R-:W-:-:S05]  /*1d3d0*/  IADD3 R28, P0, PT, R28, 0x8, RZ ;  /* 0x000000081c1c7810 */ /* 0x000fca0007f1e0ff */
[----:B------:R-:W-:Y:S01]  /*1d3e0*/  IMAD.X R29, RZ, RZ, R29, P0 ;  /* 0x000000ffff1d7224 */ /* 0x000fe200000e061d */
[----:B------:R-:W-:-:S04]  /*1d3f0*/  ISETP.GE.U32.AND P0, PT, R28, R35, PT ;  /* 0x000000231c00720c */ /* 0x000fc80003f06070 */
[----:B------:R-:W-:-:S13]  /*1d400*/  ISETP.GE.U32.AND.EX P0, PT, R29, R34, PT, P0 ;  /* 0x000000221d00720c */ /* 0x000fda0003f06100 */
[----:B------:R-:W-:Y:S05]  /*1d410*/  @!P0 BRA `(.L_x_21901) ;  /* 0xfffffffc00908947 */ /* 0x000fea000383ffff */
.L_x_21841:
[----:B------:R-:W-:Y:S05]  /*1d420*/  BSYNC.RECONVERGENT B7 ;  /* 0x0000000000077941 */ /* 0x000fea0003800200 */
.L_x_21840:
        /* <DEDUP_REMOVED lines=25> */
.L_x_21905:
[----:B------:R-:W-:Y:S05]  /*1d5c0*/  BSYNC.RECONVERGENT B8 ;  /* 0x0000000000087941 */ /* 0x000fea0003800200 */
.L_x_21904:
        /* <DEDUP_REMOVED lines=21> */
.L_x_21907:
[----:B------:R-:W-:Y:S05]  /*1d720*/  BSYNC.RECONVERGENT B8 ;  /* 0x0000000000087941 */ /* 0x000fea0003800200 */
.L_x_21906:
        /* <DEDUP_REMOVED lines=26> */
.L_x_21909:
[----:B------:R-:W-:Y:S05]  /*1d8d0*/  BSYNC.RECONVERGENT B8 ;  /* 0x0000000000087941 */ /* 0x000fea0003800200 */
.L_x_21908:
        /* <DEDUP_REMOVED lines=18> */
.L_x_21936:
        /* <DEDUP_REMOVED lines=28> */
.L_x_21913:
[----:B------:R-:W-:Y:S01]  /*1dbc0*/  MOV R6, R12 ;  /* 0x0000000c00067202 */ /* 0x000fe20000000f00 */
[----:B------:R-:W-:Y:S01]  /*1dbd0*/  IMAD.MOV.U32 R4, RZ, RZ, R10 ;  /* 0x000000ffff047224 */ /* 0x000fe200078e000a */
[----:B------:R-:W-:Y:S01]  /*1dbe0*/  MOV R2, 0x1dc10 ;  /* 0x0001dc1000027802 */ /* 0x000fe20000000f00 */
[----:B------:R-:W-:-:S07]  /*1dbf0*/  IMAD.MOV.U32 R3, RZ, RZ, R11 ;  /* 0x000000ffff037224 */ /* 0x000fce00078e000b */
[----:B----4-:R-:W-:Y:S05]  /*1dc00*/  CALL.REL.NOINC `($__internal_48_$__cuda_sm20_div_s64) ;  /* 0x0000006c00ec7944 */ /* 0x010fea0003c00000 */
[----:B------:R-:W-:Y:S01]  /*1dc10*/  MOV R14, R4 ;  /* 0x00000004000e7202 */ /* 0x000fe20000000f00 */
[----:B------:R-:W-:-:S07]  /*1dc20*/  IMAD.MOV.U32 R15, RZ, RZ, R3 ;  /* 0x000000ffff0f7224 */ /* 0x000fce00078e0003 */
.L_x_21914:
[----:B------:R-:W-:Y:S05]  /*1dc30*/  BSYNC.RECONVERGENT B1 ;  /* 0x0000000000017941 */ /* 0x000fea0003800200 */
.L_x_21912:
        /* <DEDUP_REMOVED lines=44> */
.L_x_21916:
[----:B------:R-:W-:Y:S01]  /*1df00*/  IMAD.MOV.U32 R6, RZ, RZ, R14 ;  /* 0x000000ffff067224 */ /* 0x000fe200078e000e */
[----:B------:R-:W-:Y:S01]  /*1df10*/  MOV R5, R15 ;  /* 0x0000000f00057202 */ /* 0x000fe20000000f00 */
[----:B------:R-:W-:Y:S01]  /*1df20*/  IMAD.MOV.U32 R4, RZ, RZ, R20 ;  /* 0x000000ffff047224 */ /* 0x000fe200078e0014 */
[----:B------:R-:W-:Y:S01]  /*1df30*/  MOV R2, 0x1df60 ;  /* 0x0001df6000027802 */ /* 0x000fe20000000f00 */
[----:B------:R-:W-:-:S07]  /*1df40*/  IMAD.MOV.U32 R3, RZ, RZ, R21 ;  /* 0x000000ffff037224 */ /* 0x000fce00078e0015 */
[----:B----4-:R-:W-:Y:S05]  /*1df50*/  CALL.REL.NOINC `($__internal_48_$__cuda_sm20_div_s64) ;  /* 0x0000006c00187944 */ /* 0x010fea0003c00000 */
[----:B------:R-:W-:Y:S01]  /*1df60*/  MOV R10, R4 ;  /* 0x00000004000a7202 */ /* 0x000fe20000000f00 */
[----:B------:R-:W-:-:S07]  /*1df70*/  IMAD.MOV.U32 R11, RZ, RZ, R3 ;  /* 0x000000ffff0b7224 */ /* 0x000fce00078e0003 */
.L_x_21917:
[----:B------:R-:W-:Y:S05]  /*1df80*/  BSYNC.RECONVERGENT B1 ;  /* 0x0000000000017941 */ /* 0x000fea0003800200 */
.L_x_21915:
        /* <DEDUP_REMOVED lines=45> */
.L_x_21919:
[----:B------:R-:W-:Y:S01]  /*1e260*/  MOV R6, R10 ;  /* 0x0000000a00067202 */ /* 0x000fe20000000f00 */
[----:B------:R-:W-:Y:S01]  /*1e270*/  IMAD.MOV.U32 R5, RZ, RZ, R11 ;  /* 0x000000ffff057224 */ /* 0x000fe200078e000b */
[----:B------:R-:W-:Y:S01]  /*1e280*/  MOV R3, R13 ;  /* 0x0000000d00037202 */ /* 0x000fe20000000f00 */
[----:B------:R-:W-:Y:S01]  /*1e290*/  IMAD.MOV.U32 R4, RZ, RZ, R12 ;  /* 0x000000ffff047224 */ /* 0x000fe200078e000c */
[----:B------:R-:W-:-:S07]  /*1e2a0*/  MOV R2, 0x1e2c0 ;  /* 0x0001e2c000027802 */ /* 0x000fce0000000f00 */
[----:B----4-:R-:W-:Y:S05]  /*1e2b0*/  CALL.REL.NOINC `($__internal_48_$__cuda_sm20_div_s64) ;  /* 0x0000006800407944 */ /* 0x010fea0003c00000 */
[----:B------:R-:W-:Y:S02]  /*1e2c0*/  IMAD.MOV.U32 R22, RZ, RZ, R4 ;  /* 0x000000ffff167224 */ /* 0x000fe400078e0004 */
[----:B------:R-:W-:-:S07]  /*1e2d0*/  IMAD.MOV.U32 R23, RZ, RZ, R3 ;  /* 0x000000ffff177224 */ /* 0x000fce00078e0003 */
.L_x_21920:
[----:B------:R-:W-:Y:S05]  /*1e2e0*/  BSYNC.RECONVERGENT B1 ;  /* 0x0000000000017941 */ /* 0x000fea0003800200 */
.L_x_21918:
        /* <DEDUP_REMOVED lines=44> */
.L_x_21922:
        /* <DEDUP_REMOVED lines=8> */
.L_x_21923:
[----:B------:R-:W-:Y:S05]  /*1e630*/  BSYNC.RECONVERGENT B1 ;  /* 0x0000000000017941 */ /* 0x000fea0003800200 */
.L_x_21921:
        /* <DEDUP_REMOVED lines=45> */
.L_x_21925:
        /* <DEDUP_REMOVED lines=8> */
.L_x_21926:
[----:B------:R-:W-:Y:S05]  /*1e990*/  BSYNC.RECONVERGENT B1 ;  /* 0x0000000000017941 */ /* 0x000fea0003800200 */
.L_x_21924:
        /* <DEDUP_REMOVED lines=44> */
.L_x_21928:
        /* <DEDUP_REMOVED lines=8> */
.L_x_21929:
[----:B------:R-:W-:Y:S05]  /*1ece0*/  BSYNC.RECONVERGENT B1 ;  /* 0x0000000000017941 */ /* 0x000fea0003800200 */
.L_x_21927:
        /* <DEDUP_REMOVED lines=44> */
.L_x_21931:
        /* <DEDUP_REMOVED lines=8> */
.L_x_21932:
[----:B------:R-:W-:Y:S05]  /*1f030*/  BSYNC.RECONVERGENT B1 ;  /* 0x0000000000017941 */ /* 0x000fea0003800200 */
.L_x_21930:
        /* <DEDUP_REMOVED lines=44> */
.L_x_21934:
        /* <DEDUP_REMOVED lines=8> */
.L_x_21935:
[----:B------:R-:W-:Y:S05]  /*1f380*/  BSYNC.RECONVERGENT B1 ;  /* 0x0000000000017941 */ /* 0x000fea0003800200 */
.L_x_21933:
        /* <DEDUP_REMOVED lines=22> */
.L_x_21911:
[----:B------:R-:W-:-:S07]  /*1f4f0*/  VIADD R67, R8, 0x3 ;  /* 0x0000000308437836 */ /* 0x000fce0000000000 */
.L_x_21910:
        /* <DEDUP_REMOVED lines=31> */
.L_x_21940:
[----:B------:R-:W-:Y:S01]  /*1f6f0*/  IMAD.MOV.U32 R6, RZ, RZ, R12 ;  /* 0x000000ffff067224 */ /* 0x000fe200078e000c */
[----:B------:R-:W-:Y:S01]  /*1f700*/  MOV R3, R15 ;  /* 0x0000000f00037202 */ /* 0x000fe20000000f00 */
[----:B------:R-:W-:Y:S01]  /*1f710*/  IMAD.MOV.U32 R4, RZ, RZ, R14 ;  /* 0x000000ffff047224 */ /* 0x000fe200078e000e */
[----:B------:R-:W-:-:S07]  /*1f720*/  MOV R2, 0x1f740 ;  /* 0x0001f74000027802 */ /* 0x000fce0000000f00 */
[----:B----4-:R-:W-:Y:S05]  /*1f730*/  CALL.REL.NOINC `($__internal_48_$__cuda_sm20_div_s64) ;  /* 0x0000005400207944 */ /* 0x010fea0003c00000 */
[----:B------:R-:W-:Y:S02]  /*1f740*/  IMAD.MOV.U32 R8, RZ, RZ, R4 ;  /* 0x000000ffff087224 */ /* 0x000fe400078e0004 */
[----:B------:R-:W-:-:S07]  /*1f750*/  IMAD.MOV.U32 R9, RZ, RZ, R3 ;  /* 0x000000ffff097224 */ /* 0x000fce00078e0003 */
.L_x_21941:
[----:B------:R-:W-:Y:S05]  /*1f760*/  BSYNC.RECONVERGENT B0 ;  /* 0x0000000000007941 */ /* 0x000fea0003800200 */
.L_x_21939:
        /* <DEDUP_REMOVED lines=44> */
.L_x_21943:
        /* <DEDUP_REMOVED lines=8> */
.L_x_21944:
[----:B------:R-:W-:Y:S05]  /*1fab0*/  BSYNC.RECONVERGENT B0 ;  /* 0x0000000000007941 */ /* 0x000fea0003800200 */
.L_x_21942:
        /* <DEDUP_REMOVED lines=44> */
.L_x_21946:
        /* <DEDUP_REMOVED lines=8> */
.L_x_21947:
[----:B------:R-:W-:Y:S05]  /*1fe00*/  BSYNC.RECONVERGENT B0 ;  /* 0x0000000000007941 */ /* 0x000fea0003800200 */
.L_x_21945:
        /* <DEDUP_REMOVED lines=44> */
.L_x_21949:
        /* <DEDUP_REMOVED lines=8> */
.L_x_21950:
[----:B------:R-:W-:Y:S05]  /*20150*/  BSYNC.RECONVERGENT B0 ;  /* 0x0000000000007941 */ /* 0x000fea0003800200 */
.L_x_21948:
        /* <DEDUP_REMOVED lines=18> */
.L_x_21938:
        /* <DEDUP_REMOVED lines=31> */
.L_x_21953:
[----:B------:R-:W-:Y:S01]  /*20470*/  IMAD.MOV.U32 R6, RZ, RZ, R12 ;  /* 0x000000ffff067224 */ /* 0x000fe200078e000c */
[----:B------:R-:W-:Y:S01]  /*20480*/  MOV R3, R15 ;  /* 0x0000000f00037202 */ /* 0x000fe20000000f00 */
[----:B------:R-:W-:Y:S01]  /*20490*/  IMAD.MOV.U32 R4, RZ, RZ, R14 ;  /* 0x000000ffff047224 */ /* 0x000fe200078e000e */
[----:B------:R-:W-:-:S07]  /*204a0*/  MOV R2, 0x204c0 ;  /* 0x000204c000027802 */ /* 0x000fce0000000f00 */
[----:B----4-:R-:W-:Y:S05]  /*204b0*/  CALL.REL.NOINC `($__internal_48_$__cuda_sm20_div_s64) ;  /* 0x0000004400c07944 */ /* 0x010fea0003c00000 */
[----:B------:R-:W-:Y:S02]  /*204c0*/  IMAD.MOV.U32 R8, RZ, RZ, R4 ;  /* 0x000000ffff087224 */ /* 0x000fe400078e0004 */
[----:B------:R-:W-:-:S07]  /*204d0*/  IMAD.MOV.U32 R9, RZ, RZ, R3 ;  /* 0x000000ffff097224 */ /* 0x000fce00078e0003 */
.L_x_21954:
[----:B------:R-:W-:Y:S05]  /*204e0*/  BSYNC.RECONVERGENT B0 ;  /* 0x0000000000007941 */ /* 0x000fea0003800200 */
.L_x_21952:
        /* <DEDUP_REMOVED lines=44> */
.L_x_21956:
        /* <DEDUP_REMOVED lines=8> */
.L_x_21957:
[----:B------:R-:W-:Y:S05]  /*20830*/  BSYNC.RECONVERGENT B0 ;  /* 0x0000000000007941 */ /* 0x000fea0003800200 */
.L_x_21955:
        /* <DEDUP_REMOVED lines=18> */
.L_x_21951:
        /* <DEDUP_REMOVED lines=31> */
.L_x_21959:
[----:B------:R-:W-:Y:S01]  /*20b50*/  IMAD.MOV.U32 R9, RZ, RZ, R2 ;  /* 0x000000ffff097224 */ /* 0x000fe200078e0002 */
[----:B------:R-:W-:Y:S01]  /*20b60*/  MOV R14, R5 ;  /* 0x00000005000e7202 */ /* 0x000fe20000000f00 */
[----:B------:R-:W-:Y:S01]  /*20b70*/  IMAD.MOV.U32 R8, RZ, RZ, R3 ;  /* 0x000000ffff087224 */ /* 0x000fe200078e0003 */
[----:B------:R-:W-:-:S07]  /*20b80*/  MOV R10, 0x20ba0 ;  /* 0x00020ba0000a7802 */ /* 0x000fce0000000f00 */
[----:B----4-:R-:W-:Y:S05]  /*20b90*/  CALL.REL.NOINC `($__internal_49_$__cuda_sm20_rem_s64) ;  /* 0x0000004400587944 */ /* 0x010fea0003c00000 */
[----:B------:R-:W-:Y:S02]  /*20ba0*/  IMAD.MOV.U32 R2, RZ, RZ, R4 ;  /* 0x000000ffff027224 */ /* 0x000fe400078e0004 */
[----:B------:R-:W-:-:S07]  /*20bb0*/  IMAD.MOV.U32 R3, RZ, RZ, R5 ;  /* 0x000000ffff037224 */ /* 0x000fce00078e0005 */
.L_x_21960:
[----:B------:R-:W-:Y:S05]  /*20bc0*/  BSYNC.RECONVERGENT B0 ;  /* 0x0000000000007941 */ /* 0x000fea0003800200 */
.L_x_21958:
        /* <DEDUP_REMOVED lines=10> */
.L_x_21937:
        /* <DEDUP_REMOVED lines=16> */
.L_x_21963:
        /* <DEDUP_REMOVED lines=22> */
.L_x_21962:
[----:B------:R-:W-:Y:S05]  /*20ed0*/  BSYNC.RECONVERGENT B8 ;  /* 0x0000000000087941 */ /* 0x000fea0003800200 */
.L_x_21961:
[----:B------:R-:W-:-:S05]  /*20ee0*/  IADD3 R16, P0, PT, R16, 0x8, RZ ;  /* 0x0000000810107810 */ /* 0x000fca0007f1e0ff */
[----:B------:R-:W-:Y:S01]  /*20ef0*/  IMAD.X R17, RZ, RZ, R17, P0 ;  /* 0x000000ffff117224 */ /* 0x000fe200000e0611 */
[----:B------:R-:W-:-:S04]  /*20f00*/  ISETP.GE.U32.AND P0, PT, R16, R23, PT ;  /* 0x000000171000720c */ /* 0x000fc80003f06070 */
[----:B------:R-:W-:-:S13]  /*20f10*/  ISETP.GE.U32.AND.EX P0, PT, R17, R22, PT, P0 ;  /* 0x000000161100720c */ /* 0x000fda0003f06100 */
[----:B------:R-:W-:Y:S05]  /*20f20*/  @!P0 BRA `(.L_x_21963) ;  /* 0xfffffffc00908947 */ /* 0x000fea000383ffff */
.L_x_21903:
[----:B------:R-:W-:Y:S05]  /*20f30*/  BSYNC.RECONVERGENT B7 ;  /* 0x0000000000077941 */ /* 0x000fea0003800200 */
.L_x_21902:
[----:B------:R-:W-:Y:S05]  /*20f40*/  BRA `(.L_x_21964) ;  /* 0x0000001c003c7947 */ /* 0x000fea0003800000 */
.L_x_21715:
        /* <DEDUP_REMOVED lines=24> */
.L_x_21968:
[----:B------:R-:W-:Y:S05]  /*210d0*/  BSYNC.RECONVERGENT B8 ;  /* 0x0000000000087941 */ /* 0x000fea0003800200 */
.L_x_21967:
        /* <DEDUP_REMOVED lines=21> */
.L_x_21970:
[----:B------:R-:W-:Y:S05]  /*21230*/  BSYNC.RECONVERGENT B8 ;  /* 0x0000000000087941 */ /* 0x000fea0003800200 */
.L_x_21969:
        /* <DEDUP_REMOVED lines=26> */
.L_x_21972:
[----:B------:R-:W-:Y:S05]  /*213e0*/  BSYNC.RECONVERGENT B8 ;  /* 0x0000000000087941 */ /* 0x000fea0003800200 */
.L_x_21971:
        /* <DEDUP_REMOVED lines=12> */
.L_x_21975:
        /* <DEDUP_REMOVED lines=22> */
.L_x_21974:
[----:B------:R-:W-:Y:S05]  /*21610*/  BSYNC.RECONVERGENT B8 ;  /* 0x0000000000087941 */ /* 0x000fea0003800200 */
.L_x_21973:
[----:B------:R-:W-:-:S05]  /*21620*/  IADD3 R26, P0, PT, R26, 0x8, RZ ;  /* 0x000000081a1a7810 */ /* 0x000fca0007f1e0ff */
[----:B------:R-:W-:Y:S01]  /*21630*/  IMAD.X R27, RZ, RZ, R27, P0 ;  /* 0x000000ffff1b7224 */ /* 0x000fe200000e061b */
[----:B------:R-:W-:-:S04]  /*21640*/  ISETP.GE.U32.AND P0, PT, R26, R29, PT ;  /* 0x0000001d1a00720c */ /* 0x000fc80003f06070 */
[----:B------:R-:W-:-:S13]  /*21650*/  ISETP.GE.U32.AND.EX P0, PT, R27, R28, PT, P0 ;  /* 0x0000001c1b00720c */ /* 0x000fda0003f06100 */
[----:B------:R-:W-:Y:S05]  /*21660*/  @!P0 BRA `(.L_x_21975) ;  /* 0xfffffffc00908947 */ /* 0x000fea000383ffff */
.L_x_21966:
[----:B------:R-:W-:Y:S05]  /*21670*/  BSYNC.RECONVERGENT B7 ;  /* 0x0000000000077941 */ /* 0x000fea0003800200 */
.L_x_21965:
        /* <DEDUP_REMOVED lines=25> */
.L_x_21979:
[----:B------:R-:W-:Y:S05]  /*21810*/  BSYNC.RECONVERGENT B8 ;  /* 0x0000000000087941 */ /* 0x000fea0003800200 */
.L_x_21978:
        /* <DEDUP_REMOVED lines=21> */
.L_x_21981:
[----:B------:R-:W-:Y:S05]  /*21970*/  BSYNC.RECONVERGENT B8 ;  /* 0x0000000000087941 */ /* 0x000fea0003800200 */
.L_x_21980:
        /* <DEDUP_REMOVED lines=26> */
.L_x_21983:
[----:B------:R-:W-:Y:S05]  /*21b20*/  BSYNC.RECONVERGENT B8 ;  /* 0x0000000000087941 */ /* 0x000fea0003800200 */
.L_x_21982:
        /* <DEDUP_REMOVED lines=12> */
.L_x_21986:
        /* <DEDUP_REMOVED lines=22> */
.L_x_21985:
[----:B------:R-:W-:Y:S05]  /*21d50*/  BSYNC.RECONVERGENT B8 ;  /* 0x0000000000087941 */ /* 0x000fea0003800200 */
.L_x_21984:
[----:B------:R-:W-:-:S05]  /*21d60*/  IADD3 R26, P0, PT, R26, 0x8, RZ ;  /* 0x000000081a1a7810 */ /* 0x000fca0007f1e0ff */
[----:B------:R-:W-:Y:S01]  /*21d70*/  IMAD.X R27, RZ, RZ, R27, P0 ;  /* 0x000000ffff1b7224 */ /* 0x000fe200000e061b */
[----:B------:R-:W-:-:S04]  /*21d80*/  ISETP.GE.U32.AND P0, PT, R26, R29, PT ;  /* 0x0000001d1a00720c */ /* 0x000fc80003f06070 */
[----:B------:R-:W-:-:S13]  /*21d90*/  ISETP.GE.U32.AND.EX P0, PT, R27, R28, PT, P0 ;  /* 0x0000001c1b00720c */ /* 0x000fda0003f06100 */
[----:B------:R-:W-:Y:S05]  /*21da0*/  @!P0 BRA `(.L_x_21986) ;  /* 0xfffffffc00908947 */ /* 0x000fea000383ffff */
.L_x_21977:
[----:B------:R-:W-:Y:S05]  /*21db0*/  BSYNC.RECONVERGENT B7 ;  /* 0x0000000000077941 */ /* 0x000fea0003800200 */
.L_x_21976:
        /* <DEDUP_REMOVED lines=25> */
.L_x_21990:
[----:B------:R-:W-:Y:S05]  /*21f50*/  BSYNC.RECONVERGENT B8 ;  /* 0x0000000000087941 */ /* 0x000fea0003800200 */
.L_x_21989:
        /* <DEDUP_REMOVED lines=21> */
.L_x_21992:
[----:B------:R-:W-:Y:S05]  /*220b0*/  BSYNC.RECONVERGENT B8 ;  /* 0x0000000000087941 */ /* 0x000fea0003800200 */
.L_x_21991:
        /* <DEDUP_REMOVED lines=26> */
.L_x_21994:
[----:B------:R-:W-:Y:S05]  /*22260*/  BSYNC.RECONVERGENT B8 ;  /* 0x0000000000087941 */ /* 0x000fea0003800200 */
.L_x_21993:
        /* <DEDUP_REMOVED lines=12> */
.L_x_21997:
        /* <DEDUP_REMOVED lines=22> */
.L_x_21996:
[----:B------:R-:W-:Y:S05]  /*22490*/  BSYNC.RECONVERGENT B8 ;  /* 0x0000000000087941 */ /* 0x000fea0003800200 */
.L_x_21995:
[----:B------:R-:W-:-:S04]  /*224a0*/  IADD3 R26, P0, PT, R26, 0x8, RZ ;  /* 0x000000081a1a7810 */ /* 0x000fc80007f1e0ff */
[----:B------:R-:W-:Y:S02]  /*224b0*/  IADD3.X R27, PT, PT, RZ, R27, RZ, P0, !PT ;  /* 0x0000001bff1b7210 */ /* 0x000fe400007fe4ff */
[----:B------:R-:W-:-:S04]  /*224c0*/  ISETP.GE.U32.AND P0, PT, R26, R29, PT ;  /* 0x0000001d1a00720c */ /* 0x000fc80003f06070 */
[----:B------:R-:W-:-:S13]  /*224d0*/  ISETP.GE.U32.AND.EX P0, PT, R27, R28, PT, P0 ;  /* 0x0000001c1b00720c */ /* 0x000fda0003f06100 */
[----:B------:R-:W-:Y:S05]  /*224e0*/  @!P0 BRA `(.L_x_21997) ;  /* 0xfffffffc00908947 */ /* 0x000fea000383ffff */
.L_x_21988:
[----:B------:R-:W-:Y:S05]  /*224f0*/  BSYNC.RECONVERGENT B7 ;  /* 0x0000000000077941 */ /* 0x000fea0003800200 */
.L_x_21987:
        /* <DEDUP_REMOVED lines=24> */
.L_x_21999:
[----:B------:R-:W-:Y:S05]  /*22680*/  BSYNC.RECONVERGENT B7 ;  /* 0x0000000000077941 */ /* 0x000fea0003800200 */
.L_x_21998:
        /* <DEDUP_REMOVED lines=21> */
.L_x_22001:
[----:B------:R-:W-:Y:S05]  /*227e0*/  BSYNC.RECONVERGENT B7 ;  /* 0x0000000000077941 */ /* 0x000fea0003800200 */
.L_x_22000:
        /* <DEDUP_REMOVED lines=26> */
.L_x_22003:
[----:B------:R-:W-:Y:S05]  /*22990*/  BSYNC.RECONVERGENT B7 ;  /* 0x0000000000077941 */ /* 0x000fea0003800200 */
.L_x_22002:
        /* <DEDUP_REMOVED lines=14> */
.L_x_22006:
        /* <DEDUP_REMOVED lines=22> */
.L_x_22005:
[----:B------:R-:W-:Y:S05]  /*22be0*/  BSYNC.RECONVERGENT B7 ;  /* 0x0000000000077941 */ /* 0x000fea0003800200 */
.L_x_22004:
[----:B------:R-:W-:-:S04]  /*22bf0*/  IADD3 R16, P0, PT, R16, 0x8, RZ ;  /* 0x0000000810107810 */ /* 0x000fc80007f1e0ff */
[----:B------:R-:W-:Y:S02]  /*22c00*/  IADD3.X R17, PT, PT, RZ, R17, RZ, P0, !PT ;  /* 0x00000011ff117210 */ /* 0x000fe400007fe4ff */
[----:B------:R-:W-:-:S04]  /*22c10*/  ISETP.GE.U32.AND P0, PT, R16, R23, PT ;  /* 0x000000171000720c */ /* 0x000fc80003f06070 */
[----:B------:R-:W-:-:S13]  /*22c20*/  ISETP.GE.U32.AND.EX P0, PT, R17, R22, PT, P0 ;  /* 0x000000161100720c */ /* 0x000fda0003f06100 */
[----:B------:R-:W-:Y:S05]  /*22c30*/  @!P0 BRA `(.L_x_22006) ;  /* 0xfffffffc00908947 */ /* 0x000fea000383ffff */
.L_x_21964:
[----:B------:R-:W-:Y:S05]  /*22c40*/  BSYNC.RECONVERGENT B6 ;  /* 0x0000000000067941 */ /* 0x000fea0003800200 */
.L_x_21714:
        /* <DEDUP_REMOVED lines=25> */
.L_x_22013:
[----:B------:R0:W-:Y:S01]  /*22de0*/  STG.E.U8 desc[UR36][R2.64], RZ ;  /* 0x000000ff02007986 */ /* 0x0001e2000c101124 */
[----:B------:R-:W-:Y:S05]  /*22df0*/  BRA `(.L_x_22015) ;  /* 0x0000000400907947 */ /* 0x000fea0003800000 */
.L_x_22012:
        /* <DEDUP_REMOVED lines=8> */
.L_x_22017:
[----:B------:R0:W-:Y:S01]  /*22e80*/  STG.E desc[UR36][R2.64], RZ ;  /* 0x000000ff02007986 */ /* 0x0001e2000c101924 */
[----:B------:R-:W-:Y:S05]  /*22e90*/  BRA `(.L_x_22015) ;  /* 0x0000000400687947 */ /* 0x000fea0003800000 */
.L_x_22016:
[----:B------:R0:W-:Y:S01]  /*22ea0*/  STG.E.U16 desc[UR36][R2.64], RZ ;  /* 0x000000ff02007986 */ /* 0x0001e2000c101524 */
[----:B------:R-:W-:Y:S05]  /*22eb0*/  BRA `(.L_x_22015) ;  /* 0x0000000400607947 */ /* 0x000fea0003800000 */
.L_x_22011:
        /* <DEDUP_REMOVED lines=8> */
.L_x_22019:
[----:B------:R0:W-:Y:S01]  /*22f40*/  STG.E.U16 desc[UR36][R2.64], RZ ;  /* 0x000000ff02007986 */ /* 0x0001e2000c101524 */
[----:B------:R-:W-:Y:S05]  /*22f50*/  BRA `(.L_x_22015) ;  /* 0x0000000400387947 */ /* 0x000fea0003800000 */
.L_x_22018:
        /* <DEDUP_REMOVED lines=8> */
.L_x_22021:
[----:B------:R0:W-:Y:S01]  /*22fe0*/  STG.E desc[UR36][R2.64], RZ ;  /* 0x000000ff02007986 */ /* 0x0001e2000c101924 */
[----:B------:R-:W-:Y:S05]  /*22ff0*/  BRA `(.L_x_22015) ;  /* 0x0000000400107947 */ /* 0x000fea0003800000 */
.L_x_22020:
[----:B------:R0:W-:Y:S01]  /*23000*/  STG.E.64 desc[UR36][R2.64], RZ ;  /* 0x000000ff02007986 */ /* 0x0001e2000c101b24 */
[----:B------:R-:W-:Y:S05]  /*23010*/  BRA `(.L_x_22015) ;  /* 0x0000000400087947 */ /* 0x000fea0003800000 */
.L_x_22010:
        /* <DEDUP_REMOVED lines=10> */
.L_x_22024:
[----:B------:R0:W-:Y:S01]  /*230c0*/  STG.E.128 desc[UR36][R2.64], RZ ;  /* 0x000000ff02007986 */ /* 0x0001e2000c101d24 */
[----:B------:R-:W-:Y:S05]  /*230d0*/  BRA `(.L_x_22015) ;  /* 0x0000000000d87947 */ /* 0x000fea0003800000 */
.L_x_22023:
        /* <DEDUP_REMOVED lines=8> */
.L_x_22026:
[----:B------:R0:W-:Y:S01]  /*23160*/  STG.E.U8 desc[UR36][R2.64], RZ ;  /* 0x000000ff02007986 */ /* 0x0001e2000c101124 */
[----:B------:R-:W-:Y:S05]  /*23170*/  BRA `(.L_x_22015) ;  /* 0x0000000000b07947 */ /* 0x000fea0003800000 */
.L_x_22025:
[----:B------:R0:W-:Y:S01]  /*23180*/  STG.E.U16 desc[UR36][R2.64], RZ ;  /* 0x000000ff02007986 */ /* 0x0001e2000c101524 */
[----:B------:R-:W-:Y:S05]  /*23190*/  BRA `(.L_x_22015) ;  /* 0x0000000000a87947 */ /* 0x000fea0003800000 */
.L_x_22022:
        /* <DEDUP_REMOVED lines=10> */
.L_x_22029:
[----:B------:R0:W-:Y:S01]  /*23240*/  STG.E.U8 desc[UR36][R2.64], RZ ;  /* 0x000000ff02007986 */ /* 0x0001e2000c101124 */
[----:B------:R-:W-:Y:S05]  /*23250*/  BRA `(.L_x_22015) ;  /* 0x0000000000787947 */ /* 0x000fea0003800000 */
.L_x_22028:
[----:B------:R2:W-:Y:S01]  /*23260*/  STG.E.U8 desc[UR36][R2.64], RZ ;  /* 0x000000ff02007986 */ /* 0x0005e2000c101124 */
[----:B------:R-:W-:Y:S05]  /*23270*/  BRA `(.L_x_22015) ;  /* 0x0000000000707947 */ /* 0x000fea0003800000 */
.L_x_22027:
[----:B------:R-:W-:-:S13]  /*23280*/  ISETP.NE.AND P0, PT, R0, 0x1c, PT ;  /* 0x0000001c0000780c */ /* 0x000fda0003f05270 */
[----:B------:R-:W-:Y:S05]  /*23290*/  @!P0 BRA `(.L_x_22030) ;  /* 0x0000000000648947 */ /* 0x000fea0003800000 */
[----:B------:R-:W-:-:S13]  /*232a0*/  ISETP.NE.AND P0, PT, R0, 0x1d, PT ;  /* 0x0000001d0000780c */ /* 0x000fda0003f05270 */
[----:B------:R-:W-:Y:S05]  /*232b0*/  @!P0 BRA `(.L_x_22031) ;  /* 0x0000000000548947 */ /* 0x000fea0003800000 */
[----:B------:R-:W-:-:S13]  /*232c0*/  ISETP.NE.AND P0, PT, R0, 0x2c, PT ;  /* 0x0000002c0000780c */ /* 0x000fda0003f05270 */
[----:B------:R-:W-:Y:S05]  /*232d0*/  @!P0 BRA `(.L_x_22032) ;  /* 0x0000000000448947 */ /* 0x000fea0003800000 */
.L_x_22014:
        /* <DEDUP_REMOVED lines=16> */
.L_x_22033:
[----:B------:R-:W-:Y:S05]  /*233e0*/  BRA `(.L_x_22015) ;  /* 0x0000000000147947 */ /* 0x000fea0003800000 */
.L_x_22032:
[----:B------:R0:W-:Y:S01]  /*233f0*/  STG.E.U8 desc[UR36][R2.64], RZ ;  /* 0x000000ff02007986 */ /* 0x0001e2000c101124 */
[----:B------:R-:W-:Y:S05]  /*23400*/  BRA `(.L_x_22015) ;  /* 0x00000000000c7947 */ /* 0x000fea0003800000 */
.L_x_22031:
[----:B------:R0:W-:Y:S01]  /*23410*/  STG.E.64 desc[UR36][R2.64], RZ ;  /* 0x000000ff02007986 */ /* 0x0001e2000c101b24 */
[----:B------:R-:W-:Y:S05]  /*23420*/  BRA `(.L_x_22015) ;  /* 0x0000000000047947 */ /* 0x000fea0003800000 */
.L_x_22030:
[----:B------:R0:W-:Y:S02]  /*23430*/  STG.E desc[UR36][R2.64], RZ ;  /* 0x000000ff02007986 */ /* 0x0001e4000c101924 */
.L_x_22015:
        /* <DEDUP_REMOVED lines=24> */
.L_x_22038:
[----:B------:R0:W-:Y:S01]  /*235c0*/  STG.E.U8 desc[UR36][R2.64], RZ ;  /* 0x000000ff02007986 */ /* 0x0001e2000c101124 */
[----:B------:R-:W-:Y:S05]  /*235d0*/  BRA `(.L_x_22040) ;  /* 0x00000004008c7947 */ /* 0x000fea0003800000 */
.L_x_22037:
        /* <DEDUP_REMOVED lines=8> */
.L_x_22042:
[----:B------:R0:W-:Y:S01]  /*23660*/  STG.E desc[UR36][R2.64], RZ ;  /* 0x000000ff02007986 */ /* 0x0001e2000c101924 */
[----:B------:R-:W-:Y:S05]  /*23670*/  BRA `(.L_x_22040) ;  /* 0x0000000400647947 */ /* 0x000fea0003800000 */
.L_x_22041:
[----:B------:R0:W-:Y:S01]  /*23680*/  STG.E.U16 desc[UR36][R2.64], RZ ;  /* 0x000000ff02007986 */ /* 0x0001e2000c101524 */
[----:B------:R-:W-:Y:S05]  /*23690*/  BRA `(.L_x_22040) ;  /* 0x00000004005c7947 */ /* 0x000fea0003800000 */
.L_x_22036:
        /* <DEDUP_REMOVED lines=8> */
.L_x_22044:
[----:B------:R0:W-:Y:S01]  /*23720*/  STG.E.U16 desc[UR36][R2.64], RZ ;  /* 0x000000ff02007986 */ /* 0x0001e2000c101524 */
[----:B------:R-:W-:Y:S05]  /*23730*/  BRA `(.L_x_22040) ;  /* 0x0000000400347947 */ /* 0x000fea0003800000 */
.L_x_22043:
        /* <DEDUP_REMOVED lines=8> */
.L_x_22046:
[----:B------:R0:W-:Y:S01]  /*237c0*/  STG.E desc[UR36][R2.64], RZ ;  /* 0x000000ff02007986 */ /* 0x0001e2000c101924 */
[----:B------:R-:W-:Y:S05]  /*237d0*/  BRA `(.L_x_22040) ;  /* 0x00000004000c7947 */ /* 0x000fea0003800000 */
.L_x_22045:
[----:B------:R0:W-:Y:S01]  /*237e0*/  STG.E.64 desc[UR36][R2.64], RZ ;  /* 0x000000ff02007986 */ /* 0x0001e2000c101b24 */
[----:B------:R-:W-:Y:S05]  /*237f0*/  BRA `(.L_x_22040) ;  /* 0x0000000400047947 */ /* 0x000fea0003800000 */
.L_x_22035:
        /* <DEDUP_REMOVED lines=10> */
.L_x_22049:
[----:B------:R0:W-:Y:S01]  /*238a0*/  STG.E.128 desc[UR36][R2.64], RZ ;  /* 0x000000ff02007986 */ /* 0x0001e2000c101d24 */
[----:B------:R-:W-:Y:S05]  /*238b0*/  BRA `(.L_x_22040) ;  /* 0x0000000000d47947 */ /* 0x000fea0003800000 */
.L_x_22048:
        /* <DEDUP_REMOVED lines=8> */
.L_x_22051:
[----:B------:R0:W-:Y:S01]  /*23940*/  STG.E.U8 desc[UR36][R2.64], RZ ;  /* 0x000000ff02007986 */ /* 0x0001e2000c101124 */
[----:B------:R-:W-:Y:S05]  /*23950*/  BRA `(.L_x_22040) ;  /* 0x0000000000ac7947 */ /* 0x000fea0003800000 */
.L_x_22050:
[----:B------:R0:W-:Y:S01]  /*23960*/  STG.E.U16 desc[UR36][R2.64], RZ ;  /* 0x000000ff02007986 */ /* 0x0001e2000c101524 */
[----:B------:R-:W-:Y:S05]  /*23970*/  BRA `(.L_x_22040) ;  /* 0x0000000000a47947 */ /* 0x000fea0003800000 */
.L_x_22047:
        /* <DEDUP_REMOVED lines=10> */
.L_x_22054:
[----:B------:R1:W-:Y:S01]  /*23a20*/  STG.E.U8 desc[UR36][R2.64], RZ ;  /* 0x000000ff02007986 */ /* 0x0003e2000c101124 */
[----:B------:R-:W-:Y:S05]  /*23a30*/  BRA `(.L_x_22040) ;  /* 0x0000000000747947 */ /* 0x000fea0003800000 */
.L_x_22053:
[----:B------:R2:W-:Y:S01]  /*23a40*/  STG.E.U8 desc[UR36][R2.64], RZ ;  /* 0x000000ff02007986 */ /* 0x0005e2000c101124 */
[----:B------:R-:W-:Y:S05]  /*23a50*/  BRA `(.L_x_22040) ;  /* 0x00000000006c7947 */ /* 0x000fea0003800000 */
.L_x_22052:
[----:B------:R-:W-:-:S13]  /*23a60*/  ISETP.NE.AND P0, PT, R0, 0x1c, PT ;  /* 0x0000001c0000780c */ /* 0x000fda0003f05270 */
[----:B------:R-:W-:Y:S05]  /*23a70*/  @!P0 BRA `(.L_x_22055) ;  /* 0x0000000000608947 */ /* 0x000fea0003800000 */
[----:B------:R-:W-:-:S13]  /*23a80*/  ISETP.NE.AND P0, PT, R0, 0x1d, PT ;  /* 0x0000001d0000780c */ /* 0x000fda0003f05270 */
[----:B------:R-:W-:Y:S05]  /*23a90*/  @!P0 BRA `(.L_x_22056) ;  /* 0x0000000000508947 */ /* 0x000fea0003800000 */
[----:B------:R-:W-:-:S13]  /*23aa0*/  ISETP.NE.AND P0, PT, R0, 0x2c, PT ;  /* 0x0000002c0000780c */ /* 0x000fda0003f05270 */
[----:B------:R0:W-:Y:S01]  /*23ab0*/  @!P0 STG.E.U8 desc[UR36][R2.64], RZ ;  /* 0x000000ff02008986 */ /* 0x0001e2000c101124 */
[----:B------:R-:W-:Y:S05]  /*23ac0*/  @!P0 BRA `(.L_x_22040) ;  /* 0x0000000000508947 */ /* 0x000fea0003800000 */
.L_x_22039:
        /* <DEDUP_REMOVED lines=16> */
.L_x_22057:
[----:B------:R-:W-:Y:S05]  /*23bd0*/  BRA `(.L_x_22040) ;  /* 0x00000000000c7947 */ /* 0x000fea0003800000 */
.L_x_22056:
[----:B------:R0:W-:Y:S01]  /*23be0*/  STG.E.64 desc[UR36][R2.64], RZ ;  /* 0x000000ff02007986 */ /* 0x0001e2000c101b24 */
[----:B------:R-:W-:Y:S05]  /*23bf0*/  BRA `(.L_x_22040) ;  /* 0x0000000000047947 */ /* 0x000fea0003800000 */
.L_x_22055:
[----:B------:R0:W-:Y:S02]  /*23c00*/  STG.E desc[UR36][R2.64], RZ ;  /* 0x000000ff02007986 */ /* 0x0001e4000c101924 */
.L_x_22040:
[----:B------:R-:W-:-:S07]  /*23c10*/  VIADD R66, R66, 0x80 ;  /* 0x0000008042427836 */ /* 0x000fce0000000000 */
.L_x_22009:
[----:B------:R-:W-:-:S13]  /*23c20*/  ISETP.GE.AND P0, PT, R66, R68, PT ;  /* 0x000000444200720c */ /* 0x000fda0003f06270 */
[----:B------:R-:W-:Y:S05]  /*23c30*/  @P0 BREAK.RELIABLE B7 ;  /* 0x0000000000070942 */ /* 0x000fea0003800100 */
[----:B------:R-:W-:Y:S05]  /*23c40*/  @P0 BRA `(.L_x_22034) ;  /* 0x0000000400ec0947 */ /* 0x000fea0003800000 */
[----:B------:R-:W-:Y:S05]  /*23c50*/  BSYNC.RELIABLE B7 ;  /* 0x0000000000077941 */ /* 0x000fea0003800100 */
.L_x_22008:
        /* <DEDUP_REMOVED lines=20> */
.L_x_22061:
[----:B------:R0:W-:Y:S01]  /*23da0*/  STG.E.U8 desc[UR36][R2.64], RZ ;  /* 0x000000ff02007986 */ /* 0x0001e2000c101124 */
[----:B------:R-:W-:Y:S05]  /*23db0*/  BRA `(.L_x_22063) ;  /* 0x00000004008c7947 */ /* 0x000fea0003800000 */
.L_x_22060:
        /* <DEDUP_REMOVED lines=8> */
.L_x_22065:
[----:B------:R0:W-:Y:S01]  /*23e40*/  STG.E desc[UR36][R2.64], RZ ;  /* 0x000000ff02007986 */ /* 0x0001e2000c101924 */
[----:B------:R-:W-:Y:S05]  /*23e50*/  BRA `(.L_x_22063) ;  /* 0x0000000400647947 */ /* 0x000fea0003800000 */
.L_x_22064:
[----:B------:R0:W-:Y:S01]  /*23e60*/  STG.E.U16 desc[UR36][R2.64], RZ ;  /* 0x000000ff02007986 */ /* 0x0001e2000c101524 */
[----:B------:R-:W-:Y:S05]  /*23e70*/  BRA `(.L_x_22063) ;  /* 0x00000004005c7947 */ /* 0x000fea0003800000 */
.L_x_22059:
        /* <DEDUP_REMOVED lines=8> */
.L_x_22067:
[----:B------:R0:W-:Y:S01]  /*23f00*/  STG.E.U16 desc[UR36][R2.64], RZ ;  /* 0x000000ff02007986 */ /* 0x0001e2000c101524 */
[----:B------:R-:W-:Y:S05]  /*23f10*/  BRA `(.L_x_22063) ;  /* 0x0000000400347947 */ /* 0x000fea0003800000 */
.L_x_22066:
        /* <DEDUP_REMOVED lines=8> */
.L_x_22069:
[----:B------:R0:W-:Y:S01]  /*23fa0*/  STG.E desc[UR36][R2.64], RZ ;  /* 0x000000ff02007986 */ /* 0x0001e2000c101924 */
[----:B------:R-:W-:Y:S05]  /*23fb0*/  BRA `(.L_x_22063) ;  /* 0x00000004000c7947 */ /* 0x000fea0003800000 */
.L_x_22068:
[----:B------:R0:W-:Y:S01]  /*23fc0*/  STG.E.64 desc[UR36][R2.64], RZ ;  /* 0x000000ff02007986 */ /* 0x0001e2000c101b24 */
[----:B------:R-:W-:Y:S05]  /*23fd0*/  BRA `(.L_x_22063) ;  /* 0x0000000400047947 */ /* 0x000fea0003800000 */
.L_x_22058:
        /* <DEDUP_REMOVED lines=10> */
.L_x_22072:
[----:B------:R0:W-:Y:S01]  /*24080*/  STG.E.128 desc[UR36][R2.64], RZ ;  /* 0x000000ff02007986 */ /* 0x0001e2000c101d24 */
[----:B------:R-:W-:Y:S05]  /*24090*/  BRA `(.L_x_22063) ;  /* 0x0000000000d47947 */ /* 0x000fea0003800000 */
.L_x_22071:
        /* <DEDUP_REMOVED lines=8> */
.L_x_22074:
[----:B------:R1:W-:Y:S01]  /*24120*/  STG.E.U8 desc[UR36][R2.64], RZ ;  /* 0x000000ff02007986 */ /* 0x0003e2000c101124 */
[----:B------:R-:W-:Y:S05]  /*24130*/  BRA `(.L_x_22063) ;  /* 0x0000000000ac7947 */ /* 0x000fea0003800000 */
.L_x_22073:
[----:B------:R2:W-:Y:S01]  /*24140*/  STG.E.U16 desc[UR36][R2.64], RZ ;  /* 0x000000ff02007986 */ /* 0x0005e2000c101524 */
[----:B------:R-:W-:Y:S05]  /*24150*/  BRA `(.L_x_22063) ;  /* 0x0000000000a47947 */ /* 0x000fea0003800000 */
.L_x_22070:
        /* <DEDUP_REMOVED lines=10> */
.L_x_22077:
[----:B------:R0:W-:Y:S01]  /*24200*/  STG.E.U8 desc[UR36][R2.64], RZ ;  /* 0x000000ff02007986 */ /* 0x0001e2000c101124 */
[----:B------:R-:W-:Y:S05]  /*24210*/  BRA `(.L_x_22063) ;  /* 0x0000000000747947 */ /* 0x000fea0003800000 */
.L_x_22076:
[----:B------:R0:W-:Y:S01]  /*24220*/  STG.E.U8 desc[UR36][R2.64], RZ ;  /* 0x000000ff02007986 */ /* 0x0001e2000c101124 */
[----:B------:R-:W-:Y:S05]  /*24230*/  BRA `(.L_x_22063) ;  /* 0x00000000006c7947 */ /* 0x000fea0003800000 */
.L_x_22075:
[----:B------:R-:W-:-:S13]  /*24240*/  ISETP.NE.AND P0, PT, R0, 0x1c, PT ;  /* 0x0000001c0000780c */ /* 0x000fda0003f05270 */
[----:B------:R-:W-:Y:S05]  /*24250*/  @!P0 BRA `(.L_x_22078) ;  /* 0x0000000000608947 */ /* 0x000fea0003800000 */
[----:B------:R-:W-:-:S13]  /*24260*/  ISETP.NE.AND P0, PT, R0, 0x1d, PT ;  /* 0x0000001d0000780c */ /* 0x000fda0003f05270 */
[----:B------:R-:W-:Y:S05]  /*24270*/  @!P0 BRA `(.L_x_22079) ;  /* 0x0000000000508947 */ /* 0x000fea0003800000 */
[----:B------:R-:W-:-:S13]  /*24280*/  ISETP.NE.AND P0, PT, R0, 0x2c, PT ;  /* 0x0000002c0000780c */ /* 0x000fda0003f05270 */
[----:B------:R0:W-:Y:S01]  /*24290*/  @!P0 STG.E.U8 desc[UR36][R2.64], RZ ;  /* 0x000000ff02008986 */ /* 0x0001e2000c101124 */
[----:B------:R-:W-:Y:S05]  /*242a0*/  @!P0 BRA `(.L_x_22063) ;  /* 0x0000000000508947 */ /* 0x000fea0003800000 */
.L_x_22062:
        /* <DEDUP_REMOVED lines=16> */
.L_x_22080:
[----:B------:R-:W-:Y:S05]  /*243b0*/  BRA `(.L_x_22063) ;  /* 0x00000000000c7947 */ /* 0x000fea0003800000 */
.L_x_22079:
[----:B------:R0:W-:Y:S01]  /*243c0*/  STG.E.64 desc[UR36][R2.64], RZ ;  /* 0x000000ff02007986 */ /* 0x0001e2000c101b24 */
[----:B------:R-:W-:Y:S05]  /*243d0*/  BRA `(.L_x_22063) ;  /* 0x0000000000047947 */ /* 0x000fea0003800000 */
.L_x_22078:
[----:B------:R0:W-:Y:S02]  /*243e0*/  STG.E desc[UR36][R2.64], RZ ;  /* 0x000000ff02007986 */ /* 0x0001e4000c101924 */
.L_x_22063:
[----:B------:R-:W-:-:S07]  /*243f0*/  IADD3 R66, PT, PT, R66, 0x80, RZ ;  /* 0x0000008042427810 */ /* 0x000fce0007ffe0ff */
.L_x_22034:
[----:B------:R-:W-:Y:S05]  /*24400*/  BSYNC.RECONVERGENT B6 ;  /* 0x0000000000067941 */ /* 0x000fea0003800200 */
.L_x_22007:
        /* <DEDUP_REMOVED lines=21> */
.L_x_22084:
[----:B------:R-:W-:Y:S01]  /*24560*/  STG.E.U8 desc[UR36][R2.64], RZ ;  /* 0x000000ff02007986 */ /* 0x000fe2000c101124 */
[----:B------:R-:W-:Y:S05]  /*24570*/  EXIT ;  /* 0x000000000000794d */ /* 0x000fea0003800000 */
.L_x_22083:
        /* <DEDUP_REMOVED lines=8> */
.L_x_22087:
[----:B------:R-:W-:Y:S01]  /*24600*/  STG.E desc[UR36][R2.64], RZ ;  /* 0x000000ff02007986 */ /* 0x000fe2000c101924 */
[----:B------:R-:W-:Y:S05]  /*24610*/  EXIT ;  /* 0x000000000000794d */ /* 0x000fea0003800000 */
.L_x_22086:
[----:B------:R-:W-:Y:S01]  /*24620*/  STG.E.U16 desc[UR36][R2.64], RZ ;  /* 0x000000ff02007986 */ /* 0x000fe2000c101524 */
[----:B------:R-:W-:Y:S05]  /*24630*/  EXIT ;  /* 0x000000000000794d */ /* 0x000fea0003800000 */
.L_x_22082:
        /* <DEDUP_REMOVED lines=8> */
.L_x_22089:
[----:B------:R-:W-:Y:S01]  /*246c0*/  STG.E.U16 desc[UR36][R2.64], RZ ;  /* 0x000000ff02007986 */ /* 0x000fe2000c101524 */
[----:B------:R-:W-:Y:S05]  /*246d0*/  EXIT ;  /* 0x000000000000794d */ /* 0x000fea0003800000 */
.L_x_22088:
        /* <DEDUP_REMOVED lines=8> */
.L_x_22091:
[----:B------:R-:W-:Y:S01]  /*24760*/  STG.E desc[UR36][R2.64], RZ ;  /* 0x000000ff02007986 */ /* 0x000fe2000c101924 */
[----:B------:R-:W-:Y:S05]  /*24770*/  EXIT ;  /* 0x000000000000794d */ /* 0x000fea0003800000 */
.L_x_22090:
[----:B------:R-:W-:Y:S01]  /*24780*/  STG.E.64 desc[UR36][R2.64], RZ ;  /* 0x000000ff02007986 */ /* 0x000fe2000c101b24 */
[----:B------:R-:W-:Y:S05]  /*24790*/  EXIT ;  /* 0x000000000000794d */ /* 0x000fea0003800000 */
.L_x_22081:
        /* <DEDUP_REMOVED lines=10> */
.L_x_22094:
[----:B------:R-:W-:Y:S01]  /*24840*/  STG.E.128 desc[UR36][R2.64], RZ ;  /* 0x000000ff02007986 */ /* 0x000fe2000c101d24 */
[----:B------:R-:W-:Y:S05]  /*24850*/  EXIT ;  /* 0x000000000000794d */ /* 0x000fea0003800000 */
.L_x_22093:
        /* <DEDUP_REMOVED lines=8> */
.L_x_22096:
[----:B------:R-:W-:Y:S01]  /*248e0*/  STG.E.U8 desc[UR36][R2.64], RZ ;  /* 0x000000ff02007986 */ /* 0x000fe2000c101124 */
[----:B------:R-:W-:Y:S05]  /*248f0*/  EXIT ;  /* 0x000000000000794d */ /* 0x000fea0003800000 */
.L_x_22095:
[----:B------:R-:W-:Y:S01]  /*24900*/  STG.E.U16 desc[UR36][R2.64], RZ ;  /* 0x000000ff02007986 */ /* 0x000fe2000c101524 */
[----:B------:R-:W-:Y:S05]  /*24910*/  EXIT ;  /* 0x000000000000794d */ /* 0x000fea0003800000 */
.L_x_22092:
        /* <DEDUP_REMOVED lines=10> */
.L_x_22099:
[----:B------:R-:W-:Y:S01]  /*249c0*/  STG.E.U8 desc[UR36][R2.64], RZ ;  /* 0x000000ff02007986 */ /* 0x000fe2000c101124 */
[----:B------:R-:W-:Y:S05]  /*249d0*/  EXIT ;  /* 0x000000000000794d */ /* 0x000fea0003800000 */
.L_x_22098:
[----:B------:R-:W-:Y:S01]  /*249e0*/  STG.E.U8 desc[UR36][R2.64], RZ ;  /* 0x000000ff02007986 */ /* 0x000fe2000c101124 */
[----:B------:R-:W-:Y:S05]  /*249f0*/  EXIT ;  /* 0x000000000000794d */ /* 0x000fea0003800000 */
.L_x_22097:
[----:B------:R-:W-:-:S13]  /*24a00*/  ISETP.NE.AND P0, PT, R0, 0x1c, PT ;  /* 0x0000001c0000780c */ /* 0x000fda0003f05270 */
[----:B------:R-:W-:Y:S05]  /*24a10*/  @!P0 BRA `(.L_x_22100) ;  /* 0x0000000000608947 */ /* 0x000fea0003800000 */
[----:B------:R-:W-:-:S13]  /*24a20*/  ISETP.NE.AND P0, PT, R0, 0x1d, PT ;  /* 0x0000001d0000780c */ /* 0x000fda0003f05270 */
[----:B------:R-:W-:Y:S05]  /*24a30*/  @!P0 BRA `(.L_x_22101) ;  /* 0x0000000000508947 */ /* 0x000fea0003800000 */
[----:B------:R-:W-:-:S13]  /*24a40*/  ISETP.NE.AND P0, PT, R0, 0x2c, PT ;  /* 0x0000002c0000780c */ /* 0x000fda0003f05270 */
[----:B------:R0:W-:Y:S01]  /*24a50*/  @!P0 STG.E.U8 desc[UR36][R2.64], RZ ;  /* 0x000000ff02008986 */ /* 0x0001e2000c101124 */
[----:B------:R-:W-:Y:S05]  /*24a60*/  @!P0 EXIT ;  /* 0x000000000000894d */ /* 0x000fea0003800000 */
.L_x_22085:
        /* <DEDUP_REMOVED lines=16> */
.L_x_22102:
[----:B------:R-:W-:Y:S05]  /*24b70*/  EXIT ;  /* 0x000000000000794d */ /* 0x000fea0003800000 */
.L_x_22101:
[----:B------:R-:W-:Y:S01]  /*24b80*/  STG.E.64 desc[UR36][R2.64], RZ ;  /* 0x000000ff02007986 */ /* 0x000fe2000c101b24 */
[----:B------:R-:W-:Y:S05]  /*24b90*/  EXIT ;  /* 0x000000000000794d */ /* 0x000fea0003800000 */
.L_x_22100:
[----:B------:R-:W-:Y:S01]  /*24ba0*/  STG.E desc[UR36][R2.64], RZ ;  /* 0x000000ff02007986 */ /* 0x000fe2000c101924 */
[----:B------:R-:W-:Y:S05]  /*24bb0*/  EXIT ;  /* 0x000000000000794d */ /* 0x000fea0003800000 */
        .weak           $__internal_48_$__cuda_sm20_div_s64
        .type           $__internal_48_$__cuda_sm20_div_s64,@function
        .size           $__internal_48_$__cuda_sm20_div_s64,($__internal_49_$__cuda_sm20_rem_s64 - $__internal_48_$__cuda_sm20_div_s64)
$__internal_48_$__cuda_sm20_div_s64:
        /* <DEDUP_REMOVED lines=83> */
[----:B------:R-:W-:Y:S06]  /*250f0*/  RET.REL.NODEC R6 `(_ZN2at6native27unrolled_elementwise_kernelIZZZNS0_67_GLOBAL__N__bb565c37_34_ValidateCompressedIndicesKernel_cu_33a4b88b42_validate_compressed_sparse_indices_kernelILNS2_8CDimNameE0ENS2_18CUDAKernelLauncherENS2_14EmptyVecKernelENS2_8DummyVecELm0EEEvRKNS_6TensorESA_lllENKUlvE1_clEvENKUlvE0_clEvEUllllllE_St5arrayIPcLm6EELi4E23TrivialOffsetCalculatorILi5EjESH_ILi1EjENS0_6memory12LoadWithCastILi5EEENSK_13StoreWithCastILi1EEEEEviT_T0_T2_T3_T4_T5_) ;  /* 0xfffffdac06c07950 */ /* 0x000fec0003c3ffff */
        .weak           $__internal_49_$__cuda_sm20_rem_s64
        .type           $__internal_49_$__cuda_sm20_rem_s64,@function
        .size           $__internal_49_$__cuda_sm20_rem_s64,(.L_x_40069 - $__internal_49_$__cuda_sm20_rem_s64)
$__internal_49_$__cuda_sm20_rem_s64:
        /* <DEDUP_REMOVED lines=77> */
[----:B------:R-:W-:Y:S06]  /*255d0*/  RET.REL.NODEC R2 `(_ZN2at6native27unrolled_elementwise_kernelIZZZNS0_67_GLOBAL__N__bb565c37_34_ValidateCompressedIndicesKernel_cu_33a4b88b42_validate_compressed_sparse_indices_kernelILNS2_8CDimNameE0ENS2_18CUDAKernelLauncherENS2_14EmptyVecKernelENS2_8DummyVecELm0EEEvRKNS_6TensorESA_lllENKUlvE1_clEvENKUlvE0_clEvEUllllllE_St5arrayIPcLm6EELi4E23TrivialOffsetCalculatorILi5EjESH_ILi1EjENS0_6memory12LoadWithCastILi5EEENSK_13StoreWithCastILi1EEEEEviT_T0_T2_T3_T4_T5_) ;  /* 0xfffffda802887950 */ /* 0x000fec0003c3ffff */
.L_x_22103:
        /* <DEDUP_REMOVED lines=10> */
.L_x_40069:


//--------------------- .text._ZN2at6native18elementwise_kernelILi128ELi2EZNS0_22gpu_kernel_impl_nocastIZZZNS0_67_GLOBAL__N__bb565c37_34_ValidateCompressedIndicesKernel_cu_33a4b88b42_validate_compressed_sparse_indices_kernelILNS3_8CDimNameE0ENS3_18CUDAKernelLauncherENS3_14EmptyVecKernelENS3_8DummyVecELm0EEEvRKNS_6TensorESB_lllENKUlvE1_clEvENKUlvE0_clEvEUllllllE_EEvRNS_18TensorIteratorBaseERKT_EUliE_EEviT1_ --------------------------
	.section	.text._ZN2at6native18elementwise_kernelILi128ELi2EZNS0_22gpu_kernel_impl_nocastIZZZNS0_67_GLOBAL__N__bb565c37_34_ValidateCompressedIndicesKernel_cu_33a4b88b42_validate_compressed_sparse_indices_kernelILNS3_8CDimNameE0ENS3_18CUDAKernelLauncherENS3_14EmptyVecKernelENS3_8DummyVecELm0EEEvRKNS_6TensorESB_lllENKUlvE1_clEvENKUlvE0_clEvEUllllllE_EEvRNS_18TensorIteratorBaseERKT_EUliE_EEviT1_,"ax",@progbits
	.align	128
        .global         _ZN2at6native18elementwise_kernelILi128ELi2EZNS0_22gpu_kernel_impl_nocastIZZZNS0_67_GLOBAL__N__bb565c37_34_ValidateCompressedIndicesKernel_cu_33a4b88b42_validate_compressed_sparse_indices_kernelILNS3_8CDimNameE0ENS3_18CUDAKernelLauncherENS3_14EmptyVecKernelENS3_8DummyVecELm0EEEvRKNS_6TensorESB_lllENKUlvE1_clEvENKUlvE0_clEvEUllllllE_EEvRNS_18TensorIteratorBaseERKT_EUliE_EEviT1_
        .type           _ZN2at6native18elementwise_kernelILi128ELi2EZNS0_22gpu_kernel_impl_nocastIZZZNS0_67_GLOBAL__N__bb565c37_34_ValidateCompressedIndicesKernel_cu_33a4b88b42_validate_compressed_sparse_indices_kernelILNS3_8CDimNameE0ENS3_18CUDAKernelLauncherENS3_14EmptyVecKernelENS3_8DummyVecELm0EEEvRKNS_6TensorESB_lllENKUlvE1_clEvENKUlvE0_clEvEUllllllE_EEvRNS_18TensorIteratorBaseERKT_EUliE_EEviT1_,@function
        .size           _ZN2at6native18elementwise_kernelILi128ELi2EZNS0_22gpu_kernel_impl_nocastIZZZNS0_67_GLOBAL__N__bb565c37_34_ValidateCompressedIndicesKernel_cu_33a4b88b42_validate_compressed_sparse_indices_kernelILNS3_8CDimNameE0ENS3_18CUDAKernelLauncherENS3_14EmptyVecKernelENS3_8DummyVecELm0EEEvRKNS_6TensorESB_lllENKUlvE1_clEvENKUlvE0_clEvEUllllllE_EEvRNS_18TensorIteratorBaseERKT_EUliE_EEviT1_,(.L_x_40071 - _ZN2at6native18elementwise_kernelILi128ELi2EZNS0_22gpu_kernel_impl_nocastIZZZNS0_67_GLOBAL__N__bb565c37_34_ValidateCompressedIndicesKernel_cu_33a4b88b42_validate_compressed_sparse_indices_kernelILNS3_8CDimNameE0ENS3_18CUDAKernelLauncherENS3_14EmptyVecKernelENS3_8DummyVecELm0EEEvRKNS_6TensorESB_lllENKUlvE1_clEvENKUlvE0_clEvEUllllllE_EEvRNS_18TensorIteratorBaseERKT_EUliE_EEviT1_)
        .other          _ZN2at6native18elementwise_kernelILi128ELi2EZNS0_22gpu_kernel_impl_nocastIZZZNS0_67_GLOBAL__N__bb565c37_34_ValidateCompressedIndicesKernel_cu_33a4b88b42_validate_compressed_sparse_indices_kernelILNS3_8CDimNameE0ENS3_18CUDAKernelLauncherENS3_14EmptyVecKernelENS3_8DummyVecELm0EEEvRKNS_6TensorESB_lllENKUlvE1_clEvENKUlvE0_clEvEUllllllE_EEvRNS_18TensorIteratorBaseERKT_EUliE_EEviT1_,@"STO_CUDA_ENTRY STV_DEFAULT"
_ZN2at6native18elementwise_kernelILi128ELi2EZNS0_22gpu_kernel_impl_nocastIZZZNS0_67_GLOBAL__N__bb565c37_34_ValidateCompressedIndicesKernel_cu_33a4b88b42_validate_compressed_sparse_indices_kernelILNS3_8CDimNameE0ENS3_18CUDAKernelLauncherENS3_14EmptyVecKernelENS3_8DummyVecELm0EEEvRKNS_6TensorESB_lllENKUlvE1_clEvENKUlvE0_clEvEUllllllE_EEvRNS_18TensorIteratorBaseERKT_EUliE_EEviT1_:
.text._ZN2at6native18elementwise_kernelILi128ELi2EZNS0_22gpu_kernel_impl_nocastIZZZNS0_67_GLOBAL__N__bb565c37_34_ValidateCompressedIndicesKernel_cu_33a4b88b42_validate_compressed_sparse_indices_kernelILNS3_8CDimNameE0ENS3_18CUDAKernelLauncherENS3_14EmptyVecKernelENS3_8DummyVecELm0EEEvRKNS_6TensorESB_lllENKUlvE1_clEvENKUlvE0_clEvEUllllllE_EEvRNS_18TensorIteratorBaseERKT_EUliE_EEviT1_:
        /* <DEDUP_REMOVED lines=60> */
.L_x_22108:
        /* <DEDUP_REMOVED lines=20> */
.L_x_22109:
        /* <DEDUP_REMOVED lines=24> */
.L_x_22110:
        /* <DEDUP_REMOVED lines=34> */
.L_x_22112:
[----:B------:R-:W-:Y:S01]  /*08a0*/  MOV R0, R4 ;  /* 0x0000000400007202 */ /* 0x000fe20000000f00 */
[----:B------:R-:W-:Y:S01]  /*08b0*/  IMAD.MOV.U32 R12, RZ, RZ, R5 ;  /* 0x000000ffff0c7224 */ /* 0x000fe200078e0005 */
[----:B------:R-:W-:Y:S01]  /*08c0*/  MOV R10, R32 ;  /* 0x00000020000a7202 */ /* 0x000fe20000000f00 */
[----:B------:R-:W-:Y:S01]  /*08d0*/  IMAD.MOV.U32 R11, RZ, RZ, R33 ;  /* 0x000000ffff0b7224 */ /* 0x000fe200078e0021 */
[----:B------:R-:W-:-:S07]  /*08e0*/  MOV R13, 0x900 ;  /* 0x00000900000d7802 */ /* 0x000fce0000000f00 */
[----:B------:R-:W-:Y:S05]  /*08f0*/  CALL.REL.NOINC `($__internal_51_$__cuda_sm20_rem_s64) ;  /* 0x0000017c00bc7944 */ /* 0x000fea0003c00000 */
[----:B------:R-:W-:Y:S01]  /*0900*/  MOV R4, R0 ;  /* 0x0000000000047202 */ /* 0x000fe20000000f00 */
[----:B------:R-:W-:-:S07]  /*0910*/  IMAD.MOV.U32 R5, RZ, RZ, R3 ;  /* 0x000000ffff057224 */ /* 0x000fce00078e0003 */
.L_x_22113:
        /* <DEDUP_REMOVED lines=9> */
.L_x_22111:
        /* <DEDUP_REMOVED lines=16> */
.L_x_22141:
        /* <DEDUP_REMOVED lines=27> */
.L_x_22118:
[----:B------:R-:W-:Y:S01]  /*0c60*/  MOV R8, R32 ;  /* 0x0000002000087202 */ /* 0x000fe20000000f00 */
[----:B------:R-:W-:Y:S01]  /*0c70*/  IMAD.MOV.U32 R5, RZ, RZ, R33 ;  /* 0x000000ffff057224 */ /* 0x000fe200078e0021 */
[----:B------:R-:W-:Y:S01]  /*0c80*/  MOV R4, R14 ;  /* 0x0000000e00047202 */ /* 0x000fe20000000f00 */
[----:B------:R-:W-:Y:S01]  /*0c90*/  IMAD.MOV.U32 R3, RZ, RZ, R15 ;  /* 0x000000ffff037224 */ /* 0x000fe200078e000f */
[----:B------:R-:W-:-:S07]  /*0ca0*/  MOV R0, 0xcc0 ;  /* 0x00000cc000007802 */ /* 0x000fce0000000f00 */
[----:B012---:R-:W-:Y:S05]  /*0cb0*/  CALL.REL.NOINC `($__internal_50_$__cuda_sm20_div_s64) ;  /* 0x00000174007c7944 */ /* 0x007fea0003c00000 */
[----:B------:R-:W-:Y:S01]  /*0cc0*/  MOV R20, R6 ;  /* 0x0000000600147202 */ /* 0x000fe20000000f00 */
[----:B------:R-:W-:-:S07]  /*0cd0*/  IMAD.MOV.U32 R21, RZ, RZ, R3 ;  /* 0x000000ffff157224 */ /* 0x000fce00078e0003 */
.L_x_22119:
[----:B------:R-:W-:Y:S05]  /*0ce0*/  BSYNC.RECONVERGENT B1 ;  /* 0x0000000000017941 */ /* 0x000fea0003800200 */
.L_x_22117:
        /* <DEDUP_REMOVED lines=42> */
.L_x_22121:
[----:B------:R-:W-:Y:S01]  /*0f90*/  MOV R8, R20 ;  /* 0x0000001400087202 */ /* 0x000fe20000000f00 */
[----:B------:R-:W-:Y:S01]  /*0fa0*/  IMAD.MOV.U32 R5, RZ, RZ, R21 ;  /* 0x000000ffff057224 */ /* 0x000fe200078e0015 */
[----:B------:R-:W-:Y:S01]  /*0fb0*/  MOV R4, R22 ;  /* 0x0000001600047202 */ /* 0x000fe20000000f00 */
[----:B------:R-:W-:Y:S01]  /*0fc0*/  IMAD.MOV.U32 R3, RZ, RZ, R23 ;  /* 0x000000ffff037224 */ /* 0x000fe200078e0017 */
[----:B------:R-:W-:-:S07]  /*0fd0*/  MOV R0, 0xff0 ;  /* 0x00000ff000007802 */ /* 0x000fce0000000f00 */
[----:B0-----:R-:W-:Y:S05]  /*0fe0*/  CALL.REL.NOINC `($__internal_50_$__cuda_sm20_div_s64) ;  /* 0x0000017000b07944 */ /* 0x001fea0003c00000 */
[----:B------:R-:W-:Y:S01]  /*0ff0*/  MOV R14, R6 ;  /* 0x00000006000e7202 */ /* 0x000fe20000000f00 */
[----:B------:R-:W-:-:S07]  /*1000*/  IMAD.MOV.U32 R15, RZ, RZ, R3 ;  /* 0x000000ffff0f7224 */ /* 0x000fce00078e0003 */
.L_x_22122:
[----:B------:R-:W-:Y:S05]  /*1010*/  BSYNC.RECONVERGENT B1 ;  /* 0x0000000000017941 */ /* 0x000fea0003800200 */
.L_x_22120:
        /* <DEDUP_REMOVED lines=42> */
.L_x_22124:
[----:B------:R-:W-:Y:S01]  /*12c0*/  IMAD.MOV.U32 R8, RZ, RZ, R14 ;  /* 0x000000ffff087224 */ /* 0x000fe200078e000e */
[----:B------:R-:W-:Y:S01]  /*12d0*/  MOV R5, R15 ;  /* 0x0000000f00057202 */ /* 0x000fe20000000f00 */
[----:B------:R-:W-:Y:S01]  /*12e0*/  IMAD.MOV.U32 R4, RZ, RZ, R18 ;  /* 0x000000ffff047224 */ /* 0x000fe200078e0012 */
[----:B------:R-:W-:Y:S02]  /*12f0*/  MOV R3, R19 ;  /* 0x0000001300037202 */ /* 0x000fe40000000f00 */
[----:B------:R-:W-:-:S07]  /*1300*/  MOV R0, 0x1320 ;  /* 0x0000132000007802 */ /* 0x000fce0000000f00 */
[----:B0-----:R-:W-:Y:S05]  /*1310*/  CALL.REL.NOINC `($__internal_50_$__cuda_sm20_div_s64) ;  /* 0x0000016c00e47944 */ /* 0x001fea0003c00000 */
[----:B------:R-:W-:Y:S01]  /*1320*/  IMAD.MOV.U32 R20, RZ, RZ, R6 ;  /* 0x000000ffff147224 */ /* 0x000fe200078e0006 */
[----:B------:R-:W-:-:S07]  /*1330*/  MOV R21, R3 ;  /* 0x0000000300157202 */ /* 0x000fce0000000f00 */
.L_x_22125:
[----:B------:R-:W-:Y:S05]  /*1340*/  BSYNC.RECONVERGENT B1 ;  /* 0x0000000000017941 */ /* 0x000fea0003800200 */
.L_x_22123:
        /* <DEDUP_REMOVED lines=42> */
.L_x_22127:
        /* <DEDUP_REMOVED lines=8> */
.L_x_22128:
[----:B------:R-:W-:Y:S05]  /*1670*/  BSYNC.RECONVERGENT B1 ;  /* 0x0000000000017941 */ /* 0x000fea0003800200 */
.L_x_22126:
        /* <DEDUP_REMOVED lines=42> */
.L_x_22130:
        /* <DEDUP_REMOVED lines=8> */
.L_x_22131:
[----:B------:R-:W-:Y:S05]  /*19a0*/  BSYNC.RECONVERGENT B1 ;  /* 0x0000000000017941 */ /* 0x000fea0003800200 */
.L_x_22129:
        /* <DEDUP_REMOVED lines=42> */
.L_x_22133:
        /* <DEDUP_REMOVED lines=8> */
.L_x_22134:
[----:B------:R-:W-:Y:S05]  /*1cd0*/  BSYNC.RECONVERGENT B1 ;  /* 0x0000000000017941 */ /* 0x000fea0003800200 */
.L_x_22132:
        /* <DEDUP_REMOVED lines=42> */
.L_x_22136:
        /* <DEDUP_REMOVED lines=8> */
.L_x_22137:
[----:B------:R-:W-:Y:S05]  /*2000*/  BSYNC.RECONVERGENT B1 ;  /* 0x0000000000017941 */ /* 0x000fea0003800200 */
.L_x_22135:
        /* <DEDUP_REMOVED lines=41> */
.L_x_22139:
        /* <DEDUP_REMOVED lines=8> */
.L_x_22140:
[----:B------:R-:W-:Y:S05]  /*2320*/  BSYNC.RECONVERGENT B1 ;  /* 0x0000000000017941 */ /* 0x000fea0003800200 */
.L_x_22138:
        /* <DEDUP_REMOVED lines=21> */
.L_x_22116:
[----:B------:R-:W-:-:S07]  /*2480*/  IADD3 R17, PT, PT, R17, 0x3, RZ ;  /* 0x0000000311117810 */ /* 0x000fce0007ffe0ff */
.L_x_22115:
        /* <DEDUP_REMOVED lines=31> */
.L_x_22144:
[----:B------:R-:W-:Y:S01]  /*2680*/  IMAD.MOV.U32 R8, RZ, RZ, R32 ;  /* 0x000000ffff087224 */ /* 0x000fe200078e0020 */
[----:B------:R-:W-:Y:S01]  /*2690*/  MOV R5, R33 ;  /* 0x0000002100057202 */ /* 0x000fe20000000f00 */
[----:B------:R-:W-:Y:S01]  /*26a0*/  IMAD.MOV.U32 R4, RZ, RZ, R14 ;  /* 0x000000ffff047224 */ /* 0x000fe200078e000e */
[----:B------:R-:W-:Y:S02]  /*26b0*/  MOV R3, R15 ;  /* 0x0000000f00037202 */ /* 0x000fe40000000f00 */
[----:B------:R-:W-:-:S07]  /*26c0*/  MOV R0, 0x26e0 ;  /* 0x000026e000007802 */ /* 0x000fce0000000f00 */
[----:B------:R-:W-:Y:S05]  /*26d0*/  CALL.REL.NOINC `($__internal_50_$__cuda_sm20_div_s64) ;  /* 0x0000015800f47944 */ /* 0x000fea0003c00000 */
[----:B------:R-:W-:Y:S01]  /*26e0*/  IMAD.MOV.U32 R20, RZ, RZ, R6 ;  /* 0x000000ffff147224 */ /* 0x000fe200078e0006 */
[----:B------:R-:W-:-:S07]  /*26f0*/  MOV R21, R3 ;  /* 0x0000000300157202 */ /* 0x000fce0000000f00 */
.L_x_22145:
[----:B------:R-:W-:Y:S05]  /*2700*/  BSYNC.RECONVERGENT B0 ;  /* 0x0000000000007941 */ /* 0x000fea0003800200 */
.L_x_22143:
        /* <DEDUP_REMOVED lines=43> */
.L_x_22147:
        /* <DEDUP_REMOVED lines=8> */
.L_x_22148:
[----:B------:R-:W-:Y:S05]  /*2a40*/  BSYNC.RECONVERGENT B0 ;  /* 0x0000000000007941 */ /* 0x000fea0003800200 */
.L_x_22146:
        /* <DEDUP_REMOVED lines=44> */
.L_x_22150:
[----:B------:R-:W-:Y:S01]  /*2d10*/  MOV R8, R18 ;  /* 0x0000001200087202 */ /* 0x000fe20000000f00 */
[----:B------:R-:W-:Y:S01]  /*2d20*/  IMAD.MOV.U32 R5, RZ, RZ, R19 ;  /* 0x000000ffff057224 */ /* 0x000fe200078e0013 */
[----:B------:R-:W-:Y:S01]  /*2d30*/  MOV R4, R14 ;  /* 0x0000000e00047202 */ /* 0x000fe20000000f00 */
[----:B------:R-:W-:Y:S01]  /*2d40*/  IMAD.MOV.U32 R3, RZ, RZ, R15 ;  /* 0x000000ffff037224 */ /* 0x000fe200078e000f */
[----:B------:R-:W-:-:S07]  /*2d50*/  MOV R0, 0x2d70 ;  /* 0x00002d7000007802 */ /* 0x000fce0000000f00 */
[----:B------:R-:W-:Y:S05]  /*2d60*/  CALL.REL.NOINC `($__internal_50_$__cuda_sm20_div_s64) ;  /* 0x0000015400507944 */ /* 0x000fea0003c00000 */
[----:B------:R-:W-:Y:S01]  /*2d70*/  MOV R20, R6 ;  /* 0x0000000600147202 */ /* 0x000fe20000000f00 */
[----:B------:R-:W-:-:S07]  /*2d80*/  IMAD.MOV.U32 R21, RZ, RZ, R3 ;  /* 0x000000ffff157224 */ /* 0x000fce00078e0003 */
.L_x_22151:
[----:B------:R-:W-:Y:S05]  /*2d90*/  BSYNC.RECONVERGENT B0 ;  /* 0x0000000000007941 */ /* 0x000fea0003800200 */
.L_x_22149:
        /* <DEDUP_REMOVED lines=44> */
.L_x_22153:
        /* <DEDUP_REMOVED lines=8> */
.L_x_22154:
[----:B------:R-:W-:Y:S05]  /*30e0*/  BSYNC.RECONVERGENT B0 ;  /* 0x0000000000007941 */ /* 0x000fea0003800200 */
.L_x_22152:
        /* <DEDUP_REMOVED lines=18> */
.L_x_22142:
        /* <DEDUP_REMOVED lines=31> */
.L_x_22157:
        /* <DEDUP_REMOVED lines=8> */
.L_x_22158:
[----:B------:R-:W-:Y:S05]  /*3480*/  BSYNC.RECONVERGENT B0 ;  /* 0x0000000000007941 */ /* 0x000fea0003800200 */
.L_x_22156:
        /* <DEDUP_REMOVED lines=43> */
.L_x_22160:
        /* <DEDUP_REMOVED lines=8> */
.L_x_22161:
[----:B------:R-:W-:Y:S05]  /*37c0*/  BSYNC.RECONVERGENT B0 ;  /* 0x0000000000007941 */ /* 0x000fea0003800200 */
.L_x_22159:
        /* <DEDUP_REMOVED lines=18> */
.L_x_22155:
        /* <DEDUP_REMOVED lines=30> */
.L_x_22163:
[----:B------:R-:W-:Y:S01]  /*3ad0*/  IMAD.MOV.U32 R0, RZ, RZ, R4 ;  /* 0x000000ffff007224 */ /* 0x000fe200078e0004 */
[----:B------:R-:W-:Y:S01]  /*3ae0*/  MOV R12, R5 ;  /* 0x00000005000c7202 */ /* 0x000fe20000000f00 */
[----:B------:R-:W-:Y:S01]  /*3af0*/  IMAD.MOV.U32 R10, RZ, RZ, R32 ;  /* 0x000000ffff0a7224 */ /* 0x000fe200078e0020 */
[----:B------:R-:W-:Y:S02]  /*3b00*/  MOV R11, R33 ;  /* 0x00000021000b7202 */ /* 0x000fe40000000f00 */
[----:B------:R-:W-:-:S07]  /*3b10*/  MOV R13, 0x3b30 ;  /* 0x00003b30000d7802 */ /* 0x000fce0000000f00 */
[----:B------:R-:W-:Y:S05]  /*3b20*/  CALL.REL.NOINC `($__internal_51_$__cuda_sm20_rem_s64) ;  /* 0x0000014c00307944 */ /* 0x000fea0003c00000 */
[----:B------:R-:W-:Y:S01]  /*3b30*/  IMAD.MOV.U32 R4, RZ, RZ, R0 ;  /* 0x000000ffff047224 */ /* 0x000fe200078e0000 */
[----:B------:R-:W-:-:S07]  /*3b40*/  MOV R5, R3 ;  /* 0x0000000300057202 */ /* 0x000fce0000000f00 */
.L_x_22164:
[----:B------:R-:W-:Y:S05]  /*3b50*/  BSYNC.RECONVERGENT B0 ;  /* 0x0000000000007941 */ /* 0x000fea0003800200 */
.L_x_22162:
        /* <DEDUP_REMOVED lines=10> */
.L_x_22114:
        /* <DEDUP_REMOVED lines=15> */
.L_x_22169:
        /* <DEDUP_REMOVED lines=24> */
.L_x_22168:
[----:B------:R-:W-:Y:S05]  /*3e70*/  BSYNC.RECONVERGENT B8 ;  /* 0x0000000000087941 */ /* 0x000fea0003800200 */
.L_x_22167:
[----:B------:R-:W-:-:S05]  /*3e80*/  IADD3 R0, P0, PT, R18, 0x8, RZ ;  /* 0x0000000812007810 */ /* 0x000fca0007f1e0ff */
[----:B------:R-:W-:Y:S01]  /*3e90*/  IMAD.X R3, RZ, RZ, R19, P0 ;  /* 0x000000ffff037224 */ /* 0x000fe200000e0613 */
[----:B------:R-:W-:-:S04]  /*3ea0*/  ISETP.GE.U32.AND P0, PT, R0, R17, PT ;  /* 0x000000110000720c */ /* 0x000fc80003f06070 */
[----:B------:R-:W-:-:S13]  /*3eb0*/  ISETP.GE.U32.AND.EX P0, PT, R3, R22, PT, P0 ;  /* 0x000000160300720c */ /* 0x000fda0003f06100 */
[----:B------:R-:W-:Y:S05]  /*3ec0*/  @!P0 BRA `(.L_x_22169) ;  /* 0xfffffffc00888947 */ /* 0x000fea000383ffff */
.L_x_22166:
[----:B------:R-:W-:Y:S05]  /*3ed0*/  BSYNC.RECONVERGENT B7 ;  /* 0x0000000000077941 */ /* 0x000fea0003800200 */
.L_x_22165:
[----:B------:R-:W0:Y:S01]  /*3ee0*/  LDC.64 R4, c[0x0][0x710] ;  /* 0x0001c400ff047b82 */ /* 0x000e220000000a00 */
[----:B------:R-:W-:Y:S01]  /*3ef0*/  IADD3 R16, PT, PT, R16, 0x80, RZ ;  /* 0x0000008010107810 */ /* 0x000fe20007ffe0ff */
[----:B0-----:R1:W-:Y:S06]  /*3f00*/  STG.E.64 desc[UR36][R4.64], RZ ;  /* 0x000000ff04007986 */ /* 0x0013ec000c101b24 */
.L_x_22107:
[----:B0-----:R-:W-:Y:S05]  /*3f10*/  BSYNC.RECONVERGENT B6 ;  /* 0x0000000000067941 */ /* 0x001fea0003800200 */
.L_x_22106:
        /* <DEDUP_REMOVED lines=33> */
.L_x_22170:
        /* <DEDUP_REMOVED lines=20> */
.L_x_22171:
        /* <DEDUP_REMOVED lines=24> */
.L_x_22172:
        /* <DEDUP_REMOVED lines=35> */
.L_x_22174:
        /* <DEDUP_REMOVED lines=8> */
.L_x_22175:
        /* <DEDUP_REMOVED lines=8> */
.L_x_22173:
        /* <DEDUP_REMOVED lines=15> */
.L_x_22203:
        /* <DEDUP_REMOVED lines=27> */
.L_x_22180:
[----:B------:R-:W-:Y:S01]  /*49c0*/  IMAD.MOV.U32 R8, RZ, RZ, R33 ;  /* 0x000000ffff087224 */ /* 0x000fe200078e0021 */
[----:B------:R-:W-:Y:S01]  /*49d0*/  MOV R5, R32 ;  /* 0x0000002000057202 */ /* 0x000fe20000000f00 */
[----:B------:R-:W-:Y:S01]  /*49e0*/  IMAD.MOV.U32 R4, RZ, RZ, R14 ;  /* 0x000000ffff047224 */ /* 0x000fe200078e000e */
[----:B------:R-:W-:Y:S02]  /*49f0*/  MOV R3, R15 ;  /* 0x0000000f00037202 */ /* 0x000fe40000000f00 */
[----:B------:R-:W-:-:S07]  /*4a00*/  MOV R0, 0x4a20 ;  /* 0x00004a2000007802 */ /* 0x000fce0000000f00 */
[----:B012---:R-:W-:Y:S05]  /*4a10*/  CALL.REL.NOINC `($__internal_50_$__cuda_sm20_div_s64) ;  /* 0x0000013800247944 */ /* 0x007fea0003c00000 */
[----:B------:R-:W-:Y:S01]  /*4a20*/  IMAD.MOV.U32 R18, RZ, RZ, R6 ;  /* 0x000000ffff127224 */ /* 0x000fe200078e0006 */
[----:B------:R-:W-:-:S07]  /*4a30*/  MOV R19, R3 ;  /* 0x0000000300137202 */ /* 0x000fce0000000f00 */
.L_x_22181:
[----:B------:R-:W-:Y:S05]  /*4a40*/  BSYNC.RECONVERGENT B1 ;  /* 0x0000000000017941 */ /* 0x000fea0003800200 */
.L_x_22179:
        /* <DEDUP_REMOVED lines=41> */
.L_x_22183:
        /* <DEDUP_REMOVED lines=8> */
.L_x_22184:
[----:B------:R-:W-:Y:S05]  /*4d60*/  BSYNC.RECONVERGENT B1 ;  /* 0x0000000000017941 */ /* 0x000fea0003800200 */
.L_x_22182:
        /* <DEDUP_REMOVED lines=42> */
.L_x_22186:
        /* <DEDUP_REMOVED lines=8> */
.L_x_22187:
[----:B------:R-:W-:Y:S05]  /*5090*/  BSYNC.RECONVERGENT B1 ;  /* 0x0000000000017941 */ /* 0x000fea0003800200 */
.L_x_22185:
        /* <DEDUP_REMOVED lines=42> */
.L_x_22189:
[----:B------:R-:W-:Y:S01]  /*5340*/  MOV R8, R20 ;  /* 0x0000001400087202 */ /* 0x000fe20000000f00 */
[----:B------:R-:W-:Y:S01]  /*5350*/  IMAD.MOV.U32 R5, RZ, RZ, R21 ;  /* 0x000000ffff057224 */ /* 0x000fe200078e0015 */
[----:B------:R-:W-:Y:S02]  /*5360*/  MOV R4, R18 ;  /* 0x0000001200047202 */ /* 0x000fe40000000f00 */
[----:B------:R-:W-:Y:S02]  /*5370*/  MOV R3, R19 ;  /* 0x0000001300037202 */ /* 0x000fe40000000f00 */
[----:B------:R-:W-:-:S07]  /*5380*/  MOV R0, 0x53a0 ;  /* 0x000053a000007802 */ /* 0x000fce0000000f00 */
[----:B0-----:R-:W-:Y:S05]  /*5390*/  CALL.REL.NOINC `($__internal_50_$__cuda_sm20_div_s64) ;  /* 0x0000012c00c47944 */ /* 0x001fea0003c00000 */
[----:B------:R-:W-:Y:S01]  /*53a0*/  IMAD.MOV.U32 R16, RZ, RZ, R6 ;  /* 0x000000ffff107224 */ /* 0x000fe200078e0006 */
[----:B------:R-:W-:-:S07]  /*53b0*/  MOV R17, R3 ;  /* 0x0000000300117202 */ /* 0x000fce0000000f00 */
.L_x_22190:
[----:B------:R-:W-:Y:S05]  /*53c0*/  BSYNC.RECONVERGENT B1 ;  /* 0x0000000000017941 */ /* 0x000fea0003800200 */
.L_x_22188:
        /* <DEDUP_REMOVED lines=42> */
.L_x_22192:
        /* <DEDUP_REMOVED lines=8> */
.L_x_22193:
[----:B------:R-:W-:Y:S05]  /*56f0*/  BSYNC.RECONVERGENT B1 ;  /* 0x0000000000017941 */ /* 0x000fea0003800200 */
.L_x_22191:
        /* <DEDUP_REMOVED lines=42> */
.L_x_22195:
        /* <DEDUP_REMOVED lines=8> */
.L_x_22196:
[----:B------:R-:W-:Y:S05]  /*5a20*/  BSYNC.RECONVERGENT B1 ;  /* 0x0000000000017941 */ /* 0x000fea0003800200 */
.L_x_22194:
        /* <DEDUP_REMOVED lines=42> */
.L_x_22198:
        /* <DEDUP_REMOVED lines=8> */
.L_x_22199:
[----:B------:R-:W-:Y:S05]  /*5d50*/  BSYNC.RECONVERGENT B1 ;  /* 0x0000000000017941 */ /* 0x000fea0003800200 */
.L_x_22197:
        /* <DEDUP_REMOVED lines=41> */
.L_x_22201:
[----:B------:R-:W-:Y:S01]  /*5ff0*/  MOV R8, R20 ;  /* 0x0000001400087202 */ /* 0x000fe20000000f00 */
[----:B------:R-:W-:Y:S01]  /*6000*/  IMAD.MOV.U32 R4, RZ, RZ, R22 ;  /* 0x000000ffff047224 */ /* 0x000fe200078e0016 */
[----:B------:R-:W-:Y:S02]  /*6010*/  MOV R5, R21 ;  /* 0x0000001500057202 */ /* 0x000fe40000000f00 */
[----:B------:R-:W-:Y:S02]  /*6020*/  MOV R3, R23 ;  /* 0x0000001700037202 */ /* 0x000fe40000000f00 */
[----:B------:R-:W-:-:S07]  /*6030*/  MOV R0, 0x6050 ;  /* 0x0000605000007802 */ /* 0x000fce0000000f00 */
[----:B0-----:R-:W-:Y:S05]  /*6040*/  CALL.REL.NOINC `($__internal_50_$__cuda_sm20_div_s64) ;  /* 0x0000012000987944 */ /* 0x001fea0003c00000 */
[----:B------:R-:W-:Y:S01]  /*6050*/  MOV R33, R6 ;  /* 0x0000000600217202 */ /* 0x000fe20000000f00 */
[----:B------:R-:W-:-:S07]  /*6060*/  IMAD.MOV.U32 R32, RZ, RZ, R3 ;  /* 0x000000ffff207224 */ /* 0x000fce00078e0003 */
.L_x_22202:
[----:B------:R-:W-:Y:S05]  /*6070*/  BSYNC.RECONVERGENT B1 ;  /* 0x0000000000017941 */ /* 0x000fea0003800200 */
.L_x_22200:
        /* <DEDUP_REMOVED lines=20> */
.L_x_22178:
[----:B------:R-:W-:-:S07]  /*61c0*/  VIADD R2, R2, 0x3 ;  /* 0x0000000302027836 */ /* 0x000fce0000000000 */
.L_x_22177:
        /* <DEDUP_REMOVED lines=31> */
.L_x_22206:
[----:B------:R-:W-:Y:S01]  /*63c0*/  IMAD.MOV.U32 R8, RZ, RZ, R33 ;  /* 0x000000ffff087224 */ /* 0x000fe200078e0021 */
[----:B------:R-:W-:Y:S01]  /*63d0*/  MOV R5, R32 ;  /* 0x0000002000057202 */ /* 0x000fe20000000f00 */
[----:B------:R-:W-:Y:S01]  /*63e0*/  IMAD.MOV.U32 R3, RZ, RZ, R15 ;  /* 0x000000ffff037224 */ /* 0x000fe200078e000f */
[----:B------:R-:W-:Y:S02]  /*63f0*/  MOV R4, R14 ;  /* 0x0000000e00047202 */ /* 0x000fe40000000f00 */
[----:B------:R-:W-:-:S07]  /*6400*/  MOV R0, 0x6420 ;  /* 0x0000642000007802 */ /* 0x000fce0000000f00 */
[----:B------:R-:W-:Y:S05]  /*6410*/  CALL.REL.NOINC `($__internal_50_$__cuda_sm20_div_s64) ;  /* 0x0000011c00a47944 */ /* 0x000fea0003c00000 */
[----:B------:R-:W-:Y:S02]  /*6420*/  MOV R18, R6 ;  /* 0x0000000600127202 */ /* 0x000fe40000000f00 */
[----:B------:R-:W-:-:S07]  /*6430*/  MOV R19, R3 ;  /* 0x0000000300137202 */ /* 0x000fce0000000f00 */
.L_x_22207:
[----:B------:R-:W-:Y:S05]  /*6440*/  BSYNC.RECONVERGENT B0 ;  /* 0x0000000000007941 */ /* 0x000fea0003800200 */
.L_x_22205:
        /* <DEDUP_REMOVED lines=43> */
.L_x_22209:
[----:B------:R-:W-:Y:S01]  /*6700*/  MOV R8, R18 ;  /* 0x0000001200087202 */ /* 0x000fe20000000f00 */
[----:B------:R-:W-:Y:S01]  /*6710*/  IMAD.MOV.U32 R5, RZ, RZ, R19 ;  /* 0x000000ffff057224 */ /* 0x000fe200078e0013 */
[----:B------:R-:W-:Y:S02]  /*6720*/  MOV R4, R20 ;  /* 0x0000001400047202 */ /* 0x000fe40000000f00 */
[----:B------:R-:W-:Y:S02]  /*6730*/  MOV R3, R21 ;  /* 0x0000001500037202 */ /* 0x000fe40000000f00 */
[----:B------:R-:W-:-:S07]  /*6740*/  MOV R0, 0x6760 ;  /* 0x0000676000007802 */ /* 0x000fce0000000f00 */
[----:B------:R-:W-:Y:S05]  /*6750*/  CALL.REL.NOINC `($__internal_50_$__cuda_sm20_div_s64) ;  /* 0x0000011800d47944 */ /* 0x000fea0003c00000 */
[----:B------:R-:W-:Y:S01]  /*6760*/  IMAD.MOV.U32 R16, RZ, RZ, R6 ;  /* 0x000000ffff107224 */ /* 0x000fe200078e0006 */
[----:B------:R-:W-:-:S07]  /*6770*/  MOV R17, R3 ;  /* 0x0000000300117202 */ /* 0x000fce0000000f00 */
.L_x_22210:
[----:B------:R-:W-:Y:S05]  /*6780*/  BSYNC.RECONVERGENT B0 ;  /* 0x0000000000007941 */ /* 0x000fea0003800200 */
.L_x_22208:
        /* <DEDUP_REMOVED lines=44> */
.L_x_22212:
        /* <DEDUP_REMOVED lines=8> */
.L_x_22213:
[----:B------:R-:W-:Y:S05]  /*6ad0*/  BSYNC.RECONVERGENT B0 ;  /* 0x0000000000007941 */ /* 0x000fea0003800200 */
.L_x_22211:
        /* <DEDUP_REMOVED lines=44> */
.L_x_22215:
        /* <DEDUP_REMOVED lines=8> */
.L_x_22216:
[----:B------:R-:W-:Y:S05]  /*6e20*/  BSYNC.RECONVERGENT B0 ;  /* 0x0000000000007941 */ /* 0x000fea0003800200 */
.L_x_22214:
        /* <DEDUP_REMOVED lines=17> */
.L_x_22204:
        /* <DEDUP_REMOVED lines=31> */
.L_x_22219:
        /* <DEDUP_REMOVED lines=8> */
.L_x_22220:
[----:B------:R-:W-:Y:S05]  /*71b0*/  BSYNC.RECONVERGENT B0 ;  /* 0x0000000000007941 */ /* 0x000fea0003800200 */
.L_x_22218:
        /* <DEDUP_REMOVED lines=43> */
.L_x_22222:
[----:B------:R-:W-:Y:S01]  /*7470*/  MOV R8, R16 ;  /* 0x0000001000087202 */ /* 0x000fe20000000f00 */
[----:B------:R-:W-:Y:S01]  /*7480*/  IMAD.MOV.U32 R4, RZ, RZ, R18 ;  /* 0x000000ffff047224 */ /* 0x000fe200078e0012 */
[----:B------:R-:W-:Y:S02]  /*7490*/  MOV R5, R17 ;  /* 0x0000001100057202 */ /* 0x000fe40000000f00 */
[----:B------:R-:W-:Y:S02]  /*74a0*/  MOV R3, R19 ;  /* 0x0000001300037202 */ /* 0x000fe40000000f00 */
[----:B------:R-:W-:-:S07]  /*74b0*/  MOV R0, 0x74d0 ;  /* 0x000074d000007802 */ /* 0x000fce0000000f00 */
[----:B------:R-:W-:Y:S05]  /*74c0*/  CALL.REL.NOINC `($__internal_50_$__cuda_sm20_div_s64) ;  /* 0x0000010c00787944 */ /* 0x000fea0003c00000 */
[----:B------:R-:W-:Y:S01]  /*74d0*/  MOV R33, R6 ;  /* 0x0000000600217202 */ /* 0x000fe20000000f00 */
[----:B------:R-:W-:-:S07]  /*74e0*/  IMAD.MOV.U32 R32, RZ, RZ, R3 ;  /* 0x000000ffff207224 */ /* 0x000fce00078e0003 */
.L_x_22223:
[----:B------:R-:W-:Y:S05]  /*74f0*/  BSYNC.RECONVERGENT B0 ;  /* 0x0000000000007941 */ /* 0x000fea0003800200 */
.L_x_22221:
        /* <DEDUP_REMOVED lines=17> */
.L_x_22217:
        /* <DEDUP_REMOVED lines=30> */
.L_x_22225:
[----:B------:R-:W-:Y:S01]  /*77f0*/  MOV R0, R4 ;  /* 0x0000000400007202 */ /* 0x000fe20000000f00 */
[----:B------:R-:W-:Y:S01]  /*7800*/  IMAD.MOV.U32 R10, RZ, RZ, R33 ;  /* 0x000000ffff0a7224 */ /* 0x000fe200078e0021 */
[----:B------:R-:W-:Y:S02]  /*7810*/  MOV R12, R5 ;  /* 0x00000005000c7202 */ /* 0x000fe40000000f00 */
[----:B------:R-:W-:Y:S02]  /*7820*/  MOV R11, R32 ;  /* 0x00000020000b7202 */ /* 0x000fe40000000f00 */
[----:B------:R-:W-:-:S07]  /*7830*/  MOV R13, 0x7850 ;  /* 0x00007850000d7802 */ /* 0x000fce0000000f00 */
[----:B------:R-:W-:Y:S05]  /*7840*/  CALL.REL.NOINC `($__internal_51_$__cuda_sm20_rem_s64) ;  /* 0x0000010c00e87944 */ /* 0x000fea0003c00000 */
[----:B------:R-:W-:Y:S01]  /*7850*/  MOV R4, R0 ;  /* 0x0000000000047202 */ /* 0x000fe20000000f00 */
[----:B------:R-:W-:-:S07]  /*7860*/  IMAD.MOV.U32 R5, RZ, RZ, R3 ;  /* 0x000000ffff057224 */ /* 0x000fce00078e0003 */
.L_x_22226:
[----:B------:R-:W-:Y:S05]  /*7870*/  BSYNC.RECONVERGENT B0 ;  /* 0x0000000000007941 */ /* 0x000fea0003800200 */
.L_x_22224:
[----:B------:R-:W0:Y:S02]  /*7880*/  LDC.64 R6, c[0x0][0x768] ;  /* 0x0001da00ff067b82 */ /* 0x000e240000000a00 */
[----:B0-----:R-:W-:-:S06]  /*7890*/  IMAD.WIDE.U32 R2, R2, 0x8, R6 ;  /* 0x0000000802027825 */ /* 0x001fcc00078e0006 */
[----:B------:R-:W2:Y:S02]  /*78a0*/  LDG.E.64 R2, desc[UR36][R2.64] ;  /* 0x0000002402027981 */ /* 0x000ea4000c1e1b00 */
[----:B--2---:R-:W-:Y:S02]  /*78b0*/  IMAD R5, R5, R2, RZ ;  /* 0x0000000205057224 */ /* 0x004fe400078e02ff */
[----:B------:R-:W-:-:S04]  /*78c0*/  IMAD.WIDE.U32 R22, R2, R4, R22 ;  /* 0x0000000402167225 */ /* 0x000fc800078e0016 */
[----:B------:R-:W-:-:S05]  /*78d0*/  IMAD R5, R3, R4, R5 ;  /* 0x0000000403057224 */ /* 0x000fca00078e0205 */
[----:B------:R-:W-:-:S07]  /*78e0*/  IADD3 R23, PT, PT, R23, R5, RZ ;  /* 0x0000000517177210 */ /* 0x000fce0007ffe0ff */
.L_x_22176:
        /* <DEDUP_REMOVED lines=15> */
.L_x_22231:
        /* <DEDUP_REMOVED lines=22> */
.L_x_22230:
[----:B------:R-:W-:Y:S05]  /*7b40*/  BSYNC.RECONVERGENT B7 ;  /* 0x0000000000077941 */ /* 0x000fea0003800200 */
.L_x_22229:
[----:B------:R-:W-:-:S05]  /*7b50*/  IADD3 R16, P0, PT, R16, 0x8, RZ ;  /* 0x0000000810107810 */ /* 0x000fca0007f1e0ff */
[----:B------:R-:W-:Y:S01]  /*7b60*/  IMAD.X R17, RZ, RZ, R17, P0 ;  /* 0x000000ffff117224 */ /* 0x000fe200000e0611 */
[----:B------:R-:W-:-:S04]  /*7b70*/  ISETP.GE.U32.AND P0, PT, R16, R19, PT ;  /* 0x000000131000720c */ /* 0x000fc80003f06070 */
[----:B------:R-:W-:-:S13]  /*7b80*/  ISETP.GE.U32.AND.EX P0, PT, R17, R18, PT, P0 ;  /* 0x000000121100720c */ /* 0x000fda0003f06100 */
[----:B------:R-:W-:Y:S05]  /*7b90*/  @!P0 BRA `(.L_x_22231) ;  /* 0xfffffffc00908947 */ /* 0x000fea000383ffff */
.L_x_22228:
[----:B------:R-:W-:Y:S05]  /*7ba0*/  BSYNC.RECONVERGENT B6 ;  /* 0x0000000000067941 */ /* 0x000fea0003800200 */
.L_x_22227:
[----:B------:R-:W0:Y:S02]  /*7bb0*/  LDC.64 R2, c[0x0][0x710] ;  /* 0x0001c400ff027b82 */ /* 0x000e240000000a00 */
[----:B0-----:R-:W-:Y:S01]  /*7bc0*/  STG.E.64 desc[UR36][R2.64], RZ ;  /* 0x000000ff02007986 */ /* 0x001fe2000c101b24 */
[----:B------:R-:W-:Y:S05]  /*7bd0*/  EXIT ;  /* 0x000000000000794d */ /* 0x000fea0003800000 */
.L_x_22105:
        /* <DEDUP_REMOVED lines=440> */
.L_x_22234:
        /* <DEDUP_REMOVED lines=39> */
.L_x_22236:
[----:B------:R-:W-:Y:S05]  /*99d0*/  BSYNC.RECONVERGENT B7 ;  /* 0x0000000000077941 */ /* 0x000fea0003800200 */
.L_x_22235:
        /* <DEDUP_REMOVED lines=21> */
.L_x_22238:
[----:B------:R-:W-:Y:S05]  /*9b30*/  BSYNC.RECONVERGENT B7 ;  /* 0x0000000000077941 */ /* 0x000fea0003800200 */
.L_x_22237:
        /* <DEDUP_REMOVED lines=25> */
.L_x_22240:
[----:B------:R-:W-:Y:S05]  /*9cd0*/  BSYNC.RECONVERGENT B7 ;  /* 0x0000000000077941 */ /* 0x000fea0003800200 */
.L_x_22239:
        /* <DEDUP_REMOVED lines=35> */
.L_x_22243:
[----:B------:R-:W-:Y:S01]  /*9f10*/  IMAD.MOV.U32 R0, RZ, RZ, R4 ;  /* 0x000000ffff007224 */ /* 0x000fe200078e0004 */
[----:B------:R-:W-:Y:S01]  /*9f20*/  MOV R12, R5 ;  /* 0x00000005000c7202 */ /* 0x000fe20000000f00 */
[----:B------:R-:W-:Y:S01]  /*9f30*/  IMAD.MOV.U32 R11, RZ, RZ, R27 ;  /* 0x000000ffff0b7224 */ /* 0x000fe200078e001b */
[----:B------:R-:W-:Y:S02]  /*9f40*/  MOV R10, R26 ;  /* 0x0000001a000a7202 */ /* 0x000fe40000000f00 */
[----:B------:R-:W-:-:S07]  /*9f50*/  MOV R13, 0x9f70 ;  /* 0x00009f70000d7802 */ /* 0x000fce0000000f00 */
[----:B------:R-:W-:Y:S05]  /*9f60*/  CALL.REL.NOINC `($__internal_51_$__cuda_sm20_rem_s64) ;  /* 0x000000e800207944 */ /* 0x000fea0003c00000 */
[----:B------:R-:W-:Y:S02]  /*9f70*/  MOV R4, R0 ;  /* 0x0000000000047202 */ /* 0x000fe40000000f00 */
[----:B------:R-:W-:-:S07]  /*9f80*/  MOV R5, R3 ;  /* 0x0000000300057202 */ /* 0x000fce0000000f00 */
.L_x_22244:
[----:B------:R-:W-:Y:S05]  /*9f90*/  BSYNC.RECONVERGENT B0 ;  /* 0x0000000000007941 */ /* 0x000fea0003800200 */
.L_x_22242:
        /* <DEDUP_REMOVED lines=9> */
.L_x_22241:
        /* <DEDUP_REMOVED lines=18> */
.L_x_22272:
        /* <DEDUP_REMOVED lines=27> */
.L_x_22249:
[----:B------:R-:W-:Y:S01]  /*a300*/  IMAD.MOV.U32 R8, RZ, RZ, R26 ;  /* 0x000000ffff087224 */ /* 0x000fe200078e001a */
[----:B------:R-:W-:Y:S01]  /*a310*/  MOV R5, R27 ;  /* 0x0000001b00057202 */ /* 0x000fe20000000f00 */
[----:B------:R-:W-:Y:S01]  /*a320*/  IMAD.MOV.U32 R3, RZ, RZ, R15 ;  /* 0x000000ffff037224 */ /* 0x000fe200078e000f */
[----:B------:R-:W-:Y:S02]  /*a330*/  MOV R4, R14 ;  /* 0x0000000e00047202 */ /* 0x000fe40000000f00 */
[----:B------:R-:W-:-:S07]  /*a340*/  MOV R0, 0xa360 ;  /* 0x0000a36000007802 */ /* 0x000fce0000000f00 */
[----:B012---:R-:W-:Y:S05]  /*a350*/  CALL.REL.NOINC `($__internal_50_$__cuda_sm20_div_s64) ;  /* 0x000000dc00d47944 */ /* 0x007fea0003c00000 */
[----:B------:R-:W-:Y:S02]  /*a360*/  MOV R22, R6 ;  /* 0x0000000600167202 */ /* 0x000fe40000000f00 */
[----:B------:R-:W-:-:S07]  /*a370*/  MOV R23, R3 ;  /* 0x0000000300177202 */ /* 0x000fce0000000f00 */
.L_x_22250:
[----:B------:R-:W-:Y:S05]  /*a380*/  BSYNC.RECONVERGENT B1 ;  /* 0x0000000000017941 */ /* 0x000fea0003800200 */
.L_x_22248:
        /* <DEDUP_REMOVED lines=41> */
.L_x_22252:
        /* <DEDUP_REMOVED lines=8> */
.L_x_22253:
[----:B------:R-:W-:Y:S05]  /*a6a0*/  BSYNC.RECONVERGENT B1 ;  /* 0x0000000000017941 */ /* 0x000fea0003800200 */
.L_x_22251:
        /* <DEDUP_REMOVED lines=42> */
.L_x_22255:
        /* <DEDUP_REMOVED lines=8> */
.L_x_22256:
[----:B------:R-:W-:Y:S05]  /*a9d0*/  BSYNC.RECONVERGENT B1 ;  /* 0x0000000000017941 */ /* 0x000fea0003800200 */
.L_x_22254:
        /* <DEDUP_REMOVED lines=42> */
.L_x_22258:
        /* <DEDUP_REMOVED lines=8> */
.L_x_22259:
[----:B------:R-:W-:Y:S05]  /*ad00*/  BSYNC.RECONVERGENT B1 ;  /* 0x0000000000017941 */ /* 0x000fea0003800200 */
.L_x_22257:
        /* <DEDUP_REMOVED lines=42> */
.L_x_22261:
        /* <DEDUP_REMOVED lines=8> */
.L_x_22262:
[----:B------:R-:W-:Y:S05]  /*b030*/  BSYNC.RECONVERGENT B1 ;  /* 0x0000000000017941 */ /* 0x000fea0003800200 */
.L_x_22260:
        /* <DEDUP_REMOVED lines=42> */
.L_x_22264:
        /* <DEDUP_REMOVED lines=8> */
.L_x_22265:
[----:B------:R-:W-:Y:S05]  /*b360*/  BSYNC.RECONVERGENT B1 ;  /* 0x0000000000017941 */ /* 0x000fea0003800200 */
.L_x_22263:
        /* <DEDUP_REMOVED lines=42> */
.L_x_22267:
        /* <DEDUP_REMOVED lines=8> */
.L_x_22268:
[----:B------:R-:W-:Y:S05]  /*b690*/  BSYNC.RECONVERGENT B1 ;  /* 0x0000000000017941 */ /* 0x000fea0003800200 */
.L_x_22266:
        /* <DEDUP_REMOVED lines=41> */
.L_x_22270:
        /* <DEDUP_REMOVED lines=8> */
.L_x_22271:
[----:B------:R-:W-:Y:S05]  /*b9b0*/  BSYNC.RECONVERGENT B1 ;  /* 0x0000000000017941 */ /* 0x000fea0003800200 */
.L_x_22269:
        /* <DEDUP_REMOVED lines=21> */
.L_x_22247:
[----:B------:R-:W-:-:S07]  /*bb10*/  IADD3 R19, PT, PT, R19, 0x3, RZ ;  /* 0x0000000313137810 */ /* 0x000fce0007ffe0ff */
.L_x_22246:
        /* <DEDUP_REMOVED lines=31> */
.L_x_22275:
        /* <DEDUP_REMOVED lines=8> */
.L_x_22276:
[----:B------:R-:W-:Y:S05]  /*bd90*/  BSYNC.RECONVERGENT B0 ;  /* 0x0000000000007941 */ /* 0x000fea0003800200 */
.L_x_22274:
        /* <DEDUP_REMOVED lines=42> */
.L_x_22278:
        /* <DEDUP_REMOVED lines=8> */
.L_x_22279:
[----:B------:R-:W-:Y:S05]  /*c0c0*/  BSYNC.RECONVERGENT B0 ;  /* 0x0000000000007941 */ /* 0x000fea0003800200 */
.L_x_22277:
        /* <DEDUP_REMOVED lines=44> */
.L_x_22281:
        /* <DEDUP_REMOVED lines=8> */
.L_x_22282:
[----:B------:R-:W-:Y:S05]  /*c410*/  BSYNC.RECONVERGENT B0 ;  /* 0x0000000000007941 */ /* 0x000fea0003800200 */
.L_x_22280:
        /* <DEDUP_REMOVED lines=44> */
.L_x_22284:
        /* <DEDUP_REMOVED lines=8> */
.L_x_22285:
[----:B------:R-:W-:Y:S05]  /*c760*/  BSYNC.RECONVERGENT B0 ;  /* 0x0000000000007941 */ /* 0x000fea0003800200 */
.L_x_22283:
        /* <DEDUP_REMOVED lines=18> */
.L_x_22273:
        /* <DEDUP_REMOVED lines=31> */
.L_x_22288:
        /* <DEDUP_REMOVED lines=8> */
.L_x_22289:
[----:B------:R-:W-:Y:S05]  /*cb00*/  BSYNC.RECONVERGENT B0 ;  /* 0x0000000000007941 */ /* 0x000fea0003800200 */
.L_x_22287:
        /* <DEDUP_REMOVED lines=43> */
.L_x_22291:
        /* <DEDUP_REMOVED lines=8> */
.L_x_22292:
[----:B------:R-:W-:Y:S05]  /*ce40*/  BSYNC.RECONVERGENT B0 ;  /* 0x0000000000007941 */ /* 0x000fea0003800200 */
.L_x_22290:
        /* <DEDUP_REMOVED lines=18> */
.L_x_22286:
        /* <DEDUP_REMOVED lines=30> */
.L_x_22294:
        /* <DEDUP_REMOVED lines=8> */
.L_x_22295:
[----:B------:R-:W-:Y:S05]  /*d1d0*/  BSYNC.RECONVERGENT B0 ;  /* 0x0000000000007941 */ /* 0x000fea0003800200 */
.L_x_22293:
        /* <DEDUP_REMOVED lines=9> */
.L_x_22245:
        /* <DEDUP_REMOVED lines=15> */
.L_x_22300:
        /* <DEDUP_REMOVED lines=24> */
.L_x_22299:
[----:B------:R-:W-:Y:S05]  /*d4e0*/  BSYNC.RECONVERGENT B8 ;  /* 0x0000000000087941 */ /* 0x000fea0003800200 */
.L_x_22298:
[----:B------:R-:W-:-:S05]  /*d4f0*/  IADD3 R0, P0, PT, R22, 0x8, RZ ;  /* 0x0000000816007810 */ /* 0x000fca0007f1e0ff */
[----:B------:R-:W-:Y:S01]  /*d500*/  IMAD.X R3, RZ, RZ, R23, P0 ;  /* 0x000000ffff037224 */ /* 0x000fe200000e0617 */
[----:B------:R-:W-:-:S04]  /*d510*/  ISETP.GE.U32.AND P0, PT, R0, R19, PT ;  /* 0x000000130000720c */ /* 0x000fc80003f06070 */
[----:B------:R-:W-:-:S13]  /*d520*/  ISETP.GE.U32.AND.EX P0, PT, R3, R24, PT, P0 ;  /* 0x000000180300720c */ /* 0x000fda0003f06100 */
[----:B------:R-:W-:Y:S05]  /*d530*/  @!P0 BRA `(.L_x_22300) ;  /* 0xfffffffc00888947 */ /* 0x000fea000383ffff */
.L_x_22297:
[----:B------:R-:W-:Y:S05]  /*d540*/  BSYNC.RECONVERGENT B7 ;  /* 0x0000000000077941 */ /* 0x000fea0003800200 */
.L_x_22296:
[----:B------:R-:W0:Y:S01]  /*d550*/  LDCU.64 UR4, c[0x0][0x710] ;  /* 0x0000e200ff0477ac */ /* 0x000e220008000a00 */
[----:B------:R-:W-:Y:S02]  /*d560*/  IADD3 R16, PT, PT, R16, 0x80, RZ ;  /* 0x0000008010107810 */ /* 0x000fe40007ffe0ff */
[----:B0-----:R-:W-:-:S04]  /*d570*/  IADD3 R18, P0, PT, R18, UR4, RZ ;  /* 0x0000000412127c10 */ /* 0x001fc8000ff1e0ff */
[----:B------:R-:W-:-:S05]  /*d580*/  IADD3.X R19, PT, PT, RZ, UR5, RZ, P0, !PT ;  /* 0x00000005ff137c10 */ /* 0x000fca00087fe4ff */
[----:B------:R1:W-:Y:S04]  /*d590*/  STG.E.64 desc[UR36][R18.64], RZ ;  /* 0x000000ff12007986 */ /* 0x0003e8000c101b24 */
.L_x_22233:
[----:B0-----:R-:W-:Y:S05]  /*d5a0*/  BSYNC.RECONVERGENT B6 ;  /* 0x0000000000067941 */ /* 0x001fea0003800200 */
.L_x_22232:
        /* <DEDUP_REMOVED lines=427> */
.L_x_22301:
        /* <DEDUP_REMOVED lines=41> */
.L_x_22303:
[----:B------:R-:W-:Y:S05]  /*f2f0*/  BSYNC.RECONVERGENT B6 ;  /* 0x0000000000067941 */ /* 0x000fea0003800200 */
.L_x_22302:
        /* <DEDUP_REMOVED lines=21> */
.L_x_22305:
[----:B------:R-:W-:Y:S05]  /*f450*/  BSYNC.RECONVERGENT B6 ;  /* 0x0000000000067941 */ /* 0x000fea0003800200 */
.L_x_22304:
        /* <DEDUP_REMOVED lines=25> */
.L_x_22307:
[----:B------:R-:W-:Y:S05]  /*f5f0*/  BSYNC.RECONVERGENT B6 ;  /* 0x0000000000067941 */ /* 0x000fea0003800200 */
.L_x_22306:
        /* <DEDUP_REMOVED lines=36> */
.L_x_22310:
[----:B------:R-:W-:Y:S01]  /*f840*/  MOV R0, R4 ;  /* 0x0000000400007202 */ /* 0x000fe20000000f00 */
[----:B------:R-:W-:Y:S01]  /*f850*/  IMAD.MOV.U32 R12, RZ, RZ, R5 ;  /* 0x000000ffff0c7224 */ /* 0x000fe200078e0005 */
[----:B------:R-:W-:Y:S02]  /*f860*/  MOV R10, R33 ;  /* 0x00000021000a7202 */ /* 0x000fe40000000f00 */
[----:B------:R-:W-:Y:S02]  /*f870*/  MOV R11, R32 ;  /* 0x00000020000b7202 */ /* 0x000fe40000000f00 */
[----:B------:R-:W-:-:S07]  /*f880*/  MOV R13, 0xf8a0 ;  /* 0x0000f8a0000d7802 */ /* 0x000fce0000000f00 */
[----:B------:R-:W-:Y:S05]  /*f890*/  CALL.REL.NOINC `($__internal_51_$__cuda_sm20_rem_s64) ;  /* 0x0000008c00d47944 */ /* 0x000fea0003c00000 */
[----:B------:R-:W-:Y:S01]  /*f8a0*/  IMAD.MOV.U32 R4, RZ, RZ, R0 ;  /* 0x000000ffff047224 */ /* 0x000fe200078e0000 */
[----:B------:R-:W-:-:S07]  /*f8b0*/  MOV R5, R3 ;  /* 0x0000000300057202 */ /* 0x000fce0000000f00 */
.L_x_22311:
[----:B------:R-:W-:Y:S05]  /*f8c0*/  BSYNC.RECONVERGENT B0 ;  /* 0x0000000000007941 */ /* 0x000fea0003800200 */
.L_x_22309:
        /* <DEDUP_REMOVED lines=9> */
.L_x_22308:
        /* <DEDUP_REMOVED lines=15> */
.L_x_22339:
        /* <DEDUP_REMOVED lines=27> */
.L_x_22316:
        /* <DEDUP_REMOVED lines=8> */
.L_x_22317:
[----:B------:R-:W-:Y:S05]  /*fc80*/  BSYNC.RECONVERGENT B1 ;  /* 0x0000000000017941 */ /* 0x000fea0003800200 */
.L_x_22315:
        /* <DEDUP_REMOVED lines=44> */
.L_x_22319:
        /* <DEDUP_REMOVED lines=8> */
.L_x_22320:
[----:B------:R-:W-:Y:S05]  /*ffd0*/  BSYNC.RECONVERGENT B1 ;  /* 0x0000000000017941 */ /* 0x000fea0003800200 */
.L_x_22318:
        /* <DEDUP_REMOVED lines=42> */
.L_x_22322:
        /* <DEDUP_REMOVED lines=8> */
.L_x_22323:
[----:B------:R-:W-:Y:S05]  /*10300*/  BSYNC.RECONVERGENT B1 ;  /* 0x0000000000017941 */ /* 0x000fea0003800200 */
.L_x_22321:
        /* <DEDUP_REMOVED lines=42> */
.L_x_22325:
        /* <DEDUP_REMOVED lines=8> */
.L_x_22326:
[----:B------:R-:W-:Y:S05]  /*10630*/  BSYNC.RECONVERGENT B1 ;  /* 0x0000000000017941 */ /* 0x000fea0003800200 */
.L_x_22324:
        /* <DEDUP_REMOVED lines=42> */
.L_x_22328:
        /* <DEDUP_REMOVED lines=8> */
.L_x_22329:
[----:B------:R-:W-:Y:S05]  /*10960*/  BSYNC.RECONVERGENT B1 ;  /* 0x0000000000017941 */ /* 0x000fea0003800200 */
.L_x_22327:
        /* <DEDUP_REMOVED lines=42> */
.L_x_22331:
        /* <DEDUP_REMOVED lines=8> */
.L_x_22332:
[----:B------:R-:W-:Y:S05]  /*10c90*/  BSYNC.RECONVERGENT B1 ;  /* 0x0000000000017941 */ /* 0x000fea0003800200 */
.L_x_22330:
        /* <DEDUP_REMOVED lines=42> */
.L_x_22334:
        /* <DEDUP_REMOVED lines=8> */
.L_x_22335:
[----:B------:R-:W-:Y:S05]  /*10fc0*/  BSYNC.RECONVERGENT B1 ;  /* 0x0000000000017941 */ /* 0x000fea0003800200 */
.L_x_22333:
        /* <DEDUP_REMOVED lines=41> */
.L_x_22337:
        /* <DEDUP_REMOVED lines=8> */
.L_x_22338:
[----:B------:R-:W-:Y:S05]  /*112e0*/  BSYNC.RECONVERGENT B1 ;  /* 0x0000000000017941 */ /* 0x000fea0003800200 */
.L_x_22336:
        /* <DEDUP_REMOVED lines=21> */
.L_x_22314:
[----:B------:R-:W-:-:S07]  /*11440*/  IADD3 R2, PT, PT, R2, 0x3, RZ ;  /* 0x0000000302027810 */ /* 0x000fce0007ffe0ff */
.L_x_22313:
        /* <DEDUP_REMOVED lines=31> */
.L_x_22342:
        /* <DEDUP_REMOVED lines=8> */
.L_x_22343:
[----:B------:R-:W-:Y:S05]  /*116c0*/  BSYNC.RECONVERGENT B0 ;  /* 0x0000000000007941 */ /* 0x000fea0003800200 */
.L_x_22341:
        /* <DEDUP_REMOVED lines=45> */
.L_x_22345:
        /* <DEDUP_REMOVED lines=8> */
.L_x_22346:
[----:B------:R-:W-:Y:S05]  /*11a20*/  BSYNC.RECONVERGENT B0 ;  /* 0x0000000000007941 */ /* 0x000fea0003800200 */
.L_x_22344:
        /* <DEDUP_REMOVED lines=44> */
.L_x_22348:
        /* <DEDUP_REMOVED lines=8> */
.L_x_22349:
[----:B------:R-:W-:Y:S05]  /*11d70*/  BSYNC.RECONVERGENT B0 ;  /* 0x0000000000007941 */ /* 0x000fea0003800200 */
.L_x_22347:
        /* <DEDUP_REMOVED lines=44> */
.L_x_22351:
        /* <DEDUP_REMOVED lines=8> */
.L_x_22352:
[----:B------:R-:W-:Y:S05]  /*120c0*/  BSYNC.RECONVERGENT B0 ;  /* 0x0000000000007941 */ /* 0x000fea0003800200 */
.L_x_22350:
        /* <DEDUP_REMOVED lines=18> */
.L_x_22340:
        /* <DEDUP_REMOVED lines=31> */
.L_x_22355:
        /* <DEDUP_REMOVED lines=8> */
.L_x_22356:
[----:B------:R-:W-:Y:S05]  /*12460*/  BSYNC.RECONVERGENT B0 ;  /* 0x0000000000007941 */ /* 0x000fea0003800200 */
.L_x_22354:
        /* <DEDUP_REMOVED lines=45> */
.L_x_22358:
        /* <DEDUP_REMOVED lines=8> */
.L_x_22359:
[----:B------:R-:W-:Y:S05]  /*127c0*/  BSYNC.RECONVERGENT B0 ;  /* 0x0000000000007941 */ /* 0x000fea0003800200 */
.L_x_22357:
        /* <DEDUP_REMOVED lines=18> */
.L_x_22353:
        /* <DEDUP_REMOVED lines=30> */
.L_x_22361:
        /* <DEDUP_REMOVED lines=8> */
.L_x_22362:
[----:B------:R-:W-:Y:S05]  /*12b50*/  BSYNC.RECONVERGENT B0 ;  /* 0x0000000000007941 */ /* 0x000fea0003800200 */
.L_x_22360:
        /* <DEDUP_REMOVED lines=10> */
.L_x_22312:
        /* <DEDUP_REMOVED lines=15> */
.L_x_22367:
        /* <DEDUP_REMOVED lines=22> */
.L_x_22366:
[----:B------:R-:W-:Y:S05]  /*12e50*/  BSYNC.RECONVERGENT B7 ;  /* 0x0000000000077941 */ /* 0x000fea0003800200 */
.L_x_22365:
[----:B------:R-:W-:-:S04]  /*12e60*/  IADD3 R16, P0, PT, R16, 0x8, RZ ;  /* 0x0000000810107810 */ /* 0x000fc80007f1e0ff */
[----:B------:R-:W-:Y:S02]  /*12e70*/  IADD3.X R17, PT, PT, RZ, R17, RZ, P0, !PT ;  /* 0x00000011ff117210 */ /* 0x000fe400007fe4ff */
[----:B------:R-:W-:-:S04]  /*12e80*/  ISETP.GE.U32.AND P0, PT, R16, R19, PT ;  /* 0x000000131000720c */ /* 0x000fc80003f06070 */
[----:B------:R-:W-:-:S13]  /*12e90*/  ISETP.GE.U32.AND.EX P0, PT, R17, R18, PT, P0 ;  /* 0x000000121100720c */ /* 0x000fda0003f06100 */
[----:B------:R-:W-:Y:S05]  /*12ea0*/  @!P0 BRA `(.L_x_22367) ;  /* 0xfffffffc00908947 */ /* 0x000fea000383ffff */
.L_x_22364:
[----:B------:R-:W-:Y:S05]  /*12eb0*/  BSYNC.RECONVERGENT B6 ;  /* 0x0000000000067941 */ /* 0x000fea0003800200 */
.L_x_22363:
[----:B------:R-:W-:Y:S01]  /*12ec0*/  STG.E.64 desc[UR36][R38.64], RZ ;  /* 0x000000ff26007986 */ /* 0x000fe2000c101b24 */
[----:B------:R-:W-:Y:S05]  /*12ed0*/  EXIT ;  /* 0x000000000000794d */ /* 0x000fea0003800000 */
.L_x_22104:
        /* <DEDUP_REMOVED lines=35> */
.L_x_22371:
        /* <DEDUP_REMOVED lines=20> */
.L_x_22372:
        /* <DEDUP_REMOVED lines=24> */
.L_x_22373:
        /* <DEDUP_REMOVED lines=13> */
.L_x_22377:
        /* <DEDUP_REMOVED lines=22> */
.L_x_22376:
[----:B------:R-:W-:Y:S05]  /*13600*/  BSYNC.RECONVERGENT B8 ;  /* 0x0000000000087941 */ /* 0x000fea0003800200 */
.L_x_22375:
[----:B------:R-:W-:-:S04]  /*13610*/  IADD3 R18, P0, PT, R18, 0x8, RZ ;  /* 0x0000000812127810 */ /* 0x000fc80007f1e0ff */
[----:B------:R-:W-:Y:S02]  /*13620*/  IADD3.X R19, PT, PT, RZ, R19, RZ, P0, !PT ;  /* 0x00000013ff137210 */ /* 0x000fe400007fe4ff */
[----:B------:R-:W-:-:S04]  /*13630*/  ISETP.GE.U32.AND P0, PT, R18, R17, PT ;  /* 0x000000111200720c */ /* 0x000fc80003f06070 */
[----:B------:R-:W-:-:S13]  /*13640*/  ISETP.GE.U32.AND.EX P0, PT, R19, R26, PT, P0 ;  /* 0x0000001a1300720c */ /* 0x000fda0003f06100 */
[----:B------:R-:W-:Y:S05]  /*13650*/  @!P0 BRA `(.L_x_22377) ;  /* 0xfffffffc00908947 */ /* 0x000fea000383ffff */
[----:B------:R-:W-:Y:S05]  /*13660*/  BSYNC.RECONVERGENT B7 ;  /* 0x0000000000077941 */ /* 0x000fea0003800200 */
.L_x_22374:
[----:B------:R-:W0:Y:S01]  /*13670*/  LDC.64 R2, c[0x0][0x710] ;  /* 0x0001c400ff027b82 */ /* 0x000e220000000a00 */
[----:B------:R-:W-:Y:S01]  /*13680*/  IADD3 R16, PT, PT, R16, 0x80, RZ ;  /* 0x0000008010107810 */ /* 0x000fe20007ffe0ff */
[----:B0-----:R1:W-:Y:S06]  /*13690*/  STG.E.64 desc[UR36][R2.64], RZ ;  /* 0x000000ff02007986 */ /* 0x0013ec000c101b24 */
.L_x_22370:
[----:B0-----:R-:W-:Y:S05]  /*136a0*/  BSYNC.RECONVERGENT B6 ;  /* 0x0000000000067941 */ /* 0x001fea0003800200 */
.L_x_22369:
        /* <DEDUP_REMOVED lines=31> */
.L_x_22378:
        /* <DEDUP_REMOVED lines=20> */
.L_x_22379:
        /* <DEDUP_REMOVED lines=24> */
.L_x_22380:
        /* <DEDUP_REMOVED lines=13> */
.L_x_22384:
        /* <DEDUP_REMOVED lines=22> */
.L_x_22383:
[----:B------:R-:W-:Y:S05]  /*13d90*/  BSYNC.RECONVERGENT B7 ;  /* 0x0000000000077941 */ /* 0x000fea0003800200 */
.L_x_22382:
[----:B------:R-:W-:-:S04]  /*13da0*/  IADD3 R16, P0, PT, R16, 0x8, RZ ;  /* 0x0000000810107810 */ /* 0x000fc80007f1e0ff */
[----:B------:R-:W-:Y:S02]  /*13db0*/  IADD3.X R17, PT, PT, RZ, R17, RZ, P0, !PT ;  /* 0x00000011ff117210 */ /* 0x000fe400007fe4ff */
[----:B------:R-:W-:-:S04]  /*13dc0*/  ISETP.GE.U32.AND P0, PT, R16, R25, PT ;  /* 0x000000191000720c */ /* 0x000fc80003f06070 */
[----:B------:R-:W-:-:S13]  /*13dd0*/  ISETP.GE.U32.AND.EX P0, PT, R17, R24, PT, P0 ;  /* 0x000000181100720c */ /* 0x000fda0003f06100 */
[----:B------:R-:W-:Y:S05]  /*13de0*/  @!P0 BRA `(.L_x_22384) ;  /* 0xfffffffc00908947 */ /* 0x000fea000383ffff */
[----:B------:R-:W-:Y:S05]  /*13df0*/  BSYNC.RECONVERGENT B6 ;  /* 0x0000000000067941 */ /* 0x000fea0003800200 */
.L_x_22381:
[----:B------:R-:W0:Y:S02]  /*13e00*/  LDC.64 R2, c[0x0][0x710] ;  /* 0x0001c400ff027b82 */ /* 0x000e240000000a00 */
[----:B0-----:R-:W-:Y:S01]  /*13e10*/  STG.E.64 desc[UR36][R2.64], RZ ;  /* 0x000000ff02007986 */ /* 0x001fe2000c101b24 */
[----:B------:R-:W-:Y:S05]  /*13e20*/  EXIT ;  /* 0x000000000000794d */ /* 0x000fea0003800000 */
.L_x_22368:
        /* <DEDUP_REMOVED lines=418> */
.L_x_22387:
        /* <DEDUP_REMOVED lines=36> */
.L_x_22389:
[----:B------:R-:W-:Y:S05]  /*15a90*/  BSYNC.RECONVERGENT B7 ;  /* 0x0000000000077941 */ /* 0x000fea0003800200 */
.L_x_22388:
        /* <DEDUP_REMOVED lines=21> */
.L_x_22391:
[----:B------:R-:W-:Y:S05]  /*15bf0*/  BSYNC.RECONVERGENT B7 ;  /* 0x0000000000077941 */ /* 0x000fea0003800200 */
.L_x_22390:
        /* <DEDUP_REMOVED lines=25> */
.L_x_22393:
[----:B------:R-:W-:Y:S05]  /*15d90*/  BSYNC.RECONVERGENT B7 ;  /* 0x0000000000077941 */ /* 0x000fea0003800200 */
.L_x_22392:
        /* <DEDUP_REMOVED lines=13> */
.L_x_22398:
        /* <DEDUP_REMOVED lines=22> */
.L_x_22397:
[----:B------:R-:W-:Y:S05]  /*15fd0*/  BSYNC.RECONVERGENT B8 ;  /* 0x0000000000087941 */ /* 0x000fea0003800200 */
.L_x_22396:
[----:B------:R-:W-:-:S04]  /*15fe0*/  IADD3 R22, P0, PT, R22, 0x8, RZ ;  /* 0x0000000816167810 */ /* 0x000fc80007f1e0ff */
[----:B------:R-:W-:Y:S02]  /*15ff0*/  IADD3.X R23, PT, PT, RZ, R23, RZ, P0, !PT ;  /* 0x00000017ff177210 */ /* 0x000fe400007fe4ff */
[----:B------:R-:W-:-:S04]  /*16000*/  ISETP.GE.U32.AND P0, PT, R22, R29, PT ;  /* 0x0000001d1600720c */ /* 0x000fc80003f06070 */
[----:B------:R-:W-:-:S13]  /*16010*/  ISETP.GE.U32.AND.EX P0, PT, R23, R28, PT, P0 ;  /* 0x0000001c1700720c */ /* 0x000fda0003f06100 */
[----:B------:R-:W-:Y:S05]  /*16020*/  @!P0 BRA `(.L_x_22398) ;  /* 0xfffffffc00908947 */ /* 0x000fea000383ffff */
.L_x_22395:
[----:B------:R-:W-:Y:S05]  /*16030*/  BSYNC.RECONVERGENT B7 ;  /* 0x0000000000077941 */ /* 0x000fea0003800200 */
.L_x_22394:
[----:B------:R-:W0:Y:S01]  /*16040*/  LDCU.64 UR4, c[0x0][0x710] ;  /* 0x0000e200ff0477ac */ /* 0x000e220008000a00 */
[----:B------:R-:W-:Y:S02]  /*16050*/  IADD3 R16, PT, PT, R16, 0x80, RZ ;  /* 0x0000008010107810 */ /* 0x000fe40007ffe0ff */
[----:B0-----:R-:W-:-:S05]  /*16060*/  IADD3 R2, P0, PT, R19, UR4, RZ ;  /* 0x0000000413027c10 */ /* 0x001fca000ff1e0ff */
[----:B------:R-:W-:-:S05]  /*16070*/  IMAD.X R3, RZ, RZ, UR5, P0 ;  /* 0x00000005ff037e24 */ /* 0x000fca00080e06ff */
[----:B------:R1:W-:Y:S03]  /*16080*/  STG.E.64 desc[UR36][R2.64], RZ ;  /* 0x000000ff02007986 */ /* 0x0003e6000c101b24 */
.L_x_22386:
[----:B0-----:R-:W-:Y:S05]  /*16090*/  BSYNC.RECONVERGENT B6 ;  /* 0x0000000000067941 */ /* 0x001fea0003800200 */
.L_x_22385:
        /* <DEDUP_REMOVED lines=414> */
.L_x_22399:
        /* <DEDUP_REMOVED lines=38> */
.L_x_22401:
[----:B------:R-:W-:Y:S05]  /*17ce0*/  BSYNC.RECONVERGENT B6 ;  /* 0x0000000000067941 */ /* 0x000fea0003800200 */
.L_x_22400:
        /* <DEDUP_REMOVED lines=21> */
.L_x_22403:
[----:B------:R-:W-:Y:S05]  /*17e40*/  BSYNC.RECONVERGENT B6 ;  /* 0x0000000000067941 */ /* 0x000fea0003800200 */
.L_x_22402:
        /* <DEDUP_REMOVED lines=25> */
.L_x_22405:
[----:B------:R-:W-:Y:S05]  /*17fe0*/  BSYNC.RECONVERGENT B6 ;  /* 0x0000000000067941 */ /* 0x000fea0003800200 */
.L_x_22404:
        /* <DEDUP_REMOVED lines=13> */
.L_x_22410:
        /* <DEDUP_REMOVED lines=22> */
.L_x_22409:
[----:B------:R-:W-:Y:S05]  /*18220*/  BSYNC.RECONVERGENT B7 ;  /* 0x0000000000077941 */ /* 0x000fea0003800200 */
.L_x_22408:
[----:B------:R-:W-:-:S05]  /*18230*/  IADD3 R16, P0, PT, R16, 0x8, RZ ;  /* 0x0000000810107810 */ /* 0x000fca0007f1e0ff */
[----:B------:R-:W-:Y:S01]  /*18240*/  IMAD.X R17, RZ, RZ, R17, P0 ;  /* 0x000000ffff117224 */ /* 0x000fe200000e0611 */
[----:B------:R-:W-:-:S04]  /*18250*/  ISETP.GE.U32.AND P0, PT, R16, R27, PT ;  /* 0x0000001b1000720c */ /* 0x000fc80003f06070 */
[----:B------:R-:W-:-:S13]  /*18260*/  ISETP.GE.U32.AND.EX P0, PT, R17, R26, PT, P0 ;  /* 0x0000001a1100720c */ /* 0x000fda0003f06100 */
[----:B------:R-:W-:Y:S05]  /*18270*/  @!P0 BRA `(.L_x_22410) ;  /* 0xfffffffc00908947 */ /* 0x000fea000383ffff */
.L_x_22407:
[----:B------:R-:W-:Y:S05]  /*18280*/  BSYNC.RECONVERGENT B6 ;  /* 0x0000000000067941 */ /* 0x000fea0003800200 */
.L_x_22406:
[----:B------:R-:W-:Y:S01]  /*18290*/  STG.E.64 desc[UR36][R18.64], RZ ;  /* 0x000000ff12007986 */ /* 0x000fe2000c101b24 */
[----:B------:R-:W-:Y:S05]  /*182a0*/  EXIT ;  /* 0x000000000000794d */ /* 0x000fea0003800000 */
        .weak           $__internal_50_$__cuda_sm20_div_s64
        .type           $__internal_50_$__cuda_sm20_div_s64,@function
        .size           $__internal_50_$__cuda_sm20_div_s64,($__internal_51_$__cuda_sm20_rem_s64 - $__internal_50_$__cuda_sm20_div_s64)
$__internal_50_$__cuda_sm20_div_s64:
        /* <DEDUP_REMOVED lines=83> */
[----:B------:R-:W-:Y:S06]  /*187e0*/  RET.REL.NODEC R4 `(_ZN2at6native18elementwise_kernelILi128ELi2EZNS0_22gpu_kernel_impl_nocastIZZZNS0_67_GLOBAL__N__bb565c37_34_ValidateCompressedIndicesKernel_cu_33a4b88b42_validate_compressed_sparse_indices_kernelILNS3_8CDimNameE0ENS3_18CUDAKernelLauncherENS3_14EmptyVecKernelENS3_8DummyVecELm0EEEvRKNS_6TensorESB_lllENKUlvE1_clEvENKUlvE0_clEvEUllllllE_EEvRNS_18TensorIteratorBaseERKT_EUliE_EEviT1_) ;  /* 0xfffffe7804047950 */ /* 0x000fec0003c3ffff */
        .weak           $__internal_51_$__cuda_sm20_rem_s64
        .type           $__internal_51_$__cuda_sm20_rem_s64,@function
        .size           $__internal_51_$__cuda_sm20_rem_s64,(.L_x_40071 - $__internal_51_$__cuda_sm20_rem_s64)
$__internal_51_$__cuda_sm20_rem_s64:
        /* <DEDUP_REMOVED lines=77> */
[----:B------:R-:W-:Y:S06]  /*18cc0*/  RET.REL.NODEC R4 `(_ZN2at6native18elementwise_kernelILi128ELi2EZNS0_22gpu_kernel_impl_nocastIZZZNS0_67_GLOBAL__N__bb565c37_34_ValidateCompressedIndicesKernel_cu_33a4b88b42_validate_compressed_sparse_indices_kernelILNS3_8CDimNameE0ENS3_18CUDAKernelLauncherENS3_14EmptyVecKernelENS3_8DummyVecELm0EEEvRKNS_6TensorESB_lllENKUlvE1_clEvENKUlvE0_clEvEUllllllE_EEvRNS_18TensorIteratorBaseERKT_EUliE_EEviT1_) ;  /* 0xfffffe7004cc7950 */ /* 0x000fec0003c3ffff */
.L_x_22411:
        /* <DEDUP_REMOVED lines=11> */
.L_x_40071:


//--------------------- .text._ZN2at6native27unrolled_elementwise_kernelIZZZNS0_67_GLOBAL__N__bb565c37_34_ValidateCompressedIndicesKernel_cu_33a4b88b42_validate_compressed_sparse_indices_kernelILNS2_8CDimNameE0ENS2_18CUDAKernelLauncherENS2_14EmptyVecKernelENS2_8DummyVecELm0EEEvRKNS_6TensorESA_lllENKUlvE1_clEvENKUlvE0_clEvEUllllllE_St5arrayIPcLm6EELi4E23TrivialOffsetCalculatorILi5EjESH_ILi1EjENS0_6memory15LoadWithoutCastENSK_16StoreWithoutCastEEEviT_T0_T2_T3_T4_T5_ --------------------------
	.section	.text._ZN2at6native27unrolled_elementwise_kernelIZZZNS0_67_GLOBAL__N__bb565c37_34_ValidateCompressedIndicesKernel_cu_33a4b88b42_validate_compressed_sparse_indices_kernelILNS2_8CDimNameE0ENS2_18CUDAKernelLauncherENS2_14EmptyVecKernelENS2_8DummyVecELm0EEEvRKNS_6TensorESA_lllENKUlvE1_clEvENKUlvE0_clEvEUllllllE_St5arrayIPcLm6EELi4E23TrivialOffsetCalculatorILi5EjESH_ILi1EjENS0_6memory15LoadWithoutCastENSK_16StoreWithoutCastEEEviT_T0_T2_T3_T4_T5_,"ax",@progbits
	.align	128
        .global         _ZN2at6native27unrolled_elementwise_kernelIZZZNS0_67_GLOBAL__N__bb565c37_34_ValidateCompressedIndicesKernel_cu_33a4b88b42_validate_compressed_sparse_indices_kernelILNS2_8CDimNameE0ENS2_18CUDAKernelLauncherENS2_14EmptyVecKernelENS2_8DummyVecELm0EEEvRKNS_6TensorESA_lllENKUlvE1_clEvENKUlvE0_clEvEUllllllE_St5arrayIPcLm6EELi4E23TrivialOffsetCalculatorILi5EjESH_ILi1EjENS0_6memory15LoadWithoutCastENSK_16StoreWithoutCastEEEviT_T0_T2_T3_T4_T5_
        .type           _ZN2at6native27unrolled_elementwise_kernelIZZZNS0_67_GLOBAL__N__bb565c37_34_ValidateCompressedIndicesKernel_cu_33a4b88b42_validate_compressed_sparse_indices_kernelILNS2_8CDimNameE0ENS2_18CUDAKernelLauncherENS2_14EmptyVecKernelENS2_8DummyVecELm0EEEvRKNS_6TensorESA_lllENKUlvE1_clEvENKUlvE0_clEvEUllllllE_St5arrayIPcLm6EELi4E23TrivialOffsetCalculatorILi5EjESH_ILi1EjENS0_6memory15LoadWithoutCastENSK_16StoreWithoutCastEEEviT_T0_T2_T3_T4_T5_,@function
        .size           _ZN2at6native27unrolled_elementwise_kernelIZZZNS0_67_GLOBAL__N__bb565c37_34_ValidateCompressedIndicesKernel_cu_33a4b88b42_validate_compressed_sparse_indices_kernelILNS2_8CDimNameE0ENS2_18CUDAKernelLauncherENS2_14EmptyVecKernelENS2_8DummyVecELm0EEEvRKNS_6TensorESA_lllENKUlvE1_clEvENKUlvE0_clEvEUllllllE_St5arrayIPcLm6EELi4E23TrivialOffsetCalculatorILi5EjESH_ILi1EjENS0_6memory15LoadWithoutCastENSK_16StoreWithoutCastEEEviT_T0_T2_T3_T4_T5_,(.L_x_40073 - _ZN2at6native27unrolled_elementwise_kernelIZZZNS0_67_GLOBAL__N__bb565c37_34_ValidateCompressedIndicesKernel_cu_33a4b88b42_validate_compressed_sparse_indices_kernelILNS2_8CDimNameE0ENS2_18CUDAKernelLauncherENS2_14EmptyVecKernelENS2_8DummyVecELm0EEEvRKNS_6TensorESA_lllENKUlvE1_clEvENKUlvE0_clEvEUllllllE_St5arrayIPcLm6EELi4E23TrivialOffsetCalculatorILi5EjESH_ILi1EjENS0_6memory15LoadWithoutCastENSK_16StoreWithoutCastEEEviT_T0_T2_T3_T4_T5_)
        .other          _ZN2at6native27unrolled_elementwise_kernelIZZZNS0_67_GLOBAL__N__bb565c37_34_ValidateCompressedIndicesKernel_cu_33a4b88b42_validate_compressed_sparse_indices_kernelILNS2_8CDimNameE0ENS2_18CUDAKernelLauncherENS2_14EmptyVecKernelENS2_8DummyVecELm0EEEvRKNS_6TensorESA_lllENKUlvE1_clEvENKUlvE0_clEvEUllllllE_St5arrayIPcLm6EELi4E23TrivialOffsetCalculatorILi5EjESH_ILi1EjENS0_6memory15LoadWithoutCastENSK_16StoreWithoutCastEEEviT_T0_T2_T3_T4_T5_,@"STO_CUDA_ENTRY STV_DEFAULT"
_ZN2at6native27unrolled_elementwise_kernelIZZZNS0_67_GLOBAL__N__bb565c37_34_ValidateCompressedIndicesKernel_cu_33a4b88b42_validate_compressed_sparse_indices_kernelILNS2_8CDimNameE0ENS2_18CUDAKernelLauncherENS2_14EmptyVecKernelENS2_8DummyVecELm0EEEvRKNS_6TensorESA_lllENKUlvE1_clEvENKUlvE0_clEvEUllllllE_St5arrayIPcLm6EELi4E23TrivialOffsetCalculatorILi5EjESH_ILi1EjENS0_6memory15LoadWithoutCastENSK_16StoreWithoutCastEEEviT_T0_T2_T3_T4_T5_:
.text._ZN2at6native27unrolled_elementwise_kernelIZZZNS0_67_GLOBAL__N__bb565c37_34_ValidateCompressedIndicesKernel_cu_33a4b88b42_validate_compressed_sparse_indices_kernelILNS2_8CDimNameE0ENS2_18CUDAKernelLauncherENS2_14EmptyVecKernelENS2_8DummyVecELm0EEEvRKNS_6TensorESA_lllENKUlvE1_clEvENKUlvE0_clEvEUllllllE_St5arrayIPcLm6EELi4E23TrivialOffsetCalculatorILi5EjESH_ILi1EjENS0_6memory15LoadWithoutCastENSK_16StoreWithoutCastEEEviT_T0_T2_T3_T4_T5_:
        /* <DEDUP_REMOVED lines=132> */
.L_x_22417:
[----:B------:R-:W-:Y:S05]  /*0840*/  BSYNC.RECONVERGENT B8 ;  /* 0x0000000000087941 */ /* 0x000fea0003800200 */
.L_x_22416:
        /* <DEDUP_REMOVED lines=21> */
.L_x_22419:
[----:B------:R-:W-:Y:S05]  /*09a0*/  BSYNC.RECONVERGENT B8 ;  /* 0x0000000000087941 */ /* 0x000fea0003800200 */
.L_x_22418:
        /* <DEDUP_REMOVED lines=26> */
.L_x_22421:
[----:B------:R-:W-:Y:S05]  /*0b50*/  BSYNC.RECONVERGENT B8 ;  /* 0x0000000000087941 */ /* 0x000fea0003800200 */
.L_x_22420:
        /* <DEDUP_REMOVED lines=17> */
.L_x_22448:
        /* <DEDUP_REMOVED lines=28> */
.L_x_22425:
[----:B------:R-:W-:Y:S01]  /*0e30*/  MOV R8, R28 ;  /* 0x0000001c00087202 */ /* 0x000fe20000000f00 */
[----:B------:R-:W-:Y:S01]  /*0e40*/  IMAD.MOV.U32 R4, RZ, RZ, R11 ;  /* 0x000000ffff047224 */ /* 0x000fe200078e000b */
[----:B------:R-:W-:Y:S01]  /*0e50*/  MOV R3, R15 ;  /* 0x0000000f00037202 */ /* 0x000fe20000000f00 */
[----:B------:R-:W-:Y:S01]  /*0e60*/  IMAD.MOV.U32 R2, RZ, RZ, R14 ;  /* 0x000000ffff027224 */ /* 0x000fe200078e000e */
[----:B------:R-:W-:-:S07]  /*0e70*/  MOV R0, 0xe90 ;  /* 0x00000e9000007802 */ /* 0x000fce0000000f00 */
[----:B------:R-:W-:Y:S05]  /*0e80*/  CALL.REL.NOINC `($__internal_52_$__cuda_sm20_div_s64) ;  /* 0x0000010000347944 */ /* 0x000fea0003c00000 */
[----:B------:R-:W-:Y:S02]  /*0e90*/  IMAD.MOV.U32 R18, RZ, RZ, R2 ;  /* 0x000000ffff127224 */ /* 0x000fe400078e0002 */
[----:B------:R-:W-:-:S07]  /*0ea0*/  IMAD.MOV.U32 R19, RZ, RZ, R3 ;  /* 0x000000ffff137224 */ /* 0x000fce00078e0003 */
.L_x_22426:
[----:B------:R-:W-:Y:S05]  /*0eb0*/  BSYNC.RECONVERGENT B1 ;  /* 0x0000000000017941 */ /* 0x000fea0003800200 */
.L_x_22424:
        /* <DEDUP_REMOVED lines=43> */
.L_x_22428:
[----:B------:R-:W-:Y:S01]  /*1170*/  IMAD.MOV.U32 R8, RZ, RZ, R18 ;  /* 0x000000ffff087224 */ /* 0x000fe200078e0012 */
[----:B------:R-:W-:Y:S01]  /*1180*/  MOV R4, R19 ;  /* 0x0000001300047202 */ /* 0x000fe20000000f00 */
[----:B------:R-:W-:Y:S01]  /*1190*/  IMAD.MOV.U32 R2, RZ, RZ, R20 ;  /* 0x000000ffff027224 */ /* 0x000fe200078e0014 */
[----:B------:R-:W-:Y:S01]  /*11a0*/  MOV R0, 0x11d0 ;  /* 0x000011d000007802 */ /* 0x000fe20000000f00 */
[----:B------:R-:W-:-:S07]  /*11b0*/  IMAD.MOV.U32 R3, RZ, RZ, R21 ;  /* 0x000000ffff037224 */ /* 0x000fce00078e0015 */
[----:B------:R-:W-:Y:S05]  /*11c0*/  CALL.REL.NOINC `($__internal_52_$__cuda_sm20_div_s64) ;  /* 0x000000fc00647944 */ /* 0x000fea0003c00000 */
[----:B------:R-:W-:Y:S01]  /*11d0*/  MOV R16, R2 ;  /* 0x0000000200107202 */ /* 0x000fe20000000f00 */
[----:B------:R-:W-:-:S07]  /*11e0*/  IMAD.MOV.U32 R17, RZ, RZ, R3 ;  /* 0x000000ffff117224 */ /* 0x000fce00078e0003 */
.L_x_22429:
[----:B------:R-:W-:Y:S05]  /*11f0*/  BSYNC.RECONVERGENT B1 ;  /* 0x0000000000017941 */ /* 0x000fea0003800200 */
.L_x_22427:
        /* <DEDUP_REMOVED lines=44> */
.L_x_22431:
        /* <DEDUP_REMOVED lines=8> */
.L_x_22432:
[----:B------:R-:W-:Y:S05]  /*1540*/  BSYNC.RECONVERGENT B1 ;  /* 0x0000000000017941 */ /* 0x000fea0003800200 */
.L_x_22430:
        /* <DEDUP_REMOVED lines=43> */
.L_x_22434:
[----:B------:R-:W-:Y:S01]  /*1800*/  IMAD.MOV.U32 R8, RZ, RZ, R20 ;  /* 0x000000ffff087224 */ /* 0x000fe200078e0014 */
[----:B------:R-:W-:Y:S01]  /*1810*/  MOV R2, R18 ;  /* 0x0000001200027202 */ /* 0x000fe20000000f00 */
[----:B------:R-:W-:Y:S01]  /*1820*/  IMAD.MOV.U32 R4, RZ, RZ, R21 ;  /* 0x000000ffff047224 */ /* 0x000fe200078e0015 */
[----:B------:R-:W-:Y:S01]  /*1830*/  MOV R0, 0x1860 ;  /* 0x0000186000007802 */ /* 0x000fe20000000f00 */
[----:B------:R-:W-:-:S07]  /*1840*/  IMAD.MOV.U32 R3, RZ, RZ, R19 ;  /* 0x000000ffff037224 */ /* 0x000fce00078e0013 */
[----:B------:R-:W-:Y:S05]  /*1850*/  CALL.REL.NOINC `($__internal_52_$__cuda_sm20_div_s64) ;  /* 0x000000f400c07944 */ /* 0x000fea0003c00000 */
[----:B------:R-:W-:Y:S01]  /*1860*/  IMAD.MOV.U32 R16, RZ, RZ, R2 ;  /* 0x000000ffff107224 */ /* 0x000fe200078e0002 */
[----:B------:R-:W-:-:S07]  /*1870*/  MOV R17, R3 ;  /* 0x0000000300117202 */ /* 0x000fce0000000f00 */
.L_x_22435:
[----:B------:R-:W-:Y:S05]  /*1880*/  BSYNC.RECONVERGENT B1 ;  /* 0x0000000000017941 */ /* 0x000fea0003800200 */
.L_x_22433:
        /* <DEDUP_REMOVED lines=44> */
.L_x_22437:
        /* <DEDUP_REMOVED lines=8> */
.L_x_22438:
[----:B------:R-:W-:Y:S05]  /*1bd0*/  BSYNC.RECONVERGENT B1 ;  /* 0x0000000000017941 */ /* 0x000fea0003800200 */
.L_x_22436:
        /* <DEDUP_REMOVED lines=44> */
.L_x_22440:
        /* <DEDUP_REMOVED lines=8> */
.L_x_22441:
[----:B------:R-:W-:Y:S05]  /*1f20*/  BSYNC.RECONVERGENT B1 ;  /* 0x0000000000017941 */ /* 0x000fea0003800200 */
.L_x_22439:
        /* <DEDUP_REMOVED lines=44> */
.L_x_22443:
        /* <DEDUP_REMOVED lines=8> */
.L_x_22444:
[----:B------:R-:W-:Y:S05]  /*2270*/  BSYNC.RECONVERGENT B1 ;  /* 0x0000000000017941 */ /* 0x000fea0003800200 */
.L_x_22442:
        /* <DEDUP_REMOVED lines=45> */
.L_x_22446:
        /* <DEDUP_REMOVED lines=8> */
.L_x_22447:
[----:B------:R-:W-:Y:S05]  /*25d0*/  BSYNC.RECONVERGENT B1 ;  /* 0x0000000000017941 */ /* 0x000fea0003800200 */
.L_x_22445:
        /* <DEDUP_REMOVED lines=23> */
.L_x_22423:
[----:B------:R-:W-:-:S07]  /*2750*/  IADD3 R9, PT, PT, R10, 0x3, RZ ;  /* 0x000000030a097810 */ /* 0x000fce0007ffe0ff */
.L_x_22422:
        /* <DEDUP_REMOVED lines=31> */
.L_x_22452:
        /* <DEDUP_REMOVED lines=8> */
.L_x_22453:
[----:B------:R-:W-:Y:S05]  /*29d0*/  BSYNC.RECONVERGENT B0 ;  /* 0x0000000000007941 */ /* 0x000fea0003800200 */
.L_x_22451:
        /* <DEDUP_REMOVED lines=42> */
.L_x_22455:
        /* <DEDUP_REMOVED lines=8> */
.L_x_22456:
[----:B------:R-:W-:Y:S05]  /*2d00*/  BSYNC.RECONVERGENT B0 ;  /* 0x0000000000007941 */ /* 0x000fea0003800200 */
.L_x_22454:
        /* <DEDUP_REMOVED lines=44> */
.L_x_22458:
[----:B------:R-:W-:Y:S01]  /*2fd0*/  IMAD.MOV.U32 R8, RZ, RZ, R18 ;  /* 0x000000ffff087224 */ /* 0x000fe200078e0012 */
[----:B------:R-:W-:Y:S01]  /*2fe0*/  MOV R4, R19 ;  /* 0x0000001300047202 */ /* 0x000fe20000000f00 */
[----:B------:R-:W-:Y:S01]  /*2ff0*/  IMAD.MOV.U32 R2, RZ, RZ, R10 ;  /* 0x000000ffff027224 */ /* 0x000fe200078e000a */
[----:B------:R-:W-:Y:S02]  /*3000*/  MOV R3, R11 ;  /* 0x0000000b00037202 */ /* 0x000fe40000000f00 */
[----:B------:R-:W-:-:S07]  /*3010*/  MOV R0, 0x3030 ;  /* 0x0000303000007802 */ /* 0x000fce0000000f00 */
[----:B------:R-:W-:Y:S05]  /*3020*/  CALL.REL.NOINC `($__internal_52_$__cuda_sm20_div_s64) ;  /* 0x000000dc00cc7944 */ /* 0x000fea0003c00000 */
[----:B------:R-:W-:Y:S01]  /*3030*/  IMAD.MOV.U32 R14, RZ, RZ, R2 ;  /* 0x000000ffff0e7224 */ /* 0x000fe200078e0002 */
[----:B------:R-:W-:-:S07]  /*3040*/  MOV R15, R3 ;  /* 0x00000003000f7202 */ /* 0x000fce0000000f00 */
.L_x_22459:
[----:B------:R-:W-:Y:S05]  /*3050*/  BSYNC.RECONVERGENT B0 ;  /* 0x0000000000007941 */ /* 0x000fea0003800200 */
.L_x_22457:
        /* <DEDUP_REMOVED lines=44> */
.L_x_22461:
[----:B------:R-:W-:Y:S01]  /*3320*/  MOV R8, R14 ;  /* 0x0000000e00087202 */ /* 0x000fe20000000f00 */
[----:B------:R-:W-:Y:S01]  /*3330*/  IMAD.MOV.U32 R4, RZ, RZ, R15 ;  /* 0x000000ffff047224 */ /* 0x000fe200078e000f */
[----:B------:R-:W-:Y:S01]  /*3340*/  MOV R2, R16 ;  /* 0x0000001000027202 */ /* 0x000fe20000000f00 */
[----:B------:R-:W-:Y:S01]  /*3350*/  IMAD.MOV.U32 R3, RZ, RZ, R17 ;  /* 0x000000ffff037224 */ /* 0x000fe200078e0011 */
[----:B------:R-:W-:-:S07]  /*3360*/  MOV R0, 0x3380 ;  /* 0x0000338000007802 */ /* 0x000fce0000000f00 */
[----:B------:R-:W-:Y:S05]  /*3370*/  CALL.REL.NOINC `($__internal_52_$__cuda_sm20_div_s64) ;  /* 0x000000d800f87944 */ /* 0x000fea0003c00000 */
[----:B------:R-:W-:Y:S01]  /*3380*/  MOV R28, R2 ;  /* 0x00000002001c7202 */ /* 0x000fe20000000f00 */
[----:B------:R-:W-:-:S07]  /*3390*/  IMAD.MOV.U32 R11, RZ, RZ, R3 ;  /* 0x000000ffff0b7224 */ /* 0x000fce00078e0003 */
.L_x_22462:
[----:B------:R-:W-:Y:S05]  /*33a0*/  BSYNC.RECONVERGENT B0 ;  /* 0x0000000000007941 */ /* 0x000fea0003800200 */
.L_x_22460:
        /* <DEDUP_REMOVED lines=17> */
.L_x_22450:
        /* <DEDUP_REMOVED lines=31> */
.L_x_22465:
        /* <DEDUP_REMOVED lines=8> */
.L_x_22466:
[----:B------:R-:W-:Y:S05]  /*3730*/  BSYNC.RECONVERGENT B0 ;  /* 0x0000000000007941 */ /* 0x000fea0003800200 */
.L_x_22464:
        /* <DEDUP_REMOVED lines=42> */
.L_x_22468:
        /* <DEDUP_REMOVED lines=8> */
.L_x_22469:
[----:B------:R-:W-:Y:S05]  /*3a60*/  BSYNC.RECONVERGENT B0 ;  /* 0x0000000000007941 */ /* 0x000fea0003800200 */
.L_x_22467:
        /* <DEDUP_REMOVED lines=17> */
.L_x_22463:
        /* <DEDUP_REMOVED lines=31> */
.L_x_22471:
[----:B------:R-:W-:Y:S01]  /*3d70*/  IMAD.MOV.U32 R0, RZ, RZ, R3 ;  /* 0x000000ffff007224 */ /* 0x000fe200078e0003 */
[----:B------:R-:W-:Y:S01]  /*3d80*/  MOV R17, R28 ;  /* 0x0000001c00117202 */ /* 0x000fe20000000f00 */
[----:B------:R-:W-:Y:S01]  /*3d90*/  IMAD.MOV.U32 R16, RZ, RZ, R11 ;  /* 0x000000ffff107224 */ /* 0x000fe200078e000b */
[----:B------:R-:W-:-:S07]  /*3da0*/  MOV R3, 0x3dc0 ;  /* 0x00003dc000037802 */ /* 0x000fce0000000f00 */
[----:B------:R-:W-:Y:S05]  /*3db0*/  CALL.REL.NOINC `($__internal_53_$__cuda_sm20_rem_s64) ;  /* 0x000000d400b87944 */ /* 0x000fea0003c00000 */
[----:B------:R-:W-:Y:S01]  /*3dc0*/  MOV R2, R0 ;  /* 0x0000000000027202 */ /* 0x000fe20000000f00 */
[----:B------:R-:W-:-:S07]  /*3dd0*/  IMAD.MOV.U32 R3, RZ, RZ, R5 ;  /* 0x000000ffff037224 */ /* 0x000fce00078e0005 */
.L_x_22472:
[----:B------:R-:W-:Y:S05]  /*3de0*/  BSYNC.RECONVERGENT B0 ;  /* 0x0000000000007941 */ /* 0x000fea0003800200 */
.L_x_22470:
[----:B------:R-:W0:Y:S02]  /*3df0*/  LDC.64 R4, c[0x0][0x3b0] ;  /* 0x0000ec00ff047b82 */ /* 0x000e240000000a00 */
[----:B0-----:R-:W-:-:S06]  /*3e00*/  IMAD.WIDE.U32 R4, R9, 0x8, R4 ;  /* 0x0000000809047825 */ /* 0x001fcc00078e0004 */
[----:B------:R-:W2:Y:S02]  /*3e10*/  LDG.E.64 R4, desc[UR36][R4.64] ;  /* 0x0000002404047981 */ /* 0x000ea4000c1e1b00 */
[----:B--2---:R-:W-:Y:S02]  /*3e20*/  IMAD R3, R3, R4, RZ ;  /* 0x0000000403037224 */ /* 0x004fe400078e02ff */
[----:B------:R-:W-:-:S04]  /*3e30*/  IMAD.WIDE.U32 R22, R4, R2, R22 ;  /* 0x0000000204167225 */ /* 0x000fc800078e0016 */
[----:B------:R-:W-:-:S05]  /*3e40*/  IMAD R3, R5, R2, R3 ;  /* 0x0000000205037224 */ /* 0x000fca00078e0203 */
[----:B------:R-:W-:-:S07]  /*3e50*/  IADD3 R23, PT, PT, R23, R3, RZ ;  /* 0x0000000317177210 */ /* 0x000fce0007ffe0ff */
.L_x_22449:
        /* <DEDUP_REMOVED lines=14> */
.L_x_22475:
        /* <DEDUP_REMOVED lines=22> */
.L_x_22474:
[----:B------:R-:W-:Y:S05]  /*40a0*/  BSYNC.RECONVERGENT B8 ;  /* 0x0000000000087941 */ /* 0x000fea0003800200 */
.L_x_22473:
[----:B------:R-:W-:-:S05]  /*40b0*/  IADD3 R16, P0, PT, R16, 0x8, RZ ;  /* 0x0000000810107810 */ /* 0x000fca0007f1e0ff */
[----:B------:R-:W-:Y:S01]  /*40c0*/  IMAD.X R17, RZ, RZ, R17, P0 ;  /* 0x000000ffff117224 */ /* 0x000fe200000e0611 */
[----:B------:R-:W-:-:S04]  /*40d0*/  ISETP.GE.U32.AND P0, PT, R16, R18, PT ;  /* 0x000000121000720c */ /* 0x000fc80003f06070 */
[----:B------:R-:W-:-:S13]  /*40e0*/  ISETP.GE.U32.AND.EX P0, PT, R17, R19, PT, P0 ;  /* 0x000000131100720c */ /* 0x000fda0003f06100 */
[----:B------:R-:W-:Y:S05]  /*40f0*/  @!P0 BRA `(.L_x_22475) ;  /* 0xfffffffc00908947 */ /* 0x000fea000383ffff */
.L_x_22415:
[----:B------:R-:W-:Y:S05]  /*4100*/  BSYNC.RECONVERGENT B7 ;  /* 0x0000000000077941 */ /* 0x000fea0003800200 */
.L_x_22414:
        /* <DEDUP_REMOVED lines=26> */
.L_x_22479:
[----:B------:R-:W-:Y:S05]  /*42b0*/  BSYNC.RECONVERGENT B8 ;  /* 0x0000000000087941 */ /* 0x000fea0003800200 */
.L_x_22478:
        /* <DEDUP_REMOVED lines=21> */
.L_x_22481:
[----:B------:R-:W-:Y:S05]  /*4410*/  BSYNC.RECONVERGENT B8 ;  /* 0x0000000000087941 */ /* 0x000fea0003800200 */
.L_x_22480:
        /* <DEDUP_REMOVED lines=26> */
.L_x_22483:
[----:B------:R-:W-:Y:S05]  /*45c0*/  BSYNC.RECONVERGENT B8 ;  /* 0x0000000000087941 */ /* 0x000fea0003800200 */
.L_x_22482:
        /* <DEDUP_REMOVED lines=18> */
.L_x_22510:
        /* <DEDUP_REMOVED lines=28> */
.L_x_22487:
        /* <DEDUP_REMOVED lines=8> */
.L_x_22488:
[----:B------:R-:W-:Y:S05]  /*4930*/  BSYNC.RECONVERGENT B1 ;  /* 0x0000000000017941 */ /* 0x000fea0003800200 */
.L_x_22486:
        /* <DEDUP_REMOVED lines=43> */
.L_x_22490:
        /* <DEDUP_REMOVED lines=8> */
.L_x_22491:
[----:B------:R-:W-:Y:S05]  /*4c70*/  BSYNC.RECONVERGENT B1 ;  /* 0x0000000000017941 */ /* 0x000fea0003800200 */
.L_x_22489:
        /* <DEDUP_REMOVED lines=44> */
.L_x_22493:
        /* <DEDUP_REMOVED lines=8> */
.L_x_22494:
[----:B------:R-:W-:Y:S05]  /*4fc0*/  BSYNC.RECONVERGENT B1 ;  /* 0x0000000000017941 */ /* 0x000fea0003800200 */
.L_x_22492:
        /* <DEDUP_REMOVED lines=44> */
.L_x_22496:
        /* <DEDUP_REMOVED lines=8> */
.L_x_22497:
[----:B------:R-:W-:Y:S05]  /*5310*/  BSYNC.RECONVERGENT B1 ;  /* 0x0000000000017941 */ /* 0x000fea0003800200 */
.L_x_22495:
        /* <DEDUP_REMOVED lines=44> */
.L_x_22499:
        /* <DEDUP_REMOVED lines=8> */
.L_x_22500:
[----:B------:R-:W-:Y:S05]  /*5660*/  BSYNC.RECONVERGENT B1 ;  /* 0x0000000000017941 */ /* 0x000fea0003800200 */
.L_x_22498:
        /* <DEDUP_REMOVED lines=44> */
.L_x_22502:
        /* <DEDUP_REMOVED lines=8> */
.L_x_22503:
[----:B------:R-:W-:Y:S05]  /*59b0*/  BSYNC.RECONVERGENT B1 ;  /* 0x0000000000017941 */ /* 0x000fea0003800200 */
.L_x_22501:
        /* <DEDUP_REMOVED lines=44> */
.L_x_22505:
        /* <DEDUP_REMOVED lines=8> */
.L_x_22506:
[----:B------:R-:W-:Y:S05]  /*5d00*/  BSYNC.RECONVERGENT B1 ;  /* 0x0000000000017941 */ /* 0x000fea0003800200 */
.L_x_22504:
        /* <DEDUP_REMOVED lines=44> */
.L_x_22508:
        /* <DEDUP_REMOVED lines=8> */
.L_x_22509:
[----:B------:R-:W-:Y:S05]  /*6050*/  BSYNC.RECONVERGENT B1 ;  /* 0x0000000000017941 */ /* 0x000fea0003800200 */
.L_x_22507:
        /* <DEDUP_REMOVED lines=22> */
.L_x_22485:
[----:B------:R-:W-:-:S07]  /*61c0*/  VIADD R9, R10, 0x3 ;  /* 0x000000030a097836 */ /* 0x000fce0000000000 */
.L_x_22484:
        /* <DEDUP_REMOVED lines=31> */
.L_x_22514:
        /* <DEDUP_REMOVED lines=8> */
.L_x_22515:
[----:B------:R-:W-:Y:S05]  /*6440*/  BSYNC.RECONVERGENT B0 ;  /* 0x0000000000007941 */ /* 0x000fea0003800200 */
.L_x_22513:
        /* <DEDUP_REMOVED lines=43> */
.L_x_22517:
        /* <DEDUP_REMOVED lines=8> */
.L_x_22518:
[----:B------:R-:W-:Y:S05]  /*6780*/  BSYNC.RECONVERGENT B0 ;  /* 0x0000000000007941 */ /* 0x000fea0003800200 */
.L_x_22516:
        /* <DEDUP_REMOVED lines=44> */
.L_x_22520:
        /* <DEDUP_REMOVED lines=8> */
.L_x_22521:
[----:B------:R-:W-:Y:S05]  /*6ad0*/  BSYNC.RECONVERGENT B0 ;  /* 0x0000000000007941 */ /* 0x000fea0003800200 */
.L_x_22519:
        /* <DEDUP_REMOVED lines=44> */
.L_x_22523:
        /* <DEDUP_REMOVED lines=8> */
.L_x_22524:
[----:B------:R-:W-:Y:S05]  /*6e20*/  BSYNC.RECONVERGENT B0 ;  /* 0x0000000000007941 */ /* 0x000fea0003800200 */
.L_x_22522:
        /* <DEDUP_REMOVED lines=17> */
.L_x_22512:
        /* <DEDUP_REMOVED lines=31> */
.L_x_22527:
        /* <DEDUP_REMOVED lines=8> */
.L_x_22528:
[----:B------:R-:W-:Y:S05]  /*71b0*/  BSYNC.RECONVERGENT B0 ;  /* 0x0000000000007941 */ /* 0x000fea0003800200 */
.L_x_22526:
        /* <DEDUP_REMOVED lines=43> */
.L_x_22530:
        /* <DEDUP_REMOVED lines=8> */
.L_x_22531:
[----:B------:R-:W-:Y:S05]  /*74f0*/  BSYNC.RECONVERGENT B0 ;  /* 0x0000000000007941 */ /* 0x000fea0003800200 */
.L_x_22529:
        /* <DEDUP_REMOVED lines=17> */
.L_x_22525:
        /* <DEDUP_REMOVED lines=31> */
.L_x_22533:
[----:B------:R-:W-:Y:S02]  /*7800*/  MOV R0, R3 ;  /* 0x0000000300007202 */ /* 0x000fe40000000f00 */
[----:B------:R-:W-:-:S07]  /*7810*/  MOV R3, 0x7830 ;  /* 0x0000783000037802 */ /* 0x000fce0000000f00 */
[----:B------:R-:W-:Y:S05]  /*7820*/  CALL.REL.NOINC `($__internal_53_$__cuda_sm20_rem_s64) ;  /* 0x0000009c001c7944 */ /* 0x000fea0003c00000 */
[----:B------:R-:W-:Y:S01]  /*7830*/  IMAD.MOV.U32 R2, RZ, RZ, R0 ;  /* 0x000000ffff027224 */ /* 0x000fe200078e0000 */
[----:B------:R-:W-:-:S07]  /*7840*/  MOV R3, R5 ;  /* 0x0000000500037202 */ /* 0x000fce0000000f00 */
.L_x_22534:
[----:B------:R-:W-:Y:S05]  /*7850*/  BSYNC.RECONVERGENT B0 ;  /* 0x0000000000007941 */ /* 0x000fea0003800200 */
.L_x_22532:
[----:B------:R-:W0:Y:S02]  /*7860*/  LDC.64 R4, c[0x0][0x3b0] ;  /* 0x0000ec00ff047b82 */ /* 0x000e240000000a00 */
[----:B0-----:R-:W-:-:S06]  /*7870*/  IMAD.WIDE.U32 R4, R9, 0x8, R4 ;  /* 0x0000000809047825 */ /* 0x001fcc00078e0004 */
[----:B------:R-:W2:Y:S02]  /*7880*/  LDG.E.64 R4, desc[UR36][R4.64] ;  /* 0x0000002404047981 */ /* 0x000ea4000c1e1b00 */
[----:B--2---:R-:W-:Y:S02]  /*7890*/  IMAD R3, R3, R4, RZ ;  /* 0x0000000403037224 */ /* 0x004fe400078e02ff */
[----:B------:R-:W-:-:S04]  /*78a0*/  IMAD.WIDE.U32 R22, R4, R2, R22 ;  /* 0x0000000204167225 */ /* 0x000fc800078e0016 */
[----:B------:R-:W-:-:S04]  /*78b0*/  IMAD R3, R5, R2, R3 ;  /* 0x0000000205037224 */ /* 0x000fc800078e0203 */
[----:B------:R-:W-:-:S07]  /*78c0*/  IMAD.IADD R23, R23, 0x1, R3 ;  /* 0x0000000117177824 */ /* 0x000fce00078e0203 */
.L_x_22511:
        /* <DEDUP_REMOVED lines=14> */
.L_x_22537:
        /* <DEDUP_REMOVED lines=22> */
.L_x_22536:
[----:B------:R-:W-:Y:S05]  /*7b10*/  BSYNC.RECONVERGENT B8 ;  /* 0x0000000000087941 */ /* 0x000fea0003800200 */
.L_x_22535:
[----:B------:R-:W-:-:S04]  /*7b20*/  IADD3 R16, P0, PT, R16, 0x8, RZ ;  /* 0x0000000810107810 */ /* 0x000fc80007f1e0ff */
[----:B------:R-:W-:Y:S02]  /*7b30*/  IADD3.X R17, PT, PT, RZ, R17, RZ, P0, !PT ;  /* 0x00000011ff117210 */ /* 0x000fe400007fe4ff */
[----:B------:R-:W-:-:S04]  /*7b40*/  ISETP.GE.U32.AND P0, PT, R16, R19, PT ;  /* 0x000000131000720c */ /* 0x000fc80003f06070 */
[----:B------:R-:W-:-:S13]  /*7b50*/  ISETP.GE.U32.AND.EX P0, PT, R17, R18, PT, P0 ;  /* 0x000000121100720c */ /* 0x000fda0003f06100 */
[----:B------:R-:W-:Y:S05]  /*7b60*/  @!P0 BRA `(.L_x_22537) ;  /* 0xfffffffc00908947 */ /* 0x000fea000383ffff */
.L_x_22477:
[----:B------:R-:W-:Y:S05]  /*7b70*/  BSYNC.RECONVERGENT B7 ;  /* 0x0000000000077941 */ /* 0x000fea0003800200 */
.L_x_22476:
        /* <DEDUP_REMOVED lines=25> */
.L_x_22541:
[----:B------:R-:W-:Y:S05]  /*7d10*/  BSYNC.RECONVERGENT B8 ;  /* 0x0000000000087941 */ /* 0x000fea0003800200 */
.L_x_22540:
        /* <DEDUP_REMOVED lines=21> */
.L_x_22543:
[----:B------:R-:W-:Y:S05]  /*7e70*/  BSYNC.RECONVERGENT B8 ;  /* 0x0000000000087941 */ /* 0x000fea0003800200 */
.L_x_22542:
        /* <DEDUP_REMOVED lines=26> */
.L_x_22545:
[----:B------:R-:W-:Y:S05]  /*8020*/  BSYNC.RECONVERGENT B8 ;  /* 0x0000000000087941 */ /* 0x000fea0003800200 */
.L_x_22544:
        /* <DEDUP_REMOVED lines=18> */
.L_x_22572:
        /* <DEDUP_REMOVED lines=28> */
.L_x_22549:
        /* <DEDUP_REMOVED lines=8> */
.L_x_22550:
[----:B------:R-:W-:Y:S05]  /*8390*/  BSYNC.RECONVERGENT B1 ;  /* 0x0000000000017941 */ /* 0x000fea0003800200 */
.L_x_22548:
        /* <DEDUP_REMOVED lines=43> */
.L_x_22552:
        /* <DEDUP_REMOVED lines=8> */
.L_x_22553:
[----:B------:R-:W-:Y:S05]  /*86d0*/  BSYNC.RECONVERGENT B1 ;  /* 0x0000000000017941 */ /* 0x000fea0003800200 */
.L_x_22551:
        /* <DEDUP_REMOVED lines=45> */
.L_x_22555:
        /* <DEDUP_REMOVED lines=8> */
.L_x_22556:
[----:B------:R-:W-:Y:S05]  /*8a30*/  BSYNC.RECONVERGENT B1 ;  /* 0x0000000000017941 */ /* 0x000fea0003800200 */
.L_x_22554:
        /* <DEDUP_REMOVED lines=44> */
.L_x_22558:
        /* <DEDUP_REMOVED lines=8> */
.L_x_22559:
[----:B------:R-:W-:Y:S05]  /*8d80*/  BSYNC.RECONVERGENT B1 ;  /* 0x0000000000017941 */ /* 0x000fea0003800200 */
.L_x_22557:
        /* <DEDUP_REMOVED lines=45> */
.L_x_22561:
        /* <DEDUP_REMOVED lines=8> */
.L_x_22562:
[----:B------:R-:W-:Y:S05]  /*90e0*/  BSYNC.RECONVERGENT B1 ;  /* 0x0000000000017941 */ /* 0x000fea0003800200 */
.L_x_22560:
        /* <DEDUP_REMOVED lines=44> */
.L_x_22564:
        /* <DEDUP_REMOVED lines=8> */
.L_x_22565:
[----:B------:R-:W-:Y:S05]  /*9430*/  BSYNC.RECONVERGENT B1 ;  /* 0x0000000000017941 */ /* 0x000fea0003800200 */
.L_x_22563:
        /* <DEDUP_REMOVED lines=44> */
.L_x_22567:
        /* <DEDUP_REMOVED lines=8> */
.L_x_22568:
[----:B------:R-:W-:Y:S05]  /*9780*/  BSYNC.RECONVERGENT B1 ;  /* 0x0000000000017941 */ /* 0x000fea0003800200 */
.L_x_22566:
        /* <DEDUP_REMOVED lines=44> */
.L_x_22570:
        /* <DEDUP_REMOVED lines=8> */
.L_x_22571:
[----:B------:R-:W-:Y:S05]  /*9ad0*/  BSYNC.RECONVERGENT B1 ;  /* 0x0000000000017941 */ /* 0x000fea0003800200 */
.L_x_22569:
        /* <DEDUP_REMOVED lines=22> */
.L_x_22547:
[----:B------:R-:W-:-:S07]  /*9c40*/  VIADD R9, R10, 0x3 ;  /* 0x000000030a097836 */ /* 0x000fce0000000000 */
.L_x_22546:
        /* <DEDUP_REMOVED lines=31> */
.L_x_22576:
        /* <DEDUP_REMOVED lines=8> */
.L_x_22577:
[----:B------:R-:W-:Y:S05]  /*9ec0*/  BSYNC.RECONVERGENT B0 ;  /* 0x0000000000007941 */ /* 0x000fea0003800200 */
.L_x_22575:
        /* <DEDUP_REMOVED lines=43> */
.L_x_22579:
        /* <DEDUP_REMOVED lines=8> */
.L_x_22580:
[----:B------:R-:W-:Y:S05]  /*a200*/  BSYNC.RECONVERGENT B0 ;  /* 0x0000000000007941 */ /* 0x000fea0003800200 */
.L_x_22578:
        /* <DEDUP_REMOVED lines=44> */
.L_x_22582:
        /* <DEDUP_REMOVED lines=8> */
.L_x_22583:
[----:B------:R-:W-:Y:S05]  /*a550*/  BSYNC.RECONVERGENT B0 ;  /* 0x0000000000007941 */ /* 0x000fea0003800200 */
.L_x_22581:
        /* <DEDUP_REMOVED lines=44> */
.L_x_22585:
        /* <DEDUP_REMOVED lines=8> */
.L_x_22586:
[----:B------:R-:W-:Y:S05]  /*a8a0*/  BSYNC.RECONVERGENT B0 ;  /* 0x0000000000007941 */ /* 0x000fea0003800200 */
.L_x_22584:
        /* <DEDUP_REMOVED lines=17> */
.L_x_22574:
        /* <DEDUP_REMOVED lines=31> */
.L_x_22589:
        /* <DEDUP_REMOVED lines=8> */
.L_x_22590:
[----:B------:R-:W-:Y:S05]  /*ac30*/  BSYNC.RECONVERGENT B0 ;  /* 0x0000000000007941 */ /* 0x000fea0003800200 */
.L_x_22588:
        /* <DEDUP_REMOVED lines=43> */
.L_x_22592:
        /* <DEDUP_REMOVED lines=8> */
.L_x_22593:
[----:B------:R-:W-:Y:S05]  /*af70*/  BSYNC.RECONVERGENT B0 ;  /* 0x0000000000007941 */ /* 0x000fea0003800200 */
.L_x_22591:
        /* <DEDUP_REMOVED lines=17> */
.L_x_22587:
        /* <DEDUP_REMOVED lines=31> */
.L_x_22595:
[----:B------:R-:W-:Y:S02]  /*b280*/  MOV R0, R3 ;  /* 0x0000000300007202 */ /* 0x000fe40000000f00 */
[----:B------:R-:W-:-:S07]  /*b290*/  MOV R3, 0xb2b0 ;  /* 0x0000b2b000037802 */ /* 0x000fce0000000f00 */
[----:B------:R-:W-:Y:S05]  /*b2a0*/  CALL.REL.NOINC `($__internal_53_$__cuda_sm20_rem_s64) ;  /* 0x00000060007c7944 */ /* 0x000fea0003c00000 */
[----:B------:R-:W-:Y:S01]  /*b2b0*/  IMAD.MOV.U32 R2, RZ, RZ, R0 ;  /* 0x000000ffff027224 */ /* 0x000fe200078e0000 */
[----:B------:R-:W-:-:S07]  /*b2c0*/  MOV R3, R5 ;  /* 0x0000000500037202 */ /* 0x000fce0000000f00 */
.L_x_22596:
[----:B------:R-:W-:Y:S05]  /*b2d0*/  BSYNC.RECONVERGENT B0 ;  /* 0x0000000000007941 */ /* 0x000fea0003800200 */
.L_x_22594:
[----:B------:R-:W0:Y:S02]  /*b2e0*/  LDC.64 R4, c[0x0][0x3b0] ;  /* 0x0000ec00ff047b82 */ /* 0x000e240000000a00 */
[----:B0-----:R-:W-:-:S06]  /*b2f0*/  IMAD.WIDE.U32 R4, R9, 0x8, R4 ;  /* 0x0000000809047825 */ /* 0x001fcc00078e0004 */
[----:B------:R-:W2:Y:S02]  /*b300*/  LDG.E.64 R4, desc[UR36][R4.64] ;  /* 0x0000002404047981 */ /* 0x000ea4000c1e1b00 */
[----:B--2---:R-:W-:Y:S02]  /*b310*/  IMAD R3, R3, R4, RZ ;  /* 0x0000000403037224 */ /* 0x004fe400078e02ff */
[----:B------:R-:W-:-:S04]  /*b320*/  IMAD.WIDE.U32 R22, R4, R2, R22 ;  /* 0x0000000204167225 */ /* 0x000fc800078e0016 */
[----:B------:R-:W-:-:S04]  /*b330*/  IMAD R3, R5, R2, R3 ;  /* 0x0000000205037224 */ /* 0x000fc800078e0203 */
[----:B------:R-:W-:-:S07]  /*b340*/  IMAD.IADD R23, R23, 0x1, R3 ;  /* 0x0000000117177824 */ /* 0x000fce00078e0203 */
.L_x_22573:
        /* <DEDUP_REMOVED lines=14> */
.L_x_22599:
        /* <DEDUP_REMOVED lines=22> */
.L_x_22598:
[----:B------:R-:W-:Y:S05]  /*b590*/  BSYNC.RECONVERGENT B8 ;  /* 0x0000000000087941 */ /* 0x000fea0003800200 */
.L_x_22597:
[----:B------:R-:W-:-:S04]  /*b5a0*/  IADD3 R16, P0, PT, R16, 0x8, RZ ;  /* 0x0000000810107810 */ /* 0x000fc80007f1e0ff */
[----:B------:R-:W-:Y:S02]  /*b5b0*/  IADD3.X R17, PT, PT, RZ, R17, RZ, P0, !PT ;  /* 0x00000011ff117210 */ /* 0x000fe400007fe4ff */
[----:B------:R-:W-:-:S04]  /*b5c0*/  ISETP.GE.U32.AND P0, PT, R16, R19, PT ;  /* 0x000000131000720c */ /* 0x000fc80003f06070 */
[----:B------:R-:W-:-:S13]  /*b5d0*/  ISETP.GE.U32.AND.EX P0, PT, R17, R18, PT, P0 ;  /* 0x000000121100720c */ /* 0x000fda0003f06100 */
[----:B------:R-:W-:Y:S05]  /*b5e0*/  @!P0 BRA `(.L_x_22599) ;  /* 0xfffffffc00908947 */ /* 0x000fea000383ffff */
.L_x_22539:
[----:B------:R-:W-:Y:S05]  /*b5f0*/  BSYNC.RECONVERGENT B7 ;  /* 0x0000000000077941 */ /* 0x000fea0003800200 */
.L_x_22538:
        /* <DEDUP_REMOVED lines=25> */
.L_x_22603:
[----:B------:R-:W-:Y:S05]  /*b790*/  BSYNC.RECONVERGENT B8 ;  /* 0x0000000000087941 */ /* 0x000fea0003800200 */
.L_x_22602:
        /* <DEDUP_REMOVED lines=21> */
.L_x_22605:
[----:B------:R-:W-:Y:S05]  /*b8f0*/  BSYNC.RECONVERGENT B8 ;  /* 0x0000000000087941 */ /* 0x000fea0003800200 */
.L_x_22604:
        /* <DEDUP_REMOVED lines=26> */
.L_x_22607:
[----:B------:R-:W-:Y:S05]  /*baa0*/  BSYNC.RECONVERGENT B8 ;  /* 0x0000000000087941 */ /* 0x000fea0003800200 */
.L_x_22606:
        /* <DEDUP_REMOVED lines=17> */
.L_x_22634:
        /* <DEDUP_REMOVED lines=28> */
.L_x_22611:
        /* <DEDUP_REMOVED lines=8> */
.L_x_22612:
[----:B------:R-:W-:Y:S05]  /*be00*/  BSYNC.RECONVERGENT B1 ;  /* 0x0000000000017941 */ /* 0x000fea0003800200 */
.L_x_22610:
        /* <DEDUP_REMOVED lines=43> */
.L_x_22614:
        /* <DEDUP_REMOVED lines=8> */
.L_x_22615:
[----:B------:R-:W-:Y:S05]  /*c140*/  BSYNC.RECONVERGENT B1 ;  /* 0x0000000000017941 */ /* 0x000fea0003800200 */
.L_x_22613:
        /* <DEDUP_REMOVED lines=45> */
.L_x_22617:
        /* <DEDUP_REMOVED lines=8> */
.L_x_22618:
[----:B------:R-:W-:Y:S05]  /*c4a0*/  BSYNC.RECONVERGENT B1 ;  /* 0x0000000000017941 */ /* 0x000fea0003800200 */
.L_x_22616:
        /* <DEDUP_REMOVED lines=44> */
.L_x_22620:
        /* <DEDUP_REMOVED lines=8> */
.L_x_22621:
[----:B------:R-:W-:Y:S05]  /*c7f0*/  BSYNC.RECONVERGENT B1 ;  /* 0x0000000000017941 */ /* 0x000fea0003800200 */
.L_x_22619:
        /* <DEDUP_REMOVED lines=45> */
.L_x_22623:
        /* <DEDUP_REMOVED lines=8> */
.L_x_22624:
[----:B------:R-:W-:Y:S05]  /*cb50*/  BSYNC.RECONVERGENT B1 ;  /* 0x0000000000017941 */ /* 0x000fea0003800200 */
.L_x_22622:
        /* <DEDUP_REMOVED lines=44> */
.L_x_22626:
        /* <DEDUP_REMOVED lines=8> */
.L_x_22627:
[----:B------:R-:W-:Y:S05]  /*cea0*/  BSYNC.RECONVERGENT B1 ;  /* 0x0000000000017941 */ /* 0x000fea0003800200 */
.L_x_22625:
        /* <DEDUP_REMOVED lines=44> */
.L_x_22629:
        /* <DEDUP_REMOVED lines=8> */
.L_x_22630:
[----:B------:R-:W-:Y:S05]  /*d1f0*/  BSYNC.RECONVERGENT B1 ;  /* 0x0000000000017941 */ /* 0x000fea0003800200 */
.L_x_22628:
        /* <DEDUP_REMOVED lines=44> */
.L_x_22632:
        /* <DEDUP_REMOVED lines=8> */
.L_x_22633:
[----:B------:R-:W-:Y:S05]  /*d540*/  BSYNC.RECONVERGENT B1 ;  /* 0x0000000000017941 */ /* 0x000fea0003800200 */
.L_x_22631:
        /* <DEDUP_REMOVED lines=22> */
.L_x_22609:
[----:B------:R-:W-:-:S07]  /*d6b0*/  IADD3 R38, PT, PT, R10, 0x3, RZ ;  /* 0x000000030a267810 */ /* 0x000fce0007ffe0ff */
.L_x_22608:
        /* <DEDUP_REMOVED lines=31> */
.L_x_22638:
        /* <DEDUP_REMOVED lines=8> */
.L_x_22639:
[----:B------:R-:W-:Y:S05]  /*d930*/  BSYNC.RECONVERGENT B0 ;  /* 0x0000000000007941 */ /* 0x000fea0003800200 */
.L_x_22637:
        /* <DEDUP_REMOVED lines=43> */
.L_x_22641:
        /* <DEDUP_REMOVED lines=8> */
.L_x_22642:
[----:B------:R-:W-:Y:S05]  /*dc70*/  BSYNC.RECONVERGENT B0 ;  /* 0x0000000000007941 */ /* 0x000fea0003800200 */
.L_x_22640:
        /* <DEDUP_REMOVED lines=44> */
.L_x_22644:
        /* <DEDUP_REMOVED lines=8> */
.L_x_22645:
[----:B------:R-:W-:Y:S05]  /*dfc0*/  BSYNC.RECONVERGENT B0 ;  /* 0x0000000000007941 */ /* 0x000fea0003800200 */
.L_x_22643:
        /* <DEDUP_REMOVED lines=44> */
.L_x_22647:
        /* <DEDUP_REMOVED lines=8> */
.L_x_22648:
[----:B------:R-:W-:Y:S05]  /*e310*/  BSYNC.RECONVERGENT B0 ;  /* 0x0000000000007941 */ /* 0x000fea0003800200 */
.L_x_22646:
        /* <DEDUP_REMOVED lines=17> */
.L_x_22636:
        /* <DEDUP_REMOVED lines=31> */
.L_x_22651:
        /* <DEDUP_REMOVED lines=8> */
.L_x_22652:
[----:B------:R-:W-:Y:S05]  /*e6a0*/  BSYNC.RECONVERGENT B0 ;  /* 0x0000000000007941 */ /* 0x000fea0003800200 */
.L_x_22650:
        /* <DEDUP_REMOVED lines=43> */
.L_x_22654:
        /* <DEDUP_REMOVED lines=8> */
.L_x_22655:
[----:B------:R-:W-:Y:S05]  /*e9e0*/  BSYNC.RECONVERGENT B0 ;  /* 0x0000000000007941 */ /* 0x000fea0003800200 */
.L_x_22653:
        /* <DEDUP_REMOVED lines=17> */
.L_x_22649:
        /* <DEDUP_REMOVED lines=31> */
.L_x_22657:
[----:B------:R-:W-:Y:S01]  /*ecf0*/  IMAD.MOV.U32 R0, RZ, RZ, R3 ;  /* 0x000000ffff007224 */ /* 0x000fe200078e0003 */
[----:B------:R-:W-:-:S07]  /*ed00*/  MOV R3, 0xed20 ;  /* 0x0000ed2000037802 */ /* 0x000fce0000000f00 */
[----:B------:R-:W-:Y:S05]  /*ed10*/  CALL.REL.NOINC `($__internal_53_$__cuda_sm20_rem_s64) ;  /* 0x0000002400e07944 */ /* 0x000fea0003c00000 */
[----:B------:R-:W-:Y:S01]  /*ed20*/  MOV R2, R0 ;  /* 0x0000000000027202 */ /* 0x000fe20000000f00 */
[----:B------:R-:W-:-:S07]  /*ed30*/  IMAD.MOV.U32 R3, RZ, RZ, R5 ;  /* 0x000000ffff037224 */ /* 0x000fce00078e0005 */
.L_x_22658:
[----:B------:R-:W-:Y:S05]  /*ed40*/  BSYNC.RECONVERGENT B0 ;  /* 0x0000000000007941 */ /* 0x000fea0003800200 */
.L_x_22656:
[----:B------:R-:W0:Y:S02]  /*ed50*/  LDC.64 R4, c[0x0][0x3b0] ;  /* 0x0000ec00ff047b82 */ /* 0x000e240000000a00 */
[----:B0-----:R-:W-:-:S06]  /*ed60*/  IMAD.WIDE.U32 R4, R38, 0x8, R4 ;  /* 0x0000000826047825 */ /* 0x001fcc00078e0004 */
[----:B------:R-:W2:Y:S02]  /*ed70*/  LDG.E.64 R4, desc[UR36][R4.64] ;  /* 0x0000002404047981 */ /* 0x000ea4000c1e1b00 */
[----:B--2---:R-:W-:Y:S02]  /*ed80*/  IMAD R3, R3, R4, RZ ;  /* 0x0000000403037224 */ /* 0x004fe400078e02ff */
[----:B------:R-:W-:-:S04]  /*ed90*/  IMAD.WIDE.U32 R22, R4, R2, R22 ;  /* 0x0000000204167225 */ /* 0x000fc800078e0016 */
[----:B------:R-:W-:-:S05]  /*eda0*/  IMAD R3, R5, R2, R3 ;  /* 0x0000000205037224 */ /* 0x000fca00078e0203 */
[----:B------:R-:W-:-:S07]  /*edb0*/  IADD3 R23, PT, PT, R23, R3, RZ ;  /* 0x0000000317177210 */ /* 0x000fce0007ffe0ff */
.L_x_22635:
        /* <DEDUP_REMOVED lines=14> */
.L_x_22661:
        /* <DEDUP_REMOVED lines=22> */
.L_x_22660:
[----:B------:R-:W-:Y:S05]  /*f000*/  BSYNC.RECONVERGENT B8 ;  /* 0x0000000000087941 */ /* 0x000fea0003800200 */
.L_x_22659:
[----:B------:R-:W-:-:S05]  /*f010*/  IADD3 R16, P0, PT, R16, 0x8, RZ ;  /* 0x0000000810107810 */ /* 0x000fca0007f1e0ff */
[----:B------:R-:W-:Y:S01]  /*f020*/  IMAD.X R17, RZ, RZ, R17, P0 ;  /* 0x000000ffff117224 */ /* 0x000fe200000e0611 */
[----:B------:R-:W-:-:S04]  /*f030*/  ISETP.GE.U32.AND P0, PT, R16, R19, PT ;  /* 0x000000131000720c */ /* 0x000fc80003f06070 */
[----:B------:R-:W-:-:S13]  /*f040*/  ISETP.GE.U32.AND.EX P0, PT, R17, R18, PT, P0 ;  /* 0x000000121100720c */ /* 0x000fda0003f06100 */
[----:B------:R-:W-:Y:S05]  /*f050*/  @!P0 BRA `(.L_x_22661) ;  /* 0xfffffffc00908947 */ /* 0x000fea000383ffff */
.L_x_22601:
[----:B------:R-:W-:Y:S05]  /*f060*/  BSYNC.RECONVERGENT B7 ;  /* 0x0000000000077941 */ /* 0x000fea0003800200 */
.L_x_22600:
[----:B------:R-:W-:Y:S05]  /*f070*/  BRA `(.L_x_22662) ;  /* 0x0000001c00347947 */ /* 0x000fea0003800000 */
.L_x_22413:
        /* <DEDUP_REMOVED lines=24> */
.L_x_22666:
[----:B------:R-:W-:Y:S05]  /*f200*/  BSYNC.RECONVERGENT B8 ;  /* 0x0000000000087941 */ /* 0x000fea0003800200 */
.L_x_22665:
        /* <DEDUP_REMOVED lines=21> */
.L_x_22668:
[----:B------:R-:W-:Y:S05]  /*f360*/  BSYNC.RECONVERGENT B8 ;  /* 0x0000000000087941 */ /* 0x000fea0003800200 */
.L_x_22667:
        /* <DEDUP_REMOVED lines=26> */
.L_x_22670:
[----:B------:R-:W-:Y:S05]  /*f510*/  BSYNC.RECONVERGENT B8 ;  /* 0x0000000000087941 */ /* 0x000fea0003800200 */
.L_x_22669:
        /* <DEDUP_REMOVED lines=12> */
.L_x_22673:
        /* <DEDUP_REMOVED lines=22> */
.L_x_22672:
[----:B------:R-:W-:Y:S05]  /*f740*/  BSYNC.RECONVERGENT B8 ;  /* 0x0000000000087941 */ /* 0x000fea0003800200 */
.L_x_22671:
[----:B------:R-:W-:-:S04]  /*f750*/  IADD3 R16, P0, PT, R16, 0x8, RZ ;  /* 0x0000000810107810 */ /* 0x000fc80007f1e0ff */
[----:B------:R-:W-:Y:S02]  /*f760*/  IADD3.X R17, PT, PT, RZ, R17, RZ, P0, !PT ;  /* 0x00000011ff117210 */ /* 0x000fe400007fe4ff */
[----:B------:R-:W-:-:S04]  /*f770*/  ISETP.GE.U32.AND P0, PT, R16, R19, PT ;  /* 0x000000131000720c */ /* 0x000fc80003f06070 */
[----:B------:R-:W-:-:S13]  /*f780*/  ISETP.GE.U32.AND.EX P0, PT, R17, R18, PT, P0 ;  /* 0x000000121100720c */ /* 0x000fda0003f06100 */
[----:B------:R-:W-:Y:S05]  /*f790*/  @!P0 BRA `(.L_x_22673) ;  /* 0xfffffffc00908947 */ /* 0x000fea000383ffff */
.L_x_22664:
[----:B------:R-:W-:Y:S05]  /*f7a0*/  BSYNC.RECONVERGENT B7 ;  /* 0x0000000000077941 */ /* 0x000fea0003800200 */
.L_x_22663:
        /* <DEDUP_REMOVED lines=25> */
.L_x_22677:
[----:B------:R-:W-:Y:S05]  /*f940*/  BSYNC.RECONVERGENT B8 ;  /* 0x0000000000087941 */ /* 0x000fea0003800200 */
.L_x_22676:
        /* <DEDUP_REMOVED lines=21> */
.L_x_22679:
[----:B------:R-:W-:Y:S05]  /*faa0*/  BSYNC.RECONVERGENT B8 ;  /* 0x0000000000087941 */ /* 0x000fea0003800200 */
.L_x_22678:
        /* <DEDUP_REMOVED lines=26> */
.L_x_22681:
[----:B------:R-:W-:Y:S05]  /*fc50*/  BSYNC.RECONVERGENT B8 ;  /* 0x0000000000087941 */ /* 0x000fea0003800200 */
.L_x_22680:
        /* <DEDUP_REMOVED lines=12> */
.L_x_22684:
        /* <DEDUP_REMOVED lines=22> */
.L_x_22683:
[----:B------:R-:W-:Y:S05]  /*fe80*/  BSYNC.RECONVERGENT B8 ;  /* 0x0000000000087941 */ /* 0x000fea0003800200 */
.L_x_22682:
[----:B------:R-:W-:-:S04]  /*fe90*/  IADD3 R16, P0, PT, R16, 0x8, RZ ;  /* 0x0000000810107810 */ /* 0x000fc80007f1e0ff */
[----:B------:R-:W-:Y:S02]  /*fea0*/  IADD3.X R17, PT, PT, RZ, R17, RZ, P0, !PT ;  /* 0x00000011ff117210 */ /* 0x000fe400007fe4ff */
[----:B------:R-:W-:-:S04]  /*feb0*/  ISETP.GE.U32.AND P0, PT, R16, R19, PT ;  /* 0x000000131000720c */ /* 0x000fc80003f06070 */
[----:B------:R-:W-:-:S13]  /*fec0*/  ISETP.GE.U32.AND.EX P0, PT, R17, R18, PT, P0 ;  /* 0x000000121100720c */ /* 0x000fda0003f06100 */
[----:B------:R-:W-:Y:S05]  /*fed0*/  @!P0 BRA `(.L_x_22684) ;  /* 0xfffffffc00908947 */ /* 0x000fea000383ffff */
.L_x_22675:
[----:B------:R-:W-:Y:S05]  /*fee0*/  BSYNC.RECONVERGENT B7 ;  /* 0x0000000000077941 */ /* 0x000fea0003800200 */
.L_x_22674:
        /* <DEDUP_REMOVED lines=25> */
.L_x_22688:
[----:B------:R-:W-:Y:S05]  /*10080*/  BSYNC.RECONVERGENT B8 ;  /* 0x0000000000087941 */ /* 0x000fea0003800200 */
.L_x_22687:
        /* <DEDUP_REMOVED lines=21> */
.L_x_22690:
[----:B------:R-:W-:Y:S05]  /*101e0*/  BSYNC.RECONVERGENT B8 ;  /* 0x0000000000087941 */ /* 0x000fea0003800200 */
.L_x_22689:
        /* <DEDUP_REMOVED lines=26> */
.L_x_22692:
[----:B------:R-:W-:Y:S05]  /*10390*/  BSYNC.RECONVERGENT B8 ;  /* 0x0000000000087941 */ /* 0x000fea0003800200 */
.L_x_22691:
        /* <DEDUP_REMOVED lines=12> */
.L_x_22695:
        /* <DEDUP_REMOVED lines=22> */
.L_x_22694:
[----:B------:R-:W-:Y:S05]  /*105c0*/  BSYNC.RECONVERGENT B8 ;  /* 0x0000000000087941 */ /* 0x000fea0003800200 */
.L_x_22693:
[----:B------:R-:W-:-:S04]  /*105d0*/  IADD3 R16, P0, PT, R16, 0x8, RZ ;  /* 0x0000000810107810 */ /* 0x000fc80007f1e0ff */
[----:B------:R-:W-:Y:S02]  /*105e0*/  IADD3.X R17, PT, PT, RZ, R17, RZ, P0, !PT ;  /* 0x00000011ff117210 */ /* 0x000fe400007fe4ff */
[----:B------:R-:W-:-:S04]  /*105f0*/  ISETP.GE.U32.AND P0, PT, R16, R19, PT ;  /* 0x000000131000720c */ /* 0x000fc80003f06070 */
[----:B------:R-:W-:-:S13]  /*10600*/  ISETP.GE.U32.AND.EX P0, PT, R17, R18, PT, P0 ;  /* 0x000000121100720c */ /* 0x000fda0003f06100 */
[----:B------:R-:W-:Y:S05]  /*10610*/  @!P0 BRA `(.L_x_22695) ;  /* 0xfffffffc00908947 */ /* 0x000fea000383ffff */
.L_x_22686:
[----:B------:R-:W-:Y:S05]  /*10620*/  BSYNC.RECONVERGENT B7 ;  /* 0x0000000000077941 */ /* 0x000fea0003800200 */
.L_x_22685:
        /* <DEDUP_REMOVED lines=24> */
.L_x_22697:
[----:B------:R-:W-:Y:S05]  /*107b0*/  BSYNC.RECONVERGENT B7 ;  /* 0x0000000000077941 */ /* 0x000fea0003800200 */
.L_x_22696:
        /* <DEDUP_REMOVED lines=21> */
.L_x_22699:
[----:B------:R-:W-:Y:S05]  /*10910*/  BSYNC.RECONVERGENT B7 ;  /* 0x0000000000077941 */ /* 0x000fea0003800200 */
.L_x_22698:
        /* <DEDUP_REMOVED lines=26> */
.L_x_22701:
[----:B------:R-:W-:Y:S05]  /*10ac0*/  BSYNC.RECONVERGENT B7 ;  /* 0x0000000000077941 */ /* 0x000fea0003800200 */
.L_x_22700:
        /* <DEDUP_REMOVED lines=12> */
.L_x_22704:
        /* <DEDUP_REMOVED lines=22> */
.L_x_22703:
[----:B------:R-:W-:Y:S05]  /*10cf0*/  BSYNC.RECONVERGENT B7 ;  /* 0x0000000000077941 */ /* 0x000fea0003800200 */
.L_x_22702:
[----:B------:R-:W-:-:S04]  /*10d00*/  IADD3 R16, P0, PT, R16, 0x8, RZ ;  /* 0x0000000810107810 */ /* 0x000fc80007f1e0ff */
[----:B------:R-:W-:Y:S02]  /*10d10*/  IADD3.X R17, PT, PT, RZ, R17, RZ, P0, !PT ;  /* 0x00000011ff117210 */ /* 0x000fe400007fe4ff */
[----:B------:R-:W-:-:S04]  /*10d20*/  ISETP.GE.U32.AND P0, PT, R16, R19, PT ;  /* 0x000000131000720c */ /* 0x000fc80003f06070 */
[----:B------:R-:W-:-:S13]  /*10d30*/  ISETP.GE.U32.AND.EX P0, PT, R17, R18, PT, P0 ;  /* 0x000000121100720c */ /* 0x000fda0003f06100 */
[----:B------:R-:W-:Y:S05]  /*10d40*/  @!P0 BRA `(.L_x_22704) ;  /* 0xfffffffc00908947 */ /* 0x000fea000383ffff */
.L_x_22662:
[----:B------:R-:W-:Y:S05]  /*10d50*/  BSYNC.RECONVERGENT B6 ;  /* 0x0000000000067941 */ /* 0x000fea0003800200 */
.L_x_22412:
        /* <DEDUP_REMOVED lines=17> */
.L_x_22707:
[----:B------:R-:W-:Y:S05]  /*10e70*/  BSYNC.RELIABLE B1 ;  /* 0x0000000000017941 */ /* 0x000fea0003800100 */
.L_x_22706:
[----:B------:R-:W-:-:S13]  /*10e80*/  ISETP.GE.AND P0, PT, R39, R66, PT ;  /* 0x000000422700720c */ /* 0x000fda0003f06270 */
[----:B0-----:R-:W0:Y:S01]  /*10e90*/  @!P0 LDC.64 R2, c[0x0][0x3c8] ;  /* 0x0000f200ff028b82 */ /* 0x001e220000000a00 */
[----:B------:R-:W-:Y:S01]  /*10ea0*/  @!P0 IMAD R5, R67, 0x200, R39 ;  /* 0x0000020043058824 */ /* 0x000fe200078e0227 */
[----:B------:R-:W-:-:S03]  /*10eb0*/  @!P0 IADD3 R39, PT, PT, R39, 0x80, RZ ;  /* 0x0000008027278810 */ /* 0x000fc60007ffe0ff */
[----:B0-----:R-:W-:-:S05]  /*10ec0*/  @!P0 IMAD.WIDE.U32 R2, R5, 0x8, R2 ;  /* 0x0000000805028825 */ /* 0x001fca00078e0002 */
[----:B------:R1:W-:Y:S02]  /*10ed0*/  @!P0 STG.E.64 desc[UR36][R2.64], RZ ;  /* 0x000000ff02008986 */ /* 0x0003e4000c101b24 */
.L_x_22708:
[----:B------:R-:W-:Y:S05]  /*10ee0*/  BSYNC.RECONVERGENT B0 ;  /* 0x0000000000007941 */ /* 0x000fea0003800200 */
.L_x_22705:
[----:B------:R-:W-:-:S13]  /*10ef0*/  ISETP.GE.AND P0, PT, R39, R66, PT ;  /* 0x000000422700720c */ /* 0x000fda0003f06270 */
[----:B------:R-:W-:Y:S05]  /*10f00*/  @P0 EXIT ;  /* 0x000000000000094d */ /* 0x000fea0003800000 */
[----:B01----:R-:W0:Y:S01]  /*10f10*/  LDC.64 R2, c[0x0][0x3c8] ;  /* 0x0000f200ff027b82 */ /* 0x003e220000000a00 */
[----:B------:R-:W-:-:S04]  /*10f20*/  IMAD R39, R67, 0x200, R39 ;  /* 0x0000020043277824 */ /* 0x000fc800078e0227 */
[----:B0-----:R-:W-:-:S05]  /*10f30*/  IMAD.WIDE.U32 R2, R39, 0x8, R2 ;  /* 0x0000000827027825 */ /* 0x001fca00078e0002 */
[----:B------:R-:W-:Y:S01]  /*10f40*/  STG.E.64 desc[UR36][R2.64], RZ ;  /* 0x000000ff02007986 */ /* 0x000fe2000c101b24 */
[----:B------:R-:W-:Y:S05]  /*10f50*/  EXIT ;  /* 0x000000000000794d */ /* 0x000fea0003800000 */
        .weak           $__internal_52_$__cuda_sm20_div_s64
        .type           $__internal_52_$__cuda_sm20_div_s64,@function
        .size           $__internal_52_$__cuda_sm20_div_s64,($__internal_53_$__cuda_sm20_rem_s64 - $__internal_52_$__cuda_sm20_div_s64)
$__internal_52_$__cuda_sm20_div_s64:
        /* <DEDUP_REMOVED lines=83> */
[----:B------:R-:W-:Y:S06]  /*11490*/  RET.REL.NODEC R4 `(_ZN2at6native27unrolled_elementwise_kernelIZZZNS0_67_GLOBAL__N__bb565c37_34_ValidateCompressedIndicesKernel_cu_33a4b88b42_validate_compressed_sparse_indices_kernelILNS2_8CDimNameE0ENS2_18CUDAKernelLauncherENS2_14EmptyVecKernelENS2_8DummyVecELm0EEEvRKNS_6TensorESA_lllENKUlvE1_clEvENKUlvE0_clEvEUllllllE_St5arrayIPcLm6EELi4E23TrivialOffsetCalculatorILi5EjESH_ILi1EjENS0_6memory15LoadWithoutCastENSK_16StoreWithoutCastEEEviT_T0_T2_T3_T4_T5_) ;  /* 0xfffffee804d87950 */ /* 0x000fec0003c3ffff */
        .weak           $__internal_53_$__cuda_sm20_rem_s64
        .type           $__internal_53_$__cuda_sm20_rem_s64,@function
        .size           $__internal_53_$__cuda_sm20_rem_s64,(.L_x_40073 - $__internal_53_$__cuda_sm20_rem_s64)
$__internal_53_$__cuda_sm20_rem_s64:
        /* <DEDUP_REMOVED lines=77> */
[----:B------:R-:W-:Y:S06]  /*11970*/  RET.REL.NODEC R2 `(_ZN2at6native27unrolled_elementwise_kernelIZZZNS0_67_GLOBAL__N__bb565c37_34_ValidateCompressedIndicesKernel_cu_33a4b88b42_validate_compressed_sparse_indices_kernelILNS2_8CDimNameE0ENS2_18CUDAKernelLauncherENS2_14EmptyVecKernelENS2_8DummyVecELm0EEEvRKNS_6TensorESA_lllENKUlvE1_clEvENKUlvE0_clEvEUllllllE_St5arrayIPcLm6EELi4E23TrivialOffsetCalculatorILi5EjESH_ILi1EjENS0_6memory15LoadWithoutCastENSK_16StoreWithoutCastEEEviT_T0_T2_T3_T4_T5_) ;  /* 0xfffffee402a07950 */ /* 0x000fec0003c3ffff */
.L_x_22709:
        /* <DEDUP_REMOVED lines=16> */
.L_x_40073:


//--------------------- .text._ZN2at6native29vectorized_elementwise_kernelILi2EZZZNS0_67_GLOBAL__N__bb565c37_34_ValidateCompressedIndicesKernel_cu_33a4b88b42_validate_compressed_sparse_indices_kernelILNS2_8CDimNameE0ENS2_18CUDAKernelLauncherENS2_14EmptyVecKernelENS2_8DummyVecELm0EEEvRKNS_6TensorESA_lllENKUlvE1_clEvENKUlvE0_clEvEUllllllE_St5arrayIPcLm6EEEEviT0_T1_ --------------------------
	.section	.text._ZN2at6native29vectorized_elementwise_kernelILi2EZZZNS0_67_GLOBAL__N__bb565c37_34_ValidateCompressedIndicesKernel_cu_33a4b88b42_validate_compressed_sparse_indices_kernelILNS2_8CDimNameE0ENS2_18CUDAKernelLauncherENS2_14EmptyVecKernelENS2_8DummyVecELm0EEEvRKNS_6TensorESA_lllENKUlvE1_clEvENKUlvE0_clEvEUllllllE_St5arrayIPcLm6EEEEviT0_T1_,"ax",@progbits
	.align	128
        .global         _ZN2at6native29vectorized_elementwise_kernelILi2EZZZNS0_67_GLOBAL__N__bb565c37_34_ValidateCompressedIndicesKernel_cu_33a4b88b42_validate_compressed_sparse_indices_kernelILNS2_8CDimNameE0ENS2_18CUDAKernelLauncherENS2_14EmptyVecKernelENS2_8DummyVecELm0EEEvRKNS_6TensorESA_lllENKUlvE1_clEvENKUlvE0_clEvEUllllllE_St5arrayIPcLm6EEEEviT0_T1_
        .type           _ZN2at6native29vectorized_elementwise_kernelILi2EZZZNS0_67_GLOBAL__N__bb565c37_34_ValidateCompressedIndicesKernel_cu_33a4b88b42_validate_compressed_sparse_indices_kernelILNS2_8CDimNameE0ENS2_18CUDAKernelLauncherENS2_14EmptyVecKernelENS2_8DummyVecELm0EEEvRKNS_6TensorESA_lllENKUlvE1_clEvENKUlvE0_clEvEUllllllE_St5arrayIPcLm6EEEEviT0_T1_,@function
        .size           _ZN2at6native29vectorized_elementwise_kernelILi2EZZZNS0_67_GLOBAL__N__bb565c37_34_ValidateCompressedIndicesKernel_cu_33a4b88b42_validate_compressed_sparse_indices_kernelILNS2_8CDimNameE0ENS2_18CUDAKernelLauncherENS2_14EmptyVecKernelENS2_8DummyVecELm0EEEvRKNS_6TensorESA_lllENKUlvE1_clEvENKUlvE0_clEvEUllllllE_St5arrayIPcLm6EEEEviT0_T1_,(.L_x_40075 - _ZN2at6native29vectorized_elementwise_kernelILi2EZZZNS0_67_GLOBAL__N__bb565c37_34_ValidateCompressedIndicesKernel_cu_33a4b88b42_validate_compressed_sparse_indices_kernelILNS2_8CDimNameE0ENS2_18CUDAKernelLauncherENS2_14EmptyVecKernelENS2_8DummyVecELm0EEEvRKNS_6TensorESA_lllENKUlvE1_clEvENKUlvE0_clEvEUllllllE_St5arrayIPcLm6EEEEviT0_T1_)
        .other          _ZN2at6native29vectorized_elementwise_kernelILi2EZZZNS0_67_GLOBAL__N__bb565c37_34_ValidateCompressedIndicesKernel_cu_33a4b88b42_validate_compressed_sparse_indices_kernelILNS2_8CDimNameE0ENS2_18CUDAKernelLauncherENS2_14EmptyVecKernelENS2_8DummyVecELm0EEEvRKNS_6TensorESA_lllENKUlvE1_clEvENKUlvE0_clEvEUllllllE_St5arrayIPcLm6EEEEviT0_T1_,@"STO_CUDA_ENTRY STV_DEFAULT"
_ZN2at6native29vectorized_elementwise_kernelILi2EZZZNS0_67_GLOBAL__N__bb565c37_34_ValidateCompressedIndicesKernel_cu_33a4b88b42_validate_compressed_sparse_indices_kernelILNS2_8CDimNameE0ENS2_18CUDAKernelLauncherENS2_14EmptyVecKernelENS2_8DummyVecELm0EEEvRKNS_6TensorESA_lllENKUlvE1_clEvENKUlvE0_clEvEUllllllE_St5arrayIPcLm6EEEEviT0_T1_:
.text._ZN2at6native29vectorized_elementwise_kernelILi2EZZZNS0_67_GLOBAL__N__bb565c37_34_ValidateCompressedIndicesKernel_cu_33a4b88b42_validate_compressed_sparse_indices_kernelILNS2_8CDimNameE0ENS2_18CUDAKernelLauncherENS2_14EmptyVecKernelENS2_8DummyVecELm0EEEvRKNS_6TensorESA_lllENKUlvE1_clEvENKUlvE0_clEvEUllllllE_St5arrayIPcLm6EEEEviT0_T1_:
        /* <DEDUP_REMOVED lines=221> */
.L_x_22714:
[----:B------:R-:W-:Y:S05]  /*0dd0*/  BSYNC.RECONVERGENT B7 ;  /* 0x0000000000077941 */ /* 0x000fea0003800200 */
.L_x_22713:
        /* <DEDUP_REMOVED lines=21> */
.L_x_22716:
[----:B------:R-:W-:Y:S05]  /*0f30*/  BSYNC.RECONVERGENT B7 ;  /* 0x0000000000077941 */ /* 0x000fea0003800200 */
.L_x_22715:
        /* <DEDUP_REMOVED lines=26> */
.L_x_22718:
[----:B------:R-:W-:Y:S05]  /*10e0*/  BSYNC.RECONVERGENT B7 ;  /* 0x0000000000077941 */ /* 0x000fea0003800200 */
.L_x_22717:
        /* <DEDUP_REMOVED lines=21> */
.L_x_22746:
        /* <DEDUP_REMOVED lines=28> */
.L_x_22723:
[----:B------:R-:W-:Y:S01]  /*1400*/  MOV R4, R58 ;  /* 0x0000003a00047202 */ /* 0x000fe20000000f00 */
[----:B------:R-:W-:Y:S01]  /*1410*/  IMAD.MOV.U32 R5, RZ, RZ, R59 ;  /* 0x000000ffff057224 */ /* 0x000fe200078e003b */
[----:B------:R-:W-:Y:S01]  /*1420*/  MOV R2, R14 ;  /* 0x0000000e00027202 */ /* 0x000fe20000000f00 */
[----:B------:R-:W-:Y:S01]  /*1430*/  IMAD.MOV.U32 R3, RZ, RZ, R15 ;  /* 0x000000ffff037224 */ /* 0x000fe200078e000f */
[----:B------:R-:W-:-:S07]  /*1440*/  MOV R0, 0x1460 ;  /* 0x0000146000007802 */ /* 0x000fce0000000f00 */
[----:B------:R-:W-:Y:S05]  /*1450*/  CALL.REL.NOINC `($__internal_54_$__cuda_sm20_div_s64) ;  /* 0x000003b000d87944 */ /* 0x000fea0003c00000 */
[----:B------:R-:W-:Y:S01]  /*1460*/  MOV R46, R4 ;  /* 0x00000004002e7202 */ /* 0x000fe20000000f00 */
[----:B------:R-:W-:-:S07]  /*1470*/  IMAD.MOV.U32 R47, RZ, RZ, R5 ;  /* 0x000000ffff2f7224 */ /* 0x000fce00078e0005 */
.L_x_22724:
[----:B------:R-:W-:Y:S05]  /*1480*/  BSYNC.RECONVERGENT B1 ;  /* 0x0000000000017941 */ /* 0x000fea0003800200 */
.L_x_22722:
        /* <DEDUP_REMOVED lines=42> */
.L_x_22726:
[----:B------:R-:W-:Y:S01]  /*1730*/  IMAD.MOV.U32 R4, RZ, RZ, R46 ;  /* 0x000000ffff047224 */ /* 0x000fe200078e002e */
[----:B------:R-:W-:Y:S01]  /*1740*/  MOV R5, R47 ;  /* 0x0000002f00057202 */ /* 0x000fe20000000f00 */
[----:B------:R-:W-:Y:S01]  /*1750*/  IMAD.MOV.U32 R2, RZ, RZ, R48 ;  /* 0x000000ffff027224 */ /* 0x000fe200078e0030 */
[----:B------:R-:W-:Y:S02]  /*1760*/  MOV R3, R49 ;  /* 0x0000003100037202 */ /* 0x000fe40000000f00 */
[----:B------:R-:W-:-:S07]  /*1770*/  MOV R0, 0x1790 ;  /* 0x0000179000007802 */ /* 0x000fce0000000f00 */
[----:B------:R-:W-:Y:S05]  /*1780*/  CALL.REL.NOINC `($__internal_54_$__cuda_sm20_div_s64) ;  /* 0x000003b0000c7944 */ /* 0x000fea0003c00000 */
[----:B------:R-:W-:Y:S01]  /*1790*/  IMAD.MOV.U32 R20, RZ, RZ, R4 ;  /* 0x000000ffff147224 */ /* 0x000fe200078e0004 */
[----:B------:R-:W-:-:S07]  /*17a0*/  MOV R21, R5 ;  /* 0x0000000500157202 */ /* 0x000fce0000000f00 */
.L_x_22727:
[----:B------:R-:W-:Y:S05]  /*17b0*/  BSYNC.RECONVERGENT B1 ;  /* 0x0000000000017941 */ /* 0x000fea0003800200 */
.L_x_22725:
        /* <DEDUP_REMOVED lines=45> */
.L_x_22729:
        /* <DEDUP_REMOVED lines=8> */
.L_x_22730:
[----:B------:R-:W-:Y:S05]  /*1b10*/  BSYNC.RECONVERGENT B1 ;  /* 0x0000000000017941 */ /* 0x000fea0003800200 */
.L_x_22728:
        /* <DEDUP_REMOVED lines=44> */
.L_x_22732:
        /* <DEDUP_REMOVED lines=8> */
.L_x_22733:
[----:B------:R-:W-:Y:S05]  /*1e60*/  BSYNC.RECONVERGENT B1 ;  /* 0x0000000000017941 */ /* 0x000fea0003800200 */
.L_x_22731:
        /* <DEDUP_REMOVED lines=44> */
.L_x_22735:
        /* <DEDUP_REMOVED lines=8> */
.L_x_22736:
[----:B------:R-:W-:Y:S05]  /*21b0*/  BSYNC.RECONVERGENT B1 ;  /* 0x0000000000017941 */ /* 0x000fea0003800200 */
.L_x_22734:
        /* <DEDUP_REMOVED lines=45> */
.L_x_22738:
        /* <DEDUP_REMOVED lines=8> */
.L_x_22739:
[----:B------:R-:W-:Y:S05]  /*2510*/  BSYNC.RECONVERGENT B1 ;  /* 0x0000000000017941 */ /* 0x000fea0003800200 */
.L_x_22737:
        /* <DEDUP_REMOVED lines=46> */
.L_x_22741:
        /* <DEDUP_REMOVED lines=8> */
.L_x_22742:
[----:B------:R-:W-:Y:S05]  /*2880*/  BSYNC.RECONVERGENT B1 ;  /* 0x0000000000017941 */ /* 0x000fea0003800200 */
.L_x_22740:
        /* <DEDUP_REMOVED lines=46> */
.L_x_22744:
        /* <DEDUP_REMOVED lines=8> */
.L_x_22745:
[----:B------:R-:W-:Y:S05]  /*2bf0*/  BSYNC.RECONVERGENT B1 ;  /* 0x0000000000017941 */ /* 0x000fea0003800200 */
.L_x_22743:
        /* <DEDUP_REMOVED lines=23> */
.L_x_22721:
[----:B------:R-:W-:-:S07]  /*2d70*/  VIADD R60, R6, 0x3 ;  /* 0x00000003063c7836 */ /* 0x000fce0000000000 */
.L_x_22720:
        /* <DEDUP_REMOVED lines=33> */
.L_x_22749:
        /* <DEDUP_REMOVED lines=8> */
.L_x_22750:
[----:B------:R-:W-:Y:S05]  /*3010*/  BSYNC.RECONVERGENT B0 ;  /* 0x0000000000007941 */ /* 0x000fea0003800200 */
.L_x_22748:
        /* <DEDUP_REMOVED lines=41> */
.L_x_22752:
        /* <DEDUP_REMOVED lines=8> */
.L_x_22753:
[----:B------:R-:W-:Y:S05]  /*3330*/  BSYNC.RECONVERGENT B0 ;  /* 0x0000000000007941 */ /* 0x000fea0003800200 */
.L_x_22751:
        /* <DEDUP_REMOVED lines=45> */
.L_x_22755:
        /* <DEDUP_REMOVED lines=8> */
.L_x_22756:
[----:B------:R-:W-:Y:S05]  /*3690*/  BSYNC.RECONVERGENT B0 ;  /* 0x0000000000007941 */ /* 0x000fea0003800200 */
.L_x_22754:
        /* <DEDUP_REMOVED lines=45> */
.L_x_22758:
        /* <DEDUP_REMOVED lines=8> */
.L_x_22759:
[----:B------:R-:W-:Y:S05]  /*39f0*/  BSYNC.RECONVERGENT B0 ;  /* 0x0000000000007941 */ /* 0x000fea0003800200 */
.L_x_22757:
        /* <DEDUP_REMOVED lines=18> */
.L_x_22747:
        /* <DEDUP_REMOVED lines=33> */
.L_x_22762:
        /* <DEDUP_REMOVED lines=8> */
.L_x_22763:
[----:B------:R-:W-:Y:S05]  /*3db0*/  BSYNC.RECONVERGENT B0 ;  /* 0x0000000000007941 */ /* 0x000fea0003800200 */
.L_x_22761:
        /* <DEDUP_REMOVED lines=41> */
.L_x_22765:
        /* <DEDUP_REMOVED lines=8> */
.L_x_22766:
[----:B------:R-:W-:Y:S05]  /*40d0*/  BSYNC.RECONVERGENT B0 ;  /* 0x0000000000007941 */ /* 0x000fea0003800200 */
.L_x_22764:
        /* <DEDUP_REMOVED lines=18> */
.L_x_22760:
        /* <DEDUP_REMOVED lines=32> */
.L_x_22768:
[----:B------:R-:W-:Y:S01]  /*4400*/  MOV R0, R3 ;  /* 0x0000000300007202 */ /* 0x000fe20000000f00 */
[----:B------:R-:W-:Y:S01]  /*4410*/  IMAD.MOV.U32 R15, RZ, RZ, R58 ;  /* 0x000000ffff0f7224 */ /* 0x000fe200078e003a */
[----:B------:R-:W-:Y:S02]  /*4420*/  MOV R6, R59 ;  /* 0x0000003b00067202 */ /* 0x000fe40000000f00 */
[----:B------:R-:W-:-:S07]  /*4430*/  MOV R3, 0x4450 ;  /* 0x0000445000037802 */ /* 0x000fce0000000f00 */
[----:B------:R-:W-:Y:S05]  /*4440*/  CALL.REL.NOINC `($__internal_55_$__cuda_sm20_rem_s64) ;  /* 0x00000388002c7944 */ /* 0x000fea0003c00000 */
[----:B------:R-:W-:-:S07]  /*4450*/  IMAD.MOV.U32 R5, RZ, RZ, R0 ;  /* 0x000000ffff057224 */ /* 0x000fce00078e0000 */
.L_x_22769:
[----:B------:R-:W-:Y:S05]  /*4460*/  BSYNC.RECONVERGENT B0 ;  /* 0x0000000000007941 */ /* 0x000fea0003800200 */
.L_x_22767:
[----:B------:R-:W0:Y:S02]  /*4470*/  LDC.64 R2, c[0x0][0x3b0] ;  /* 0x0000ec00ff027b82 */ /* 0x000e240000000a00 */
[----:B0-----:R-:W-:-:S06]  /*4480*/  IMAD.WIDE.U32 R60, R60, 0x8, R2 ;  /* 0x000000083c3c7825 */ /* 0x001fcc00078e0002 */
[----:B------:R-:W2:Y:S02]  /*4490*/  LDG.E.64 R60, desc[UR36][R60.64] ;  /* 0x000000243c3c7981 */ /* 0x000ea4000c1e1b00 */
[----:B--2---:R-:W-:Y:S02]  /*44a0*/  IMAD R3, R5, R60, RZ ;  /* 0x0000003c05037224 */ /* 0x004fe400078e02ff */
[----:B------:R-:W-:-:S04]  /*44b0*/  IMAD.WIDE.U32 R50, R60, R4, R50 ;  /* 0x000000043c327225 */ /* 0x000fc800078e0032 */
[----:B------:R-:W-:-:S05]  /*44c0*/  IMAD R3, R61, R4, R3 ;  /* 0x000000043d037224 */ /* 0x000fca00078e0203 */
[----:B------:R-:W-:-:S07]  /*44d0*/  IADD3 R51, PT, PT, R51, R3, RZ ;  /* 0x0000000333337210 */ /* 0x000fce0007ffe0ff */
.L_x_22719:
        /* <DEDUP_REMOVED lines=14> */
.L_x_22772:
        /* <DEDUP_REMOVED lines=22> */
.L_x_22771:
[----:B------:R-:W-:Y:S05]  /*4720*/  BSYNC.RECONVERGENT B7 ;  /* 0x0000000000077941 */ /* 0x000fea0003800200 */
.L_x_22770:
[----:B------:R-:W-:-:S05]  /*4730*/  IADD3 R46, P0, PT, R46, 0x8, RZ ;  /* 0x000000082e2e7810 */ /* 0x000fca0007f1e0ff */
[----:B------:R-:W-:Y:S01]  /*4740*/  IMAD.X R47, RZ, RZ, R47, P0 ;  /* 0x000000ffff2f7224 */ /* 0x000fe200000e062f */
[----:B------:R-:W-:-:S04]  /*4750*/  ISETP.GE.U32.AND P0, PT, R46, R49, PT ;  /* 0x000000312e00720c */ /* 0x000fc80003f06070 */
[----:B------:R-:W-:-:S13]  /*4760*/  ISETP.GE.U32.AND.EX P0, PT, R47, R48, PT, P0 ;  /* 0x000000302f00720c */ /* 0x000fda0003f06100 */
[----:B------:R-:W-:Y:S05]  /*4770*/  @!P0 BRA `(.L_x_22772) ;  /* 0xfffffffc00908947 */ /* 0x000fea000383ffff */
.L_x_22712:
[----:B------:R-:W-:Y:S05]  /*4780*/  BSYNC.RECONVERGENT B6 ;  /* 0x0000000000067941 */ /* 0x000fea0003800200 */
.L_x_22711:
        /* <DEDUP_REMOVED lines=29> */
.L_x_22776:
[----:B------:R-:W-:Y:S05]  /*4960*/  BSYNC.RECONVERGENT B7 ;  /* 0x0000000000077941 */ /* 0x000fea0003800200 */
.L_x_22775:
        /* <DEDUP_REMOVED lines=21> */
.L_x_22778:
[----:B------:R-:W-:Y:S05]  /*4ac0*/  BSYNC.RECONVERGENT B7 ;  /* 0x0000000000077941 */ /* 0x000fea0003800200 */
.L_x_22777:
        /* <DEDUP_REMOVED lines=26> */
.L_x_22780:
[----:B------:R-:W-:Y:S05]  /*4c70*/  BSYNC.RECONVERGENT B7 ;  /* 0x0000000000077941 */ /* 0x000fea0003800200 */
.L_x_22779:
        /* <DEDUP_REMOVED lines=21> */
.L_x_22808:
        /* <DEDUP_REMOVED lines=28> */
.L_x_22785:
        /* <DEDUP_REMOVED lines=8> */
.L_x_22786:
[----:B------:R-:W-:Y:S05]  /*5010*/  BSYNC.RECONVERGENT B1 ;  /* 0x0000000000017941 */ /* 0x000fea0003800200 */
.L_x_22784:
        /* <DEDUP_REMOVED lines=43> */
.L_x_22788:
        /* <DEDUP_REMOVED lines=8> */
.L_x_22789:
[----:B------:R-:W-:Y:S05]  /*5350*/  BSYNC.RECONVERGENT B1 ;  /* 0x0000000000017941 */ /* 0x000fea0003800200 */
.L_x_22787:
        /* <DEDUP_REMOVED lines=44> */
.L_x_22791:
        /* <DEDUP_REMOVED lines=8> */
.L_x_22792:
[----:B------:R-:W-:Y:S05]  /*56a0*/  BSYNC.RECONVERGENT B1 ;  /* 0x0000000000017941 */ /* 0x000fea0003800200 */
.L_x_22790:
        /* <DEDUP_REMOVED lines=43> */
.L_x_22794:
        /* <DEDUP_REMOVED lines=8> */
.L_x_22795:
[----:B------:R-:W-:Y:S05]  /*59e0*/  BSYNC.RECONVERGENT B1 ;  /* 0x0000000000017941 */ /* 0x000fea0003800200 */
.L_x_22793:
        /* <DEDUP_REMOVED lines=44> */
.L_x_22797:
        /* <DEDUP_REMOVED lines=8> */
.L_x_22798:
[----:B------:R-:W-:Y:S05]  /*5d30*/  BSYNC.RECONVERGENT B1 ;  /* 0x0000000000017941 */ /* 0x000fea0003800200 */
.L_x_22796:
        /* <DEDUP_REMOVED lines=44> */
.L_x_22800:
        /* <DEDUP_REMOVED lines=8> */
.L_x_22801:
[----:B------:R-:W-:Y:S05]  /*6080*/  BSYNC.RECONVERGENT B1 ;  /* 0x0000000000017941 */ /* 0x000fea0003800200 */
.L_x_22799:
        /* <DEDUP_REMOVED lines=45> */
.L_x_22803:
        /* <DEDUP_REMOVED lines=8> */
.L_x_22804:
[----:B------:R-:W-:Y:S05]  /*63e0*/  BSYNC.RECONVERGENT B1 ;  /* 0x0000000000017941 */ /* 0x000fea0003800200 */
.L_x_22802:
        /* <DEDUP_REMOVED lines=45> */
.L_x_22806:
        /* <DEDUP_REMOVED lines=8> */
.L_x_22807:
[----:B------:R-:W-:Y:S05]  /*6740*/  BSYNC.RECONVERGENT B1 ;  /* 0x0000000000017941 */ /* 0x000fea0003800200 */
.L_x_22805:
        /* <DEDUP_REMOVED lines=23> */
.L_x_22783:
[----:B------:R-:W-:-:S07]  /*68c0*/  VIADD R55, R6, 0x3 ;  /* 0x0000000306377836 */ /* 0x000fce0000000000 */
.L_x_22782:
        /* <DEDUP_REMOVED lines=32> */
.L_x_22811:
        /* <DEDUP_REMOVED lines=8> */
.L_x_22812:
[----:B------:R-:W-:Y:S05]  /*6b50*/  BSYNC.RECONVERGENT B0 ;  /* 0x0000000000007941 */ /* 0x000fea0003800200 */
.L_x_22810:
        /* <DEDUP_REMOVED lines=43> */
.L_x_22814:
        /* <DEDUP_REMOVED lines=8> */
.L_x_22815:
[----:B------:R-:W-:Y:S05]  /*6e90*/  BSYNC.RECONVERGENT B0 ;  /* 0x0000000000007941 */ /* 0x000fea0003800200 */
.L_x_22813:
        /* <DEDUP_REMOVED lines=44> */
.L_x_22817:
        /* <DEDUP_REMOVED lines=8> */
.L_x_22818:
[----:B------:R-:W-:Y:S05]  /*71e0*/  BSYNC.RECONVERGENT B0 ;  /* 0x0000000000007941 */ /* 0x000fea0003800200 */
.L_x_22816:
        /* <DEDUP_REMOVED lines=44> */
.L_x_22820:
        /* <DEDUP_REMOVED lines=8> */
.L_x_22821:
[----:B------:R-:W-:Y:S05]  /*7530*/  BSYNC.RECONVERGENT B0 ;  /* 0x0000000000007941 */ /* 0x000fea0003800200 */
.L_x_22819:
        /* <DEDUP_REMOVED lines=17> */
.L_x_22809:
        /* <DEDUP_REMOVED lines=32> */
.L_x_22824:
        /* <DEDUP_REMOVED lines=8> */
.L_x_22825:
[----:B------:R-:W-:Y:S05]  /*78d0*/  BSYNC.RECONVERGENT B0 ;  /* 0x0000000000007941 */ /* 0x000fea0003800200 */
.L_x_22823:
        /* <DEDUP_REMOVED lines=43> */
.L_x_22827:
        /* <DEDUP_REMOVED lines=8> */
.L_x_22828:
[----:B------:R-:W-:Y:S05]  /*7c10*/  BSYNC.RECONVERGENT B0 ;  /* 0x0000000000007941 */ /* 0x000fea0003800200 */
.L_x_22826:
        /* <DEDUP_REMOVED lines=17> */
.L_x_22822:
        /* <DEDUP_REMOVED lines=31> */
.L_x_22830:
[----:B------:R-:W-:Y:S01]  /*7f20*/  MOV R0, R3 ;  /* 0x0000000300007202 */ /* 0x000fe20000000f00 */
[----:B------:R-:W-:Y:S01]  /*7f30*/  IMAD.MOV.U32 R15, RZ, RZ, R54 ;  /* 0x000000ffff0f7224 */ /* 0x000fe200078e0036 */
[----:B------:R-:W-:Y:S02]  /*7f40*/  MOV R6, R47 ;  /* 0x0000002f00067202 */ /* 0x000fe40000000f00 */
[----:B------:R-:W-:-:S07]  /*7f50*/  MOV R3, 0x7f70 ;  /* 0x00007f7000037802 */ /* 0x000fce0000000f00 */
[----:B------:R-:W-:Y:S05]  /*7f60*/  CALL.REL.NOINC `($__internal_55_$__cuda_sm20_rem_s64) ;  /* 0x0000034c00647944 */ /* 0x000fea0003c00000 */
[----:B------:R-:W-:-:S07]  /*7f70*/  IMAD.MOV.U32 R5, RZ, RZ, R0 ;  /* 0x000000ffff057224 */ /* 0x000fce00078e0000 */
.L_x_22831:
[----:B------:R-:W-:Y:S05]  /*7f80*/  BSYNC.RECONVERGENT B0 ;  /* 0x0000000000007941 */ /* 0x000fea0003800200 */
.L_x_22829:
[----:B------:R-:W0:Y:S02]  /*7f90*/  LDC.64 R2, c[0x0][0x3b0] ;  /* 0x0000ec00ff027b82 */ /* 0x000e240000000a00 */
[----:B0-----:R-:W-:-:S06]  /*7fa0*/  IMAD.WIDE.U32 R2, R55, 0x8, R2 ;  /* 0x0000000837027825 */ /* 0x001fcc00078e0002 */
[----:B------:R-:W2:Y:S02]  /*7fb0*/  LDG.E.64 R2, desc[UR36][R2.64] ;  /* 0x0000002402027981 */ /* 0x000ea4000c1e1b00 */
[----:B--2---:R-:W-:Y:S02]  /*7fc0*/  IMAD R5, R5, R2, RZ ;  /* 0x0000000205057224 */ /* 0x004fe400078e02ff */
[----:B------:R-:W-:-:S04]  /*7fd0*/  IMAD.WIDE.U32 R52, R2, R4, R52 ;  /* 0x0000000402347225 */ /* 0x000fc800078e0034 */
[----:B------:R-:W-:-:S05]  /*7fe0*/  IMAD R5, R3, R4, R5 ;  /* 0x0000000403057224 */ /* 0x000fca00078e0205 */
[----:B------:R-:W-:-:S07]  /*7ff0*/  IADD3 R53, PT, PT, R53, R5, RZ ;  /* 0x0000000535357210 */ /* 0x000fce0007ffe0ff */
.L_x_22781:
        /* <DEDUP_REMOVED lines=16> */
.L_x_22834:
        /* <DEDUP_REMOVED lines=22> */
.L_x_22833:
[----:B------:R-:W-:Y:S05]  /*8260*/  BSYNC.RECONVERGENT B7 ;  /* 0x0000000000077941 */ /* 0x000fea0003800200 */
.L_x_22832:
[----:B------:R-:W-:-:S05]  /*8270*/  IADD3 R16, P0, PT, R16, 0x8, RZ ;  /* 0x0000000810107810 */ /* 0x000fca0007f1e0ff */
[----:B------:R-:W-:Y:S01]  /*8280*/  IMAD.X R17, RZ, RZ, R17, P0 ;  /* 0x000000ffff117224 */ /* 0x000fe200000e0611 */
[----:B------:R-:W-:-:S04]  /*8290*/  ISETP.GE.U32.AND P0, PT, R16, R47, PT ;  /* 0x0000002f1000720c */ /* 0x000fc80003f06070 */
[----:B------:R-:W-:-:S13]  /*82a0*/  ISETP.GE.U32.AND.EX P0, PT, R17, R53, PT, P0 ;  /* 0x000000351100720c */ /* 0x000fda0003f06100 */
[----:B------:R-:W-:Y:S05]  /*82b0*/  @!P0 BRA `(.L_x_22834) ;  /* 0xfffffffc00908947 */ /* 0x000fea000383ffff */
.L_x_22774:
[----:B------:R-:W-:Y:S05]  /*82c0*/  BSYNC.RECONVERGENT B6 ;  /* 0x0000000000067941 */ /* 0x000fea0003800200 */
.L_x_22773:
        /* <DEDUP_REMOVED lines=30> */
.L_x_22838:
[----:B------:R-:W-:Y:S05]  /*84b0*/  BSYNC.RECONVERGENT B7 ;  /* 0x0000000000077941 */ /* 0x000fea0003800200 */
.L_x_22837:
        /* <DEDUP_REMOVED lines=21> */
.L_x_22840:
[----:B------:R-:W-:Y:S05]  /*8610*/  BSYNC.RECONVERGENT B7 ;  /* 0x0000000000077941 */ /* 0x000fea0003800200 */
.L_x_22839:
        /* <DEDUP_REMOVED lines=26> */
.L_x_22842:
[----:B------:R-:W-:Y:S05]  /*87c0*/  BSYNC.RECONVERGENT B7 ;  /* 0x0000000000077941 */ /* 0x000fea0003800200 */
.L_x_22841:
        /* <DEDUP_REMOVED lines=24> */
.L_x_22870:
        /* <DEDUP_REMOVED lines=28> */
.L_x_22847:
        /* <DEDUP_REMOVED lines=8> */
.L_x_22848:
[----:B------:R-:W-:Y:S05]  /*8b90*/  BSYNC.RECONVERGENT B1 ;  /* 0x0000000000017941 */ /* 0x000fea0003800200 */
.L_x_22846:
        /* <DEDUP_REMOVED lines=45> */
.L_x_22850:
        /* <DEDUP_REMOVED lines=8> */
.L_x_22851:
[----:B------:R-:W-:Y:S05]  /*8ef0*/  BSYNC.RECONVERGENT B1 ;  /* 0x0000000000017941 */ /* 0x000fea0003800200 */
.L_x_22849:
        /* <DEDUP_REMOVED lines=44> */
.L_x_22853:
        /* <DEDUP_REMOVED lines=8> */
.L_x_22854:
[----:B------:R-:W-:Y:S05]  /*9240*/  BSYNC.RECONVERGENT B1 ;  /* 0x0000000000017941 */ /* 0x000fea0003800200 */
.L_x_22852:
        /* <DEDUP_REMOVED lines=44> */
.L_x_22856:
        /* <DEDUP_REMOVED lines=8> */
.L_x_22857:
[----:B------:R-:W-:Y:S05]  /*9590*/  BSYNC.RECONVERGENT B1 ;  /* 0x0000000000017941 */ /* 0x000fea0003800200 */
.L_x_22855:
        /* <DEDUP_REMOVED lines=44> */
.L_x_22859:
        /* <DEDUP_REMOVED lines=8> */
.L_x_22860:
[----:B------:R-:W-:Y:S05]  /*98e0*/  BSYNC.RECONVERGENT B1 ;  /* 0x0000000000017941 */ /* 0x000fea0003800200 */
.L_x_22858:
        /* <DEDUP_REMOVED lines=44> */
.L_x_22862:
        /* <DEDUP_REMOVED lines=8> */
.L_x_22863:
[----:B------:R-:W-:Y:S05]  /*9c30*/  BSYNC.RECONVERGENT B1 ;  /* 0x0000000000017941 */ /* 0x000fea0003800200 */
.L_x_22861:
        /* <DEDUP_REMOVED lines=45> */
.L_x_22865:
        /* <DEDUP_REMOVED lines=8> */
.L_x_22866:
[----:B------:R-:W-:Y:S05]  /*9f90*/  BSYNC.RECONVERGENT B1 ;  /* 0x0000000000017941 */ /* 0x000fea0003800200 */
.L_x_22864:
        /* <DEDUP_REMOVED lines=44> */
.L_x_22868:
        /* <DEDUP_REMOVED lines=8> */
.L_x_22869:
[----:B------:R-:W-:Y:S05]  /*a2e0*/  BSYNC.RECONVERGENT B1 ;  /* 0x0000000000017941 */ /* 0x000fea0003800200 */
.L_x_22867:
        /* <DEDUP_REMOVED lines=23> */
.L_x_22845:
[----:B------:R-:W-:-:S07]  /*a460*/  IADD3 R17, PT, PT, R17, 0x3, RZ ;  /* 0x0000000311117810 */ /* 0x000fce0007ffe0ff */
.L_x_22844:
        /* <DEDUP_REMOVED lines=31> */
.L_x_22873:
        /* <DEDUP_REMOVED lines=8> */
.L_x_22874:
[----:B------:R-:W-:Y:S05]  /*a6e0*/  BSYNC.RECONVERGENT B0 ;  /* 0x0000000000007941 */ /* 0x000fea0003800200 */
.L_x_22872:
        /* <DEDUP_REMOVED lines=45> */
.L_x_22876:
        /* <DEDUP_REMOVED lines=8> */
.L_x_22877:
[----:B------:R-:W-:Y:S05]  /*aa40*/  BSYNC.RECONVERGENT B0 ;  /* 0x0000000000007941 */ /* 0x000fea0003800200 */
.L_x_22875:
        /* <DEDUP_REMOVED lines=44> */
.L_x_22879:
        /* <DEDUP_REMOVED lines=8> */
.L_x_22880:
[----:B------:R-:W-:Y:S05]  /*ad90*/  BSYNC.RECONVERGENT B0 ;  /* 0x0000000000007941 */ /* 0x000fea0003800200 */
.L_x_22878:
        /* <DEDUP_REMOVED lines=44> */
.L_x_22882:
        /* <DEDUP_REMOVED lines=8> */
.L_x_22883:
[----:B------:R-:W-:Y:S05]  /*b0e0*/  BSYNC.RECONVERGENT B0 ;  /* 0x0000000000007941 */ /* 0x000fea0003800200 */
.L_x_22881:
        /* <DEDUP_REMOVED lines=18> */
.L_x_22871:
        /* <DEDUP_REMOVED lines=31> */
.L_x_22886:
        /* <DEDUP_REMOVED lines=8> */
.L_x_22887:
[----:B------:R-:W-:Y:S05]  /*b480*/  BSYNC.RECONVERGENT B0 ;  /* 0x0000000000007941 */ /* 0x000fea0003800200 */
.L_x_22885:
        /* <DEDUP_REMOVED lines=44> */
.L_x_22889:
        /* <DEDUP_REMOVED lines=8> */
.L_x_22890:
[----:B------:R-:W-:Y:S05]  /*b7d0*/  BSYNC.RECONVERGENT B0 ;  /* 0x0000000000007941 */ /* 0x000fea0003800200 */
.L_x_22888:
        /* <DEDUP_REMOVED lines=18> */
.L_x_22884:
        /* <DEDUP_REMOVED lines=31> */
.L_x_22892:
[----:B------:R-:W-:Y:S01]  /*baf0*/  MOV R0, R3 ;  /* 0x0000000300007202 */ /* 0x000fe20000000f00 */
[----:B------:R-:W-:Y:S01]  /*bb00*/  IMAD.MOV.U32 R15, RZ, RZ, R53 ;  /* 0x000000ffff0f7224 */ /* 0x000fe200078e0035 */
[----:B------:R-:W-:Y:S02]  /*bb10*/  MOV R6, R52 ;  /* 0x0000003400067202 */ /* 0x000fe40000000f00 */
[----:B------:R-:W-:-:S07]  /*bb20*/  MOV R3, 0xbb40 ;  /* 0x0000bb4000037802 */ /* 0x000fce0000000f00 */
[----:B------:R-:W-:Y:S05]  /*bb30*/  CALL.REL.NOINC `($__internal_55_$__cuda_sm20_rem_s64) ;  /* 0x0000031000707944 */ /* 0x000fea0003c00000 */
[----:B------:R-:W-:-:S07]  /*bb40*/  IMAD.MOV.U32 R5, RZ, RZ, R0 ;  /* 0x000000ffff057224 */ /* 0x000fce00078e0000 */
.L_x_22893:
[----:B------:R-:W-:Y:S05]  /*bb50*/  BSYNC.RECONVERGENT B0 ;  /* 0x0000000000007941 */ /* 0x000fea0003800200 */
.L_x_22891:
        /* <DEDUP_REMOVED lines=9> */
.L_x_22843:
        /* <DEDUP_REMOVED lines=14> */
.L_x_22896:
        /* <DEDUP_REMOVED lines=22> */
.L_x_22895:
[----:B------:R-:W-:Y:S05]  /*be30*/  BSYNC.RECONVERGENT B7 ;  /* 0x0000000000077941 */ /* 0x000fea0003800200 */
.L_x_22894:
[----:B------:R-:W-:-:S05]  /*be40*/  IADD3 R18, P0, PT, R18, 0x8, RZ ;  /* 0x0000000812127810 */ /* 0x000fca0007f1e0ff */
[----:B------:R-:W-:Y:S01]  /*be50*/  IMAD.X R19, RZ, RZ, R19, P0 ;  /* 0x000000ffff137224 */ /* 0x000fe200000e0613 */
[----:B------:R-:W-:-:S04]  /*be60*/  ISETP.GE.U32.AND P0, PT, R18, R17, PT ;  /* 0x000000111200720c */ /* 0x000fc80003f06070 */
[----:B------:R-:W-:-:S13]  /*be70*/  ISETP.GE.U32.AND.EX P0, PT, R19, R48, PT, P0 ;  /* 0x000000301300720c */ /* 0x000fda0003f06100 */
[----:B------:R-:W-:Y:S05]  /*be80*/  @!P0 BRA `(.L_x_22896) ;  /* 0xfffffffc00908947 */ /* 0x000fea000383ffff */
.L_x_22836:
[----:B------:R-:W-:Y:S05]  /*be90*/  BSYNC.RECONVERGENT B6 ;  /* 0x0000000000067941 */ /* 0x000fea0003800200 */
.L_x_22835:
        /* <DEDUP_REMOVED lines=25> */
.L_x_22900:
[----:B------:R-:W-:Y:S05]  /*c030*/  BSYNC.RECONVERGENT B7 ;  /* 0x0000000000077941 */ /* 0x000fea0003800200 */
.L_x_22899:
        /* <DEDUP_REMOVED lines=21> */
.L_x_22902:
[----:B------:R-:W-:Y:S05]  /*c190*/  BSYNC.RECONVERGENT B7 ;  /* 0x0000000000077941 */ /* 0x000fea0003800200 */
.L_x_22901:
        /* <DEDUP_REMOVED lines=26> */
.L_x_22904:
[----:B------:R-:W-:Y:S05]  /*c340*/  BSYNC.RECONVERGENT B7 ;  /* 0x0000000000077941 */ /* 0x000fea0003800200 */
.L_x_22903:
        /* <DEDUP_REMOVED lines=23> */
.L_x_22932:
        /* <DEDUP_REMOVED lines=28> */
.L_x_22909:
        /* <DEDUP_REMOVED lines=8> */
.L_x_22910:
[----:B------:R-:W-:Y:S05]  /*c700*/  BSYNC.RECONVERGENT B1 ;  /* 0x0000000000017941 */ /* 0x000fea0003800200 */
.L_x_22908:
        /* <DEDUP_REMOVED lines=44> */
.L_x_22912:
        /* <DEDUP_REMOVED lines=8> */
.L_x_22913:
[----:B------:R-:W-:Y:S05]  /*ca50*/  BSYNC.RECONVERGENT B1 ;  /* 0x0000000000017941 */ /* 0x000fea0003800200 */
.L_x_22911:
        /* <DEDUP_REMOVED lines=44> */
.L_x_22915:
        /* <DEDUP_REMOVED lines=8> */
.L_x_22916:
[----:B------:R-:W-:Y:S05]  /*cda0*/  BSYNC.RECONVERGENT B1 ;  /* 0x0000000000017941 */ /* 0x000fea0003800200 */
.L_x_22914:
        /* <DEDUP_REMOVED lines=44> */
.L_x_22918:
        /* <DEDUP_REMOVED lines=8> */
.L_x_22919:
[----:B------:R-:W-:Y:S05]  /*d0f0*/  BSYNC.RECONVERGENT B1 ;  /* 0x0000000000017941 */ /* 0x000fea0003800200 */
.L_x_22917:
        /* <DEDUP_REMOVED lines=44> */
.L_x_22921:
        /* <DEDUP_REMOVED lines=8> */
.L_x_22922:
[----:B------:R-:W-:Y:S05]  /*d440*/  BSYNC.RECONVERGENT B1 ;  /* 0x0000000000017941 */ /* 0x000fea0003800200 */
.L_x_22920:
        /* <DEDUP_REMOVED lines=44> */
.L_x_22924:
        /* <DEDUP_REMOVED lines=8> */
.L_x_22925:
[----:B------:R-:W-:Y:S05]  /*d790*/  BSYNC.RECONVERGENT B1 ;  /* 0x0000000000017941 */ /* 0x000fea0003800200 */
.L_x_22923:
        /* <DEDUP_REMOVED lines=45> */
.L_x_22927:
        /* <DEDUP_REMOVED lines=8> */
.L_x_22928:
[----:B------:R-:W-:Y:S05]  /*daf0*/  BSYNC.RECONVERGENT B1 ;  /* 0x0000000000017941 */ /* 0x000fea0003800200 */
.L_x_22926:
        /* <DEDUP_REMOVED lines=44> */
.L_x_22930:
        /* <DEDUP_REMOVED lines=8> */
.L_x_22931:
[----:B------:R-:W-:Y:S05]  /*de40*/  BSYNC.RECONVERGENT B1 ;  /* 0x0000000000017941 */ /* 0x000fea0003800200 */
.L_x_22929:
        /* <DEDUP_REMOVED lines=21> */
.L_x_22907:
[----:B------:R-:W-:-:S07]  /*dfa0*/  IADD3 R7, PT, PT, R7, 0x3, RZ ;  /* 0x0000000307077810 */ /* 0x000fce0007ffe0ff */
.L_x_22906:
        /* <DEDUP_REMOVED lines=31> */
.L_x_22935:
        /* <DEDUP_REMOVED lines=8> */
.L_x_22936:
[----:B------:R-:W-:Y:S05]  /*e220*/  BSYNC.RECONVERGENT B0 ;  /* 0x0000000000007941 */ /* 0x000fea0003800200 */
.L_x_22934:
        /* <DEDUP_REMOVED lines=44> */
.L_x_22938:
        /* <DEDUP_REMOVED lines=8> */
.L_x_22939:
[----:B------:R-:W-:Y:S05]  /*e570*/  BSYNC.RECONVERGENT B0 ;  /* 0x0000000000007941 */ /* 0x000fea0003800200 */
.L_x_22937:
        /* <DEDUP_REMOVED lines=44> */
.L_x_22941:
        /* <DEDUP_REMOVED lines=8> */
.L_x_22942:
[----:B------:R-:W-:Y:S05]  /*e8c0*/  BSYNC.RECONVERGENT B0 ;  /* 0x0000000000007941 */ /* 0x000fea0003800200 */
.L_x_22940:
        /* <DEDUP_REMOVED lines=44> */
.L_x_22944:
        /* <DEDUP_REMOVED lines=8> */
.L_x_22945:
[----:B------:R-:W-:Y:S05]  /*ec10*/  BSYNC.RECONVERGENT B0 ;  /* 0x0000000000007941 */ /* 0x000fea0003800200 */
.L_x_22943:
        /* <DEDUP_REMOVED lines=17> */
.L_x_22933:
        /* <DEDUP_REMOVED lines=31> */
.L_x_22948:
        /* <DEDUP_REMOVED lines=8> */
.L_x_22949:
[----:B------:R-:W-:Y:S05]  /*efa0*/  BSYNC.RECONVERGENT B0 ;  /* 0x0000000000007941 */ /* 0x000fea0003800200 */
.L_x_22947:
        /* <DEDUP_REMOVED lines=43> */
.L_x_22951:
        /* <DEDUP_REMOVED lines=8> */
.L_x_22952:
[----:B------:R-:W-:Y:S05]  /*f2e0*/  BSYNC.RECONVERGENT B0 ;  /* 0x0000000000007941 */ /* 0x000fea0003800200 */
.L_x_22950:
        /* <DEDUP_REMOVED lines=17> */
.L_x_22946:
        /* <DEDUP_REMOVED lines=31> */
.L_x_22954:
[----:B------:R-:W-:Y:S01]  /*f5f0*/  MOV R0, R3 ;  /* 0x0000000300007202 */ /* 0x000fe20000000f00 */
[----:B------:R-:W-:Y:S01]  /*f600*/  IMAD.MOV.U32 R15, RZ, RZ, R48 ;  /* 0x000000ffff0f7224 */ /* 0x000fe200078e0030 */
[----:B------:R-:W-:Y:S02]  /*f610*/  MOV R6, R47 ;  /* 0x0000002f00067202 */ /* 0x000fe40000000f00 */
[----:B------:R-:W-:-:S07]  /*f620*/  MOV R3, 0xf640 ;  /* 0x0000f64000037802 */ /* 0x000fce0000000f00 */
[----:B------:R-:W-:Y:S05]  /*f630*/  CALL.REL.NOINC `($__internal_55_$__cuda_sm20_rem_s64) ;  /* 0x000002d400b07944 */ /* 0x000fea0003c00000 */
[----:B------:R-:W-:-:S07]  /*f640*/  IMAD.MOV.U32 R5, RZ, RZ, R0 ;  /* 0x000000ffff057224 */ /* 0x000fce00078e0000 */
.L_x_22955:
[----:B------:R-:W-:Y:S05]  /*f650*/  BSYNC.RECONVERGENT B0 ;  /* 0x0000000000007941 */ /* 0x000fea0003800200 */
.L_x_22953:
        /* <DEDUP_REMOVED lines=8> */
.L_x_22905:
        /* <DEDUP_REMOVED lines=14> */
.L_x_22958:
        /* <DEDUP_REMOVED lines=22> */
.L_x_22957:
[----:B------:R-:W-:Y:S05]  /*f920*/  BSYNC.RECONVERGENT B7 ;  /* 0x0000000000077941 */ /* 0x000fea0003800200 */
.L_x_22956:
[----:B------:R-:W-:-:S04]  /*f930*/  IADD3 R18, P0, PT, R18, 0x8, RZ ;  /* 0x0000000812127810 */ /* 0x000fc80007f1e0ff */
[----:B------:R-:W-:Y:S02]  /*f940*/  IADD3.X R19, PT, PT, RZ, R19, RZ, P0, !PT ;  /* 0x00000013ff137210 */ /* 0x000fe400007fe4ff */
[----:B------:R-:W-:-:S04]  /*f950*/  ISETP.GE.U32.AND P0, PT, R18, R23, PT ;  /* 0x000000171200720c */ /* 0x000fc80003f06070 */
[----:B------:R-:W-:-:S13]  /*f960*/  ISETP.GE.U32.AND.EX P0, PT, R19, R22, PT, P0 ;  /* 0x000000161300720c */ /* 0x000fda0003f06100 */
[----:B------:R-:W-:Y:S05]  /*f970*/  @!P0 BRA `(.L_x_22958) ;  /* 0xfffffffc00908947 */ /* 0x000fea000383ffff */
.L_x_22898:
[----:B------:R-:W-:Y:S05]  /*f980*/  BSYNC.RECONVERGENT B6 ;  /* 0x0000000000067941 */ /* 0x000fea0003800200 */
.L_x_22897:
        /* <DEDUP_REMOVED lines=25> */
.L_x_22962:
[----:B------:R-:W-:Y:S05]  /*fb20*/  BSYNC.RECONVERGENT B7 ;  /* 0x0000000000077941 */ /* 0x000fea0003800200 */
.L_x_22961:
        /* <DEDUP_REMOVED lines=21> */
.L_x_22964:
[----:B------:R-:W-:Y:S05]  /*fc80*/  BSYNC.RECONVERGENT B7 ;  /* 0x0000000000077941 */ /* 0x000fea0003800200 */
.L_x_22963:
        /* <DEDUP_REMOVED lines=26> */
.L_x_22966:
[----:B------:R-:W-:Y:S05]  /*fe30*/  BSYNC.RECONVERGENT B7 ;  /* 0x0000000000077941 */ /* 0x000fea0003800200 */
.L_x_22965:
        /* <DEDUP_REMOVED lines=23> */
.L_x_22994:
        /* <DEDUP_REMOVED lines=28> */
.L_x_22971:
        /* <DEDUP_REMOVED lines=8> */
.L_x_22972:
[----:B------:R-:W-:Y:S05]  /*101f0*/  BSYNC.RECONVERGENT B1 ;  /* 0x0000000000017941 */ /* 0x000fea0003800200 */
.L_x_22970:
        /* <DEDUP_REMOVED lines=44> */
.L_x_22974:
        /* <DEDUP_REMOVED lines=8> */
.L_x_22975:
[----:B------:R-:W-:Y:S05]  /*10540*/  BSYNC.RECONVERGENT B1 ;  /* 0x0000000000017941 */ /* 0x000fea0003800200 */
.L_x_22973:
        /* <DEDUP_REMOVED lines=44> */
.L_x_22977:
        /* <DEDUP_REMOVED lines=8> */
.L_x_22978:
[----:B------:R-:W-:Y:S05]  /*10890*/  BSYNC.RECONVERGENT B1 ;  /* 0x0000000000017941 */ /* 0x000fea0003800200 */
.L_x_22976:
        /* <DEDUP_REMOVED lines=44> */
.L_x_22980:
        /* <DEDUP_REMOVED lines=8> */
.L_x_22981:
[----:B------:R-:W-:Y:S05]  /*10be0*/  BSYNC.RECONVERGENT B1 ;  /* 0x0000000000017941 */ /* 0x000fea0003800200 */
.L_x_22979:
        /* <DEDUP_REMOVED lines=44> */
.L_x_22983:
        /* <DEDUP_REMOVED lines=8> */
.L_x_22984:
[----:B------:R-:W-:Y:S05]  /*10f30*/  BSYNC.RECONVERGENT B1 ;  /* 0x0000000000017941 */ /* 0x000fea0003800200 */
.L_x_22982:
        /* <DEDUP_REMOVED lines=44> */
.L_x_22986:
        /* <DEDUP_REMOVED lines=8> */
.L_x_22987:
[----:B------:R-:W-:Y:S05]  /*11280*/  BSYNC.RECONVERGENT B1 ;  /* 0x0000000000017941 */ /* 0x000fea0003800200 */
.L_x_22985:
        /* <DEDUP_REMOVED lines=45> */
.L_x_22989:
        /* <DEDUP_REMOVED lines=8> */
.L_x_22990:
[----:B------:R-:W-:Y:S05]  /*115e0*/  BSYNC.RECONVERGENT B1 ;  /* 0x0000000000017941 */ /* 0x000fea0003800200 */
.L_x_22988:
        /* <DEDUP_REMOVED lines=44> */
.L_x_22992:
        /* <DEDUP_REMOVED lines=8> */
.L_x_22993:
[----:B------:R-:W-:Y:S05]  /*11930*/  BSYNC.RECONVERGENT B1 ;  /* 0x0000000000017941 */ /* 0x000fea0003800200 */
.L_x_22991:
        /* <DEDUP_REMOVED lines=23> */
.L_x_22969:
[----:B------:R-:W-:-:S07]  /*11ab0*/  VIADD R17, R24, 0x3 ;  /* 0x0000000318117836 */ /* 0x000fce0000000000 */
.L_x_22968:
        /* <DEDUP_REMOVED lines=31> */
.L_x_22997:
        /* <DEDUP_REMOVED lines=8> */
.L_x_22998:
[----:B------:R-:W-:Y:S05]  /*11d30*/  BSYNC.RECONVERGENT B0 ;  /* 0x0000000000007941 */ /* 0x000fea0003800200 */
.L_x_22996:
        /* <DEDUP_REMOVED lines=44> */
.L_x_23000:
        /* <DEDUP_REMOVED lines=8> */
.L_x_23001:
[----:B------:R-:W-:Y:S05]  /*12080*/  BSYNC.RECONVERGENT B0 ;  /* 0x0000000000007941 */ /* 0x000fea0003800200 */
.L_x_22999:
        /* <DEDUP_REMOVED lines=44> */
.L_x_23003:
        /* <DEDUP_REMOVED lines=8> */
.L_x_23004:
[----:B------:R-:W-:Y:S05]  /*123d0*/  BSYNC.RECONVERGENT B0 ;  /* 0x0000000000007941 */ /* 0x000fea0003800200 */
.L_x_23002:
        /* <DEDUP_REMOVED lines=44> */
.L_x_23006:
        /* <DEDUP_REMOVED lines=8> */
.L_x_23007:
[----:B------:R-:W-:Y:S05]  /*12720*/  BSYNC.RECONVERGENT B0 ;  /* 0x0000000000007941 */ /* 0x000fea0003800200 */
.L_x_23005:
        /* <DEDUP_REMOVED lines=18> */
.L_x_22995:
        /* <DEDUP_REMOVED lines=31> */
.L_x_23010:
        /* <DEDUP_REMOVED lines=8> */
.L_x_23011:
[----:B------:R-:W-:Y:S05]  /*12ac0*/  BSYNC.RECONVERGENT B0 ;  /* 0x0000000000007941 */ /* 0x000fea0003800200 */
.L_x_23009:
        /* <DEDUP_REMOVED lines=44> */
.L_x_23013:
        /* <DEDUP_REMOVED lines=8> */
.L_x_23014:
[----:B------:R-:W-:Y:S05]  /*12e10*/  BSYNC.RECONVERGENT B0 ;  /* 0x0000000000007941 */ /* 0x000fea0003800200 */
.L_x_23012:
        /* <DEDUP_REMOVED lines=18> */
.L_x_23008:
        /* <DEDUP_REMOVED lines=31> */
.L_x_23016:
[----:B------:R-:W-:Y:S01]  /*13130*/  MOV R0, R3 ;  /* 0x0000000300007202 */ /* 0x000fe20000000f00 */
[----:B------:R-:W-:Y:S01]  /*13140*/  IMAD.MOV.U32 R15, RZ, RZ, R26 ;  /* 0x000000ffff0f7224 */ /* 0x000fe200078e001a */
[----:B------:R-:W-:Y:S02]  /*13150*/  MOV R6, R25 ;  /* 0x0000001900067202 */ /* 0x000fe40000000f00 */
[----:B------:R-:W-:-:S07]  /*13160*/  MOV R3, 0x13180 ;  /* 0x0001318000037802 */ /* 0x000fce0000000f00 */
[----:B------:R-:W-:Y:S05]  /*13170*/  CALL.REL.NOINC `($__internal_55_$__cuda_sm20_rem_s64) ;  /* 0x0000029800e07944 */ /* 0x000fea0003c00000 */
[----:B------:R-:W-:-:S07]  /*13180*/  IMAD.MOV.U32 R5, RZ, RZ, R0 ;  /* 0x000000ffff057224 */ /* 0x000fce00078e0000 */
.L_x_23017:
[----:B------:R-:W-:Y:S05]  /*13190*/  BSYNC.RECONVERGENT B0 ;  /* 0x0000000000007941 */ /* 0x000fea0003800200 */
.L_x_23015:
        /* <DEDUP_REMOVED lines=10> */
.L_x_22967:
        /* <DEDUP_REMOVED lines=14> */
.L_x_23020:
        /* <DEDUP_REMOVED lines=22> */
.L_x_23019:
[----:B------:R-:W-:Y:S05]  /*13480*/  BSYNC.RECONVERGENT B7 ;  /* 0x0000000000077941 */ /* 0x000fea0003800200 */
.L_x_23018:
[----:B------:R-:W-:-:S04]  /*13490*/  IADD3 R18, P0, PT, R18, 0x8, RZ ;  /* 0x0000000812127810 */ /* 0x000fc80007f1e0ff */
[----:B------:R-:W-:Y:S02]  /*134a0*/  IADD3.X R19, PT, PT, RZ, R19, RZ, P0, !PT ;  /* 0x00000013ff137210 */ /* 0x000fe400007fe4ff */
[----:B------:R-:W-:-:S04]  /*134b0*/  ISETP.GE.U32.AND P0, PT, R18, R17, PT ;  /* 0x000000111200720c */ /* 0x000fc80003f06070 */
[----:B------:R-:W-:-:S13]  /*134c0*/  ISETP.GE.U32.AND.EX P0, PT, R19, R22, PT, P0 ;  /* 0x000000161300720c */ /* 0x000fda0003f06100 */
[----:B------:R-:W-:Y:S05]  /*134d0*/  @!P0 BRA `(.L_x_23020) ;  /* 0xfffffffc00908947 */ /* 0x000fea000383ffff */
.L_x_22960:
[----:B------:R-:W-:Y:S05]  /*134e0*/  BSYNC.RECONVERGENT B6 ;  /* 0x0000000000067941 */ /* 0x000fea0003800200 */
.L_x_22959:
        /* <DEDUP_REMOVED lines=25> */
.L_x_23024:
[----:B------:R-:W-:Y:S05]  /*13680*/  BSYNC.RECONVERGENT B7 ;  /* 0x0000000000077941 */ /* 0x000fea0003800200 */
.L_x_23023:
        /* <DEDUP_REMOVED lines=21> */
.L_x_23026:
[----:B------:R-:W-:Y:S05]  /*137e0*/  BSYNC.RECONVERGENT B7 ;  /* 0x0000000000077941 */ /* 0x000fea0003800200 */
.L_x_23025:
        /* <DEDUP_REMOVED lines=26> */
.L_x_23028:
[----:B------:R-:W-:Y:S05]  /*13990*/  BSYNC.RECONVERGENT B7 ;  /* 0x0000000000077941 */ /* 0x000fea0003800200 */
.L_x_23027:
        /* <DEDUP_REMOVED lines=23> */
.L_x_23056:
        /* <DEDUP_REMOVED lines=28> */
.L_x_23033:
        /* <DEDUP_REMOVED lines=8> */
.L_x_23034:
[----:B------:R-:W-:Y:S05]  /*13d50*/  BSYNC.RECONVERGENT B1 ;  /* 0x0000000000017941 */ /* 0x000fea0003800200 */
.L_x_23032:
        /* <DEDUP_REMOVED lines=44> */
.L_x_23036:
        /* <DEDUP_REMOVED lines=8> */
.L_x_23037:
[----:B------:R-:W-:Y:S05]  /*140a0*/  BSYNC.RECONVERGENT B1 ;  /* 0x0000000000017941 */ /* 0x000fea0003800200 */
.L_x_23035:
        /* <DEDUP_REMOVED lines=44> */
.L_x_23039:
        /* <DEDUP_REMOVED lines=8> */
.L_x_23040:
[----:B------:R-:W-:Y:S05]  /*143f0*/  BSYNC.RECONVERGENT B1 ;  /* 0x0000000000017941 */ /* 0x000fea0003800200 */
.L_x_23038:
        /* <DEDUP_REMOVED lines=44> */
.L_x_23042:
        /* <DEDUP_REMOVED lines=8> */
.L_x_23043:
[----:B------:R-:W-:Y:S05]  /*14740*/  BSYNC.RECONVERGENT B1 ;  /* 0x0000000000017941 */ /* 0x000fea0003800200 */
.L_x_23041:
        /* <DEDUP_REMOVED lines=44> */
.L_x_23045:
        /* <DEDUP_REMOVED lines=8> */
.L_x_23046:
[----:B------:R-:W-:Y:S05]  /*14a90*/  BSYNC.RECONVERGENT B1 ;  /* 0x0000000000017941 */ /* 0x000fea0003800200 */
.L_x_23044:
        /* <DEDUP_REMOVED lines=44> */
.L_x_23048:
        /* <DEDUP_REMOVED lines=8> */
.L_x_23049:
[----:B------:R-:W-:Y:S05]  /*14de0*/  BSYNC.RECONVERGENT B1 ;  /* 0x0000000000017941 */ /* 0x000fea0003800200 */
.L_x_23047:
        /* <DEDUP_REMOVED lines=45> */
.L_x_23051:
        /* <DEDUP_REMOVED lines=8> */
.L_x_23052:
[----:B------:R-:W-:Y:S05]  /*15140*/  BSYNC.RECONVERGENT B1 ;  /* 0x0000000000017941 */ /* 0x000fea0003800200 */
.L_x_23050:
        /* <DEDUP_REMOVED lines=44> */
.L_x_23054:
        /* <DEDUP_REMOVED lines=8> */
.L_x_23055:
[----:B------:R-:W-:Y:S05]  /*15490*/  BSYNC.RECONVERGENT B1 ;  /* 0x0000000000017941 */ /* 0x000fea0003800200 */
.L_x_23053:
        /* <DEDUP_REMOVED lines=23> */
.L_x_23031:
[----:B------:R-:W-:-:S07]  /*15610*/  VIADD R17, R17, 0x3 ;  /* 0x0000000311117836 */ /* 0x000fce0000000000 */
.L_x_23030:
        /* <DEDUP_REMOVED lines=31> */
.L_x_23059:
        /* <DEDUP_REMOVED lines=8> */
.L_x_23060:
[----:B------:R-:W-:Y:S05]  /*15890*/  BSYNC.RECONVERGENT B0 ;  /* 0x0000000000007941 */ /* 0x000fea0003800200 */
.L_x_23058:
        /* <DEDUP_REMOVED lines=44> */
.L_x_23062:
        /* <DEDUP_REMOVED lines=8> */
.L_x_23063:
[----:B------:R-:W-:Y:S05]  /*15be0*/  BSYNC.RECONVERGENT B0 ;  /* 0x0000000000007941 */ /* 0x000fea0003800200 */
.L_x_23061:
        /* <DEDUP_REMOVED lines=44> */
.L_x_23065:
        /* <DEDUP_REMOVED lines=8> */
.L_x_23066:
[----:B------:R-:W-:Y:S05]  /*15f30*/  BSYNC.RECONVERGENT B0 ;  /* 0x0000000000007941 */ /* 0x000fea0003800200 */
.L_x_23064:
        /* <DEDUP_REMOVED lines=44> */
.L_x_23068:
        /* <DEDUP_REMOVED lines=8> */
.L_x_23069:
[----:B------:R-:W-:Y:S05]  /*16280*/  BSYNC.RECONVERGENT B0 ;  /* 0x0000000000007941 */ /* 0x000fea0003800200 */
.L_x_23067:
        /* <DEDUP_REMOVED lines=18> */
.L_x_23057:
        /* <DEDUP_REMOVED lines=31> */
.L_x_23072:
        /* <DEDUP_REMOVED lines=8> */
.L_x_23073:
[----:B------:R-:W-:Y:S05]  /*16620*/  BSYNC.RECONVERGENT B0 ;  /* 0x0000000000007941 */ /* 0x000fea0003800200 */
.L_x_23071:
        /* <DEDUP_REMOVED lines=44> */
.L_x_23075:
        /* <DEDUP_REMOVED lines=8> */
.L_x_23076:
[----:B------:R-:W-:Y:S05]  /*16970*/  BSYNC.RECONVERGENT B0 ;  /* 0x0000000000007941 */ /* 0x000fea0003800200 */
.L_x_23074:
        /* <DEDUP_REMOVED lines=18> */
.L_x_23070:
        /* <DEDUP_REMOVED lines=31> */
.L_x_23078:
[----:B------:R-:W-:Y:S01]  /*16c90*/  MOV R0, R3 ;  /* 0x0000000300007202 */ /* 0x000fe20000000f00 */
[----:B------:R-:W-:Y:S01]  /*16ca0*/  IMAD.MOV.U32 R15, RZ, RZ, R26 ;  /* 0x000000ffff0f7224 */ /* 0x000fe200078e001a */
[----:B------:R-:W-:Y:S02]  /*16cb0*/  MOV R6, R25 ;  /* 0x0000001900067202 */ /* 0x000fe40000000f00 */
[----:B------:R-:W-:-:S07]  /*16cc0*/  MOV R3, 0x16ce0 ;  /* 0x00016ce000037802 */ /* 0x000fce0000000f00 */
[----:B------:R-:W-:Y:S05]  /*16cd0*/  CALL.REL.NOINC `($__internal_55_$__cuda_sm20_rem_s64) ;  /* 0x0000026000087944 */ /* 0x000fea0003c00000 */
[----:B------:R-:W-:-:S07]  /*16ce0*/  IMAD.MOV.U32 R5, RZ, RZ, R0 ;  /* 0x000000ffff057224 */ /* 0x000fce00078e0000 */
.L_x_23079:
[----:B------:R-:W-:Y:S05]  /*16cf0*/  BSYNC.RECONVERGENT B0 ;  /* 0x0000000000007941 */ /* 0x000fea0003800200 */
.L_x_23077:
        /* <DEDUP_REMOVED lines=10> */
.L_x_23029:
        /* <DEDUP_REMOVED lines=14> */
.L_x_23082:
        /* <DEDUP_REMOVED lines=22> */
.L_x_23081:
[----:B------:R-:W-:Y:S05]  /*16fe0*/  BSYNC.RECONVERGENT B7 ;  /* 0x0000000000077941 */ /* 0x000fea0003800200 */
.L_x_23080:
[----:B------:R-:W-:-:S04]  /*16ff0*/  IADD3 R18, P0, PT, R18, 0x8, RZ ;  /* 0x0000000812127810 */ /* 0x000fc80007f1e0ff */
[----:B------:R-:W-:Y:S02]  /*17000*/  IADD3.X R19, PT, PT, RZ, R19, RZ, P0, !PT ;  /* 0x00000013ff137210 */ /* 0x000fe400007fe4ff */
[----:B------:R-:W-:-:S04]  /*17010*/  ISETP.GE.U32.AND P0, PT, R18, R17, PT ;  /* 0x000000111200720c */ /* 0x000fc80003f06070 */
[----:B------:R-:W-:-:S13]  /*17020*/  ISETP.GE.U32.AND.EX P0, PT, R19, R22, PT, P0 ;  /* 0x000000161300720c */ /* 0x000fda0003f06100 */
[----:B------:R-:W-:Y:S05]  /*17030*/  @!P0 BRA `(.L_x_23082) ;  /* 0xfffffffc00908947 */ /* 0x000fea000383ffff */
.L_x_23022:
[----:B------:R-:W-:Y:S05]  /*17040*/  BSYNC.RECONVERGENT B6 ;  /* 0x0000000000067941 */ /* 0x000fea0003800200 */
.L_x_23021:
        /* <DEDUP_REMOVED lines=25> */
.L_x_23086:
[----:B------:R-:W-:Y:S05]  /*171e0*/  BSYNC.RECONVERGENT B7 ;  /* 0x0000000000077941 */ /* 0x000fea0003800200 */
.L_x_23085:
        /* <DEDUP_REMOVED lines=21> */
.L_x_23088:
[----:B------:R-:W-:Y:S05]  /*17340*/  BSYNC.RECONVERGENT B7 ;  /* 0x0000000000077941 */ /* 0x000fea0003800200 */
.L_x_23087:
        /* <DEDUP_REMOVED lines=26> */
.L_x_23090:
[----:B------:R-:W-:Y:S05]  /*174f0*/  BSYNC.RECONVERGENT B7 ;  /* 0x0000000000077941 */ /* 0x000fea0003800200 */
.L_x_23089:
        /* <DEDUP_REMOVED lines=24> */
.L_x_23118:
        /* <DEDUP_REMOVED lines=28> */
.L_x_23095:
        /* <DEDUP_REMOVED lines=8> */
.L_x_23096:
[----:B------:R-:W-:Y:S05]  /*178c0*/  BSYNC.RECONVERGENT B1 ;  /* 0x0000000000017941 */ /* 0x000fea0003800200 */
.L_x_23094:
        /* <DEDUP_REMOVED lines=45> */
.L_x_23098:
        /* <DEDUP_REMOVED lines=8> */
.L_x_23099:
[----:B------:R-:W-:Y:S05]  /*17c20*/  BSYNC.RECONVERGENT B1 ;  /* 0x0000000000017941 */ /* 0x000fea0003800200 */
.L_x_23097:
        /* <DEDUP_REMOVED lines=44> */
.L_x_23101:
        /* <DEDUP_REMOVED lines=8> */
.L_x_23102:
[----:B------:R-:W-:Y:S05]  /*17f70*/  BSYNC.RECONVERGENT B1 ;  /* 0x0000000000017941 */ /* 0x000fea0003800200 */
.L_x_23100:
        /* <DEDUP_REMOVED lines=44> */
.L_x_23104:
        /* <DEDUP_REMOVED lines=8> */
.L_x_23105:
[----:B------:R-:W-:Y:S05]  /*182c0*/  BSYNC.RECONVERGENT B1 ;  /* 0x0000000000017941 */ /* 0x000fea0003800200 */
.L_x_23103:
        /* <DEDUP_REMOVED lines=44> */
.L_x_23107:
        /* <DEDUP_REMOVED lines=8> */
.L_x_23108:
[----:B------:R-:W-:Y:S05]  /*18610*/  BSYNC.RECONVERGENT B1 ;  /* 0x0000000000017941 */ /* 0x000fea0003800200 */
.L_x_23106:
        /* <DEDUP_REMOVED lines=44> */
.L_x_23110:
        /* <DEDUP_REMOVED lines=8> */
.L_x_23111:
[----:B------:R-:W-:Y:S05]  /*18960*/  BSYNC.RECONVERGENT B1 ;  /* 0x0000000000017941 */ /* 0x000fea0003800200 */
.L_x_23109:
        /* <DEDUP_REMOVED lines=44> */
.L_x_23113:
        /* <DEDUP_REMOVED lines=8> */
.L_x_23114:
[----:B------:R-:W-:Y:S05]  /*18cb0*/  BSYNC.RECONVERGENT B1 ;  /* 0x0000000000017941 */ /* 0x000fea0003800200 */
.L_x_23112:
        /* <DEDUP_REMOVED lines=43> */
.L_x_23116:
        /* <DEDUP_REMOVED lines=8> */
.L_x_23117:
[----:B------:R-:W-:Y:S05]  /*18ff0*/  BSYNC.RECONVERGENT B1 ;  /* 0x0000000000017941 */ /* 0x000fea0003800200 */
.L_x_23115:
        /* <DEDUP_REMOVED lines=22> */
.L_x_23093:
[----:B------:R-:W-:-:S07]  /*19160*/  IADD3 R7, PT, PT, R24, 0x3, RZ ;  /* 0x0000000318077810 */ /* 0x000fce0007ffe0ff */
.L_x_23092:
        /* <DEDUP_REMOVED lines=31> */
.L_x_23121:
        /* <DEDUP_REMOVED lines=8> */
.L_x_23122:
[----:B------:R-:W-:Y:S05]  /*193e0*/  BSYNC.RECONVERGENT B0 ;  /* 0x0000000000007941 */ /* 0x000fea0003800200 */
.L_x_23120:
        /* <DEDUP_REMOVED lines=45> */
.L_x_23124:
        /* <DEDUP_REMOVED lines=8> */
.L_x_23125:
[----:B------:R-:W-:Y:S05]  /*19740*/  BSYNC.RECONVERGENT B0 ;  /* 0x0000000000007941 */ /* 0x000fea0003800200 */
.L_x_23123:
        /* <DEDUP_REMOVED lines=44> */
.L_x_23127:
        /* <DEDUP_REMOVED lines=8> */
.L_x_23128:
[----:B------:R-:W-:Y:S05]  /*19a90*/  BSYNC.RECONVERGENT B0 ;  /* 0x0000000000007941 */ /* 0x000fea0003800200 */
.L_x_23126:
        /* <DEDUP_REMOVED lines=44> */
.L_x_23130:
        /* <DEDUP_REMOVED lines=8> */
.L_x_23131:
[----:B------:R-:W-:Y:S05]  /*19de0*/  BSYNC.RECONVERGENT B0 ;  /* 0x0000000000007941 */ /* 0x000fea0003800200 */
.L_x_23129:
        /* <DEDUP_REMOVED lines=18> */
.L_x_23119:
        /* <DEDUP_REMOVED lines=31> */
.L_x_23134:
        /* <DEDUP_REMOVED lines=8> */
.L_x_23135:
[----:B------:R-:W-:Y:S05]  /*1a180*/  BSYNC.RECONVERGENT B0 ;  /* 0x0000000000007941 */ /* 0x000fea0003800200 */
.L_x_23133:
        /* <DEDUP_REMOVED lines=45> */
.L_x_23137:
        /* <DEDUP_REMOVED lines=8> */
.L_x_23138:
[----:B------:R-:W-:Y:S05]  /*1a4e0*/  BSYNC.RECONVERGENT B0 ;  /* 0x0000000000007941 */ /* 0x000fea0003800200 */
.L_x_23136:
        /* <DEDUP_REMOVED lines=18> */
.L_x_23132:
        /* <DEDUP_REMOVED lines=31> */
.L_x_23140:
[----:B------:R-:W-:Y:S01]  /*1a800*/  IMAD.MOV.U32 R0, RZ, RZ, R3 ;  /* 0x000000ffff007224 */ /* 0x000fe200078e0003 */
[----:B------:R-:W-:Y:S01]  /*1a810*/  MOV R15, R27 ;  /* 0x0000001b000f7202 */ /* 0x000fe20000000f00 */
[----:B------:R-:W-:Y:S01]  /*1a820*/  IMAD.MOV.U32 R6, RZ, RZ, R26 ;  /* 0x000000ffff067224 */ /* 0x000fe200078e001a */
[----:B------:R-:W-:-:S07]  /*1a830*/  MOV R3, 0x1a850 ;  /* 0x0001a85000037802 */ /* 0x000fce0000000f00 */
[----:B------:R-:W-:Y:S05]  /*1a840*/  CALL.REL.NOINC `($__internal_55_$__cuda_sm20_rem_s64) ;  /* 0x00000224002c7944 */ /* 0x000fea0003c00000 */
[----:B------:R-:W-:-:S07]  /*1a850*/  MOV R5, R0 ;  /* 0x0000000000057202 */ /* 0x000fce0000000f00 */
.L_x_23141:
[----:B------:R-:W-:Y:S05]  /*1a860*/  BSYNC.RECONVERGENT B0 ;  /* 0x0000000000007941 */ /* 0x000fea0003800200 */
.L_x_23139:
        /* <DEDUP_REMOVED lines=10> */
.L_x_23091:
        /* <DEDUP_REMOVED lines=14> */
.L_x_23144:
        /* <DEDUP_REMOVED lines=22> */
.L_x_23143:
[----:B------:R-:W-:Y:S05]  /*1ab50*/  BSYNC.RECONVERGENT B7 ;  /* 0x0000000000077941 */ /* 0x000fea0003800200 */
.L_x_23142:
[----:B------:R-:W-:-:S05]  /*1ab60*/  IADD3 R18, P0, PT, R18, 0x8, RZ ;  /* 0x0000000812127810 */ /* 0x000fca0007f1e0ff */
[----:B------:R-:W-:Y:S01]  /*1ab70*/  IMAD.X R19, RZ, RZ, R19, P0 ;  /* 0x000000ffff137224 */ /* 0x000fe200000e0613 */
[----:B------:R-:W-:-:S04]  /*1ab80*/  ISETP.GE.U32.AND P0, PT, R18, R23, PT ;  /* 0x000000171200720c */ /* 0x000fc80003f06070 */
[----:B------:R-:W-:-:S13]  /*1ab90*/  ISETP.GE.U32.AND.EX P0, PT, R19, R22, PT, P0 ;  /* 0x000000161300720c */ /* 0x000fda0003f06100 */
[----:B------:R-:W-:Y:S05]  /*1aba0*/  @!P0 BRA `(.L_x_23144) ;  /* 0xfffffffc00908947 */ /* 0x000fea000383ffff */
.L_x_23084:
[----:B------:R-:W-:Y:S05]  /*1abb0*/  BSYNC.RECONVERGENT B6 ;  /* 0x0000000000067941 */ /* 0x000fea0003800200 */
.L_x_23083:
        /* <DEDUP_REMOVED lines=25> */
.L_x_23148:
[----:B------:R-:W-:Y:S05]  /*1ad50*/  BSYNC.RECONVERGENT B7 ;  /* 0x0000000000077941 */ /* 0x000fea0003800200 */
.L_x_23147:
        /* <DEDUP_REMOVED lines=21> */
.L_x_23150:
[----:B------:R-:W-:Y:S05]  /*1aeb0*/  BSYNC.RECONVERGENT B7 ;  /* 0x0000000000077941 */ /* 0x000fea0003800200 */
.L_x_23149:
        /* <DEDUP_REMOVED lines=26> */
.L_x_23152:
[----:B------:R-:W-:Y:S05]  /*1b060*/  BSYNC.RECONVERGENT B7 ;  /* 0x0000000000077941 */ /* 0x000fea0003800200 */
.L_x_23151:
        /* <DEDUP_REMOVED lines=23> */
.L_x_23180:
        /* <DEDUP_REMOVED lines=28> */
.L_x_23157:
        /* <DEDUP_REMOVED lines=8> */
.L_x_23158:
[----:B------:R-:W-:Y:S05]  /*1b420*/  BSYNC.RECONVERGENT B1 ;  /* 0x0000000000017941 */ /* 0x000fea0003800200 */
.L_x_23156:
        /* <DEDUP_REMOVED lines=45> */
.L_x_23160:
        /* <DEDUP_REMOVED lines=8> */
.L_x_23161:
[----:B------:R-:W-:Y:S05]  /*1b780*/  BSYNC.RECONVERGENT B1 ;  /* 0x0000000000017941 */ /* 0x000fea0003800200 */
.L_x_23159:
        /* <DEDUP_REMOVED lines=44> */
.L_x_23163:
        /* <DEDUP_REMOVED lines=8> */
.L_x_23164:
[----:B------:R-:W-:Y:S05]  /*1bad0*/  BSYNC.RECONVERGENT B1 ;  /* 0x0000000000017941 */ /* 0x000fea0003800200 */
.L_x_23162:
        /* <DEDUP_REMOVED lines=44> */
.L_x_23166:
        /* <DEDUP_REMOVED lines=8> */
.L_x_23167:
[----:B------:R-:W-:Y:S05]  /*1be20*/  BSYNC.RECONVERGENT B1 ;  /* 0x0000000000017941 */ /* 0x000fea0003800200 */
.L_x_23165:
        /* <DEDUP_REMOVED lines=44> */
.L_x_23169:
        /* <DEDUP_REMOVED lines=8> */
.L_x_23170:
[----:B------:R-:W-:Y:S05]  /*1c170*/  BSYNC.RECONVERGENT B1 ;  /* 0x0000000000017941 */ /* 0x000fea0003800200 */
.L_x_23168:
        /* <DEDUP_REMOVED lines=44> */
.L_x_23172:
        /* <DEDUP_REMOVED lines=8> */
.L_x_23173:
[----:B------:R-:W-:Y:S05]  /*1c4c0*/  BSYNC.RECONVERGENT B1 ;  /* 0x0000000000017941 */ /* 0x000fea0003800200 */
.L_x_23171:
        /* <DEDUP_REMOVED lines=45> */
.L_x_23175:
        /* <DEDUP_REMOVED lines=8> */
.L_x_23176:
[----:B------:R-:W-:Y:S05]  /*1c820*/  BSYNC.RECONVERGENT B1 ;  /* 0x0000000000017941 */ /* 0x000fea0003800200 */
.L_x_23174:
        /* <DEDUP_REMOVED lines=43> */
.L_x_23178:
        /* <DEDUP_REMOVED lines=8> */
.L_x_23179:
[----:B------:R-:W-:Y:S05]  /*1cb60*/  BSYNC.RECONVERGENT B1 ;  /* 0x0000000000017941 */ /* 0x000fea0003800200 */
.L_x_23177:
        /* <DEDUP_REMOVED lines=22> */
.L_x_23155:
[----:B------:R-:W-:-:S07]  /*1ccd0*/  VIADD R16, R22, 0x3 ;  /* 0x0000000316107836 */ /* 0x000fce0000000000 */
.L_x_23154:
        /* <DEDUP_REMOVED lines=31> */
.L_x_23183:
        /* <DEDUP_REMOVED lines=8> */
.L_x_23184:
[----:B------:R-:W-:Y:S05]  /*1cf50*/  BSYNC.RECONVERGENT B0 ;  /* 0x0000000000007941 */ /* 0x000fea0003800200 */
.L_x_23182:
        /* <DEDUP_REMOVED lines=45> */
.L_x_23186:
        /* <DEDUP_REMOVED lines=8> */
.L_x_23187:
[----:B------:R-:W-:Y:S05]  /*1d2b0*/  BSYNC.RECONVERGENT B0 ;  /* 0x0000000000007941 */ /* 0x000fea0003800200 */
.L_x_23185:
        /* <DEDUP_REMOVED lines=44> */
.L_x_23189:
        /* <DEDUP_REMOVED lines=8> */
.L_x_23190:
[----:B------:R-:W-:Y:S05]  /*1d600*/  BSYNC.RECONVERGENT B0 ;  /* 0x0000000000007941 */ /* 0x000fea0003800200 */
.L_x_23188:
        /* <DEDUP_REMOVED lines=44> */
.L_x_23192:
        /* <DEDUP_REMOVED lines=8> */
.L_x_23193:
[----:B------:R-:W-:Y:S05]  /*1d950*/  BSYNC.RECONVERGENT B0 ;  /* 0x0000000000007941 */ /* 0x000fea0003800200 */
.L_x_23191:
        /* <DEDUP_REMOVED lines=18> */
.L_x_23181:
        /* <DEDUP_REMOVED lines=31> */
.L_x_23196:
        /* <DEDUP_REMOVED lines=8> */
.L_x_23197:
[----:B------:R-:W-:Y:S05]  /*1dcf0*/  BSYNC.RECONVERGENT B0 ;  /* 0x0000000000007941 */ /* 0x000fea0003800200 */
.L_x_23195:
        /* <DEDUP_REMOVED lines=45> */
.L_x_23199:
        /* <DEDUP_REMOVED lines=8> */
.L_x_23200:
[----:B------:R-:W-:Y:S05]  /*1e050*/  BSYNC.RECONVERGENT B0 ;  /* 0x0000000000007941 */ /* 0x000fea0003800200 */
.L_x_23198:
        /* <DEDUP_REMOVED lines=18> */
.L_x_23194:
        /* <DEDUP_REMOVED lines=31> */
.L_x_23202:
[----:B------:R-:W-:Y:S01]  /*1e370*/  MOV R0, R3 ;  /* 0x0000000300007202 */ /* 0x000fe20000000f00 */
[----:B------:R-:W-:Y:S01]  /*1e380*/  IMAD.MOV.U32 R15, RZ, RZ, R25 ;  /* 0x000000ffff0f7224 */ /* 0x000fe200078e0019 */
[----:B------:R-:W-:Y:S02]  /*1e390*/  MOV R6, R24 ;  /* 0x0000001800067202 */ /* 0x000fe40000000f00 */
[----:B------:R-:W-:-:S07]  /*1e3a0*/  MOV R3, 0x1e3c0 ;  /* 0x0001e3c000037802 */ /* 0x000fce0000000f00 */
[----:B------:R-:W-:Y:S05]  /*1e3b0*/  CALL.REL.NOINC `($__internal_55_$__cuda_sm20_rem_s64) ;  /* 0x000001e800507944 */ /* 0x000fea0003c00000 */
[----:B------:R-:W-:-:S07]  /*1e3c0*/  IMAD.MOV.U32 R5, RZ, RZ, R0 ;  /* 0x000000ffff057224 */ /* 0x000fce00078e0000 */
.L_x_23203:
[----:B------:R-:W-:Y:S05]  /*1e3d0*/  BSYNC.RECONVERGENT B0 ;  /* 0x0000000000007941 */ /* 0x000fea0003800200 */
.L_x_23201:
        /* <DEDUP_REMOVED lines=10> */
.L_x_23153:
        /* <DEDUP_REMOVED lines=14> */
.L_x_23206:
        /* <DEDUP_REMOVED lines=22> */
.L_x_23205:
[----:B------:R-:W-:Y:S05]  /*1e6c0*/  BSYNC.RECONVERGENT B7 ;  /* 0x0000000000077941 */ /* 0x000fea0003800200 */
.L_x_23204:
[----:B------:R-:W-:-:S04]  /*1e6d0*/  IADD3 R16, P0, PT, R16, 0x8, RZ ;  /* 0x0000000810107810 */ /* 0x000fc80007f1e0ff */
[----:B------:R-:W-:Y:S02]  /*1e6e0*/  IADD3.X R17, PT, PT, RZ, R17, RZ, P0, !PT ;  /* 0x00000011ff117210 */ /* 0x000fe400007fe4ff */
[----:B------:R-:W-:-:S04]  /*1e6f0*/  ISETP.GE.U32.AND P0, PT, R16, R19, PT ;  /* 0x000000131000720c */ /* 0x000fc80003f06070 */
[----:B------:R-:W-:-:S13]  /*1e700*/  ISETP.GE.U32.AND.EX P0, PT, R17, R18, PT, P0 ;  /* 0x000000121100720c */ /* 0x000fda0003f06100 */
[----:B------:R-:W-:Y:S05]  /*1e710*/  @!P0 BRA `(.L_x_23206) ;  /* 0xfffffffc00908947 */ /* 0x000fea000383ffff */
.L_x_23146:
[----:B------:R-:W-:Y:S05]  /*1e720*/  BSYNC.RECONVERGENT B6 ;  /* 0x0000000000067941 */ /* 0x000fea0003800200 */
.L_x_23145:
        /* <DEDUP_REMOVED lines=16> */
.L_x_23209:
[----:B------:R-:W-:-:S13]  /*1e830*/  ISETP.GE.AND P0, PT, R46, R60, PT ;  /* 0x0000003c2e00720c */ /* 0x000fda0003f06270 */
[----:B------:R-:W-:Y:S05]  /*1e840*/  @P0 BRA `(.L_x_23211) ;  /* 0x0000000000300947 */ /* 0x000fea0003800000 */
[----:B0-----:R-:W0:Y:S01]  /*1e850*/  LDC.64 R2, c[0x0][0x3c8] ;  /* 0x0000f200ff027b82 */ /* 0x001e220000000a00 */
[----:B------:R-:W-:Y:S01]  /*1e860*/  IMAD R5, R61, 0x400, R46 ;  /* 0x000004003d057824 */ /* 0x000fe200078e022e */
[----:B------:R-:W-:-:S03]  /*1e870*/  IADD3 R46, PT, PT, R46, 0x80, RZ ;  /* 0x000000802e2e7810 */ /* 0x000fc60007ffe0ff */
[----:B0-----:R-:W-:-:S05]  /*1e880*/  IMAD.WIDE.U32 R2, R5, 0x8, R2 ;  /* 0x0000000805027825 */ /* 0x001fca00078e0002 */
[----:B------:R1:W-:Y:S02]  /*1e890*/  STG.E.64 desc[UR36][R2.64], RZ ;  /* 0x000000ff02007986 */ /* 0x0003e4000c101b24 */
.L_x_23210:
[----:B------:R-:W-:-:S13]  /*1e8a0*/  ISETP.GE.AND P0, PT, R46, R60, PT ;  /* 0x0000003c2e00720c */ /* 0x000fda0003f06270 */
[----:B------:R-:W-:Y:S05]  /*1e8b0*/  @P0 BRA `(.L_x_23212) ;  /* 0x0000000000300947 */ /* 0x000fea0003800000 */
[----:B01----:R-:W0:Y:S01]  /*1e8c0*/  LDC.64 R2, c[0x0][0x3c8] ;  /* 0x0000f200ff027b82 */ /* 0x003e220000000a00 */
[----:B------:R-:W-:Y:S01]  /*1e8d0*/  IMAD R5, R61, 0x400, R46 ;  /* 0x000004003d057824 */ /* 0x000fe200078e022e */
[----:B------:R-:W-:-:S03]  /*1e8e0*/  IADD3 R46, PT, PT, R46, 0x80, RZ ;  /* 0x000000802e2e7810 */ /* 0x000fc60007ffe0ff */
[----:B0-----:R-:W-:-:S05]  /*1e8f0*/  IMAD.WIDE.U32 R2, R5, 0x8, R2 ;  /* 0x0000000805027825 */ /* 0x001fca00078e0002 */
[----:B------:R1:W-:Y:S02]  /*1e900*/  STG.E.64 desc[UR36][R2.64], RZ ;  /* 0x000000ff02007986 */ /* 0x0003e4000c101b24 */
.L_x_23211:
[----:B------:R-:W-:-:S13]  /*1e910*/  ISETP.GE.AND P0, PT, R46, R60, PT ;  /* 0x0000003c2e00720c */ /* 0x000fda0003f06270 */
[----:B------:R-:W-:Y:S05]  /*1e920*/  @P0 BRA `(.L_x_23213) ;  /* 0x0000000000340947 */ /* 0x000fea0003800000 */
[----:B01----:R-:W0:Y:S01]  /*1e930*/  LDC.64 R2, c[0x0][0x3c8] ;  /* 0x0000f200ff027b82 */ /* 0x003e220000000a00 */
[----:B------:R-:W-:Y:S01]  /*1e940*/  IMAD R5, R61, 0x400, R46 ;  /* 0x000004003d057824 */ /* 0x000fe200078e022e */
[----:B------:R-:W-:-:S03]  /*1e950*/  IADD3 R46, PT, PT, R46, 0x80, RZ ;  /* 0x000000802e2e7810 */ /* 0x000fc60007ffe0ff */
[----:B0-----:R-:W-:-:S05]  /*1e960*/  IMAD.WIDE.U32 R2, R5, 0x8, R2 ;  /* 0x0000000805027825 */ /* 0x001fca00078e0002 */
[----:B------:R2:W-:Y:S02]  /*1e970*/  STG.E.64 desc[UR36][R2.64], RZ ;  /* 0x000000ff02007986 */ /* 0x0005e4000c101b24 */
.L_x_23212:
        /* <DEDUP_REMOVED lines=8> */
.L_x_23213:
[----:B------:R-:W-:Y:S05]  /*1ea00*/  BSYNC.RELIABLE B1 ;  /* 0x0000000000017941 */ /* 0x000fea0003800100 */
.L_x_23208:
[----:B------:R-:W-:-:S13]  /*1ea10*/  ISETP.GE.AND P0, PT, R46, R60, PT ;  /* 0x0000003c2e00720c */ /* 0x000fda0003f06270 */
[----:B012---:R-:W0:Y:S01]  /*1ea20*/  @!P0 LDC.64 R2, c[0x0][0x3c8] ;  /* 0x0000f200ff028b82 */ /* 0x007e220000000a00 */
[----:B------:R-:W-:Y:S01]  /*1ea30*/  @!P0 IMAD R5, R61, 0x400, R46 ;  /* 0x000004003d058824 */ /* 0x000fe200078e022e */
[----:B------:R-:W-:-:S03]  /*1ea40*/  @!P0 IADD3 R46, PT, PT, R46, 0x80, RZ ;  /* 0x000000802e2e8810 */ /* 0x000fc60007ffe0ff */
[----:B0-----:R-:W-:-:S05]  /*1ea50*/  @!P0 IMAD.WIDE.U32 R2, R5, 0x8, R2 ;  /* 0x0000000805028825 */ /* 0x001fca00078e0002 */
[----:B------:R3:W-:Y:S02]  /*1ea60*/  @!P0 STG.E.64 desc[UR36][R2.64], RZ ;  /* 0x000000ff02008986 */ /* 0x0007e4000c101b24 */
.L_x_23214:
[----:B------:R-:W-:Y:S05]  /*1ea70*/  BSYNC.RECONVERGENT B0 ;  /* 0x0000000000007941 */ /* 0x000fea0003800200 */
.L_x_23207:
[----:B------:R-:W-:-:S13]  /*1ea80*/  ISETP.GE.AND P0, PT, R46, R60, PT ;  /* 0x0000003c2e00720c */ /* 0x000fda0003f06270 */
[----:B------:R-:W-:Y:S05]  /*1ea90*/  @P0 EXIT ;  /* 0x000000000000094d */ /* 0x000fea0003800000 */
[----:B0123--:R-:W0:Y:S01]  /*1eaa0*/  LDC.64 R2, c[0x0][0x3c8] ;  /* 0x0000f200ff027b82 */ /* 0x00fe220000000a00 */
[----:B------:R-:W-:-:S04]  /*1eab0*/  IMAD R61, R61, 0x400, R46 ;  /* 0x000004003d3d7824 */ /* 0x000fc800078e022e */
[----:B0-----:R-:W-:-:S05]  /*1eac0*/  IMAD.WIDE.U32 R2, R61, 0x8, R2 ;  /* 0x000000083d027825 */ /* 0x001fca00078e0002 */
[----:B------:R-:W-:Y:S01]  /*1ead0*/  STG.E.64 desc[UR36][R2.64], RZ ;  /* 0x000000ff02007986 */ /* 0x000fe2000c101b24 */
[----:B------:R-:W-:Y:S05]  /*1eae0*/  EXIT ;  /* 0x000000000000794d */ /* 0x000fea0003800000 */
.L_x_22710:
        /* <DEDUP_REMOVED lines=66> */
.L_x_23216:
[----:B------:R-:W-:Y:S05]  /*1ef10*/  BSYNC.RECONVERGENT B6 ;  /* 0x0000000000067941 */ /* 0x000fea0003800200 */
.L_x_23215:
        /* <DEDUP_REMOVED lines=21> */
.L_x_23218:
[----:B------:R-:W-:Y:S05]  /*1f070*/  BSYNC.RECONVERGENT B6 ;  /* 0x0000000000067941 */ /* 0x000fea0003800200 */
.L_x_23217:
        /* <DEDUP_REMOVED lines=26> */
.L_x_23220:
[----:B------:R-:W-:Y:S05]  /*1f220*/  BSYNC.RECONVERGENT B6 ;  /* 0x0000000000067941 */ /* 0x000fea0003800200 */
.L_x_23219:
        /* <DEDUP_REMOVED lines=22> */
.L_x_23248:
        /* <DEDUP_REMOVED lines=28> */
.L_x_23225:
        /* <DEDUP_REMOVED lines=8> */
.L_x_23226:
[----:B------:R-:W-:Y:S05]  /*1f5d0*/  BSYNC.RECONVERGENT B1 ;  /* 0x0000000000017941 */ /* 0x000fea0003800200 */
.L_x_23224:
        /* <DEDUP_REMOVED lines=44> */
.L_x_23228:
        /* <DEDUP_REMOVED lines=8> */
.L_x_23229:
[----:B------:R-:W-:Y:S05]  /*1f920*/  BSYNC.RECONVERGENT B1 ;  /* 0x0000000000017941 */ /* 0x000fea0003800200 */
.L_x_23227:
        /* <DEDUP_REMOVED lines=45> */
.L_x_23231:
        /* <DEDUP_REMOVED lines=8> */
.L_x_23232:
[----:B------:R-:W-:Y:S05]  /*1fc80*/  BSYNC.RECONVERGENT B1 ;  /* 0x0000000000017941 */ /* 0x000fea0003800200 */
.L_x_23230:
        /* <DEDUP_REMOVED lines=44> */
.L_x_23234:
        /* <DEDUP_REMOVED lines=8> */
.L_x_23235:
[----:B------:R-:W-:Y:S05]  /*1ffd0*/  BSYNC.RECONVERGENT B1 ;  /* 0x0000000000017941 */ /* 0x000fea0003800200 */
.L_x_23233:
        /* <DEDUP_REMOVED lines=44> */
.L_x_23237:
        /* <DEDUP_REMOVED lines=8> */
.L_x_23238:
[----:B------:R-:W-:Y:S05]  /*20320*/  BSYNC.RECONVERGENT B1 ;  /* 0x0000000000017941 */ /* 0x000fea0003800200 */
.L_x_23236:
        /* <DEDUP_REMOVED lines=45> */
.L_x_23240:
        /* <DEDUP_REMOVED lines=8> */
.L_x_23241:
[----:B------:R-:W-:Y:S05]  /*20680*/  BSYNC.RECONVERGENT B1 ;  /* 0x0000000000017941 */ /* 0x000fea0003800200 */
.L_x_23239:
        /* <DEDUP_REMOVED lines=46> */
.L_x_23243:
        /* <DEDUP_REMOVED lines=8> */
.L_x_23244:
[----:B------:R-:W-:Y:S05]  /*209f0*/  BSYNC.RECONVERGENT B1 ;  /* 0x0000000000017941 */ /* 0x000fea0003800200 */
.L_x_23242:
        /* <DEDUP_REMOVED lines=46> */
.L_x_23246:
        /* <DEDUP_REMOVED lines=8> */
.L_x_23247:
[----:B------:R-:W-:Y:S05]  /*20d60*/  BSYNC.RECONVERGENT B1 ;  /* 0x0000000000017941 */ /* 0x000fea0003800200 */
.L_x_23245:
        /* <DEDUP_REMOVED lines=24> */
.L_x_23223:
[----:B------:R-:W-:-:S07]  /*20ef0*/  IADD3 R54, PT, PT, R6, 0x3, RZ ;  /* 0x0000000306367810 */ /* 0x000fce0007ffe0ff */
.L_x_23222:
        /* <DEDUP_REMOVED lines=32> */
.L_x_23251:
        /* <DEDUP_REMOVED lines=8> */
.L_x_23252:
[----:B------:R-:W-:Y:S05]  /*21180*/  BSYNC.RECONVERGENT B0 ;  /* 0x0000000000007941 */ /* 0x000fea0003800200 */
.L_x_23250:
        /* <DEDUP_REMOVED lines=43> */
.L_x_23254:
        /* <DEDUP_REMOVED lines=8> */
.L_x_23255:
[----:B------:R-:W-:Y:S05]  /*214c0*/  BSYNC.RECONVERGENT B0 ;  /* 0x0000000000007941 */ /* 0x000fea0003800200 */
.L_x_23253:
        /* <DEDUP_REMOVED lines=45> */
.L_x_23257:
        /* <DEDUP_REMOVED lines=8> */
.L_x_23258:
[----:B------:R-:W-:Y:S05]  /*21820*/  BSYNC.RECONVERGENT B0 ;  /* 0x0000000000007941 */ /* 0x000fea0003800200 */
.L_x_23256:
        /* <DEDUP_REMOVED lines=45> */
.L_x_23260:
        /* <DEDUP_REMOVED lines=8> */
.L_x_23261:
[----:B------:R-:W-:Y:S05]  /*21b80*/  BSYNC.RECONVERGENT B0 ;  /* 0x0000000000007941 */ /* 0x000fea0003800200 */
.L_x_23259:
        /* <DEDUP_REMOVED lines=19> */
.L_x_23249:
        /* <DEDUP_REMOVED lines=32> */
.L_x_23264:
        /* <DEDUP_REMOVED lines=8> */
.L_x_23265:
[----:B------:R-:W-:Y:S05]  /*21f40*/  BSYNC.RECONVERGENT B0 ;  /* 0x0000000000007941 */ /* 0x000fea0003800200 */
.L_x_23263:
        /* <DEDUP_REMOVED lines=43> */
.L_x_23267:
        /* <DEDUP_REMOVED lines=8> */
.L_x_23268:
[----:B------:R-:W-:Y:S05]  /*22280*/  BSYNC.RECONVERGENT B0 ;  /* 0x0000000000007941 */ /* 0x000fea0003800200 */
.L_x_23266:
        /* <DEDUP_REMOVED lines=19> */
.L_x_23262:
        /* <DEDUP_REMOVED lines=32> */
.L_x_23270:
[----:B------:R-:W-:Y:S01]  /*225c0*/  IMAD.MOV.U32 R0, RZ, RZ, R3 ;  /* 0x000000ffff007224 */ /* 0x000fe200078e0003 */
[----:B------:R-:W-:Y:S01]  /*225d0*/  MOV R15, R60 ;  /* 0x0000003c000f7202 */ /* 0x000fe20000000f00 */
[----:B------:R-:W-:Y:S01]  /*225e0*/  IMAD.MOV.U32 R6, RZ, RZ, R61 ;  /* 0x000000ffff067224 */ /* 0x000fe200078e003d */
[----:B------:R-:W-:-:S07]  /*225f0*/  MOV R3, 0x22610 ;  /* 0x0002261000037802 */ /* 0x000fce0000000f00 */
[----:B------:R-:W-:Y:S05]  /*22600*/  CALL.REL.NOINC `($__internal_55_$__cuda_sm20_rem_s64) ;  /* 0x000001a400bc7944 */ /* 0x000fea0003c00000 */
[----:B------:R-:W-:-:S07]  /*22610*/  MOV R5, R0 ;  /* 0x0000000000057202 */ /* 0x000fce0000000f00 */
.L_x_23271:
[----:B------:R-:W-:Y:S05]  /*22620*/  BSYNC.RECONVERGENT B0 ;  /* 0x0000000000007941 */ /* 0x000fea0003800200 */
.L_x_23269:
        /* <DEDUP_REMOVED lines=10> */
.L_x_23221:
        /* <DEDUP_REMOVED lines=17> */
.L_x_23276:
        /* <DEDUP_REMOVED lines=22> */
.L_x_23275:
[----:B------:R-:W-:Y:S05]  /*22940*/  BSYNC.RECONVERGENT B7 ;  /* 0x0000000000077941 */ /* 0x000fea0003800200 */
.L_x_23274:
[----:B------:R-:W-:-:S05]  /*22950*/  IADD3 R16, P0, PT, R16, 0x8, RZ ;  /* 0x0000000810107810 */ /* 0x000fca0007f1e0ff */
[----:B------:R-:W-:Y:S01]  /*22960*/  IMAD.X R17, RZ, RZ, R17, P0 ;  /* 0x000000ffff117224 */ /* 0x000fe200000e0611 */
[----:B------:R-:W-:-:S04]  /*22970*/  ISETP.GE.U32.AND P0, PT, R16, R23, PT ;  /* 0x000000171000720c */ /* 0x000fc80003f06070 */
[----:B------:R-:W-:-:S13]  /*22980*/  ISETP.GE.U32.AND.EX P0, PT, R17, R55, PT, P0 ;  /* 0x000000371100720c */ /* 0x000fda0003f06100 */
[----:B------:R-:W-:Y:S05]  /*22990*/  @!P0 BRA `(.L_x_23276) ;  /* 0xfffffffc00908947 */ /* 0x000fea000383ffff */
.L_x_23273:
[----:B------:R-:W-:Y:S05]  /*229a0*/  BSYNC.RECONVERGENT B6 ;  /* 0x0000000000067941 */ /* 0x000fea0003800200 */
.L_x_23272:
        /* <DEDUP_REMOVED lines=21> */
.L_x_23278:
[----:B------:R-:W-:Y:S05]  /*22b00*/  BSYNC.RECONVERGENT B6 ;  /* 0x0000000000067941 */ /* 0x000fea0003800200 */
.L_x_23277:
        /* <DEDUP_REMOVED lines=21> */
.L_x_23280:
[----:B------:R-:W-:Y:S05]  /*22c60*/  BSYNC.RECONVERGENT B6 ;  /* 0x0000000000067941 */ /* 0x000fea0003800200 */
.L_x_23279:
        /* <DEDUP_REMOVED lines=26> */
.L_x_23282:
[----:B------:R-:W-:Y:S05]  /*22e10*/  BSYNC.RECONVERGENT B6 ;  /* 0x0000000000067941 */ /* 0x000fea0003800200 */
.L_x_23281:
        /* <DEDUP_REMOVED lines=20> */
.L_x_23310:
        /* <DEDUP_REMOVED lines=28> */
.L_x_23287:
        /* <DEDUP_REMOVED lines=8> */
.L_x_23288:
[----:B------:R-:W-:Y:S05]  /*231a0*/  BSYNC.RECONVERGENT B1 ;  /* 0x0000000000017941 */ /* 0x000fea0003800200 */
.L_x_23286:
        /* <DEDUP_REMOVED lines=43> */
.L_x_23290:
        /* <DEDUP_REMOVED lines=8> */
.L_x_23291:
[----:B------:R-:W-:Y:S05]  /*234e0*/  BSYNC.RECONVERGENT B1 ;  /* 0x0000000000017941 */ /* 0x000fea0003800200 */
.L_x_23289:
        /* <DEDUP_REMOVED lines=44> */
.L_x_23293:
        /* <DEDUP_REMOVED lines=8> */
.L_x_23294:
[----:B------:R-:W-:Y:S05]  /*23830*/  BSYNC.RECONVERGENT B1 ;  /* 0x0000000000017941 */ /* 0x000fea0003800200 */
.L_x_23292:
        /* <DEDUP_REMOVED lines=43> */
.L_x_23296:
        /* <DEDUP_REMOVED lines=8> */
.L_x_23297:
[----:B------:R-:W-:Y:S05]  /*23b70*/  BSYNC.RECONVERGENT B1 ;  /* 0x0000000000017941 */ /* 0x000fea0003800200 */
.L_x_23295:
        /* <DEDUP_REMOVED lines=44> */
.L_x_23299:
        /* <DEDUP_REMOVED lines=8> */
.L_x_23300:
[----:B------:R-:W-:Y:S05]  /*23ec0*/  BSYNC.RECONVERGENT B1 ;  /* 0x0000000000017941 */ /* 0x000fea0003800200 */
.L_x_23298:
        /* <DEDUP_REMOVED lines=44> */
.L_x_23302:
        /* <DEDUP_REMOVED lines=8> */
.L_x_23303:
[----:B------:R-:W-:Y:S05]  /*24210*/  BSYNC.RECONVERGENT B1 ;  /* 0x0000000000017941 */ /* 0x000fea0003800200 */
.L_x_23301:
        /* <DEDUP_REMOVED lines=45> */
.L_x_23305:
        /* <DEDUP_REMOVED lines=8> */
.L_x_23306:
[----:B------:R-:W-:Y:S05]  /*24570*/  BSYNC.RECONVERGENT B1 ;  /* 0x0000000000017941 */ /* 0x000fea0003800200 */
.L_x_23304:
        /* <DEDUP_REMOVED lines=45> */
.L_x_23308:
        /* <DEDUP_REMOVED lines=8> */
.L_x_23309:
[----:B------:R-:W-:Y:S05]  /*248d0*/  BSYNC.RECONVERGENT B1 ;  /* 0x0000000000017941 */ /* 0x000fea0003800200 */
.L_x_23307:
        /* <DEDUP_REMOVED lines=22> */
.L_x_23285:
[----:B------:R-:W-:-:S07]  /*24a40*/  IADD3 R55, PT, PT, R6, 0x3, RZ ;  /* 0x0000000306377810 */ /* 0x000fce0007ffe0ff */
.L_x_23284:
        /* <DEDUP_REMOVED lines=32> */
.L_x_23313:
        /* <DEDUP_REMOVED lines=8> */
.L_x_23314:
[----:B------:R-:W-:Y:S05]  /*24cd0*/  BSYNC.RECONVERGENT B0 ;  /* 0x0000000000007941 */ /* 0x000fea0003800200 */
.L_x_23312:
        /* <DEDUP_REMOVED lines=43> */
.L_x_23316:
        /* <DEDUP_REMOVED lines=8> */
.L_x_23317:
[----:B------:R-:W-:Y:S05]  /*25010*/  BSYNC.RECONVERGENT B0 ;  /* 0x0000000000007941 */ /* 0x000fea0003800200 */
.L_x_23315:
        /* <DEDUP_REMOVED lines=44> */
.L_x_23319:
        /* <DEDUP_REMOVED lines=8> */
.L_x_23320:
[----:B------:R-:W-:Y:S05]  /*25360*/  BSYNC.RECONVERGENT B0 ;  /* 0x0000000000007941 */ /* 0x000fea0003800200 */
.L_x_23318:
        /* <DEDUP_REMOVED lines=44> */
.L_x_23322:
        /* <DEDUP_REMOVED lines=8> */
.L_x_23323:
[----:B------:R-:W-:Y:S05]  /*256b0*/  BSYNC.RECONVERGENT B0 ;  /* 0x0000000000007941 */ /* 0x000fea0003800200 */
.L_x_23321:
        /* <DEDUP_REMOVED lines=17> */
.L_x_23311:
        /* <DEDUP_REMOVED lines=31> */
.L_x_23326:
        /* <DEDUP_REMOVED lines=8> */
.L_x_23327:
[----:B------:R-:W-:Y:S05]  /*25a40*/  BSYNC.RECONVERGENT B0 ;  /* 0x0000000000007941 */ /* 0x000fea0003800200 */
.L_x_23325:
        /* <DEDUP_REMOVED lines=43> */
.L_x_23329:
        /* <DEDUP_REMOVED lines=8> */
.L_x_23330:
[----:B------:R-:W-:Y:S05]  /*25d80*/  BSYNC.RECONVERGENT B0 ;  /* 0x0000000000007941 */ /* 0x000fea0003800200 */
.L_x_23328:
        /* <DEDUP_REMOVED lines=17> */
.L_x_23324:
        /* <DEDUP_REMOVED lines=31> */
.L_x_23332:
[----:B------:R-:W-:Y:S01]  /*26090*/  IMAD.MOV.U32 R0, RZ, RZ, R3 ;  /* 0x000000ffff007224 */ /* 0x000fe200078e0003 */
[----:B------:R-:W-:Y:S01]  /*260a0*/  MOV R15, R54 ;  /* 0x00000036000f7202 */ /* 0x000fe20000000f00 */
[----:B------:R-:W-:Y:S01]  /*260b0*/  IMAD.MOV.U32 R6, RZ, RZ, R17 ;  /* 0x000000ffff067224 */ /* 0x000fe200078e0011 */
[----:B------:R-:W-:-:S07]  /*260c0*/  MOV R3, 0x260e0 ;  /* 0x000260e000037802 */ /* 0x000fce0000000f00 */
[----:B------:R-:W-:Y:S05]  /*260d0*/  CALL.REL.NOINC `($__internal_55_$__cuda_sm20_rem_s64) ;  /* 0x0000016c00087944 */ /* 0x000fea0003c00000 */
[----:B------:R-:W-:-:S07]  /*260e0*/  MOV R5, R0 ;  /* 0x0000000000057202 */ /* 0x000fce0000000f00 */
.L_x_23333:
[----:B------:R-:W-:Y:S05]  /*260f0*/  BSYNC.RECONVERGENT B0 ;  /* 0x0000000000007941 */ /* 0x000fea0003800200 */
.L_x_23331:
[----:B------:R-:W0:Y:S02]  /*26100*/  LDC.64 R2, c[0x0][0x3b0] ;  /* 0x0000ec00ff027b82 */ /* 0x000e240000000a00 */
[----:B0-----:R-:W-:-:S06]  /*26110*/  IMAD.WIDE.U32 R2, R55, 0x8, R2 ;  /* 0x0000000837027825 */ /* 0x001fcc00078e0002 */
[----:B------:R-:W2:Y:S02]  /*26120*/  LDG.E.64 R2, desc[UR36][R2.64] ;  /* 0x0000002402027981 */ /* 0x000ea4000c1e1b00 */
[----:B--2---:R-:W-:Y:S02]  /*26130*/  IMAD R5, R5, R2, RZ ;  /* 0x0000000205057224 */ /* 0x004fe400078e02ff */
[----:B------:R-:W-:-:S04]  /*26140*/  IMAD.WIDE.U32 R52, R2, R4, R52 ;  /* 0x0000000402347225 */ /* 0x000fc800078e0034 */
[----:B------:R-:W-:-:S04]  /*26150*/  IMAD R5, R3, R4, R5 ;  /* 0x0000000403057224 */ /* 0x000fc800078e0205 */
[----:B------:R-:W-:-:S07]  /*26160*/  IMAD.IADD R53, R53, 0x1, R5 ;  /* 0x0000000135357824 */ /* 0x000fce00078e0205 */
.L_x_23283:
        /* <DEDUP_REMOVED lines=17> */
.L_x_23338:
        /* <DEDUP_REMOVED lines=22> */
.L_x_23337:
[----:B------:R-:W-:Y:S05]  /*263e0*/  BSYNC.RECONVERGENT B7 ;  /* 0x0000000000077941 */ /* 0x000fea0003800200 */
.L_x_23336:
[----:B------:R-:W-:-:S04]  /*263f0*/  IADD3 R18, P0, PT, R18, 0x8, RZ ;  /* 0x0000000812127810 */ /* 0x000fc80007f1e0ff */
[----:B------:R-:W-:Y:S02]  /*26400*/  IADD3.X R19, PT, PT, RZ, R19, RZ, P0, !PT ;  /* 0x00000013ff137210 */ /* 0x000fe400007fe4ff */
[----:B------:R-:W-:-:S04]  /*26410*/  ISETP.GE.U32.AND P0, PT, R18, R17, PT ;  /* 0x000000111200720c */ /* 0x000fc80003f06070 */
[----:B------:R-:W-:-:S13]  /*26420*/  ISETP.GE.U32.AND.EX P0, PT, R19, R53, PT, P0 ;  /* 0x000000351300720c */ /* 0x000fda0003f06100 */
[----:B------:R-:W-:Y:S05]  /*26430*/  @!P0 BRA `(.L_x_23338) ;  /* 0xfffffffc00908947 */ /* 0x000fea000383ffff */
.L_x_23335:
[----:B------:R-:W-:Y:S05]  /*26440*/  BSYNC.RECONVERGENT B6 ;  /* 0x0000000000067941 */ /* 0x000fea0003800200 */
.L_x_23334:
        /* <DEDUP_REMOVED lines=21> */
.L_x_23340:
[----:B------:R-:W-:Y:S05]  /*265a0*/  BSYNC.RECONVERGENT B6 ;  /* 0x0000000000067941 */ /* 0x000fea0003800200 */
.L_x_23339:
        /* <DEDUP_REMOVED lines=21> */
.L_x_23342:
[----:B------:R-:W-:Y:S05]  /*26700*/  BSYNC.RECONVERGENT B6 ;  /* 0x0000000000067941 */ /* 0x000fea0003800200 */
.L_x_23341:
        /* <DEDUP_REMOVED lines=26> */
.L_x_23344:
[----:B------:R-:W-:Y:S05]  /*268b0*/  BSYNC.RECONVERGENT B6 ;  /* 0x0000000000067941 */ /* 0x000fea0003800200 */
.L_x_23343:
        /* <DEDUP_REMOVED lines=24> */
.L_x_23372:
        /* <DEDUP_REMOVED lines=28> */
.L_x_23349:
        /* <DEDUP_REMOVED lines=8> */
.L_x_23350:
[----:B------:R-:W-:Y:S05]  /*26c80*/  BSYNC.RECONVERGENT B1 ;  /* 0x0000000000017941 */ /* 0x000fea0003800200 */
.L_x_23348:
        /* <DEDUP_REMOVED lines=45> */
.L_x_23352:
        /* <DEDUP_REMOVED lines=8> */
.L_x_23353:
[----:B------:R-:W-:Y:S05]  /*26fe0*/  BSYNC.RECONVERGENT B1 ;  /* 0x0000000000017941 */ /* 0x000fea0003800200 */
.L_x_23351:
        /* <DEDUP_REMOVED lines=44> */
.L_x_23355:
        /* <DEDUP_REMOVED lines=8> */
.L_x_23356:
[----:B------:R-:W-:Y:S05]  /*27330*/  BSYNC.RECONVERGENT B1 ;  /* 0x0000000000017941 */ /* 0x000fea0003800200 */
.L_x_23354:
        /* <DEDUP_REMOVED lines=44> */
.L_x_23358:
        /* <DEDUP_REMOVED lines=8> */
.L_x_23359:
[----:B------:R-:W-:Y:S05]  /*27680*/  BSYNC.RECONVERGENT B1 ;  /* 0x0000000000017941 */ /* 0x000fea0003800200 */
.L_x_23357:
        /* <DEDUP_REMOVED lines=44> */
.L_x_23361:
        /* <DEDUP_REMOVED lines=8> */
.L_x_23362:
[----:B------:R-:W-:Y:S05]  /*279d0*/  BSYNC.RECONVERGENT B1 ;  /* 0x0000000000017941 */ /* 0x000fea0003800200 */
.L_x_23360:
        /* <DEDUP_REMOVED lines=44> */
.L_x_23364:
        /* <DEDUP_REMOVED lines=8> */
.L_x_23365:
[----:B------:R-:W-:Y:S05]  /*27d20*/  BSYNC.RECONVERGENT B1 ;  /* 0x0000000000017941 */ /* 0x000fea0003800200 */
.L_x_23363:
        /* <DEDUP_REMOVED lines=44> */
.L_x_23367:
        /* <DEDUP_REMOVED lines=8> */
.L_x_23368:
[----:B------:R-:W-:Y:S05]  /*28070*/  BSYNC.RECONVERGENT B1 ;  /* 0x0000000000017941 */ /* 0x000fea0003800200 */
.L_x_23366:
        /* <DEDUP_REMOVED lines=44> */
.L_x_23370:
        /* <DEDUP_REMOVED lines=8> */
.L_x_23371:
[----:B------:R-:W-:Y:S05]  /*283c0*/  BSYNC.RECONVERGENT B1 ;  /* 0x0000000000017941 */ /* 0x000fea0003800200 */
.L_x_23369:
        /* <DEDUP_REMOVED lines=23> */
.L_x_23347:
[----:B------:R-:W-:-:S07]  /*28540*/  IADD3 R7, PT, PT, R14, 0x3, RZ ;  /* 0x000000030e077810 */ /* 0x000fce0007ffe0ff */
.L_x_23346:
        /* <DEDUP_REMOVED lines=31> */
.L_x_23375:
        /* <DEDUP_REMOVED lines=8> */
.L_x_23376:
[----:B------:R-:W-:Y:S05]  /*287c0*/  BSYNC.RECONVERGENT B0 ;  /* 0x0000000000007941 */ /* 0x000fea0003800200 */
.L_x_23374:
        /* <DEDUP_REMOVED lines=45> */
.L_x_23378:
        /* <DEDUP_REMOVED lines=8> */
.L_x_23379:
[----:B------:R-:W-:Y:S05]  /*28b20*/  BSYNC.RECONVERGENT B0 ;  /* 0x0000000000007941 */ /* 0x000fea0003800200 */
.L_x_23377:
        /* <DEDUP_REMOVED lines=44> */
.L_x_23381:
        /* <DEDUP_REMOVED lines=8> */
.L_x_23382:
[----:B------:R-:W-:Y:S05]  /*28e70*/  BSYNC.RECONVERGENT B0 ;  /* 0x0000000000007941 */ /* 0x000fea0003800200 */
.L_x_23380:
        /* <DEDUP_REMOVED lines=44> */
.L_x_23384:
        /* <DEDUP_REMOVED lines=8> */
.L_x_23385:
[----:B------:R-:W-:Y:S05]  /*291c0*/  BSYNC.RECONVERGENT B0 ;  /* 0x0000000000007941 */ /* 0x000fea0003800200 */
.L_x_23383:
        /* <DEDUP_REMOVED lines=18> */
.L_x_23373:
        /* <DEDUP_REMOVED lines=31> */
.L_x_23388:
        /* <DEDUP_REMOVED lines=8> */
.L_x_23389:
[----:B------:R-:W-:Y:S05]  /*29560*/  BSYNC.RECONVERGENT B0 ;  /* 0x0000000000007941 */ /* 0x000fea0003800200 */
.L_x_23387:
        /* <DEDUP_REMOVED lines=45> */
.L_x_23391:
        /* <DEDUP_REMOVED lines=8> */
.L_x_23392:
[----:B------:R-:W-:Y:S05]  /*298c0*/  BSYNC.RECONVERGENT B0 ;  /* 0x0000000000007941 */ /* 0x000fea0003800200 */
.L_x_23390:
        /* <DEDUP_REMOVED lines=18> */
.L_x_23386:
        /* <DEDUP_REMOVED lines=31> */
.L_x_23394:
[----:B------:R-:W-:Y:S01]  /*29be0*/  IMAD.MOV.U32 R0, RZ, RZ, R3 ;  /* 0x000000ffff007224 */ /* 0x000fe200078e0003 */
[----:B------:R-:W-:-:S07]  /*29bf0*/  MOV R3, 0x29c10 ;  /* 0x00029c1000037802 */ /* 0x000fce0000000f00 */
[----:B------:R-:W-:Y:S05]  /*29c00*/  CALL.REL.NOINC `($__internal_55_$__cuda_sm20_rem_s64) ;  /* 0x00000130003c7944 */ /* 0x000fea0003c00000 */
[----:B------:R-:W-:-:S07]  /*29c10*/  MOV R5, R0 ;  /* 0x0000000000057202 */ /* 0x000fce0000000f00 */
.L_x_23395:
[----:B------:R-:W-:Y:S05]  /*29c20*/  BSYNC.RECONVERGENT B0 ;  /* 0x0000000000007941 */ /* 0x000fea0003800200 */
.L_x_23393:
        /* <DEDUP_REMOVED lines=10> */
.L_x_23345:
        /* <DEDUP_REMOVED lines=15> */
.L_x_23400:
        /* <DEDUP_REMOVED lines=22> */
.L_x_23399:
[----:B------:R-:W-:Y:S05]  /*29f20*/  BSYNC.RECONVERGENT B7 ;  /* 0x0000000000077941 */ /* 0x000fea0003800200 */
.L_x_23398:
[----:B------:R-:W-:-:S05]  /*29f30*/  IADD3 R18, P0, PT, R18, 0x8, RZ ;  /* 0x0000000812127810 */ /* 0x000fca0007f1e0ff */
[----:B------:R-:W-:Y:S01]  /*29f40*/  IMAD.X R19, RZ, RZ, R19, P0 ;  /* 0x000000ffff137224 */ /* 0x000fe200000e0613 */
[----:B------:R-:W-:-:S04]  /*29f50*/  ISETP.GE.U32.AND P0, PT, R18, R23, PT ;  /* 0x000000171200720c */ /* 0x000fc80003f06070 */
[----:B------:R-:W-:-:S13]  /*29f60*/  ISETP.GE.U32.AND.EX P0, PT, R19, R22, PT, P0 ;  /* 0x000000161300720c */ /* 0x000fda0003f06100 */
[----:B------:R-:W-:Y:S05]  /*29f70*/  @!P0 BRA `(.L_x_23400) ;  /* 0xfffffffc00908947 */ /* 0x000fea000383ffff */
.L_x_23397:
[----:B------:R-:W-:Y:S05]  /*29f80*/  BSYNC.RECONVERGENT B6 ;  /* 0x0000000000067941 */ /* 0x000fea0003800200 */
.L_x_23396:
        /* <DEDUP_REMOVED lines=21> */
.L_x_23402:
[----:B------:R-:W-:Y:S05]  /*2a0e0*/  BSYNC.RECONVERGENT B6 ;  /* 0x0000000000067941 */ /* 0x000fea0003800200 */
.L_x_23401:
        /* <DEDUP_REMOVED lines=21> */
.L_x_23404:
[----:B------:R-:W-:Y:S05]  /*2a240*/  BSYNC.RECONVERGENT B6 ;  /* 0x0000000000067941 */ /* 0x000fea0003800200 */
.L_x_23403:
        /* <DEDUP_REMOVED lines=26> */
.L_x_23406:
[----:B------:R-:W-:Y:S05]  /*2a3f0*/  BSYNC.RECONVERGENT B6 ;  /* 0x0000000000067941 */ /* 0x000fea0003800200 */
.L_x_23405:
        /* <DEDUP_REMOVED lines=23> */
.L_x_23434:
        /* <DEDUP_REMOVED lines=28> */
.L_x_23411:
        /* <DEDUP_REMOVED lines=8> */
.L_x_23412:
[----:B------:R-:W-:Y:S05]  /*2a7b0*/  BSYNC.RECONVERGENT B1 ;  /* 0x0000000000017941 */ /* 0x000fea0003800200 */
.L_x_23410:
        /* <DEDUP_REMOVED lines=44> */
.L_x_23414:
        /* <DEDUP_REMOVED lines=8> */
.L_x_23415:
[----:B------:R-:W-:Y:S05]  /*2ab00*/  BSYNC.RECONVERGENT B1 ;  /* 0x0000000000017941 */ /* 0x000fea0003800200 */
.L_x_23413:
        /* <DEDUP_REMOVED lines=44> */
.L_x_23417:
        /* <DEDUP_REMOVED lines=8> */
.L_x_23418:
[----:B------:R-:W-:Y:S05]  /*2ae50*/  BSYNC.RECONVERGENT B1 ;  /* 0x0000000000017941 */ /* 0x000fea0003800200 */
.L_x_23416:
        /* <DEDUP_REMOVED lines=44> */
.L_x_23420:
        /* <DEDUP_REMOVED lines=8> */
.L_x_23421:
[----:B------:R-:W-:Y:S05]  /*2b1a0*/  BSYNC.RECONVERGENT B1 ;  /* 0x0000000000017941 */ /* 0x000fea0003800200 */
.L_x_23419:
        /* <DEDUP_REMOVED lines=44> */
.L_x_23423:
        /* <DEDUP_REMOVED lines=8> */
.L_x_23424:
[----:B------:R-:W-:Y:S05]  /*2b4f0*/  BSYNC.RECONVERGENT B1 ;  /* 0x0000000000017941 */ /* 0x000fea0003800200 */
.L_x_23422:
        /* <DEDUP_REMOVED lines=44> */
.L_x_23426:
        /* <DEDUP_REMOVED lines=8> */
.L_x_23427:
[----:B------:R-:W-:Y:S05]  /*2b840*/  BSYNC.RECONVERGENT B1 ;  /* 0x0000000000017941 */ /* 0x000fea0003800200 */
.L_x_23425:
        /* <DEDUP_REMOVED lines=44> */
.L_x_23429:
        /* <DEDUP_REMOVED lines=8> */
.L_x_23430:
[----:B------:R-:W-:Y:S05]  /*2bb90*/  BSYNC.RECONVERGENT B1 ;  /* 0x0000000000017941 */ /* 0x000fea0003800200 */
.L_x_23428:
        /* <DEDUP_REMOVED lines=44> */
.L_x_23432:
        /* <DEDUP_REMOVED lines=8> */
.L_x_23433:
[----:B------:R-:W-:Y:S05]  /*2bee0*/  BSYNC.RECONVERGENT B1 ;  /* 0x0000000000017941 */ /* 0x000fea0003800200 */
.L_x_23431:
        /* <DEDUP_REMOVED lines=23> */
.L_x_23409:
[----:B------:R-:W-:-:S07]  /*2c060*/  IADD3 R17, PT, PT, R17, 0x3, RZ ;  /* 0x0000000311117810 */ /* 0x000fce0007ffe0ff */
.L_x_23408:
        /* <DEDUP_REMOVED lines=31> */
.L_x_23437:
        /* <DEDUP_REMOVED lines=8> */
.L_x_23438:
[----:B------:R-:W-:Y:S05]  /*2c2e0*/  BSYNC.RECONVERGENT B0 ;  /* 0x0000000000007941 */ /* 0x000fea0003800200 */
.L_x_23436:
        /* <DEDUP_REMOVED lines=44> */
.L_x_23440:
        /* <DEDUP_REMOVED lines=8> */
.L_x_23441:
[----:B------:R-:W-:Y:S05]  /*2c630*/  BSYNC.RECONVERGENT B0 ;  /* 0x0000000000007941 */ /* 0x000fea0003800200 */
.L_x_23439:
        /* <DEDUP_REMOVED lines=44> */
.L_x_23443:
        /* <DEDUP_REMOVED lines=8> */
.L_x_23444:
[----:B------:R-:W-:Y:S05]  /*2c980*/  BSYNC.RECONVERGENT B0 ;  /* 0x0000000000007941 */ /* 0x000fea0003800200 */
.L_x_23442:
        /* <DEDUP_REMOVED lines=44> */
.L_x_23446:
        /* <DEDUP_REMOVED lines=8> */
.L_x_23447:
[----:B------:R-:W-:Y:S05]  /*2ccd0*/  BSYNC.RECONVERGENT B0 ;  /* 0x0000000000007941 */ /* 0x000fea0003800200 */
.L_x_23445:
        /* <DEDUP_REMOVED lines=18> */
.L_x_23435:
        /* <DEDUP_REMOVED lines=31> */
.L_x_23450:
        /* <DEDUP_REMOVED lines=8> */
.L_x_23451:
[----:B------:R-:W-:Y:S05]  /*2d070*/  BSYNC.RECONVERGENT B0 ;  /* 0x0000000000007941 */ /* 0x000fea0003800200 */
.L_x_23449:
        /* <DEDUP_REMOVED lines=45> */
.L_x_23453:
        /* <DEDUP_REMOVED lines=8> */
.L_x_23454:
[----:B------:R-:W-:Y:S05]  /*2d3d0*/  BSYNC.RECONVERGENT B0 ;  /* 0x0000000000007941 */ /* 0x000fea0003800200 */
.L_x_23452:
        /* <DEDUP_REMOVED lines=18> */
.L_x_23448:
        /* <DEDUP_REMOVED lines=31> */
.L_x_23456:
[----:B------:R-:W-:Y:S01]  /*2d6f0*/  MOV R0, R3 ;  /* 0x0000000300007202 */ /* 0x000fe20000000f00 */
[----:B------:R-:W-:Y:S01]  /*2d700*/  IMAD.MOV.U32 R15, RZ, RZ, R24 ;  /* 0x000000ffff0f7224 */ /* 0x000fe200078e0018 */
[----:B------:R-:W-:-:S07]  /*2d710*/  MOV R3, 0x2d730 ;  /* 0x0002d73000037802 */ /* 0x000fce0000000f00 */
[----:B------:R-:W-:Y:S05]  /*2d720*/  CALL.REL.NOINC `($__internal_55_$__cuda_sm20_rem_s64) ;  /* 0x000000f400747944 */ /* 0x000fea0003c00000 */
[----:B------:R-:W-:-:S07]  /*2d730*/  MOV R5, R0 ;  /* 0x0000000000057202 */ /* 0x000fce0000000f00 */
.L_x_23457:
[----:B------:R-:W-:Y:S05]  /*2d740*/  BSYNC.RECONVERGENT B0 ;  /* 0x0000000000007941 */ /* 0x000fea0003800200 */
.L_x_23455:
        /* <DEDUP_REMOVED lines=10> */
.L_x_23407:
        /* <DEDUP_REMOVED lines=15> */
.L_x_23462:
        /* <DEDUP_REMOVED lines=22> */
.L_x_23461:
[----:B------:R-:W-:Y:S05]  /*2da40*/  BSYNC.RECONVERGENT B7 ;  /* 0x0000000000077941 */ /* 0x000fea0003800200 */
.L_x_23460:
[----:B------:R-:W-:-:S05]  /*2da50*/  IADD3 R18, P0, PT, R18, 0x8, RZ ;  /* 0x0000000812127810 */ /* 0x000fca0007f1e0ff */
[----:B------:R-:W-:Y:S01]  /*2da60*/  IMAD.X R19, RZ, RZ, R19, P0 ;  /* 0x000000ffff137224 */ /* 0x000fe200000e0613 */
[----:B------:R-:W-:-:S04]  /*2da70*/  ISETP.GE.U32.AND P0, PT, R18, R17, PT ;  /* 0x000000111200720c */ /* 0x000fc80003f06070 */
[----:B------:R-:W-:-:S13]  /*2da80*/  ISETP.GE.U32.AND.EX P0, PT, R19, R22, PT, P0 ;  /* 0x000000161300720c */ /* 0x000fda0003f06100 */
[----:B------:R-:W-:Y:S05]  /*2da90*/  @!P0 BRA `(.L_x_23462) ;  /* 0xfffffffc00908947 */ /* 0x000fea000383ffff */
.L_x_23459:
[----:B------:R-:W-:Y:S05]  /*2daa0*/  BSYNC.RECONVERGENT B6 ;  /* 0x0000000000067941 */ /* 0x000fea0003800200 */
.L_x_23458:
        /* <DEDUP_REMOVED lines=21> */
.L_x_23464:
[----:B------:R-:W-:Y:S05]  /*2dc00*/  BSYNC.RECONVERGENT B6 ;  /* 0x0000000000067941 */ /* 0x000fea0003800200 */
.L_x_23463:
        /* <DEDUP_REMOVED lines=21> */
.L_x_23466:
[----:B------:R-:W-:Y:S05]  /*2dd60*/  BSYNC.RECONVERGENT B6 ;  /* 0x0000000000067941 */ /* 0x000fea0003800200 */
.L_x_23465:
        /* <DEDUP_REMOVED lines=26> */
.L_x_23468:
[----:B------:R-:W-:Y:S05]  /*2df10*/  BSYNC.RECONVERGENT B6 ;  /* 0x0000000000067941 */ /* 0x000fea0003800200 */
.L_x_23467:
        /* <DEDUP_REMOVED lines=24> */
.L_x_23496:
        /* <DEDUP_REMOVED lines=28> */
.L_x_23473:
        /* <DEDUP_REMOVED lines=8> */
.L_x_23474:
[----:B------:R-:W-:Y:S05]  /*2e2e0*/  BSYNC.RECONVERGENT B1 ;  /* 0x0000000000017941 */ /* 0x000fea0003800200 */
.L_x_23472:
        /* <DEDUP_REMOVED lines=45> */
.L_x_23476:
        /* <DEDUP_REMOVED lines=8> */
.L_x_23477:
[----:B------:R-:W-:Y:S05]  /*2e640*/  BSYNC.RECONVERGENT B1 ;  /* 0x0000000000017941 */ /* 0x000fea0003800200 */
.L_x_23475:
        /* <DEDUP_REMOVED lines=44> */
.L_x_23479:
        /* <DEDUP_REMOVED lines=8> */
.L_x_23480:
[----:B------:R-:W-:Y:S05]  /*2e990*/  BSYNC.RECONVERGENT B1 ;  /* 0x0000000000017941 */ /* 0x000fea0003800200 */
.L_x_23478:
        /* <DEDUP_REMOVED lines=44> */
.L_x_23482:
        /* <DEDUP_REMOVED lines=8> */
.L_x_23483:
[----:B------:R-:W-:Y:S05]  /*2ece0*/  BSYNC.RECONVERGENT B1 ;  /* 0x0000000000017941 */ /* 0x000fea0003800200 */
.L_x_23481:
        /* <DEDUP_REMOVED lines=44> */
.L_x_23485:
        /* <DEDUP_REMOVED lines=8> */
.L_x_23486:
[----:B------:R-:W-:Y:S05]  /*2f030*/  BSYNC.RECONVERGENT B1 ;  /* 0x0000000000017941 */ /* 0x000fea0003800200 */
.L_x_23484:
        /* <DEDUP_REMOVED lines=44> */
.L_x_23488:
        /* <DEDUP_REMOVED lines=8> */
.L_x_23489:
[----:B------:R-:W-:Y:S05]  /*2f380*/  BSYNC.RECONVERGENT B1 ;  /* 0x0000000000017941 */ /* 0x000fea0003800200 */
.L_x_23487:
        /* <DEDUP_REMOVED lines=44> */
.L_x_23491:
        /* <DEDUP_REMOVED lines=8> */
.L_x_23492:
[----:B------:R-:W-:Y:S05]  /*2f6d0*/  BSYNC.RECONVERGENT B1 ;  /* 0x0000000000017941 */ /* 0x000fea0003800200 */
.L_x_23490:
        /* <DEDUP_REMOVED lines=44> */
.L_x_23494:
        /* <DEDUP_REMOVED lines=8> */
.L_x_23495:
[----:B------:R-:W-:Y:S05]  /*2fa20*/  BSYNC.RECONVERGENT B1 ;  /* 0x0000000000017941 */ /* 0x000fea0003800200 */
.L_x_23493:
        /* <DEDUP_REMOVED lines=23> */
.L_x_23471:
[----:B------:R-:W-:-:S07]  /*2fba0*/  IADD3 R17, PT, PT, R24, 0x3, RZ ;  /* 0x0000000318117810 */ /* 0x000fce0007ffe0ff */
.L_x_23470:
        /* <DEDUP_REMOVED lines=31> */
.L_x_23499:
        /* <DEDUP_REMOVED lines=8> */
.L_x_23500:
[----:B------:R-:W-:Y:S05]  /*2fe20*/  BSYNC.RECONVERGENT B0 ;  /* 0x0000000000007941 */ /* 0x000fea0003800200 */
.L_x_23498:
        /* <DEDUP_REMOVED lines=45> */
.L_x_23502:
        /* <DEDUP_REMOVED lines=8> */
.L_x_23503:
[----:B------:R-:W-:Y:S05]  /*30180*/  BSYNC.RECONVERGENT B0 ;  /* 0x0000000000007941 */ /* 0x000fea0003800200 */
.L_x_23501:
        /* <DEDUP_REMOVED lines=44> */
.L_x_23505:
        /* <DEDUP_REMOVED lines=8> */
.L_x_23506:
[----:B------:R-:W-:Y:S05]  /*304d0*/  BSYNC.RECONVERGENT B0 ;  /* 0x0000000000007941 */ /* 0x000fea0003800200 */
.L_x_23504:
        /* <DEDUP_REMOVED lines=44> */
.L_x_23508:
        /* <DEDUP_REMOVED lines=8> */
.L_x_23509:
[----:B------:R-:W-:Y:S05]  /*30820*/  BSYNC.RECONVERGENT B0 ;  /* 0x0000000000007941 */ /* 0x000fea0003800200 */
.L_x_23507:
        /* <DEDUP_REMOVED lines=18> */
.L_x_23497:
        /* <DEDUP_REMOVED lines=31> */
.L_x_23512:
        /* <DEDUP_REMOVED lines=8> */
.L_x_23513:
[----:B------:R-:W-:Y:S05]  /*30bc0*/  BSYNC.RECONVERGENT B0 ;  /* 0x0000000000007941 */ /* 0x000fea0003800200 */
.L_x_23511:
        /* <DEDUP_REMOVED lines=45> */
.L_x_23515:
        /* <DEDUP_REMOVED lines=8> */
.L_x_23516:
[----:B------:R-:W-:Y:S05]  /*30f20*/  BSYNC.RECONVERGENT B0 ;  /* 0x0000000000007941 */ /* 0x000fea0003800200 */
.L_x_23514:
        /* <DEDUP_REMOVED lines=18> */
.L_x_23510:
        /* <DEDUP_REMOVED lines=31> */
.L_x_23518:
[----:B------:R-:W-:Y:S01]  /*31240*/  IMAD.MOV.U32 R0, RZ, RZ, R3 ;  /* 0x000000ffff007224 */ /* 0x000fe200078e0003 */
[----:B------:R-:W-:Y:S01]  /*31250*/  MOV R15, R27 ;  /* 0x0000001b000f7202 */ /* 0x000fe20000000f00 */
[----:B------:R-:W-:Y:S01]  /*31260*/  IMAD.MOV.U32 R6, RZ, RZ, R26 ;  /* 0x000000ffff067224 */ /* 0x000fe200078e001a */
[----:B------:R-:W-:-:S07]  /*31270*/  MOV R3, 0x31290 ;  /* 0x0003129000037802 */ /* 0x000fce0000000f00 */
[----:B------:R-:W-:Y:S05]  /*31280*/  CALL.REL.NOINC `($__internal_55_$__cuda_sm20_rem_s64) ;  /* 0x000000b8009c7944 */ /* 0x000fea0003c00000 */
[----:B------:R-:W-:-:S07]  /*31290*/  MOV R5, R0 ;  /* 0x0000000000057202 */ /* 0x000fce0000000f00 */
.L_x_23519:
[----:B------:R-:W-:Y:S05]  /*312a0*/  BSYNC.RECONVERGENT B0 ;  /* 0x0000000000007941 */ /* 0x000fea0003800200 */
.L_x_23517:
        /* <DEDUP_REMOVED lines=10> */
.L_x_23469:
        /* <DEDUP_REMOVED lines=15> */
.L_x_23524:
        /* <DEDUP_REMOVED lines=22> */
.L_x_23523:
[----:B------:R-:W-:Y:S05]  /*315a0*/  BSYNC.RECONVERGENT B7 ;  /* 0x0000000000077941 */ /* 0x000fea0003800200 */
.L_x_23522:
[----:B------:R-:W-:-:S05]  /*315b0*/  IADD3 R18, P0, PT, R18, 0x8, RZ ;  /* 0x0000000812127810 */ /* 0x000fca0007f1e0ff */
[----:B------:R-:W-:Y:S01]  /*315c0*/  IMAD.X R19, RZ, RZ, R19, P0 ;  /* 0x000000ffff137224 */ /* 0x000fe200000e0613 */
[----:B------:R-:W-:-:S04]  /*315d0*/  ISETP.GE.U32.AND P0, PT, R18, R17, PT ;  /* 0x000000111200720c */ /* 0x000fc80003f06070 */
[----:B------:R-:W-:-:S13]  /*315e0*/  ISETP.GE.U32.AND.EX P0, PT, R19, R22, PT, P0 ;  /* 0x000000161300720c */ /* 0x000fda0003f06100 */
[----:B------:R-:W-:Y:S05]  /*315f0*/  @!P0 BRA `(.L_x_23524) ;  /* 0xfffffffc00908947 */ /* 0x000fea000383ffff */
.L_x_23521:
[----:B------:R-:W-:Y:S05]  /*31600*/  BSYNC.RECONVERGENT B6 ;  /* 0x0000000000067941 */ /* 0x000fea0003800200 */
.L_x_23520:
        /* <DEDUP_REMOVED lines=21> */
.L_x_23526:
[----:B------:R-:W-:Y:S05]  /*31760*/  BSYNC.RECONVERGENT B6 ;  /* 0x0000000000067941 */ /* 0x000fea0003800200 */
.L_x_23525:
        /* <DEDUP_REMOVED lines=21> */
.L_x_23528:
[----:B------:R-:W-:Y:S05]  /*318c0*/  BSYNC.RECONVERGENT B6 ;  /* 0x0000000000067941 */ /* 0x000fea0003800200 */
.L_x_23527:
        /* <DEDUP_REMOVED lines=26> */
.L_x_23530:
[----:B------:R-:W-:Y:S05]  /*31a70*/  BSYNC.RECONVERGENT B6 ;  /* 0x0000000000067941 */ /* 0x000fea0003800200 */
.L_x_23529:
        /* <DEDUP_REMOVED lines=24> */
.L_x_23558:
        /* <DEDUP_REMOVED lines=28> */
.L_x_23535:
        /* <DEDUP_REMOVED lines=8> */
.L_x_23536:
[----:B------:R-:W-:Y:S05]  /*31e40*/  BSYNC.RECONVERGENT B1 ;  /* 0x0000000000017941 */ /* 0x000fea0003800200 */
.L_x_23534:
        /* <DEDUP_REMOVED lines=45> */
.L_x_23538:
        /* <DEDUP_REMOVED lines=8> */
.L_x_23539:
[----:B------:R-:W-:Y:S05]  /*321a0*/  BSYNC.RECONVERGENT B1 ;  /* 0x0000000000017941 */ /* 0x000fea0003800200 */
.L_x_23537:
        /* <DEDUP_REMOVED lines=44> */
.L_x_23541:
        /* <DEDUP_REMOVED lines=8> */
.L_x_23542:
[----:B------:R-:W-:Y:S05]  /*324f0*/  BSYNC.RECONVERGENT B1 ;  /* 0x0000000000017941 */ /* 0x000fea0003800200 */
.L_x_23540:
        /* <DEDUP_REMOVED lines=44> */
.L_x_23544:
        /* <DEDUP_REMOVED lines=8> */
.L_x_23545:
[----:B------:R-:W-:Y:S05]  /*32840*/  BSYNC.RECONVERGENT B1 ;  /* 0x0000000000017941 */ /* 0x000fea0003800200 */
.L_x_23543:
        /* <DEDUP_REMOVED lines=44> */
.L_x_23547:
        /* <DEDUP_REMOVED lines=8> */
.L_x_23548:
[----:B------:R-:W-:Y:S05]  /*32b90*/  BSYNC.RECONVERGENT B1 ;  /* 0x0000000000017941 */ /* 0x000fea0003800200 */
.L_x_23546:
        /* <DEDUP_REMOVED lines=44> */
.L_x_23550:
        /* <DEDUP_REMOVED lines=8> */
.L_x_23551:
[----:B------:R-:W-:Y:S05]  /*32ee0*/  BSYNC.RECONVERGENT B1 ;  /* 0x0000000000017941 */ /* 0x000fea0003800200 */
.L_x_23549:
        /* <DEDUP_REMOVED lines=45> */
.L_x_23553:
[----:B------:R-:W-:Y:S01]  /*331c0*/  IMAD.MOV.U32 R4, RZ, RZ, R20 ;  /* 0x000000ffff047224 */ /* 0x000fe200078e0014 */
[----:B------:R-:W-:Y:S01]  /*331d0*/  MOV R5, R21 ;  /* 0x0000001500057202 */ /* 0x000fe20000000f00 */
[----:B------:R-:W-:Y:S01]  /*331e0*/  IMAD.MOV.U32 R3, RZ, RZ, R7 ;  /* 0x000000ffff037224 */ /* 0x000fe200078e0007 */
[----:B------:R-:W-:Y:S02]  /*331f0*/  MOV R2, R6 ;  /* 0x0000000600027202 */ /* 0x000fe40000000f00 */
[----:B------:R-:W-:-:S07]  /*33200*/  MOV R0, 0x33220 ;  /* 0x0003322000007802 */ /* 0x000fce0000000f00 */
[----:B------:R-:W-:Y:S05]  /*33210*/  CALL.REL.NOINC `($__internal_54_$__cuda_sm20_div_s64) ;  /* 0x0000009400687944 */ /* 0x000fea0003c00000 */
[----:B------:R-:W-:Y:S02]  /*33220*/  MOV R18, R4 ;  /* 0x0000000400127202 */ /* 0x000fe40000000f00 */
[----:B------:R-:W-:-:S07]  /*33230*/  MOV R19, R5 ;  /* 0x0000000500137202 */ /* 0x000fce0000000f00 */
.L_x_23554:
[----:B------:R-:W-:Y:S05]  /*33240*/  BSYNC.RECONVERGENT B1 ;  /* 0x0000000000017941 */ /* 0x000fea0003800200 */
.L_x_23552:
        /* <DEDUP_REMOVED lines=44> */
.L_x_23556:
        /* <DEDUP_REMOVED lines=8> */
.L_x_23557:
[----:B------:R-:W-:Y:S05]  /*33590*/  BSYNC.RECONVERGENT B1 ;  /* 0x0000000000017941 */ /* 0x000fea0003800200 */
.L_x_23555:
        /* <DEDUP_REMOVED lines=23> */
.L_x_23533:
[----:B------:R-:W-:-:S07]  /*33710*/  IADD3 R14, PT, PT, R25, 0x3, RZ ;  /* 0x00000003190e7810 */ /* 0x000fce0007ffe0ff */
.L_x_23532:
        /* <DEDUP_REMOVED lines=31> */
.L_x_23561:
[----:B------:R-:W-:Y:S01]  /*33910*/  MOV R4, R29 ;  /* 0x0000001d00047202 */ /* 0x000fe20000000f00 */
[----:B------:R-:W-:Y:S01]  /*33920*/  IMAD.MOV.U32 R2, RZ, RZ, R22 ;  /* 0x000000ffff027224 */ /* 0x000fe200078e0016 */
[----:B------:R-:W-:Y:S02]  /*33930*/  MOV R5, R28 ;  /* 0x0000001c00057202 */ /* 0x000fe40000000f00 */
[----:B------:R-:W-:Y:S02]  /*33940*/  MOV R3, R23 ;  /* 0x0000001700037202 */ /* 0x000fe40000000f00 */
[----:B------:R-:W-:-:S07]  /*33950*/  MOV R0, 0x33970 ;  /* 0x0003397000007802 */ /* 0x000fce0000000f00 */
[----:B------:R-:W-:Y:S05]  /*33960*/  CALL.REL.NOINC `($__internal_54_$__cuda_sm20_div_s64) ;  /* 0x0000008c00947944 */ /* 0x000fea0003c00000 */
[----:B------:R-:W-:Y:S01]  /*33970*/  MOV R18, R4 ;  /* 0x0000000400127202 */ /* 0x000fe20000000f00 */
[----:B------:R-:W-:-:S07]  /*33980*/  IMAD.MOV.U32 R19, RZ, RZ, R5 ;  /* 0x000000ffff137224 */ /* 0x000fce00078e0005 */
.L_x_23562:
[----:B------:R-:W-:Y:S05]  /*33990*/  BSYNC.RECONVERGENT B0 ;  /* 0x0000000000007941 */ /* 0x000fea0003800200 */
.L_x_23560:
        /* <DEDUP_REMOVED lines=45> */
.L_x_23564:
[----:B------:R-:W-:Y:S01]  /*33c70*/  MOV R4, R18 ;  /* 0x0000001200047202 */ /* 0x000fe20000000f00 */
[----:B------:R-:W-:Y:S01]  /*33c80*/  IMAD.MOV.U32 R5, RZ, RZ, R19 ;  /* 0x000000ffff057224 */ /* 0x000fe200078e0013 */
[----:B------:R-:W-:Y:S02]  /*33c90*/  MOV R2, R20 ;  /* 0x0000001400027202 */ /* 0x000fe40000000f00 */
[----:B------:R-:W-:Y:S02]  /*33ca0*/  MOV R3, R21 ;  /* 0x0000001500037202 */ /* 0x000fe40000000f00 */
[----:B------:R-:W-:-:S07]  /*33cb0*/  MOV R0, 0x33cd0 ;  /* 0x00033cd000007802 */ /* 0x000fce0000000f00 */
[----:B------:R-:W-:Y:S05]  /*33cc0*/  CALL.REL.NOINC `($__internal_54_$__cuda_sm20_div_s64) ;  /* 0x0000008800bc7944 */ /* 0x000fea0003c00000 */
[----:B------:R-:W-:Y:S01]  /*33cd0*/  IMAD.MOV.U32 R6, RZ, RZ, R4 ;  /* 0x000000ffff067224 */ /* 0x000fe200078e0004 */
[----:B------:R-:W-:-:S07]  /*33ce0*/  MOV R7, R5 ;  /* 0x0000000500077202 */ /* 0x000fce0000000f00 */
.L_x_23565:
[----:B------:R-:W-:Y:S05]  /*33cf0*/  BSYNC.RECONVERGENT B0 ;  /* 0x0000000000007941 */ /* 0x000fea0003800200 */
.L_x_23563:
        /* <DEDUP_REMOVED lines=44> */
.L_x_23567:
        /* <DEDUP_REMOVED lines=8> */
.L_x_23568:
[----:B------:R-:W-:Y:S05]  /*34040*/  BSYNC.RECONVERGENT B0 ;  /* 0x0000000000007941 */ /* 0x000fea0003800200 */
.L_x_23566:
        /* <DEDUP_REMOVED lines=44> */
.L_x_23570:
        /* <DEDUP_REMOVED lines=8> */
.L_x_23571:
[----:B------:R-:W-:Y:S05]  /*34390*/  BSYNC.RECONVERGENT B0 ;  /* 0x0000000000007941 */ /* 0x000fea0003800200 */
.L_x_23569:
        /* <DEDUP_REMOVED lines=18> */
.L_x_23559:
        /* <DEDUP_REMOVED lines=31> */
.L_x_23574:
        /* <DEDUP_REMOVED lines=8> */
.L_x_23575:
[----:B------:R-:W-:Y:S05]  /*34730*/  BSYNC.RECONVERGENT B0 ;  /* 0x0000000000007941 */ /* 0x000fea0003800200 */
.L_x_23573:
        /* <DEDUP_REMOVED lines=45> */
.L_x_23577:
        /* <DEDUP_REMOVED lines=8> */
.L_x_23578:
[----:B------:R-:W-:Y:S05]  /*34a90*/  BSYNC.RECONVERGENT B0 ;  /* 0x0000000000007941 */ /* 0x000fea0003800200 */
.L_x_23576:
        /* <DEDUP_REMOVED lines=18> */
.L_x_23572:
        /* <DEDUP_REMOVED lines=31> */
.L_x_23580:
[----:B------:R-:W-:Y:S01]  /*34db0*/  MOV R0, R3 ;  /* 0x0000000300007202 */ /* 0x000fe20000000f00 */
[----:B------:R-:W-:Y:S01]  /*34dc0*/  IMAD.MOV.U32 R15, RZ, RZ, R29 ;  /* 0x000000ffff0f7224 */ /* 0x000fe200078e001d */
[----:B------:R-:W-:Y:S02]  /*34dd0*/  MOV R6, R28 ;  /* 0x0000001c00067202 */ /* 0x000fe40000000f00 */
[----:B------:R-:W-:-:S07]  /*34de0*/  MOV R3, 0x34e00 ;  /* 0x00034e0000037802 */ /* 0x000fce0000000f00 */
[----:B------:R-:W-:Y:S05]  /*34df0*/  CALL.REL.NOINC `($__internal_55_$__cuda_sm20_rem_s64) ;  /* 0x0000007c00c07944 */ /* 0x000fea0003c00000 */
[----:B------:R-:W-:-:S07]  /*34e00*/  MOV R5, R0 ;  /* 0x0000000000057202 */ /* 0x000fce0000000f00 */
.L_x_23581:
[----:B------:R-:W-:Y:S05]  /*34e10*/  BSYNC.RECONVERGENT B0 ;  /* 0x0000000000007941 */ /* 0x000fea0003800200 */
.L_x_23579:
        /* <DEDUP_REMOVED lines=10> */
.L_x_23531:
        /* <DEDUP_REMOVED lines=15> */
.L_x_23586:
        /* <DEDUP_REMOVED lines=22> */
.L_x_23585:
[----:B------:R-:W-:Y:S05]  /*35110*/  BSYNC.RECONVERGENT B7 ;  /* 0x0000000000077941 */ /* 0x000fea0003800200 */
.L_x_23584:
[----:B------:R-:W-:-:S04]  /*35120*/  IADD3 R18, P0, PT, R18, 0x8, RZ ;  /* 0x0000000812127810 */ /* 0x000fc80007f1e0ff */
[----:B------:R-:W-:Y:S02]  /*35130*/  IADD3.X R19, PT, PT, RZ, R19, RZ, P0, !PT ;  /* 0x00000013ff137210 */ /* 0x000fe400007fe4ff */
[----:B------:R-:W-:-:S04]  /*35140*/  ISETP.GE.U32.AND P0, PT, R18, R17, PT ;  /* 0x000000111200720c */ /* 0x000fc80003f06070 */
[----:B------:R-:W-:-:S13]  /*35150*/  ISETP.GE.U32.AND.EX P0, PT, R19, R22, PT, P0 ;  /* 0x000000161300720c */ /* 0x000fda0003f06100 */
[----:B------:R-:W-:Y:S05]  /*35160*/  @!P0 BRA `(.L_x_23586) ;  /* 0xfffffffc00908947 */ /* 0x000fea000383ffff */
.L_x_23583:
[----:B------:R-:W-:Y:S05]  /*35170*/  BSYNC.RECONVERGENT B6 ;  /* 0x0000000000067941 */ /* 0x000fea0003800200 */
.L_x_23582:
        /* <DEDUP_REMOVED lines=21> */
.L_x_23588:
[----:B------:R-:W-:Y:S05]  /*352d0*/  BSYNC.RECONVERGENT B6 ;  /* 0x0000000000067941 */ /* 0x000fea0003800200 */
.L_x_23587:
        /* <DEDUP_REMOVED lines=21> */
.L_x_23590:
[----:B------:R-:W-:Y:S05]  /*35430*/  BSYNC.RECONVERGENT B6 ;  /* 0x0000000000067941 */ /* 0x000fea0003800200 */
.L_x_23589:
        /* <DEDUP_REMOVED lines=26> */
.L_x_23592:
[----:B------:R-:W-:Y:S05]  /*355e0*/  BSYNC.RECONVERGENT B6 ;  /* 0x0000000000067941 */ /* 0x000fea0003800200 */
.L_x_23591:
        /* <DEDUP_REMOVED lines=24> */
.L_x_23620:
        /* <DEDUP_REMOVED lines=28> */
.L_x_23597:
        /* <DEDUP_REMOVED lines=8> */
.L_x_23598:
[----:B------:R-:W-:Y:S05]  /*359b0*/  BSYNC.RECONVERGENT B1 ;  /* 0x0000000000017941 */ /* 0x000fea0003800200 */
.L_x_23596:
        /* <DEDUP_REMOVED lines=45> */
.L_x_23600:
        /* <DEDUP_REMOVED lines=8> */
.L_x_23601:
[----:B------:R-:W-:Y:S05]  /*35d10*/  BSYNC.RECONVERGENT B1 ;  /* 0x0000000000017941 */ /* 0x000fea0003800200 */
.L_x_23599:
        /* <DEDUP_REMOVED lines=44> */
.L_x_23603:
        /* <DEDUP_REMOVED lines=8> */
.L_x_23604:
[----:B------:R-:W-:Y:S05]  /*36060*/  BSYNC.RECONVERGENT B1 ;  /* 0x0000000000017941 */ /* 0x000fea0003800200 */
.L_x_23602:
        /* <DEDUP_REMOVED lines=44> */
.L_x_23606:
        /* <DEDUP_REMOVED lines=8> */
.L_x_23607:
[----:B------:R-:W-:Y:S05]  /*363b0*/  BSYNC.RECONVERGENT B1 ;  /* 0x0000000000017941 */ /* 0x000fea0003800200 */
.L_x_23605:
        /* <DEDUP_REMOVED lines=44> */
.L_x_23609:
        /* <DEDUP_REMOVED lines=8> */
.L_x_23610:
[----:B------:R-:W-:Y:S05]  /*36700*/  BSYNC.RECONVERGENT B1 ;  /* 0x0000000000017941 */ /* 0x000fea0003800200 */
.L_x_23608:
        /* <DEDUP_REMOVED lines=44> */
.L_x_23612:
        /* <DEDUP_REMOVED lines=8> */
.L_x_23613:
[----:B------:R-:W-:Y:S05]  /*36a50*/  BSYNC.RECONVERGENT B1 ;  /* 0x0000000000017941 */ /* 0x000fea0003800200 */
.L_x_23611:
        /* <DEDUP_REMOVED lines=44> */
.L_x_23615:
        /* <DEDUP_REMOVED lines=8> */
.L_x_23616:
[----:B------:R-:W-:Y:S05]  /*36da0*/  BSYNC.RECONVERGENT B1 ;  /* 0x0000000000017941 */ /* 0x000fea0003800200 */
.L_x_23614:
        /* <DEDUP_REMOVED lines=43> */
.L_x_23618:
        /* <DEDUP_REMOVED lines=8> */
.L_x_23619:
[----:B------:R-:W-:Y:S05]  /*370e0*/  BSYNC.RECONVERGENT B1 ;  /* 0x0000000000017941 */ /* 0x000fea0003800200 */
.L_x_23617:
        /* <DEDUP_REMOVED lines=22> */
.L_x_23595:
[----:B------:R-:W-:-:S07]  /*37250*/  VIADD R14, R24, 0x3 ;  /* 0x00000003180e7836 */ /* 0x000fce0000000000 */
.L_x_23594:
        /* <DEDUP_REMOVED lines=31> */
.L_x_23623:
        /* <DEDUP_REMOVED lines=8> */
.L_x_23624:
[----:B------:R-:W-:Y:S05]  /*374d0*/  BSYNC.RECONVERGENT B0 ;  /* 0x0000000000007941 */ /* 0x000fea0003800200 */
.L_x_23622:
        /* <DEDUP_REMOVED lines=45> */
.L_x_23626:
        /* <DEDUP_REMOVED lines=8> */
.L_x_23627:
[----:B------:R-:W-:Y:S05]  /*37830*/  BSYNC.RECONVERGENT B0 ;  /* 0x0000000000007941 */ /* 0x000fea0003800200 */
.L_x_23625:
        /* <DEDUP_REMOVED lines=44> */
.L_x_23629:
        /* <DEDUP_REMOVED lines=8> */
.L_x_23630:
[----:B------:R-:W-:Y:S05]  /*37b80*/  BSYNC.RECONVERGENT B0 ;  /* 0x0000000000007941 */ /* 0x000fea0003800200 */
.L_x_23628:
        /* <DEDUP_REMOVED lines=44> */
.L_x_23632:
        /* <DEDUP_REMOVED lines=8> */
.L_x_23633:
[----:B------:R-:W-:Y:S05]  /*37ed0*/  BSYNC.RECONVERGENT B0 ;  /* 0x0000000000007941 */ /* 0x000fea0003800200 */
.L_x_23631:
        /* <DEDUP_REMOVED lines=18> */
.L_x_23621:
        /* <DEDUP_REMOVED lines=31> */
.L_x_23636:
        /* <DEDUP_REMOVED lines=8> */
.L_x_23637:
[----:B------:R-:W-:Y:S05]  /*38270*/  BSYNC.RECONVERGENT B0 ;  /* 0x0000000000007941 */ /* 0x000fea0003800200 */
.L_x_23635:
        /* <DEDUP_REMOVED lines=45> */
.L_x_23639:
        /* <DEDUP_REMOVED lines=8> */
.L_x_23640:
[----:B------:R-:W-:Y:S05]  /*385d0*/  BSYNC.RECONVERGENT B0 ;  /* 0x0000000000007941 */ /* 0x000fea0003800200 */
.L_x_23638:
        /* <DEDUP_REMOVED lines=18> */
.L_x_23634:
        /* <DEDUP_REMOVED lines=31> */
.L_x_23642:
[----:B------:R-:W-:Y:S01]  /*388f0*/  MOV R0, R3 ;  /* 0x0000000300007202 */ /* 0x000fe20000000f00 */
[----:B------:R-:W-:Y:S01]  /*38900*/  IMAD.MOV.U32 R6, RZ, RZ, R26 ;  /* 0x000000ffff067224 */ /* 0x000fe200078e001a */
[----:B------:R-:W-:Y:S02]  /*38910*/  MOV R15, R27 ;  /* 0x0000001b000f7202 */ /* 0x000fe40000000f00 */
[----:B------:R-:W-:-:S07]  /*38920*/  MOV R3, 0x38940 ;  /* 0x0003894000037802 */ /* 0x000fce0000000f00 */
[----:B------:R-:W-:Y:S05]  /*38930*/  CALL.REL.NOINC `($__internal_55_$__cuda_sm20_rem_s64) ;  /* 0x0000004000f07944 */ /* 0x000fea0003c00000 */
[----:B------:R-:W-:-:S07]  /*38940*/  MOV R5, R0 ;  /* 0x0000000000057202 */ /* 0x000fce0000000f00 */
.L_x_23643:
[----:B------:R-:W-:Y:S05]  /*38950*/  BSYNC.RECONVERGENT B0 ;  /* 0x0000000000007941 */ /* 0x000fea0003800200 */
.L_x_23641:
        /* <DEDUP_REMOVED lines=10> */
.L_x_23593:
        /* <DEDUP_REMOVED lines=15> */
.L_x_23648:
        /* <DEDUP_REMOVED lines=22> */
.L_x_23647:
[----:B------:R-:W-:Y:S05]  /*38c50*/  BSYNC.RECONVERGENT B7 ;  /* 0x0000000000077941 */ /* 0x000fea0003800200 */
.L_x_23646:
[----:B------:R-:W-:-:S04]  /*38c60*/  IADD3 R18, P0, PT, R18, 0x8, RZ ;  /* 0x0000000812127810 */ /* 0x000fc80007f1e0ff */
[----:B------:R-:W-:Y:S02]  /*38c70*/  IADD3.X R19, PT, PT, RZ, R19, RZ, P0, !PT ;  /* 0x00000013ff137210 */ /* 0x000fe400007fe4ff */
[----:B------:R-:W-:-:S04]  /*38c80*/  ISETP.GE.U32.AND P0, PT, R18, R17, PT ;  /* 0x000000111200720c */ /* 0x000fc80003f06070 */
[----:B------:R-:W-:-:S13]  /*38c90*/  ISETP.GE.U32.AND.EX P0, PT, R19, R22, PT, P0 ;  /* 0x000000161300720c */ /* 0x000fda0003f06100 */
[----:B------:R-:W-:Y:S05]  /*38ca0*/  @!P0 BRA `(.L_x_23648) ;  /* 0xfffffffc00908947 */ /* 0x000fea000383ffff */
.L_x_23645:
[----:B------:R-:W-:Y:S05]  /*38cb0*/  BSYNC.RECONVERGENT B6 ;  /* 0x0000000000067941 */ /* 0x000fea0003800200 */
.L_x_23644:
        /* <DEDUP_REMOVED lines=21> */
.L_x_23650:
[----:B------:R-:W-:Y:S05]  /*38e10*/  BSYNC.RECONVERGENT B6 ;  /* 0x0000000000067941 */ /* 0x000fea0003800200 */
.L_x_23649:
        /* <DEDUP_REMOVED lines=21> */
.L_x_23652:
[----:B------:R-:W-:Y:S05]  /*38f70*/  BSYNC.RECONVERGENT B6 ;  /* 0x0000000000067941 */ /* 0x000fea0003800200 */
.L_x_23651:
        /* <DEDUP_REMOVED lines=26> */
.L_x_23654:
[----:B------:R-:W-:Y:S05]  /*39120*/  BSYNC.RECONVERGENT B6 ;  /* 0x0000000000067941 */ /* 0x000fea0003800200 */
.L_x_23653:
        /* <DEDUP_REMOVED lines=25> */
.L_x_23682:
        /* <DEDUP_REMOVED lines=27> */
.L_x_23659:
[----:B------:R-:W-:Y:S01]  /*39470*/  MOV R4, R29 ;  /* 0x0000001d00047202 */ /* 0x000fe20000000f00 */
[----:B------:R-:W-:Y:S01]  /*39480*/  IMAD.MOV.U32 R2, RZ, RZ, R24 ;  /* 0x000000ffff027224 */ /* 0x000fe200078e0018 */
[----:B------:R-:W-:Y:S02]  /*39490*/  MOV R5, R28 ;  /* 0x0000001c00057202 */ /* 0x000fe40000000f00 */
[----:B------:R-:W-:Y:S02]  /*394a0*/  MOV R3, R25 ;  /* 0x0000001900037202 */ /* 0x000fe40000000f00 */
[----:B------:R-:W-:-:S07]  /*394b0*/  MOV R0, 0x394d0 ;  /* 0x000394d000007802 */ /* 0x000fce0000000f00 */
[----:B--2---:R-:W-:Y:S05]  /*394c0*/  CALL.REL.NOINC `($__internal_54_$__cuda_sm20_div_s64) ;  /* 0x0000003000bc7944 */ /* 0x004fea0003c00000 */
[----:B------:R-:W-:Y:S01]  /*394d0*/  MOV R18, R4 ;  /* 0x0000000400127202 */ /* 0x000fe20000000f00 */
[----:B------:R-:W-:-:S07]  /*394e0*/  IMAD.MOV.U32 R19, RZ, RZ, R5 ;  /* 0x000000ffff137224 */ /* 0x000fce00078e0005 */
.L_x_23660:
[----:B------:R-:W-:Y:S05]  /*394f0*/  BSYNC.RECONVERGENT B1 ;  /* 0x0000000000017941 */ /* 0x000fea0003800200 */
.L_x_23658:
        /* <DEDUP_REMOVED lines=43> */
.L_x_23662:
        /* <DEDUP_REMOVED lines=8> */
.L_x_23663:
[----:B------:R-:W-:Y:S05]  /*39830*/  BSYNC.RECONVERGENT B1 ;  /* 0x0000000000017941 */ /* 0x000fea0003800200 */
.L_x_23661:
        /* <DEDUP_REMOVED lines=42> */
.L_x_23665:
        /* <DEDUP_REMOVED lines=8> */
.L_x_23666:
[----:B------:R-:W-:Y:S05]  /*39b60*/  BSYNC.RECONVERGENT B1 ;  /* 0x0000000000017941 */ /* 0x000fea0003800200 */
.L_x_23664:
        /* <DEDUP_REMOVED lines=42> */
.L_x_23668:
        /* <DEDUP_REMOVED lines=8> */
.L_x_23669:
[----:B------:R-:W-:Y:S05]  /*39e90*/  BSYNC.RECONVERGENT B1 ;  /* 0x0000000000017941 */ /* 0x000fea0003800200 */
.L_x_23667:
        /* <DEDUP_REMOVED lines=42> */
.L_x_23671:
        /* <DEDUP_REMOVED lines=8> */
.L_x_23672:
[----:B------:R-:W-:Y:S05]  /*3a1c0*/  BSYNC.RECONVERGENT B1 ;  /* 0x0000000000017941 */ /* 0x000fea0003800200 */
.L_x_23670:
        /* <DEDUP_REMOVED lines=42> */
.L_x_23674:
        /* <DEDUP_REMOVED lines=8> */
.L_x_23675:
[----:B------:R-:W-:Y:S05]  /*3a4f0*/  BSYNC.RECONVERGENT B1 ;  /* 0x0000000000017941 */ /* 0x000fea0003800200 */
.L_x_23673:
        /* <DEDUP_REMOVED lines=42> */
.L_x_23677:
        /* <DEDUP_REMOVED lines=8> */
.L_x_23678:
[----:B------:R-:W-:Y:S05]  /*3a820*/  BSYNC.RECONVERGENT B1 ;  /* 0x0000000000017941 */ /* 0x000fea0003800200 */
.L_x_23676:
        /* <DEDUP_REMOVED lines=41> */
.L_x_23680:
        /* <DEDUP_REMOVED lines=8> */
.L_x_23681:
[----:B------:R-:W-:Y:S05]  /*3ab40*/  BSYNC.RECONVERGENT B1 ;  /* 0x0000000000017941 */ /* 0x000fea0003800200 */
.L_x_23679:
        /* <DEDUP_REMOVED lines=21> */
.L_x_23657:
[----:B------:R-:W-:-:S07]  /*3aca0*/  IADD3 R16, PT, PT, R26, 0x3, RZ ;  /* 0x000000031a107810 */ /* 0x000fce0007ffe0ff */
.L_x_23656:
        /* <DEDUP_REMOVED lines=31> */
.L_x_23685:
        /* <DEDUP_REMOVED lines=8> */
.L_x_23686:
[----:B------:R-:W-:Y:S05]  /*3af20*/  BSYNC.RECONVERGENT B0 ;  /* 0x0000000000007941 */ /* 0x000fea0003800200 */
.L_x_23684:
        /* <DEDUP_REMOVED lines=45> */
.L_x_23688:
        /* <DEDUP_REMOVED lines=8> */
.L_x_23689:
[----:B------:R-:W-:Y:S05]  /*3b280*/  BSYNC.RECONVERGENT B0 ;  /* 0x0000000000007941 */ /* 0x000fea0003800200 */
.L_x_23687:
        /* <DEDUP_REMOVED lines=44> */
.L_x_23691:
        /* <DEDUP_REMOVED lines=8> */
.L_x_23692:
[----:B------:R-:W-:Y:S05]  /*3b5d0*/  BSYNC.RECONVERGENT B0 ;  /* 0x0000000000007941 */ /* 0x000fea0003800200 */
.L_x_23690:
        /* <DEDUP_REMOVED lines=44> */
.L_x_23694:
        /* <DEDUP_REMOVED lines=8> */
.L_x_23695:
[----:B------:R-:W-:Y:S05]  /*3b920*/  BSYNC.RECONVERGENT B0 ;  /* 0x0000000000007941 */ /* 0x000fea0003800200 */
.L_x_23693:
        /* <DEDUP_REMOVED lines=18> */
.L_x_23683:
        /* <DEDUP_REMOVED lines=31> */
.L_x_23698:
        /* <DEDUP_REMOVED lines=8> */
.L_x_23699:
[----:B------:R-:W-:Y:S05]  /*3bcc0*/  BSYNC.RECONVERGENT B0 ;  /* 0x0000000000007941 */ /* 0x000fea0003800200 */
.L_x_23697:
        /* <DEDUP_REMOVED lines=45> */
.L_x_23701:
        /* <DEDUP_REMOVED lines=8> */
.L_x_23702:
[----:B------:R-:W-:Y:S05]  /*3c020*/  BSYNC.RECONVERGENT B0 ;  /* 0x0000000000007941 */ /* 0x000fea0003800200 */
.L_x_23700:
        /* <DEDUP_REMOVED lines=18> */
.L_x_23696:
        /* <DEDUP_REMOVED lines=31> */
.L_x_23704:
[----:B------:R-:W-:Y:S01]  /*3c340*/  MOV R0, R3 ;  /* 0x0000000300007202 */ /* 0x000fe20000000f00 */
[----:B------:R-:W-:Y:S01]  /*3c350*/  IMAD.MOV.U32 R15, RZ, RZ, R29 ;  /* 0x000000ffff0f7224 */ /* 0x000fe200078e001d */
[----:B------:R-:W-:Y:S02]  /*3c360*/  MOV R6, R28 ;  /* 0x0000001c00067202 */ /* 0x000fe40000000f00 */
[----:B------:R-:W-:-:S07]  /*3c370*/  MOV R3, 0x3c390 ;  /* 0x0003c39000037802 */ /* 0x000fce0000000f00 */
[----:B------:R-:W-:Y:S05]  /*3c380*/  CALL.REL.NOINC `($__internal_55_$__cuda_sm20_rem_s64) ;  /* 0x00000008005c7944 */ /* 0x000fea0003c00000 */
[----:B------:R-:W-:-:S07]  /*3c390*/  MOV R5, R0 ;  /* 0x0000000000057202 */ /* 0x000fce0000000f00 */
.L_x_23705:
[----:B------:R-:W-:Y:S05]  /*3c3a0*/  BSYNC.RECONVERGENT B0 ;  /* 0x0000000000007941 */ /* 0x000fea0003800200 */
.L_x_23703:
        /* <DEDUP_REMOVED lines=10> */
.L_x_23655:
        /* <DEDUP_REMOVED lines=15> */
.L_x_23710:
        /* <DEDUP_REMOVED lines=22> */
.L_x_23709:
[----:B------:R-:W-:Y:S05]  /*3c6a0*/  BSYNC.RECONVERGENT B7 ;  /* 0x0000000000077941 */ /* 0x000fea0003800200 */
.L_x_23708:
[----:B------:R-:W-:-:S04]  /*3c6b0*/  IADD3 R16, P0, PT, R16, 0x8, RZ ;  /* 0x0000000810107810 */ /* 0x000fc80007f1e0ff */
[----:B------:R-:W-:Y:S02]  /*3c6c0*/  IADD3.X R17, PT, PT, RZ, R17, RZ, P0, !PT ;  /* 0x00000011ff117210 */ /* 0x000fe400007fe4ff */
[----:B------:R-:W-:-:S04]  /*3c6d0*/  ISETP.GE.U32.AND P0, PT, R16, R19, PT ;  /* 0x000000131000720c */ /* 0x000fc80003f06070 */
[----:B------:R-:W-:-:S13]  /*3c6e0*/  ISETP.GE.U32.AND.EX P0, PT, R17, R18, PT, P0 ;  /* 0x000000121100720c */ /* 0x000fda0003f06100 */
[----:B------:R-:W-:Y:S05]  /*3c6f0*/  @!P0 BRA `(.L_x_23710) ;  /* 0xfffffffc00908947 */ /* 0x000fea000383ffff */
.L_x_23707:
[----:B------:R-:W-:Y:S05]  /*3c700*/  BSYNC.RECONVERGENT B6 ;  /* 0x0000000000067941 */ /* 0x000fea0003800200 */
.L_x_23706:
        /* <DEDUP_REMOVED lines=11> */
        .weak           $__internal_54_$__cuda_sm20_div_s64
        .type           $__internal_54_$__cuda_sm20_div_s64,@function
        .size           $__internal_54_$__cuda_sm20_div_s64,($__internal_55_$__cuda_sm20_rem_s64 - $__internal_54_$__cuda_sm20_div_s64)
$__internal_54_$__cuda_sm20_div_s64:
        /* <DEDUP_REMOVED lines=83> */
[----:B------:R-:W-:Y:S05]  /*3ccf0*/  RET.REL.NODEC R2 `(_ZN2at6native29vectorized_elementwise_kernelILi2EZZZNS0_67_GLOBAL__N__bb565c37_34_ValidateCompressedIndicesKernel_cu_33a4b88b42_validate_compressed_sparse_indices_kernelILNS2_8CDimNameE0ENS2_18CUDAKernelLauncherENS2_14EmptyVecKernelENS2_8DummyVecELm0EEEvRKNS_6TensorESA_lllENKUlvE1_clEvENKUlvE0_clEvEUllllllE_St5arrayIPcLm6EEEEviT0_T1_) ;  /* 0xfffffc3002c07950 */ /* 0x000fea0003c3ffff */
        .weak           $__internal_55_$__cuda_sm20_rem_s64
        .type           $__internal_55_$__cuda_sm20_rem_s64,@function
        .size           $__internal_55_$__cuda_sm20_rem_s64,(.L_x_40075 - $__internal_55_$__cuda_sm20_rem_s64)
$__internal_55_$__cuda_sm20_rem_s64:
        /* <DEDUP_REMOVED lines=77> */
[----:B------:R-:W-:Y:S06]  /*3d1d0*/  RET.REL.NODEC R2 `(_ZN2at6native29vectorized_elementwise_kernelILi2EZZZNS0_67_GLOBAL__N__bb565c37_34_ValidateCompressedIndicesKernel_cu_33a4b88b42_validate_compressed_sparse_indices_kernelILNS2_8CDimNameE0ENS2_18CUDAKernelLauncherENS2_14EmptyVecKernelENS2_8DummyVecELm0EEEvRKNS_6TensorESA_lllENKUlvE1_clEvENKUlvE0_clEvEUllllllE_St5arrayIPcLm6EEEEviT0_T1_) ;  /* 0xfffffc2c02887950 */ /* 0x000fec0003c3ffff */
.L_x_23711:
        /* <DEDUP_REMOVED lines=10> */
.L_x_40075:


//--------------------- .text._ZN2at6native29vectorized_elementwise_kernelILi4EZZZNS0_67_GLOBAL__N__bb565c37_34_ValidateCompressedIndicesKernel_cu_33a4b88b42_validate_compressed_sparse_indices_kernelILNS2_8CDimNameE0ENS2_18CUDAKernelLauncherENS2_14EmptyVecKernelENS2_8DummyVecELm0EEEvRKNS_6TensorESA_lllENKUlvE1_clEvENKUlvE0_clEvEUllllllE_St5arrayIPcLm6EEEEviT0_T1_ --------------------------
	.section	.text._ZN2at6native29vectorized_elementwise_kernelILi4EZZZNS0_67_GLOBAL__N__bb565c37_34_ValidateCompressedIndicesKernel_cu_33a4b88b42_validate_compressed_sparse_indices_kernelILNS2_8CDimNameE0ENS2_18CUDAKernelLauncherENS2_14EmptyVecKernelENS2_8DummyVecELm0EEEvRKNS_6TensorESA_lllENKUlvE1_clEvENKUlvE0_clEvEUllllllE_St5arrayIPcLm6EEEEviT0_T1_,"ax",@progbits
	.align	128
        .global         _ZN2at6native29vectorized_elementwise_kernelILi4EZZZNS0_67_GLOBAL__N__bb565c37_34_ValidateCompressedIndicesKernel_cu_33a4b88b42_validate_compressed_sparse_indices_kernelILNS2_8CDimNameE0ENS2_18CUDAKernelLauncherENS2_14EmptyVecKernelENS2_8DummyVecELm0EEEvRKNS_6TensorESA_lllENKUlvE1_clEvENKUlvE0_clEvEUllllllE_St5arrayIPcLm6EEEEviT0_T1_
        .type           _ZN2at6native29vectorized_elementwise_kernelILi4EZZZNS0_67_GLOBAL__N__bb565c37_34_ValidateCompressedIndicesKernel_cu_33a4b88b42_validate_compressed_sparse_indices_kernelILNS2_8CDimNameE0ENS2_18CUDAKernelLauncherENS2_14EmptyVecKernelENS2_8DummyVecELm0EEEvRKNS_6TensorESA_lllENKUlvE1_clEvENKUlvE0_clEvEUllllllE_St5arrayIPcLm6EEEEviT0_T1_,@function
        .size           _ZN2at6native29vectorized_elementwise_kernelILi4EZZZNS0_67_GLOBAL__N__bb565c37_34_ValidateCompressedIndicesKernel_cu_33a4b88b42_validate_compressed_sparse_indices_kernelILNS2_8CDimNameE0ENS2_18CUDAKernelLauncherENS2_14EmptyVecKernelENS2_8DummyVecELm0EEEvRKNS_6TensorESA_lllENKUlvE1_clEvENKUlvE0_clEvEUllllllE_St5arrayIPcLm6EEEEviT0_T1_,(.L_x_40077 - _ZN2at6native29vectorized_elementwise_kernelILi4EZZZNS0_67_GLOBAL__N__bb565c37_34_ValidateCompressedIndicesKernel_cu_33a4b88b42_validate_compressed_sparse_indices_kernelILNS2_8CDimNameE0ENS2_18CUDAKernelLauncherENS2_14EmptyVecKernelENS2_8DummyVecELm0EEEvRKNS_6TensorESA_lllENKUlvE1_clEvENKUlvE0_clEvEUllllllE_St5arrayIPcLm6EEEEviT0_T1_)
        .other          _ZN2at6native29vectorized_elementwise_kernelILi4EZZZNS0_67_GLOBAL__N__bb565c37_34_ValidateCompressedIndicesKernel_cu_33a4b88b42_validate_compressed_sparse_indices_kernelILNS2_8CDimNameE0ENS2_18CUDAKernelLauncherENS2_14EmptyVecKernelENS2_8DummyVecELm0EEEvRKNS_6TensorESA_lllENKUlvE1_clEvENKUlvE0_clEvEUllllllE_St5arrayIPcLm6EEEEviT0_T1_,@"STO_CUDA_ENTRY STV_DEFAULT"
_ZN2at6native29vectorized_elementwise_kernelILi4EZZZNS0_67_GLOBAL__N__bb565c37_34_ValidateCompressedIndicesKernel_cu_33a4b88b42_validate_compressed_sparse_indices_kernelILNS2_8CDimNameE0ENS2_18CUDAKernelLauncherENS2_14EmptyVecKernelENS2_8DummyVecELm0EEEvRKNS_6TensorESA_lllENKUlvE1_clEvENKUlvE0_clEvEUllllllE_St5arrayIPcLm6EEEEviT0_T1_:
.text._ZN2at6native29vectorized_elementwise_kernelILi4EZZZNS0_67_GLOBAL__N__bb565c37_34_ValidateCompressedIndicesKernel_cu_33a4b88b42_validate_compressed_sparse_indices_kernelILNS2_8CDimNameE0ENS2_18CUDAKernelLauncherENS2_14EmptyVecKernelENS2_8DummyVecELm0EEEvRKNS_6TensorESA_lllENKUlvE1_clEvENKUlvE0_clEvEUllllllE_St5arrayIPcLm6EEEEviT0_T1_:
        /* <DEDUP_REMOVED lines=221> */
.L_x_23716:
[----:B------:R-:W-:Y:S05]  /*0dd0*/  BSYNC.RECONVERGENT B7 ;  /* 0x0000000000077941 */ /* 0x000fea0003800200 */
.L_x_23715:
        /* <DEDUP_REMOVED lines=21> */
.L_x_23718:
[----:B------:R-:W-:Y:S05]  /*0f30*/  BSYNC.RECONVERGENT B7 ;  /* 0x0000000000077941 */ /* 0x000fea0003800200 */
.L_x_23717:
        /* <DEDUP_REMOVED lines=26> */
.L_x_23720:
[----:B------:R-:W-:Y:S05]  /*10e0*/  BSYNC.RECONVERGENT B7 ;  /* 0x0000000000077941 */ /* 0x000fea0003800200 */
.L_x_23719:
        /* <DEDUP_REMOVED lines=21> */
.L_x_23748:
        /* <DEDUP_REMOVED lines=28> */
.L_x_23725:
[----:B------:R-:W-:Y:S01]  /*1400*/  MOV R4, R58 ;  /* 0x0000003a00047202 */ /* 0x000fe20000000f00 */
[----:B------:R-:W-:Y:S01]  /*1410*/  IMAD.MOV.U32 R5, RZ, RZ, R59 ;  /* 0x000000ffff057224 */ /* 0x000fe200078e003b */
[----:B------:R-:W-:Y:S01]  /*1420*/  MOV R2, R14 ;  /* 0x0000000e00027202 */ /* 0x000fe20000000f00 */
[----:B------:R-:W-:Y:S01]  /*1430*/  IMAD.MOV.U32 R3, RZ, RZ, R15 ;  /* 0x000000ffff037224 */ /* 0x000fe200078e000f */
[----:B------:R-:W-:-:S07]  /*1440*/  MOV R0, 0x1460 ;  /* 0x0000146000007802 */ /* 0x000fce0000000f00 */
[----:B------:R-:W-:Y:S05]  /*1450*/  CALL.REL.NOINC `($__internal_56_$__cuda_sm20_div_s64) ;  /* 0x000003b000a87944 */ /* 0x000fea0003c00000 */
[----:B------:R-:W-:Y:S01]  /*1460*/  MOV R46, R4 ;  /* 0x00000004002e7202 */ /* 0x000fe20000000f00 */
[----:B------:R-:W-:-:S07]  /*1470*/  IMAD.MOV.U32 R47, RZ, RZ, R5 ;  /* 0x000000ffff2f7224 */ /* 0x000fce00078e0005 */
.L_x_23726:
[----:B------:R-:W-:Y:S05]  /*1480*/  BSYNC.RECONVERGENT B1 ;  /* 0x0000000000017941 */ /* 0x000fea0003800200 */
.L_x_23724:
        /* <DEDUP_REMOVED lines=42> */
.L_x_23728:
[----:B------:R-:W-:Y:S01]  /*1730*/  IMAD.MOV.U32 R4, RZ, RZ, R46 ;  /* 0x000000ffff047224 */ /* 0x000fe200078e002e */
[----:B------:R-:W-:Y:S01]  /*1740*/  MOV R5, R47 ;  /* 0x0000002f00057202 */ /* 0x000fe20000000f00 */
[----:B------:R-:W-:Y:S01]  /*1750*/  IMAD.MOV.U32 R2, RZ, RZ, R48 ;  /* 0x000000ffff027224 */ /* 0x000fe200078e0030 */
[----:B------:R-:W-:Y:S02]  /*1760*/  MOV R3, R49 ;  /* 0x0000003100037202 */ /* 0x000fe40000000f00 */
[----:B------:R-:W-:-:S07]  /*1770*/  MOV R0, 0x1790 ;  /* 0x0000179000007802 */ /* 0x000fce0000000f00 */
[----:B------:R-:W-:Y:S05]  /*1780*/  CALL.REL.NOINC `($__internal_56_$__cuda_sm20_div_s64) ;  /* 0x000003ac00dc7944 */ /* 0x000fea0003c00000 */
[----:B------:R-:W-:Y:S01]  /*1790*/  IMAD.MOV.U32 R20, RZ, RZ, R4 ;  /* 0x000000ffff147224 */ /* 0x000fe200078e0004 */
[----:B------:R-:W-:-:S07]  /*17a0*/  MOV R21, R5 ;  /* 0x0000000500157202 */ /* 0x000fce0000000f00 */
.L_x_23729:
[----:B------:R-:W-:Y:S05]  /*17b0*/  BSYNC.RECONVERGENT B1 ;  /* 0x0000000000017941 */ /* 0x000fea0003800200 */
.L_x_23727:
        /* <DEDUP_REMOVED lines=45> */
.L_x_23731:
        /* <DEDUP_REMOVED lines=8> */
.L_x_23732:
[----:B------:R-:W-:Y:S05]  /*1b10*/  BSYNC.RECONVERGENT B1 ;  /* 0x0000000000017941 */ /* 0x000fea0003800200 */
.L_x_23730:
        /* <DEDUP_REMOVED lines=44> */
.L_x_23734:
        /* <DEDUP_REMOVED lines=8> */
.L_x_23735:
[----:B------:R-:W-:Y:S05]  /*1e60*/  BSYNC.RECONVERGENT B1 ;  /* 0x0000000000017941 */ /* 0x000fea0003800200 */
.L_x_23733:
        /* <DEDUP_REMOVED lines=44> */
.L_x_23737:
        /* <DEDUP_REMOVED lines=8> */
.L_x_23738:
[----:B------:R-:W-:Y:S05]  /*21b0*/  BSYNC.RECONVERGENT B1 ;  /* 0x0000000000017941 */ /* 0x000fea0003800200 */
.L_x_23736:
        /* <DEDUP_REMOVED lines=45> */
.L_x_23740:
        /* <DEDUP_REMOVED lines=8> */
.L_x_23741:
[----:B------:R-:W-:Y:S05]  /*2510*/  BSYNC.RECONVERGENT B1 ;  /* 0x0000000000017941 */ /* 0x000fea0003800200 */
.L_x_23739:
        /* <DEDUP_REMOVED lines=46> */
.L_x_23743:
        /* <DEDUP_REMOVED lines=8> */
.L_x_23744:
[----:B------:R-:W-:Y:S05]  /*2880*/  BSYNC.RECONVERGENT B1 ;  /* 0x0000000000017941 */ /* 0x000fea0003800200 */
.L_x_23742:
        /* <DEDUP_REMOVED lines=46> */
.L_x_23746:
        /* <DEDUP_REMOVED lines=8> */
.L_x_23747:
[----:B------:R-:W-:Y:S05]  /*2bf0*/  BSYNC.RECONVERGENT B1 ;  /* 0x0000000000017941 */ /* 0x000fea0003800200 */
.L_x_23745:
        /* <DEDUP_REMOVED lines=23> */
.L_x_23723:
[----:B------:R-:W-:-:S07]  /*2d70*/  VIADD R60, R6, 0x3 ;  /* 0x00000003063c7836 */ /* 0x000fce0000000000 */
.L_x_23722:
        /* <DEDUP_REMOVED lines=33> */
.L_x_23751:
        /* <DEDUP_REMOVED lines=8> */
.L_x_23752:
[----:B------:R-:W-:Y:S05]  /*3010*/  BSYNC.RECONVERGENT B0 ;  /* 0x0000000000007941 */ /* 0x000fea0003800200 */
.L_x_23750:
        /* <DEDUP_REMOVED lines=41> */
.L_x_23754:
        /* <DEDUP_REMOVED lines=8> */
.L_x_23755:
[----:B------:R-:W-:Y:S05]  /*3330*/  BSYNC.RECONVERGENT B0 ;  /* 0x0000000000007941 */ /* 0x000fea0003800200 */
.L_x_23753:
        /* <DEDUP_REMOVED lines=45> */
.L_x_23757:
        /* <DEDUP_REMOVED lines=8> */
.L_x_23758:
[----:B------:R-:W-:Y:S05]  /*3690*/  BSYNC.RECONVERGENT B0 ;  /* 0x0000000000007941 */ /* 0x000fea0003800200 */
.L_x_23756:
        /* <DEDUP_REMOVED lines=45> */
.L_x_23760:
        /* <DEDUP_REMOVED lines=8> */
.L_x_23761:
[----:B------:R-:W-:Y:S05]  /*39f0*/  BSYNC.RECONVERGENT B0 ;  /* 0x0000000000007941 */ /* 0x000fea0003800200 */
.L_x_23759:
        /* <DEDUP_REMOVED lines=18> */
.L_x_23749:
        /* <DEDUP_REMOVED lines=33> */
.L_x_23764:
        /* <DEDUP_REMOVED lines=8> */
.L_x_23765:
[----:B------:R-:W-:Y:S05]  /*3db0*/  BSYNC.RECONVERGENT B0 ;  /* 0x0000000000007941 */ /* 0x000fea0003800200 */
.L_x_23763:
        /* <DEDUP_REMOVED lines=41> */
.L_x_23767:
        /* <DEDUP_REMOVED lines=8> */
.L_x_23768:
[----:B------:R-:W-:Y:S05]  /*40d0*/  BSYNC.RECONVERGENT B0 ;  /* 0x0000000000007941 */ /* 0x000fea0003800200 */
.L_x_23766:
        /* <DEDUP_REMOVED lines=18> */
.L_x_23762:
        /* <DEDUP_REMOVED lines=32> */
.L_x_23770:
[----:B------:R-:W-:Y:S01]  /*4400*/  MOV R0, R3 ;  /* 0x0000000300007202 */ /* 0x000fe20000000f00 */
[----:B------:R-:W-:Y:S01]  /*4410*/  IMAD.MOV.U32 R15, RZ, RZ, R58 ;  /* 0x000000ffff0f7224 */ /* 0x000fe200078e003a */
[----:B------:R-:W-:Y:S02]  /*4420*/  MOV R6, R59 ;  /* 0x0000003b00067202 */ /* 0x000fe40000000f00 */
[----:B------:R-:W-:-:S07]  /*4430*/  MOV R3, 0x4450 ;  /* 0x0000445000037802 */ /* 0x000fce0000000f00 */
[----:B------:R-:W-:Y:S05]  /*4440*/  CALL.REL.NOINC `($__internal_57_$__cuda_sm20_rem_s64) ;  /* 0x0000038400fc7944 */ /* 0x000fea0003c00000 */
[----:B------:R-:W-:-:S07]  /*4450*/  IMAD.MOV.U32 R5, RZ, RZ, R0 ;  /* 0x000000ffff057224 */ /* 0x000fce00078e0000 */
.L_x_23771:
[----:B------:R-:W-:Y:S05]  /*4460*/  BSYNC.RECONVERGENT B0 ;  /* 0x0000000000007941 */ /* 0x000fea0003800200 */
.L_x_23769:
[----:B------:R-:W0:Y:S02]  /*4470*/  LDC.64 R2, c[0x0][0x3b0] ;  /* 0x0000ec00ff027b82 */ /* 0x000e240000000a00 */
[----:B0-----:R-:W-:-:S06]  /*4480*/  IMAD.WIDE.U32 R60, R60, 0x8, R2 ;  /* 0x000000083c3c7825 */ /* 0x001fcc00078e0002 */
[----:B------:R-:W2:Y:S02]  /*4490*/  LDG.E.64 R60, desc[UR36][R60.64] ;  /* 0x000000243c3c7981 */ /* 0x000ea4000c1e1b00 */
[----:B--2---:R-:W-:Y:S02]  /*44a0*/  IMAD R3, R5, R60, RZ ;  /* 0x0000003c05037224 */ /* 0x004fe400078e02ff */
[----:B------:R-:W-:-:S04]  /*44b0*/  IMAD.WIDE.U32 R50, R60, R4, R50 ;  /* 0x000000043c327225 */ /* 0x000fc800078e0032 */
[----:B------:R-:W-:-:S05]  /*44c0*/  IMAD R3, R61, R4, R3 ;  /* 0x000000043d037224 */ /* 0x000fca00078e0203 */
[----:B------:R-:W-:-:S07]  /*44d0*/  IADD3 R51, PT, PT, R51, R3, RZ ;  /* 0x0000000333337210 */ /* 0x000fce0007ffe0ff */
.L_x_23721:
        /* <DEDUP_REMOVED lines=14> */
.L_x_23774:
        /* <DEDUP_REMOVED lines=22> */
.L_x_23773:
[----:B------:R-:W-:Y:S05]  /*4720*/  BSYNC.RECONVERGENT B7 ;  /* 0x0000000000077941 */ /* 0x000fea0003800200 */
.L_x_23772:
[----:B------:R-:W-:-:S05]  /*4730*/  IADD3 R46, P0, PT, R46, 0x8, RZ ;  /* 0x000000082e2e7810 */ /* 0x000fca0007f1e0ff */
[----:B------:R-:W-:Y:S01]  /*4740*/  IMAD.X R47, RZ, RZ, R47, P0 ;  /* 0x000000ffff2f7224 */ /* 0x000fe200000e062f */
[----:B------:R-:W-:-:S04]  /*4750*/  ISETP.GE.U32.AND P0, PT, R46, R49, PT ;  /* 0x000000312e00720c */ /* 0x000fc80003f06070 */
[----:B------:R-:W-:-:S13]  /*4760*/  ISETP.GE.U32.AND.EX P0, PT, R47, R48, PT, P0 ;  /* 0x000000302f00720c */ /* 0x000fda0003f06100 */
[----:B------:R-:W-:Y:S05]  /*4770*/  @!P0 BRA `(.L_x_23774) ;  /* 0xfffffffc00908947 */ /* 0x000fea000383ffff */
.L_x_23714:
[----:B------:R-:W-:Y:S05]  /*4780*/  BSYNC.RECONVERGENT B6 ;  /* 0x0000000000067941 */ /* 0x000fea0003800200 */
.L_x_23713:
        /* <DEDUP_REMOVED lines=29> */
.L_x_23778:
[----:B------:R-:W-:Y:S05]  /*4960*/  BSYNC.RECONVERGENT B7 ;  /* 0x0000000000077941 */ /* 0x000fea0003800200 */
.L_x_23777:
        /* <DEDUP_REMOVED lines=21> */
.L_x_23780:
[----:B------:R-:W-:Y:S05]  /*4ac0*/  BSYNC.RECONVERGENT B7 ;  /* 0x0000000000077941 */ /* 0x000fea0003800200 */
.L_x_23779:
        /* <DEDUP_REMOVED lines=26> */
.L_x_23782:
[----:B------:R-:W-:Y:S05]  /*4c70*/  BSYNC.RECONVERGENT B7 ;  /* 0x0000000000077941 */ /* 0x000fea0003800200 */
.L_x_23781:
        /* <DEDUP_REMOVED lines=21> */
.L_x_23810:
        /* <DEDUP_REMOVED lines=28> */
.L_x_23787:
        /* <DEDUP_REMOVED lines=8> */
.L_x_23788:
[----:B------:R-:W-:Y:S05]  /*5010*/  BSYNC.RECONVERGENT B1 ;  /* 0x0000000000017941 */ /* 0x000fea0003800200 */
.L_x_23786:
        /* <DEDUP_REMOVED lines=43> */
.L_x_23790:
        /* <DEDUP_REMOVED lines=8> */
.L_x_23791:
[----:B------:R-:W-:Y:S05]  /*5350*/  BSYNC.RECONVERGENT B1 ;  /* 0x0000000000017941 */ /* 0x000fea0003800200 */
.L_x_23789:
        /* <DEDUP_REMOVED lines=44> */
.L_x_23793:
        /* <DEDUP_REMOVED lines=8> */
.L_x_23794:
[----:B------:R-:W-:Y:S05]  /*56a0*/  BSYNC.RECONVERGENT B1 ;  /* 0x0000000000017941 */ /* 0x000fea0003800200 */
.L_x_23792:
        /* <DEDUP_REMOVED lines=43> */
.L_x_23796:
        /* <DEDUP_REMOVED lines=8> */
.L_x_23797:
[----:B------:R-:W-:Y:S05]  /*59e0*/  BSYNC.RECONVERGENT B1 ;  /* 0x0000000000017941 */ /* 0x000fea0003800200 */
.L_x_23795:
        /* <DEDUP_REMOVED lines=44> */
.L_x_23799:
        /* <DEDUP_REMOVED lines=8> */
.L_x_23800:
[----:B------:R-:W-:Y:S05]  /*5d30*/  BSYNC.RECONVERGENT B1 ;  /* 0x0000000000017941 */ /* 0x000fea0003800200 */
.L_x_23798:
        /* <DEDUP_REMOVED lines=44> */
.L_x_23802:
        /* <DEDUP_REMOVED lines=8> */
.L_x_23803:
[----:B------:R-:W-:Y:S05]  /*6080*/  BSYNC.RECONVERGENT B1 ;  /* 0x0000000000017941 */ /* 0x000fea0003800200 */
.L_x_23801:
        /* <DEDUP_REMOVED lines=45> */
.L_x_23805:
        /* <DEDUP_REMOVED lines=8> */
.L_x_23806:
[----:B------:R-:W-:Y:S05]  /*63e0*/  BSYNC.RECONVERGENT B1 ;  /* 0x0000000000017941 */ /* 0x000fea0003800200 */
.L_x_23804:
        /* <DEDUP_REMOVED lines=45> */
.L_x_23808:
        /* <DEDUP_REMOVED lines=8> */
.L_x_23809:
[----:B------:R-:W-:Y:S05]  /*6740*/  BSYNC.RECONVERGENT B1 ;  /* 0x0000000000017941 */ /* 0x000fea0003800200 */
.L_x_23807:
        /* <DEDUP_REMOVED lines=23> */
.L_x_23785:
[----:B------:R-:W-:-:S07]  /*68c0*/  VIADD R55, R6, 0x3 ;  /* 0x0000000306377836 */ /* 0x000fce0000000000 */
.L_x_23784:
        /* <DEDUP_REMOVED lines=32> */
.L_x_23813:
        /* <DEDUP_REMOVED lines=8> */
.L_x_23814:
[----:B------:R-:W-:Y:S05]  /*6b50*/  BSYNC.RECONVERGENT B0 ;  /* 0x0000000000007941 */ /* 0x000fea0003800200 */
.L_x_23812:
        /* <DEDUP_REMOVED lines=43> */
.L_x_23816:
        /* <DEDUP_REMOVED lines=8> */
.L_x_23817:
[----:B------:R-:W-:Y:S05]  /*6e90*/  BSYNC.RECONVERGENT B0 ;  /* 0x0000000000007941 */ /* 0x000fea0003800200 */
.L_x_23815:
        /* <DEDUP_REMOVED lines=44> */
.L_x_23819:
        /* <DEDUP_REMOVED lines=8> */
.L_x_23820:
[----:B------:R-:W-:Y:S05]  /*71e0*/  BSYNC.RECONVERGENT B0 ;  /* 0x0000000000007941 */ /* 0x000fea0003800200 */
.L_x_23818:
        /* <DEDUP_REMOVED lines=44> */
.L_x_23822:
        /* <DEDUP_REMOVED lines=8> */
.L_x_23823:
[----:B------:R-:W-:Y:S05]  /*7530*/  BSYNC.RECONVERGENT B0 ;  /* 0x0000000000007941 */ /* 0x000fea0003800200 */
.L_x_23821:
        /* <DEDUP_REMOVED lines=17> */
.L_x_23811:
        /* <DEDUP_REMOVED lines=32> */
.L_x_23826:
        /* <DEDUP_REMOVED lines=8> */
.L_x_23827:
[----:B------:R-:W-:Y:S05]  /*78d0*/  BSYNC.RECONVERGENT B0 ;  /* 0x0000000000007941 */ /* 0x000fea0003800200 */
.L_x_23825:
        /* <DEDUP_REMOVED lines=43> */
.L_x_23829:
        /* <DEDUP_REMOVED lines=8> */
.L_x_23830:
[----:B------:R-:W-:Y:S05]  /*7c10*/  BSYNC.RECONVERGENT B0 ;  /* 0x0000000000007941 */ /* 0x000fea0003800200 */
.L_x_23828:
        /* <DEDUP_REMOVED lines=17> */
.L_x_23824:
        /* <DEDUP_REMOVED lines=31> */
.L_x_23832:
[----:B------:R-:W-:Y:S01]  /*7f20*/  MOV R0, R3 ;  /* 0x0000000300007202 */ /* 0x000fe20000000f00 */
[----:B------:R-:W-:Y:S01]  /*7f30*/  IMAD.MOV.U32 R15, RZ, RZ, R54 ;  /* 0x000000ffff0f7224 */ /* 0x000fe200078e0036 */
[----:B------:R-:W-:Y:S02]  /*7f40*/  MOV R6, R47 ;  /* 0x0000002f00067202 */ /* 0x000fe40000000f00 */
[----:B------:R-:W-:-:S07]  /*7f50*/  MOV R3, 0x7f70 ;  /* 0x00007f7000037802 */ /* 0x000fce0000000f00 */
[----:B------:R-:W-:Y:S05]  /*7f60*/  CALL.REL.NOINC `($__internal_57_$__cuda_sm20_rem_s64) ;  /* 0x0000034c00347944 */ /* 0x000fea0003c00000 */
[----:B------:R-:W-:-:S07]  /*7f70*/  IMAD.MOV.U32 R5, RZ, RZ, R0 ;  /* 0x000000ffff057224 */ /* 0x000fce00078e0000 */
.L_x_23833:
[----:B------:R-:W-:Y:S05]  /*7f80*/  BSYNC.RECONVERGENT B0 ;  /* 0x0000000000007941 */ /* 0x000fea0003800200 */
.L_x_23831:
[----:B------:R-:W0:Y:S02]  /*7f90*/  LDC.64 R2, c[0x0][0x3b0] ;  /* 0x0000ec00ff027b82 */ /* 0x000e240000000a00 */
[----:B0-----:R-:W-:-:S06]  /*7fa0*/  IMAD.WIDE.U32 R2, R55, 0x8, R2 ;  /* 0x0000000837027825 */ /* 0x001fcc00078e0002 */
[----:B------:R-:W2:Y:S02]  /*7fb0*/  LDG.E.64 R2, desc[UR36][R2.64] ;  /* 0x0000002402027981 */ /* 0x000ea4000c1e1b00 */
[----:B--2---:R-:W-:Y:S02]  /*7fc0*/  IMAD R5, R5, R2, RZ ;  /* 0x0000000205057224 */ /* 0x004fe400078e02ff */
[----:B------:R-:W-:-:S04]  /*7fd0*/  IMAD.WIDE.U32 R52, R2, R4, R52 ;  /* 0x0000000402347225 */ /* 0x000fc800078e0034 */
[----:B------:R-:W-:-:S05]  /*7fe0*/  IMAD R5, R3, R4, R5 ;  /* 0x0000000403057224 */ /* 0x000fca00078e0205 */
[----:B------:R-:W-:-:S07]  /*7ff0*/  IADD3 R53, PT, PT, R53, R5, RZ ;  /* 0x0000000535357210 */ /* 0x000fce0007ffe0ff */
.L_x_23783:
        /* <DEDUP_REMOVED lines=16> */
.L_x_23836:
        /* <DEDUP_REMOVED lines=22> */
.L_x_23835:
[----:B------:R-:W-:Y:S05]  /*8260*/  BSYNC.RECONVERGENT B7 ;  /* 0x0000000000077941 */ /* 0x000fea0003800200 */
.L_x_23834:
[----:B------:R-:W-:-:S05]  /*8270*/  IADD3 R16, P0, PT, R16, 0x8, RZ ;  /* 0x0000000810107810 */ /* 0x000fca0007f1e0ff */
[----:B------:R-:W-:Y:S01]  /*8280*/  IMAD.X R17, RZ, RZ, R17, P0 ;  /* 0x000000ffff117224 */ /* 0x000fe200000e0611 */
[----:B------:R-:W-:-:S04]  /*8290*/  ISETP.GE.U32.AND P0, PT, R16, R47, PT ;  /* 0x0000002f1000720c */ /* 0x000fc80003f06070 */
[----:B------:R-:W-:-:S13]  /*82a0*/  ISETP.GE.U32.AND.EX P0, PT, R17, R53, PT, P0 ;  /* 0x000000351100720c */ /* 0x000fda0003f06100 */
[----:B------:R-:W-:Y:S05]  /*82b0*/  @!P0 BRA `(.L_x_23836) ;  /* 0xfffffffc00908947 */ /* 0x000fea000383ffff */
.L_x_23776:
[----:B------:R-:W-:Y:S05]  /*82c0*/  BSYNC.RECONVERGENT B6 ;  /* 0x0000000000067941 */ /* 0x000fea0003800200 */
.L_x_23775:
        /* <DEDUP_REMOVED lines=30> */
.L_x_23840:
[----:B------:R-:W-:Y:S05]  /*84b0*/  BSYNC.RECONVERGENT B7 ;  /* 0x0000000000077941 */ /* 0x000fea0003800200 */
.L_x_23839:
        /* <DEDUP_REMOVED lines=21> */
.L_x_23842:
[----:B------:R-:W-:Y:S05]  /*8610*/  BSYNC.RECONVERGENT B7 ;  /* 0x0000000000077941 */ /* 0x000fea0003800200 */
.L_x_23841:
        /* <DEDUP_REMOVED lines=26> */
.L_x_23844:
[----:B------:R-:W-:Y:S05]  /*87c0*/  BSYNC.RECONVERGENT B7 ;  /* 0x0000000000077941 */ /* 0x000fea0003800200 */
.L_x_23843:
        /* <DEDUP_REMOVED lines=24> */
.L_x_23872:
        /* <DEDUP_REMOVED lines=28> */
.L_x_23849:
        /* <DEDUP_REMOVED lines=8> */
.L_x_23850:
[----:B------:R-:W-:Y:S05]  /*8b90*/  BSYNC.RECONVERGENT B1 ;  /* 0x0000000000017941 */ /* 0x000fea0003800200 */
.L_x_23848:
        /* <DEDUP_REMOVED lines=45> */
.L_x_23852:
        /* <DEDUP_REMOVED lines=8> */
.L_x_23853:
[----:B------:R-:W-:Y:S05]  /*8ef0*/  BSYNC.RECONVERGENT B1 ;  /* 0x0000000000017941 */ /* 0x000fea0003800200 */
.L_x_23851:
        /* <DEDUP_REMOVED lines=44> */
.L_x_23855:
        /* <DEDUP_REMOVED lines=8> */
.L_x_23856:
[----:B------:R-:W-:Y:S05]  /*9240*/  BSYNC.RECONVERGENT B1 ;  /* 0x0000000000017941 */ /* 0x000fea0003800200 */
.L_x_23854:
        /* <DEDUP_REMOVED lines=44> */
.L_x_23858:
        /* <DEDUP_REMOVED lines=8> */
.L_x_23859:
[----:B------:R-:W-:Y:S05]  /*9590*/  BSYNC.RECONVERGENT B1 ;  /* 0x0000000000017941 */ /* 0x000fea0003800200 */
.L_x_23857:
        /* <DEDUP_REMOVED lines=44> */
.L_x_23861:
        /* <DEDUP_REMOVED lines=8> */
.L_x_23862:
[----:B------:R-:W-:Y:S05]  /*98e0*/  BSYNC.RECONVERGENT B1 ;  /* 0x0000000000017941 */ /* 0x000fea0003800200 */
.L_x_23860:
        /* <DEDUP_REMOVED lines=44> */
.L_x_23864:
        /* <DEDUP_REMOVED lines=8> */
.L_x_23865:
[----:B------:R-:W-:Y:S05]  /*9c30*/  BSYNC.RECONVERGENT B1 ;  /* 0x0000000000017941 */ /* 0x000fea0003800200 */
.L_x_23863:
        /* <DEDUP_REMOVED lines=45> */
.L_x_23867:
        /* <DEDUP_REMOVED lines=8> */
.L_x_23868:
[----:B------:R-:W-:Y:S05]  /*9f90*/  BSYNC.RECONVERGENT B1 ;  /* 0x0000000000017941 */ /* 0x000fea0003800200 */
.L_x_23866:
        /* <DEDUP_REMOVED lines=44> */
.L_x_23870:
        /* <DEDUP_REMOVED lines=8> */
.L_x_23871:
[----:B------:R-:W-:Y:S05]  /*a2e0*/  BSYNC.RECONVERGENT B1 ;  /* 0x0000000000017941 */ /* 0x000fea0003800200 */
.L_x_23869:
        /* <DEDUP_REMOVED lines=23> */
.L_x_23847:
[----:B------:R-:W-:-:S07]  /*a460*/  IADD3 R17, PT, PT, R17, 0x3, RZ ;  /* 0x0000000311117810 */ /* 0x000fce0007ffe0ff */
.L_x_23846:
        /* <DEDUP_REMOVED lines=31> */
.L_x_23875:
        /* <DEDUP_REMOVED lines=8> */
.L_x_23876:
[----:B------:R-:W-:Y:S05]  /*a6e0*/  BSYNC.RECONVERGENT B0 ;  /* 0x0000000000007941 */ /* 0x000fea0003800200 */
.L_x_23874:
        /* <DEDUP_REMOVED lines=45> */
.L_x_23878:
        /* <DEDUP_REMOVED lines=8> */
.L_x_23879:
[----:B------:R-:W-:Y:S05]  /*aa40*/  BSYNC.RECONVERGENT B0 ;  /* 0x0000000000007941 */ /* 0x000fea0003800200 */
.L_x_23877:
        /* <DEDUP_REMOVED lines=44> */
.L_x_23881:
        /* <DEDUP_REMOVED lines=8> */
.L_x_23882:
[----:B------:R-:W-:Y:S05]  /*ad90*/  BSYNC.RECONVERGENT B0 ;  /* 0x0000000000007941 */ /* 0x000fea0003800200 */
.L_x_23880:
        /* <DEDUP_REMOVED lines=44> */
.L_x_23884:
        /* <DEDUP_REMOVED lines=8> */
.L_x_23885:
[----:B------:R-:W-:Y:S05]  /*b0e0*/  BSYNC.RECONVERGENT B0 ;  /* 0x0000000000007941 */ /* 0x000fea0003800200 */
.L_x_23883:
        /* <DEDUP_REMOVED lines=18> */
.L_x_23873:
        /* <DEDUP_REMOVED lines=31> */
.L_x_23888:
        /* <DEDUP_REMOVED lines=8> */
.L_x_23889:
[----:B------:R-:W-:Y:S05]  /*b480*/  BSYNC.RECONVERGENT B0 ;  /* 0x0000000000007941 */ /* 0x000fea0003800200 */
.L_x_23887:
        /* <DEDUP_REMOVED lines=44> */
.L_x_23891:
        /* <DEDUP_REMOVED lines=8> */
.L_x_23892:
[----:B------:R-:W-:Y:S05]  /*b7d0*/  BSYNC.RECONVERGENT B0 ;  /* 0x0000000000007941 */ /* 0x000fea0003800200 */
.L_x_23890:
        /* <DEDUP_REMOVED lines=18> */
.L_x_23886:
        /* <DEDUP_REMOVED lines=31> */
.L_x_23894:
[----:B------:R-:W-:Y:S01]  /*baf0*/  MOV R0, R3 ;  /* 0x0000000300007202 */ /* 0x000fe20000000f00 */
[----:B------:R-:W-:Y:S01]  /*bb00*/  IMAD.MOV.U32 R15, RZ, RZ, R53 ;  /* 0x000000ffff0f7224 */ /* 0x000fe200078e0035 */
[----:B------:R-:W-:Y:S02]  /*bb10*/  MOV R6, R52 ;  /* 0x0000003400067202 */ /* 0x000fe40000000f00 */
[----:B------:R-:W-:-:S07]  /*bb20*/  MOV R3, 0xbb40 ;  /* 0x0000bb4000037802 */ /* 0x000fce0000000f00 */
[----:B------:R-:W-:Y:S05]  /*bb30*/  CALL.REL.NOINC `($__internal_57_$__cuda_sm20_rem_s64) ;  /* 0x0000031000407944 */ /* 0x000fea0003c00000 */
[----:B------:R-:W-:-:S07]  /*bb40*/  IMAD.MOV.U32 R5, RZ, RZ, R0 ;  /* 0x000000ffff057224 */ /* 0x000fce00078e0000 */
.L_x_23895:
[----:B------:R-:W-:Y:S05]  /*bb50*/  BSYNC.RECONVERGENT B0 ;  /* 0x0000000000007941 */ /* 0x000fea0003800200 */
.L_x_23893:
        /* <DEDUP_REMOVED lines=9> */
.L_x_23845:
        /* <DEDUP_REMOVED lines=14> */
.L_x_23898:
        /* <DEDUP_REMOVED lines=22> */
.L_x_23897:
[----:B------:R-:W-:Y:S05]  /*be30*/  BSYNC.RECONVERGENT B7 ;  /* 0x0000000000077941 */ /* 0x000fea0003800200 */
.L_x_23896:
[----:B------:R-:W-:-:S05]  /*be40*/  IADD3 R18, P0, PT, R18, 0x8, RZ ;  /* 0x0000000812127810 */ /* 0x000fca0007f1e0ff */
[----:B------:R-:W-:Y:S01]  /*be50*/  IMAD.X R19, RZ, RZ, R19, P0 ;  /* 0x000000ffff137224 */ /* 0x000fe200000e0613 */
[----:B------:R-:W-:-:S04]  /*be60*/  ISETP.GE.U32.AND P0, PT, R18, R17, PT ;  /* 0x000000111200720c */ /* 0x000fc80003f06070 */
[----:B------:R-:W-:-:S13]  /*be70*/  ISETP.GE.U32.AND.EX P0, PT, R19, R48, PT, P0 ;  /* 0x000000301300720c */ /* 0x000fda0003f06100 */
[----:B------:R-:W-:Y:S05]  /*be80*/  @!P0 BRA `(.L_x_23898) ;  /* 0xfffffffc00908947 */ /* 0x000fea000383ffff */
.L_x_23838:
[----:B------:R-:W-:Y:S05]  /*be90*/  BSYNC.RECONVERGENT B6 ;  /* 0x0000000000067941 */ /* 0x000fea0003800200 */
.L_x_23837:
        /* <DEDUP_REMOVED lines=25> */
.L_x_23902:
[----:B------:R-:W-:Y:S05]  /*c030*/  BSYNC.RECONVERGENT B7 ;  /* 0x0000000000077941 */ /* 0x000fea0003800200 */
.L_x_23901:
        /* <DEDUP_REMOVED lines=21> */
.L_x_23904:
[----:B------:R-:W-:Y:S05]  /*c190*/  BSYNC.RECONVERGENT B7 ;  /* 0x0000000000077941 */ /* 0x000fea0003800200 */
.L_x_23903:
        /* <DEDUP_REMOVED lines=26> */
.L_x_23906:
[----:B------:R-:W-:Y:S05]  /*c340*/  BSYNC.RECONVERGENT B7 ;  /* 0x0000000000077941 */ /* 0x000fea0003800200 */
.L_x_23905:
        /* <DEDUP_REMOVED lines=23> */
.L_x_23934:
        /* <DEDUP_REMOVED lines=28> */
.L_x_23911:
        /* <DEDUP_REMOVED lines=8> */
.L_x_23912:
[----:B------:R-:W-:Y:S05]  /*c700*/  BSYNC.RECONVERGENT B1 ;  /* 0x0000000000017941 */ /* 0x000fea0003800200 */
.L_x_23910:
        /* <DEDUP_REMOVED lines=44> */
.L_x_23914:
        /* <DEDUP_REMOVED lines=8> */
.L_x_23915:
[----:B------:R-:W-:Y:S05]  /*ca50*/  BSYNC.RECONVERGENT B1 ;  /* 0x0000000000017941 */ /* 0x000fea0003800200 */
.L_x_23913:
        /* <DEDUP_REMOVED lines=44> */
.L_x_23917:
        /* <DEDUP_REMOVED lines=8> */
.L_x_23918:
[----:B------:R-:W-:Y:S05]  /*cda0*/  BSYNC.RECONVERGENT B1 ;  /* 0x0000000000017941 */ /* 0x000fea0003800200 */
.L_x_23916:
        /* <DEDUP_REMOVED lines=44> */
.L_x_23920:
        /* <DEDUP_REMOVED lines=8> */
.L_x_23921:
[----:B------:R-:W-:Y:S05]  /*d0f0*/  BSYNC.RECONVERGENT B1 ;  /* 0x0000000000017941 */ /* 0x000fea0003800200 */
.L_x_23919:
        /* <DEDUP_REMOVED lines=44> */
.L_x_23923:
        /* <DEDUP_REMOVED lines=8> */
.L_x_23924:
[----:B------:R-:W-:Y:S05]  /*d440*/  BSYNC.RECONVERGENT B1 ;  /* 0x0000000000017941 */ /* 0x000fea0003800200 */
.L_x_23922:
        /* <DEDUP_REMOVED lines=44> */
.L_x_23926:
        /* <DEDUP_REMOVED lines=8> */
.L_x_23927:
[----:B------:R-:W-:Y:S05]  /*d790*/  BSYNC.RECONVERGENT B1 ;  /* 0x0000000000017941 */ /* 0x000fea0003800200 */
.L_x_23925:
        /* <DEDUP_REMOVED lines=45> */
.L_x_23929:
        /* <DEDUP_REMOVED lines=8> */
.L_x_23930:
[----:B------:R-:W-:Y:S05]  /*daf0*/  BSYNC.RECONVERGENT B1 ;  /* 0x0000000000017941 */ /* 0x000fea0003800200 */
.L_x_23928:
        /* <DEDUP_REMOVED lines=44> */
.L_x_23932:
        /* <DEDUP_REMOVED lines=8> */
.L_x_23933:
[----:B------:R-:W-:Y:S05]  /*de40*/  BSYNC.RECONVERGENT B1 ;  /* 0x0000000000017941 */ /* 0x000fea0003800200 */
.L_x_23931:
        /* <DEDUP_REMOVED lines=21> */
.L_x_23909:
[----:B------:R-:W-:-:S07]  /*dfa0*/  IADD3 R7, PT, PT, R7, 0x3, RZ ;  /* 0x0000000307077810 */ /* 0x000fce0007ffe0ff */
.L_x_23908:
        /* <DEDUP_REMOVED lines=31> */
.L_x_23937:
        /* <DEDUP_REMOVED lines=8> */
.L_x_23938:
[----:B------:R-:W-:Y:S05]  /*e220*/  BSYNC.RECONVERGENT B0 ;  /* 0x0000000000007941 */ /* 0x000fea0003800200 */
.L_x_23936:
        /* <DEDUP_REMOVED lines=44> */
.L_x_23940:
        /* <DEDUP_REMOVED lines=8> */
.L_x_23941:
[----:B------:R-:W-:Y:S05]  /*e570*/  BSYNC.RECONVERGENT B0 ;  /* 0x0000000000007941 */ /* 0x000fea0003800200 */
.L_x_23939:
        /* <DEDUP_REMOVED lines=44> */
.L_x_23943:
        /* <DEDUP_REMOVED lines=8> */
.L_x_23944:
[----:B------:R-:W-:Y:S05]  /*e8c0*/  BSYNC.RECONVERGENT B0 ;  /* 0x0000000000007941 */ /* 0x000fea0003800200 */
.L_x_23942:
        /* <DEDUP_REMOVED lines=44> */
.L_x_23946:
        /* <DEDUP_REMOVED lines=8> */
.L_x_23947:
[----:B------:R-:W-:Y:S05]  /*ec10*/  BSYNC.RECONVERGENT B0 ;  /* 0x0000000000007941 */ /* 0x000fea0003800200 */
.L_x_23945:
        /* <DEDUP_REMOVED lines=17> */
.L_x_23935:
        /* <DEDUP_REMOVED lines=31> */
.L_x_23950:
        /* <DEDUP_REMOVED lines=8> */
.L_x_23951:
[----:B------:R-:W-:Y:S05]  /*efa0*/  BSYNC.RECONVERGENT B0 ;  /* 0x0000000000007941 */ /* 0x000fea0003800200 */
.L_x_23949:
        /* <DEDUP_REMOVED lines=43> */
.L_x_23953:
        /* <DEDUP_REMOVED lines=8> */
.L_x_23954:
[----:B------:R-:W-:Y:S05]  /*f2e0*/  BSYNC.RECONVERGENT B0 ;  /* 0x0000000000007941 */ /* 0x000fea0003800200 */
.L_x_23952:
        /* <DEDUP_REMOVED lines=17> */
.L_x_23948:
        /* <DEDUP_REMOVED lines=31> */
.L_x_23956:
[----:B------:R-:W-:Y:S01]  /*f5f0*/  MOV R0, R3 ;  /* 0x0000000300007202 */ /* 0x000fe20000000f00 */
[----:B------:R-:W-:Y:S01]  /*f600*/  IMAD.MOV.U32 R15, RZ, RZ, R48 ;  /* 0x000000ffff0f7224 */ /* 0x000fe200078e0030 */
[----:B------:R-:W-:Y:S02]  /*f610*/  MOV R6, R47 ;  /* 0x0000002f00067202 */ /* 0x000fe40000000f00 */
[----:B------:R-:W-:-:S07]  /*f620*/  MOV R3, 0xf640 ;  /* 0x0000f64000037802 */ /* 0x000fce0000000f00 */
[----:B------:R-:W-:Y:S05]  /*f630*/  CALL.REL.NOINC `($__internal_57_$__cuda_sm20_rem_s64) ;  /* 0x000002d400807944 */ /* 0x000fea0003c00000 */
[----:B------:R-:W-:-:S07]  /*f640*/  IMAD.MOV.U32 R5, RZ, RZ, R0 ;  /* 0x000000ffff057224 */ /* 0x000fce00078e0000 */
.L_x_23957:
[----:B------:R-:W-:Y:S05]  /*f650*/  BSYNC.RECONVERGENT B0 ;  /* 0x0000000000007941 */ /* 0x000fea0003800200 */
.L_x_23955:
        /* <DEDUP_REMOVED lines=8> */
.L_x_23907:
        /* <DEDUP_REMOVED lines=14> */
.L_x_23960:
        /* <DEDUP_REMOVED lines=22> */
.L_x_23959:
[----:B------:R-:W-:Y:S05]  /*f920*/  BSYNC.RECONVERGENT B7 ;  /* 0x0000000000077941 */ /* 0x000fea0003800200 */
.L_x_23958:
[----:B------:R-:W-:-:S04]  /*f930*/  IADD3 R18, P0, PT, R18, 0x8, RZ ;  /* 0x0000000812127810 */ /* 0x000fc80007f1e0ff */
[----:B------:R-:W-:Y:S02]  /*f940*/  IADD3.X R19, PT, PT, RZ, R19, RZ, P0, !PT ;  /* 0x00000013ff137210 */ /* 0x000fe400007fe4ff */
[----:B------:R-:W-:-:S04]  /*f950*/  ISETP.GE.U32.AND P0, PT, R18, R23, PT ;  /* 0x000000171200720c */ /* 0x000fc80003f06070 */
[----:B------:R-:W-:-:S13]  /*f960*/  ISETP.GE.U32.AND.EX P0, PT, R19, R22, PT, P0 ;  /* 0x000000161300720c */ /* 0x000fda0003f06100 */
[----:B------:R-:W-:Y:S05]  /*f970*/  @!P0 BRA `(.L_x_23960) ;  /* 0xfffffffc00908947 */ /* 0x000fea000383ffff */
.L_x_23900:
[----:B------:R-:W-:Y:S05]  /*f980*/  BSYNC.RECONVERGENT B6 ;  /* 0x0000000000067941 */ /* 0x000fea0003800200 */
.L_x_23899:
        /* <DEDUP_REMOVED lines=25> */
.L_x_23964:
[----:B------:R-:W-:Y:S05]  /*fb20*/  BSYNC.RECONVERGENT B7 ;  /* 0x0000000000077941 */ /* 0x000fea0003800200 */
.L_x_23963:
        /* <DEDUP_REMOVED lines=21> */
.L_x_23966:
[----:B------:R-:W-:Y:S05]  /*fc80*/  BSYNC.RECONVERGENT B7 ;  /* 0x0000000000077941 */ /* 0x000fea0003800200 */
.L_x_23965:
        /* <DEDUP_REMOVED lines=26> */
.L_x_23968:
[----:B------:R-:W-:Y:S05]  /*fe30*/  BSYNC.RECONVERGENT B7 ;  /* 0x0000000000077941 */ /* 0x000fea0003800200 */
.L_x_23967:
        /* <DEDUP_REMOVED lines=23> */
.L_x_23996:
        /* <DEDUP_REMOVED lines=28> */
.L_x_23973:
        /* <DEDUP_REMOVED lines=8> */
.L_x_23974:
[----:B------:R-:W-:Y:S05]  /*101f0*/  BSYNC.RECONVERGENT B1 ;  /* 0x0000000000017941 */ /* 0x000fea0003800200 */
.L_x_23972:
        /* <DEDUP_REMOVED lines=44> */
.L_x_23976:
        /* <DEDUP_REMOVED lines=8> */
.L_x_23977:
[----:B------:R-:W-:Y:S05]  /*10540*/  BSYNC.RECONVERGENT B1 ;  /* 0x0000000000017941 */ /* 0x000fea0003800200 */
.L_x_23975:
        /* <DEDUP_REMOVED lines=44> */
.L_x_23979:
        /* <DEDUP_REMOVED lines=8> */
.L_x_23980:
[----:B------:R-:W-:Y:S05]  /*10890*/  BSYNC.RECONVERGENT B1 ;  /* 0x0000000000017941 */ /* 0x000fea0003800200 */
.L_x_23978:
        /* <DEDUP_REMOVED lines=44> */
.L_x_23982:
        /* <DEDUP_REMOVED lines=8> */
.L_x_23983:
[----:B------:R-:W-:Y:S05]  /*10be0*/  BSYNC.RECONVERGENT B1 ;  /* 0x0000000000017941 */ /* 0x000fea0003800200 */
.L_x_23981:
        /* <DEDUP_REMOVED lines=44> */
.L_x_23985:
        /* <DEDUP_REMOVED lines=8> */
.L_x_23986:
[----:B------:R-:W-:Y:S05]  /*10f30*/  BSYNC.RECONVERGENT B1 ;  /* 0x0000000000017941 */ /* 0x000fea0003800200 */
.L_x_23984:
        /* <DEDUP_REMOVED lines=44> */
.L_x_23988:
        /* <DEDUP_REMOVED lines=8> */
.L_x_23989:
[----:B------:R-:W-:Y:S05]  /*11280*/  BSYNC.RECONVERGENT B1 ;  /* 0x0000000000017941 */ /* 0x000fea0003800200 */
.L_x_23987:
        /* <DEDUP_REMOVED lines=45> */
.L_x_23991:
        /* <DEDUP_REMOVED lines=8> */
.L_x_23992:
[----:B------:R-:W-:Y:S05]  /*115e0*/  BSYNC.RECONVERGENT B1 ;  /* 0x0000000000017941 */ /* 0x000fea0003800200 */
.L_x_23990:
        /* <DEDUP_REMOVED lines=44> */
.L_x_23994:
        /* <DEDUP_REMOVED lines=8> */
.L_x_23995:
[----:B------:R-:W-:Y:S05]  /*11930*/  BSYNC.RECONVERGENT B1 ;  /* 0x0000000000017941 */ /* 0x000fea0003800200 */
.L_x_23993:
        /* <DEDUP_REMOVED lines=23> */
.L_x_23971:
[----:B------:R-:W-:-:S07]  /*11ab0*/  VIADD R17, R24, 0x3 ;  /* 0x0000000318117836 */ /* 0x000fce0000000000 */
.L_x_23970:
        /* <DEDUP_REMOVED lines=31> */
.L_x_23999:
        /* <DEDUP_REMOVED lines=8> */
.L_x_24000:
[----:B------:R-:W-:Y:S05]  /*11d30*/  BSYNC.RECONVERGENT B0 ;  /* 0x0000000000007941 */ /* 0x000fea0003800200 */
.L_x_23998:
        /* <DEDUP_REMOVED lines=44> */
.L_x_24002:
        /* <DEDUP_REMOVED lines=8> */
.L_x_24003:
[----:B------:R-:W-:Y:S05]  /*12080*/  BSYNC.RECONVERGENT B0 ;  /* 0x0000000000007941 */ /* 0x000fea0003800200 */
.L_x_24001:
        /* <DEDUP_REMOVED lines=44> */
.L_x_24005:
        /* <DEDUP_REMOVED lines=8> */
.L_x_24006:
[----:B------:R-:W-:Y:S05]  /*123d0*/  BSYNC.RECONVERGENT B0 ;  /* 0x0000000000007941 */ /* 0x000fea0003800200 */
.L_x_24004:
        /* <DEDUP_REMOVED lines=44> */
.L_x_24008:
        /* <DEDUP_REMOVED lines=8> */
.L_x_24009:
[----:B------:R-:W-:Y:S05]  /*12720*/  BSYNC.RECONVERGENT B0 ;  /* 0x0000000000007941 */ /* 0x000fea0003800200 */
.L_x_24007:
        /* <DEDUP_REMOVED lines=18> */
.L_x_23997:
        /* <DEDUP_REMOVED lines=31> */
.L_x_24012:
        /* <DEDUP_REMOVED lines=8> */
.L_x_24013:
[----:B------:R-:W-:Y:S05]  /*12ac0*/  BSYNC.RECONVERGENT B0 ;  /* 0x0000000000007941 */ /* 0x000fea0003800200 */
.L_x_24011:
        /* <DEDUP_REMOVED lines=44> */
.L_x_24015:
        /* <DEDUP_REMOVED lines=8> */
.L_x_24016:
[----:B------:R-:W-:Y:S05]  /*12e10*/  BSYNC.RECONVERGENT B0 ;  /* 0x0000000000007941 */ /* 0x000fea0003800200 */
.L_x_24014:
        /* <DEDUP_REMOVED lines=18> */
.L_x_24010:
        /* <DEDUP_REMOVED lines=31> */
.L_x_24018:
[----:B------:R-:W-:Y:S01]  /*13130*/  MOV R0, R3 ;  /* 0x0000000300007202 */ /* 0x000fe20000000f00 */
[----:B------:R-:W-:Y:S01]  /*13140*/  IMAD.MOV.U32 R15, RZ, RZ, R26 ;  /* 0x000000ffff0f7224 */ /* 0x000fe200078e001a */
[----:B------:R-:W-:Y:S02]  /*13150*/  MOV R6, R25 ;  /* 0x0000001900067202 */ /* 0x000fe40000000f00 */
[----:B------:R-:W-:-:S07]  /*13160*/  MOV R3, 0x13180 ;  /* 0x0001318000037802 */ /* 0x000fce0000000f00 */
[----:B------:R-:W-:Y:S05]  /*13170*/  CALL.REL.NOINC `($__internal_57_$__cuda_sm20_rem_s64) ;  /* 0x0000029800b07944 */ /* 0x000fea0003c00000 */
[----:B------:R-:W-:-:S07]  /*13180*/  IMAD.MOV.U32 R5, RZ, RZ, R0 ;  /* 0x000000ffff057224 */ /* 0x000fce00078e0000 */
.L_x_24019:
[----:B------:R-:W-:Y:S05]  /*13190*/  BSYNC.RECONVERGENT B0 ;  /* 0x0000000000007941 */ /* 0x000fea0003800200 */
.L_x_24017:
        /* <DEDUP_REMOVED lines=10> */
.L_x_23969:
        /* <DEDUP_REMOVED lines=14> */
.L_x_24022:
        /* <DEDUP_REMOVED lines=22> */
.L_x_24021:
[----:B------:R-:W-:Y:S05]  /*13480*/  BSYNC.RECONVERGENT B7 ;  /* 0x0000000000077941 */ /* 0x000fea0003800200 */
.L_x_24020:
[----:B------:R-:W-:-:S04]  /*13490*/  IADD3 R18, P0, PT, R18, 0x8, RZ ;  /* 0x0000000812127810 */ /* 0x000fc80007f1e0ff */
[----:B------:R-:W-:Y:S02]  /*134a0*/  IADD3.X R19, PT, PT, RZ, R19, RZ, P0, !PT ;  /* 0x00000013ff137210 */ /* 0x000fe400007fe4ff */
[----:B------:R-:W-:-:S04]  /*134b0*/  ISETP.GE.U32.AND P0, PT, R18, R17, PT ;  /* 0x000000111200720c */ /* 0x000fc80003f06070 */
[----:B------:R-:W-:-:S13]  /*134c0*/  ISETP.GE.U32.AND.EX P0, PT, R19, R22, PT, P0 ;  /* 0x000000161300720c */ /* 0x000fda0003f06100 */
[----:B------:R-:W-:Y:S05]  /*134d0*/  @!P0 BRA `(.L_x_24022) ;  /* 0xfffffffc00908947 */ /* 0x000fea000383ffff */
.L_x_23962:
[----:B------:R-:W-:Y:S05]  /*134e0*/  BSYNC.RECONVERGENT B6 ;  /* 0x0000000000067941 */ /* 0x000fea0003800200 */
.L_x_23961:
        /* <DEDUP_REMOVED lines=25> */
.L_x_24026:
[----:B------:R-:W-:Y:S05]  /*13680*/  BSYNC.RECONVERGENT B7 ;  /* 0x0000000000077941 */ /* 0x000fea0003800200 */
.L_x_24025:
        /* <DEDUP_REMOVED lines=21> */
.L_x_24028:
[----:B------:R-:W-:Y:S05]  /*137e0*/  BSYNC.RECONVERGENT B7 ;  /* 0x0000000000077941 */ /* 0x000fea0003800200 */
.L_x_24027:
        /* <DEDUP_REMOVED lines=26> */
.L_x_24030:
[----:B------:R-:W-:Y:S05]  /*13990*/  BSYNC.RECONVERGENT B7 ;  /* 0x0000000000077941 */ /* 0x000fea0003800200 */
.L_x_24029:
        /* <DEDUP_REMOVED lines=23> */
.L_x_24058:
        /* <DEDUP_REMOVED lines=28> */
.L_x_24035:
        /* <DEDUP_REMOVED lines=8> */
.L_x_24036:
[----:B------:R-:W-:Y:S05]  /*13d50*/  BSYNC.RECONVERGENT B1 ;  /* 0x0000000000017941 */ /* 0x000fea0003800200 */
.L_x_24034:
        /* <DEDUP_REMOVED lines=44> */
.L_x_24038:
        /* <DEDUP_REMOVED lines=8> */
.L_x_24039:
[----:B------:R-:W-:Y:S05]  /*140a0*/  BSYNC.RECONVERGENT B1 ;  /* 0x0000000000017941 */ /* 0x000fea0003800200 */
.L_x_24037:
        /* <DEDUP_REMOVED lines=44> */
.L_x_24041:
        /* <DEDUP_REMOVED lines=8> */
.L_x_24042:
[----:B------:R-:W-:Y:S05]  /*143f0*/  BSYNC.RECONVERGENT B1 ;  /* 0x0000000000017941 */ /* 0x000fea0003800200 */
.L_x_24040:
        /* <DEDUP_REMOVED lines=44> */
.L_x_24044:
        /* <DEDUP_REMOVED lines=8> */
.L_x_24045:
[----:B------:R-:W-:Y:S05]  /*14740*/  BSYNC.RECONVERGENT B1 ;  /* 0x0000000000017941 */ /* 0x000fea0003800200 */
.L_x_24043:
        /* <DEDUP_REMOVED lines=44> */
.L_x_24047:
        /* <DEDUP_REMOVED lines=8> */
.L_x_24048:
[----:B------:R-:W-:Y:S05]  /*14a90*/  BSYNC.RECONVERGENT B1 ;  /* 0x0000000000017941 */ /* 0x000fea0003800200 */
.L_x_24046:
        /* <DEDUP_REMOVED lines=44> */
.L_x_24050:
        /* <DEDUP_REMOVED lines=8> */
.L_x_24051:
[----:B------:R-:W-:Y:S05]  /*14de0*/  BSYNC.RECONVERGENT B1 ;  /* 0x0000000000017941 */ /* 0x000fea0003800200 */
.L_x_24049:
        /* <DEDUP_REMOVED lines=45> */
.L_x_24053:
        /* <DEDUP_REMOVED lines=8> */
.L_x_24054:
[----:B------:R-:W-:Y:S05]  /*15140*/  BSYNC.RECONVERGENT B1 ;  /* 0x0000000000017941 */ /* 0x000fea0003800200 */
.L_x_24052:
        /* <DEDUP_REMOVED lines=44> */
.L_x_24056:
        /* <DEDUP_REMOVED lines=8> */
.L_x_24057:
[----:B------:R-:W-:Y:S05]  /*15490*/  BSYNC.RECONVERGENT B1 ;  /* 0x0000000000017941 */ /* 0x000fea0003800200 */
.L_x_24055:
        /* <DEDUP_REMOVED lines=23> */
.L_x_24033:
[----:B------:R-:W-:-:S07]  /*15610*/  VIADD R17, R17, 0x3 ;  /* 0x0000000311117836 */ /* 0x000fce0000000000 */
.L_x_24032:
        /* <DEDUP_REMOVED lines=31> */
.L_x_24061:
        /* <DEDUP_REMOVED lines=8> */
.L_x_24062:
[----:B------:R-:W-:Y:S05]  /*15890*/  BSYNC.RECONVERGENT B0 ;  /* 0x0000000000007941 */ /* 0x000fea0003800200 */
.L_x_24060:
        /* <DEDUP_REMOVED lines=44> */
.L_x_24064:
        /* <DEDUP_REMOVED lines=8> */
.L_x_24065:
[----:B------:R-:W-:Y:S05]  /*15be0*/  BSYNC.RECONVERGENT B0 ;  /* 0x0000000000007941 */ /* 0x000fea0003800200 */
.L_x_24063:
        /* <DEDUP_REMOVED lines=44> */
.L_x_24067:
        /* <DEDUP_REMOVED lines=8> */
.L_x_24068:
[----:B------:R-:W-:Y:S05]  /*15f30*/  BSYNC.RECONVERGENT B0 ;  /* 0x0000000000007941 */ /* 0x000fea0003800200 */
.L_x_24066:
        /* <DEDUP_REMOVED lines=44> */
.L_x_24070:
        /* <DEDUP_REMOVED lines=8> */
.L_x_24071:
[----:B------:R-:W-:Y:S05]  /*16280*/  BSYNC.RECONVERGENT B0 ;  /* 0x0000000000007941 */ /* 0x000fea0003800200 */
.L_x_24069:
        /* <DEDUP_REMOVED lines=18> */
.L_x_24059:
        /* <DEDUP_REMOVED lines=31> */
.L_x_24074:
        /* <DEDUP_REMOVED lines=8> */
.L_x_24075:
[----:B------:R-:W-:Y:S05]  /*16620*/  BSYNC.RECONVERGENT B0 ;  /* 0x0000000000007941 */ /* 0x000fea0003800200 */
.L_x_24073:
        /* <DEDUP_REMOVED lines=44> */
.L_x_24077:
        /* <DEDUP_REMOVED lines=8> */
.L_x_24078:
[----:B------:R-:W-:Y:S05]  /*16970*/  BSYNC.RECONVERGENT B0 ;  /* 0x0000000000007941 */ /* 0x000fea0003800200 */
.L_x_24076:
        /* <DEDUP_REMOVED lines=18> */
.L_x_24072:
        /* <DEDUP_REMOVED lines=31> */
.L_x_24080:
[----:B------:R-:W-:Y:S01]  /*16c90*/  MOV R0, R3 ;  /* 0x0000000300007202 */ /* 0x000fe20000000f00 */
[----:B------:R-:W-:Y:S01]  /*16ca0*/  IMAD.MOV.U32 R15, RZ, RZ, R26 ;  /* 0x000000ffff0f7224 */ /* 0x000fe200078e001a */
[----:B------:R-:W-:Y:S02]  /*16cb0*/  MOV R6, R25 ;  /* 0x0000001900067202 */ /* 0x000fe40000000f00 */
[----:B------:R-:W-:-:S07]  /*16cc0*/  MOV R3, 0x16ce0 ;  /* 0x00016ce000037802 */ /* 0x000fce0000000f00 */
[----:B------:R-:W-:Y:S05]  /*16cd0*/  CALL.REL.NOINC `($__internal_57_$__cuda_sm20_rem_s64) ;  /* 0x0000025c00d87944 */ /* 0x000fea0003c00000 */
[----:B------:R-:W-:-:S07]  /*16ce0*/  IMAD.MOV.U32 R5, RZ, RZ, R0 ;  /* 0x000000ffff057224 */ /* 0x000fce00078e0000 */
.L_x_24081:
[----:B------:R-:W-:Y:S05]  /*16cf0*/  BSYNC.RECONVERGENT B0 ;  /* 0x0000000000007941 */ /* 0x000fea0003800200 */
.L_x_24079:
        /* <DEDUP_REMOVED lines=10> */
.L_x_24031:
        /* <DEDUP_REMOVED lines=14> */
.L_x_24084:
        /* <DEDUP_REMOVED lines=22> */
.L_x_24083:
[----:B------:R-:W-:Y:S05]  /*16fe0*/  BSYNC.RECONVERGENT B7 ;  /* 0x0000000000077941 */ /* 0x000fea0003800200 */
.L_x_24082:
[----:B------:R-:W-:-:S04]  /*16ff0*/  IADD3 R18, P0, PT, R18, 0x8, RZ ;  /* 0x0000000812127810 */ /* 0x000fc80007f1e0ff */
[----:B------:R-:W-:Y:S02]  /*17000*/  IADD3.X R19, PT, PT, RZ, R19, RZ, P0, !PT ;  /* 0x00000013ff137210 */ /* 0x000fe400007fe4ff */
[----:B------:R-:W-:-:S04]  /*17010*/  ISETP.GE.U32.AND P0, PT, R18, R17, PT ;  /* 0x000000111200720c */ /* 0x000fc80003f06070 */
[----:B------:R-:W-:-:S13]  /*17020*/  ISETP.GE.U32.AND.EX P0, PT, R19, R22, PT, P0 ;  /* 0x000000161300720c */ /* 0x000fda0003f06100 */
[----:B------:R-:W-:Y:S05]  /*17030*/  @!P0 BRA `(.L_x_24084) ;  /* 0xfffffffc00908947 */ /* 0x000fea000383ffff */
.L_x_24024:
[----:B------:R-:W-:Y:S05]  /*17040*/  BSYNC.RECONVERGENT B6 ;  /* 0x0000000000067941 */ /* 0x000fea0003800200 */
.L_x_24023:
        /* <DEDUP_REMOVED lines=25> */
.L_x_24088:
[----:B------:R-:W-:Y:S05]  /*171e0*/  BSYNC.RECONVERGENT B7 ;  /* 0x0000000000077941 */ /* 0x000fea0003800200 */
.L_x_24087:
        /* <DEDUP_REMOVED lines=21> */
.L_x_24090:
[----:B------:R-:W-:Y:S05]  /*17340*/  BSYNC.RECONVERGENT B7 ;  /* 0x0000000000077941 */ /* 0x000fea0003800200 */
.L_x_24089:
        /* <DEDUP_REMOVED lines=26> */
.L_x_24092:
[----:B------:R-:W-:Y:S05]  /*174f0*/  BSYNC.RECONVERGENT B7 ;  /* 0x0000000000077941 */ /* 0x000fea0003800200 */
.L_x_24091:
        /* <DEDUP_REMOVED lines=24> */
.L_x_24120:
        /* <DEDUP_REMOVED lines=28> */
.L_x_24097:
        /* <DEDUP_REMOVED lines=8> */
.L_x_24098:
[----:B------:R-:W-:Y:S05]  /*178c0*/  BSYNC.RECONVERGENT B1 ;  /* 0x0000000000017941 */ /* 0x000fea0003800200 */
.L_x_24096:
        /* <DEDUP_REMOVED lines=45> */
.L_x_24100:
        /* <DEDUP_REMOVED lines=8> */
.L_x_24101:
[----:B------:R-:W-:Y:S05]  /*17c20*/  BSYNC.RECONVERGENT B1 ;  /* 0x0000000000017941 */ /* 0x000fea0003800200 */
.L_x_24099:
        /* <DEDUP_REMOVED lines=44> */
.L_x_24103:
        /* <DEDUP_REMOVED lines=8> */
.L_x_24104:
[----:B------:R-:W-:Y:S05]  /*17f70*/  BSYNC.RECONVERGENT B1 ;  /* 0x0000000000017941 */ /* 0x000fea0003800200 */
.L_x_24102:
        /* <DEDUP_REMOVED lines=44> */
.L_x_24106:
        /* <DEDUP_REMOVED lines=8> */
.L_x_24107:
[----:B------:R-:W-:Y:S05]  /*182c0*/  BSYNC.RECONVERGENT B1 ;  /* 0x0000000000017941 */ /* 0x000fea0003800200 */
.L_x_24105:
        /* <DEDUP_REMOVED lines=44> */
.L_x_24109:
        /* <DEDUP_REMOVED lines=8> */
.L_x_24110:
[----:B------:R-:W-:Y:S05]  /*18610*/  BSYNC.RECONVERGENT B1 ;  /* 0x0000000000017941 */ /* 0x000fea0003800200 */
.L_x_24108:
        /* <DEDUP_REMOVED lines=44> */
.L_x_24112:
        /* <DEDUP_REMOVED lines=8> */
.L_x_24113:
[----:B------:R-:W-:Y:S05]  /*18960*/  BSYNC.RECONVERGENT B1 ;  /* 0x0000000000017941 */ /* 0x000fea0003800200 */
.L_x_24111:
        /* <DEDUP_REMOVED lines=44> */
.L_x_24115:
        /* <DEDUP_REMOVED lines=8> */
.L_x_24116:
[----:B------:R-:W-:Y:S05]  /*18cb0*/  BSYNC.RECONVERGENT B1 ;  /* 0x0000000000017941 */ /* 0x000fea0003800200 */
.L_x_24114:
        /* <DEDUP_REMOVED lines=43> */
.L_x_24118:
        /* <DEDUP_REMOVED lines=8> */
.L_x_24119:
[----:B------:R-:W-:Y:S05]  /*18ff0*/  BSYNC.RECONVERGENT B1 ;  /* 0x0000000000017941 */ /* 0x000fea0003800200 */
.L_x_24117:
        /* <DEDUP_REMOVED lines=22> */
.L_x_24095:
[----:B------:R-:W-:-:S07]  /*19160*/  IADD3 R7, PT, PT, R24, 0x3, RZ ;  /* 0x0000000318077810 */ /* 0x000fce0007ffe0ff */
.L_x_24094:
        /* <DEDUP_REMOVED lines=31> */
.L_x_24123:
        /* <DEDUP_REMOVED lines=8> */
.L_x_24124:
[----:B------:R-:W-:Y:S05]  /*193e0*/  BSYNC.RECONVERGENT B0 ;  /* 0x0000000000007941 */ /* 0x000fea0003800200 */
.L_x_24122:
        /* <DEDUP_REMOVED lines=45> */
.L_x_24126:
        /* <DEDUP_REMOVED lines=8> */
.L_x_24127:
[----:B------:R-:W-:Y:S05]  /*19740*/  BSYNC.RECONVERGENT B0 ;  /* 0x0000000000007941 */ /* 0x000fea0003800200 */
.L_x_24125:
        /* <DEDUP_REMOVED lines=44> */
.L_x_24129:
        /* <DEDUP_REMOVED lines=8> */
.L_x_24130:
[----:B------:R-:W-:Y:S05]  /*19a90*/  BSYNC.RECONVERGENT B0 ;  /* 0x0000000000007941 */ /* 0x000fea0003800200 */
.L_x_24128:
        /* <DEDUP_REMOVED lines=44> */
.L_x_24132:
        /* <DEDUP_REMOVED lines=8> */
.L_x_24133:
[----:B------:R-:W-:Y:S05]  /*19de0*/  BSYNC.RECONVERGENT B0 ;  /* 0x0000000000007941 */ /* 0x000fea0003800200 */
.L_x_24131:
        /* <DEDUP_REMOVED lines=18> */
.L_x_24121:
        /* <DEDUP_REMOVED lines=31> */
.L_x_24136:
        /* <DEDUP_REMOVED lines=8> */
.L_x_24137:
[----:B------:R-:W-:Y:S05]  /*1a180*/  BSYNC.RECONVERGENT B0 ;  /* 0x0000000000007941 */ /* 0x000fea0003800200 */
.L_x_24135:
        /* <DEDUP_REMOVED lines=45> */
.L_x_24139:
        /* <DEDUP_REMOVED lines=8> */
.L_x_24140:
[----:B------:R-:W-:Y:S05]  /*1a4e0*/  BSYNC.RECONVERGENT B0 ;  /* 0x0000000000007941 */ /* 0x000fea0003800200 */
.L_x_24138:
        /* <DEDUP_REMOVED lines=18> */
.L_x_24134:
        /* <DEDUP_REMOVED lines=31> */
.L_x_24142:
[----:B------:R-:W-:Y:S01]  /*1a800*/  IMAD.MOV.U32 R0, RZ, RZ, R3 ;  /* 0x000000ffff007224 */ /* 0x000fe200078e0003 */
[----:B------:R-:W-:Y:S01]  /*1a810*/  MOV R15, R27 ;  /* 0x0000001b000f7202 */ /* 0x000fe20000000f00 */
[----:B------:R-:W-:Y:S01]  /*1a820*/  IMAD.MOV.U32 R6, RZ, RZ, R26 ;  /* 0x000000ffff067224 */ /* 0x000fe200078e001a */
[----:B------:R-:W-:-:S07]  /*1a830*/  MOV R3, 0x1a850 ;  /* 0x0001a85000037802 */ /* 0x000fce0000000f00 */
[----:B------:R-:W-:Y:S05]  /*1a840*/  CALL.REL.NOINC `($__internal_57_$__cuda_sm20_rem_s64) ;  /* 0x0000022000fc7944 */ /* 0x000fea0003c00000 */
[----:B------:R-:W-:-:S07]  /*1a850*/  MOV R5, R0 ;  /* 0x0000000000057202 */ /* 0x000fce0000000f00 */
.L_x_24143:
[----:B------:R-:W-:Y:S05]  /*1a860*/  BSYNC.RECONVERGENT B0 ;  /* 0x0000000000007941 */ /* 0x000fea0003800200 */
.L_x_24141:
        /* <DEDUP_REMOVED lines=10> */
.L_x_24093:
        /* <DEDUP_REMOVED lines=14> */
.L_x_24146:
        /* <DEDUP_REMOVED lines=22> */
.L_x_24145:
[----:B------:R-:W-:Y:S05]  /*1ab50*/  BSYNC.RECONVERGENT B7 ;  /* 0x0000000000077941 */ /* 0x000fea0003800200 */
.L_x_24144:
[----:B------:R-:W-:-:S05]  /*1ab60*/  IADD3 R18, P0, PT, R18, 0x8, RZ ;  /* 0x0000000812127810 */ /* 0x000fca0007f1e0ff */
[----:B------:R-:W-:Y:S01]  /*1ab70*/  IMAD.X R19, RZ, RZ, R19, P0 ;  /* 0x000000ffff137224 */ /* 0x000fe200000e0613 */
[----:B------:R-:W-:-:S04]  /*1ab80*/  ISETP.GE.U32.AND P0, PT, R18, R23, PT ;  /* 0x000000171200720c */ /* 0x000fc80003f06070 */
[----:B------:R-:W-:-:S13]  /*1ab90*/  ISETP.GE.U32.AND.EX P0, PT, R19, R22, PT, P0 ;  /* 0x000000161300720c */ /* 0x000fda0003f06100 */
[----:B------:R-:W-:Y:S05]  /*1aba0*/  @!P0 BRA `(.L_x_24146) ;  /* 0xfffffffc00908947 */ /* 0x000fea000383ffff */
.L_x_24086:
[----:B------:R-:W-:Y:S05]  /*1abb0*/  BSYNC.RECONVERGENT B6 ;  /* 0x0000000000067941 */ /* 0x000fea0003800200 */
.L_x_24085:
        /* <DEDUP_REMOVED lines=25> */
.L_x_24150:
[----:B------:R-:W-:Y:S05]  /*1ad50*/  BSYNC.RECONVERGENT B7 ;  /* 0x0000000000077941 */ /* 0x000fea0003800200 */
.L_x_24149:
        /* <DEDUP_REMOVED lines=21> */
.L_x_24152:
[----:B------:R-:W-:Y:S05]  /*1aeb0*/  BSYNC.RECONVERGENT B7 ;  /* 0x0000000000077941 */ /* 0x000fea0003800200 */
.L_x_24151:
        /* <DEDUP_REMOVED lines=26> */
.L_x_24154:
[----:B------:R-:W-:Y:S05]  /*1b060*/  BSYNC.RECONVERGENT B7 ;  /* 0x0000000000077941 */ /* 0x000fea0003800200 */
.L_x_24153:
        /* <DEDUP_REMOVED lines=23> */
.L_x_24182:
        /* <DEDUP_REMOVED lines=28> */
.L_x_24159:
        /* <DEDUP_REMOVED lines=8> */
.L_x_24160:
[----:B------:R-:W-:Y:S05]  /*1b420*/  BSYNC.RECONVERGENT B1 ;  /* 0x0000000000017941 */ /* 0x000fea0003800200 */
.L_x_24158:
        /* <DEDUP_REMOVED lines=45> */
.L_x_24162:
        /* <DEDUP_REMOVED lines=8> */
.L_x_24163:
[----:B------:R-:W-:Y:S05]  /*1b780*/  BSYNC.RECONVERGENT B1 ;  /* 0x0000000000017941 */ /* 0x000fea0003800200 */
.L_x_24161:
        /* <DEDUP_REMOVED lines=44> */
.L_x_24165:
        /* <DEDUP_REMOVED lines=8> */
.L_x_24166:
[----:B------:R-:W-:Y:S05]  /*1bad0*/  BSYNC.RECONVERGENT B1 ;  /* 0x0000000000017941 */ /* 0x000fea0003800200 */
.L_x_24164:
        /* <DEDUP_REMOVED lines=44> */
.L_x_24168:
        /* <DEDUP_REMOVED lines=8> */
.L_x_24169:
[----:B------:R-:W-:Y:S05]  /*1be20*/  BSYNC.RECONVERGENT B1 ;  /* 0x0000000000017941 */ /* 0x000fea0003800200 */
.L_x_24167:
        /* <DEDUP_REMOVED lines=44> */
.L_x_24171:
        /* <DEDUP_REMOVED lines=8> */
.L_x_24172:
[----:B------:R-:W-:Y:S05]  /*1c170*/  BSYNC.RECONVERGENT B1 ;  /* 0x0000000000017941 */ /* 0x000fea0003800200 */
.L_x_24170:
        /* <DEDUP_REMOVED lines=44> */
.L_x_24174:
        /* <DEDUP_REMOVED lines=8> */
.L_x_24175:
[----:B------:R-:W-:Y:S05]  /*1c4c0*/  BSYNC.RECONVERGENT B1 ;  /* 0x0000000000017941 */ /* 0x000fea0003800200 */
.L_x_24173:
        /* <DEDUP_REMOVED lines=45> */
.L_x_24177:
        /* <DEDUP_REMOVED lines=8> */
.L_x_24178:
[----:B------:R-:W-:Y:S05]  /*1c820*/  BSYNC.RECONVERGENT B1 ;  /* 0x0000000000017941 */ /* 0x000fea0003800200 */
.L_x_24176:
        /* <DEDUP_REMOVED lines=43> */
.L_x_24180:
        /* <DEDUP_REMOVED lines=8> */
.L_x_24181:
[----:B------:R-:W-:Y:S05]  /*1cb60*/  BSYNC.RECONVERGENT B1 ;  /* 0x0000000000017941 */ /* 0x000fea0003800200 */
.L_x_24179:
        /* <DEDUP_REMOVED lines=22> */
.L_x_24157:
[----:B------:R-:W-:-:S07]  /*1ccd0*/  VIADD R16, R22, 0x3 ;  /* 0x0000000316107836 */ /* 0x000fce0000000000 */
.L_x_24156:
        /* <DEDUP_REMOVED lines=31> */
.L_x_24185:
        /* <DEDUP_REMOVED lines=8> */
.L_x_24186:
[----:B------:R-:W-:Y:S05]  /*1cf50*/  BSYNC.RECONVERGENT B0 ;  /* 0x0000000000007941 */ /* 0x000fea0003800200 */
.L_x_24184:
        /* <DEDUP_REMOVED lines=45> */
.L_x_24188:
        /* <DEDUP_REMOVED lines=8> */
.L_x_24189:
[----:B------:R-:W-:Y:S05]  /*1d2b0*/  BSYNC.RECONVERGENT B0 ;  /* 0x0000000000007941 */ /* 0x000fea0003800200 */
.L_x_24187:
        /* <DEDUP_REMOVED lines=44> */
.L_x_24191:
        /* <DEDUP_REMOVED lines=8> */
.L_x_24192:
[----:B------:R-:W-:Y:S05]  /*1d600*/  BSYNC.RECONVERGENT B0 ;  /* 0x0000000000007941 */ /* 0x000fea0003800200 */
.L_x_24190:
        /* <DEDUP_REMOVED lines=44> */
.L_x_24194:
        /* <DEDUP_REMOVED lines=8> */
.L_x_24195:
[----:B------:R-:W-:Y:S05]  /*1d950*/  BSYNC.RECONVERGENT B0 ;  /* 0x0000000000007941 */ /* 0x000fea0003800200 */
.L_x_24193:
        /* <DEDUP_REMOVED lines=18> */
.L_x_24183:
        /* <DEDUP_REMOVED lines=31> */
.L_x_24198:
        /* <DEDUP_REMOVED lines=8> */
.L_x_24199:
[----:B------:R-:W-:Y:S05]  /*1dcf0*/  BSYNC.RECONVERGENT B0 ;  /* 0x0000000000007941 */ /* 0x000fea0003800200 */
.L_x_24197:
        /* <DEDUP_REMOVED lines=45> */
.L_x_24201:
        /* <DEDUP_REMOVED lines=8> */
.L_x_24202:
[----:B------:R-:W-:Y:S05]  /*1e050*/  BSYNC.RECONVERGENT B0 ;  /* 0x0000000000007941 */ /* 0x000fea0003800200 */
.L_x_24200:
        /* <DEDUP_REMOVED lines=18> */
.L_x_24196:
        /* <DEDUP_REMOVED lines=31> */
.L_x_24204:
[----:B------:R-:W-:Y:S01]  /*1e370*/  MOV R0, R3 ;  /* 0x0000000300007202 */ /* 0x000fe20000000f00 */
[----:B------:R-:W-:Y:S01]  /*1e380*/  IMAD.MOV.U32 R15, RZ, RZ, R25 ;  /* 0x000000ffff0f7224 */ /* 0x000fe200078e0019 */
[----:B------:R-:W-:Y:S02]  /*1e390*/  MOV R6, R24 ;  /* 0x0000001800067202 */ /* 0x000fe40000000f00 */
[----:B------:R-:W-:-:S07]  /*1e3a0*/  MOV R3, 0x1e3c0 ;  /* 0x0001e3c000037802 */ /* 0x000fce0000000f00 */
[----:B------:R-:W-:Y:S05]  /*1e3b0*/  CALL.REL.NOINC `($__internal_57_$__cuda_sm20_rem_s64) ;  /* 0x000001e800207944 */ /* 0x000fea0003c00000 */
[----:B------:R-:W-:-:S07]  /*1e3c0*/  IMAD.MOV.U32 R5, RZ, RZ, R0 ;  /* 0x000000ffff057224 */ /* 0x000fce00078e0000 */
.L_x_24205:
[----:B------:R-:W-:Y:S05]  /*1e3d0*/  BSYNC.RECONVERGENT B0 ;  /* 0x0000000000007941 */ /* 0x000fea0003800200 */
.L_x_24203:
        /* <DEDUP_REMOVED lines=10> */
.L_x_24155:
        /* <DEDUP_REMOVED lines=14> */
.L_x_24208:
        /* <DEDUP_REMOVED lines=22> */
.L_x_24207:
[----:B------:R-:W-:Y:S05]  /*1e6c0*/  BSYNC.RECONVERGENT B7 ;  /* 0x0000000000077941 */ /* 0x000fea0003800200 */
.L_x_24206:
[----:B------:R-:W-:-:S04]  /*1e6d0*/  IADD3 R16, P0, PT, R16, 0x8, RZ ;  /* 0x0000000810107810 */ /* 0x000fc80007f1e0ff */
[----:B------:R-:W-:Y:S02]  /*1e6e0*/  IADD3.X R17, PT, PT, RZ, R17, RZ, P0, !PT ;  /* 0x00000011ff117210 */ /* 0x000fe400007fe4ff */
[----:B------:R-:W-:-:S04]  /*1e6f0*/  ISETP.GE.U32.AND P0, PT, R16, R19, PT ;  /* 0x000000131000720c */ /* 0x000fc80003f06070 */
[----:B------:R-:W-:-:S13]  /*1e700*/  ISETP.GE.U32.AND.EX P0, PT, R17, R18, PT, P0 ;  /* 0x000000121100720c */ /* 0x000fda0003f06100 */
[----:B------:R-:W-:Y:S05]  /*1e710*/  @!P0 BRA `(.L_x_24208) ;  /* 0xfffffffc00908947 */ /* 0x000fea000383ffff */
.L_x_24148:
[----:B------:R-:W-:Y:S05]  /*1e720*/  BSYNC.RECONVERGENT B6 ;  /* 0x0000000000067941 */ /* 0x000fea0003800200 */
.L_x_24147:
        /* <DEDUP_REMOVED lines=16> */
.L_x_24211:
[----:B------:R-:W-:-:S13]  /*1e830*/  ISETP.GE.AND P0, PT, R46, R60, PT ;  /* 0x0000003c2e00720c */ /* 0x000fda0003f06270 */
[----:B------:R-:W-:Y:S05]  /*1e840*/  @P0 BRA `(.L_x_24213) ;  /* 0x0000000000300947 */ /* 0x000fea0003800000 */
[----:B0-----:R-:W0:Y:S01]  /*1e850*/  LDC.64 R2, c[0x0][0x3c8] ;  /* 0x0000f200ff027b82 */ /* 0x001e220000000a00 */
[----:B------:R-:W-:Y:S01]  /*1e860*/  IMAD R5, R61, 0x400, R46 ;  /* 0x000004003d057824 */ /* 0x000fe200078e022e */
[----:B------:R-:W-:-:S03]  /*1e870*/  IADD3 R46, PT, PT, R46, 0x80, RZ ;  /* 0x000000802e2e7810 */ /* 0x000fc60007ffe0ff */
[----:B0-----:R-:W-:-:S05]  /*1e880*/  IMAD.WIDE.U32 R2, R5, 0x8, R2 ;  /* 0x0000000805027825 */ /* 0x001fca00078e0002 */
[----:B------:R1:W-:Y:S02]  /*1e890*/  STG.E.64 desc[UR36][R2.64], RZ ;  /* 0x000000ff02007986 */ /* 0x0003e4000c101b24 */
.L_x_24212:
[----:B------:R-:W-:-:S13]  /*1e8a0*/  ISETP.GE.AND P0, PT, R46, R60, PT ;  /* 0x0000003c2e00720c */ /* 0x000fda0003f06270 */
[----:B------:R-:W-:Y:S05]  /*1e8b0*/  @P0 BRA `(.L_x_24214) ;  /* 0x0000000000300947 */ /* 0x000fea0003800000 */
[----:B01----:R-:W0:Y:S01]  /*1e8c0*/  LDC.64 R2, c[0x0][0x3c8] ;  /* 0x0000f200ff027b82 */ /* 0x003e220000000a00 */
[----:B------:R-:W-:Y:S01]  /*1e8d0*/  IMAD R5, R61, 0x400, R46 ;  /* 0x000004003d057824 */ /* 0x000fe200078e022e */
[----:B------:R-:W-:-:S03]  /*1e8e0*/  IADD3 R46, PT, PT, R46, 0x80, RZ ;  /* 0x000000802e2e7810 */ /* 0x000fc60007ffe0ff */
[----:B0-----:R-:W-:-:S05]  /*1e8f0*/  IMAD.WIDE.U32 R2, R5, 0x8, R2 ;  /* 0x0000000805027825 */ /* 0x001fca00078e0002 */
[----:B------:R1:W-:Y:S02]  /*1e900*/  STG.E.64 desc[UR36][R2.64], RZ ;  /* 0x000000ff02007986 */ /* 0x0003e4000c101b24 */
.L_x_24213:
[----:B------:R-:W-:-:S13]  /*1e910*/  ISETP.GE.AND P0, PT, R46, R60, PT ;  /* 0x0000003c2e00720c */ /* 0x000fda0003f06270 */
[----:B------:R-:W-:Y:S05]  /*1e920*/  @P0 BRA `(.L_x_24215) ;  /* 0x0000000000340947 */ /* 0x000fea0003800000 */
[----:B01----:R-:W0:Y:S01]  /*1e930*/  LDC.64 R2, c[0x0][0x3c8] ;  /* 0x0000f200ff027b82 */ /* 0x003e220000000a00 */
[----:B------:R-:W-:Y:S01]  /*1e940*/  IMAD R5, R61, 0x400, R46 ;  /* 0x000004003d057824 */ /* 0x000fe200078e022e */
[----:B------:R-:W-:-:S03]  /*1e950*/  IADD3 R46, PT, PT, R46, 0x80, RZ ;  /* 0x000000802e2e7810 */ /* 0x000fc60007ffe0ff */
[----:B0-----:R-:W-:-:S05]  /*1e960*/  IMAD.WIDE.U32 R2, R5, 0x8, R2 ;  /* 0x0000000805027825 */ /* 0x001fca00078e0002 */
[----:B------:R2:W-:Y:S02]  /*1e970*/  STG.E.64 desc[UR36][R2.64], RZ ;  /* 0x000000ff02007986 */ /* 0x0005e4000c101b24 */
.L_x_24214:
        /* <DEDUP_REMOVED lines=8> */
.L_x_24215:
[----:B------:R-:W-:Y:S05]  /*1ea00*/  BSYNC.RELIABLE B1 ;  /* 0x0000000000017941 */ /* 0x000fea0003800100 */
.L_x_24210:
[----:B------:R-:W-:-:S13]  /*1ea10*/  ISETP.GE.AND P0, PT, R46, R60, PT ;  /* 0x0000003c2e00720c */ /* 0x000fda0003f06270 */
[----:B012---:R-:W0:Y:S01]  /*1ea20*/  @!P0 LDC.64 R2, c[0x0][0x3c8] ;  /* 0x0000f200ff028b82 */ /* 0x007e220000000a00 */
[----:B------:R-:W-:Y:S01]  /*1ea30*/  @!P0 IMAD R5, R61, 0x400, R46 ;  /* 0x000004003d058824 */ /* 0x000fe200078e022e */
[----:B------:R-:W-:-:S03]  /*1ea40*/  @!P0 IADD3 R46, PT, PT, R46, 0x80, RZ ;  /* 0x000000802e2e8810 */ /* 0x000fc60007ffe0ff */
[----:B0-----:R-:W-:-:S05]  /*1ea50*/  @!P0 IMAD.WIDE.U32 R2, R5, 0x8, R2 ;  /* 0x0000000805028825 */ /* 0x001fca00078e0002 */
[----:B------:R3:W-:Y:S02]  /*1ea60*/  @!P0 STG.E.64 desc[UR36][R2.64], RZ ;  /* 0x000000ff02008986 */ /* 0x0007e4000c101b24 */
.L_x_24216:
[----:B------:R-:W-:Y:S05]  /*1ea70*/  BSYNC.RECONVERGENT B0 ;  /* 0x0000000000007941 */ /* 0x000fea0003800200 */
.L_x_24209:
[----:B------:R-:W-:-:S13]  /*1ea80*/  ISETP.GE.AND P0, PT, R46, R60, PT ;  /* 0x0000003c2e00720c */ /* 0x000fda0003f06270 */
[----:B------:R-:W-:Y:S05]  /*1ea90*/  @P0 EXIT ;  /* 0x000000000000094d */ /* 0x000fea0003800000 */
[----:B0123--:R-:W0:Y:S01]  /*1eaa0*/  LDC.64 R2, c[0x0][0x3c8] ;  /* 0x0000f200ff027b82 */ /* 0x00fe220000000a00 */
[----:B------:R-:W-:-:S04]  /*1eab0*/  IMAD R61, R61, 0x400, R46 ;  /* 0x000004003d3d7824 */ /* 0x000fc800078e022e */
[----:B0-----:R-:W-:-:S05]  /*1eac0*/  IMAD.WIDE.U32 R2, R61, 0x8, R2 ;  /* 0x000000083d027825 */ /* 0x001fca00078e0002 */
[----:B------:R-:W-:Y:S01]  /*1ead0*/  STG.E.64 desc[UR36][R2.64], RZ ;  /* 0x000000ff02007986 */ /* 0x000fe2000c101b24 */
[----:B------:R-:W-:Y:S05]  /*1eae0*/  EXIT ;  /* 0x000000000000794d */ /* 0x000fea0003800000 */
.L_x_23712:
        /* <DEDUP_REMOVED lines=56> */
.L_x_24218:
[----:B------:R-:W-:Y:S05]  /*1ee70*/  BSYNC.RECONVERGENT B6 ;  /* 0x0000000000067941 */ /* 0x000fea0003800200 */
.L_x_24217:
        /* <DEDUP_REMOVED lines=21> */
.L_x_24220:
[----:B------:R-:W-:Y:S05]  /*1efd0*/  BSYNC.RECONVERGENT B6 ;  /* 0x0000000000067941 */ /* 0x000fea0003800200 */
.L_x_24219:
        /* <DEDUP_REMOVED lines=26> */
.L_x_24222:
[----:B------:R-:W-:Y:S05]  /*1f180*/  BSYNC.RECONVERGENT B6 ;  /* 0x0000000000067941 */ /* 0x000fea0003800200 */
.L_x_24221:
        /* <DEDUP_REMOVED lines=22> */
.L_x_24250:
        /* <DEDUP_REMOVED lines=28> */
.L_x_24227:
        /* <DEDUP_REMOVED lines=8> */
.L_x_24228:
[----:B------:R-:W-:Y:S05]  /*1f530*/  BSYNC.RECONVERGENT B1 ;  /* 0x0000000000017941 */ /* 0x000fea0003800200 */
.L_x_24226:
        /* <DEDUP_REMOVED lines=44> */
.L_x_24230:
        /* <DEDUP_REMOVED lines=8> */
.L_x_24231:
[----:B------:R-:W-:Y:S05]  /*1f880*/  BSYNC.RECONVERGENT B1 ;  /* 0x0000000000017941 */ /* 0x000fea0003800200 */
.L_x_24229:
        /* <DEDUP_REMOVED lines=45> */
.L_x_24233:
        /* <DEDUP_REMOVED lines=8> */
.L_x_24234:
[----:B------:R-:W-:Y:S05]  /*1fbe0*/  BSYNC.RECONVERGENT B1 ;  /* 0x0000000000017941 */ /* 0x000fea0003800200 */
.L_x_24232:
        /* <DEDUP_REMOVED lines=44> */
.L_x_24236:
        /* <DEDUP_REMOVED lines=8> */
.L_x_24237:
[----:B------:R-:W-:Y:S05]  /*1ff30*/  BSYNC.RECONVERGENT B1 ;  /* 0x0000000000017941 */ /* 0x000fea0003800200 */
.L_x_24235:
        /* <DEDUP_REMOVED lines=44> */
.L_x_24239:
        /* <DEDUP_REMOVED lines=8> */
.L_x_24240:
[----:B------:R-:W-:Y:S05]  /*20280*/  BSYNC.RECONVERGENT B1 ;  /* 0x0000000000017941 */ /* 0x000fea0003800200 */
.L_x_24238:
        /* <DEDUP_REMOVED lines=45> */
.L_x_24242:
        /* <DEDUP_REMOVED lines=8> */
.L_x_24243:
[----:B------:R-:W-:Y:S05]  /*205e0*/  BSYNC.RECONVERGENT B1 ;  /* 0x0000000000017941 */ /* 0x000fea0003800200 */
.L_x_24241:
        /* <DEDUP_REMOVED lines=46> */
.L_x_24245:
        /* <DEDUP_REMOVED lines=8> */
.L_x_24246:
[----:B------:R-:W-:Y:S05]  /*20950*/  BSYNC.RECONVERGENT B1 ;  /* 0x0000000000017941 */ /* 0x000fea0003800200 */
.L_x_24244:
        /* <DEDUP_REMOVED lines=46> */
.L_x_24248:
        /* <DEDUP_REMOVED lines=8> */
.L_x_24249:
[----:B------:R-:W-:Y:S05]  /*20cc0*/  BSYNC.RECONVERGENT B1 ;  /* 0x0000000000017941 */ /* 0x000fea0003800200 */
.L_x_24247:
        /* <DEDUP_REMOVED lines=24> */
.L_x_24225:
[----:B------:R-:W-:-:S07]  /*20e50*/  IADD3 R54, PT, PT, R6, 0x3, RZ ;  /* 0x0000000306367810 */ /* 0x000fce0007ffe0ff */
.L_x_24224:
        /* <DEDUP_REMOVED lines=32> */
.L_x_24253:
        /* <DEDUP_REMOVED lines=8> */
.L_x_24254:
[----:B------:R-:W-:Y:S05]  /*210e0*/  BSYNC.RECONVERGENT B0 ;  /* 0x0000000000007941 */ /* 0x000fea0003800200 */
.L_x_24252:
        /* <DEDUP_REMOVED lines=43> */
.L_x_24256:
        /* <DEDUP_REMOVED lines=8> */
.L_x_24257:
[----:B------:R-:W-:Y:S05]  /*21420*/  BSYNC.RECONVERGENT B0 ;  /* 0x0000000000007941 */ /* 0x000fea0003800200 */
.L_x_24255:
        /* <DEDUP_REMOVED lines=45> */
.L_x_24259:
        /* <DEDUP_REMOVED lines=8> */
.L_x_24260:
[----:B------:R-:W-:Y:S05]  /*21780*/  BSYNC.RECONVERGENT B0 ;  /* 0x0000000000007941 */ /* 0x000fea0003800200 */
.L_x_24258:
        /* <DEDUP_REMOVED lines=45> */
.L_x_24262:
        /* <DEDUP_REMOVED lines=8> */
.L_x_24263:
[----:B------:R-:W-:Y:S05]  /*21ae0*/  BSYNC.RECONVERGENT B0 ;  /* 0x0000000000007941 */ /* 0x000fea0003800200 */
.L_x_24261:
        /* <DEDUP_REMOVED lines=19> */
.L_x_24251:
        /* <DEDUP_REMOVED lines=32> */
.L_x_24266:
        /* <DEDUP_REMOVED lines=8> */
.L_x_24267:
[----:B------:R-:W-:Y:S05]  /*21ea0*/  BSYNC.RECONVERGENT B0 ;  /* 0x0000000000007941 */ /* 0x000fea0003800200 */
.L_x_24265:
        /* <DEDUP_REMOVED lines=43> */
.L_x_24269:
        /* <DEDUP_REMOVED lines=8> */
.L_x_24270:
[----:B------:R-:W-:Y:S05]  /*221e0*/  BSYNC.RECONVERGENT B0 ;  /* 0x0000000000007941 */ /* 0x000fea0003800200 */
.L_x_24268:
        /* <DEDUP_REMOVED lines=19> */
.L_x_24264:
        /* <DEDUP_REMOVED lines=32> */
.L_x_24272:
[----:B------:R-:W-:Y:S01]  /*22520*/  IMAD.MOV.U32 R0, RZ, RZ, R3 ;  /* 0x000000ffff007224 */ /* 0x000fe200078e0003 */
[----:B------:R-:W-:Y:S01]  /*22530*/  MOV R15, R60 ;  /* 0x0000003c000f7202 */ /* 0x000fe20000000f00 */
[----:B------:R-:W-:Y:S01]  /*22540*/  IMAD.MOV.U32 R6, RZ, RZ, R61 ;  /* 0x000000ffff067224 */ /* 0x000fe200078e003d */
[----:B------:R-:W-:-:S07]  /*22550*/  MOV R3, 0x22570 ;  /* 0x0002257000037802 */ /* 0x000fce0000000f00 */
[----:B------:R-:W-:Y:S05]  /*22560*/  CALL.REL.NOINC `($__internal_57_$__cuda_sm20_rem_s64) ;  /* 0x000001a400b47944 */ /* 0x000fea0003c00000 */
[----:B------:R-:W-:-:S07]  /*22570*/  MOV R5, R0 ;  /* 0x0000000000057202 */ /* 0x000fce0000000f00 */
.L_x_24273:
[----:B------:R-:W-:Y:S05]  /*22580*/  BSYNC.RECONVERGENT B0 ;  /* 0x0000000000007941 */ /* 0x000fea0003800200 */
.L_x_24271:
        /* <DEDUP_REMOVED lines=10> */
.L_x_24223:
        /* <DEDUP_REMOVED lines=17> */
.L_x_24278:
        /* <DEDUP_REMOVED lines=22> */
.L_x_24277:
[----:B------:R-:W-:Y:S05]  /*228a0*/  BSYNC.RECONVERGENT B7 ;  /* 0x0000000000077941 */ /* 0x000fea0003800200 */
.L_x_24276:
[----:B------:R-:W-:-:S05]  /*228b0*/  IADD3 R16, P0, PT, R16, 0x8, RZ ;  /* 0x0000000810107810 */ /* 0x000fca0007f1e0ff */
[----:B------:R-:W-:Y:S01]  /*228c0*/  IMAD.X R17, RZ, RZ, R17, P0 ;  /* 0x000000ffff117224 */ /* 0x000fe200000e0611 */
[----:B------:R-:W-:-:S04]  /*228d0*/  ISETP.GE.U32.AND P0, PT, R16, R23, PT ;  /* 0x000000171000720c */ /* 0x000fc80003f06070 */
[----:B------:R-:W-:-:S13]  /*228e0*/  ISETP.GE.U32.AND.EX P0, PT, R17, R55, PT, P0 ;  /* 0x000000371100720c */ /* 0x000fda0003f06100 */
[----:B------:R-:W-:Y:S05]  /*228f0*/  @!P0 BRA `(.L_x_24278) ;  /* 0xfffffffc00908947 */ /* 0x000fea000383ffff */
.L_x_24275:
[----:B------:R-:W-:Y:S05]  /*22900*/  BSYNC.RECONVERGENT B6 ;  /* 0x0000000000067941 */ /* 0x000fea0003800200 */
.L_x_24274:
        /* <DEDUP_REMOVED lines=21> */
.L_x_24280:
[----:B------:R-:W-:Y:S05]  /*22a60*/  BSYNC.RECONVERGENT B6 ;  /* 0x0000000000067941 */ /* 0x000fea0003800200 */
.L_x_24279:
        /* <DEDUP_REMOVED lines=21> */
.L_x_24282:
[----:B------:R-:W-:Y:S05]  /*22bc0*/  BSYNC.RECONVERGENT B6 ;  /* 0x0000000000067941 */ /* 0x000fea0003800200 */
.L_x_24281:
        /* <DEDUP_REMOVED lines=26> */
.L_x_24284:
[----:B------:R-:W-:Y:S05]  /*22d70*/  BSYNC.RECONVERGENT B6 ;  /* 0x0000000000067941 */ /* 0x000fea0003800200 */
.L_x_24283:
        /* <DEDUP_REMOVED lines=20> */
.L_x_24312:
        /* <DEDUP_REMOVED lines=28> */
.L_x_24289:
        /* <DEDUP_REMOVED lines=8> */
.L_x_24290:
[----:B------:R-:W-:Y:S05]  /*23100*/  BSYNC.RECONVERGENT B1 ;  /* 0x0000000000017941 */ /* 0x000fea0003800200 */
.L_x_24288:
        /* <DEDUP_REMOVED lines=43> */
.L_x_24292:
        /* <DEDUP_REMOVED lines=8> */
.L_x_24293:
[----:B------:R-:W-:Y:S05]  /*23440*/  BSYNC.RECONVERGENT B1 ;  /* 0x0000000000017941 */ /* 0x000fea0003800200 */
.L_x_24291:
        /* <DEDUP_REMOVED lines=44> */
.L_x_24295:
        /* <DEDUP_REMOVED lines=8> */
.L_x_24296:
[----:B------:R-:W-:Y:S05]  /*23790*/  BSYNC.RECONVERGENT B1 ;  /* 0x0000000000017941 */ /* 0x000fea0003800200 */
.L_x_24294:
        /* <DEDUP_REMOVED lines=43> */
.L_x_24298:
        /* <DEDUP_REMOVED lines=8> */
.L_x_24299:
[----:B------:R-:W-:Y:S05]  /*23ad0*/  BSYNC.RECONVERGENT B1 ;  /* 0x0000000000017941 */ /* 0x000fea0003800200 */
.L_x_24297:
        /* <DEDUP_REMOVED lines=44> */
.L_x_24301:
        /* <DEDUP_REMOVED lines=8> */
.L_x_24302:
[----:B------:R-:W-:Y:S05]  /*23e20*/  BSYNC.RECONVERGENT B1 ;  /* 0x0000000000017941 */ /* 0x000fea0003800200 */
.L_x_24300:
        /* <DEDUP_REMOVED lines=44> */
.L_x_24304:
        /* <DEDUP_REMOVED lines=8> */
.L_x_24305:
[----:B------:R-:W-:Y:S05]  /*24170*/  BSYNC.RECONVERGENT B1 ;  /* 0x0000000000017941 */ /* 0x000fea0003800200 */
.L_x_24303:
        /* <DEDUP_REMOVED lines=45> */
.L_x_24307:
        /* <DEDUP_REMOVED lines=8> */
.L_x_24308:
[----:B------:R-:W-:Y:S05]  /*244d0*/  BSYNC.RECONVERGENT B1 ;  /* 0x0000000000017941 */ /* 0x000fea0003800200 */
.L_x_24306:
        /* <DEDUP_REMOVED lines=45> */
.L_x_24310:
        /* <DEDUP_REMOVED lines=8> */
.L_x_24311:
[----:B------:R-:W-:Y:S05]  /*24830*/  BSYNC.RECONVERGENT B1 ;  /* 0x0000000000017941 */ /* 0x000fea0003800200 */
.L_x_24309:
        /* <DEDUP_REMOVED lines=22> */
.L_x_24287:
[----:B------:R-:W-:-:S07]  /*249a0*/  IADD3 R55, PT, PT, R6, 0x3, RZ ;  /* 0x0000000306377810 */ /* 0x000fce0007ffe0ff */
.L_x_24286:
        /* <DEDUP_REMOVED lines=32> */
.L_x_24315:
        /* <DEDUP_REMOVED lines=8> */
.L_x_24316:
[----:B------:R-:W-:Y:S05]  /*24c30*/  BSYNC.RECONVERGENT B0 ;  /* 0x0000000000007941 */ /* 0x000fea0003800200 */
.L_x_24314:
        /* <DEDUP_REMOVED lines=43> */
.L_x_24318:
        /* <DEDUP_REMOVED lines=8> */
.L_x_24319:
[----:B------:R-:W-:Y:S05]  /*24f70*/  BSYNC.RECONVERGENT B0 ;  /* 0x0000000000007941 */ /* 0x000fea0003800200 */
.L_x_24317:
        /* <DEDUP_REMOVED lines=44> */
.L_x_24321:
        /* <DEDUP_REMOVED lines=8> */
.L_x_24322:
[----:B------:R-:W-:Y:S05]  /*252c0*/  BSYNC.RECONVERGENT B0 ;  /* 0x0000000000007941 */ /* 0x000fea0003800200 */
.L_x_24320:
        /* <DEDUP_REMOVED lines=44> */
.L_x_24324:
        /* <DEDUP_REMOVED lines=8> */
.L_x_24325:
[----:B------:R-:W-:Y:S05]  /*25610*/  BSYNC.RECONVERGENT B0 ;  /* 0x0000000000007941 */ /* 0x000fea0003800200 */
.L_x_24323:
        /* <DEDUP_REMOVED lines=17> */
.L_x_24313:
        /* <DEDUP_REMOVED lines=31> */
.L_x_24328:
        /* <DEDUP_REMOVED lines=8> */
.L_x_24329:
[----:B------:R-:W-:Y:S05]  /*259a0*/  BSYNC.RECONVERGENT B0 ;  /* 0x0000000000007941 */ /* 0x000fea0003800200 */
.L_x_24327:
        /* <DEDUP_REMOVED lines=43> */
.L_x_24331:
        /* <DEDUP_REMOVED lines=8> */
.L_x_24332:
[----:B------:R-:W-:Y:S05]  /*25ce0*/  BSYNC.RECONVERGENT B0 ;  /* 0x0000000000007941 */ /* 0x000fea0003800200 */
.L_x_24330:
        /* <DEDUP_REMOVED lines=17> */
.L_x_24326:
        /* <DEDUP_REMOVED lines=31> */
.L_x_24334:
[----:B------:R-:W-:Y:S01]  /*25ff0*/  IMAD.MOV.U32 R0, RZ, RZ, R3 ;  /* 0x000000ffff007224 */ /* 0x000fe200078e0003 */
[----:B------:R-:W-:Y:S01]  /*26000*/  MOV R15, R54 ;  /* 0x00000036000f7202 */ /* 0x000fe20000000f00 */
[----:B------:R-:W-:Y:S01]  /*26010*/  IMAD.MOV.U32 R6, RZ, RZ, R17 ;  /* 0x000000ffff067224 */ /* 0x000fe200078e0011 */
[----:B------:R-:W-:-:S07]  /*26020*/  MOV R3, 0x26040 ;  /* 0x0002604000037802 */ /* 0x000fce0000000f00 */
[----:B------:R-:W-:Y:S05]  /*26030*/  CALL.REL.NOINC `($__internal_57_$__cuda_sm20_rem_s64) ;  /* 0x0000016c00007944 */ /* 0x000fea0003c00000 */
[----:B------:R-:W-:-:S07]  /*26040*/  MOV R5, R0 ;  /* 0x0000000000057202 */ /* 0x000fce0000000f00 */
.L_x_24335:
[----:B------:R-:W-:Y:S05]  /*26050*/  BSYNC.RECONVERGENT B0 ;  /* 0x0000000000007941 */ /* 0x000fea0003800200 */
.L_x_24333:
[----:B------:R-:W0:Y:S02]  /*26060*/  LDC.64 R2, c[0x0][0x3b0] ;  /* 0x0000ec00ff027b82 */ /* 0x000e240000000a00 */
[----:B0-----:R-:W-:-:S06]  /*26070*/  IMAD.WIDE.U32 R2, R55, 0x8, R2 ;  /* 0x0000000837027825 */ /* 0x001fcc00078e0002 */
[----:B------:R-:W2:Y:S02]  /*26080*/  LDG.E.64 R2, desc[UR36][R2.64] ;  /* 0x0000002402027981 */ /* 0x000ea4000c1e1b00 */
[----:B--2---:R-:W-:Y:S02]  /*26090*/  IMAD R5, R5, R2, RZ ;  /* 0x0000000205057224 */ /* 0x004fe400078e02ff */
[----:B------:R-:W-:-:S04]  /*260a0*/  IMAD.WIDE.U32 R52, R2, R4, R52 ;  /* 0x0000000402347225 */ /* 0x000fc800078e0034 */
[----:B------:R-:W-:-:S04]  /*260b0*/  IMAD R5, R3, R4, R5 ;  /* 0x0000000403057224 */ /* 0x000fc800078e0205 */
[----:B------:R-:W-:-:S07]  /*260c0*/  IMAD.IADD R53, R53, 0x1, R5 ;  /* 0x0000000135357824 */ /* 0x000fce00078e0205 */
.L_x_24285:
        /* <DEDUP_REMOVED lines=17> */
.L_x_24340:
        /* <DEDUP_REMOVED lines=22> */
.L_x_24339:
[----:B------:R-:W-:Y:S05]  /*26340*/  BSYNC.RECONVERGENT B7 ;  /* 0x0000000000077941 */ /* 0x000fea0003800200 */
.L_x_24338:
[----:B------:R-:W-:-:S04]  /*26350*/  IADD3 R18, P0, PT, R18, 0x8, RZ ;  /* 0x0000000812127810 */ /* 0x000fc80007f1e0ff */
[----:B------:R-:W-:Y:S02]  /*26360*/  IADD3.X R19, PT, PT, RZ, R19, RZ, P0, !PT ;  /* 0x00000013ff137210 */ /* 0x000fe400007fe4ff */
[----:B------:R-:W-:-:S04]  /*26370*/  ISETP.GE.U32.AND P0, PT, R18, R17, PT ;  /* 0x000000111200720c */ /* 0x000fc80003f06070 */
[----:B------:R-:W-:-:S13]  /*26380*/  ISETP.GE.U32.AND.EX P0, PT, R19, R53, PT, P0 ;  /* 0x000000351300720c */ /* 0x000fda0003f06100 */
[----:B------:R-:W-:Y:S05]  /*26390*/  @!P0 BRA `(.L_x_24340) ;  /* 0xfffffffc00908947 */ /* 0x000fea000383ffff */
.L_x_24337:
[----:B------:R-:W-:Y:S05]  /*263a0*/  BSYNC.RECONVERGENT B6 ;  /* 0x0000000000067941 */ /* 0x000fea0003800200 */
.L_x_24336:
        /* <DEDUP_REMOVED lines=21> */
.L_x_24342:
[----:B------:R-:W-:Y:S05]  /*26500*/  BSYNC.RECONVERGENT B6 ;  /* 0x0000000000067941 */ /* 0x000fea0003800200 */
.L_x_24341:
        /* <DEDUP_REMOVED lines=21> */
.L_x_24344:
[----:B------:R-:W-:Y:S05]  /*26660*/  BSYNC.RECONVERGENT B6 ;  /* 0x0000000000067941 */ /* 0x000fea0003800200 */
.L_x_24343:
        /* <DEDUP_REMOVED lines=26> */
.L_x_24346:
[----:B------:R-:W-:Y:S05]  /*26810*/  BSYNC.RECONVERGENT B6 ;  /* 0x0000000000067941 */ /* 0x000fea0003800200 */
.L_x_24345:
        /* <DEDUP_REMOVED lines=24> */
.L_x_24374:
        /* <DEDUP_REMOVED lines=28> */
.L_x_24351:
        /* <DEDUP_REMOVED lines=8> */
.L_x_24352:
[----:B------:R-:W-:Y:S05]  /*26be0*/  BSYNC.RECONVERGENT B1 ;  /* 0x0000000000017941 */ /* 0x000fea0003800200 */
.L_x_24350:
        /* <DEDUP_REMOVED lines=45> */
.L_x_24354:
        /* <DEDUP_REMOVED lines=8> */
.L_x_24355:
[----:B------:R-:W-:Y:S05]  /*26f40*/  BSYNC.RECONVERGENT B1 ;  /* 0x0000000000017941 */ /* 0x000fea0003800200 */
.L_x_24353:
        /* <DEDUP_REMOVED lines=44> */
.L_x_24357:
        /* <DEDUP_REMOVED lines=8> */
.L_x_24358:
[----:B------:R-:W-:Y:S05]  /*27290*/  BSYNC.RECONVERGENT B1 ;  /* 0x0000000000017941 */ /* 0x000fea0003800200 */
.L_x_24356:
        /* <DEDUP_REMOVED lines=44> */
.L_x_24360:
        /* <DEDUP_REMOVED lines=8> */
.L_x_24361:
[----:B------:R-:W-:Y:S05]  /*275e0*/  BSYNC.RECONVERGENT B1 ;  /* 0x0000000000017941 */ /* 0x000fea0003800200 */
.L_x_24359:
        /* <DEDUP_REMOVED lines=44> */
.L_x_24363:
        /* <DEDUP_REMOVED lines=8> */
.L_x_24364:
[----:B------:R-:W-:Y:S05]  /*27930*/  BSYNC.RECONVERGENT B1 ;  /* 0x0000000000017941 */ /* 0x000fea0003800200 */
.L_x_24362:
        /* <DEDUP_REMOVED lines=44> */
.L_x_24366:
        /* <DEDUP_REMOVED lines=8> */
.L_x_24367:
[----:B------:R-:W-:Y:S05]  /*27c80*/  BSYNC.RECONVERGENT B1 ;  /* 0x0000000000017941 */ /* 0x000fea0003800200 */
.L_x_24365:
        /* <DEDUP_REMOVED lines=44> */
.L_x_24369:
        /* <DEDUP_REMOVED lines=8> */
.L_x_24370:
[----:B------:R-:W-:Y:S05]  /*27fd0*/  BSYNC.RECONVERGENT B1 ;  /* 0x0000000000017941 */ /* 0x000fea0003800200 */
.L_x_24368:
        /* <DEDUP_REMOVED lines=44> */
.L_x_24372:
        /* <DEDUP_REMOVED lines=8> */
.L_x_24373:
[----:B------:R-:W-:Y:S05]  /*28320*/  BSYNC.RECONVERGENT B1 ;  /* 0x0000000000017941 */ /* 0x000fea0003800200 */
.L_x_24371:
        /* <DEDUP_REMOVED lines=23> */
.L_x_24349:
[----:B------:R-:W-:-:S07]  /*284a0*/  IADD3 R7, PT, PT, R14, 0x3, RZ ;  /* 0x000000030e077810 */ /* 0x000fce0007ffe0ff */
.L_x_24348:
        /* <DEDUP_REMOVED lines=31> */
.L_x_24377:
        /* <DEDUP_REMOVED lines=8> */
.L_x_24378:
[----:B------:R-:W-:Y:S05]  /*28720*/  BSYNC.RECONVERGENT B0 ;  /* 0x0000000000007941 */ /* 0x000fea0003800200 */
.L_x_24376:
        /* <DEDUP_REMOVED lines=45> */
.L_x_24380:
        /* <DEDUP_REMOVED lines=8> */
.L_x_24381:
[----:B------:R-:W-:Y:S05]  /*28a80*/  BSYNC.RECONVERGENT B0 ;  /* 0x0000000000007941 */ /* 0x000fea0003800200 */
.L_x_24379:
        /* <DEDUP_REMOVED lines=44> */
.L_x_24383:
        /* <DEDUP_REMOVED lines=8> */
.L_x_24384:
[----:B------:R-:W-:Y:S05]  /*28dd0*/  BSYNC.RECONVERGENT B0 ;  /* 0x0000000000007941 */ /* 0x000fea0003800200 */
.L_x_24382:
        /* <DEDUP_REMOVED lines=44> */
.L_x_24386:
        /* <DEDUP_REMOVED lines=8> */
.L_x_24387:
[----:B------:R-:W-:Y:S05]  /*29120*/  BSYNC.RECONVERGENT B0 ;  /* 0x0000000000007941 */ /* 0x000fea0003800200 */
.L_x_24385:
        /* <DEDUP_REMOVED lines=18> */
.L_x_24375:
        /* <DEDUP_REMOVED lines=31> */
.L_x_24390:
        /* <DEDUP_REMOVED lines=8> */
.L_x_24391:
[----:B------:R-:W-:Y:S05]  /*294c0*/  BSYNC.RECONVERGENT B0 ;  /* 0x0000000000007941 */ /* 0x000fea0003800200 */
.L_x_24389:
        /* <DEDUP_REMOVED lines=45> */
.L_x_24393:
        /* <DEDUP_REMOVED lines=8> */
.L_x_24394:
[----:B------:R-:W-:Y:S05]  /*29820*/  BSYNC.RECONVERGENT B0 ;  /* 0x0000000000007941 */ /* 0x000fea0003800200 */
.L_x_24392:
        /* <DEDUP_REMOVED lines=18> */
.L_x_24388:
        /* <DEDUP_REMOVED lines=31> */
.L_x_24396:
[----:B------:R-:W-:Y:S01]  /*29b40*/  IMAD.MOV.U32 R0, RZ, RZ, R3 ;  /* 0x000000ffff007224 */ /* 0x000fe200078e0003 */
[----:B------:R-:W-:-:S07]  /*29b50*/  MOV R3, 0x29b70 ;  /* 0x00029b7000037802 */ /* 0x000fce0000000f00 */
[----:B------:R-:W-:Y:S05]  /*29b60*/  CALL.REL.NOINC `($__internal_57_$__cuda_sm20_rem_s64) ;  /* 0x0000013000347944 */ /* 0x000fea0003c00000 */
[----:B------:R-:W-:-:S07]  /*29b70*/  MOV R5, R0 ;  /* 0x0000000000057202 */ /* 0x000fce0000000f00 */
.L_x_24397:
[----:B------:R-:W-:Y:S05]  /*29b80*/  BSYNC.RECONVERGENT B0 ;  /* 0x0000000000007941 */ /* 0x000fea0003800200 */
.L_x_24395:
        /* <DEDUP_REMOVED lines=10> */
.L_x_24347:
        /* <DEDUP_REMOVED lines=15> */
.L_x_24402:
        /* <DEDUP_REMOVED lines=22> */
.L_x_24401:
[----:B------:R-:W-:Y:S05]  /*29e80*/  BSYNC.RECONVERGENT B7 ;  /* 0x0000000000077941 */ /* 0x000fea0003800200 */
.L_x_24400:
[----:B------:R-:W-:-:S05]  /*29e90*/  IADD3 R18, P0, PT, R18, 0x8, RZ ;  /* 0x0000000812127810 */ /* 0x000fca0007f1e0ff */
[----:B------:R-:W-:Y:S01]  /*29ea0*/  IMAD.X R19, RZ, RZ, R19, P0 ;  /* 0x000000ffff137224 */ /* 0x000fe200000e0613 */
[----:B------:R-:W-:-:S04]  /*29eb0*/  ISETP.GE.U32.AND P0, PT, R18, R23, PT ;  /* 0x000000171200720c */ /* 0x000fc80003f06070 */
[----:B------:R-:W-:-:S13]  /*29ec0*/  ISETP.GE.U32.AND.EX P0, PT, R19, R22, PT, P0 ;  /* 0x000000161300720c */ /* 0x000fda0003f06100 */
[----:B------:R-:W-:Y:S05]  /*29ed0*/  @!P0 BRA `(.L_x_24402) ;  /* 0xfffffffc00908947 */ /* 0x000fea000383ffff */
.L_x_24399:
[----:B------:R-:W-:Y:S05]  /*29ee0*/  BSYNC.RECONVERGENT B6 ;  /* 0x0000000000067941 */ /* 0x000fea0003800200 */
.L_x_24398:
        /* <DEDUP_REMOVED lines=21> */
.L_x_24404:
[----:B------:R-:W-:Y:S05]  /*2a040*/  BSYNC.RECONVERGENT B6 ;  /* 0x0000000000067941 */ /* 0x000fea0003800200 */
.L_x_24403:
        /* <DEDUP_REMOVED lines=21> */
.L_x_24406:
[----:B------:R-:W-:Y:S05]  /*2a1a0*/  BSYNC.RECONVERGENT B6 ;  /* 0x0000000000067941 */ /* 0x000fea0003800200 */
.L_x_24405:
        /* <DEDUP_REMOVED lines=26> */
.L_x_24408:
[----:B------:R-:W-:Y:S05]  /*2a350*/  BSYNC.RECONVERGENT B6 ;  /* 0x0000000000067941 */ /* 0x000fea0003800200 */
.L_x_24407:
        /* <DEDUP_REMOVED lines=23> */
.L_x_24436:
        /* <DEDUP_REMOVED lines=28> */
.L_x_24413:
        /* <DEDUP_REMOVED lines=8> */
.L_x_24414:
[----:B------:R-:W-:Y:S05]  /*2a710*/  BSYNC.RECONVERGENT B1 ;  /* 0x0000000000017941 */ /* 0x000fea0003800200 */
.L_x_24412:
        /* <DEDUP_REMOVED lines=44> */
.L_x_24416:
        /* <DEDUP_REMOVED lines=8> */
.L_x_24417:
[----:B------:R-:W-:Y:S05]  /*2aa60*/  BSYNC.RECONVERGENT B1 ;  /* 0x0000000000017941 */ /* 0x000fea0003800200 */
.L_x_24415:
        /* <DEDUP_REMOVED lines=44> */
.L_x_24419:
        /* <DEDUP_REMOVED lines=8> */
.L_x_24420:
[----:B------:R-:W-:Y:S05]  /*2adb0*/  BSYNC.RECONVERGENT B1 ;  /* 0x0000000000017941 */ /* 0x000fea0003800200 */
.L_x_24418:
        /* <DEDUP_REMOVED lines=44> */
.L_x_24422:
        /* <DEDUP_REMOVED lines=8> */
.L_x_24423:
[----:B------:R-:W-:Y:S05]  /*2b100*/  BSYNC.RECONVERGENT B1 ;  /* 0x0000000000017941 */ /* 0x000fea0003800200 */
.L_x_24421:
        /* <DEDUP_REMOVED lines=44> */
.L_x_24425:
        /* <DEDUP_REMOVED lines=8> */
.L_x_24426:
[----:B------:R-:W-:Y:S05]  /*2b450*/  BSYNC.RECONVERGENT B1 ;  /* 0x0000000000017941 */ /* 0x000fea0003800200 */
.L_x_24424:
        /* <DEDUP_REMOVED lines=44> */
.L_x_24428:
        /* <DEDUP_REMOVED lines=8> */
.L_x_24429:
[----:B------:R-:W-:Y:S05]  /*2b7a0*/  BSYNC.RECONVERGENT B1 ;  /* 0x0000000000017941 */ /* 0x000fea0003800200 */
.L_x_24427:
        /* <DEDUP_REMOVED lines=44> */
.L_x_24431:
        /* <DEDUP_REMOVED lines=8> */
.L_x_24432:
[----:B------:R-:W-:Y:S05]  /*2baf0*/  BSYNC.RECONVERGENT B1 ;  /* 0x0000000000017941 */ /* 0x000fea0003800200 */
.L_x_24430:
        /* <DEDUP_REMOVED lines=44> */
.L_x_24434:
        /* <DEDUP_REMOVED lines=8> */
.L_x_24435:
[----:B------:R-:W-:Y:S05]  /*2be40*/  BSYNC.RECONVERGENT B1 ;  /* 0x0000000000017941 */ /* 0x000fea0003800200 */
.L_x_24433:
        /* <DEDUP_REMOVED lines=23> */
.L_x_24411:
[----:B------:R-:W-:-:S07]  /*2bfc0*/  IADD3 R17, PT, PT, R17, 0x3, RZ ;  /* 0x0000000311117810 */ /* 0x000fce0007ffe0ff */
.L_x_24410:
        /* <DEDUP_REMOVED lines=31> */
.L_x_24439:
        /* <DEDUP_REMOVED lines=8> */
.L_x_24440:
[----:B------:R-:W-:Y:S05]  /*2c240*/  BSYNC.RECONVERGENT B0 ;  /* 0x0000000000007941 */ /* 0x000fea0003800200 */
.L_x_24438:
        /* <DEDUP_REMOVED lines=44> */
.L_x_24442:
        /* <DEDUP_REMOVED lines=8> */
.L_x_24443:
[----:B------:R-:W-:Y:S05]  /*2c590*/  BSYNC.RECONVERGENT B0 ;  /* 0x0000000000007941 */ /* 0x000fea0003800200 */
.L_x_24441:
        /* <DEDUP_REMOVED lines=44> */
.L_x_24445:
        /* <DEDUP_REMOVED lines=8> */
.L_x_24446:
[----:B------:R-:W-:Y:S05]  /*2c8e0*/  BSYNC.RECONVERGENT B0 ;  /* 0x0000000000007941 */ /* 0x000fea0003800200 */
.L_x_24444:
        /* <DEDUP_REMOVED lines=44> */
.L_x_24448:
        /* <DEDUP_REMOVED lines=8> */
.L_x_24449:
[----:B------:R-:W-:Y:S05]  /*2cc30*/  BSYNC.RECONVERGENT B0 ;  /* 0x0000000000007941 */ /* 0x000fea0003800200 */
.L_x_24447:
        /* <DEDUP_REMOVED lines=18> */
.L_x_24437:
        /* <DEDUP_REMOVED lines=31> */
.L_x_24452:
        /* <DEDUP_REMOVED lines=8> */
.L_x_24453:
[----:B------:R-:W-:Y:S05]  /*2cfd0*/  BSYNC.RECONVERGENT B0 ;  /* 0x0000000000007941 */ /* 0x000fea0003800200 */
.L_x_24451:
        /* <DEDUP_REMOVED lines=45> */
.L_x_24455:
        /* <DEDUP_REMOVED lines=8> */
.L_x_24456:
[----:B------:R-:W-:Y:S05]  /*2d330*/  BSYNC.RECONVERGENT B0 ;  /* 0x0000000000007941 */ /* 0x000fea0003800200 */
.L_x_24454:
        /* <DEDUP_REMOVED lines=18> */
.L_x_24450:
        /* <DEDUP_REMOVED lines=31> */
.L_x_24458:
[----:B------:R-:W-:Y:S01]  /*2d650*/  MOV R0, R3 ;  /* 0x0000000300007202 */ /* 0x000fe20000000f00 */
[----:B------:R-:W-:Y:S01]  /*2d660*/  IMAD.MOV.U32 R15, RZ, RZ, R24 ;  /* 0x000000ffff0f7224 */ /* 0x000fe200078e0018 */
[----:B------:R-:W-:-:S07]  /*2d670*/  MOV R3, 0x2d690 ;  /* 0x0002d69000037802 */ /* 0x000fce0000000f00 */
[----:B------:R-:W-:Y:S05]  /*2d680*/  CALL.REL.NOINC `($__internal_57_$__cuda_sm20_rem_s64) ;  /* 0x000000f4006c7944 */ /* 0x000fea0003c00000 */
[----:B------:R-:W-:-:S07]  /*2d690*/  MOV R5, R0 ;  /* 0x0000000000057202 */ /* 0x000fce0000000f00 */
.L_x_24459:
[----:B------:R-:W-:Y:S05]  /*2d6a0*/  BSYNC.RECONVERGENT B0 ;  /* 0x0000000000007941 */ /* 0x000fea0003800200 */
.L_x_24457:
        /* <DEDUP_REMOVED lines=10> */
.L_x_24409:
        /* <DEDUP_REMOVED lines=15> */
.L_x_24464:
        /* <DEDUP_REMOVED lines=22> */
.L_x_24463:
[----:B------:R-:W-:Y:S05]  /*2d9a0*/  BSYNC.RECONVERGENT B7 ;  /* 0x0000000000077941 */ /* 0x000fea0003800200 */
.L_x_24462:
[----:B------:R-:W-:-:S05]  /*2d9b0*/  IADD3 R18, P0, PT, R18, 0x8, RZ ;  /* 0x0000000812127810 */ /* 0x000fca0007f1e0ff */
[----:B------:R-:W-:Y:S01]  /*2d9c0*/  IMAD.X R19, RZ, RZ, R19, P0 ;  /* 0x000000ffff137224 */ /* 0x000fe200000e0613 */
[----:B------:R-:W-:-:S04]  /*2d9d0*/  ISETP.GE.U32.AND P0, PT, R18, R17, PT ;  /* 0x000000111200720c */ /* 0x000fc80003f06070 */
[----:B------:R-:W-:-:S13]  /*2d9e0*/  ISETP.GE.U32.AND.EX P0, PT, R19, R22, PT, P0 ;  /* 0x000000161300720c */ /* 0x000fda0003f06100 */
[----:B------:R-:W-:Y:S05]  /*2d9f0*/  @!P0 BRA `(.L_x_24464) ;  /* 0xfffffffc00908947 */ /* 0x000fea000383ffff */
.L_x_24461:
[----:B------:R-:W-:Y:S05]  /*2da00*/  BSYNC.RECONVERGENT B6 ;  /* 0x0000000000067941 */ /* 0x000fea0003800200 */
.L_x_24460:
        /* <DEDUP_REMOVED lines=21> */
.L_x_24466:
[----:B------:R-:W-:Y:S05]  /*2db60*/  BSYNC.RECONVERGENT B6 ;  /* 0x0000000000067941 */ /* 0x000fea0003800200 */
.L_x_24465:
        /* <DEDUP_REMOVED lines=21> */
.L_x_24468:
[----:B------:R-:W-:Y:S05]  /*2dcc0*/  BSYNC.RECONVERGENT B6 ;  /* 0x0000000000067941 */ /* 0x000fea0003800200 */
.L_x_24467:
        /* <DEDUP_REMOVED lines=26> */
.L_x_24470:
[----:B------:R-:W-:Y:S05]  /*2de70*/  BSYNC.RECONVERGENT B6 ;  /* 0x0000000000067941 */ /* 0x000fea0003800200 */
.L_x_24469:
        /* <DEDUP_REMOVED lines=24> */
.L_x_24498:
        /* <DEDUP_REMOVED lines=28> */
.L_x_24475:
        /* <DEDUP_REMOVED lines=8> */
.L_x_24476:
[----:B------:R-:W-:Y:S05]  /*2e240*/  BSYNC.RECONVERGENT B1 ;  /* 0x0000000000017941 */ /* 0x000fea0003800200 */
.L_x_24474:
        /* <DEDUP_REMOVED lines=45> */
.L_x_24478:
        /* <DEDUP_REMOVED lines=8> */
.L_x_24479:
[----:B------:R-:W-:Y:S05]  /*2e5a0*/  BSYNC.RECONVERGENT B1 ;  /* 0x0000000000017941 */ /* 0x000fea0003800200 */
.L_x_24477:
        /* <DEDUP_REMOVED lines=44> */
.L_x_24481:
        /* <DEDUP_REMOVED lines=8> */
.L_x_24482:
[----:B------:R-:W-:Y:S05]  /*2e8f0*/  BSYNC.RECONVERGENT B1 ;  /* 0x0000000000017941 */ /* 0x000fea0003800200 */
.L_x_24480:
        /* <DEDUP_REMOVED lines=44> */
.L_x_24484:
        /* <DEDUP_REMOVED lines=8> */
.L_x_24485:
[----:B------:R-:W-:Y:S05]  /*2ec40*/  BSYNC.RECONVERGENT B1 ;  /* 0x0000000000017941 */ /* 0x000fea0003800200 */
.L_x_24483:
        /* <DEDUP_REMOVED lines=44> */
.L_x_24487:
        /* <DEDUP_REMOVED lines=8> */
.L_x_24488:
[----:B------:R-:W-:Y:S05]  /*2ef90*/  BSYNC.RECONVERGENT B1 ;  /* 0x0000000000017941 */ /* 0x000fea0003800200 */
.L_x_24486:
        /* <DEDUP_REMOVED lines=44> */
.L_x_24490:
        /* <DEDUP_REMOVED lines=8> */
.L_x_24491:
[----:B------:R-:W-:Y:S05]  /*2f2e0*/  BSYNC.RECONVERGENT B1 ;  /* 0x0000000000017941 */ /* 0x000fea0003800200 */
.L_x_24489:
        /* <DEDUP_REMOVED lines=44> */
.L_x_24493:
        /* <DEDUP_REMOVED lines=8> */
.L_x_24494:
[----:B------:R-:W-:Y:S05]  /*2f630*/  BSYNC.RECONVERGENT B1 ;  /* 0x0000000000017941 */ /* 0x000fea0003800200 */
.L_x_24492:
        /* <DEDUP_REMOVED lines=44> */
.L_x_24496:
        /* <DEDUP_REMOVED lines=8> */
.L_x_24497:
[----:B------:R-:W-:Y:S05]  /*2f980*/  BSYNC.RECONVERGENT B1 ;  /* 0x0000000000017941 */ /* 0x000fea0003800200 */
.L_x_24495:
        /* <DEDUP_REMOVED lines=23> */
.L_x_24473:
[----:B------:R-:W-:-:S07]  /*2fb00*/  IADD3 R17, PT, PT, R24, 0x3, RZ ;  /* 0x0000000318117810 */ /* 0x000fce0007ffe0ff */
.L_x_24472:
        /* <DEDUP_REMOVED lines=31> */
.L_x_24501:
        /* <DEDUP_REMOVED lines=8> */
.L_x_24502:
[----:B------:R-:W-:Y:S05]  /*2fd80*/  BSYNC.RECONVERGENT B0 ;  /* 0x0000000000007941 */ /* 0x000fea0003800200 */
.L_x_24500:
        /* <DEDUP_REMOVED lines=45> */
.L_x_24504:
        /* <DEDUP_REMOVED lines=8> */
.L_x_24505:
[----:B------:R-:W-:Y:S05]  /*300e0*/  BSYNC.RECONVERGENT B0 ;  /* 0x0000000000007941 */ /* 0x000fea0003800200 */
.L_x_24503:
        /* <DEDUP_REMOVED lines=44> */
.L_x_24507:
        /* <DEDUP_REMOVED lines=8> */
.L_x_24508:
[----:B------:R-:W-:Y:S05]  /*30430*/  BSYNC.RECONVERGENT B0 ;  /* 0x0000000000007941 */ /* 0x000fea0003800200 */
.L_x_24506:
        /* <DEDUP_REMOVED lines=44> */
.L_x_24510:
        /* <DEDUP_REMOVED lines=8> */
.L_x_24511:
[----:B------:R-:W-:Y:S05]  /*30780*/  BSYNC.RECONVERGENT B0 ;  /* 0x0000000000007941 */ /* 0x000fea0003800200 */
.L_x_24509:
        /* <DEDUP_REMOVED lines=18> */
.L_x_24499:
        /* <DEDUP_REMOVED lines=31> */
.L_x_24514:
        /* <DEDUP_REMOVED lines=8> */
.L_x_24515:
[----:B------:R-:W-:Y:S05]  /*30b20*/  BSYNC.RECONVERGENT B0 ;  /* 0x0000000000007941 */ /* 0x000fea0003800200 */
.L_x_24513:
        /* <DEDUP_REMOVED lines=45> */
.L_x_24517:
        /* <DEDUP_REMOVED lines=8> */
.L_x_24518:
[----:B------:R-:W-:Y:S05]  /*30e80*/  BSYNC.RECONVERGENT B0 ;  /* 0x0000000000007941 */ /* 0x000fea0003800200 */
.L_x_24516:
        /* <DEDUP_REMOVED lines=18> */
.L_x_24512:
        /* <DEDUP_REMOVED lines=31> */
.L_x_24520:
[----:B------:R-:W-:Y:S01]  /*311a0*/  IMAD.MOV.U32 R0, RZ, RZ, R3 ;  /* 0x000000ffff007224 */ /* 0x000fe200078e0003 */
[----:B------:R-:W-:Y:S01]  /*311b0*/  MOV R15, R27 ;  /* 0x0000001b000f7202 */ /* 0x000fe20000000f00 */
[----:B------:R-:W-:Y:S01]  /*311c0*/  IMAD.MOV.U32 R6, RZ, RZ, R26 ;  /* 0x000000ffff067224 */ /* 0x000fe200078e001a */
[----:B------:R-:W-:-:S07]  /*311d0*/  MOV R3, 0x311f0 ;  /* 0x000311f000037802 */ /* 0x000fce0000000f00 */
[----:B------:R-:W-:Y:S05]  /*311e0*/  CALL.REL.NOINC `($__internal_57_$__cuda_sm20_rem_s64) ;  /* 0x000000b800947944 */ /* 0x000fea0003c00000 */
[----:B------:R-:W-:-:S07]  /*311f0*/  MOV R5, R0 ;  /* 0x0000000000057202 */ /* 0x000fce0000000f00 */
.L_x_24521:
[----:B------:R-:W-:Y:S05]  /*31200*/  BSYNC.RECONVERGENT B0 ;  /* 0x0000000000007941 */ /* 0x000fea0003800200 */
.L_x_24519:
        /* <DEDUP_REMOVED lines=10> */
.L_x_24471:
        /* <DEDUP_REMOVED lines=15> */
.L_x_24526:
        /* <DEDUP_REMOVED lines=22> */
.L_x_24525:
[----:B------:R-:W-:Y:S05]  /*31500*/  BSYNC.RECONVERGENT B7 ;  /* 0x0000000000077941 */ /* 0x000fea0003800200 */
.L_x_24524:
[----:B------:R-:W-:-:S05]  /*31510*/  IADD3 R18, P0, PT, R18, 0x8, RZ ;  /* 0x0000000812127810 */ /* 0x000fca0007f1e0ff */
[----:B------:R-:W-:Y:S01]  /*31520*/  IMAD.X R19, RZ, RZ, R19, P0 ;  /* 0x000000ffff137224 */ /* 0x000fe200000e0613 */
[----:B------:R-:W-:-:S04]  /*31530*/  ISETP.GE.U32.AND P0, PT, R18, R17, PT ;  /* 0x000000111200720c */ /* 0x000fc80003f06070 */
[----:B------:R-:W-:-:S13]  /*31540*/  ISETP.GE.U32.AND.EX P0, PT, R19, R22, PT, P0 ;  /* 0x000000161300720c */ /* 0x000fda0003f06100 */
[----:B------:R-:W-:Y:S05]  /*31550*/  @!P0 BRA `(.L_x_24526) ;  /* 0xfffffffc00908947 */ /* 0x000fea000383ffff */
.L_x_24523:
[----:B------:R-:W-:Y:S05]  /*31560*/  BSYNC.RECONVERGENT B6 ;  /* 0x0000000000067941 */ /* 0x000fea0003800200 */
.L_x_24522:
        /* <DEDUP_REMOVED lines=21> */
.L_x_24528:
[----:B------:R-:W-:Y:S05]  /*316c0*/  BSYNC.RECONVERGENT B6 ;  /* 0x0000000000067941 */ /* 0x000fea0003800200 */
.L_x_24527:
        /* <DEDUP_REMOVED lines=21> */
.L_x_24530:
[----:B------:R-:W-:Y:S05]  /*31820*/  BSYNC.RECONVERGENT B6 ;  /* 0x0000000000067941 */ /* 0x000fea0003800200 */
.L_x_24529:
        /* <DEDUP_REMOVED lines=26> */
.L_x_24532:
[----:B------:R-:W-:Y:S05]  /*319d0*/  BSYNC.RECONVERGENT B6 ;  /* 0x0000000000067941 */ /* 0x000fea0003800200 */
.L_x_24531:
        /* <DEDUP_REMOVED lines=24> */
.L_x_24560:
        /* <DEDUP_REMOVED lines=28> */
.L_x_24537:
        /* <DEDUP_REMOVED lines=8> */
.L_x_24538:
[----:B------:R-:W-:Y:S05]  /*31da0*/  BSYNC.RECONVERGENT B1 ;  /* 0x0000000000017941 */ /* 0x000fea0003800200 */
.L_x_24536:
        /* <DEDUP_REMOVED lines=45> */
.L_x_24540:
        /* <DEDUP_REMOVED lines=8> */
.L_x_24541:
[----:B------:R-:W-:Y:S05]  /*32100*/  BSYNC.RECONVERGENT B1 ;  /* 0x0000000000017941 */ /* 0x000fea0003800200 */
.L_x_24539:
        /* <DEDUP_REMOVED lines=44> */
.L_x_24543:
        /* <DEDUP_REMOVED lines=8> */
.L_x_24544:
[----:B------:R-:W-:Y:S05]  /*32450*/  BSYNC.RECONVERGENT B1 ;  /* 0x0000000000017941 */ /* 0x000fea0003800200 */
.L_x_24542:
        /* <DEDUP_REMOVED lines=44> */
.L_x_24546:
        /* <DEDUP_REMOVED lines=8> */
.L_x_24547:
[----:B------:R-:W-:Y:S05]  /*327a0*/  BSYNC.RECONVERGENT B1 ;  /* 0x0000000000017941 */ /* 0x000fea0003800200 */
.L_x_24545:
        /* <DEDUP_REMOVED lines=44> */
.L_x_24549:
        /* <DEDUP_REMOVED lines=8> */
.L_x_24550:
[----:B------:R-:W-:Y:S05]  /*32af0*/  BSYNC.RECONVERGENT B1 ;  /* 0x0000000000017941 */ /* 0x000fea0003800200 */
.L_x_24548:
        /* <DEDUP_REMOVED lines=44> */
.L_x_24552:
        /* <DEDUP_REMOVED lines=8> */
.L_x_24553:
[----:B------:R-:W-:Y:S05]  /*32e40*/  BSYNC.RECONVERGENT B1 ;  /* 0x0000000000017941 */ /* 0x000fea0003800200 */
.L_x_24551:
        /* <DEDUP_REMOVED lines=45> */
.L_x_24555:
[----:B------:R-:W-:Y:S01]  /*33120*/  IMAD.MOV.U32 R4, RZ, RZ, R20 ;  /* 0x000000ffff047224 */ /* 0x000fe200078e0014 */
[----:B------:R-:W-:Y:S01]  /*33130*/  MOV R5, R21 ;  /* 0x0000001500057202 */ /* 0x000fe20000000f00 */
[----:B------:R-:W-:Y:S01]  /*33140*/  IMAD.MOV.U32 R3, RZ, RZ, R7 ;  /* 0x000000ffff037224 */ /* 0x000fe200078e0007 */
[----:B------:R-:W-:Y:S02]  /*33150*/  MOV R2, R6 ;  /* 0x0000000600027202 */ /* 0x000fe40000000f00 */
[----:B------:R-:W-:-:S07]  /*33160*/  MOV R0, 0x33180 ;  /* 0x0003318000007802 */ /* 0x000fce0000000f00 */
[----:B------:R-:W-:Y:S05]  /*33170*/  CALL.REL.NOINC `($__internal_56_$__cuda_sm20_div_s64) ;  /* 0x0000009400607944 */ /* 0x000fea0003c00000 */
[----:B------:R-:W-:Y:S02]  /*33180*/  MOV R18, R4 ;  /* 0x0000000400127202 */ /* 0x000fe40000000f00 */
[----:B------:R-:W-:-:S07]  /*33190*/  MOV R19, R5 ;  /* 0x0000000500137202 */ /* 0x000fce0000000f00 */
.L_x_24556:
[----:B------:R-:W-:Y:S05]  /*331a0*/  BSYNC.RECONVERGENT B1 ;  /* 0x0000000000017941 */ /* 0x000fea0003800200 */
.L_x_24554:
        /* <DEDUP_REMOVED lines=44> */
.L_x_24558:
        /* <DEDUP_REMOVED lines=8> */
.L_x_24559:
[----:B------:R-:W-:Y:S05]  /*334f0*/  BSYNC.RECONVERGENT B1 ;  /* 0x0000000000017941 */ /* 0x000fea0003800200 */
.L_x_24557:
        /* <DEDUP_REMOVED lines=23> */
.L_x_24535:
[----:B------:R-:W-:-:S07]  /*33670*/  IADD3 R14, PT, PT, R25, 0x3, RZ ;  /* 0x00000003190e7810 */ /* 0x000fce0007ffe0ff */
.L_x_24534:
        /* <DEDUP_REMOVED lines=31> */
.L_x_24563:
[----:B------:R-:W-:Y:S01]  /*33870*/  MOV R4, R29 ;  /* 0x0000001d00047202 */ /* 0x000fe20000000f00 */
[----:B------:R-:W-:Y:S01]  /*33880*/  IMAD.MOV.U32 R2, RZ, RZ, R22 ;  /* 0x000000ffff027224 */ /* 0x000fe200078e0016 */
[----:B------:R-:W-:Y:S02]  /*33890*/  MOV R5, R28 ;  /* 0x0000001c00057202 */ /* 0x000fe40000000f00 */
[----:B------:R-:W-:Y:S02]  /*338a0*/  MOV R3, R23 ;  /* 0x0000001700037202 */ /* 0x000fe40000000f00 */
[----:B------:R-:W-:-:S07]  /*338b0*/  MOV R0, 0x338d0 ;  /* 0x000338d000007802 */ /* 0x000fce0000000f00 */
[----:B------:R-:W-:Y:S05]  /*338c0*/  CALL.REL.NOINC `($__internal_56_$__cuda_sm20_div_s64) ;  /* 0x0000008c008c7944 */ /* 0x000fea0003c00000 */
[----:B------:R-:W-:Y:S01]  /*338d0*/  MOV R18, R4 ;  /* 0x0000000400127202 */ /* 0x000fe20000000f00 */
[----:B------:R-:W-:-:S07]  /*338e0*/  IMAD.MOV.U32 R19, RZ, RZ, R5 ;  /* 0x000000ffff137224 */ /* 0x000fce00078e0005 */
.L_x_24564:
[----:B------:R-:W-:Y:S05]  /*338f0*/  BSYNC.RECONVERGENT B0 ;  /* 0x0000000000007941 */ /* 0x000fea0003800200 */
.L_x_24562:
        /* <DEDUP_REMOVED lines=45> */
.L_x_24566:
[----:B------:R-:W-:Y:S01]  /*33bd0*/  MOV R4, R18 ;  /* 0x0000001200047202 */ /* 0x000fe20000000f00 */
[----:B------:R-:W-:Y:S01]  /*33be0*/  IMAD.MOV.U32 R5, RZ, RZ, R19 ;  /* 0x000000ffff057224 */ /* 0x000fe200078e0013 */
[----:B------:R-:W-:Y:S02]  /*33bf0*/  MOV R2, R20 ;  /* 0x0000001400027202 */ /* 0x000fe40000000f00 */
[----:B------:R-:W-:Y:S02]  /*33c00*/  MOV R3, R21 ;  /* 0x0000001500037202 */ /* 0x000fe40000000f00 */
[----:B------:R-:W-:-:S07]  /*33c10*/  MOV R0, 0x33c30 ;  /* 0x00033c3000007802 */ /* 0x000fce0000000f00 */
[----:B------:R-:W-:Y:S05]  /*33c20*/  CALL.REL.NOINC `($__internal_56_$__cuda_sm20_div_s64) ;  /* 0x0000008800b47944 */ /* 0x000fea0003c00000 */
[----:B------:R-:W-:Y:S01]  /*33c30*/  IMAD.MOV.U32 R6, RZ, RZ, R4 ;  /* 0x000000ffff067224 */ /* 0x000fe200078e0004 */
[----:B------:R-:W-:-:S07]  /*33c40*/  MOV R7, R5 ;  /* 0x0000000500077202 */ /* 0x000fce0000000f00 */
.L_x_24567:
[----:B------:R-:W-:Y:S05]  /*33c50*/  BSYNC.RECONVERGENT B0 ;  /* 0x0000000000007941 */ /* 0x000fea0003800200 */
.L_x_24565:
        /* <DEDUP_REMOVED lines=44> */
.L_x_24569:
        /* <DEDUP_REMOVED lines=8> */
.L_x_24570:
[----:B------:R-:W-:Y:S05]  /*33fa0*/  BSYNC.RECONVERGENT B0 ;  /* 0x0000000000007941 */ /* 0x000fea0003800200 */
.L_x_24568:
        /* <DEDUP_REMOVED lines=44> */
.L_x_24572:
        /* <DEDUP_REMOVED lines=8> */
.L_x_24573:
[----:B------:R-:W-:Y:S05]  /*342f0*/  BSYNC.RECONVERGENT B0 ;  /* 0x0000000000007941 */ /* 0x000fea0003800200 */
.L_x_24571:
        /* <DEDUP_REMOVED lines=18> */
.L_x_24561:
        /* <DEDUP_REMOVED lines=31> */
.L_x_24576:
        /* <DEDUP_REMOVED lines=8> */
.L_x_24577:
[----:B------:R-:W-:Y:S05]  /*34690*/  BSYNC.RECONVERGENT B0 ;  /* 0x0000000000007941 */ /* 0x000fea0003800200 */
.L_x_24575:
        /* <DEDUP_REMOVED lines=45> */
.L_x_24579:
        /* <DEDUP_REMOVED lines=8> */
.L_x_24580:
[----:B------:R-:W-:Y:S05]  /*349f0*/  BSYNC.RECONVERGENT B0 ;  /* 0x0000000000007941 */ /* 0x000fea0003800200 */
.L_x_24578:
        /* <DEDUP_REMOVED lines=18> */
.L_x_24574:
        /* <DEDUP_REMOVED lines=31> */
.L_x_24582:
[----:B------:R-:W-:Y:S01]  /*34d10*/  MOV R0, R3 ;  /* 0x0000000300007202 */ /* 0x000fe20000000f00 */
[----:B------:R-:W-:Y:S01]  /*34d20*/  IMAD.MOV.U32 R15, RZ, RZ, R29 ;  /* 0x000000ffff0f7224 */ /* 0x000fe200078e001d */
[----:B------:R-:W-:Y:S02]  /*34d30*/  MOV R6, R28 ;  /* 0x0000001c00067202 */ /* 0x000fe40000000f00 */
[----:B------:R-:W-:-:S07]  /*34d40*/  MOV R3, 0x34d60 ;  /* 0x00034d6000037802 */ /* 0x000fce0000000f00 */
[----:B------:R-:W-:Y:S05]  /*34d50*/  CALL.REL.NOINC `($__internal_57_$__cuda_sm20_rem_s64) ;  /* 0x0000007c00b87944 */ /* 0x000fea0003c00000 */
[----:B------:R-:W-:-:S07]  /*34d60*/  MOV R5, R0 ;  /* 0x0000000000057202 */ /* 0x000fce0000000f00 */
.L_x_24583:
[----:B------:R-:W-:Y:S05]  /*34d70*/  BSYNC.RECONVERGENT B0 ;  /* 0x0000000000007941 */ /* 0x000fea0003800200 */
.L_x_24581:
        /* <DEDUP_REMOVED lines=10> */
.L_x_24533:
        /* <DEDUP_REMOVED lines=15> */
.L_x_24588:
        /* <DEDUP_REMOVED lines=22> */
.L_x_24587:
[----:B------:R-:W-:Y:S05]  /*35070*/  BSYNC.RECONVERGENT B7 ;  /* 0x0000000000077941 */ /* 0x000fea0003800200 */
.L_x_24586:
[----:B------:R-:W-:-:S04]  /*35080*/  IADD3 R18, P0, PT, R18, 0x8, RZ ;  /* 0x0000000812127810 */ /* 0x000fc80007f1e0ff */
[----:B------:R-:W-:Y:S02]  /*35090*/  IADD3.X R19, PT, PT, RZ, R19, RZ, P0, !PT ;  /* 0x00000013ff137210 */ /* 0x000fe400007fe4ff */
[----:B------:R-:W-:-:S04]  /*350a0*/  ISETP.GE.U32.AND P0, PT, R18, R17, PT ;  /* 0x000000111200720c */ /* 0x000fc80003f06070 */
[----:B------:R-:W-:-:S13]  /*350b0*/  ISETP.GE.U32.AND.EX P0, PT, R19, R22, PT, P0 ;  /* 0x000000161300720c */ /* 0x000fda0003f06100 */
[----:B------:R-:W-:Y:S05]  /*350c0*/  @!P0 BRA `(.L_x_24588) ;  /* 0xfffffffc00908947 */ /* 0x000fea000383ffff */
.L_x_24585:
[----:B------:R-:W-:Y:S05]  /*350d0*/  BSYNC.RECONVERGENT B6 ;  /* 0x0000000000067941 */ /* 0x000fea0003800200 */
.L_x_24584:
        /* <DEDUP_REMOVED lines=21> */
.L_x_24590:
[----:B------:R-:W-:Y:S05]  /*35230*/  BSYNC.RECONVERGENT B6 ;  /* 0x0000000000067941 */ /* 0x000fea0003800200 */
.L_x_24589:
        /* <DEDUP_REMOVED lines=21> */
.L_x_24592:
[----:B------:R-:W-:Y:S05]  /*35390*/  BSYNC.RECONVERGENT B6 ;  /* 0x0000000000067941 */ /* 0x000fea0003800200 */
.L_x_24591:
        /* <DEDUP_REMOVED lines=26> */
.L_x_24594:
[----:B------:R-:W-:Y:S05]  /*35540*/  BSYNC.RECONVERGENT B6 ;  /* 0x0000000000067941 */ /* 0x000fea0003800200 */
.L_x_24593:
        /* <DEDUP_REMOVED lines=24> */
.L_x_24622:
        /* <DEDUP_REMOVED lines=28> */
.L_x_24599:
        /* <DEDUP_REMOVED lines=8> */
.L_x_24600:
[----:B------:R-:W-:Y:S05]  /*35910*/  BSYNC.RECONVERGENT B1 ;  /* 0x0000000000017941 */ /* 0x000fea0003800200 */
.L_x_24598:
        /* <DEDUP_REMOVED lines=45> */
.L_x_24602:
        /* <DEDUP_REMOVED lines=8> */
.L_x_24603:
[----:B------:R-:W-:Y:S05]  /*35c70*/  BSYNC.RECONVERGENT B1 ;  /* 0x0000000000017941 */ /* 0x000fea0003800200 */
.L_x_24601:
        /* <DEDUP_REMOVED lines=44> */
.L_x_24605:
        /* <DEDUP_REMOVED lines=8> */
.L_x_24606:
[----:B------:R-:W-:Y:S05]  /*35fc0*/  BSYNC.RECONVERGENT B1 ;  /* 0x0000000000017941 */ /* 0x000fea0003800200 */
.L_x_24604:
        /* <DEDUP_REMOVED lines=44> */
.L_x_24608:
        /* <DEDUP_REMOVED lines=8> */
.L_x_24609:
[----:B------:R-:W-:Y:S05]  /*36310*/  BSYNC.RECONVERGENT B1 ;  /* 0x0000000000017941 */ /* 0x000fea0003800200 */
.L_x_24607:
        /* <DEDUP_REMOVED lines=44> */
.L_x_24611:
        /* <DEDUP_REMOVED lines=8> */
.L_x_24612:
[----:B------:R-:W-:Y:S05]  /*36660*/  BSYNC.RECONVERGENT B1 ;  /* 0x0000000000017941 */ /* 0x000fea0003800200 */
.L_x_24610:
        /* <DEDUP_REMOVED lines=44> */
.L_x_24614:
        /* <DEDUP_REMOVED lines=8> */
.L_x_24615:
[----:B------:R-:W-:Y:S05]  /*369b0*/  BSYNC.RECONVERGENT B1 ;  /* 0x0000000000017941 */ /* 0x000fea0003800200 */
.L_x_24613:
        /* <DEDUP_REMOVED lines=44> */
.L_x_24617:
        /* <DEDUP_REMOVED lines=8> */
.L_x_24618:
[----:B------:R-:W-:Y:S05]  /*36d00*/  BSYNC.RECONVERGENT B1 ;  /* 0x0000000000017941 */ /* 0x000fea0003800200 */
.L_x_24616:
        /* <DEDUP_REMOVED lines=43> */
.L_x_24620:
        /* <DEDUP_REMOVED lines=8> */
.L_x_24621:
[----:B------:R-:W-:Y:S05]  /*37040*/  BSYNC.RECONVERGENT B1 ;  /* 0x0000000000017941 */ /* 0x000fea0003800200 */
.L_x_24619:
        /* <DEDUP_REMOVED lines=22> */
.L_x_24597:
[----:B------:R-:W-:-:S07]  /*371b0*/  VIADD R14, R24, 0x3 ;  /* 0x00000003180e7836 */ /* 0x000fce0000000000 */
.L_x_24596:
        /* <DEDUP_REMOVED lines=31> */
.L_x_24625:
        /* <DEDUP_REMOVED lines=8> */
.L_x_24626:
[----:B------:R-:W-:Y:S05]  /*37430*/  BSYNC.RECONVERGENT B0 ;  /* 0x0000000000007941 */ /* 0x000fea0003800200 */
.L_x_24624:
        /* <DEDUP_REMOVED lines=45> */
.L_x_24628:
        /* <DEDUP_REMOVED lines=8> */
.L_x_24629:
[----:B------:R-:W-:Y:S05]  /*37790*/  BSYNC.RECONVERGENT B0 ;  /* 0x0000000000007941 */ /* 0x000fea0003800200 */
.L_x_24627:
        /* <DEDUP_REMOVED lines=44> */
.L_x_24631:
        /* <DEDUP_REMOVED lines=8> */
.L_x_24632:
[----:B------:R-:W-:Y:S05]  /*37ae0*/  BSYNC.RECONVERGENT B0 ;  /* 0x0000000000007941 */ /* 0x000fea0003800200 */
.L_x_24630:
        /* <DEDUP_REMOVED lines=44> */
.L_x_24634:
        /* <DEDUP_REMOVED lines=8> */
.L_x_24635:
[----:B------:R-:W-:Y:S05]  /*37e30*/  BSYNC.RECONVERGENT B0 ;  /* 0x0000000000007941 */ /* 0x000fea0003800200 */
.L_x_24633:
        /* <DEDUP_REMOVED lines=18> */
.L_x_24623:
        /* <DEDUP_REMOVED lines=31> */
.L_x_24638:
        /* <DEDUP_REMOVED lines=8> */
.L_x_24639:
[----:B------:R-:W-:Y:S05]  /*381d0*/  BSYNC.RECONVERGENT B0 ;  /* 0x0000000000007941 */ /* 0x000fea0003800200 */
.L_x_24637:
        /* <DEDUP_REMOVED lines=45> */
.L_x_24641:
        /* <DEDUP_REMOVED lines=8> */
.L_x_24642:
[----:B------:R-:W-:Y:S05]  /*38530*/  BSYNC.RECONVERGENT B0 ;  /* 0x0000000000007941 */ /* 0x000fea0003800200 */
.L_x_24640:
        /* <DEDUP_REMOVED lines=18> */
.L_x_24636:
        /* <DEDUP_REMOVED lines=31> */
.L_x_24644:
[----:B------:R-:W-:Y:S01]  /*38850*/  MOV R0, R3 ;  /* 0x0000000300007202 */ /* 0x000fe20000000f00 */
[----:B------:R-:W-:Y:S01]  /*38860*/  IMAD.MOV.U32 R6, RZ, RZ, R26 ;  /* 0x000000ffff067224 */ /* 0x000fe200078e001a */
[----:B------:R-:W-:Y:S02]  /*38870*/  MOV R15, R27 ;  /* 0x0000001b000f7202 */ /* 0x000fe40000000f00 */
[----:B------:R-:W-:-:S07]  /*38880*/  MOV R3, 0x388a0 ;  /* 0x000388a000037802 */ /* 0x000fce0000000f00 */
[----:B------:R-:W-:Y:S05]  /*38890*/  CALL.REL.NOINC `($__internal_57_$__cuda_sm20_rem_s64) ;  /* 0x0000004000e87944 */ /* 0x000fea0003c00000 */
[----:B------:R-:W-:-:S07]  /*388a0*/  MOV R5, R0 ;  /* 0x0000000000057202 */ /* 0x000fce0000000f00 */
.L_x_24645:
[----:B------:R-:W-:Y:S05]  /*388b0*/  BSYNC.RECONVERGENT B0 ;  /* 0x0000000000007941 */ /* 0x000fea0003800200 */
.L_x_24643:
        /* <DEDUP_REMOVED lines=10> */
.L_x_24595:
        /* <DEDUP_REMOVED lines=15> */
.L_x_24650:
        /* <DEDUP_REMOVED lines=22> */
.L_x_24649:
[----:B------:R-:W-:Y:S05]  /*38bb0*/  BSYNC.RECONVERGENT B7 ;  /* 0x0000000000077941 */ /* 0x000fea0003800200 */
.L_x_24648:
[----:B------:R-:W-:-:S04]  /*38bc0*/  IADD3 R18, P0, PT, R18, 0x8, RZ ;  /* 0x0000000812127810 */ /* 0x000fc80007f1e0ff */
[----:B------:R-:W-:Y:S02]  /*38bd0*/  IADD3.X R19, PT, PT, RZ, R19, RZ, P0, !PT ;  /* 0x00000013ff137210 */ /* 0x000fe400007fe4ff */
[----:B------:R-:W-:-:S04]  /*38be0*/  ISETP.GE.U32.AND P0, PT, R18, R17, PT ;  /* 0x000000111200720c */ /* 0x000fc80003f06070 */
[----:B------:R-:W-:-:S13]  /*38bf0*/  ISETP.GE.U32.AND.EX P0, PT, R19, R22, PT, P0 ;  /* 0x000000161300720c */ /* 0x000fda0003f06100 */
[----:B------:R-:W-:Y:S05]  /*38c00*/  @!P0 BRA `(.L_x_24650) ;  /* 0xfffffffc00908947 */ /* 0x000fea000383ffff */
.L_x_24647:
[----:B------:R-:W-:Y:S05]  /*38c10*/  BSYNC.RECONVERGENT B6 ;  /* 0x0000000000067941 */ /* 0x000fea0003800200 */
.L_x_24646:
        /* <DEDUP_REMOVED lines=21> */
.L_x_24652:
[----:B------:R-:W-:Y:S05]  /*38d70*/  BSYNC.RECONVERGENT B6 ;  /* 0x0000000000067941 */ /* 0x000fea0003800200 */
.L_x_24651:
        /* <DEDUP_REMOVED lines=21> */
.L_x_24654:
[----:B------:R-:W-:Y:S05]  /*38ed0*/  BSYNC.RECONVERGENT B6 ;  /* 0x0000000000067941 */ /* 0x000fea0003800200 */
.L_x_24653:
        /* <DEDUP_REMOVED lines=26> */
.L_x_24656:
[----:B------:R-:W-:Y:S05]  /*39080*/  BSYNC.RECONVERGENT B6 ;  /* 0x0000000000067941 */ /* 0x000fea0003800200 */
.L_x_24655:
        /* <DEDUP_REMOVED lines=25> */
.L_x_24684:
        /* <DEDUP_REMOVED lines=27> */
.L_x_24661:
[----:B------:R-:W-:Y:S01]  /*393d0*/  MOV R4, R29 ;  /* 0x0000001d00047202 */ /* 0x000fe20000000f00 */
[----:B------:R-:W-:Y:S01]  /*393e0*/  IMAD.MOV.U32 R2, RZ, RZ, R24 ;  /* 0x000000ffff027224 */ /* 0x000fe200078e0018 */
[----:B------:R-:W-:Y:S02]  /*393f0*/  MOV R5, R28 ;  /* 0x0000001c00057202 */ /* 0x000fe40000000f00 */
[----:B------:R-:W-:Y:S02]  /*39400*/  MOV R3, R25 ;  /* 0x0000001900037202 */ /* 0x000fe40000000f00 */
[----:B------:R-:W-:-:S07]  /*39410*/  MOV R0, 0x39430 ;  /* 0x0003943000007802 */ /* 0x000fce0000000f00 */
[----:B--2---:R-:W-:Y:S05]  /*39420*/  CALL.REL.NOINC `($__internal_56_$__cuda_sm20_div_s64) ;  /* 0x0000003000b47944 */ /* 0x004fea0003c00000 */
[----:B------:R-:W-:Y:S01]  /*39430*/  MOV R18, R4 ;  /* 0x0000000400127202 */ /* 0x000fe20000000f00 */
[----:B------:R-:W-:-:S07]  /*39440*/  IMAD.MOV.U32 R19, RZ, RZ, R5 ;  /* 0x000000ffff137224 */ /* 0x000fce00078e0005 */
.L_x_24662:
[----:B------:R-:W-:Y:S05]  /*39450*/  BSYNC.RECONVERGENT B1 ;  /* 0x0000000000017941 */ /* 0x000fea0003800200 */
.L_x_24660:
        /* <DEDUP_REMOVED lines=43> */
.L_x_24664:
        /* <DEDUP_REMOVED lines=8> */
.L_x_24665:
[----:B------:R-:W-:Y:S05]  /*39790*/  BSYNC.RECONVERGENT B1 ;  /* 0x0000000000017941 */ /* 0x000fea0003800200 */
.L_x_24663:
        /* <DEDUP_REMOVED lines=42> */
.L_x_24667:
        /* <DEDUP_REMOVED lines=8> */
.L_x_24668:
[----:B------:R-:W-:Y:S05]  /*39ac0*/  BSYNC.RECONVERGENT B1 ;  /* 0x0000000000017941 */ /* 0x000fea0003800200 */
.L_x_24666:
        /* <DEDUP_REMOVED lines=42> */
.L_x_24670:
        /* <DEDUP_REMOVED lines=8> */
.L_x_24671:
[----:B------:R-:W-:Y:S05]  /*39df0*/  BSYNC.RECONVERGENT B1 ;  /* 0x0000000000017941 */ /* 0x000fea0003800200 */
.L_x_24669:
        /* <DEDUP_REMOVED lines=42> */
.L_x_24673:
        /* <DEDUP_REMOVED lines=8> */
.L_x_24674:
[----:B------:R-:W-:Y:S05]  /*3a120*/  BSYNC.RECONVERGENT B1 ;  /* 0x0000000000017941 */ /* 0x000fea0003800200 */
.L_x_24672:
        /* <DEDUP_REMOVED lines=42> */
.L_x_24676:
        /* <DEDUP_REMOVED lines=8> */
.L_x_24677:
[----:B------:R-:W-:Y:S05]  /*3a450*/  BSYNC.RECONVERGENT B1 ;  /* 0x0000000000017941 */ /* 0x000fea0003800200 */
.L_x_24675:
        /* <DEDUP_REMOVED lines=42> */
.L_x_24679:
        /* <DEDUP_REMOVED lines=8> */
.L_x_24680:
[----:B------:R-:W-:Y:S05]  /*3a780*/  BSYNC.RECONVERGENT B1 ;  /* 0x0000000000017941 */ /* 0x000fea0003800200 */
.L_x_24678:
        /* <DEDUP_REMOVED lines=41> */
.L_x_24682:
        /* <DEDUP_REMOVED lines=8> */
.L_x_24683:
[----:B------:R-:W-:Y:S05]  /*3aaa0*/  BSYNC.RECONVERGENT B1 ;  /* 0x0000000000017941 */ /* 0x000fea0003800200 */
.L_x_24681:
        /* <DEDUP_REMOVED lines=21> */
.L_x_24659:
[----:B------:R-:W-:-:S07]  /*3ac00*/  IADD3 R16, PT, PT, R26, 0x3, RZ ;  /* 0x000000031a107810 */ /* 0x000fce0007ffe0ff */
.L_x_24658:
        /* <DEDUP_REMOVED lines=31> */
.L_x_24687:
        /* <DEDUP_REMOVED lines=8> */
.L_x_24688:
[----:B------:R-:W-:Y:S05]  /*3ae80*/  BSYNC.RECONVERGENT B0 ;  /* 0x0000000000007941 */ /* 0x000fea0003800200 */
.L_x_24686:
        /* <DEDUP_REMOVED lines=45> */
.L_x_24690:
        /* <DEDUP_REMOVED lines=8> */
.L_x_24691:
[----:B------:R-:W-:Y:S05]  /*3b1e0*/  BSYNC.RECONVERGENT B0 ;  /* 0x0000000000007941 */ /* 0x000fea0003800200 */
.L_x_24689:
        /* <DEDUP_REMOVED lines=44> */
.L_x_24693:
        /* <DEDUP_REMOVED lines=8> */
.L_x_24694:
[----:B------:R-:W-:Y:S05]  /*3b530*/  BSYNC.RECONVERGENT B0 ;  /* 0x0000000000007941 */ /* 0x000fea0003800200 */
.L_x_24692:
        /* <DEDUP_REMOVED lines=44> */
.L_x_24696:
        /* <DEDUP_REMOVED lines=8> */
.L_x_24697:
[----:B------:R-:W-:Y:S05]  /*3b880*/  BSYNC.RECONVERGENT B0 ;  /* 0x0000000000007941 */ /* 0x000fea0003800200 */
.L_x_24695:
        /* <DEDUP_REMOVED lines=18> */
.L_x_24685:
        /* <DEDUP_REMOVED lines=31> */
.L_x_24700:
        /* <DEDUP_REMOVED lines=8> */
.L_x_24701:
[----:B------:R-:W-:Y:S05]  /*3bc20*/  BSYNC.RECONVERGENT B0 ;  /* 0x0000000000007941 */ /* 0x000fea0003800200 */
.L_x_24699:
        /* <DEDUP_REMOVED lines=45> */
.L_x_24703:
        /* <DEDUP_REMOVED lines=8> */
.L_x_24704:
[----:B------:R-:W-:Y:S05]  /*3bf80*/  BSYNC.RECONVERGENT B0 ;  /* 0x0000000000007941 */ /* 0x000fea0003800200 */
.L_x_24702:
        /* <DEDUP_REMOVED lines=18> */
.L_x_24698:
        /* <DEDUP_REMOVED lines=31> */
.L_x_24706:
[----:B------:R-:W-:Y:S01]  /*3c2a0*/  MOV R0, R3 ;  /* 0x0000000300007202 */ /* 0x000fe20000000f00 */
[----:B------:R-:W-:Y:S01]  /*3c2b0*/  IMAD.MOV.U32 R15, RZ, RZ, R29 ;  /* 0x000000ffff0f7224 */ /* 0x000fe200078e001d */
[----:B------:R-:W-:Y:S02]  /*3c2c0*/  MOV R6, R28 ;  /* 0x0000001c00067202 */ /* 0x000fe40000000f00 */
[----:B------:R-:W-:-:S07]  /*3c2d0*/  MOV R3, 0x3c2f0 ;  /* 0x0003c2f000037802 */ /* 0x000fce0000000f00 */
[----:B------:R-:W-:Y:S05]  /*3c2e0*/  CALL.REL.NOINC `($__internal_57_$__cuda_sm20_rem_s64) ;  /* 0x0000000800547944 */ /* 0x000fea0003c00000 */
[----:B------:R-:W-:-:S07]  /*3c2f0*/  MOV R5, R0 ;  /* 0x0000000000057202 */ /* 0x000fce0000000f00 */
.L_x_24707:
[----:B------:R-:W-:Y:S05]  /*3c300*/  BSYNC.RECONVERGENT B0 ;  /* 0x0000000000007941 */ /* 0x000fea0003800200 */
.L_x_24705:
        /* <DEDUP_REMOVED lines=10> */
.L_x_24657:
        /* <DEDUP_REMOVED lines=15> */
.L_x_24712:
        /* <DEDUP_REMOVED lines=22> */
.L_x_24711:
[----:B------:R-:W-:Y:S05]  /*3c600*/  BSYNC.RECONVERGENT B7 ;  /* 0x0000000000077941 */ /* 0x000fea0003800200 */
.L_x_24710:
[----:B------:R-:W-:-:S04]  /*3c610*/  IADD3 R16, P0, PT, R16, 0x8, RZ ;  /* 0x0000000810107810 */ /* 0x000fc80007f1e0ff */
[----:B------:R-:W-:Y:S02]  /*3c620*/  IADD3.X R17, PT, PT, RZ, R17, RZ, P0, !PT ;  /* 0x00000011ff117210 */ /* 0x000fe400007fe4ff */
[----:B------:R-:W-:-:S04]  /*3c630*/  ISETP.GE.U32.AND P0, PT, R16, R19, PT ;  /* 0x000000131000720c */ /* 0x000fc80003f06070 */
[----:B------:R-:W-:-:S13]  /*3c640*/  ISETP.GE.U32.AND.EX P0, PT, R17, R18, PT, P0 ;  /* 0x000000121100720c */ /* 0x000fda0003f06100 */
[----:B------:R-:W-:Y:S05]  /*3c650*/  @!P0 BRA `(.L_x_24712) ;  /* 0xfffffffc00908947 */ /* 0x000fea000383ffff */
.L_x_24709:
[----:B------:R-:W-:Y:S05]  /*3c660*/  BSYNC.RECONVERGENT B6 ;  /* 0x0000000000067941 */ /* 0x000fea0003800200 */
.L_x_24708:
        /* <DEDUP_REMOVED lines=9> */
        .weak           $__internal_56_$__cuda_sm20_div_s64
        .type           $__internal_56_$__cuda_sm20_div_s64,@function
        .size           $__internal_56_$__cuda_sm20_div_s64,($__internal_57_$__cuda_sm20_rem_s64 - $__internal_56_$__cuda_sm20_div_s64)
$__internal_56_$__cuda_sm20_div_s64:
        /* <DEDUP_REMOVED lines=83> */
[----:B------:R-:W-:Y:S05]  /*3cc30*/  RET.REL.NODEC R2 `(_ZN2at6native29vectorized_elementwise_kernelILi4EZZZNS0_67_GLOBAL__N__bb565c37_34_ValidateCompressedIndicesKernel_cu_33a4b88b42_validate_compressed_sparse_indices_kernelILNS2_8CDimNameE0ENS2_18CUDAKernelLauncherENS2_14EmptyVecKernelENS2_8DummyVecELm0EEEvRKNS_6TensorESA_lllENKUlvE1_clEvENKUlvE0_clEvEUllllllE_St5arrayIPcLm6EEEEviT0_T1_) ;  /* 0xfffffc3002f07950 */ /* 0x000fea0003c3ffff */
        .weak           $__internal_57_$__cuda_sm20_rem_s64
        .type           $__internal_57_$__cuda_sm20_rem_s64,@function
        .size           $__internal_57_$__cuda_sm20_rem_s64,(.L_x_40077 - $__internal_57_$__cuda_sm20_rem_s64)
$__internal_57_$__cuda_sm20_rem_s64:
        /* <DEDUP_REMOVED lines=77> */
[----:B------:R-:W-:Y:S06]  /*3d110*/  RET.REL.NODEC R2 `(_ZN2at6native29vectorized_elementwise_kernelILi4EZZZNS0_67_GLOBAL__N__bb565c37_34_ValidateCompressedIndicesKernel_cu_33a4b88b42_validate_compressed_sparse_indices_kernelILNS2_8CDimNameE0ENS2_18CUDAKernelLauncherENS2_14EmptyVecKernelENS2_8DummyVecELm0EEEvRKNS_6TensorESA_lllENKUlvE1_clEvENKUlvE0_clEvEUllllllE_St5arrayIPcLm6EEEEviT0_T1_) ;  /* 0xfffffc2c02b87950 */ /* 0x000fec0003c3ffff */
.L_x_24713:
        /* <DEDUP_REMOVED lines=14> */
.L_x_40077:


//--------------------- .text._ZN2at6native29vectorized_elementwise_kernelILi8EZZZNS0_67_GLOBAL__N__bb565c37_34_ValidateCompressedIndicesKernel_cu_33a4b88b42_validate_compressed_sparse_indices_kernelILNS2_8CDimNameE0ENS2_18CUDAKernelLauncherENS2_14EmptyVecKernelENS2_8DummyVecELm0EEEvRKNS_6TensorESA_lllENKUlvE1_clEvENKUlvE0_clEvEUllllllE_St5arrayIPcLm6EEEEviT0_T1_ --------------------------
	.section	.text._ZN2at6native29vectorized_elementwise_kernelILi8EZZZNS0_67_GLOBAL__N__bb565c37_34_ValidateCompressedIndicesKernel_cu_33a4b88b42_validate_compressed_sparse_indices_kernelILNS2_8CDimNameE0ENS2_18CUDAKernelLauncherENS2_14EmptyVecKernelENS2_8DummyVecELm0EEEvRKNS_6TensorESA_lllENKUlvE1_clEvENKUlvE0_clEvEUllllllE_St5arrayIPcLm6EEEEviT0_T1_,"ax",@progbits
	.align	128
        .global         _ZN2at6native29vectorized_elementwise_kernelILi8EZZZNS0_67_GLOBAL__N__bb565c37_34_ValidateCompressedIndicesKernel_cu_33a4b88b42_validate_compressed_sparse_indices_kernelILNS2_8CDimNameE0ENS2_18CUDAKernelLauncherENS2_14EmptyVecKernelENS2_8DummyVecELm0EEEvRKNS_6TensorESA_lllENKUlvE1_clEvENKUlvE0_clEvEUllllllE_St5arrayIPcLm6EEEEviT0_T1_
        .type           _ZN2at6native29vectorized_elementwise_kernelILi8EZZZNS0_67_GLOBAL__N__bb565c37_34_ValidateCompressedIndicesKernel_cu_33a4b88b42_validate_compressed_sparse_indices_kernelILNS2_8CDimNameE0ENS2_18CUDAKernelLauncherENS2_14EmptyVecKernelENS2_8DummyVecELm0EEEvRKNS_6TensorESA_lllENKUlvE1_clEvENKUlvE0_clEvEUllllllE_St5arrayIPcLm6EEEEviT0_T1_,@function
        .size           _ZN2at6native29vectorized_elementwise_kernelILi8EZZZNS0_67_GLOBAL__N__bb565c37_34_ValidateCompressedIndicesKernel_cu_33a4b88b42_validate_compressed_sparse_indices_kernelILNS2_8CDimNameE0ENS2_18CUDAKernelLauncherENS2_14EmptyVecKernelENS2_8DummyVecELm0EEEvRKNS_6TensorESA_lllENKUlvE1_clEvENKUlvE0_clEvEUllllllE_St5arrayIPcLm6EEEEviT0_T1_,(.L_x_40079 - _ZN2at6native29vectorized_elementwise_kernelILi8EZZZNS0_67_GLOBAL__N__bb565c37_34_ValidateCompressedIndicesKernel_cu_33a4b88b42_validate_compressed_sparse_indices_kernelILNS2_8CDimNameE0ENS2_18CUDAKernelLauncherENS2_14EmptyVecKernelENS2_8DummyVecELm0EEEvRKNS_6TensorESA_lllENKUlvE1_clEvENKUlvE0_clEvEUllllllE_St5arrayIPcLm6EEEEviT0_T1_)
        .other          _ZN2at6native29vectorized_elementwise_kernelILi8EZZZNS0_67_GLOBAL__N__bb565c37_34_ValidateCompressedIndicesKernel_cu_33a4b88b42_validate_compressed_sparse_indices_kernelILNS2_8CDimNameE0ENS2_18CUDAKernelLauncherENS2_14EmptyVecKernelENS2_8DummyVecELm0EEEvRKNS_6TensorESA_lllENKUlvE1_clEvENKUlvE0_clEvEUllllllE_St5arrayIPcLm6EEEEviT0_T1_,@"STO_CUDA_ENTRY STV_DEFAULT"
_ZN2at6native29vectorized_elementwise_kernelILi8EZZZNS0_67_GLOBAL__N__bb565c37_34_ValidateCompressedIndicesKernel_cu_33a4b88b42_validate_compressed_sparse_indices_kernelILNS2_8CDimNameE0ENS2_18CUDAKernelLauncherENS2_14EmptyVecKernelENS2_8DummyVecELm0EEEvRKNS_6TensorESA_lllENKUlvE1_clEvENKUlvE0_clEvEUllllllE_St5arrayIPcLm6EEEEviT0_T1_:
.text._ZN2at6native29vectorized_elementwise_kernelILi8EZZZNS0_67_GLOBAL__N__bb565c37_34_ValidateCompressedIndicesKernel_cu_33a4b88b42_validate_compressed_sparse_indices_kernelILNS2_8CDimNameE0ENS2_18CUDAKernelLauncherENS2_14EmptyVecKernelENS2_8DummyVecELm0EEEvRKNS_6TensorESA_lllENKUlvE1_clEvENKUlvE0_clEvEUllllllE_St5arrayIPcLm6EEEEviT0_T1_:
        /* <DEDUP_REMOVED lines=221> */
.L_x_24718:
[----:B------:R-:W-:Y:S05]  /*0dd0*/  BSYNC.RECONVERGENT B7 ;  /* 0x0000000000077941 */ /* 0x000fea0003800200 */
.L_x_24717:
        /* <DEDUP_REMOVED lines=21> */
.L_x_24720:
[----:B------:R-:W-:Y:S05]  /*0f30*/  BSYNC.RECONVERGENT B7 ;  /* 0x0000000000077941 */ /* 0x000fea0003800200 */
.L_x_24719:
        /* <DEDUP_REMOVED lines=26> */
.L_x_24722:
[----:B------:R-:W-:Y:S05]  /*10e0*/  BSYNC.RECONVERGENT B7 ;  /* 0x0000000000077941 */ /* 0x000fea0003800200 */
.L_x_24721:
        /* <DEDUP_REMOVED lines=21> */
.L_x_24750:
        /* <DEDUP_REMOVED lines=28> */
.L_x_24727:
[----:B------:R-:W-:Y:S01]  /*1400*/  MOV R4, R58 ;  /* 0x0000003a00047202 */ /* 0x000fe20000000f00 */
[----:B------:R-:W-:Y:S01]  /*1410*/  IMAD.MOV.U32 R5, RZ, RZ, R59 ;  /* 0x000000ffff057224 */ /* 0x000fe200078e003b */
[----:B------:R-:W-:Y:S01]  /*1420*/  MOV R2, R14 ;  /* 0x0000000e00027202 */ /* 0x000fe20000000f00 */
[----:B------:R-:W-:Y:S01]  /*1430*/  IMAD.MOV.U32 R3, RZ, RZ, R15 ;  /* 0x000000ffff037224 */ /* 0x000fe200078e000f */
[----:B------:R-:W-:-:S07]  /*1440*/  MOV R0, 0x1460 ;  /* 0x0000146000007802 */ /* 0x000fce0000000f00 */
[----:B------:R-:W-:Y:S05]  /*1450*/  CALL.REL.NOINC `($__internal_58_$__cuda_sm20_div_s64) ;  /* 0x000003b000a87944 */ /* 0x000fea0003c00000 */
[----:B------:R-:W-:Y:S01]  /*1460*/  MOV R46, R4 ;  /* 0x00000004002e7202 */ /* 0x000fe20000000f00 */
[----:B------:R-:W-:-:S07]  /*1470*/  IMAD.MOV.U32 R47, RZ, RZ, R5 ;  /* 0x000000ffff2f7224 */ /* 0x000fce00078e0005 */
.L_x_24728:
[----:B------:R-:W-:Y:S05]  /*1480*/  BSYNC.RECONVERGENT B1 ;  /* 0x0000000000017941 */ /* 0x000fea0003800200 */
.L_x_24726:
        /* <DEDUP_REMOVED lines=42> */
.L_x_24730:
[----:B------:R-:W-:Y:S01]  /*1730*/  IMAD.MOV.U32 R4, RZ, RZ, R46 ;  /* 0x000000ffff047224 */ /* 0x000fe200078e002e */
[----:B------:R-:W-:Y:S01]  /*1740*/  MOV R5, R47 ;  /* 0x0000002f00057202 */ /* 0x000fe20000000f00 */
[----:B------:R-:W-:Y:S01]  /*1750*/  IMAD.MOV.U32 R2, RZ, RZ, R48 ;  /* 0x000000ffff027224 */ /* 0x000fe200078e0030 */
[----:B------:R-:W-:Y:S02]  /*1760*/  MOV R3, R49 ;  /* 0x0000003100037202 */ /* 0x000fe40000000f00 */
[----:B------:R-:W-:-:S07]  /*1770*/  MOV R0, 0x1790 ;  /* 0x0000179000007802 */ /* 0x000fce0000000f00 */
[----:B------:R-:W-:Y:S05]  /*1780*/  CALL.REL.NOINC `($__internal_58_$__cuda_sm20_div_s64) ;  /* 0x000003ac00dc7944 */ /* 0x000fea0003c00000 */
[----:B------:R-:W-:Y:S01]  /*1790*/  IMAD.MOV.U32 R20, RZ, RZ, R4 ;  /* 0x000000ffff147224 */ /* 0x000fe200078e0004 */
[----:B------:R-:W-:-:S07]  /*17a0*/  MOV R21, R5 ;  /* 0x0000000500157202 */ /* 0x000fce0000000f00 */
.L_x_24731:
[----:B------:R-:W-:Y:S05]  /*17b0*/  BSYNC.RECONVERGENT B1 ;  /* 0x0000000000017941 */ /* 0x000fea0003800200 */
.L_x_24729:
        /* <DEDUP_REMOVED lines=45> */
.L_x_24733:
        /* <DEDUP_REMOVED lines=8> */
.L_x_24734:
[----:B------:R-:W-:Y:S05]  /*1b10*/  BSYNC.RECONVERGENT B1 ;  /* 0x0000000000017941 */ /* 0x000fea0003800200 */
.L_x_24732:
        /* <DEDUP_REMOVED lines=44> */
.L_x_24736:
        /* <DEDUP_REMOVED lines=8> */
.L_x_24737:
[----:B------:R-:W-:Y:S05]  /*1e60*/  BSYNC.RECONVERGENT B1 ;  /* 0x0000000000017941 */ /* 0x000fea0003800200 */
.L_x_24735:
        /* <DEDUP_REMOVED lines=44> */
.L_x_24739:
        /* <DEDUP_REMOVED lines=8> */
.L_x_24740:
[----:B------:R-:W-:Y:S05]  /*21b0*/  BSYNC.RECONVERGENT B1 ;  /* 0x0000000000017941 */ /* 0x000fea0003800200 */
.L_x_24738:
        /* <DEDUP_REMOVED lines=45> */
.L_x_24742:
        /* <DEDUP_REMOVED lines=8> */
.L_x_24743:
[----:B------:R-:W-:Y:S05]  /*2510*/  BSYNC.RECONVERGENT B1 ;  /* 0x0000000000017941 */ /* 0x000fea0003800200 */
.L_x_24741:
        /* <DEDUP_REMOVED lines=46> */
.L_x_24745:
        /* <DEDUP_REMOVED lines=8> */
.L_x_24746:
[----:B------:R-:W-:Y:S05]  /*2880*/  BSYNC.RECONVERGENT B1 ;  /* 0x0000000000017941 */ /* 0x000fea0003800200 */
.L_x_24744:
        /* <DEDUP_REMOVED lines=46> */
.L_x_24748:
        /* <DEDUP_REMOVED lines=8> */
.L_x_24749:
[----:B------:R-:W-:Y:S05]  /*2bf0*/  BSYNC.RECONVERGENT B1 ;  /* 0x0000000000017941 */ /* 0x000fea0003800200 */
.L_x_24747:
        /* <DEDUP_REMOVED lines=23> */
.L_x_24725:
[----:B------:R-:W-:-:S07]  /*2d70*/  VIADD R60, R6, 0x3 ;  /* 0x00000003063c7836 */ /* 0x000fce0000000000 */
.L_x_24724:
        /* <DEDUP_REMOVED lines=33> */
.L_x_24753:
        /* <DEDUP_REMOVED lines=8> */
.L_x_24754:
[----:B------:R-:W-:Y:S05]  /*3010*/  BSYNC.RECONVERGENT B0 ;  /* 0x0000000000007941 */ /* 0x000fea0003800200 */
.L_x_24752:
        /* <DEDUP_REMOVED lines=41> */
.L_x_24756:
        /* <DEDUP_REMOVED lines=8> */
.L_x_24757:
[----:B------:R-:W-:Y:S05]  /*3330*/  BSYNC.RECONVERGENT B0 ;  /* 0x0000000000007941 */ /* 0x000fea0003800200 */
.L_x_24755:
        /* <DEDUP_REMOVED lines=45> */
.L_x_24759:
        /* <DEDUP_REMOVED lines=8> */
.L_x_24760:
[----:B------:R-:W-:Y:S05]  /*3690*/  BSYNC.RECONVERGENT B0 ;  /* 0x0000000000007941 */ /* 0x000fea0003800200 */
.L_x_24758:
        /* <DEDUP_REMOVED lines=45> */
.L_x_24762:
        /* <DEDUP_REMOVED lines=8> */
.L_x_24763:
[----:B------:R-:W-:Y:S05]  /*39f0*/  BSYNC.RECONVERGENT B0 ;  /* 0x0000000000007941 */ /* 0x000fea0003800200 */
.L_x_24761:
        /* <DEDUP_REMOVED lines=18> */
.L_x_24751:
        /* <DEDUP_REMOVED lines=33> */
.L_x_24766:
        /* <DEDUP_REMOVED lines=8> */
.L_x_24767:
[----:B------:R-:W-:Y:S05]  /*3db0*/  BSYNC.RECONVERGENT B0 ;  /* 0x0000000000007941 */ /* 0x000fea0003800200 */
.L_x_24765:
        /* <DEDUP_REMOVED lines=41> */
.L_x_24769:
        /* <DEDUP_REMOVED lines=8> */
.L_x_24770:
[----:B------:R-:W-:Y:S05]  /*40d0*/  BSYNC.RECONVERGENT B0 ;  /* 0x0000000000007941 */ /* 0x000fea0003800200 */
.L_x_24768:
        /* <DEDUP_REMOVED lines=18> */
.L_x_24764:
        /* <DEDUP_REMOVED lines=32> */
.L_x_24772:
[----:B------:R-:W-:Y:S01]  /*4400*/  MOV R0, R3 ;  /* 0x0000000300007202 */ /* 0x000fe20000000f00 */
[----:B------:R-:W-:Y:S01]  /*4410*/  IMAD.MOV.U32 R15, RZ, RZ, R58 ;  /* 0x000000ffff0f7224 */ /* 0x000fe200078e003a */
[----:B------:R-:W-:Y:S02]  /*4420*/  MOV R6, R59 ;  /* 0x0000003b00067202 */ /* 0x000fe40000000f00 */
[----:B------:R-:W-:-:S07]  /*4430*/  MOV R3, 0x4450 ;  /* 0x0000445000037802 */ /* 0x000fce0000000f00 */
[----:B------:R-:W-:Y:S05]  /*4440*/  CALL.REL.NOINC `($__internal_59_$__cuda_sm20_rem_s64) ;  /* 0x0000038400fc7944 */ /* 0x000fea0003c00000 */
[----:B------:R-:W-:-:S07]  /*4450*/  IMAD.MOV.U32 R5, RZ, RZ, R0 ;  /* 0x000000ffff057224 */ /* 0x000fce00078e0000 */
.L_x_24773:
[----:B------:R-:W-:Y:S05]  /*4460*/  BSYNC.RECONVERGENT B0 ;  /* 0x0000000000007941 */ /* 0x000fea0003800200 */
.L_x_24771:
[----:B------:R-:W0:Y:S02]  /*4470*/  LDC.64 R2, c[0x0][0x3b0] ;  /* 0x0000ec00ff027b82 */ /* 0x000e240000000a00 */
[----:B0-----:R-:W-:-:S06]  /*4480*/  IMAD.WIDE.U32 R60, R60, 0x8, R2 ;  /* 0x000000083c3c7825 */ /* 0x001fcc00078e0002 */
[----:B------:R-:W2:Y:S02]  /*4490*/  LDG.E.64 R60, desc[UR36][R60.64] ;  /* 0x000000243c3c7981 */ /* 0x000ea4000c1e1b00 */
[----:B--2---:R-:W-:Y:S02]  /*44a0*/  IMAD R3, R5, R60, RZ ;  /* 0x0000003c05037224 */ /* 0x004fe400078e02ff */
[----:B------:R-:W-:-:S04]  /*44b0*/  IMAD.WIDE.U32 R50, R60, R4, R50 ;  /* 0x000000043c327225 */ /* 0x000fc800078e0032 */
[----:B------:R-:W-:-:S05]  /*44c0*/  IMAD R3, R61, R4, R3 ;  /* 0x000000043d037224 */ /* 0x000fca00078e0203 */
[----:B------:R-:W-:-:S07]  /*44d0*/  IADD3 R51, PT, PT, R51, R3, RZ ;  /* 0x0000000333337210 */ /* 0x000fce0007ffe0ff */
.L_x_24723:
        /* <DEDUP_REMOVED lines=14> */
.L_x_24776:
        /* <DEDUP_REMOVED lines=22> */
.L_x_24775:
[----:B------:R-:W-:Y:S05]  /*4720*/  BSYNC.RECONVERGENT B7 ;  /* 0x0000000000077941 */ /* 0x000fea0003800200 */
.L_x_24774:
[----:B------:R-:W-:-:S05]  /*4730*/  IADD3 R46, P0, PT, R46, 0x8, RZ ;  /* 0x000000082e2e7810 */ /* 0x000fca0007f1e0ff */
[----:B------:R-:W-:Y:S01]  /*4740*/  IMAD.X R47, RZ, RZ, R47, P0 ;  /* 0x000000ffff2f7224 */ /* 0x000fe200000e062f */
[----:B------:R-:W-:-:S04]  /*4750*/  ISETP.GE.U32.AND P0, PT, R46, R49, PT ;  /* 0x000000312e00720c */ /* 0x000fc80003f06070 */
[----:B------:R-:W-:-:S13]  /*4760*/  ISETP.GE.U32.AND.EX P0, PT, R47, R48, PT, P0 ;  /* 0x000000302f00720c */ /* 0x000fda0003f06100 */
[----:B------:R-:W-:Y:S05]  /*4770*/  @!P0 BRA `(.L_x_24776) ;  /* 0xfffffffc00908947 */ /* 0x000fea000383ffff */
.L_x_24716:
[----:B------:R-:W-:Y:S05]  /*4780*/  BSYNC.RECONVERGENT B6 ;  /* 0x0000000000067941 */ /* 0x000fea0003800200 */
.L_x_24715:
        /* <DEDUP_REMOVED lines=29> */
.L_x_24780:
[----:B------:R-:W-:Y:S05]  /*4960*/  BSYNC.RECONVERGENT B7 ;  /* 0x0000000000077941 */ /* 0x000fea0003800200 */
.L_x_24779:
        /* <DEDUP_REMOVED lines=21> */
.L_x_24782:
[----:B------:R-:W-:Y:S05]  /*4ac0*/  BSYNC.RECONVERGENT B7 ;  /* 0x0000000000077941 */ /* 0x000fea0003800200 */
.L_x_24781:
        /* <DEDUP_REMOVED lines=26> */
.L_x_24784:
[----:B------:R-:W-:Y:S05]  /*4c70*/  BSYNC.RECONVERGENT B7 ;  /* 0x0000000000077941 */ /* 0x000fea0003800200 */
.L_x_24783:
        /* <DEDUP_REMOVED lines=21> */
.L_x_24812:
        /* <DEDUP_REMOVED lines=28> */
.L_x_24789:
        /* <DEDUP_REMOVED lines=8> */
.L_x_24790:
[----:B------:R-:W-:Y:S05]  /*5010*/  BSYNC.RECONVERGENT B1 ;  /* 0x0000000000017941 */ /* 0x000fea0003800200 */
.L_x_24788:
        /* <DEDUP_REMOVED lines=43> */
.L_x_24792:
        /* <DEDUP_REMOVED lines=8> */
.L_x_24793:
[----:B------:R-:W-:Y:S05]  /*5350*/  BSYNC.RECONVERGENT B1 ;  /* 0x0000000000017941 */ /* 0x000fea0003800200 */
.L_x_24791:
        /* <DEDUP_REMOVED lines=44> */
.L_x_24795:
        /* <DEDUP_REMOVED lines=8> */
.L_x_24796:
[----:B------:R-:W-:Y:S05]  /*56a0*/  BSYNC.RECONVERGENT B1 ;  /* 0x0000000000017941 */ /* 0x000fea0003800200 */
.L_x_24794:
        /* <DEDUP_REMOVED lines=43> */
.L_x_24798:
        /* <DEDUP_REMOVED lines=8> */
.L_x_24799:
[----:B------:R-:W-:Y:S05]  /*59e0*/  BSYNC.RECONVERGENT B1 ;  /* 0x0000000000017941 */ /* 0x000fea0003800200 */
.L_x_24797:
        /* <DEDUP_REMOVED lines=44> */
.L_x_24801:
        /* <DEDUP_REMOVED lines=8> */
.L_x_24802:
[----:B------:R-:W-:Y:S05]  /*5d30*/  BSYNC.RECONVERGENT B1 ;  /* 0x0000000000017941 */ /* 0x000fea0003800200 */
.L_x_24800:
        /* <DEDUP_REMOVED lines=44> */
.L_x_24804:
        /* <DEDUP_REMOVED lines=8> */
.L_x_24805:
[----:B------:R-:W-:Y:S05]  /*6080*/  BSYNC.RECONVERGENT B1 ;  /* 0x0000000000017941 */ /* 0x000fea0003800200 */
.L_x_24803:
        /* <DEDUP_REMOVED lines=45> */
.L_x_24807:
        /* <DEDUP_REMOVED lines=8> */
.L_x_24808:
[----:B------:R-:W-:Y:S05]  /*63e0*/  BSYNC.RECONVERGENT B1 ;  /* 0x0000000000017941 */ /* 0x000fea0003800200 */
.L_x_24806:
        /* <DEDUP_REMOVED lines=45> */
.L_x_24810:
        /* <DEDUP_REMOVED lines=8> */
.L_x_24811:
[----:B------:R-:W-:Y:S05]  /*6740*/  BSYNC.RECONVERGENT B1 ;  /* 0x0000000000017941 */ /* 0x000fea0003800200 */
.L_x_24809:
        /* <DEDUP_REMOVED lines=23> */
.L_x_24787:
[----:B------:R-:W-:-:S07]  /*68c0*/  VIADD R55, R6, 0x3 ;  /* 0x0000000306377836 */ /* 0x000fce0000000000 */
.L_x_24786:
        /* <DEDUP_REMOVED lines=32> */
.L_x_24815:
        /* <DEDUP_REMOVED lines=8> */
.L_x_24816:
[----:B------:R-:W-:Y:S05]  /*6b50*/  BSYNC.RECONVERGENT B0 ;  /* 0x0000000000007941 */ /* 0x000fea0003800200 */
.L_x_24814:
        /* <DEDUP_REMOVED lines=43> */
.L_x_24818:
        /* <DEDUP_REMOVED lines=8> */
.L_x_24819:
[----:B------:R-:W-:Y:S05]  /*6e90*/  BSYNC.RECONVERGENT B0 ;  /* 0x0000000000007941 */ /* 0x000fea0003800200 */
.L_x_24817:
        /* <DEDUP_REMOVED lines=44> */
.L_x_24821:
        /* <DEDUP_REMOVED lines=8> */
.L_x_24822:
[----:B------:R-:W-:Y:S05]  /*71e0*/  BSYNC.RECONVERGENT B0 ;  /* 0x0000000000007941 */ /* 0x000fea0003800200 */
.L_x_24820:
        /* <DEDUP_REMOVED lines=44> */
.L_x_24824:
        /* <DEDUP_REMOVED lines=8> */
.L_x_24825:
[----:B------:R-:W-:Y:S05]  /*7530*/  BSYNC.RECONVERGENT B0 ;  /* 0x0000000000007941 */ /* 0x000fea0003800200 */
.L_x_24823:
        /* <DEDUP_REMOVED lines=17> */
.L_x_24813:
        /* <DEDUP_REMOVED lines=32> */
.L_x_24828:
        /* <DEDUP_REMOVED lines=8> */
.L_x_24829:
[----:B------:R-:W-:Y:S05]  /*78d0*/  BSYNC.RECONVERGENT B0 ;  /* 0x0000000000007941 */ /* 0x000fea0003800200 */
.L_x_24827:
        /* <DEDUP_REMOVED lines=43> */
.L_x_24831:
        /* <DEDUP_REMOVED lines=8> */
.L_x_24832:
[----:B------:R-:W-:Y:S05]  /*7c10*/  BSYNC.RECONVERGENT B0 ;  /* 0x0000000000007941 */ /* 0x000fea0003800200 */
.L_x_24830:
        /* <DEDUP_REMOVED lines=17> */
.L_x_24826:
        /* <DEDUP_REMOVED lines=31> */
.L_x_24834:
[----:B------:R-:W-:Y:S01]  /*7f20*/  MOV R0, R3 ;  /* 0x0000000300007202 */ /* 0x000fe20000000f00 */
[----:B------:R-:W-:Y:S01]  /*7f30*/  IMAD.MOV.U32 R15, RZ, RZ, R54 ;  /* 0x000000ffff0f7224 */ /* 0x000fe200078e0036 */
[----:B------:R-:W-:Y:S02]  /*7f40*/  MOV R6, R47 ;  /* 0x0000002f00067202 */ /* 0x000fe40000000f00 */
[----:B------:R-:W-:-:S07]  /*7f50*/  MOV R3, 0x7f70 ;  /* 0x00007f7000037802 */ /* 0x000fce0000000f00 */
[----:B------:R-:W-:Y:S05]  /*7f60*/  CALL.REL.NOINC `($__internal_59_$__cuda_sm20_rem_s64) ;  /* 0x0000034c00347944 */ /* 0x000fea0003c00000 */
[----:B------:R-:W-:-:S07]  /*7f70*/  IMAD.MOV.U32 R5, RZ, RZ, R0 ;  /* 0x000000ffff057224 */ /* 0x000fce00078e0000 */
.L_x_24835:
[----:B------:R-:W-:Y:S05]  /*7f80*/  BSYNC.RECONVERGENT B0 ;  /* 0x0000000000007941 */ /* 0x000fea0003800200 */
.L_x_24833:
[----:B------:R-:W0:Y:S02]  /*7f90*/  LDC.64 R2, c[0x0][0x3b0] ;  /* 0x0000ec00ff027b82 */ /* 0x000e240000000a00 */
[----:B0-----:R-:W-:-:S06]  /*7fa0*/  IMAD.WIDE.U32 R2, R55, 0x8, R2 ;  /* 0x0000000837027825 */ /* 0x001fcc00078e0002 */
[----:B------:R-:W2:Y:S02]  /*7fb0*/  LDG.E.64 R2, desc[UR36][R2.64] ;  /* 0x0000002402027981 */ /* 0x000ea4000c1e1b00 */
[----:B--2---:R-:W-:Y:S02]  /*7fc0*/  IMAD R5, R5, R2, RZ ;  /* 0x0000000205057224 */ /* 0x004fe400078e02ff */
[----:B------:R-:W-:-:S04]  /*7fd0*/  IMAD.WIDE.U32 R52, R2, R4, R52 ;  /* 0x0000000402347225 */ /* 0x000fc800078e0034 */
[----:B------:R-:W-:-:S05]  /*7fe0*/  IMAD R5, R3, R4, R5 ;  /* 0x0000000403057224 */ /* 0x000fca00078e0205 */
[----:B------:R-:W-:-:S07]  /*7ff0*/  IADD3 R53, PT, PT, R53, R5, RZ ;  /* 0x0000000535357210 */ /* 0x000fce0007ffe0ff */
.L_x_24785:
        /* <DEDUP_REMOVED lines=16> */
.L_x_24838:
        /* <DEDUP_REMOVED lines=22> */
.L_x_24837:
[----:B------:R-:W-:Y:S05]  /*8260*/  BSYNC.RECONVERGENT B7 ;  /* 0x0000000000077941 */ /* 0x000fea0003800200 */
.L_x_24836:
[----:B------:R-:W-:-:S05]  /*8270*/  IADD3 R16, P0, PT, R16, 0x8, RZ ;  /* 0x0000000810107810 */ /* 0x000fca0007f1e0ff */
[----:B------:R-:W-:Y:S01]  /*8280*/  IMAD.X R17, RZ, RZ, R17, P0 ;  /* 0x000000ffff117224 */ /* 0x000fe200000e0611 */
[----:B------:R-:W-:-:S04]  /*8290*/  ISETP.GE.U32.AND P0, PT, R16, R47, PT ;  /* 0x0000002f1000720c */ /* 0x000fc80003f06070 */
[----:B------:R-:W-:-:S13]  /*82a0*/  ISETP.GE.U32.AND.EX P0, PT, R17, R53, PT, P0 ;  /* 0x000000351100720c */ /* 0x000fda0003f06100 */
[----:B------:R-:W-:Y:S05]  /*82b0*/  @!P0 BRA `(.L_x_24838) ;  /* 0xfffffffc00908947 */ /* 0x000fea000383ffff */
.L_x_24778:
[----:B------:R-:W-:Y:S05]  /*82c0*/  BSYNC.RECONVERGENT B6 ;  /* 0x0000000000067941 */ /* 0x000fea0003800200 */
.L_x_24777:
        /* <DEDUP_REMOVED lines=30> */
.L_x_24842:
[----:B------:R-:W-:Y:S05]  /*84b0*/  BSYNC.RECONVERGENT B7 ;  /* 0x0000000000077941 */ /* 0x000fea0003800200 */
.L_x_24841:
        /* <DEDUP_REMOVED lines=21> */
.L_x_24844:
[----:B------:R-:W-:Y:S05]  /*8610*/  BSYNC.RECONVERGENT B7 ;  /* 0x0000000000077941 */ /* 0x000fea0003800200 */
.L_x_24843:
        /* <DEDUP_REMOVED lines=26> */
.L_x_24846:
[----:B------:R-:W-:Y:S05]  /*87c0*/  BSYNC.RECONVERGENT B7 ;  /* 0x0000000000077941 */ /* 0x000fea0003800200 */
.L_x_24845:
        /* <DEDUP_REMOVED lines=24> */
.L_x_24874:
        /* <DEDUP_REMOVED lines=28> */
.L_x_24851:
        /* <DEDUP_REMOVED lines=8> */
.L_x_24852:
[----:B------:R-:W-:Y:S05]  /*8b90*/  BSYNC.RECONVERGENT B1 ;  /* 0x0000000000017941 */ /* 0x000fea0003800200 */
.L_x_24850:
        /* <DEDUP_REMOVED lines=45> */
.L_x_24854:
        /* <DEDUP_REMOVED lines=8> */
.L_x_24855:
[----:B------:R-:W-:Y:S05]  /*8ef0*/  BSYNC.RECONVERGENT B1 ;  /* 0x0000000000017941 */ /* 0x000fea0003800200 */
.L_x_24853:
        /* <DEDUP_REMOVED lines=44> */
.L_x_24857:
        /* <DEDUP_REMOVED lines=8> */
.L_x_24858:
[----:B------:R-:W-:Y:S05]  /*9240*/  BSYNC.RECONVERGENT B1 ;  /* 0x0000000000017941 */ /* 0x000fea0003800200 */
.L_x_24856:
        /* <DEDUP_REMOVED lines=44> */
.L_x_24860:
        /* <DEDUP_REMOVED lines=8> */
.L_x_24861:
[----:B------:R-:W-:Y:S05]  /*9590*/  BSYNC.RECONVERGENT B1 ;  /* 0x0000000000017941 */ /* 0x000fea0003800200 */
.L_x_24859:
        /* <DEDUP_REMOVED lines=44> */
.L_x_24863:
        /* <DEDUP_REMOVED lines=8> */
.L_x_24864:
[----:B------:R-:W-:Y:S05]  /*98e0*/  BSYNC.RECONVERGENT B1 ;  /* 0x0000000000017941 */ /* 0x000fea0003800200 */
.L_x_24862:
        /* <DEDUP_REMOVED lines=44> */
.L_x_24866:
        /* <DEDUP_REMOVED lines=8> */
.L_x_24867:
[----:B------:R-:W-:Y:S05]  /*9c30*/  BSYNC.RECONVERGENT B1 ;  /* 0x0000000000017941 */ /* 0x000fea0003800200 */
.L_x_24865:
        /* <DEDUP_REMOVED lines=45> */
.L_x_24869:
        /* <DEDUP_REMOVED lines=8> */
.L_x_24870:
[----:B------:R-:W-:Y:S05]  /*9f90*/  BSYNC.RECONVERGENT B1 ;  /* 0x0000000000017941 */ /* 0x000fea0003800200 */
.L_x_24868:
        /* <DEDUP_REMOVED lines=44> */
.L_x_24872:
        /* <DEDUP_REMOVED lines=8> */
.L_x_24873:
[----:B------:R-:W-:Y:S05]  /*a2e0*/  BSYNC.RECONVERGENT B1 ;  /* 0x0000000000017941 */ /* 0x000fea0003800200 */
.L_x_24871:
        /* <DEDUP_REMOVED lines=23> */
.L_x_24849:
[----:B------:R-:W-:-:S07]  /*a460*/  IADD3 R17, PT, PT, R17, 0x3, RZ ;  /* 0x0000000311117810 */ /* 0x000fce0007ffe0ff */
.L_x_24848:
        /* <DEDUP_REMOVED lines=31> */
.L_x_24877:
        /* <DEDUP_REMOVED lines=8> */
.L_x_24878:
[----:B------:R-:W-:Y:S05]  /*a6e0*/  BSYNC.RECONVERGENT B0 ;  /* 0x0000000000007941 */ /* 0x000fea0003800200 */
.L_x_24876:
        /* <DEDUP_REMOVED lines=45> */
.L_x_24880:
        /* <DEDUP_REMOVED lines=8> */
.L_x_24881:
[----:B------:R-:W-:Y:S05]  /*aa40*/  BSYNC.RECONVERGENT B0 ;  /* 0x0000000000007941 */ /* 0x000fea0003800200 */
.L_x_24879:
        /* <DEDUP_REMOVED lines=44> */
.L_x_24883:
        /* <DEDUP_REMOVED lines=8> */
.L_x_24884:
[----:B------:R-:W-:Y:S05]  /*ad90*/  BSYNC.RECONVERGENT B0 ;  /* 0x0000000000007941 */ /* 0x000fea0003800200 */
.L_x_24882:
        /* <DEDUP_REMOVED lines=44> */
.L_x_24886:
        /* <DEDUP_REMOVED lines=8> */
.L_x_24887:
[----:B------:R-:W-:Y:S05]  /*b0e0*/  BSYNC.RECONVERGENT B0 ;  /* 0x0000000000007941 */ /* 0x000fea0003800200 */
.L_x_24885:
        /* <DEDUP_REMOVED lines=18> */
.L_x_24875:
        /* <DEDUP_REMOVED lines=31> */
.L_x_24890:
        /* <DEDUP_REMOVED lines=8> */
.L_x_24891:
[----:B------:R-:W-:Y:S05]  /*b480*/  BSYNC.RECONVERGENT B0 ;  /* 0x0000000000007941 */ /* 0x000fea0003800200 */
.L_x_24889:
        /* <DEDUP_REMOVED lines=44> */
.L_x_24893:
        /* <DEDUP_REMOVED lines=8> */
.L_x_24894:
[----:B------:R-:W-:Y:S05]  /*b7d0*/  BSYNC.RECONVERGENT B0 ;  /* 0x0000000000007941 */ /* 0x000fea0003800200 */
.L_x_24892:
        /* <DEDUP_REMOVED lines=18> */
.L_x_24888:
        /* <DEDUP_REMOVED lines=31> */
.L_x_24896:
[----:B------:R-:W-:Y:S01]  /*baf0*/  MOV R0, R3 ;  /* 0x0000000300007202 */ /* 0x000fe20000000f00 */
[----:B------:R-:W-:Y:S01]  /*bb00*/  IMAD.MOV.U32 R15, RZ, RZ, R53 ;  /* 0x000000ffff0f7224 */ /* 0x000fe200078e0035 */
[----:B------:R-:W-:Y:S02]  /*bb10*/  MOV R6, R52 ;  /* 0x0000003400067202 */ /* 0x000fe40000000f00 */
[----:B------:R-:W-:-:S07]  /*bb20*/  MOV R3, 0xbb40 ;  /* 0x0000bb4000037802 */ /* 0x000fce0000000f00 */
[----:B------:R-:W-:Y:S05]  /*bb30*/  CALL.REL.NOINC `($__internal_59_$__cuda_sm20_rem_s64) ;  /* 0x0000031000407944 */ /* 0x000fea0003c00000 */
[----:B------:R-:W-:-:S07]  /*bb40*/  IMAD.MOV.U32 R5, RZ, RZ, R0 ;  /* 0x000000ffff057224 */ /* 0x000fce00078e0000 */
.L_x_24897:
[----:B------:R-:W-:Y:S05]  /*bb50*/  BSYNC.RECONVERGENT B0 ;  /* 0x0000000000007941 */ /* 0x000fea0003800200 */
.L_x_24895:
        /* <DEDUP_REMOVED lines=9> */
.L_x_24847:
        /* <DEDUP_REMOVED lines=14> */
.L_x_24900:
        /* <DEDUP_REMOVED lines=22> */
.L_x_24899:
[----:B------:R-:W-:Y:S05]  /*be30*/  BSYNC.RECONVERGENT B7 ;  /* 0x0000000000077941 */ /* 0x000fea0003800200 */
.L_x_24898:
[----:B------:R-:W-:-:S05]  /*be40*/  IADD3 R18, P0, PT, R18, 0x8, RZ ;  /* 0x0000000812127810 */ /* 0x000fca0007f1e0ff */
[----:B------:R-:W-:Y:S01]  /*be50*/  IMAD.X R19, RZ, RZ, R19, P0 ;  /* 0x000000ffff137224 */ /* 0x000fe200000e0613 */
[----:B------:R-:W-:-:S04]  /*be60*/  ISETP.GE.U32.AND P0, PT, R18, R17, PT ;  /* 0x000000111200720c */ /* 0x000fc80003f06070 */
[----:B------:R-:W-:-:S13]  /*be70*/  ISETP.GE.U32.AND.EX P0, PT, R19, R48, PT, P0 ;  /* 0x000000301300720c */ /* 0x000fda0003f06100 */
[----:B------:R-:W-:Y:S05]  /*be80*/  @!P0 BRA `(.L_x_24900) ;  /* 0xfffffffc00908947 */ /* 0x000fea000383ffff */
.L_x_24840:
[----:B------:R-:W-:Y:S05]  /*be90*/  BSYNC.RECONVERGENT B6 ;  /* 0x0000000000067941 */ /* 0x000fea0003800200 */
.L_x_24839:
        /* <DEDUP_REMOVED lines=25> */
.L_x_24904:
[----:B------:R-:W-:Y:S05]  /*c030*/  BSYNC.RECONVERGENT B7 ;  /* 0x0000000000077941 */ /* 0x000fea0003800200 */
.L_x_24903:
        /* <DEDUP_REMOVED lines=21> */
.L_x_24906:
[----:B------:R-:W-:Y:S05]  /*c190*/  BSYNC.RECONVERGENT B7 ;  /* 0x0000000000077941 */ /* 0x000fea0003800200 */
.L_x_24905:
        /* <DEDUP_REMOVED lines=26> */
.L_x_24908:
[----:B------:R-:W-:Y:S05]  /*c340*/  BSYNC.RECONVERGENT B7 ;  /* 0x0000000000077941 */ /* 0x000fea0003800200 */
.L_x_24907:
        /* <DEDUP_REMOVED lines=23> */
.L_x_24936:
        /* <DEDUP_REMOVED lines=28> */
.L_x_24913:
        /* <DEDUP_REMOVED lines=8> */
.L_x_24914:
[----:B------:R-:W-:Y:S05]  /*c700*/  BSYNC.RECONVERGENT B1 ;  /* 0x0000000000017941 */ /* 0x000fea0003800200 */
.L_x_24912:
        /* <DEDUP_REMOVED lines=44> */
.L_x_24916:
        /* <DEDUP_REMOVED lines=8> */
.L_x_24917:
[----:B------:R-:W-:Y:S05]  /*ca50*/  BSYNC.RECONVERGENT B1 ;  /* 0x0000000000017941 */ /* 0x000fea0003800200 */
.L_x_24915:
        /* <DEDUP_REMOVED lines=44> */
.L_x_24919:
        /* <DEDUP_REMOVED lines=8> */
.L_x_24920:
[----:B------:R-:W-:Y:S05]  /*cda0*/  BSYNC.RECONVERGENT B1 ;  /* 0x0000000000017941 */ /* 0x000fea0003800200 */
.L_x_24918:
        /* <DEDUP_REMOVED lines=44> */
.L_x_24922:
        /* <DEDUP_REMOVED lines=8> */
.L_x_24923:
[----:B------:R-:W-:Y:S05]  /*d0f0*/  BSYNC.RECONVERGENT B1 ;  /* 0x0000000000017941 */ /* 0x000fea0003800200 */
.L_x_24921:
        /* <DEDUP_REMOVED lines=44> */
.L_x_24925:
        /* <DEDUP_REMOVED lines=8> */
.L_x_24926:
[----:B------:R-:W-:Y:S05]  /*d440*/  BSYNC.RECONVERGENT B1 ;  /* 0x0000000000017941 */ /* 0x000fea0003800200 */
.L_x_24924:
        /* <DEDUP_REMOVED lines=44> */
.L_x_24928:
        /* <DEDUP_REMOVED lines=8> */
.L_x_24929:
[----:B------:R-:W-:Y:S05]  /*d790*/  BSYNC.RECONVERGENT B1 ;  /* 0x0000000000017941 */ /* 0x000fea0003800200 */
.L_x_24927:
        /* <DEDUP_REMOVED lines=45> */
.L_x_24931:
        /* <DEDUP_REMOVED lines=8> */
.L_x_24932:
[----:B------:R-:W-:Y:S05]  /*daf0*/  BSYNC.RECONVERGENT B1 ;  /* 0x0000000000017941 */ /* 0x000fea0003800200 */
.L_x_24930:
        /* <DEDUP_REMOVED lines=44> */
.L_x_24934:
        /* <DEDUP_REMOVED lines=8> */
.L_x_24935:
[----:B------:R-:W-:Y:S05]  /*de40*/  BSYNC.RECONVERGENT B1 ;  /* 0x0000000000017941 */ /* 0x000fea0003800200 */
.L_x_24933:
        /* <DEDUP_REMOVED lines=21> */
.L_x_24911:
[----:B------:R-:W-:-:S07]  /*dfa0*/  IADD3 R7, PT, PT, R7, 0x3, RZ ;  /* 0x0000000307077810 */ /* 0x000fce0007ffe0ff */
.L_x_24910:
        /* <DEDUP_REMOVED lines=31> */
.L_x_24939:
        /* <DEDUP_REMOVED lines=8> */
.L_x_24940:
[----:B------:R-:W-:Y:S05]  /*e220*/  BSYNC.RECONVERGENT B0 ;  /* 0x0000000000007941 */ /* 0x000fea0003800200 */
.L_x_24938:
        /* <DEDUP_REMOVED lines=44> */
.L_x_24942:
        /* <DEDUP_REMOVED lines=8> */
.L_x_24943:
[----:B------:R-:W-:Y:S05]  /*e570*/  BSYNC.RECONVERGENT B0 ;  /* 0x0000000000007941 */ /* 0x000fea0003800200 */
.L_x_24941:
        /* <DEDUP_REMOVED lines=44> */
.L_x_24945:
        /* <DEDUP_REMOVED lines=8> */
.L_x_24946:
[----:B------:R-:W-:Y:S05]  /*e8c0*/  BSYNC.RECONVERGENT B0 ;  /* 0x0000000000007941 */ /* 0x000fea0003800200 */
.L_x_24944:
        /* <DEDUP_REMOVED lines=44> */
.L_x_24948:
        /* <DEDUP_REMOVED lines=8> */
.L_x_24949:
[----:B------:R-:W-:Y:S05]  /*ec10*/  BSYNC.RECONVERGENT B0 ;  /* 0x0000000000007941 */ /* 0x000fea0003800200 */
.L_x_24947:
        /* <DEDUP_REMOVED lines=17> */
.L_x_24937:
        /* <DEDUP_REMOVED lines=31> */
.L_x_24952:
        /* <DEDUP_REMOVED lines=8> */
.L_x_24953:
[----:B------:R-:W-:Y:S05]  /*efa0*/  BSYNC.RECONVERGENT B0 ;  /* 0x0000000000007941 */ /* 0x000fea0003800200 */
.L_x_24951:
        /* <DEDUP_REMOVED lines=43> */
.L_x_24955:
        /* <DEDUP_REMOVED lines=8> */
.L_x_24956:
[----:B------:R-:W-:Y:S05]  /*f2e0*/  BSYNC.RECONVERGENT B0 ;  /* 0x0000000000007941 */ /* 0x000fea0003800200 */
.L_x_24954:
        /* <DEDUP_REMOVED lines=17> */
.L_x_24950:
        /* <DEDUP_REMOVED lines=31> */
.L_x_24958:
[----:B------:R-:W-:Y:S01]  /*f5f0*/  MOV R0, R3 ;  /* 0x0000000300007202 */ /* 0x000fe20000000f00 */
[----:B------:R-:W-:Y:S01]  /*f600*/  IMAD.MOV.U32 R15, RZ, RZ, R48 ;  /* 0x000000ffff0f7224 */ /* 0x000fe200078e0030 */
[----:B------:R-:W-:Y:S02]  /*f610*/  MOV R6, R47 ;  /* 0x0000002f00067202 */ /* 0x000fe40000000f00 */
[----:B------:R-:W-:-:S07]  /*f620*/  MOV R3, 0xf640 ;  /* 0x0000f64000037802 */ /* 0x000fce0000000f00 */
[----:B------:R-:W-:Y:S05]  /*f630*/  CALL.REL.NOINC `($__internal_59_$__cuda_sm20_rem_s64) ;  /* 0x000002d400807944 */ /* 0x000fea0003c00000 */
[----:B------:R-:W-:-:S07]  /*f640*/  IMAD.MOV.U32 R5, RZ, RZ, R0 ;  /* 0x000000ffff057224 */ /* 0x000fce00078e0000 */
.L_x_24959:
[----:B------:R-:W-:Y:S05]  /*f650*/  BSYNC.RECONVERGENT B0 ;  /* 0x0000000000007941 */ /* 0x000fea0003800200 */
.L_x_24957:
        /* <DEDUP_REMOVED lines=8> */
.L_x_24909:
        /* <DEDUP_REMOVED lines=14> */
.L_x_24962:
        /* <DEDUP_REMOVED lines=22> */
.L_x_24961:
[----:B------:R-:W-:Y:S05]  /*f920*/  BSYNC.RECONVERGENT B7 ;  /* 0x0000000000077941 */ /* 0x000fea0003800200 */
.L_x_24960:
[----:B------:R-:W-:-:S04]  /*f930*/  IADD3 R18, P0, PT, R18, 0x8, RZ ;  /* 0x0000000812127810 */ /* 0x000fc80007f1e0ff */
[----:B------:R-:W-:Y:S02]  /*f940*/  IADD3.X R19, PT, PT, RZ, R19, RZ, P0, !PT ;  /* 0x00000013ff137210 */ /* 0x000fe400007fe4ff */
[----:B------:R-:W-:-:S04]  /*f950*/  ISETP.GE.U32.AND P0, PT, R18, R23, PT ;  /* 0x000000171200720c */ /* 0x000fc80003f06070 */
[----:B------:R-:W-:-:S13]  /*f960*/  ISETP.GE.U32.AND.EX P0, PT, R19, R22, PT, P0 ;  /* 0x000000161300720c */ /* 0x000fda0003f06100 */
[----:B------:R-:W-:Y:S05]  /*f970*/  @!P0 BRA `(.L_x_24962) ;  /* 0xfffffffc00908947 */ /* 0x000fea000383ffff */
.L_x_24902:
[----:B------:R-:W-:Y:S05]  /*f980*/  BSYNC.RECONVERGENT B6 ;  /* 0x0000000000067941 */ /* 0x000fea0003800200 */
.L_x_24901:
        /* <DEDUP_REMOVED lines=25> */
.L_x_24966:
[----:B------:R-:W-:Y:S05]  /*fb20*/  BSYNC.RECONVERGENT B7 ;  /* 0x0000000000077941 */ /* 0x000fea0003800200 */
.L_x_24965:
        /* <DEDUP_REMOVED lines=21> */
.L_x_24968:
[----:B------:R-:W-:Y:S05]  /*fc80*/  BSYNC.RECONVERGENT B7 ;  /* 0x0000000000077941 */ /* 0x000fea0003800200 */
.L_x_24967:
        /* <DEDUP_REMOVED lines=26> */
.L_x_24970:
[----:B------:R-:W-:Y:S05]  /*fe30*/  BSYNC.RECONVERGENT B7 ;  /* 0x0000000000077941 */ /* 0x000fea0003800200 */
.L_x_24969:
        /* <DEDUP_REMOVED lines=23> */
.L_x_24998:
        /* <DEDUP_REMOVED lines=28> */
.L_x_24975:
        /* <DEDUP_REMOVED lines=8> */
.L_x_24976:
[----:B------:R-:W-:Y:S05]  /*101f0*/  BSYNC.RECONVERGENT B1 ;  /* 0x0000000000017941 */ /* 0x000fea0003800200 */
.L_x_24974:
        /* <DEDUP_REMOVED lines=44> */
.L_x_24978:
        /* <DEDUP_REMOVED lines=8> */
.L_x_24979:
[----:B------:R-:W-:Y:S05]  /*10540*/  BSYNC.RECONVERGENT B1 ;  /* 0x0000000000017941 */ /* 0x000fea0003800200 */
.L_x_24977:
        /* <DEDUP_REMOVED lines=44> */
.L_x_24981:
        /* <DEDUP_REMOVED lines=8> */
.L_x_24982:
[----:B------:R-:W-:Y:S05]  /*10890*/  BSYNC.RECONVERGENT B1 ;  /* 0x0000000000017941 */ /* 0x000fea0003800200 */
.L_x_24980:
        /* <DEDUP_REMOVED lines=44> */
.L_x_24984:
        /* <DEDUP_REMOVED lines=8> */
.L_x_24985:
[----:B------:R-:W-:Y:S05]  /*10be0*/  BSYNC.RECONVERGENT B1 ;  /* 0x0000000000017941 */ /* 0x000fea0003800200 */
.L_x_24983:
        /* <DEDUP_REMOVED lines=44> */
.L_x_24987:
        /* <DEDUP_REMOVED lines=8> */
.L_x_24988:
[----:B------:R-:W-:Y:S05]  /*10f30*/  BSYNC.RECONVERGENT B1 ;  /* 0x0000000000017941 */ /* 0x000fea0003800200 */
.L_x_24986:
        /* <DEDUP_REMOVED lines=44> */
.L_x_24990:
        /* <DEDUP_REMOVED lines=8> */
.L_x_24991:
[----:B------:R-:W-:Y:S05]  /*11280*/  BSYNC.RECONVERGENT B1 ;  /* 0x0000000000017941 */ /* 0x000fea0003800200 */
.L_x_24989:
        /* <DEDUP_REMOVED lines=45> */
.L_x_24993:
        /* <DEDUP_REMOVED lines=8> */
.L_x_24994:
[----:B------:R-:W-:Y:S05]  /*115e0*/  BSYNC.RECONVERGENT B1 ;  /* 0x0000000000017941 */ /* 0x000fea0003800200 */
.L_x_24992:
        /* <DEDUP_REMOVED lines=44> */
.L_x_24996:
        /* <DEDUP_REMOVED lines=8> */
.L_x_24997:
[----:B------:R-:W-:Y:S05]  /*11930*/  BSYNC.RECONVERGENT B1 ;  /* 0x0000000000017941 */ /* 0x000fea0003800200 */
.L_x_24995:
        /* <DEDUP_REMOVED lines=23> */
.L_x_24973:
[----:B------:R-:W-:-:S07]  /*11ab0*/  VIADD R17, R24, 0x3 ;  /* 0x0000000318117836 */ /* 0x000fce0000000000 */
.L_x_24972:
        /* <DEDUP_REMOVED lines=31> */
.L_x_25001:
        /* <DEDUP_REMOVED lines=8> */
.L_x_25002:
[----:B------:R-:W-:Y:S05]  /*11d30*/  BSYNC.RECONVERGENT B0 ;  /* 0x0000000000007941 */ /* 0x000fea0003800200 */
.L_x_25000:
        /* <DEDUP_REMOVED lines=44> */
.L_x_25004:
        /* <DEDUP_REMOVED lines=8> */
.L_x_25005:
[----:B------:R-:W-:Y:S05]  /*12080*/  BSYNC.RECONVERGENT B0 ;  /* 0x0000000000007941 */ /* 0x000fea0003800200 */
.L_x_25003:
        /* <DEDUP_REMOVED lines=44> */
.L_x_25007:
        /* <DEDUP_REMOVED lines=8> */
.L_x_25008:
[----:B------:R-:W-:Y:S05]  /*123d0*/  BSYNC.RECONVERGENT B0 ;  /* 0x0000000000007941 */ /* 0x000fea0003800200 */
.L_x_25006:
        /* <DEDUP_REMOVED lines=44> */
.L_x_25010:
        /* <DEDUP_REMOVED lines=8> */
.L_x_25011:
[----:B------:R-:W-:Y:S05]  /*12720*/  BSYNC.RECONVERGENT B0 ;  /* 0x0000000000007941 */ /* 0x000fea0003800200 */
.L_x_25009:
        /* <DEDUP_REMOVED lines=18> */
.L_x_24999:
        /* <DEDUP_REMOVED lines=31> */
.L_x_25014:
        /* <DEDUP_REMOVED lines=8> */
.L_x_25015:
[----:B------:R-:W-:Y:S05]  /*12ac0*/  BSYNC.RECONVERGENT B0 ;  /* 0x0000000000007941 */ /* 0x000fea0003800200 */
.L_x_25013:
        /* <DEDUP_REMOVED lines=44> */
.L_x_25017:
        /* <DEDUP_REMOVED lines=8> */
.L_x_25018:
[----:B------:R-:W-:Y:S05]  /*12e10*/  BSYNC.RECONVERGENT B0 ;  /* 0x0000000000007941 */ /* 0x000fea0003800200 */
.L_x_25016:
        /* <DEDUP_REMOVED lines=18> */
.L_x_25012:
        /* <DEDUP_REMOVED lines=31> */
.L_x_25020:
[----:B------:R-:W-:Y:S01]  /*13130*/  MOV R0, R3 ;  /* 0x0000000300007202 */ /* 0x000fe20000000f00 */
[----:B------:R-:W-:Y:S01]  /*13140*/  IMAD.MOV.U32 R15, RZ, RZ, R26 ;  /* 0x000000ffff0f7224 */ /* 0x000fe200078e001a */
[----:B------:R-:W-:Y:S02]  /*13150*/  MOV R6, R25 ;  /* 0x0000001900067202 */ /* 0x000fe40000000f00 */
[----:B------:R-:W-:-:S07]  /*13160*/  MOV R3, 0x13180 ;  /* 0x0001318000037802 */ /* 0x000fce0000000f00 */
[----:B------:R-:W-:Y:S05]  /*13170*/  CALL.REL.NOINC `($__internal_59_$__cuda_sm20_rem_s64) ;  /* 0x0000029800b07944 */ /* 0x000fea0003c00000 */
[----:B------:R-:W-:-:S07]  /*13180*/  IMAD.MOV.U32 R5, RZ, RZ, R0 ;  /* 0x000000ffff057224 */ /* 0x000fce00078e0000 */
.L_x_25021:
[----:B------:R-:W-:Y:S05]  /*13190*/  BSYNC.RECONVERGENT B0 ;  /* 0x0000000000007941 */ /* 0x000fea0003800200 */
.L_x_25019:
        /* <DEDUP_REMOVED lines=10> */
.L_x_24971:
        /* <DEDUP_REMOVED lines=14> */
.L_x_25024:
        /* <DEDUP_REMOVED lines=22> */
.L_x_25023:
[----:B------:R-:W-:Y:S05]  /*13480*/  BSYNC.RECONVERGENT B7 ;  /* 0x0000000000077941 */ /* 0x000fea0003800200 */
.L_x_25022:
[----:B------:R-:W-:-:S04]  /*13490*/  IADD3 R18, P0, PT, R18, 0x8, RZ ;  /* 0x0000000812127810 */ /* 0x000fc80007f1e0ff */
[----:B------:R-:W-:Y:S02]  /*134a0*/  IADD3.X R19, PT, PT, RZ, R19, RZ, P0, !PT ;  /* 0x00000013ff137210 */ /* 0x000fe400007fe4ff */
[----:B------:R-:W-:-:S04]  /*134b0*/  ISETP.GE.U32.AND P0, PT, R18, R17, PT ;  /* 0x000000111200720c */ /* 0x000fc80003f06070 */
[----:B------:R-:W-:-:S13]  /*134c0*/  ISETP.GE.U32.AND.EX P0, PT, R19, R22, PT, P0 ;  /* 0x000000161300720c */ /* 0x000fda0003f06100 */
[----:B------:R-:W-:Y:S05]  /*134d0*/  @!P0 BRA `(.L_x_25024) ;  /* 0xfffffffc00908947 */ /* 0x000fea000383ffff */
.L_x_24964:
[----:B------:R-:W-:Y:S05]  /*134e0*/  BSYNC.RECONVERGENT B6 ;  /* 0x0000000000067941 */ /* 0x000fea0003800200 */
.L_x_24963:
        /* <DEDUP_REMOVED lines=25> */
.L_x_25028:
[----:B------:R-:W-:Y:S05]  /*13680*/  BSYNC.RECONVERGENT B7 ;  /* 0x0000000000077941 */ /* 0x000fea0003800200 */
.L_x_25027:
        /* <DEDUP_REMOVED lines=21> */
.L_x_25030:
[----:B------:R-:W-:Y:S05]  /*137e0*/  BSYNC.RECONVERGENT B7 ;  /* 0x0000000000077941 */ /* 0x000fea0003800200 */
.L_x_25029:
        /* <DEDUP_REMOVED lines=26> */
.L_x_25032:
[----:B------:R-:W-:Y:S05]  /*13990*/  BSYNC.RECONVERGENT B7 ;  /* 0x0000000000077941 */ /* 0x000fea0003800200 */
.L_x_25031:
        /* <DEDUP_REMOVED lines=23> */
.L_x_25060:
        /* <DEDUP_REMOVED lines=28> */
.L_x_25037:
        /* <DEDUP_REMOVED lines=8> */
.L_x_25038:
[----:B------:R-:W-:Y:S05]  /*13d50*/  BSYNC.RECONVERGENT B1 ;  /* 0x0000000000017941 */ /* 0x000fea0003800200 */
.L_x_25036:
        /* <DEDUP_REMOVED lines=44> */
.L_x_25040:
        /* <DEDUP_REMOVED lines=8> */
.L_x_25041:
[----:B------:R-:W-:Y:S05]  /*140a0*/  BSYNC.RECONVERGENT B1 ;  /* 0x0000000000017941 */ /* 0x000fea0003800200 */
.L_x_25039:
        /* <DEDUP_REMOVED lines=44> */
.L_x_25043:
        /* <DEDUP_REMOVED lines=8> */
.L_x_25044:
[----:B------:R-:W-:Y:S05]  /*143f0*/  BSYNC.RECONVERGENT B1 ;  /* 0x0000000000017941 */ /* 0x000fea0003800200 */
.L_x_25042:
        /* <DEDUP_REMOVED lines=44> */
.L_x_25046:
        /* <DEDUP_REMOVED lines=8> */
.L_x_25047:
[----:B------:R-:W-:Y:S05]  /*14740*/  BSYNC.RECONVERGENT B1 ;  /* 0x0000000000017941 */ /* 0x000fea0003800200 */
.L_x_25045:
        /* <DEDUP_REMOVED lines=44> */
.L_x_25049:
        /* <DEDUP_REMOVED lines=8> */
.L_x_25050:
[----:B------:R-:W-:Y:S05]  /*14a90*/  BSYNC.RECONVERGENT B1 ;  /* 0x0000000000017941 */ /* 0x000fea0003800200 */
.L_x_25048:
        /* <DEDUP_REMOVED lines=44> */
.L_x_25052:
        /* <DEDUP_REMOVED lines=8> */
.L_x_25053:
[----:B------:R-:W-:Y:S05]  /*14de0*/  BSYNC.RECONVERGENT B1 ;  /* 0x0000000000017941 */ /* 0x000fea0003800200 */
.L_x_25051:
        /* <DEDUP_REMOVED lines=45> */
.L_x_25055:
        /* <DEDUP_REMOVED lines=8> */
.L_x_25056:
[----:B------:R-:W-:Y:S05]  /*15140*/  BSYNC.RECONVERGENT B1 ;  /* 0x0000000000017941 */ /* 0x000fea0003800200 */
.L_x_25054:
        /* <DEDUP_REMOVED lines=44> */
.L_x_25058:
        /* <DEDUP_REMOVED lines=8> */
.L_x_25059:
[----:B------:R-:W-:Y:S05]  /*15490*/  BSYNC.RECONVERGENT B1 ;  /* 0x0000000000017941 */ /* 0x000fea0003800200 */
.L_x_25057:
        /* <DEDUP_REMOVED lines=23> */
.L_x_25035:
[----:B------:R-:W-:-:S07]  /*15610*/  VIADD R17, R17, 0x3 ;  /* 0x0000000311117836 */ /* 0x000fce0000000000 */
.L_x_25034:
        /* <DEDUP_REMOVED lines=31> */
.L_x_25063:
        /* <DEDUP_REMOVED lines=8> */
.L_x_25064:
[----:B------:R-:W-:Y:S05]  /*15890*/  BSYNC.RECONVERGENT B0 ;  /* 0x0000000000007941 */ /* 0x000fea0003800200 */
.L_x_25062:
        /* <DEDUP_REMOVED lines=44> */
.L_x_25066:
        /* <DEDUP_REMOVED lines=8> */
.L_x_25067:
[----:B------:R-:W-:Y:S05]  /*15be0*/  BSYNC.RECONVERGENT B0 ;  /* 0x0000000000007941 */ /* 0x000fea0003800200 */
.L_x_25065:
        /* <DEDUP_REMOVED lines=44> */
.L_x_25069:
        /* <DEDUP_REMOVED lines=8> */
.L_x_25070:
[----:B------:R-:W-:Y:S05]  /*15f30*/  BSYNC.RECONVERGENT B0 ;  /* 0x0000000000007941 */ /* 0x000fea0003800200 */
.L_x_25068:
        /* <DEDUP_REMOVED lines=44> */
.L_x_25072:
        /* <DEDUP_REMOVED lines=8> */
.L_x_25073:
[----:B------:R-:W-:Y:S05]  /*16280*/  BSYNC.RECONVERGENT B0 ;  /* 0x0000000000007941 */ /* 0x000fea0003800200 */
.L_x_25071:
        /* <DEDUP_REMOVED lines=18> */
.L_x_25061:
        /* <DEDUP_REMOVED lines=31> */
.L_x_25076:
        /* <DEDUP_REMOVED lines=8> */
.L_x_25077:
[----:B------:R-:W-:Y:S05]  /*16620*/  BSYNC.RECONVERGENT B0 ;  /* 0x0000000000007941 */ /* 0x000fea0003800200 */
.L_x_25075:
        /* <DEDUP_REMOVED lines=44> */
.L_x_25079:
        /* <DEDUP_REMOVED lines=8> */
.L_x_25080:
[----:B------:R-:W-:Y:S05]  /*16970*/  BSYNC.RECONVERGENT B0 ;  /* 0x0000000000007941 */ /* 0x000fea0003800200 */
.L_x_25078:
        /* <DEDUP_REMOVED lines=18> */
.L_x_25074:
        /* <DEDUP_REMOVED lines=31> */
.L_x_25082:
[----:B------:R-:W-:Y:S01]  /*16c90*/  MOV R0, R3 ;  /* 0x0000000300007202 */ /* 0x000fe20000000f00 */
[----:B------:R-:W-:Y:S01]  /*16ca0*/  IMAD.MOV.U32 R15, RZ, RZ, R26 ;  /* 0x000000ffff0f7224 */ /* 0x000fe200078e001a */
[----:B------:R-:W-:Y:S02]  /*16cb0*/  MOV R6, R25 ;  /* 0x0000001900067202 */ /* 0x000fe40000000f00 */
[----:B------:R-:W-:-:S07]  /*16cc0*/  MOV R3, 0x16ce0 ;  /* 0x00016ce000037802 */ /* 0x000fce0000000f00 */
[----:B------:R-:W-:Y:S05]  /*16cd0*/  CALL.REL.NOINC `($__internal_59_$__cuda_sm20_rem_s64) ;  /* 0x0000025c00d87944 */ /* 0x000fea0003c00000 */
[----:B------:R-:W-:-:S07]  /*16ce0*/  IMAD.MOV.U32 R5, RZ, RZ, R0 ;  /* 0x000000ffff057224 */ /* 0x000fce00078e0000 */
.L_x_25083:
[----:B------:R-:W-:Y:S05]  /*16cf0*/  BSYNC.RECONVERGENT B0 ;  /* 0x0000000000007941 */ /* 0x000fea0003800200 */
.L_x_25081:
        /* <DEDUP_REMOVED lines=10> */
.L_x_25033:
        /* <DEDUP_REMOVED lines=14> */
.L_x_25086:
        /* <DEDUP_REMOVED lines=22> */
.L_x_25085:
[----:B------:R-:W-:Y:S05]  /*16fe0*/  BSYNC.RECONVERGENT B7 ;  /* 0x0000000000077941 */ /* 0x000fea0003800200 */
.L_x_25084:
[----:B------:R-:W-:-:S04]  /*16ff0*/  IADD3 R18, P0, PT, R18, 0x8, RZ ;  /* 0x0000000812127810 */ /* 0x000fc80007f1e0ff */
[----:B------:R-:W-:Y:S02]  /*17000*/  IADD3.X R19, PT, PT, RZ, R19, RZ, P0, !PT ;  /* 0x00000013ff137210 */ /* 0x000fe400007fe4ff */
[----:B------:R-:W-:-:S04]  /*17010*/  ISETP.GE.U32.AND P0, PT, R18, R17, PT ;  /* 0x000000111200720c */ /* 0x000fc80003f06070 */
[----:B------:R-:W-:-:S13]  /*17020*/  ISETP.GE.U32.AND.EX P0, PT, R19, R22, PT, P0 ;  /* 0x000000161300720c */ /* 0x000fda0003f06100 */
[----:B------:R-:W-:Y:S05]  /*17030*/  @!P0 BRA `(.L_x_25086) ;  /* 0xfffffffc00908947 */ /* 0x000fea000383ffff */
.L_x_25026:
[----:B------:R-:W-:Y:S05]  /*17040*/  BSYNC.RECONVERGENT B6 ;  /* 0x0000000000067941 */ /* 0x000fea0003800200 */
.L_x_25025:
        /* <DEDUP_REMOVED lines=25> */
.L_x_25090:
[----:B------:R-:W-:Y:S05]  /*171e0*/  BSYNC.RECONVERGENT B7 ;  /* 0x0000000000077941 */ /* 0x000fea0003800200 */
.L_x_25089:
        /* <DEDUP_REMOVED lines=21> */
.L_x_25092:
[----:B------:R-:W-:Y:S05]  /*17340*/  BSYNC.RECONVERGENT B7 ;  /* 0x0000000000077941 */ /* 0x000fea0003800200 */
.L_x_25091:
        /* <DEDUP_REMOVED lines=26> */
.L_x_25094:
[----:B------:R-:W-:Y:S05]  /*174f0*/  BSYNC.RECONVERGENT B7 ;  /* 0x0000000000077941 */ /* 0x000fea0003800200 */
.L_x_25093:
        /* <DEDUP_REMOVED lines=24> */
.L_x_25122:
        /* <DEDUP_REMOVED lines=28> */
.L_x_25099:
        /* <DEDUP_REMOVED lines=8> */
.L_x_25100:
[----:B------:R-:W-:Y:S05]  /*178c0*/  BSYNC.RECONVERGENT B1 ;  /* 0x0000000000017941 */ /* 0x000fea0003800200 */
.L_x_25098:
        /* <DEDUP_REMOVED lines=45> */
.L_x_25102:
        /* <DEDUP_REMOVED lines=8> */
.L_x_25103:
[----:B------:R-:W-:Y:S05]  /*17c20*/  BSYNC.RECONVERGENT B1 ;  /* 0x0000000000017941 */ /* 0x000fea0003800200 */
.L_x_25101:
        /* <DEDUP_REMOVED lines=44> */
.L_x_25105:
        /* <DEDUP_REMOVED lines=8> */
.L_x_25106:
[----:B------:R-:W-:Y:S05]  /*17f70*/  BSYNC.RECONVERGENT B1 ;  /* 0x0000000000017941 */ /* 0x000fea0003800200 */
.L_x_25104:
        /* <DEDUP_REMOVED lines=44> */
.L_x_25108:
        /* <DEDUP_REMOVED lines=8> */
.L_x_25109:
[----:B------:R-:W-:Y:S05]  /*182c0*/  BSYNC.RECONVERGENT B1 ;  /* 0x0000000000017941 */ /* 0x000fea0003800200 */
.L_x_25107:
        /* <DEDUP_REMOVED lines=44> */
.L_x_25111:
        /* <DEDUP_REMOVED lines=8> */
.L_x_25112:
[----:B------:R-:W-:Y:S05]  /*18610*/  BSYNC.RECONVERGENT B1 ;  /* 0x0000000000017941 */ /* 0x000fea0003800200 */
.L_x_25110:
        /* <DEDUP_REMOVED lines=44> */
.L_x_25114:
        /* <DEDUP_REMOVED lines=8> */
.L_x_25115:
[----:B------:R-:W-:Y:S05]  /*18960*/  BSYNC.RECONVERGENT B1 ;  /* 0x0000000000017941 */ /* 0x000fea0003800200 */
.L_x_25113:
        /* <DEDUP_REMOVED lines=44> */
.L_x_25117:
        /* <DEDUP_REMOVED lines=8> */
.L_x_25118:
[----:B------:R-:W-:Y:S05]  /*18cb0*/  BSYNC.RECONVERGENT B1 ;  /* 0x0000000000017941 */ /* 0x000fea0003800200 */
.L_x_25116:
        /* <DEDUP_REMOVED lines=43> */
.L_x_25120:
        /* <DEDUP_REMOVED lines=8> */
.L_x_25121:
[----:B------:R-:W-:Y:S05]  /*18ff0*/  BSYNC.RECONVERGENT B1 ;  /* 0x0000000000017941 */ /* 0x000fea0003800200 */
.L_x_25119:
        /* <DEDUP_REMOVED lines=22> */
.L_x_25097:
[----:B------:R-:W-:-:S07]  /*19160*/  IADD3 R7, PT, PT, R24, 0x3, RZ ;  /* 0x0000000318077810 */ /* 0x000fce0007ffe0ff */
.L_x_25096:
        /* <DEDUP_REMOVED lines=31> */
.L_x_25125:
        /* <DEDUP_REMOVED lines=8> */
.L_x_25126:
[----:B------:R-:W-:Y:S05]  /*193e0*/  BSYNC.RECONVERGENT B0 ;  /* 0x0000000000007941 */ /* 0x000fea0003800200 */
.L_x_25124:
        /* <DEDUP_REMOVED lines=45> */
.L_x_25128:
        /* <DEDUP_REMOVED lines=8> */
.L_x_25129:
[----:B------:R-:W-:Y:S05]  /*19740*/  BSYNC.RECONVERGENT B0 ;  /* 0x0000000000007941 */ /* 0x000fea0003800200 */
.L_x_25127:
        /* <DEDUP_REMOVED lines=44> */
.L_x_25131:
        /* <DEDUP_REMOVED lines=8> */
.L_x_25132:
[----:B------:R-:W-:Y:S05]  /*19a90*/  BSYNC.RECONVERGENT B0 ;  /* 0x0000000000007941 */ /* 0x000fea0003800200 */
.L_x_25130:
        /* <DEDUP_REMOVED lines=44> */
.L_x_25134:
        /* <DEDUP_REMOVED lines=8> */
.L_x_25135:
[----:B------:R-:W-:Y:S05]  /*19de0*/  BSYNC.RECONVERGENT B0 ;  /* 0x0000000000007941 */ /* 0x000fea0003800200 */
.L_x_25133:
        /* <DEDUP_REMOVED lines=18> */
.L_x_25123:
        /* <DEDUP_REMOVED lines=31> */
.L_x_25138:
        /* <DEDUP_REMOVED lines=8> */
.L_x_25139:
[----:B------:R-:W-:Y:S05]  /*1a180*/  BSYNC.RECONVERGENT B0 ;  /* 0x0000000000007941 */ /* 0x000fea0003800200 */
.L_x_25137:
        /* <DEDUP_REMOVED lines=45> */
.L_x_25141:
        /* <DEDUP_REMOVED lines=8> */
.L_x_25142:
[----:B------:R-:W-:Y:S05]  /*1a4e0*/  BSYNC.RECONVERGENT B0 ;  /* 0x0000000000007941 */ /* 0x000fea0003800200 */
.L_x_25140:
        /* <DEDUP_REMOVED lines=18> */
.L_x_25136:
        /* <DEDUP_REMOVED lines=31> */
.L_x_25144:
[----:B------:R-:W-:Y:S01]  /*1a800*/  IMAD.MOV.U32 R0, RZ, RZ, R3 ;  /* 0x000000ffff007224 */ /* 0x000fe200078e0003 */
[----:B------:R-:W-:Y:S01]  /*1a810*/  MOV R15, R27 ;  /* 0x0000001b000f7202 */ /* 0x000fe20000000f00 */
[----:B------:R-:W-:Y:S01]  /*1a820*/  IMAD.MOV.U32 R6, RZ, RZ, R26 ;  /* 0x000000ffff067224 */ /* 0x000fe200078e001a */
[----:B------:R-:W-:-:S07]  /*1a830*/  MOV R3, 0x1a850 ;  /* 0x0001a85000037802 */ /* 0x000fce0000000f00 */
[----:B------:R-:W-:Y:S05]  /*1a840*/  CALL.REL.NOINC `($__internal_59_$__cuda_sm20_rem_s64) ;  /* 0x0000022000fc7944 */ /* 0x000fea0003c00000 */
[----:B------:R-:W-:-:S07]  /*1a850*/  MOV R5, R0 ;  /* 0x0000000000057202 */ /* 0x000fce0000000f00 */
.L_x_25145:
[----:B------:R-:W-:Y:S05]  /*1a860*/  BSYNC.RECONVERGENT B0 ;  /* 0x0000000000007941 */ /* 0x000fea0003800200 */
.L_x_25143:
        /* <DEDUP_REMOVED lines=10> */
.L_x_25095:
        /* <DEDUP_REMOVED lines=14> */
.L_x_25148:
        /* <DEDUP_REMOVED lines=22> */
.L_x_25147:
[----:B------:R-:W-:Y:S05]  /*1ab50*/  BSYNC.RECONVERGENT B7 ;  /* 0x0000000000077941 */ /* 0x000fea0003800200 */
.L_x_25146:
[----:B------:R-:W-:-:S05]  /*1ab60*/  IADD3 R18, P0, PT, R18, 0x8, RZ ;  /* 0x0000000812127810 */ /* 0x000fca0007f1e0ff */
[----:B------:R-:W-:Y:S01]  /*1ab70*/  IMAD.X R19, RZ, RZ, R19, P0 ;  /* 0x000000ffff137224 */ /* 0x000fe200000e0613 */
[----:B------:R-:W-:-:S04]  /*1ab80*/  ISETP.GE.U32.AND P0, PT, R18, R23, PT ;  /* 0x000000171200720c */ /* 0x000fc80003f06070 */
[----:B------:R-:W-:-:S13]  /*1ab90*/  ISETP.GE.U32.AND.EX P0, PT, R19, R22, PT, P0 ;  /* 0x000000161300720c */ /* 0x000fda0003f06100 */
[----:B------:R-:W-:Y:S05]  /*1aba0*/  @!P0 BRA `(.L_x_25148) ;  /* 0xfffffffc00908947 */ /* 0x000fea000383ffff */
.L_x_25088:
[----:B------:R-:W-:Y:S05]  /*1abb0*/  BSYNC.RECONVERGENT B6 ;  /* 0x0000000000067941 */ /* 0x000fea0003800200 */
.L_x_25087:
        /* <DEDUP_REMOVED lines=25> */
.L_x_25152:
[----:B------:R-:W-:Y:S05]  /*1ad50*/  BSYNC.RECONVERGENT B7 ;  /* 0x0000000000077941 */ /* 0x000fea0003800200 */
.L_x_25151:
        /* <DEDUP_REMOVED lines=21> */
.L_x_25154:
[----:B------:R-:W-:Y:S05]  /*1aeb0*/  BSYNC.RECONVERGENT B7 ;  /* 0x0000000000077941 */ /* 0x000fea0003800200 */
.L_x_25153:
        /* <DEDUP_REMOVED lines=26> */
.L_x_25156:
[----:B------:R-:W-:Y:S05]  /*1b060*/  BSYNC.RECONVERGENT B7 ;  /* 0x0000000000077941 */ /* 0x000fea0003800200 */
.L_x_25155:
        /* <DEDUP_REMOVED lines=23> */
.L_x_25184:
        /* <DEDUP_REMOVED lines=28> */
.L_x_25161:
        /* <DEDUP_REMOVED lines=8> */
.L_x_25162:
[----:B------:R-:W-:Y:S05]  /*1b420*/  BSYNC.RECONVERGENT B1 ;  /* 0x0000000000017941 */ /* 0x000fea0003800200 */
.L_x_25160:
        /* <DEDUP_REMOVED lines=45> */
.L_x_25164:
        /* <DEDUP_REMOVED lines=8> */
.L_x_25165:
[----:B------:R-:W-:Y:S05]  /*1b780*/  BSYNC.RECONVERGENT B1 ;  /* 0x0000000000017941 */ /* 0x000fea0003800200 */
.L_x_25163:
        /* <DEDUP_REMOVED lines=44> */
.L_x_25167:
        /* <DEDUP_REMOVED lines=8> */
.L_x_25168:
[----:B------:R-:W-:Y:S05]  /*1bad0*/  BSYNC.RECONVERGENT B1 ;  /* 0x0000000000017941 */ /* 0x000fea0003800200 */
.L_x_25166:
        /* <DEDUP_REMOVED lines=44> */
.L_x_25170:
        /* <DEDUP_REMOVED lines=8> */
.L_x_25171:
[----:B------:R-:W-:Y:S05]  /*1be20*/  BSYNC.RECONVERGENT B1 ;  /* 0x0000000000017941 */ /* 0x000fea0003800200 */
.L_x_25169:
        /* <DEDUP_REMOVED lines=44> */
.L_x_25173:
        /* <DEDUP_REMOVED lines=8> */
.L_x_25174:
[----:B------:R-:W-:Y:S05]  /*1c170*/  BSYNC.RECONVERGENT B1 ;  /* 0x0000000000017941 */ /* 0x000fea0003800200 */
.L_x_25172:
        /* <DEDUP_REMOVED lines=44> */
.L_x_25176:
        /* <DEDUP_REMOVED lines=8> */
.L_x_25177:
[----:B------:R-:W-:Y:S05]  /*1c4c0*/  BSYNC.RECONVERGENT B1 ;  /* 0x0000000000017941 */ /* 0x000fea0003800200 */
.L_x_25175:
        /* <DEDUP_REMOVED lines=45> */
.L_x_25179:
        /* <DEDUP_REMOVED lines=8> */
.L_x_25180:
[----:B------:R-:W-:Y:S05]  /*1c820*/  BSYNC.RECONVERGENT B1 ;  /* 0x0000000000017941 */ /* 0x000fea0003800200 */
.L_x_25178:
        /* <DEDUP_REMOVED lines=43> */
.L_x_25182:
        /* <DEDUP_REMOVED lines=8> */
.L_x_25183:
[----:B------:R-:W-:Y:S05]  /*1cb60*/  BSYNC.RECONVERGENT B1 ;  /* 0x0000000000017941 */ /* 0x000fea0003800200 */
.L_x_25181:
        /* <DEDUP_REMOVED lines=22> */
.L_x_25159:
[----:B------:R-:W-:-:S07]  /*1ccd0*/  VIADD R16, R22, 0x3 ;  /* 0x0000000316107836 */ /* 0x000fce0000000000 */
.L_x_25158:
        /* <DEDUP_REMOVED lines=31> */
.L_x_25187:
        /* <DEDUP_REMOVED lines=8> */
.L_x_25188:
[----:B------:R-:W-:Y:S05]  /*1cf50*/  BSYNC.RECONVERGENT B0 ;  /* 0x0000000000007941 */ /* 0x000fea0003800200 */
.L_x_25186:
        /* <DEDUP_REMOVED lines=45> */
.L_x_25190:
        /* <DEDUP_REMOVED lines=8> */
.L_x_25191:
[----:B------:R-:W-:Y:S05]  /*1d2b0*/  BSYNC.RECONVERGENT B0 ;  /* 0x0000000000007941 */ /* 0x000fea0003800200 */
.L_x_25189:
        /* <DEDUP_REMOVED lines=44> */
.L_x_25193:
        /* <DEDUP_REMOVED lines=8> */
.L_x_25194:
[----:B------:R-:W-:Y:S05]  /*1d600*/  BSYNC.RECONVERGENT B0 ;  /* 0x0000000000007941 */ /* 0x000fea0003800200 */
.L_x_25192:
        /* <DEDUP_REMOVED lines=44> */
.L_x_25196:
        /* <DEDUP_REMOVED lines=8> */
.L_x_25197:
[----:B------:R-:W-:Y:S05]  /*1d950*/  BSYNC.RECONVERGENT B0 ;  /* 0x0000000000007941 */ /* 0x000fea0003800200 */
.L_x_25195:
        /* <DEDUP_REMOVED lines=18> */
.L_x_25185:
        /* <DEDUP_REMOVED lines=31> */
.L_x_25200:
        /* <DEDUP_REMOVED lines=8> */
.L_x_25201:
[----:B------:R-:W-:Y:S05]  /*1dcf0*/  BSYNC.RECONVERGENT B0 ;  /* 0x0000000000007941 */ /* 0x000fea0003800200 */
.L_x_25199:
        /* <DEDUP_REMOVED lines=45> */
.L_x_25203:
        /* <DEDUP_REMOVED lines=8> */
.L_x_25204:
[----:B------:R-:W-:Y:S05]  /*1e050*/  BSYNC.RECONVERGENT B0 ;  /* 0x0000000000007941 */ /* 0x000fea0003800200 */
.L_x_25202:
        /* <DEDUP_REMOVED lines=18> */
.L_x_25198:
        /* <DEDUP_REMOVED lines=31> */
.L_x_25206:
[----:B------:R-:W-:Y:S01]  /*1e370*/  MOV R0, R3 ;  /* 0x0000000300007202 */ /* 0x000fe20000000f00 */
[----:B------:R-:W-:Y:S01]  /*1e380*/  IMAD.MOV.U32 R15, RZ, RZ, R25 ;  /* 0x000000ffff0f7224 */ /* 0x000fe200078e0019 */
[----:B------:R-:W-:Y:S02]  /*1e390*/  MOV R6, R24 ;  /* 0x0000001800067202 */ /* 0x000fe40000000f00 */
[----:B------:R-:W-:-:S07]  /*1e3a0*/  MOV R3, 0x1e3c0 ;  /* 0x0001e3c000037802 */ /* 0x000fce0000000f00 */
[----:B------:R-:W-:Y:S05]  /*1e3b0*/  CALL.REL.NOINC `($__internal_59_$__cuda_sm20_rem_s64) ;  /* 0x000001e800207944 */ /* 0x000fea0003c00000 */
[----:B------:R-:W-:-:S07]  /*1e3c0*/  IMAD.MOV.U32 R5, RZ, RZ, R0 ;  /* 0x000000ffff057224 */ /* 0x000fce00078e0000 */
.L_x_25207:
[----:B------:R-:W-:Y:S05]  /*1e3d0*/  BSYNC.RECONVERGENT B0 ;  /* 0x0000000000007941 */ /* 0x000fea0003800200 */
.L_x_25205:
        /* <DEDUP_REMOVED lines=10> */
.L_x_25157:
        /* <DEDUP_REMOVED lines=14> */
.L_x_25210:
        /* <DEDUP_REMOVED lines=22> */
.L_x_25209:
[----:B------:R-:W-:Y:S05]  /*1e6c0*/  BSYNC.RECONVERGENT B7 ;  /* 0x0000000000077941 */ /* 0x000fea0003800200 */
.L_x_25208:
[----:B------:R-:W-:-:S04]  /*1e6d0*/  IADD3 R16, P0, PT, R16, 0x8, RZ ;  /* 0x0000000810107810 */ /* 0x000fc80007f1e0ff */
[----:B------:R-:W-:Y:S02]  /*1e6e0*/  IADD3.X R17, PT, PT, RZ, R17, RZ, P0, !PT ;  /* 0x00000011ff117210 */ /* 0x000fe400007fe4ff */
[----:B------:R-:W-:-:S04]  /*1e6f0*/  ISETP.GE.U32.AND P0, PT, R16, R19, PT ;  /* 0x000000131000720c */ /* 0x000fc80003f06070 */
[----:B------:R-:W-:-:S13]  /*1e700*/  ISETP.GE.U32.AND.EX P0, PT, R17, R18, PT, P0 ;  /* 0x000000121100720c */ /* 0x000fda0003f06100 */
[----:B------:R-:W-:Y:S05]  /*1e710*/  @!P0 BRA `(.L_x_25210) ;  /* 0xfffffffc00908947 */ /* 0x000fea000383ffff */
.L_x_25150:
[----:B------:R-:W-:Y:S05]  /*1e720*/  BSYNC.RECONVERGENT B6 ;  /* 0x0000000000067941 */ /* 0x000fea0003800200 */
.L_x_25149:
        /* <DEDUP_REMOVED lines=16> */
.L_x_25213:
[----:B------:R-:W-:-:S13]  /*1e830*/  ISETP.GE.AND P0, PT, R46, R60, PT ;  /* 0x0000003c2e00720c */ /* 0x000fda0003f06270 */
[----:B------:R-:W-:Y:S05]  /*1e840*/  @P0 BRA `(.L_x_25215) ;  /* 0x0000000000300947 */ /* 0x000fea0003800000 */
[----:B0-----:R-:W0:Y:S01]  /*1e850*/  LDC.64 R2, c[0x0][0x3c8] ;  /* 0x0000f200ff027b82 */ /* 0x001e220000000a00 */
[----:B------:R-:W-:Y:S01]  /*1e860*/  IMAD R5, R61, 0x400, R46 ;  /* 0x000004003d057824 */ /* 0x000fe200078e022e */
[----:B------:R-:W-:-:S03]  /*1e870*/  IADD3 R46, PT, PT, R46, 0x80, RZ ;  /* 0x000000802e2e7810 */ /* 0x000fc60007ffe0ff */
[----:B0-----:R-:W-:-:S05]  /*1e880*/  IMAD.WIDE.U32 R2, R5, 0x8, R2 ;  /* 0x0000000805027825 */ /* 0x001fca00078e0002 */
[----:B------:R1:W-:Y:S02]  /*1e890*/  STG.E.64 desc[UR36][R2.64], RZ ;  /* 0x000000ff02007986 */ /* 0x0003e4000c101b24 */
.L_x_25214:
[----:B------:R-:W-:-:S13]  /*1e8a0*/  ISETP.GE.AND P0, PT, R46, R60, PT ;  /* 0x0000003c2e00720c */ /* 0x000fda0003f06270 */
[----:B------:R-:W-:Y:S05]  /*1e8b0*/  @P0 BRA `(.L_x_25216) ;  /* 0x0000000000300947 */ /* 0x000fea0003800000 */
[----:B01----:R-:W0:Y:S01]  /*1e8c0*/  LDC.64 R2, c[0x0][0x3c8] ;  /* 0x0000f200ff027b82 */ /* 0x003e220000000a00 */
[----:B------:R-:W-:Y:S01]  /*1e8d0*/  IMAD R5, R61, 0x400, R46 ;  /* 0x000004003d057824 */ /* 0x000fe200078e022e */
[----:B------:R-:W-:-:S03]  /*1e8e0*/  IADD3 R46, PT, PT, R46, 0x80, RZ ;  /* 0x000000802e2e7810 */ /* 0x000fc60007ffe0ff */
[----:B0-----:R-:W-:-:S05]  /*1e8f0*/  IMAD.WIDE.U32 R2, R5, 0x8, R2 ;  /* 0x0000000805027825 */ /* 0x001fca00078e0002 */
[----:B------:R1:W-:Y:S02]  /*1e900*/  STG.E.64 desc[UR36][R2.64], RZ ;  /* 0x000000ff02007986 */ /* 0x0003e4000c101b24 */
.L_x_25215:
[----:B------:R-:W-:-:S13]  /*1e910*/  ISETP.GE.AND P0, PT, R46, R60, PT ;  /* 0x0000003c2e00720c */ /* 0x000fda0003f06270 */
[----:B------:R-:W-:Y:S05]  /*1e920*/  @P0 BRA `(.L_x_25217) ;  /* 0x0000000000340947 */ /* 0x000fea0003800000 */
[----:B01----:R-:W0:Y:S01]  /*1e930*/  LDC.64 R2, c[0x0][0x3c8] ;  /* 0x0000f200ff027b82 */ /* 0x003e220000000a00 */
[----:B------:R-:W-:Y:S01]  /*1e940*/  IMAD R5, R61, 0x400, R46 ;  /* 0x000004003d057824 */ /* 0x000fe200078e022e */
[----:B------:R-:W-:-:S03]  /*1e950*/  IADD3 R46, PT, PT, R46, 0x80, RZ ;  /* 0x000000802e2e7810 */ /* 0x000fc60007ffe0ff */
[----:B0-----:R-:W-:-:S05]  /*1e960*/  IMAD.WIDE.U32 R2, R5, 0x8, R2 ;  /* 0x0000000805027825 */ /* 0x001fca00078e0002 */
[----:B------:R2:W-:Y:S02]  /*1e970*/  STG.E.64 desc[UR36][R2.64], RZ ;  /* 0x000000ff02007986 */ /* 0x0005e4000c101b24 */
.L_x_25216:
        /* <DEDUP_REMOVED lines=8> */
.L_x_25217:
[----:B------:R-:W-:Y:S05]  /*1ea00*/  BSYNC.RELIABLE B1 ;  /* 0x0000000000017941 */ /* 0x000fea0003800100 */
.L_x_25212:
[----:B------:R-:W-:-:S13]  /*1ea10*/  ISETP.GE.AND P0, PT, R46, R60, PT ;  /* 0x0000003c2e00720c */ /* 0x000fda0003f06270 */
[----:B012---:R-:W0:Y:S01]  /*1ea20*/  @!P0 LDC.64 R2, c[0x0][0x3c8] ;  /* 0x0000f200ff028b82 */ /* 0x007e220000000a00 */
[----:B------:R-:W-:Y:S01]  /*1ea30*/  @!P0 IMAD R5, R61, 0x400, R46 ;  /* 0x000004003d058824 */ /* 0x000fe200078e022e */
[----:B------:R-:W-:-:S03]  /*1ea40*/  @!P0 IADD3 R46, PT, PT, R46, 0x80, RZ ;  /* 0x000000802e2e8810 */ /* 0x000fc60007ffe0ff */
[----:B0-----:R-:W-:-:S05]  /*1ea50*/  @!P0 IMAD.WIDE.U32 R2, R5, 0x8, R2 ;  /* 0x0000000805028825 */ /* 0x001fca00078e0002 */
[----:B------:R3:W-:Y:S02]  /*1ea60*/  @!P0 STG.E.64 desc[UR36][R2.64], RZ ;  /* 0x000000ff02008986 */ /* 0x0007e4000c101b24 */
.L_x_25218:
[----:B------:R-:W-:Y:S05]  /*1ea70*/  BSYNC.RECONVERGENT B0 ;  /* 0x0000000000007941 */ /* 0x000fea0003800200 */
.L_x_25211:
[----:B------:R-:W-:-:S13]  /*1ea80*/  ISETP.GE.AND P0, PT, R46, R60, PT ;  /* 0x0000003c2e00720c */ /* 0x000fda0003f06270 */
[----:B------:R-:W-:Y:S05]  /*1ea90*/  @P0 EXIT ;  /* 0x000000000000094d */ /* 0x000fea0003800000 */
[----:B0123--:R-:W0:Y:S01]  /*1eaa0*/  LDC.64 R2, c[0x0][0x3c8] ;  /* 0x0000f200ff027b82 */ /* 0x00fe220000000a00 */
[----:B------:R-:W-:-:S04]  /*1eab0*/  IMAD R61, R61, 0x400, R46 ;  /* 0x000004003d3d7824 */ /* 0x000fc800078e022e */
[----:B0-----:R-:W-:-:S05]  /*1eac0*/  IMAD.WIDE.U32 R2, R61, 0x8, R2 ;  /* 0x000000083d027825 */ /* 0x001fca00078e0002 */
[----:B------:R-:W-:Y:S01]  /*1ead0*/  STG.E.64 desc[UR36][R2.64], RZ ;  /* 0x000000ff02007986 */ /* 0x000fe2000c101b24 */
[----:B------:R-:W-:Y:S05]  /*1eae0*/  EXIT ;  /* 0x000000000000794d */ /* 0x000fea0003800000 */
.L_x_24714:
        /* <DEDUP_REMOVED lines=56> */
.L_x_25220:
[----:B------:R-:W-:Y:S05]  /*1ee70*/  BSYNC.RECONVERGENT B6 ;  /* 0x0000000000067941 */ /* 0x000fea0003800200 */
.L_x_25219:
        /* <DEDUP_REMOVED lines=21> */
.L_x_25222:
[----:B------:R-:W-:Y:S05]  /*1efd0*/  BSYNC.RECONVERGENT B6 ;  /* 0x0000000000067941 */ /* 0x000fea0003800200 */
.L_x_25221:
        /* <DEDUP_REMOVED lines=26> */
.L_x_25224:
[----:B------:R-:W-:Y:S05]  /*1f180*/  BSYNC.RECONVERGENT B6 ;  /* 0x0000000000067941 */ /* 0x000fea0003800200 */
.L_x_25223:
        /* <DEDUP_REMOVED lines=22> */
.L_x_25252:
        /* <DEDUP_REMOVED lines=28> */
.L_x_25229:
        /* <DEDUP_REMOVED lines=8> */
.L_x_25230:
[----:B------:R-:W-:Y:S05]  /*1f530*/  BSYNC.RECONVERGENT B1 ;  /* 0x0000000000017941 */ /* 0x000fea0003800200 */
.L_x_25228:
        /* <DEDUP_REMOVED lines=44> */
.L_x_25232:
        /* <DEDUP_REMOVED lines=8> */
.L_x_25233:
[----:B------:R-:W-:Y:S05]  /*1f880*/  BSYNC.RECONVERGENT B1 ;  /* 0x0000000000017941 */ /* 0x000fea0003800200 */
.L_x_25231:
        /* <DEDUP_REMOVED lines=45> */
.L_x_25235:
        /* <DEDUP_REMOVED lines=8> */
.L_x_25236:
[----:B------:R-:W-:Y:S05]  /*1fbe0*/  BSYNC.RECONVERGENT B1 ;  /* 0x0000000000017941 */ /* 0x000fea0003800200 */
.L_x_25234:
        /* <DEDUP_REMOVED lines=44> */
.L_x_25238:
        /* <DEDUP_REMOVED lines=8> */
.L_x_25239:
[----:B------:R-:W-:Y:S05]  /*1ff30*/  BSYNC.RECONVERGENT B1 ;  /* 0x0000000000017941 */ /* 0x000fea0003800200 */
.L_x_25237:
        /* <DEDUP_REMOVED lines=44> */
.L_x_25241:
        /* <DEDUP_REMOVED lines=8> */
.L_x_25242:
[----:B------:R-:W-:Y:S05]  /*20280*/  BSYNC.RECONVERGENT B1 ;  /* 0x0000000000017941 */ /* 0x000fea0003800200 */
.L_x_25240:
        /* <DEDUP_REMOVED lines=45> */
.L_x_25244:
        /* <DEDUP_REMOVED lines=8> */
.L_x_25245:
[----:B------:R-:W-:Y:S05]  /*205e0*/  BSYNC.RECONVERGENT B1 ;  /* 0x0000000000017941 */ /* 0x000fea0003800200 */
.L_x_25243:
        /* <DEDUP_REMOVED lines=46> */
.L_x_25247:
        /* <DEDUP_REMOVED lines=8> */
.L_x_25248:
[----:B------:R-:W-:Y:S05]  /*20950*/  BSYNC.RECONVERGENT B1 ;  /* 0x0000000000017941 */ /* 0x000fea0003800200 */
.L_x_25246:
        /* <DEDUP_REMOVED lines=46> */
.L_x_25250:
        /* <DEDUP_REMOVED lines=8> */
.L_x_25251:
[----:B------:R-:W-:Y:S05]  /*20cc0*/  BSYNC.RECONVERGENT B1 ;  /* 0x0000000000017941 */ /* 0x000fea0003800200 */
.L_x_25249:
        /* <DEDUP_REMOVED lines=24> */
.L_x_25227:
[----:B------:R-:W-:-:S07]  /*20e50*/  IADD3 R54, PT, PT, R6, 0x3, RZ ;  /* 0x0000000306367810 */ /* 0x000fce0007ffe0ff */
.L_x_25226:
        /* <DEDUP_REMOVED lines=32> */
.L_x_25255:
        /* <DEDUP_REMOVED lines=8> */
.L_x_25256:
[----:B------:R-:W-:Y:S05]  /*210e0*/  BSYNC.RECONVERGENT B0 ;  /* 0x0000000000007941 */ /* 0x000fea0003800200 */
.L_x_25254:
        /* <DEDUP_REMOVED lines=43> */
.L_x_25258:
        /* <DEDUP_REMOVED lines=8> */
.L_x_25259:
[----:B------:R-:W-:Y:S05]  /*21420*/  BSYNC.RECONVERGENT B0 ;  /* 0x0000000000007941 */ /* 0x000fea0003800200 */
.L_x_25257:
        /* <DEDUP_REMOVED lines=45> */
.L_x_25261:
        /* <DEDUP_REMOVED lines=8> */
.L_x_25262:
[----:B------:R-:W-:Y:S05]  /*21780*/  BSYNC.RECONVERGENT B0 ;  /* 0x0000000000007941 */ /* 0x000fea0003800200 */
.L_x_25260:
        /* <DEDUP_REMOVED lines=45> */
.L_x_25264:
        /* <DEDUP_REMOVED lines=8> */
.L_x_25265:
[----:B------:R-:W-:Y:S05]  /*21ae0*/  BSYNC.RECONVERGENT B0 ;  /* 0x0000000000007941 */ /* 0x000fea0003800200 */
.L_x_25263:
        /* <DEDUP_REMOVED lines=19> */
.L_x_25253:
        /* <DEDUP_REMOVED lines=32> */
.L_x_25268:
        /* <DEDUP_REMOVED lines=8> */
.L_x_25269:
[----:B------:R-:W-:Y:S05]  /*21ea0*/  BSYNC.RECONVERGENT B0 ;  /* 0x0000000000007941 */ /* 0x000fea0003800200 */
.L_x_25267:
        /* <DEDUP_REMOVED lines=43> */
.L_x_25271:
        /* <DEDUP_REMOVED lines=8> */
.L_x_25272:
[----:B------:R-:W-:Y:S05]  /*221e0*/  BSYNC.RECONVERGENT B0 ;  /* 0x0000000000007941 */ /* 0x000fea0003800200 */
.L_x_25270:
        /* <DEDUP_REMOVED lines=19> */
.L_x_25266:
        /* <DEDUP_REMOVED lines=32> */
.L_x_25274:
[----:B------:R-:W-:Y:S01]  /*22520*/  IMAD.MOV.U32 R0, RZ, RZ, R3 ;  /* 0x000000ffff007224 */ /* 0x000fe200078e0003 */
[----:B------:R-:W-:Y:S01]  /*22530*/  MOV R15, R60 ;  /* 0x0000003c000f7202 */ /* 0x000fe20000000f00 */
[----:B------:R-:W-:Y:S01]  /*22540*/  IMAD.MOV.U32 R6, RZ, RZ, R61 ;  /* 0x000000ffff067224 */ /* 0x000fe200078e003d */
[----:B------:R-:W-:-:S07]  /*22550*/  MOV R3, 0x22570 ;  /* 0x0002257000037802 */ /* 0x000fce0000000f00 */
[----:B------:R-:W-:Y:S05]  /*22560*/  CALL.REL.NOINC `($__internal_59_$__cuda_sm20_rem_s64) ;  /* 0x000001a400b47944 */ /* 0x000fea0003c00000 */
[----:B------:R-:W-:-:S07]  /*22570*/  MOV R5, R0 ;  /* 0x0000000000057202 */ /* 0x000fce0000000f00 */
.L_x_25275:
[----:B------:R-:W-:Y:S05]  /*22580*/  BSYNC.RECONVERGENT B0 ;  /* 0x0000000000007941 */ /* 0x000fea0003800200 */
.L_x_25273:
        /* <DEDUP_REMOVED lines=10> */
.L_x_25225:
        /* <DEDUP_REMOVED lines=17> */
.L_x_25280:
        /* <DEDUP_REMOVED lines=22> */
.L_x_25279:
[----:B------:R-:W-:Y:S05]  /*228a0*/  BSYNC.RECONVERGENT B7 ;  /* 0x0000000000077941 */ /* 0x000fea0003800200 */
.L_x_25278:
[----:B------:R-:W-:-:S05]  /*228b0*/  IADD3 R16, P0, PT, R16, 0x8, RZ ;  /* 0x0000000810107810 */ /* 0x000fca0007f1e0ff */
[----:B------:R-:W-:Y:S01]  /*228c0*/  IMAD.X R17, RZ, RZ, R17, P0 ;  /* 0x000000ffff117224 */ /* 0x000fe200000e0611 */
[----:B------:R-:W-:-:S04]  /*228d0*/  ISETP.GE.U32.AND P0, PT, R16, R23, PT ;  /* 0x000000171000720c */ /* 0x000fc80003f06070 */
[----:B------:R-:W-:-:S13]  /*228e0*/  ISETP.GE.U32.AND.EX P0, PT, R17, R55, PT, P0 ;  /* 0x000000371100720c */ /* 0x000fda0003f06100 */
[----:B------:R-:W-:Y:S05]  /*228f0*/  @!P0 BRA `(.L_x_25280) ;  /* 0xfffffffc00908947 */ /* 0x000fea000383ffff */
.L_x_25277:
[----:B------:R-:W-:Y:S05]  /*22900*/  BSYNC.RECONVERGENT B6 ;  /* 0x0000000000067941 */ /* 0x000fea0003800200 */
.L_x_25276:
        /* <DEDUP_REMOVED lines=21> */
.L_x_25282:
[----:B------:R-:W-:Y:S05]  /*22a60*/  BSYNC.RECONVERGENT B6 ;  /* 0x0000000000067941 */ /* 0x000fea0003800200 */
.L_x_25281:
        /* <DEDUP_REMOVED lines=21> */
.L_x_25284:
[----:B------:R-:W-:Y:S05]  /*22bc0*/  BSYNC.RECONVERGENT B6 ;  /* 0x0000000000067941 */ /* 0x000fea0003800200 */
.L_x_25283:
        /* <DEDUP_REMOVED lines=26> */
.L_x_25286:
[----:B------:R-:W-:Y:S05]  /*22d70*/  BSYNC.RECONVERGENT B6 ;  /* 0x0000000000067941 */ /* 0x000fea0003800200 */
.L_x_25285:
        /* <DEDUP_REMOVED lines=20> */
.L_x_25314:
        /* <DEDUP_REMOVED lines=28> */
.L_x_25291:
        /* <DEDUP_REMOVED lines=8> */
.L_x_25292:
[----:B------:R-:W-:Y:S05]  /*23100*/  BSYNC.RECONVERGENT B1 ;  /* 0x0000000000017941 */ /* 0x000fea0003800200 */
.L_x_25290:
        /* <DEDUP_REMOVED lines=43> */
.L_x_25294:
        /* <DEDUP_REMOVED lines=8> */
.L_x_25295:
[----:B------:R-:W-:Y:S05]  /*23440*/  BSYNC.RECONVERGENT B1 ;  /* 0x0000000000017941 */ /* 0x000fea0003800200 */
.L_x_25293:
        /* <DEDUP_REMOVED lines=44> */
.L_x_25297:
        /* <DEDUP_REMOVED lines=8> */
.L_x_25298:
[----:B------:R-:W-:Y:S05]  /*23790*/  BSYNC.RECONVERGENT B1 ;  /* 0x0000000000017941 */ /* 0x000fea0003800200 */
.L_x_25296:
        /* <DEDUP_REMOVED lines=43> */
.L_x_25300:
        /* <DEDUP_REMOVED lines=8> */
.L_x_25301:
[----:B------:R-:W-:Y:S05]  /*23ad0*/  BSYNC.RECONVERGENT B1 ;  /* 0x0000000000017941 */ /* 0x000fea0003800200 */
.L_x_25299:
        /* <DEDUP_REMOVED lines=44> */
.L_x_25303:
        /* <DEDUP_REMOVED lines=8> */
.L_x_25304:
[----:B------:R-:W-:Y:S05]  /*23e20*/  BSYNC.RECONVERGENT B1 ;  /* 0x0000000000017941 */ /* 0x000fea0003800200 */
.L_x_25302:
        /* <DEDUP_REMOVED lines=44> */
.L_x_25306:
        /* <DEDUP_REMOVED lines=8> */
.L_x_25307:
[----:B------:R-:W-:Y:S05]  /*24170*/  BSYNC.RECONVERGENT B1 ;  /* 0x0000000000017941 */ /* 0x000fea0003800200 */
.L_x_25305:
        /* <DEDUP_REMOVED lines=45> */
.L_x_25309:
        /* <DEDUP_REMOVED lines=8> */
.L_x_25310:
[----:B------:R-:W-:Y:S05]  /*244d0*/  BSYNC.RECONVERGENT B1 ;  /* 0x0000000000017941 */ /* 0x000fea0003800200 */
.L_x_25308:
        /* <DEDUP_REMOVED lines=45> */
.L_x_25312:
        /* <DEDUP_REMOVED lines=8> */
.L_x_25313:
[----:B------:R-:W-:Y:S05]  /*24830*/  BSYNC.RECONVERGENT B1 ;  /* 0x0000000000017941 */ /* 0x000fea0003800200 */
.L_x_25311:
        /* <DEDUP_REMOVED lines=22> */
.L_x_25289:
[----:B------:R-:W-:-:S07]  /*249a0*/  IADD3 R55, PT, PT, R6, 0x3, RZ ;  /* 0x0000000306377810 */ /* 0x000fce0007ffe0ff */
.L_x_25288:
        /* <DEDUP_REMOVED lines=32> */
.L_x_25317:
        /* <DEDUP_REMOVED lines=8> */
.L_x_25318:
[----:B------:R-:W-:Y:S05]  /*24c30*/  BSYNC.RECONVERGENT B0 ;  /* 0x0000000000007941 */ /* 0x000fea0003800200 */
.L_x_25316:
        /* <DEDUP_REMOVED lines=43> */
.L_x_25320:
        /* <DEDUP_REMOVED lines=8> */
.L_x_25321:
[----:B------:R-:W-:Y:S05]  /*24f70*/  BSYNC.RECONVERGENT B0 ;  /* 0x0000000000007941 */ /* 0x000fea0003800200 */
.L_x_25319:
        /* <DEDUP_REMOVED lines=44> */
.L_x_25323:
        /* <DEDUP_REMOVED lines=8> */
.L_x_25324:
[----:B------:R-:W-:Y:S05]  /*252c0*/  BSYNC.RECONVERGENT B0 ;  /* 0x0000000000007941 */ /* 0x000fea0003800200 */
.L_x_25322:
        /* <DEDUP_REMOVED lines=44> */
.L_x_25326:
        /* <DEDUP_REMOVED lines=8> */
.L_x_25327:
[----:B------:R-:W-:Y:S05]  /*25610*/  BSYNC.RECONVERGENT B0 ;  /* 0x0000000000007941 */ /* 0x000fea0003800200 */
.L_x_25325:
        /* <DEDUP_REMOVED lines=17> */
.L_x_25315:
        /* <DEDUP_REMOVED lines=31> */
.L_x_25330:
        /* <DEDUP_REMOVED lines=8> */
.L_x_25331:
[----:B------:R-:W-:Y:S05]  /*259a0*/  BSYNC.RECONVERGENT B0 ;  /* 0x0000000000007941 */ /* 0x000fea0003800200 */
.L_x_25329:
        /* <DEDUP_REMOVED lines=43> */
.L_x_25333:
        /* <DEDUP_REMOVED lines=8> */
.L_x_25334:
[----:B------:R-:W-:Y:S05]  /*25ce0*/  BSYNC.RECONVERGENT B0 ;  /* 0x0000000000007941 */ /* 0x000fea0003800200 */
.L_x_25332:
        /* <DEDUP_REMOVED lines=17> */
.L_x_25328:
        /* <DEDUP_REMOVED lines=31> */
.L_x_25336:
[----:B------:R-:W-:Y:S01]  /*25ff0*/  IMAD.MOV.U32 R0, RZ, RZ, R3 ;  /* 0x000000ffff007224 */ /* 0x000fe200078e0003 */
[----:B------:R-:W-:Y:S01]  /*26000*/  MOV R15, R54 ;  /* 0x00000036000f7202 */ /* 0x000fe20000000f00 */
[----:B------:R-:W-:Y:S01]  /*26010*/  IMAD.MOV.U32 R6, RZ, RZ, R17 ;  /* 0x000000ffff067224 */ /* 0x000fe200078e0011 */
[----:B------:R-:W-:-:S07]  /*26020*/  MOV R3, 0x26040 ;  /* 0x0002604000037802 */ /* 0x000fce0000000f00 */
[----:B------:R-:W-:Y:S05]  /*26030*/  CALL.REL.NOINC `($__internal_59_$__cuda_sm20_rem_s64) ;  /* 0x0000016c00007944 */ /* 0x000fea0003c00000 */
[----:B------:R-:W-:-:S07]  /*26040*/  MOV R5, R0 ;  /* 0x0000000000057202 */ /* 0x000fce0000000f00 */
.L_x_25337:
[----:B------:R-:W-:Y:S05]  /*26050*/  BSYNC.RECONVERGENT B0 ;  /* 0x0000000000007941 */ /* 0x000fea0003800200 */
.L_x_25335:
[----:B------:R-:W0:Y:S02]  /*26060*/  LDC.64 R2, c[0x0][0x3b0] ;  /* 0x0000ec00ff027b82 */ /* 0x000e240000000a00 */
[----:B0-----:R-:W-:-:S06]  /*26070*/  IMAD.WIDE.U32 R2, R55, 0x8, R2 ;  /* 0x0000000837027825 */ /* 0x001fcc00078e0002 */
[----:B------:R-:W2:Y:S02]  /*26080*/  LDG.E.64 R2, desc[UR36][R2.64] ;  /* 0x0000002402027981 */ /* 0x000ea4000c1e1b00 */
[----:B--2---:R-:W-:Y:S02]  /*26090*/  IMAD R5, R5, R2, RZ ;  /* 0x0000000205057224 */ /* 0x004fe400078e02ff */
[----:B------:R-:W-:-:S04]  /*260a0*/  IMAD.WIDE.U32 R52, R2, R4, R52 ;  /* 0x0000000402347225 */ /* 0x000fc800078e0034 */
[----:B------:R-:W-:-:S04]  /*260b0*/  IMAD R5, R3, R4, R5 ;  /* 0x0000000403057224 */ /* 0x000fc800078e0205 */
[----:B------:R-:W-:-:S07]  /*260c0*/  IMAD.IADD R53, R53, 0x1, R5 ;  /* 0x0000000135357824 */ /* 0x000fce00078e0205 */
.L_x_25287:
        /* <DEDUP_REMOVED lines=17> */
.L_x_25342:
        /* <DEDUP_REMOVED lines=22> */
.L_x_25341:
[----:B------:R-:W-:Y:S05]  /*26340*/  BSYNC.RECONVERGENT B7 ;  /* 0x0000000000077941 */ /* 0x000fea0003800200 */
.L_x_25340:
[----:B------:R-:W-:-:S04]  /*26350*/  IADD3 R18, P0, PT, R18, 0x8, RZ ;  /* 0x0000000812127810 */ /* 0x000fc80007f1e0ff */
[----:B------:R-:W-:Y:S02]  /*26360*/  IADD3.X R19, PT, PT, RZ, R19, RZ, P0, !PT ;  /* 0x00000013ff137210 */ /* 0x000fe400007fe4ff */
[----:B------:R-:W-:-:S04]  /*26370*/  ISETP.GE.U32.AND P0, PT, R18, R17, PT ;  /* 0x000000111200720c */ /* 0x000fc80003f06070 */
[----:B------:R-:W-:-:S13]  /*26380*/  ISETP.GE.U32.AND.EX P0, PT, R19, R53, PT, P0 ;  /* 0x000000351300720c */ /* 0x000fda0003f06100 */
[----:B------:R-:W-:Y:S05]  /*26390*/  @!P0 BRA `(.L_x_25342) ;  /* 0xfffffffc00908947 */ /* 0x000fea000383ffff */
.L_x_25339:
[----:B------:R-:W-:Y:S05]  /*263a0*/  BSYNC.RECONVERGENT B6 ;  /* 0x0000000000067941 */ /* 0x000fea0003800200 */
.L_x_25338:
        /* <DEDUP_REMOVED lines=21> */
.L_x_25344:
[----:B------:R-:W-:Y:S05]  /*26500*/  BSYNC.RECONVERGENT B6 ;  /* 0x0000000000067941 */ /* 0x000fea0003800200 */
.L_x_25343:
        /* <DEDUP_REMOVED lines=21> */
.L_x_25346:
[----:B------:R-:W-:Y:S05]  /*26660*/  BSYNC.RECONVERGENT B6 ;  /* 0x0000000000067941 */ /* 0x000fea0003800200 */
.L_x_25345:
        /* <DEDUP_REMOVED lines=26> */
.L_x_25348:
[----:B------:R-:W-:Y:S05]  /*26810*/  BSYNC.RECONVERGENT B6 ;  /* 0x0000000000067941 */ /* 0x000fea0003800200 */
.L_x_25347:
        /* <DEDUP_REMOVED lines=24> */
.L_x_25376:
        /* <DEDUP_REMOVED lines=28> */
.L_x_25353:
        /* <DEDUP_REMOVED lines=8> */
.L_x_25354:
[----:B------:R-:W-:Y:S05]  /*26be0*/  BSYNC.RECONVERGENT B1 ;  /* 0x0000000000017941 */ /* 0x000fea0003800200 */
.L_x_25352:
        /* <DEDUP_REMOVED lines=45> */
.L_x_25356:
        /* <DEDUP_REMOVED lines=8> */
.L_x_25357:
[----:B------:R-:W-:Y:S05]  /*26f40*/  BSYNC.RECONVERGENT B1 ;  /* 0x0000000000017941 */ /* 0x000fea0003800200 */
.L_x_25355:
        /* <DEDUP_REMOVED lines=44> */
.L_x_25359:
        /* <DEDUP_REMOVED lines=8> */
.L_x_25360:
[----:B------:R-:W-:Y:S05]  /*27290*/  BSYNC.RECONVERGENT B1 ;  /* 0x0000000000017941 */ /* 0x000fea0003800200 */
.L_x_25358:
        /* <DEDUP_REMOVED lines=44> */
.L_x_25362:
        /* <DEDUP_REMOVED lines=8> */
.L_x_25363:
[----:B------:R-:W-:Y:S05]  /*275e0*/  BSYNC.RECONVERGENT B1 ;  /* 0x0000000000017941 */ /* 0x000fea0003800200 */
.L_x_25361:
        /* <DEDUP_REMOVED lines=44> */
.L_x_25365:
        /* <DEDUP_REMOVED lines=8> */
.L_x_25366:
[----:B------:R-:W-:Y:S05]  /*27930*/  BSYNC.RECONVERGENT B1 ;  /* 0x0000000000017941 */ /* 0x000fea0003800200 */
.L_x_25364:
        /* <DEDUP_REMOVED lines=44> */
.L_x_25368:
        /* <DEDUP_REMOVED lines=8> */
.L_x_25369:
[----:B------:R-:W-:Y:S05]  /*27c80*/  BSYNC.RECONVERGENT B1 ;  /* 0x0000000000017941 */ /* 0x000fea0003800200 */
.L_x_25367:
        /* <DEDUP_REMOVED lines=44> */
.L_x_25371:
        /* <DEDUP_REMOVED lines=8> */
.L_x_25372:
[----:B------:R-:W-:Y:S05]  /*27fd0*/  BSYNC.RECONVERGENT B1 ;  /* 0x0000000000017941 */ /* 0x000fea0003800200 */
.L_x_25370:
        /* <DEDUP_REMOVED lines=44> */
.L_x_25374:
        /* <DEDUP_REMOVED lines=8> */
.L_x_25375:
[----:B------:R-:W-:Y:S05]  /*28320*/  BSYNC.RECONVERGENT B1 ;  /* 0x0000000000017941 */ /* 0x000fea0003800200 */
.L_x_25373:
        /* <DEDUP_REMOVED lines=23> */
.L_x_25351:
[----:B------:R-:W-:-:S07]  /*284a0*/  IADD3 R7, PT, PT, R14, 0x3, RZ ;  /* 0x000000030e077810 */ /* 0x000fce0007ffe0ff */
.L_x_25350:
        /* <DEDUP_REMOVED lines=31> */
.L_x_25379:
        /* <DEDUP_REMOVED lines=8> */
.L_x_25380:
[----:B------:R-:W-:Y:S05]  /*28720*/  BSYNC.RECONVERGENT B0 ;  /* 0x0000000000007941 */ /* 0x000fea0003800200 */
.L_x_25378:
        /* <DEDUP_REMOVED lines=45> */
.L_x_25382:
        /* <DEDUP_REMOVED lines=8> */
.L_x_25383:
[----:B------:R-:W-:Y:S05]  /*28a80*/  BSYNC.RECONVERGENT B0 ;  /* 0x0000000000007941 */ /* 0x000fea0003800200 */
.L_x_25381:
        /* <DEDUP_REMOVED lines=44> */
.L_x_25385:
        /* <DEDUP_REMOVED lines=8> */
.L_x_25386:
[----:B------:R-:W-:Y:S05]  /*28dd0*/  BSYNC.RECONVERGENT B0 ;  /* 0x0000000000007941 */ /* 0x000fea0003800200 */
.L_x_25384:
        /* <DEDUP_REMOVED lines=44> */
.L_x_25388:
        /* <DEDUP_REMOVED lines=8> */
.L_x_25389:
[----:B------:R-:W-:Y:S05]  /*29120*/  BSYNC.RECONVERGENT B0 ;  /* 0x0000000000007941 */ /* 0x000fea0003800200 */
.L_x_25387:
        /* <DEDUP_REMOVED lines=18> */
.L_x_25377:
        /* <DEDUP_REMOVED lines=31> */
.L_x_25392:
        /* <DEDUP_REMOVED lines=8> */
.L_x_25393:
[----:B------:R-:W-:Y:S05]  /*294c0*/  BSYNC.RECONVERGENT B0 ;  /* 0x0000000000007941 */ /* 0x000fea0003800200 */
.L_x_25391:
        /* <DEDUP_REMOVED lines=45> */
.L_x_25395:
        /* <DEDUP_REMOVED lines=8> */
.L_x_25396:
[----:B------:R-:W-:Y:S05]  /*29820*/  BSYNC.RECONVERGENT B0 ;  /* 0x0000000000007941 */ /* 0x000fea0003800200 */
.L_x_25394:
        /* <DEDUP_REMOVED lines=18> */
.L_x_25390:
        /* <DEDUP_REMOVED lines=31> */
.L_x_25398:
[----:B------:R-:W-:Y:S01]  /*29b40*/  IMAD.MOV.U32 R0, RZ, RZ, R3 ;  /* 0x000000ffff007224 */ /* 0x000fe200078e0003 */
[----:B------:R-:W-:-:S07]  /*29b50*/  MOV R3, 0x29b70 ;  /* 0x00029b7000037802 */ /* 0x000fce0000000f00 */
[----:B------:R-:W-:Y:S05]  /*29b60*/  CALL.REL.NOINC `($__internal_59_$__cuda_sm20_rem_s64) ;  /* 0x0000013000347944 */ /* 0x000fea0003c00000 */
[----:B------:R-:W-:-:S07]  /*29b70*/  MOV R5, R0 ;  /* 0x0000000000057202 */ /* 0x000fce0000000f00 */
.L_x_25399:
[----:B------:R-:W-:Y:S05]  /*29b80*/  BSYNC.RECONVERGENT B0 ;  /* 0x0000000000007941 */ /* 0x000fea0003800200 */
.L_x_25397:
        /* <DEDUP_REMOVED lines=10> */
.L_x_25349:
        /* <DEDUP_REMOVED lines=15> */
.L_x_25404:
        /* <DEDUP_REMOVED lines=22> */
.L_x_25403:
[----:B------:R-:W-:Y:S05]  /*29e80*/  BSYNC.RECONVERGENT B7 ;  /* 0x0000000000077941 */ /* 0x000fea0003800200 */
.L_x_25402:
[----:B------:R-:W-:-:S05]  /*29e90*/  IADD3 R18, P0, PT, R18, 0x8, RZ ;  /* 0x0000000812127810 */ /* 0x000fca0007f1e0ff */
[----:B------:R-:W-:Y:S01]  /*29ea0*/  IMAD.X R19, RZ, RZ, R19, P0 ;  /* 0x000000ffff137224 */ /* 0x000fe200000e0613 */
[----:B------:R-:W-:-:S04]  /*29eb0*/  ISETP.GE.U32.AND P0, PT, R18, R23, PT ;  /* 0x000000171200720c */ /* 0x000fc80003f06070 */
[----:B------:R-:W-:-:S13]  /*29ec0*/  ISETP.GE.U32.AND.EX P0, PT, R19, R22, PT, P0 ;  /* 0x000000161300720c */ /* 0x000fda0003f06100 */
[----:B------:R-:W-:Y:S05]  /*29ed0*/  @!P0 BRA `(.L_x_25404) ;  /* 0xfffffffc00908947 */ /* 0x000fea000383ffff */
.L_x_25401:
[----:B------:R-:W-:Y:S05]  /*29ee0*/  BSYNC.RECONVERGENT B6 ;  /* 0x0000000000067941 */ /* 0x000fea0003800200 */
.L_x_25400:
        /* <DEDUP_REMOVED lines=21> */
.L_x_25406:
[----:B------:R-:W-:Y:S05]  /*2a040*/  BSYNC.RECONVERGENT B6 ;  /* 0x0000000000067941 */ /* 0x000fea0003800200 */
.L_x_25405:
        /* <DEDUP_REMOVED lines=21> */
.L_x_25408:
[----:B------:R-:W-:Y:S05]  /*2a1a0*/  BSYNC.RECONVERGENT B6 ;  /* 0x0000000000067941 */ /* 0x000fea0003800200 */
.L_x_25407:
        /* <DEDUP_REMOVED lines=26> */
.L_x_25410:
[----:B------:R-:W-:Y:S05]  /*2a350*/  BSYNC.RECONVERGENT B6 ;  /* 0x0000000000067941 */ /* 0x000fea0003800200 */
.L_x_25409:
        /* <DEDUP_REMOVED lines=23> */
.L_x_25438:
        /* <DEDUP_REMOVED lines=28> */
.L_x_25415:
        /* <DEDUP_REMOVED lines=8> */
.L_x_25416:
[----:B------:R-:W-:Y:S05]  /*2a710*/  BSYNC.RECONVERGENT B1 ;  /* 0x0000000000017941 */ /* 0x000fea0003800200 */
.L_x_25414:
        /* <DEDUP_REMOVED lines=44> */
.L_x_25418:
        /* <DEDUP_REMOVED lines=8> */
.L_x_25419:
[----:B------:R-:W-:Y:S05]  /*2aa60*/  BSYNC.RECONVERGENT B1 ;  /* 0x0000000000017941 */ /* 0x000fea0003800200 */
.L_x_25417:
        /* <DEDUP_REMOVED lines=44> */
.L_x_25421:
        /* <DEDUP_REMOVED lines=8> */
.L_x_25422:
[----:B------:R-:W-:Y:S05]  /*2adb0*/  BSYNC.RECONVERGENT B1 ;  /* 0x0000000000017941 */ /* 0x000fea0003800200 */
.L_x_25420:
        /* <DEDUP_REMOVED lines=44> */
.L_x_25424:
        /* <DEDUP_REMOVED lines=8> */
.L_x_25425:
[----:B------:R-:W-:Y:S05]  /*2b100*/  BSYNC.RECONVERGENT B1 ;  /* 0x0000000000017941 */ /* 0x000fea0003800200 */
.L_x_25423:
        /* <DEDUP_REMOVED lines=44> */
.L_x_25427:
        /* <DEDUP_REMOVED lines=8> */
.L_x_25428:
[----:B------:R-:W-:Y:S05]  /*2b450*/  BSYNC.RECONVERGENT B1 ;  /* 0x0000000000017941 */ /* 0x000fea0003800200 */
.L_x_25426:
        /* <DEDUP_REMOVED lines=44> */
.L_x_25430:
        /* <DEDUP_REMOVED lines=8> */
.L_x_25431:
[----:B------:R-:W-:Y:S05]  /*2b7a0*/  BSYNC.RECONVERGENT B1 ;  /* 0x0000000000017941 */ /* 0x000fea0003800200 */
.L_x_25429:
        /* <DEDUP_REMOVED lines=44> */
.L_x_25433:
        /* <DEDUP_REMOVED lines=8> */
.L_x_25434:
[----:B------:R-:W-:Y:S05]  /*2baf0*/  BSYNC.RECONVERGENT B1 ;  /* 0x0000000000017941 */ /* 0x000fea0003800200 */
.L_x_25432:
        /* <DEDUP_REMOVED lines=44> */
.L_x_25436:
        /* <DEDUP_REMOVED lines=8> */
.L_x_25437:
[----:B------:R-:W-:Y:S05]  /*2be40*/  BSYNC.RECONVERGENT B1 ;  /* 0x0000000000017941 */ /* 0x000fea0003800200 */
.L_x_25435:
        /* <DEDUP_REMOVED lines=23> */
.L_x_25413:
[----:B------:R-:W-:-:S07]  /*2bfc0*/  IADD3 R17, PT, PT, R17, 0x3, RZ ;  /* 0x0000000311117810 */ /* 0x000fce0007ffe0ff */
.L_x_25412:
        /* <DEDUP_REMOVED lines=31> */
.L_x_25441:
        /* <DEDUP_REMOVED lines=8> */
.L_x_25442:
[----:B------:R-:W-:Y:S05]  /*2c240*/  BSYNC.RECONVERGENT B0 ;  /* 0x0000000000007941 */ /* 0x000fea0003800200 */
.L_x_25440:
        /* <DEDUP_REMOVED lines=44> */
.L_x_25444:
        /* <DEDUP_REMOVED lines=8> */
.L_x_25445:
[----:B------:R-:W-:Y:S05]  /*2c590*/  BSYNC.RECONVERGENT B0 ;  /* 0x0000000000007941 */ /* 0x000fea0003800200 */
.L_x_25443:
        /* <DEDUP_REMOVED lines=44> */
.L_x_25447:
        /* <DEDUP_REMOVED lines=8> */
.L_x_25448:
[----:B------:R-:W-:Y:S05]  /*2c8e0*/  BSYNC.RECONVERGENT B0 ;  /* 0x0000000000007941 */ /* 0x000fea0003800200 */
.L_x_25446:
        /* <DEDUP_REMOVED lines=44> */
.L_x_25450:
        /* <DEDUP_REMOVED lines=8> */
.L_x_25451:
[----:B------:R-:W-:Y:S05]  /*2cc30*/  BSYNC.RECONVERGENT B0 ;  /* 0x0000000000007941 */ /* 0x000fea0003800200 */
.L_x_25449:
        /* <DEDUP_REMOVED lines=18> */
.L_x_25439:
        /* <DEDUP_REMOVED lines=31> */
.L_x_25454:
        /* <DEDUP_REMOVED lines=8> */
.L_x_25455:
[----:B------:R-:W-:Y:S05]  /*2cfd0*/  BSYNC.RECONVERGENT B0 ;  /* 0x0000000000007941 */ /* 0x000fea0003800200 */
.L_x_25453:
        /* <DEDUP_REMOVED lines=45> */
.L_x_25457:
        /* <DEDUP_REMOVED lines=8> */
.L_x_25458:
[----:B------:R-:W-:Y:S05]  /*2d330*/  BSYNC.RECONVERGENT B0 ;  /* 0x0000000000007941 */ /* 0x000fea0003800200 */
.L_x_25456:
        /* <DEDUP_REMOVED lines=18> */
.L_x_25452:
        /* <DEDUP_REMOVED lines=31> */
.L_x_25460:
[----:B------:R-:W-:Y:S01]  /*2d650*/  MOV R0, R3 ;  /* 0x0000000300007202 */ /* 0x000fe20000000f00 */
[----:B------:R-:W-:Y:S01]  /*2d660*/  IMAD.MOV.U32 R15, RZ, RZ, R24 ;  /* 0x000000ffff0f7224 */ /* 0x000fe200078e0018 */
[----:B------:R-:W-:-:S07]  /*2d670*/  MOV R3, 0x2d690 ;  /* 0x0002d69000037802 */ /* 0x000fce0000000f00 */
[----:B------:R-:W-:Y:S05]  /*2d680*/  CALL.REL.NOINC `($__internal_59_$__cuda_sm20_rem_s64) ;  /* 0x000000f4006c7944 */ /* 0x000fea0003c00000 */
[----:B------:R-:W-:-:S07]  /*2d690*/  MOV R5, R0 ;  /* 0x0000000000057202 */ /* 0x000fce0000000f00 */
.L_x_25461:
[----:B------:R-:W-:Y:S05]  /*2d6a0*/  BSYNC.RECONVERGENT B0 ;  /* 0x0000000000007941 */ /* 0x000fea0003800200 */
.L_x_25459:
        /* <DEDUP_REMOVED lines=10> */
.L_x_25411:
        /* <DEDUP_REMOVED lines=15> */
.L_x_25466:
        /* <DEDUP_REMOVED lines=22> */
.L_x_25465:
[----:B------:R-:W-:Y:S05]  /*2d9a0*/  BSYNC.RECONVERGENT B7 ;  /* 0x0000000000077941 */ /* 0x000fea0003800200 */
.L_x_25464:
[----:B------:R-:W-:-:S05]  /*2d9b0*/  IADD3 R18, P0, PT, R18, 0x8, RZ ;  /* 0x0000000812127810 */ /* 0x000fca0007f1e0ff */
[----:B------:R-:W-:Y:S01]  /*2d9c0*/  IMAD.X R19, RZ, RZ, R19, P0 ;  /* 0x000000ffff137224 */ /* 0x000fe200000e0613 */
[----:B------:R-:W-:-:S04]  /*2d9d0*/  ISETP.GE.U32.AND P0, PT, R18, R17, PT ;  /* 0x000000111200720c */ /* 0x000fc80003f06070 */
[----:B------:R-:W-:-:S13]  /*2d9e0*/  ISETP.GE.U32.AND.EX P0, PT, R19, R22, PT, P0 ;  /* 0x000000161300720c */ /* 0x000fda0003f06100 */
[----:B------:R-:W-:Y:S05]  /*2d9f0*/  @!P0 BRA `(.L_x_25466) ;  /* 0xfffffffc00908947 */ /* 0x000fea000383ffff */
.L_x_25463:
[----:B------:R-:W-:Y:S05]  /*2da00*/  BSYNC.RECONVERGENT B6 ;  /* 0x0000000000067941 */ /* 0x000fea0003800200 */
.L_x_25462:
        /* <DEDUP_REMOVED lines=21> */
.L_x_25468:
[----:B------:R-:W-:Y:S05]  /*2db60*/  BSYNC.RECONVERGENT B6 ;  /* 0x0000000000067941 */ /* 0x000fea0003800200 */
.L_x_25467:
        /* <DEDUP_REMOVED lines=21> */
.L_x_25470:
[----:B------:R-:W-:Y:S05]  /*2dcc0*/  BSYNC.RECONVERGENT B6 ;  /* 0x0000000000067941 */ /* 0x000fea0003800200 */
.L_x_25469:
        /* <DEDUP_REMOVED lines=26> */
.L_x_25472:
[----:B------:R-:W-:Y:S05]  /*2de70*/  BSYNC.RECONVERGENT B6 ;  /* 0x0000000000067941 */ /* 0x000fea0003800200 */
.L_x_25471:
        /* <DEDUP_REMOVED lines=24> */
.L_x_25500:
        /* <DEDUP_REMOVED lines=28> */
.L_x_25477:
        /* <DEDUP_REMOVED lines=8> */
.L_x_25478:
[----:B------:R-:W-:Y:S05]  /*2e240*/  BSYNC.RECONVERGENT B1 ;  /* 0x0000000000017941 */ /* 0x000fea0003800200 */
.L_x_25476:
        /* <DEDUP_REMOVED lines=45> */
.L_x_25480:
        /* <DEDUP_REMOVED lines=8> */
.L_x_25481:
[----:B------:R-:W-:Y:S05]  /*2e5a0*/  BSYNC.RECONVERGENT B1 ;  /* 0x0000000000017941 */ /* 0x000fea0003800200 */
.L_x_25479:
        /* <DEDUP_REMOVED lines=44> */
.L_x_25483:
        /* <DEDUP_REMOVED lines=8> */
.L_x_25484:
[----:B------:R-:W-:Y:S05]  /*2e8f0*/  BSYNC.RECONVERGENT B1 ;  /* 0x0000000000017941 */ /* 0x000fea0003800200 */
.L_x_25482:
        /* <DEDUP_REMOVED lines=44> */
.L_x_25486:
        /* <DEDUP_REMOVED lines=8> */
.L_x_25487:
[----:B------:R-:W-:Y:S05]  /*2ec40*/  BSYNC.RECONVERGENT B1 ;  /* 0x0000000000017941 */ /* 0x000fea0003800200 */
.L_x_25485:
        /* <DEDUP_REMOVED lines=44> */
.L_x_25489:
        /* <DEDUP_REMOVED lines=8> */
.L_x_25490:
[----:B------:R-:W-:Y:S05]  /*2ef90*/  BSYNC.RECONVERGENT B1 ;  /* 0x0000000000017941 */ /* 0x000fea0003800200 */
.L_x_25488:
        /* <DEDUP_REMOVED lines=44> */
.L_x_25492:
        /* <DEDUP_REMOVED lines=8> */
.L_x_25493:
[----:B------:R-:W-:Y:S05]  /*2f2e0*/  BSYNC.RECONVERGENT B1 ;  /* 0x0000000000017941 */ /* 0x000fea0003800200 */
.L_x_25491:
        /* <DEDUP_REMOVED lines=44> */
.L_x_25495:
        /* <DEDUP_REMOVED lines=8> */
.L_x_25496:
[----:B------:R-:W-:Y:S05]  /*2f630*/  BSYNC.RECONVERGENT B1 ;  /* 0x0000000000017941 */ /* 0x000fea0003800200 */
.L_x_25494:
        /* <DEDUP_REMOVED lines=44> */
.L_x_25498:
        /* <DEDUP_REMOVED lines=8> */
.L_x_25499:
[----:B------:R-:W-:Y:S05]  /*2f980*/  BSYNC.RECONVERGENT B1 ;  /* 0x0000000000017941 */ /* 0x000fea0003800200 */
.L_x_25497:
        /* <DEDUP_REMOVED lines=23> */
.L_x_25475:
[----:B------:R-:W-:-:S07]  /*2fb00*/  IADD3 R17, PT, PT, R24, 0x3, RZ ;  /* 0x0000000318117810 */ /* 0x000fce0007ffe0ff */
.L_x_25474:
        /* <DEDUP_REMOVED lines=31> */
.L_x_25503:
        /* <DEDUP_REMOVED lines=8> */
.L_x_25504:
[----:B------:R-:W-:Y:S05]  /*2fd80*/  BSYNC.RECONVERGENT B0 ;  /* 0x0000000000007941 */ /* 0x000fea0003800200 */
.L_x_25502:
        /* <DEDUP_REMOVED lines=45> */
.L_x_25506:
        /* <DEDUP_REMOVED lines=8> */
.L_x_25507:
[----:B------:R-:W-:Y:S05]  /*300e0*/  BSYNC.RECONVERGENT B0 ;  /* 0x0000000000007941 */ /* 0x000fea0003800200 */
.L_x_25505:
        /* <DEDUP_REMOVED lines=44> */
.L_x_25509:
        /* <DEDUP_REMOVED lines=8> */
.L_x_25510:
[----:B------:R-:W-:Y:S05]  /*30430*/  BSYNC.RECONVERGENT B0 ;  /* 0x0000000000007941 */ /* 0x000fea0003800200 */
.L_x_25508:
        /* <DEDUP_REMOVED lines=44> */
.L_x_25512:
        /* <DEDUP_REMOVED lines=8> */
.L_x_25513:
[----:B------:R-:W-:Y:S05]  /*30780*/  BSYNC.RECONVERGENT B0 ;  /* 0x0000000000007941 */ /* 0x000fea0003800200 */
.L_x_25511:
        /* <DEDUP_REMOVED lines=18> */
.L_x_25501:
        /* <DEDUP_REMOVED lines=31> */
.L_x_25516:
        /* <DEDUP_REMOVED lines=8> */
.L_x_25517:
[----:B------:R-:W-:Y:S05]  /*30b20*/  BSYNC.RECONVERGENT B0 ;  /* 0x0000000000007941 */ /* 0x000fea0003800200 */
.L_x_25515:
        /* <DEDUP_REMOVED lines=45> */
.L_x_25519:
        /* <DEDUP_REMOVED lines=8> */
.L_x_25520:
[----:B------:R-:W-:Y:S05]  /*30e80*/  BSYNC.RECONVERGENT B0 ;  /* 0x0000000000007941 */ /* 0x000fea0003800200 */
.L_x_25518:
        /* <DEDUP_REMOVED lines=18> */
.L_x_25514:
        /* <DEDUP_REMOVED lines=31> */
.L_x_25522:
[----:B------:R-:W-:Y:S01]  /*311a0*/  IMAD.MOV.U32 R0, RZ, RZ, R3 ;  /* 0x000000ffff007224 */ /* 0x000fe200078e0003 */
[----:B------:R-:W-:Y:S01]  /*311b0*/  MOV R15, R27 ;  /* 0x0000001b000f7202 */ /* 0x000fe20000000f00 */
[----:B------:R-:W-:Y:S01]  /*311c0*/  IMAD.MOV.U32 R6, RZ, RZ, R26 ;  /* 0x000000ffff067224 */ /* 0x000fe200078e001a */
[----:B------:R-:W-:-:S07]  /*311d0*/  MOV R3, 0x311f0 ;  /* 0x000311f000037802 */ /* 0x000fce0000000f00 */
[----:B------:R-:W-:Y:S05]  /*311e0*/  CALL.REL.NOINC `($__internal_59_$__cuda_sm20_rem_s64) ;  /* 0x000000b800947944 */ /* 0x000fea0003c00000 */
[----:B------:R-:W-:-:S07]  /*311f0*/  MOV R5, R0 ;  /* 0x0000000000057202 */ /* 0x000fce0000000f00 */
.L_x_25523:
[----:B------:R-:W-:Y:S05]  /*31200*/  BSYNC.RECONVERGENT B0 ;  /* 0x0000000000007941 */ /* 0x000fea0003800200 */
.L_x_25521:
        /* <DEDUP_REMOVED lines=10> */
.L_x_25473:
        /* <DEDUP_REMOVED lines=15> */
.L_x_25528:
        /* <DEDUP_REMOVED lines=22> */
.L_x_25527:
[----:B------:R-:W-:Y:S05]  /*31500*/  BSYNC.RECONVERGENT B7 ;  /* 0x0000000000077941 */ /* 0x000fea0003800200 */
.L_x_25526:
[----:B------:R-:W-:-:S05]  /*31510*/  IADD3 R18, P0, PT, R18, 0x8, RZ ;  /* 0x0000000812127810 */ /* 0x000fca0007f1e0ff */
[----:B------:R-:W-:Y:S01]  /*31520*/  IMAD.X R19, RZ, RZ, R19, P0 ;  /* 0x000000ffff137224 */ /* 0x000fe200000e0613 */
[----:B------:R-:W-:-:S04]  /*31530*/  ISETP.GE.U32.AND P0, PT, R18, R17, PT ;  /* 0x000000111200720c */ /* 0x000fc80003f06070 */
[----:B------:R-:W-:-:S13]  /*31540*/  ISETP.GE.U32.AND.EX P0, PT, R19, R22, PT, P0 ;  /* 0x000000161300720c */ /* 0x000fda0003f06100 */
[----:B------:R-:W-:Y:S05]  /*31550*/  @!P0 BRA `(.L_x_25528) ;  /* 0xfffffffc00908947 */ /* 0x000fea000383ffff */
.L_x_25525:
[----:B------:R-:W-:Y:S05]  /*31560*/  BSYNC.RECONVERGENT B6 ;  /* 0x0000000000067941 */ /* 0x000fea0003800200 */
.L_x_25524:
        /* <DEDUP_REMOVED lines=21> */
.L_x_25530:
[----:B------:R-:W-:Y:S05]  /*316c0*/  BSYNC.RECONVERGENT B6 ;  /* 0x0000000000067941 */ /* 0x000fea0003800200 */
.L_x_25529:
        /* <DEDUP_REMOVED lines=21> */
.L_x_25532:
[----:B------:R-:W-:Y:S05]  /*31820*/  BSYNC.RECONVERGENT B6 ;  /* 0x0000000000067941 */ /* 0x000fea0003800200 */
.L_x_25531:
        /* <DEDUP_REMOVED lines=26> */
.L_x_25534:
[----:B------:R-:W-:Y:S05]  /*319d0*/  BSYNC.RECONVERGENT B6 ;  /* 0x0000000000067941 */ /* 0x000fea0003800200 */
.L_x_25533:
        /* <DEDUP_REMOVED lines=24> */
.L_x_25562:
        /* <DEDUP_REMOVED lines=28> */
.L_x_25539:
        /* <DEDUP_REMOVED lines=8> */
.L_x_25540:
[----:B------:R-:W-:Y:S05]  /*31da0*/  BSYNC.RECONVERGENT B1 ;  /* 0x0000000000017941 */ /* 0x000fea0003800200 */
.L_x_25538:
        /* <DEDUP_REMOVED lines=45> */
.L_x_25542:
        /* <DEDUP_REMOVED lines=8> */
.L_x_25543:
[----:B------:R-:W-:Y:S05]  /*32100*/  BSYNC.RECONVERGENT B1 ;  /* 0x0000000000017941 */ /* 0x000fea0003800200 */
.L_x_25541:
        /* <DEDUP_REMOVED lines=44> */
.L_x_25545:
        /* <DEDUP_REMOVED lines=8> */
.L_x_25546:
[----:B------:R-:W-:Y:S05]  /*32450*/  BSYNC.RECONVERGENT B1 ;  /* 0x0000000000017941 */ /* 0x000fea0003800200 */
.L_x_25544:
        /* <DEDUP_REMOVED lines=44> */
.L_x_25548:
        /* <DEDUP_REMOVED lines=8> */
.L_x_25549:
[----:B------:R-:W-:Y:S05]  /*327a0*/  BSYNC.RECONVERGENT B1 ;  /* 0x0000000000017941 */ /* 0x000fea0003800200 */
.L_x_25547:
        /* <DEDUP_REMOVED lines=44> */
.L_x_25551:
        /* <DEDUP_REMOVED lines=8> */
.L_x_25552:
[----:B------:R-:W-:Y:S05]  /*32af0*/  BSYNC.RECONVERGENT B1 ;  /* 0x0000000000017941 */ /* 0x000fea0003800200 */
.L_x_25550:
        /* <DEDUP_REMOVED lines=44> */
.L_x_25554:
        /* <DEDUP_REMOVED lines=8> */
.L_x_25555:
[----:B------:R-:W-:Y:S05]  /*32e40*/  BSYNC.RECONVERGENT B1 ;  /* 0x0000000000017941 */ /* 0x000fea0003800200 */
.L_x_25553:
        /* <DEDUP_REMOVED lines=45> */
.L_x_25557:
[----:B------:R-:W-:Y:S01]  /*33120*/  IMAD.MOV.U32 R4, RZ, RZ, R20 ;  /* 0x000000ffff047224 */ /* 0x000fe200078e0014 */
[----:B------:R-:W-:Y:S01]  /*33130*/  MOV R5, R21 ;  /* 0x0000001500057202 */ /* 0x000fe20000000f00 */
[----:B------:R-:W-:Y:S01]  /*33140*/  IMAD.MOV.U32 R3, RZ, RZ, R7 ;  /* 0x000000ffff037224 */ /* 0x000fe200078e0007 */
[----:B------:R-:W-:Y:S02]  /*33150*/  MOV R2, R6 ;  /* 0x0000000600027202 */ /* 0x000fe40000000f00 */
[----:B------:R-:W-:-:S07]  /*33160*/  MOV R0, 0x33180 ;  /* 0x0003318000007802 */ /* 0x000fce0000000f00 */
[----:B------:R-:W-:Y:S05]  /*33170*/  CALL.REL.NOINC `($__internal_58_$__cuda_sm20_div_s64) ;  /* 0x0000009400607944 */ /* 0x000fea0003c00000 */
[----:B------:R-:W-:Y:S02]  /*33180*/  MOV R18, R4 ;  /* 0x0000000400127202 */ /* 0x000fe40000000f00 */
[----:B------:R-:W-:-:S07]  /*33190*/  MOV R19, R5 ;  /* 0x0000000500137202 */ /* 0x000fce0000000f00 */
.L_x_25558:
[----:B------:R-:W-:Y:S05]  /*331a0*/  BSYNC.RECONVERGENT B1 ;  /* 0x0000000000017941 */ /* 0x000fea0003800200 */
.L_x_25556:
        /* <DEDUP_REMOVED lines=44> */
.L_x_25560:
        /* <DEDUP_REMOVED lines=8> */
.L_x_25561:
[----:B------:R-:W-:Y:S05]  /*334f0*/  BSYNC.RECONVERGENT B1 ;  /* 0x0000000000017941 */ /* 0x000fea0003800200 */
.L_x_25559:
        /* <DEDUP_REMOVED lines=23> */
.L_x_25537:
[----:B------:R-:W-:-:S07]  /*33670*/  IADD3 R14, PT, PT, R25, 0x3, RZ ;  /* 0x00000003190e7810 */ /* 0x000fce0007ffe0ff */
.L_x_25536:
        /* <DEDUP_REMOVED lines=31> */
.L_x_25565:
[----:B------:R-:W-:Y:S01]  /*33870*/  MOV R4, R29 ;  /* 0x0000001d00047202 */ /* 0x000fe20000000f00 */
[----:B------:R-:W-:Y:S01]  /*33880*/  IMAD.MOV.U32 R2, RZ, RZ, R22 ;  /* 0x000000ffff027224 */ /* 0x000fe200078e0016 */
[----:B------:R-:W-:Y:S02]  /*33890*/  MOV R5, R28 ;  /* 0x0000001c00057202 */ /* 0x000fe40000000f00 */
[----:B------:R-:W-:Y:S02]  /*338a0*/  MOV R3, R23 ;  /* 0x0000001700037202 */ /* 0x000fe40000000f00 */
[----:B------:R-:W-:-:S07]  /*338b0*/  MOV R0, 0x338d0 ;  /* 0x000338d000007802 */ /* 0x000fce0000000f00 */
[----:B------:R-:W-:Y:S05]  /*338c0*/  CALL.REL.NOINC `($__internal_58_$__cuda_sm20_div_s64) ;  /* 0x0000008c008c7944 */ /* 0x000fea0003c00000 */
[----:B------:R-:W-:Y:S01]  /*338d0*/  MOV R18, R4 ;  /* 0x0000000400127202 */ /* 0x000fe20000000f00 */
[----:B------:R-:W-:-:S07]  /*338e0*/  IMAD.MOV.U32 R19, RZ, RZ, R5 ;  /* 0x000000ffff137224 */ /* 0x000fce00078e0005 */
.L_x_25566:
[----:B------:R-:W-:Y:S05]  /*338f0*/  BSYNC.RECONVERGENT B0 ;  /* 0x0000000000007941 */ /* 0x000fea0003800200 */
.L_x_25564:
        /* <DEDUP_REMOVED lines=45> */
.L_x_25568:
[----:B------:R-:W-:Y:S01]  /*33bd0*/  MOV R4, R18 ;  /* 0x0000001200047202 */ /* 0x000fe20000000f00 */
[----:B------:R-:W-:Y:S01]  /*33be0*/  IMAD.MOV.U32 R5, RZ, RZ, R19 ;  /* 0x000000ffff057224 */ /* 0x000fe200078e0013 */
[----:B------:R-:W-:Y:S02]  /*33bf0*/  MOV R2, R20 ;  /* 0x0000001400027202 */ /* 0x000fe40000000f00 */
[----:B------:R-:W-:Y:S02]  /*33c00*/  MOV R3, R21 ;  /* 0x0000001500037202 */ /* 0x000fe40000000f00 */
[----:B------:R-:W-:-:S07]  /*33c10*/  MOV R0, 0x33c30 ;  /* 0x00033c3000007802 */ /* 0x000fce0000000f00 */
[----:B------:R-:W-:Y:S05]  /*33c20*/  CALL.REL.NOINC `($__internal_58_$__cuda_sm20_div_s64) ;  /* 0x0000008800b47944 */ /* 0x000fea0003c00000 */
[----:B------:R-:W-:Y:S01]  /*33c30*/  IMAD.MOV.U32 R6, RZ, RZ, R4 ;  /* 0x000000ffff067224 */ /* 0x000fe200078e0004 */
[----:B------:R-:W-:-:S07]  /*33c40*/  MOV R7, R5 ;  /* 0x0000000500077202 */ /* 0x000fce0000000f00 */
.L_x_25569:
[----:B------:R-:W-:Y:S05]  /*33c50*/  BSYNC.RECONVERGENT B0 ;  /* 0x0000000000007941 */ /* 0x000fea0003800200 */
.L_x_25567:
        /* <DEDUP_REMOVED lines=44> */
.L_x_25571:
        /* <DEDUP_REMOVED lines=8> */
.L_x_25572:
[----:B------:R-:W-:Y:S05]  /*33fa0*/  BSYNC.RECONVERGENT B0 ;  /* 0x0000000000007941 */ /* 0x000fea0003800200 */
.L_x_25570:
        /* <DEDUP_REMOVED lines=44> */
.L_x_25574:
        /* <DEDUP_REMOVED lines=8> */
.L_x_25575:
[----:B------:R-:W-:Y:S05]  /*342f0*/  BSYNC.RECONVERGENT B0 ;  /* 0x0000000000007941 */ /* 0x000fea0003800200 */
.L_x_25573:
        /* <DEDUP_REMOVED lines=18> */
.L_x_25563:
        /* <DEDUP_REMOVED lines=31> */
.L_x_25578:
        /* <DEDUP_REMOVED lines=8> */
.L_x_25579:
[----:B------:R-:W-:Y:S05]  /*34690*/  BSYNC.RECONVERGENT B0 ;  /* 0x0000000000007941 */ /* 0x000fea0003800200 */
.L_x_25577:
        /* <DEDUP_REMOVED lines=45> */
.L_x_25581:
        /* <DEDUP_REMOVED lines=8> */
.L_x_25582:
[----:B------:R-:W-:Y:S05]  /*349f0*/  BSYNC.RECONVERGENT B0 ;  /* 0x0000000000007941 */ /* 0x000fea0003800200 */
.L_x_25580:
        /* <DEDUP_REMOVED lines=18> */
.L_x_25576:
        /* <DEDUP_REMOVED lines=31> */
.L_x_25584:
[----:B------:R-:W-:Y:S01]  /*34d10*/  MOV R0, R3 ;  /* 0x0000000300007202 */ /* 0x000fe20000000f00 */
[----:B------:R-:W-:Y:S01]  /*34d20*/  IMAD.MOV.U32 R15, RZ, RZ, R29 ;  /* 0x000000ffff0f7224 */ /* 0x000fe200078e001d */
[----:B------:R-:W-:Y:S02]  /*34d30*/  MOV R6, R28 ;  /* 0x0000001c00067202 */ /* 0x000fe40000000f00 */
[----:B------:R-:W-:-:S07]  /*34d40*/  MOV R3, 0x34d60 ;  /* 0x00034d6000037802 */ /* 0x000fce0000000f00 */
[----:B------:R-:W-:Y:S05]  /*34d50*/  CALL.REL.NOINC `($__internal_59_$__cuda_sm20_rem_s64) ;  /* 0x0000007c00b87944 */ /* 0x000fea0003c00000 */
[----:B------:R-:W-:-:S07]  /*34d60*/  MOV R5, R0 ;  /* 0x0000000000057202 */ /* 0x000fce0000000f00 */
.L_x_25585:
[----:B------:R-:W-:Y:S05]  /*34d70*/  BSYNC.RECONVERGENT B0 ;  /* 0x0000000000007941 */ /* 0x000fea0003800200 */
.L_x_25583:
        /* <DEDUP_REMOVED lines=10> */
.L_x_25535:
        /* <DEDUP_REMOVED lines=15> */
.L_x_25590:
        /* <DEDUP_REMOVED lines=22> */
.L_x_25589:
[----:B------:R-:W-:Y:S05]  /*35070*/  BSYNC.RECONVERGENT B7 ;  /* 0x0000000000077941 */ /* 0x000fea0003800200 */
.L_x_25588:
[----:B------:R-:W-:-:S04]  /*35080*/  IADD3 R18, P0, PT, R18, 0x8, RZ ;  /* 0x0000000812127810 */ /* 0x000fc80007f1e0ff */
[----:B------:R-:W-:Y:S02]  /*35090*/  IADD3.X R19, PT, PT, RZ, R19, RZ, P0, !PT ;  /* 0x00000013ff137210 */ /* 0x000fe400007fe4ff */
[----:B------:R-:W-:-:S04]  /*350a0*/  ISETP.GE.U32.AND P0, PT, R18, R17, PT ;  /* 0x000000111200720c */ /* 0x000fc80003f06070 */
[----:B------:R-:W-:-:S13]  /*350b0*/  ISETP.GE.U32.AND.EX P0, PT, R19, R22, PT, P0 ;  /* 0x000000161300720c */ /* 0x000fda0003f06100 */
[----:B------:R-:W-:Y:S05]  /*350c0*/  @!P0 BRA `(.L_x_25590) ;  /* 0xfffffffc00908947 */ /* 0x000fea000383ffff */
.L_x_25587:
[----:B------:R-:W-:Y:S05]  /*350d0*/  BSYNC.RECONVERGENT B6 ;  /* 0x0000000000067941 */ /* 0x000fea0003800200 */
.L_x_25586:
        /* <DEDUP_REMOVED lines=21> */
.L_x_25592:
[----:B------:R-:W-:Y:S05]  /*35230*/  BSYNC.RECONVERGENT B6 ;  /* 0x0000000000067941 */ /* 0x000fea0003800200 */
.L_x_25591:
        /* <DEDUP_REMOVED lines=21> */
.L_x_25594:
[----:B------:R-:W-:Y:S05]  /*35390*/  BSYNC.RECONVERGENT B6 ;  /* 0x0000000000067941 */ /* 0x000fea0003800200 */
.L_x_25593:
        /* <DEDUP_REMOVED lines=26> */
.L_x_25596:
[----:B------:R-:W-:Y:S05]  /*35540*/  BSYNC.RECONVERGENT B6 ;  /* 0x0000000000067941 */ /* 0x000fea0003800200 */
.L_x_25595:
        /* <DEDUP_REMOVED lines=24> */
.L_x_25624:
        /* <DEDUP_REMOVED lines=28> */
.L_x_25601:
        /* <DEDUP_REMOVED lines=8> */
.L_x_25602:
[----:B------:R-:W-:Y:S05]  /*35910*/  BSYNC.RECONVERGENT B1 ;  /* 0x0000000000017941 */ /* 0x000fea0003800200 */
.L_x_25600:
        /* <DEDUP_REMOVED lines=45> */
.L_x_25604:
        /* <DEDUP_REMOVED lines=8> */
.L_x_25605:
[----:B------:R-:W-:Y:S05]  /*35c70*/  BSYNC.RECONVERGENT B1 ;  /* 0x0000000000017941 */ /* 0x000fea0003800200 */
.L_x_25603:
        /* <DEDUP_REMOVED lines=44> */
.L_x_25607:
        /* <DEDUP_REMOVED lines=8> */
.L_x_25608:
[----:B------:R-:W-:Y:S05]  /*35fc0*/  BSYNC.RECONVERGENT B1 ;  /* 0x0000000000017941 */ /* 0x000fea0003800200 */
.L_x_25606:
        /* <DEDUP_REMOVED lines=44> */
.L_x_25610:
        /* <DEDUP_REMOVED lines=8> */
.L_x_25611:
[----:B------:R-:W-:Y:S05]  /*36310*/  BSYNC.RECONVERGENT B1 ;  /* 0x0000000000017941 */ /* 0x000fea0003800200 */
.L_x_25609:
        /* <DEDUP_REMOVED lines=44> */
.L_x_25613:
        /* <DEDUP_REMOVED lines=8> */
.L_x_25614:
[----:B------:R-:W-:Y:S05]  /*36660*/  BSYNC.RECONVERGENT B1 ;  /* 0x0000000000017941 */ /* 0x000fea0003800200 */
.L_x_25612:
        /* <DEDUP_REMOVED lines=44> */
.L_x_25616:
        /* <DEDUP_REMOVED lines=8> */
.L_x_25617:
[----:B------:R-:W-:Y:S05]  /*369b0*/  BSYNC.RECONVERGENT B1 ;  /* 0x0000000000017941 */ /* 0x000fea0003800200 */
.L_x_25615:
        /* <DEDUP_REMOVED lines=44> */
.L_x_25619:
        /* <DEDUP_REMOVED lines=8> */
.L_x_25620:
[----:B------:R-:W-:Y:S05]  /*36d00*/  BSYNC.RECONVERGENT B1 ;  /* 0x0000000000017941 */ /* 0x000fea0003800200 */
.L_x_25618:
        /* <DEDUP_REMOVED lines=43> */
.L_x_25622:
        /* <DEDUP_REMOVED lines=8> */
.L_x_25623:
[----:B------:R-:W-:Y:S05]  /*37040*/  BSYNC.RECONVERGENT B1 ;  /* 0x0000000000017941 */ /* 0x000fea0003800200 */
.L_x_25621:
        /* <DEDUP_REMOVED lines=22> */
.L_x_25599:
[----:B------:R-:W-:-:S07]  /*371b0*/  VIADD R14, R24, 0x3 ;  /* 0x00000003180e7836 */ /* 0x000fce0000000000 */
.L_x_25598:
        /* <DEDUP_REMOVED lines=31> */
.L_x_25627:
        /* <DEDUP_REMOVED lines=8> */
.L_x_25628:
[----:B------:R-:W-:Y:S05]  /*37430*/  BSYNC.RECONVERGENT B0 ;  /* 0x0000000000007941 */ /* 0x000fea0003800200 */
.L_x_25626:
        /* <DEDUP_REMOVED lines=45> */
.L_x_25630:
        /* <DEDUP_REMOVED lines=8> */
.L_x_25631:
[----:B------:R-:W-:Y:S05]  /*37790*/  BSYNC.RECONVERGENT B0 ;  /* 0x0000000000007941 */ /* 0x000fea0003800200 */
.L_x_25629:
        /* <DEDUP_REMOVED lines=44> */
.L_x_25633:
        /* <DEDUP_REMOVED lines=8> */
.L_x_25634:
[----:B------:R-:W-:Y:S05]  /*37ae0*/  BSYNC.RECONVERGENT B0 ;  /* 0x0000000000007941 */ /* 0x000fea0003800200 */
.L_x_25632:
        /* <DEDUP_REMOVED lines=44> */
.L_x_25636:
        /* <DEDUP_REMOVED lines=8> */
.L_x_25637:
[----:B------:R-:W-:Y:S05]  /*37e30*/  BSYNC.RECONVERGENT B0 ;  /* 0x0000000000007941 */ /* 0x000fea0003800200 */
.L_x_25635:
        /* <DEDUP_REMOVED lines=18> */
.L_x_25625:
        /* <DEDUP_REMOVED lines=31> */
.L_x_25640:
        /* <DEDUP_REMOVED lines=8> */
.L_x_25641:
[----:B------:R-:W-:Y:S05]  /*381d0*/  BSYNC.RECONVERGENT B0 ;  /* 0x0000000000007941 */ /* 0x000fea0003800200 */
.L_x_25639:
        /* <DEDUP_REMOVED lines=45> */
.L_x_25643:
        /* <DEDUP_REMOVED lines=8> */
.L_x_25644:
[----:B------:R-:W-:Y:S05]  /*38530*/  BSYNC.RECONVERGENT B0 ;  /* 0x0000000000007941 */ /* 0x000fea0003800200 */
.L_x_25642:
        /* <DEDUP_REMOVED lines=18> */
.L_x_25638:
        /* <DEDUP_REMOVED lines=31> */
.L_x_25646:
[----:B------:R-:W-:Y:S01]  /*38850*/  MOV R0, R3 ;  /* 0x0000000300007202 */ /* 0x000fe20000000f00 */
[----:B------:R-:W-:Y:S01]  /*38860*/  IMAD.MOV.U32 R6, RZ, RZ, R26 ;  /* 0x000000ffff067224 */ /* 0x000fe200078e001a */
[----:B------:R-:W-:Y:S02]  /*38870*/  MOV R15, R27 ;  /* 0x0000001b000f7202 */ /* 0x000fe40000000f00 */
[----:B------:R-:W-:-:S07]  /*38880*/  MOV R3, 0x388a0 ;  /* 0x000388a000037802 */ /* 0x000fce0000000f00 */
[----:B------:R-:W-:Y:S05]  /*38890*/  CALL.REL.NOINC `($__internal_59_$__cuda_sm20_rem_s64) ;  /* 0x0000004000e87944 */ /* 0x000fea0003c00000 */
[----:B------:R-:W-:-:S07]  /*388a0*/  MOV R5, R0 ;  /* 0x0000000000057202 */ /* 0x000fce0000000f00 */
.L_x_25647:
[----:B------:R-:W-:Y:S05]  /*388b0*/  BSYNC.RECONVERGENT B0 ;  /* 0x0000000000007941 */ /* 0x000fea0003800200 */
.L_x_25645:
        /* <DEDUP_REMOVED lines=10> */
.L_x_25597:
        /* <DEDUP_REMOVED lines=15> */
.L_x_25652:
        /* <DEDUP_REMOVED lines=22> */
.L_x_25651:
[----:B------:R-:W-:Y:S05]  /*38bb0*/  BSYNC.RECONVERGENT B7 ;  /* 0x0000000000077941 */ /* 0x000fea0003800200 */
.L_x_25650:
[----:B------:R-:W-:-:S04]  /*38bc0*/  IADD3 R18, P0, PT, R18, 0x8, RZ ;  /* 0x0000000812127810 */ /* 0x000fc80007f1e0ff */
[----:B------:R-:W-:Y:S02]  /*38bd0*/  IADD3.X R19, PT, PT, RZ, R19, RZ, P0, !PT ;  /* 0x00000013ff137210 */ /* 0x000fe400007fe4ff */
[----:B------:R-:W-:-:S04]  /*38be0*/  ISETP.GE.U32.AND P0, PT, R18, R17, PT ;  /* 0x000000111200720c */ /* 0x000fc80003f06070 */
[----:B------:R-:W-:-:S13]  /*38bf0*/  ISETP.GE.U32.AND.EX P0, PT, R19, R22, PT, P0 ;  /* 0x000000161300720c */ /* 0x000fda0003f06100 */
[----:B------:R-:W-:Y:S05]  /*38c00*/  @!P0 BRA `(.L_x_25652) ;  /* 0xfffffffc00908947 */ /* 0x000fea000383ffff */
.L_x_25649:
[----:B------:R-:W-:Y:S05]  /*38c10*/  BSYNC.RECONVERGENT B6 ;  /* 0x0000000000067941 */ /* 0x000fea0003800200 */
.L_x_25648:
        /* <DEDUP_REMOVED lines=21> */
.L_x_25654:
[----:B------:R-:W-:Y:S05]  /*38d70*/  BSYNC.RECONVERGENT B6 ;  /* 0x0000000000067941 */ /* 0x000fea0003800200 */
.L_x_25653:
        /* <DEDUP_REMOVED lines=21> */
.L_x_25656:
[----:B------:R-:W-:Y:S05]  /*38ed0*/  BSYNC.RECONVERGENT B6 ;  /* 0x0000000000067941 */ /* 0x000fea0003800200 */
.L_x_25655:
        /* <DEDUP_REMOVED lines=26> */
.L_x_25658:
[----:B------:R-:W-:Y:S05]  /*39080*/  BSYNC.RECONVERGENT B6 ;  /* 0x0000000000067941 */ /* 0x000fea0003800200 */
.L_x_25657:
        /* <DEDUP_REMOVED lines=25> */
.L_x_25686:
        /* <DEDUP_REMOVED lines=27> */
.L_x_25663:
[----:B------:R-:W-:Y:S01]  /*393d0*/  MOV R4, R29 ;  /* 0x0000001d00047202 */ /* 0x000fe20000000f00 */
[----:B------:R-:W-:Y:S01]  /*393e0*/  IMAD.MOV.U32 R2, RZ, RZ, R24 ;  /* 0x000000ffff027224 */ /* 0x000fe200078e0018 */
[----:B------:R-:W-:Y:S02]  /*393f0*/  MOV R5, R28 ;  /* 0x0000001c00057202 */ /* 0x000fe40000000f00 */
[----:B------:R-:W-:Y:S02]  /*39400*/  MOV R3, R25 ;  /* 0x0000001900037202 */ /* 0x000fe40000000f00 */
[----:B------:R-:W-:-:S07]  /*39410*/  MOV R0, 0x39430 ;  /* 0x0003943000007802 */ /* 0x000fce0000000f00 */
[----:B--2---:R-:W-:Y:S05]  /*39420*/  CALL.REL.NOINC `($__internal_58_$__cuda_sm20_div_s64) ;  /* 0x0000003000b47944 */ /* 0x004fea0003c00000 */
[----:B------:R-:W-:Y:S01]  /*39430*/  MOV R18, R4 ;  /* 0x0000000400127202 */ /* 0x000fe20000000f00 */
[----:B------:R-:W-:-:S07]  /*39440*/  IMAD.MOV.U32 R19, RZ, RZ, R5 ;  /* 0x000000ffff137224 */ /* 0x000fce00078e0005 */
.L_x_25664:
[----:B------:R-:W-:Y:S05]  /*39450*/  BSYNC.RECONVERGENT B1 ;  /* 0x0000000000017941 */ /* 0x000fea0003800200 */
.L_x_25662:
        /* <DEDUP_REMOVED lines=43> */
.L_x_25666:
        /* <DEDUP_REMOVED lines=8> */
.L_x_25667:
[----:B------:R-:W-:Y:S05]  /*39790*/  BSYNC.RECONVERGENT B1 ;  /* 0x0000000000017941 */ /* 0x000fea0003800200 */
.L_x_25665:
        /* <DEDUP_REMOVED lines=42> */
.L_x_25669:
        /* <DEDUP_REMOVED lines=8> */
.L_x_25670:
[----:B------:R-:W-:Y:S05]  /*39ac0*/  BSYNC.RECONVERGENT B1 ;  /* 0x0000000000017941 */ /* 0x000fea0003800200 */
.L_x_25668:
        /* <DEDUP_REMOVED lines=42> */
.L_x_25672:
        /* <DEDUP_REMOVED lines=8> */
.L_x_25673:
[----:B------:R-:W-:Y:S05]  /*39df0*/  BSYNC.RECONVERGENT B1 ;  /* 0x0000000000017941 */ /* 0x000fea0003800200 */
.L_x_25671:
        /* <DEDUP_REMOVED lines=42> */
.L_x_25675:
        /* <DEDUP_REMOVED lines=8> */
.L_x_25676:
[----:B------:R-:W-:Y:S05]  /*3a120*/  BSYNC.RECONVERGENT B1 ;  /* 0x0000000000017941 */ /* 0x000fea0003800200 */
.L_x_25674:
        /* <DEDUP_REMOVED lines=42> */
.L_x_25678:
        /* <DEDUP_REMOVED lines=8> */
.L_x_25679:
[----:B------:R-:W-:Y:S05]  /*3a450*/  BSYNC.RECONVERGENT B1 ;  /* 0x0000000000017941 */ /* 0x000fea0003800200 */
.L_x_25677:
        /* <DEDUP_REMOVED lines=42> */
.L_x_25681:
        /* <DEDUP_REMOVED lines=8> */
.L_x_25682:
[----:B------:R-:W-:Y:S05]  /*3a780*/  BSYNC.RECONVERGENT B1 ;  /* 0x0000000000017941 */ /* 0x000fea0003800200 */
.L_x_25680:
        /* <DEDUP_REMOVED lines=41> */
.L_x_25684:
        /* <DEDUP_REMOVED lines=8> */
.L_x_25685:
[----:B------:R-:W-:Y:S05]  /*3aaa0*/  BSYNC.RECONVERGENT B1 ;  /* 0x0000000000017941 */ /* 0x000fea0003800200 */
.L_x_25683:
        /* <DEDUP_REMOVED lines=21> */
.L_x_25661:
[----:B------:R-:W-:-:S07]  /*3ac00*/  IADD3 R16, PT, PT, R26, 0x3, RZ ;  /* 0x000000031a107810 */ /* 0x000fce0007ffe0ff */
.L_x_25660:
        /* <DEDUP_REMOVED lines=31> */
.L_x_25689:
        /* <DEDUP_REMOVED lines=8> */
.L_x_25690:
[----:B------:R-:W-:Y:S05]  /*3ae80*/  BSYNC.RECONVERGENT B0 ;  /* 0x0000000000007941 */ /* 0x000fea0003800200 */
.L_x_25688:
        /* <DEDUP_REMOVED lines=45> */
.L_x_25692:
        /* <DEDUP_REMOVED lines=8> */
.L_x_25693:
[----:B------:R-:W-:Y:S05]  /*3b1e0*/  BSYNC.RECONVERGENT B0 ;  /* 0x0000000000007941 */ /* 0x000fea0003800200 */
.L_x_25691:
        /* <DEDUP_REMOVED lines=44> */
.L_x_25695:
        /* <DEDUP_REMOVED lines=8> */
.L_x_25696:
[----:B------:R-:W-:Y:S05]  /*3b530*/  BSYNC.RECONVERGENT B0 ;  /* 0x0000000000007941 */ /* 0x000fea0003800200 */
.L_x_25694:
        /* <DEDUP_REMOVED lines=44> */
.L_x_25698:
        /* <DEDUP_REMOVED lines=8> */
.L_x_25699:
[----:B------:R-:W-:Y:S05]  /*3b880*/  BSYNC.RECONVERGENT B0 ;  /* 0x0000000000007941 */ /* 0x000fea0003800200 */
.L_x_25697:
        /* <DEDUP_REMOVED lines=18> */
.L_x_25687:
        /* <DEDUP_REMOVED lines=31> */
.L_x_25702:
        /* <DEDUP_REMOVED lines=8> */
.L_x_25703:
[----:B------:R-:W-:Y:S05]  /*3bc20*/  BSYNC.RECONVERGENT B0 ;  /* 0x0000000000007941 */ /* 0x000fea0003800200 */
.L_x_25701:
        /* <DEDUP_REMOVED lines=45> */
.L_x_25705:
        /* <DEDUP_REMOVED lines=8> */
.L_x_25706:
[----:B------:R-:W-:Y:S05]  /*3bf80*/  BSYNC.RECONVERGENT B0 ;  /* 0x0000000000007941 */ /* 0x000fea0003800200 */
.L_x_25704:
        /* <DEDUP_REMOVED lines=18> */
.L_x_25700:
        /* <DEDUP_REMOVED lines=31> */
.L_x_25708:
[----:B------:R-:W-:Y:S01]  /*3c2a0*/  MOV R0, R3 ;  /* 0x0000000300007202 */ /* 0x000fe20000000f00 */
[----:B------:R-:W-:Y:S01]  /*3c2b0*/  IMAD.MOV.U32 R15, RZ, RZ, R29 ;  /* 0x000000ffff0f7224 */ /* 0x000fe200078e001d */
[----:B------:R-:W-:Y:S02]  /*3c2c0*/  MOV R6, R28 ;  /* 0x0000001c00067202 */ /* 0x000fe40000000f00 */
[----:B------:R-:W-:-:S07]  /*3c2d0*/  MOV R3, 0x3c2f0 ;  /* 0x0003c2f000037802 */ /* 0x000fce0000000f00 */
[----:B------:R-:W-:Y:S05]  /*3c2e0*/  CALL.REL.NOINC `($__internal_59_$__cuda_sm20_rem_s64) ;  /* 0x0000000800547944 */ /* 0x000fea0003c00000 */
[----:B------:R-:W-:-:S07]  /*3c2f0*/  MOV R5, R0 ;  /* 0x0000000000057202 */ /* 0x000fce0000000f00 */
.L_x_25709:
[----:B------:R-:W-:Y:S05]  /*3c300*/  BSYNC.RECONVERGENT B0 ;  /* 0x0000000000007941 */ /* 0x000fea0003800200 */
.L_x_25707:
        /* <DEDUP_REMOVED lines=10> */
.L_x_25659:
        /* <DEDUP_REMOVED lines=15> */
.L_x_25714:
        /* <DEDUP_REMOVED lines=22> */
.L_x_25713:
[----:B------:R-:W-:Y:S05]  /*3c600*/  BSYNC.RECONVERGENT B7 ;  /* 0x0000000000077941 */ /* 0x000fea0003800200 */
.L_x_25712:
[----:B------:R-:W-:-:S04]  /*3c610*/  IADD3 R16, P0, PT, R16, 0x8, RZ ;  /* 0x0000000810107810 */ /* 0x000fc80007f1e0ff */
[----:B------:R-:W-:Y:S02]  /*3c620*/  IADD3.X R17, PT, PT, RZ, R17, RZ, P0, !PT ;  /* 0x00000011ff117210 */ /* 0x000fe400007fe4ff */
[----:B------:R-:W-:-:S04]  /*3c630*/  ISETP.GE.U32.AND P0, PT, R16, R19, PT ;  /* 0x000000131000720c */ /* 0x000fc80003f06070 */
[----:B------:R-:W-:-:S13]  /*3c640*/  ISETP.GE.U32.AND.EX P0, PT, R17, R18, PT, P0 ;  /* 0x000000121100720c */ /* 0x000fda0003f06100 */
[----:B------:R-:W-:Y:S05]  /*3c650*/  @!P0 BRA `(.L_x_25714) ;  /* 0xfffffffc00908947 */ /* 0x000fea000383ffff */
.L_x_25711:
[----:B------:R-:W-:Y:S05]  /*3c660*/  BSYNC.RECONVERGENT B6 ;  /* 0x0000000000067941 */ /* 0x000fea0003800200 */
.L_x_25710:
        /* <DEDUP_REMOVED lines=9> */
        .weak           $__internal_58_$__cuda_sm20_div_s64
        .type           $__internal_58_$__cuda_sm20_div_s64,@function
        .size           $__internal_58_$__cuda_sm20_div_s64,($__internal_59_$__cuda_sm20_rem_s64 - $__internal_58_$__cuda_sm20_div_s64)
$__internal_58_$__cuda_sm20_div_s64:
        /* <DEDUP_REMOVED lines=83> */
[----:B------:R-:W-:Y:S05]  /*3cc30*/  RET.REL.NODEC R2 `(_ZN2at6native29vectorized_elementwise_kernelILi8EZZZNS0_67_GLOBAL__N__bb565c37_34_ValidateCompressedIndicesKernel_cu_33a4b88b42_validate_compressed_sparse_indices_kernelILNS2_8CDimNameE0ENS2_18CUDAKernelLauncherENS2_14EmptyVecKernelENS2_8DummyVecELm0EEEvRKNS_6TensorESA_lllENKUlvE1_clEvENKUlvE0_clEvEUllllllE_St5arrayIPcLm6EEEEviT0_T1_) ;  /* 0xfffffc3002f07950 */ /* 0x000fea0003c3ffff */
        .weak           $__internal_59_$__cuda_sm20_rem_s64
        .type           $__internal_59_$__cuda_sm20_rem_s64,@function
        .size           $__internal_59_$__cuda_sm20_rem_s64,(.L_x_40079 - $__internal_59_$__cuda_sm20_rem_s64)
$__internal_59_$__cuda_sm20_rem_s64:
        /* <DEDUP_REMOVED lines=77> */
[----:B------:R-:W-:Y:S06]  /*3d110*/  RET.REL.NODEC R2 `(_ZN2at6native29vectorized_elementwise_kernelILi8EZZZNS0_67_GLOBAL__N__bb565c37_34_ValidateCompressedIndicesKernel_cu_33a4b88b42_validate_compressed_sparse_indices_kernelILNS2_8CDimNameE0ENS2_18CUDAKernelLauncherENS2_14EmptyVecKernelENS2_8DummyVecELm0EEEvRKNS_6TensorESA_lllENKUlvE1_clEvENKUlvE0_clEvEUllllllE_St5arrayIPcLm6EEEEviT0_T1_) ;  /* 0xfffffc2c02b87950 */ /* 0x000fec0003c3ffff */
.L_x_25715:
        /* <DEDUP_REMOVED lines=14> */
.L_x_40079:


//--------------------- .text._ZN2at6native18elementwise_kernelILi128ELi4EZNS0_15gpu_kernel_implIZZZNS0_67_GLOBAL__N__bb565c37_34_ValidateCompressedIndicesKernel_cu_33a4b88b42_validate_compressed_sparse_indices_kernelILNS3_8CDimNameE0ENS3_18CUDAKernelLauncherENS3_14EmptyVecKernelENS3_8DummyVecELm0EEEvRKNS_6TensorESB_lllENKUlvE1_clEvENKUlvE_clEvEUliiiiiE_EEvRNS_18TensorIteratorBaseERKT_EUliE_EEviT1_ --------------------------
	.section	.text._ZN2at6native18elementwise_kernelILi128ELi4EZNS0_15gpu_kernel_implIZZZNS0_67_GLOBAL__N__bb565c37_34_ValidateCompressedIndicesKernel_cu_33a4b88b42_validate_compressed_sparse_indices_kernelILNS3_8CDimNameE0ENS3_18CUDAKernelLauncherENS3_14EmptyVecKernelENS3_8DummyVecELm0EEEvRKNS_6TensorESB_lllENKUlvE1_clEvENKUlvE_clEvEUliiiiiE_EEvRNS_18TensorIteratorBaseERKT_EUliE_EEviT1_,"ax",@progbits
	.align	128
        .global         _ZN2at6native18elementwise_kernelILi128ELi4EZNS0_15gpu_kernel_implIZZZNS0_67_GLOBAL__N__bb565c37_34_ValidateCompressedIndicesKernel_cu_33a4b88b42_validate_compressed_sparse_indices_kernelILNS3_8CDimNameE0ENS3_18CUDAKernelLauncherENS3_14EmptyVecKernelENS3_8DummyVecELm0EEEvRKNS_6TensorESB_lllENKUlvE1_clEvENKUlvE_clEvEUliiiiiE_EEvRNS_18TensorIteratorBaseERKT_EUliE_EEviT1_
        .type           _ZN2at6native18elementwise_kernelILi128ELi4EZNS0_15gpu_kernel_implIZZZNS0_67_GLOBAL__N__bb565c37_34_ValidateCompressedIndicesKernel_cu_33a4b88b42_validate_compressed_sparse_indices_kernelILNS3_8CDimNameE0ENS3_18CUDAKernelLauncherENS3_14EmptyVecKernelENS3_8DummyVecELm0EEEvRKNS_6TensorESB_lllENKUlvE1_clEvENKUlvE_clEvEUliiiiiE_EEvRNS_18TensorIteratorBaseERKT_EUliE_EEviT1_,@function
        .size           _ZN2at6native18elementwise_kernelILi128ELi4EZNS0_15gpu_kernel_implIZZZNS0_67_GLOBAL__N__bb565c37_34_ValidateCompressedIndicesKernel_cu_33a4b88b42_validate_compressed_sparse_indices_kernelILNS3_8CDimNameE0ENS3_18CUDAKernelLauncherENS3_14EmptyVecKernelENS3_8DummyVecELm0EEEvRKNS_6TensorESB_lllENKUlvE1_clEvENKUlvE_clEvEUliiiiiE_EEvRNS_18TensorIteratorBaseERKT_EUliE_EEviT1_,(.L_x_40081 - _ZN2at6native18elementwise_kernelILi128ELi4EZNS0_15gpu_kernel_implIZZZNS0_67_GLOBAL__N__bb565c37_34_ValidateCompressedIndicesKernel_cu_33a4b88b42_validate_compressed_sparse_indices_kernelILNS3_8CDimNameE0ENS3_18CUDAKernelLauncherENS3_14EmptyVecKernelENS3_8DummyVecELm0EEEvRKNS_6TensorESB_lllENKUlvE1_clEvENKUlvE_clEvEUliiiiiE_EEvRNS_18TensorIteratorBaseERKT_EUliE_EEviT1_)
        .other          _ZN2at6native18elementwise_kernelILi128ELi4EZNS0_15gpu_kernel_implIZZZNS0_67_GLOBAL__N__bb565c37_34_ValidateCompressedIndicesKernel_cu_33a4b88b42_validate_compressed_sparse_indices_kernelILNS3_8CDimNameE0ENS3_18CUDAKernelLauncherENS3_14EmptyVecKernelENS3_8DummyVecELm0EEEvRKNS_6TensorESB_lllENKUlvE1_clEvENKUlvE_clEvEUliiiiiE_EEvRNS_18TensorIteratorBaseERKT_EUliE_EEviT1_,@"STO_CUDA_ENTRY STV_DEFAULT"
_ZN2at6native18elementwise_kernelILi128ELi4EZNS0_15gpu_kernel_implIZZZNS0_67_GLOBAL__N__bb565c37_34_ValidateCompressedIndicesKernel_cu_33a4b88b42_validate_compressed_sparse_indices_kernelILNS3_8CDimNameE0ENS3_18CUDAKernelLauncherENS3_14EmptyVecKernelENS3_8DummyVecELm0EEEvRKNS_6TensorESB_lllENKUlvE1_clEvENKUlvE_clEvEUliiiiiE_EEvRNS_18TensorIteratorBaseERKT_EUliE_EEviT1_:
.text._ZN2at6native18elementwise_kernelILi128ELi4EZNS0_15gpu_kernel_implIZZZNS0_67_GLOBAL__N__bb565c37_34_ValidateCompressedIndicesKernel_cu_33a4b88b42_validate_compressed_sparse_indices_kernelILNS3_8CDimNameE0ENS3_18CUDAKernelLauncherENS3_14EmptyVecKernelENS3_8DummyVecELm0EEEvRKNS_6TensorESB_lllENKUlvE1_clEvENKUlvE_clEvEUliiiiiE_EEvRNS_18TensorIteratorBaseERKT_EUliE_EEviT1_:
        /* <DEDUP_REMOVED lines=463> */
.L_x_25718:
        /* <DEDUP_REMOVED lines=16> */
.L_x_25722:
[----:B------:R0:W5:Y:S01]  /*1df0*/  LDG.E.U8 R24, desc[UR36][R4.64] ;  /* 0x0000002404187981 */ /* 0x000162000c1e1100 */
[----:B------:R-:W-:Y:S05]  /*1e00*/  BRA `(.L_x_25724) ;  /* 0x0000000c00307947 */ /* 0x000fea0003800000 */
.L_x_25721:
        /* <DEDUP_REMOVED lines=8> */
.L_x_25726:
[----:B------:R0:W5:Y:S01]  /*1e90*/  LDG.E R24, desc[UR36][R4.64] ;  /* 0x0000002404187981 */ /* 0x000162000c1e1900 */
[----:B------:R-:W-:Y:S05]  /*1ea0*/  BRA `(.L_x_25724) ;  /* 0x0000000c00087947 */ /* 0x000fea0003800000 */
.L_x_25725:
[----:B------:R0:W5:Y:S01]  /*1eb0*/  LDG.E.S16 R24, desc[UR36][R4.64] ;  /* 0x0000002404187981 */ /* 0x000162000c1e1700 */
[----:B------:R-:W-:Y:S05]  /*1ec0*/  BRA `(.L_x_25724) ;  /* 0x0000000c00007947 */ /* 0x000fea0003800000 */
.L_x_25720:
        /* <DEDUP_REMOVED lines=9> */
.L_x_25728:
[----:B------:R-:W2:Y:S02]  /*1f60*/  LDG.E.U16 R4, desc[UR36][R4.64] ;  /* 0x0000002404047981 */ /* 0x000ea4000c1e1500 */
[----:B--2---:R-:W-:-:S06]  /*1f70*/  HADD2.F32 R24, -RZ, R4.H0_H0 ;  /* 0x20000004ff187230 */ /* 0x004fcc0000004100 */
[----:B------:R-:W0:Y:S01]  /*1f80*/  F2I.FTZ.TRUNC.NTZ R24, R24 ;  /* 0x0000001800187305 */ /* 0x000e22000021f100 */
[----:B------:R-:W-:Y:S05]  /*1f90*/  BRA `(.L_x_25724) ;  /* 0x0000000800cc7947 */ /* 0x000fea0003800000 */
.L_x_25727:
        /* <DEDUP_REMOVED lines=9> */
.L_x_25730:
[----:B------:R-:W2:Y:S02]  /*2030*/  LDG.E.U16 R4, desc[UR36][R4.64] ;  /* 0x0000002404047981 */ /* 0x000ea4000c1e1500 */
[----:B--2---:R-:W-:-:S06]  /*2040*/  HADD2.F32 R24, -RZ, R4.H0_H0 ;  /* 0x20000004ff187230 */ /* 0x004fcc0000004100 */
[----:B------:R-:W0:Y:S01]  /*2050*/  F2I.FTZ.TRUNC.NTZ R24, R24 ;  /* 0x0000001800187305 */ /* 0x000e22000021f100 */
[----:B------:R-:W-:Y:S05]  /*2060*/  BRA `(.L_x_25724) ;  /* 0x0000000800987947 */ /* 0x000fea0003800000 */
.L_x_25729:
[----:B------:R-:W2:Y:S02]  /*2070*/  LDG.E.64 R24, desc[UR36][R4.64] ;  /* 0x0000002404187981 */ /* 0x000ea4000c1e1b00 */
[----:B--2---:R0:W1:Y:S01]  /*2080*/  F2I.F64.TRUNC R24, R24 ;  /* 0x0000001800187311 */ /* 0x004062000030d100 */
[----:B------:R-:W-:Y:S05]  /*2090*/  BRA `(.L_x_25724) ;  /* 0x00000008008c7947 */ /* 0x000fea0003800000 */
.L_x_25719:
        /* <DEDUP_REMOVED lines=12> */
.L_x_25733:
[----:B------:R-:W2:Y:S02]  /*2160*/  LDG.E.64 R4, desc[UR36][R4.64] ;  /* 0x0000002404047981 */ /* 0x000ea4000c1e1b00 */
[----:B--2---:R0:W1:Y:S01]  /*2170*/  F2I.F64.TRUNC R24, R4 ;  /* 0x0000000400187311 */ /* 0x004062000030d100 */
[----:B------:R-:W-:Y:S05]  /*2180*/  BRA `(.L_x_25724) ;  /* 0x0000000800507947 */ /* 0x000fea0003800000 */
.L_x_25732:
        /* <DEDUP_REMOVED lines=26> */
.L_x_25735:
        /* <DEDUP_REMOVED lines=14> */
.L_x_25734:
[----:B------:R-:W2:Y:S02]  /*2410*/  LDG.E.U16 R24, desc[UR36][R4.64] ;  /* 0x0000002404187981 */ /* 0x000ea4000c1e1500 */
[----:B--2---:R-:W-:-:S06]  /*2420*/  SHF.L.U32 R24, R24, 0x10, RZ ;  /* 0x0000001018187819 */ /* 0x004fcc00000006ff */
[----:B------:R-:W0:Y:S01]  /*2430*/  F2I.FTZ.TRUNC.NTZ R24, R24 ;  /* 0x0000001800187305 */ /* 0x000e22000021f100 */
[----:B------:R-:W-:Y:S05]  /*2440*/  BRA `(.L_x_25724) ;  /* 0x0000000400a07947 */ /* 0x000fea0003800000 */
.L_x_25731:
        /* <DEDUP_REMOVED lines=10> */
.L_x_25738:
        /* <DEDUP_REMOVED lines=21> */
.L_x_25742:
[----:B------:R-:W-:Y:S05]  /*2640*/  BSYNC.RECONVERGENT B1 ;  /* 0x0000000000017941 */ /* 0x000fea0003800200 */
.L_x_25741:
[----:B------:R-:W-:Y:S01]  /*2650*/  IMAD.SHL.U32 R0, R0, 0x100000, RZ ;  /* 0x0010000000007824 */ /* 0x000fe200078e00ff */
[----:B------:R-:W-:-:S04]  /*2660*/  LEA R3, R3, 0x3b800000, 0x17 ;  /* 0x3b80000003037811 */ /* 0x000fc800078eb8ff */
[----:B------:R-:W-:-:S07]  /*2670*/  LOP3.LUT R24, R3, R0, R7, 0xfe, !PT ;  /* 0x0000000003187212 */ /* 0x000fce00078efe07 */
.L_x_25740:
[----:B------:R-:W-:Y:S05]  /*2680*/  BSYNC.RECONVERGENT B0 ;  /* 0x0000000000007941 */ /* 0x000fea0003800200 */
.L_x_25739:
[----:B------:R-:W1:Y:S01]  /*2690*/  F2I.FTZ.TRUNC.NTZ R24, R24 ;  /* 0x0000001800187305 */ /* 0x000e62000021f100 */
[----:B------:R-:W-:Y:S05]  /*26a0*/  BRA `(.L_x_25724) ;  /* 0x0000000400087947 */ /* 0x000fea0003800000 */
.L_x_25737:
        /* <DEDUP_REMOVED lines=21> */
.L_x_25746:
[----:B------:R-:W-:Y:S05]  /*2800*/  BSYNC.RECONVERGENT B1 ;  /* 0x0000000000017941 */ /* 0x000fea0003800200 */
.L_x_25745:
[----:B------:R-:W-:Y:S01]  /*2810*/  IMAD.SHL.U32 R0, R0, 0x200000, RZ ;  /* 0x0020000000007824 */ /* 0x000fe200078e00ff */
[----:B------:R-:W-:-:S04]  /*2820*/  LEA R3, R3, 0x37800000, 0x17 ;  /* 0x3780000003037811 */ /* 0x000fc800078eb8ff */
[----:B------:R-:W-:-:S07]  /*2830*/  LOP3.LUT R24, R3, R0, R7, 0xfe, !PT ;  /* 0x0000000003187212 */ /* 0x000fce00078efe07 */
.L_x_25744:
[----:B------:R-:W-:Y:S05]  /*2840*/  BSYNC.RECONVERGENT B0 ;  /* 0x0000000000007941 */ /* 0x000fea0003800200 */
.L_x_25743:
[----:B------:R-:W2:Y:S01]  /*2850*/  F2I.FTZ.TRUNC.NTZ R24, R24 ;  /* 0x0000001800187305 */ /* 0x000ea2000021f100 */
[----:B------:R-:W-:Y:S05]  /*2860*/  BRA `(.L_x_25724) ;  /* 0x0000000000987947 */ /* 0x000fea0003800000 */
.L_x_25736:
[----:B------:R-:W-:-:S13]  /*2870*/  ISETP.NE.AND P0, PT, R3, 0x1c, PT ;  /* 0x0000001c0300780c */ /* 0x000fda0003f05270 */
[----:B------:R-:W-:Y:S05]  /*2880*/  @!P0 BRA `(.L_x_25747) ;  /* 0x00000000008c8947 */ /* 0x000fea0003800000 */
[----:B------:R-:W-:-:S13]  /*2890*/  ISETP.NE.AND P0, PT, R3, 0x1d, PT ;  /* 0x0000001d0300780c */ /* 0x000fda0003f05270 */
[----:B------:R-:W-:Y:S05]  /*28a0*/  @!P0 BRA `(.L_x_25748) ;  /* 0x00000000007c8947 */ /* 0x000fea0003800000 */
[----:B------:R-:W-:-:S13]  /*28b0*/  ISETP.NE.AND P0, PT, R3, 0x2c, PT ;  /* 0x0000002c0300780c */ /* 0x000fda0003f05270 */
[----:B------:R-:W-:Y:S05]  /*28c0*/  @!P0 BRA `(.L_x_25749) ;  /* 0x0000000000488947 */ /* 0x000fea0003800000 */
.L_x_25723:
        /* <DEDUP_REMOVED lines=16> */
.L_x_25750:
[----:B------:R-:W-:Y:S01]  /*29d0*/  IMAD.MOV.U32 R24, RZ, RZ, RZ ;  /* 0x000000ffff187224 */ /* 0x000fe200078e00ff */
[----:B------:R-:W-:Y:S06]  /*29e0*/  BRA `(.L_x_25724) ;  /* 0x0000000000387947 */ /* 0x000fec0003800000 */
.L_x_25749:
        /* <DEDUP_REMOVED lines=8> */
.L_x_25752:
[----:B------:R-:W-:Y:S05]  /*2a70*/  BSYNC.RECONVERGENT B0 ;  /* 0x0000000000007941 */ /* 0x000fea0003800200 */
.L_x_25751:
[----:B------:R-:W4:Y:S01]  /*2a80*/  F2I.FTZ.TRUNC.NTZ R24, R24 ;  /* 0x0000001800187305 */ /* 0x000f22000021f100 */
[----:B------:R-:W-:Y:S05]  /*2a90*/  BRA `(.L_x_25724) ;  /* 0x00000000000c7947 */ /* 0x000fea0003800000 */
.L_x_25748:
[----:B------:R0:W5:Y:S01]  /*2aa0*/  LDG.E R24, desc[UR36][R4.64] ;  /* 0x0000002404187981 */ /* 0x000162000c1e1900 */
[----:B------:R-:W-:Y:S05]  /*2ab0*/  BRA `(.L_x_25724) ;  /* 0x0000000000047947 */ /* 0x000fea0003800000 */
.L_x_25747:
[----:B------:R3:W5:Y:S02]  /*2ac0*/  LDG.E R24, desc[UR36][R4.64] ;  /* 0x0000002404187981 */ /* 0x000764000c1e1900 */
.L_x_25724:
        /* <DEDUP_REMOVED lines=16> */
.L_x_25756:
[----:B------:R0:W5:Y:S01]  /*2bd0*/  LDG.E.U8 R23, desc[UR36][R4.64] ;  /* 0x0000002404177981 */ /* 0x000162000c1e1100 */
[----:B------:R-:W-:Y:S05]  /*2be0*/  BRA `(.L_x_25758) ;  /* 0x0000000c00307947 */ /* 0x000fea0003800000 */
.L_x_25755:
        /* <DEDUP_REMOVED lines=8> */
.L_x_25760:
[----:B------:R3:W5:Y:S01]  /*2c70*/  LDG.E R23, desc[UR36][R4.64] ;  /* 0x0000002404177981 */ /* 0x000762000c1e1900 */
[----:B------:R-:W-:Y:S05]  /*2c80*/  BRA `(.L_x_25758) ;  /* 0x0000000c00087947 */ /* 0x000fea0003800000 */
.L_x_25759:
[----:B------:R0:W5:Y:S01]  /*2c90*/  LDG.E.S16 R23, desc[UR36][R4.64] ;  /* 0x0000002404177981 */ /* 0x000162000c1e1700 */
[----:B------:R-:W-:Y:S05]  /*2ca0*/  BRA `(.L_x_25758) ;  /* 0x0000000c00007947 */ /* 0x000fea0003800000 */
.L_x_25754:
        /* <DEDUP_REMOVED lines=9> */
.L_x_25762:
[----:B------:R-:W3:Y:S02]  /*2d40*/  LDG.E.U16 R4, desc[UR36][R4.64] ;  /* 0x0000002404047981 */ /* 0x000ee4000c1e1500 */
[----:B---3--:R-:W-:-:S06]  /*2d50*/  HADD2.F32 R23, -RZ, R4.H0_H0 ;  /* 0x20000004ff177230 */ /* 0x008fcc0000004100 */
[----:B------:R-:W0:Y:S01]  /*2d60*/  F2I.FTZ.TRUNC.NTZ R23, R23 ;  /* 0x0000001700177305 */ /* 0x000e22000021f100 */
[----:B------:R-:W-:Y:S05]  /*2d70*/  BRA `(.L_x_25758) ;  /* 0x0000000800cc7947 */ /* 0x000fea0003800000 */
.L_x_25761:
        /* <DEDUP_REMOVED lines=9> */
.L_x_25764:
[----:B------:R-:W3:Y:S02]  /*2e10*/  LDG.E.U16 R4, desc[UR36][R4.64] ;  /* 0x0000002404047981 */ /* 0x000ee4000c1e1500 */
[----:B---3--:R-:W-:-:S06]  /*2e20*/  HADD2.F32 R23, -RZ, R4.H0_H0 ;  /* 0x20000004ff177230 */ /* 0x008fcc0000004100 */
[----:B------:R-:W0:Y:S01]  /*2e30*/  F2I.FTZ.TRUNC.NTZ R23, R23 ;  /* 0x0000001700177305 */ /* 0x000e22000021f100 */
[----:B------:R-:W-:Y:S05]  /*2e40*/  BRA `(.L_x_25758) ;  /* 0x0000000800987947 */ /* 0x000fea0003800000 */
.L_x_25763:
[----:B------:R-:W3:Y:S02]  /*2e50*/  LDG.E.64 R4, desc[UR36][R4.64] ;  /* 0x0000002404047981 */ /* 0x000ee4000c1e1b00 */
[----:B---3--:R0:W3:Y:S01]  /*2e60*/  F2I.F64.TRUNC R23, R4 ;  /* 0x0000000400177311 */ /* 0x0080e2000030d100 */
[----:B------:R-:W-:Y:S05]  /*2e70*/  BRA `(.L_x_25758) ;  /* 0x00000008008c7947 */ /* 0x000fea0003800000 */
.L_x_25753:
        /* <DEDUP_REMOVED lines=12> */
.L_x_25767:
[----:B------:R-:W3:Y:S02]  /*2f40*/  LDG.E.64 R4, desc[UR36][R4.64] ;  /* 0x0000002404047981 */ /* 0x000ee4000c1e1b00 */
[----:B---3--:R0:W3:Y:S01]  /*2f50*/  F2I.F64.TRUNC R23, R4 ;  /* 0x0000000400177311 */ /* 0x0080e2000030d100 */
[----:B------:R-:W-:Y:S05]  /*2f60*/  BRA `(.L_x_25758) ;  /* 0x0000000800507947 */ /* 0x000fea0003800000 */
.L_x_25766:
        /* <DEDUP_REMOVED lines=26> */
.L_x_25769:
        /* <DEDUP_REMOVED lines=14> */
.L_x_25768:
[----:B------:R-:W3:Y:S02]  /*31f0*/  LDG.E.U16 R23, desc[UR36][R4.64] ;  /* 0x0000002404177981 */ /* 0x000ee4000c1e1500 */
[----:B---3--:R-:W-:-:S06]  /*3200*/  IMAD.U32 R23, R23, 0x10000, RZ ;  /* 0x0001000017177824 */ /* 0x008fcc00078e00ff */
[----:B------:R-:W0:Y:S01]  /*3210*/  F2I.FTZ.TRUNC.NTZ R23, R23 ;  /* 0x0000001700177305 */ /* 0x000e22000021f100 */
[----:B------:R-:W-:Y:S05]  /*3220*/  BRA `(.L_x_25758) ;  /* 0x0000000400a07947 */ /* 0x000fea0003800000 */
.L_x_25765:
        /* <DEDUP_REMOVED lines=10> */
.L_x_25772:
        /* <DEDUP_REMOVED lines=21> */
.L_x_25776:
[----:B------:R-:W-:Y:S05]  /*3420*/  BSYNC.RECONVERGENT B1 ;  /* 0x0000000000017941 */ /* 0x000fea0003800200 */
.L_x_25775:
[----:B------:R-:W-:Y:S01]  /*3430*/  IMAD.SHL.U32 R0, R0, 0x100000, RZ ;  /* 0x0010000000007824 */ /* 0x000fe200078e00ff */
[----:B------:R-:W-:-:S04]  /*3440*/  LEA R3, R3, 0x3b800000, 0x17 ;  /* 0x3b80000003037811 */ /* 0x000fc800078eb8ff */
[----:B------:R-:W-:-:S07]  /*3450*/  LOP3.LUT R23, R3, R0, R23, 0xfe, !PT ;  /* 0x0000000003177212 */ /* 0x000fce00078efe17 */
.L_x_25774:
[----:B------:R-:W-:Y:S05]  /*3460*/  BSYNC.RECONVERGENT B0 ;  /* 0x0000000000007941 */ /* 0x000fea0003800200 */
.L_x_25773:
[----:B------:R-:W0:Y:S01]  /*3470*/  F2I.FTZ.TRUNC.NTZ R23, R23 ;  /* 0x0000001700177305 */ /* 0x000e22000021f100 */
[----:B------:R-:W-:Y:S05]  /*3480*/  BRA `(.L_x_25758) ;  /* 0x0000000400087947 */ /* 0x000fea0003800000 */
.L_x_25771:
        /* <DEDUP_REMOVED lines=21> */
.L_x_25780:
[----:B------:R-:W-:Y:S05]  /*35e0*/  BSYNC.RECONVERGENT B1 ;  /* 0x0000000000017941 */ /* 0x000fea0003800200 */
.L_x_25779:
[----:B------:R-:W-:Y:S02]  /*35f0*/  SHF.L.U32 R0, R0, 0x15, RZ ;  /* 0x0000001500007819 */ /* 0x000fe400000006ff */
[----:B------:R-:W-:-:S04]  /*3600*/  LEA R3, R3, 0x37800000, 0x17 ;  /* 0x3780000003037811 */ /* 0x000fc800078eb8ff */
[----:B------:R-:W-:-:S07]  /*3610*/  LOP3.LUT R23, R3, R0, R23, 0xfe, !PT ;  /* 0x0000000003177212 */ /* 0x000fce00078efe17 */
.L_x_25778:
[----:B------:R-:W-:Y:S05]  /*3620*/  BSYNC.RECONVERGENT B0 ;  /* 0x0000000000007941 */ /* 0x000fea0003800200 */
.L_x_25777:
[----:B------:R-:W0:Y:S01]  /*3630*/  F2I.FTZ.TRUNC.NTZ R23, R23 ;  /* 0x0000001700177305 */ /* 0x000e22000021f100 */
[----:B------:R-:W-:Y:S05]  /*3640*/  BRA `(.L_x_25758) ;  /* 0x0000000000987947 */ /* 0x000fea0003800000 */
.L_x_25770:
[----:B------:R-:W-:-:S13]  /*3650*/  ISETP.NE.AND P0, PT, R0, 0x1c, PT ;  /* 0x0000001c0000780c */ /* 0x000fda0003f05270 */
[----:B------:R-:W-:Y:S05]  /*3660*/  @!P0 BRA `(.L_x_25781) ;  /* 0x00000000008c8947 */ /* 0x000fea0003800000 */
[----:B------:R-:W-:-:S13]  /*3670*/  ISETP.NE.AND P0, PT, R0, 0x1d, PT ;  /* 0x0000001d0000780c */ /* 0x000fda0003f05270 */
[----:B------:R-:W-:Y:S05]  /*3680*/  @!P0 BRA `(.L_x_25782) ;  /* 0x00000000007c8947 */ /* 0x000fea0003800000 */
[----:B------:R-:W-:-:S13]  /*3690*/  ISETP.NE.AND P0, PT, R0, 0x2c, PT ;  /* 0x0000002c0000780c */ /* 0x000fda0003f05270 */
[----:B------:R-:W-:Y:S05]  /*36a0*/  @!P0 BRA `(.L_x_25783) ;  /* 0x0000000000488947 */ /* 0x000fea0003800000 */
.L_x_25757:
        /* <DEDUP_REMOVED lines=16> */
.L_x_25784:
[----:B------:R-:W-:Y:S01]  /*37b0*/  IMAD.MOV.U32 R23, RZ, RZ, RZ ;  /* 0x000000ffff177224 */ /* 0x000fe200078e00ff */
[----:B------:R-:W-:Y:S06]  /*37c0*/  BRA `(.L_x_25758) ;  /* 0x0000000000387947 */ /* 0x000fec0003800000 */
.L_x_25783:
        /* <DEDUP_REMOVED lines=8> */
.L_x_25786:
[----:B------:R-:W-:Y:S05]  /*3850*/  BSYNC.RECONVERGENT B0 ;  /* 0x0000000000007941 */ /* 0x000fea0003800200 */
.L_x_25785:
[----:B------:R-:W0:Y:S01]  /*3860*/  F2I.FTZ.TRUNC.NTZ R23, R23 ;  /* 0x0000001700177305 */ /* 0x000e22000021f100 */
[----:B------:R-:W-:Y:S05]  /*3870*/  BRA `(.L_x_25758) ;  /* 0x00000000000c7947 */ /* 0x000fea0003800000 */
.L_x_25782:
[----:B------:R0:W5:Y:S01]  /*3880*/  LDG.E R23, desc[UR36][R4.64] ;  /* 0x0000002404177981 */ /* 0x000162000c1e1900 */
[----:B------:R-:W-:Y:S05]  /*3890*/  BRA `(.L_x_25758) ;  /* 0x0000000000047947 */ /* 0x000fea0003800000 */
.L_x_25781:
[----:B------:R0:W5:Y:S02]  /*38a0*/  LDG.E R23, desc[UR36][R4.64] ;  /* 0x0000002404177981 */ /* 0x000164000c1e1900 */
.L_x_25758:
        /* <DEDUP_REMOVED lines=16> */
.L_x_25790:
[----:B------:R3:W5:Y:S01]  /*39b0*/  LDG.E.U8 R16, desc[UR36][R4.64] ;  /* 0x0000002404107981 */ /* 0x000762000c1e1100 */
[----:B------:R-:W-:Y:S05]  /*39c0*/  BRA `(.L_x_25792) ;  /* 0x0000000c00307947 */ /* 0x000fea0003800000 */
.L_x_25789:
        /* <DEDUP_REMOVED lines=8> */
.L_x_25794:
[----:B------:R0:W5:Y:S01]  /*3a50*/  LDG.E R16, desc[UR36][R4.64] ;  /* 0x0000002404107981 */ /* 0x000162000c1e1900 */
[----:B------:R-:W-:Y:S05]  /*3a60*/  BRA `(.L_x_25792) ;  /* 0x0000000c00087947 */ /* 0x000fea0003800000 */
.L_x_25793:
[----:B------:R0:W5:Y:S01]  /*3a70*/  LDG.E.S16 R16, desc[UR36][R4.64] ;  /* 0x0000002404107981 */ /* 0x000162000c1e1700 */
[----:B------:R-:W-:Y:S05]  /*3a80*/  BRA `(.L_x_25792) ;  /* 0x0000000c00007947 */ /* 0x000fea0003800000 */
.L_x_25788:
        /* <DEDUP_REMOVED lines=9> */
.L_x_25796:
[----:B------:R-:W3:Y:S02]  /*3b20*/  LDG.E.U16 R4, desc[UR36][R4.64] ;  /* 0x0000002404047981 */ /* 0x000ee4000c1e1500 */
[----:B---3--:R-:W-:-:S06]  /*3b30*/  HADD2.F32 R16, -RZ, R4.H0_H0 ;  /* 0x20000004ff107230 */ /* 0x008fcc0000004100 */
[----:B------:R-:W0:Y:S01]  /*3b40*/  F2I.FTZ.TRUNC.NTZ R16, R16 ;  /* 0x0000001000107305 */ /* 0x000e22000021f100 */
[----:B------:R-:W-:Y:S05]  /*3b50*/  BRA `(.L_x_25792) ;  /* 0x0000000800cc7947 */ /* 0x000fea0003800000 */
.L_x_25795:
        /* <DEDUP_REMOVED lines=9> */
.L_x_25798:
[----:B------:R-:W3:Y:S02]  /*3bf0*/  LDG.E.U16 R4, desc[UR36][R4.64] ;  /* 0x0000002404047981 */ /* 0x000ee4000c1e1500 */
[----:B---3--:R-:W-:-:S06]  /*3c00*/  HADD2.F32 R16, -RZ, R4.H0_H0 ;  /* 0x20000004ff107230 */ /* 0x008fcc0000004100 */
[----:B------:R-:W0:Y:S01]  /*3c10*/  F2I.FTZ.TRUNC.NTZ R16, R16 ;  /* 0x0000001000107305 */ /* 0x000e22000021f100 */
[----:B------:R-:W-:Y:S05]  /*3c20*/  BRA `(.L_x_25792) ;  /* 0x0000000800987947 */ /* 0x000fea0003800000 */
.L_x_25797:
[----:B------:R-:W3:Y:S02]  /*3c30*/  LDG.E.64 R4, desc[UR36][R4.64] ;  /* 0x0000002404047981 */ /* 0x000ee4000c1e1b00 */
[----:B---3--:R0:W3:Y:S01]  /*3c40*/  F2I.F64.TRUNC R16, R4 ;  /* 0x0000000400107311 */ /* 0x0080e2000030d100 */
[----:B------:R-:W-:Y:S05]  /*3c50*/  BRA `(.L_x_25792) ;  /* 0x00000008008c7947 */ /* 0x000fea0003800000 */
.L_x_25787:
        /* <DEDUP_REMOVED lines=12> */
.L_x_25801:
[----:B------:R-:W3:Y:S02]  /*3d20*/  LDG.E.64 R4, desc[UR36][R4.64] ;  /* 0x0000002404047981 */ /* 0x000ee4000c1e1b00 */
[----:B---3--:R0:W3:Y:S01]  /*3d30*/  F2I.F64.TRUNC R16, R4 ;  /* 0x0000000400107311 */ /* 0x0080e2000030d100 */
[----:B------:R-:W-:Y:S05]  /*3d40*/  BRA `(.L_x_25792) ;  /* 0x0000000800507947 */ /* 0x000fea0003800000 */
.L_x_25800:
        /* <DEDUP_REMOVED lines=26> */
.L_x_25803:
        /* <DEDUP_REMOVED lines=14> */
.L_x_25802:
[----:B------:R-:W3:Y:S02]  /*3fd0*/  LDG.E.U16 R16, desc[UR36][R4.64] ;  /* 0x0000002404107981 */ /* 0x000ee4000c1e1500 */
[----:B---3--:R-:W-:-:S06]  /*3fe0*/  IMAD.U32 R16, R16, 0x10000, RZ ;  /* 0x0001000010107824 */ /* 0x008fcc00078e00ff */
[----:B------:R-:W0:Y:S01]  /*3ff0*/  F2I.FTZ.TRUNC.NTZ R16, R16 ;  /* 0x0000001000107305 */ /* 0x000e22000021f100 */
[----:B------:R-:W-:Y:S05]  /*4000*/  BRA `(.L_x_25792) ;  /* 0x0000000400a07947 */ /* 0x000fea0003800000 */
.L_x_25799:
        /* <DEDUP_REMOVED lines=10> */
.L_x_25806:
        /* <DEDUP_REMOVED lines=21> */
.L_x_25810:
[----:B------:R-:W-:Y:S05]  /*4200*/  BSYNC.RECONVERGENT B1 ;  /* 0x0000000000017941 */ /* 0x000fea0003800200 */
.L_x_25809:
[----:B------:R-:W-:Y:S02]  /*4210*/  SHF.L.U32 R0, R0, 0x14, RZ ;  /* 0x0000001400007819 */ /* 0x000fe400000006ff */
[----:B------:R-:W-:-:S04]  /*4220*/  LEA R3, R3, 0x3b800000, 0x17 ;  /* 0x3b80000003037811 */ /* 0x000fc800078eb8ff */
[----:B------:R-:W-:-:S07]  /*4230*/  LOP3.LUT R16, R3, R0, R7, 0xfe, !PT ;  /* 0x0000000003107212 */ /* 0x000fce00078efe07 */
.L_x_25808:
[----:B------:R-:W-:Y:S05]  /*4240*/  BSYNC.RECONVERGENT B0 ;  /* 0x0000000000007941 */ /* 0x000fea0003800200 */
.L_x_25807:
[----:B------:R-:W0:Y:S01]  /*4250*/  F2I.FTZ.TRUNC.NTZ R16, R16 ;  /* 0x0000001000107305 */ /* 0x000e22000021f100 */
[----:B------:R-:W-:Y:S05]  /*4260*/  BRA `(.L_x_25792) ;  /* 0x0000000400087947 */ /* 0x000fea0003800000 */
.L_x_25805:
        /* <DEDUP_REMOVED lines=21> */
.L_x_25814:
[----:B------:R-:W-:Y:S05]  /*43c0*/  BSYNC.RECONVERGENT B1 ;  /* 0x0000000000017941 */ /* 0x000fea0003800200 */
.L_x_25813:
[----:B------:R-:W-:Y:S01]  /*43d0*/  IMAD.SHL.U32 R0, R0, 0x200000, RZ ;  /* 0x0020000000007824 */ /* 0x000fe200078e00ff */
[----:B------:R-:W-:-:S04]  /*43e0*/  LEA R3, R3, 0x37800000, 0x17 ;  /* 0x3780000003037811 */ /* 0x000fc800078eb8ff */
[----:B------:R-:W-:-:S07]  /*43f0*/  LOP3.LUT R16, R3, R0, R7, 0xfe, !PT ;  /* 0x0000000003107212 */ /* 0x000fce00078efe07 */
.L_x_25812:
[----:B------:R-:W-:Y:S05]  /*4400*/  BSYNC.RECONVERGENT B0 ;  /* 0x0000000000007941 */ /* 0x000fea0003800200 */
.L_x_25811:
[----:B------:R-:W0:Y:S01]  /*4410*/  F2I.FTZ.TRUNC.NTZ R16, R16 ;  /* 0x0000001000107305 */ /* 0x000e22000021f100 */
[----:B------:R-:W-:Y:S05]  /*4420*/  BRA `(.L_x_25792) ;  /* 0x0000000000987947 */ /* 0x000fea0003800000 */
.L_x_25804:
[----:B------:R-:W-:-:S13]  /*4430*/  ISETP.NE.AND P0, PT, R0, 0x1c, PT ;  /* 0x0000001c0000780c */ /* 0x000fda0003f05270 */
[----:B------:R-:W-:Y:S05]  /*4440*/  @!P0 BRA `(.L_x_25815) ;  /* 0x00000000008c8947 */ /* 0x000fea0003800000 */
[----:B------:R-:W-:-:S13]  /*4450*/  ISETP.NE.AND P0, PT, R0, 0x1d, PT ;  /* 0x0000001d0000780c */ /* 0x000fda0003f05270 */
[----:B------:R-:W-:Y:S05]  /*4460*/  @!P0 BRA `(.L_x_25816) ;  /* 0x00000000007c8947 */ /* 0x000fea0003800000 */
[----:B------:R-:W-:-:S13]  /*4470*/  ISETP.NE.AND P0, PT, R0, 0x2c, PT ;  /* 0x0000002c0000780c */ /* 0x000fda0003f05270 */
[----:B------:R-:W-:Y:S05]  /*4480*/  @!P0 BRA `(.L_x_25817) ;  /* 0x0000000000488947 */ /* 0x000fea0003800000 */
.L_x_25791:
        /* <DEDUP_REMOVED lines=16> */
.L_x_25818:
[----:B------:R-:W-:Y:S01]  /*4590*/  MOV R16, RZ ;  /* 0x000000ff00107202 */ /* 0x000fe20000000f00 */
[----:B------:R-:W-:Y:S06]  /*45a0*/  BRA `(.L_x_25792) ;  /* 0x0000000000387947 */ /* 0x000fec0003800000 */
.L_x_25817:
        /* <DEDUP_REMOVED lines=8> */
.L_x_25820:
[----:B------:R-:W-:Y:S05]  /*4630*/  BSYNC.RECONVERGENT B0 ;  /* 0x0000000000007941 */ /* 0x000fea0003800200 */
.L_x_25819:
[----:B------:R-:W0:Y:S01]  /*4640*/  F2I.FTZ.TRUNC.NTZ R16, R16 ;  /* 0x0000001000107305 */ /* 0x000e22000021f100 */
[----:B------:R-:W-:Y:S05]  /*4650*/  BRA `(.L_x_25792) ;  /* 0x00000000000c7947 */ /* 0x000fea0003800000 */
.L_x_25816:
[----:B------:R0:W5:Y:S01]  /*4660*/  LDG.E R16, desc[UR36][R4.64] ;  /* 0x0000002404107981 */ /* 0x000162000c1e1900 */
[----:B------:R-:W-:Y:S05]  /*4670*/  BRA `(.L_x_25792) ;  /* 0x0000000000047947 */ /* 0x000fea0003800000 */
.L_x_25815:
[----:B------:R0:W5:Y:S02]  /*4680*/  LDG.E R16, desc[UR36][R4.64] ;  /* 0x0000002404107981 */ /* 0x000164000c1e1900 */
.L_x_25792:
        /* <DEDUP_REMOVED lines=16> */
.L_x_25824:
[----:B------:R0:W5:Y:S01]  /*4790*/  LDG.E.U8 R17, desc[UR36][R4.64] ;  /* 0x0000002404117981 */ /* 0x000162000c1e1100 */
[----:B------:R-:W-:Y:S05]  /*47a0*/  BRA `(.L_x_25826) ;  /* 0x0000000c00307947 */ /* 0x000fea0003800000 */
.L_x_25823:
        /* <DEDUP_REMOVED lines=8> */
.L_x_25828:
[----:B------:R0:W5:Y:S01]  /*4830*/  LDG.E R17, desc[UR36][R4.64] ;  /* 0x0000002404117981 */ /* 0x000162000c1e1900 */
[----:B------:R-:W-:Y:S05]  /*4840*/  BRA `(.L_x_25826) ;  /* 0x0000000c00087947 */ /* 0x000fea0003800000 */
.L_x_25827:
[----:B------:R0:W5:Y:S01]  /*4850*/  LDG.E.S16 R17, desc[UR36][R4.64] ;  /* 0x0000002404117981 */ /* 0x000162000c1e1700 */
[----:B------:R-:W-:Y:S05]  /*4860*/  BRA `(.L_x_25826) ;  /* 0x0000000c00007947 */ /* 0x000fea0003800000 */
.L_x_25822:
        /* <DEDUP_REMOVED lines=9> */
.L_x_25830:
[----:B------:R-:W3:Y:S02]  /*4900*/  LDG.E.U16 R4, desc[UR36][R4.64] ;  /* 0x0000002404047981 */ /* 0x000ee4000c1e1500 */
[----:B---3--:R-:W-:-:S06]  /*4910*/  HADD2.F32 R17, -RZ, R4.H0_H0 ;  /* 0x20000004ff117230 */ /* 0x008fcc0000004100 */
[----:B------:R-:W0:Y:S01]  /*4920*/  F2I.FTZ.TRUNC.NTZ R17, R17 ;  /* 0x0000001100117305 */ /* 0x000e22000021f100 */
[----:B------:R-:W-:Y:S05]  /*4930*/  BRA `(.L_x_25826) ;  /* 0x0000000800cc7947 */ /* 0x000fea0003800000 */
.L_x_25829:
        /* <DEDUP_REMOVED lines=9> */
.L_x_25832:
[----:B------:R-:W3:Y:S02]  /*49d0*/  LDG.E.U16 R4, desc[UR36][R4.64] ;  /* 0x0000002404047981 */ /* 0x000ee4000c1e1500 */
[----:B---3--:R-:W-:-:S06]  /*49e0*/  HADD2.F32 R17, -RZ, R4.H0_H0 ;  /* 0x20000004ff117230 */ /* 0x008fcc0000004100 */
[----:B------:R-:W0:Y:S01]  /*49f0*/  F2I.FTZ.TRUNC.NTZ R17, R17 ;  /* 0x0000001100117305 */ /* 0x000e22000021f100 */
[----:B------:R-:W-:Y:S05]  /*4a00*/  BRA `(.L_x_25826) ;  /* 0x0000000800987947 */ /* 0x000fea0003800000 */
.L_x_25831:
[----:B------:R-:W3:Y:S02]  /*4a10*/  LDG.E.64 R4, desc[UR36][R4.64] ;  /* 0x0000002404047981 */ /* 0x000ee4000c1e1b00 */
[----:B---3--:R0:W3:Y:S01]  /*4a20*/  F2I.F64.TRUNC R17, R4 ;  /* 0x0000000400117311 */ /* 0x0080e2000030d100 */
[----:B------:R-:W-:Y:S05]  /*4a30*/  BRA `(.L_x_25826) ;  /* 0x00000008008c7947 */ /* 0x000fea0003800000 */
.L_x_25821:
        /* <DEDUP_REMOVED lines=12> */
.L_x_25835:
[----:B------:R-:W3:Y:S02]  /*4b00*/  LDG.E.64 R4, desc[UR36][R4.64] ;  /* 0x0000002404047981 */ /* 0x000ee4000c1e1b00 */
[----:B---3--:R0:W3:Y:S01]  /*4b10*/  F2I.F64.TRUNC R17, R4 ;  /* 0x0000000400117311 */ /* 0x0080e2000030d100 */
[----:B------:R-:W-:Y:S05]  /*4b20*/  BRA `(.L_x_25826) ;  /* 0x0000000800507947 */ /* 0x000fea0003800000 */
.L_x_25834:
        /* <DEDUP_REMOVED lines=26> */
.L_x_25837:
        /* <DEDUP_REMOVED lines=14> */
.L_x_25836:
[----:B------:R-:W3:Y:S02]  /*4db0*/  LDG.E.U16 R17, desc[UR36][R4.64] ;  /* 0x0000002404117981 */ /* 0x000ee4000c1e1500 */
[----:B---3--:R-:W-:-:S06]  /*4dc0*/  SHF.L.U32 R17, R17, 0x10, RZ ;  /* 0x0000001011117819 */ /* 0x008fcc00000006ff */
[----:B------:R-:W0:Y:S01]  /*4dd0*/  F2I.FTZ.TRUNC.NTZ R17, R17 ;  /* 0x0000001100117305 */ /* 0x000e22000021f100 */
[----:B------:R-:W-:Y:S05]  /*4de0*/  BRA `(.L_x_25826) ;  /* 0x0000000400a07947 */ /* 0x000fea0003800000 */
.L_x_25833:
        /* <DEDUP_REMOVED lines=10> */
.L_x_25840:
        /* <DEDUP_REMOVED lines=21> */
.L_x_25844:
[----:B------:R-:W-:Y:S05]  /*4fe0*/  BSYNC.RECONVERGENT B1 ;  /* 0x0000000000017941 */ /* 0x000fea0003800200 */
.L_x_25843:
[----:B------:R-:W-:Y:S01]  /*4ff0*/  IMAD.SHL.U32 R0, R0, 0x100000, RZ ;  /* 0x0010000000007824 */ /* 0x000fe200078e00ff */
[----:B------:R-:W-:-:S04]  /*5000*/  LEA R3, R3, 0x3b800000, 0x17 ;  /* 0x3b80000003037811 */ /* 0x000fc800078eb8ff */
[----:B------:R-:W-:-:S07]  /*5010*/  LOP3.LUT R17, R3, R0, R17, 0xfe, !PT ;  /* 0x0000000003117212 */ /* 0x000fce00078efe11 */
.L_x_25842:
[----:B------:R-:W-:Y:S05]  /*5020*/  BSYNC.RECONVERGENT B0 ;  /* 0x0000000000007941 */ /* 0x000fea0003800200 */
.L_x_25841:
[----:B------:R-:W3:Y:S01]  /*5030*/  F2I.FTZ.TRUNC.NTZ R17, R17 ;  /* 0x0000001100117305 */ /* 0x000ee2000021f100 */
[----:B------:R-:W-:Y:S05]  /*5040*/  BRA `(.L_x_25826) ;  /* 0x0000000400087947 */ /* 0x000fea0003800000 */
.L_x_25839:
        /* <DEDUP_REMOVED lines=21> */
.L_x_25848:
[----:B------:R-:W-:Y:S05]  /*51a0*/  BSYNC.RECONVERGENT B1 ;  /* 0x0000000000017941 */ /* 0x000fea0003800200 */
.L_x_25847:
[----:B------:R-:W-:Y:S01]  /*51b0*/  IMAD.SHL.U32 R0, R0, 0x200000, RZ ;  /* 0x0020000000007824 */ /* 0x000fe200078e00ff */
[----:B------:R-:W-:-:S04]  /*51c0*/  LEA R3, R3, 0x37800000, 0x17 ;  /* 0x3780000003037811 */ /* 0x000fc800078eb8ff */
[----:B------:R-:W-:-:S07]  /*51d0*/  LOP3.LUT R17, R3, R0, R17, 0xfe, !PT ;  /* 0x0000000003117212 */ /* 0x000fce00078efe11 */
.L_x_25846:
[----:B------:R-:W-:Y:S05]  /*51e0*/  BSYNC.RECONVERGENT B0 ;  /* 0x0000000000007941 */ /* 0x000fea0003800200 */
.L_x_25845:
[----:B------:R-:W0:Y:S01]  /*51f0*/  F2I.FTZ.TRUNC.NTZ R17, R17 ;  /* 0x0000001100117305 */ /* 0x000e22000021f100 */
[----:B------:R-:W-:Y:S05]  /*5200*/  BRA `(.L_x_25826) ;  /* 0x0000000000987947 */ /* 0x000fea0003800000 */
.L_x_25838:
[----:B------:R-:W-:-:S13]  /*5210*/  ISETP.NE.AND P0, PT, R0, 0x1c, PT ;  /* 0x0000001c0000780c */ /* 0x000fda0003f05270 */
[----:B------:R-:W-:Y:S05]  /*5220*/  @!P0 BRA `(.L_x_25849) ;  /* 0x00000000008c8947 */ /* 0x000fea0003800000 */
[----:B------:R-:W-:-:S13]  /*5230*/  ISETP.NE.AND P0, PT, R0, 0x1d, PT ;  /* 0x0000001d0000780c */ /* 0x000fda0003f05270 */
[----:B------:R-:W-:Y:S05]  /*5240*/  @!P0 BRA `(.L_x_25850) ;  /* 0x00000000007c8947 */ /* 0x000fea0003800000 */
[----:B------:R-:W-:-:S13]  /*5250*/  ISETP.NE.AND P0, PT, R0, 0x2c, PT ;  /* 0x0000002c0000780c */ /* 0x000fda0003f05270 */
[----:B------:R-:W-:Y:S05]  /*5260*/  @!P0 BRA `(.L_x_25851) ;  /* 0x0000000000488947 */ /* 0x000fea0003800000 */
.L_x_25825:
        /* <DEDUP_REMOVED lines=16> */
.L_x_25852:
[----:B------:R-:W-:Y:S01]  /*5370*/  IMAD.MOV.U32 R17, RZ, RZ, RZ ;  /* 0x000000ffff117224 */ /* 0x000fe200078e00ff */
[----:B------:R-:W-:Y:S06]  /*5380*/  BRA `(.L_x_25826) ;  /* 0x0000000000387947 */ /* 0x000fec0003800000 */
.L_x_25851:
        /* <DEDUP_REMOVED lines=8> */
.L_x_25854:
[----:B------:R-:W-:Y:S05]  /*5410*/  BSYNC.RECONVERGENT B0 ;  /* 0x0000000000007941 */ /* 0x000fea0003800200 */
.L_x_25853:
[----:B------:R-:W0:Y:S01]  /*5420*/  F2I.FTZ.TRUNC.NTZ R17, R17 ;  /* 0x0000001100117305 */ /* 0x000e22000021f100 */
[----:B------:R-:W-:Y:S05]  /*5430*/  BRA `(.L_x_25826) ;  /* 0x00000000000c7947 */ /* 0x000fea0003800000 */
.L_x_25850:
[----:B------:R0:W5:Y:S01]  /*5440*/  LDG.E R17, desc[UR36][R4.64] ;  /* 0x0000002404117981 */ /* 0x000162000c1e1900 */
[----:B------:R-:W-:Y:S05]  /*5450*/  BRA `(.L_x_25826) ;  /* 0x0000000000047947 */ /* 0x000fea0003800000 */
.L_x_25849:
[----:B------:R0:W5:Y:S02]  /*5460*/  LDG.E R17, desc[UR36][R4.64] ;  /* 0x0000002404117981 */ /* 0x000164000c1e1900 */
.L_x_25826:
        /* <DEDUP_REMOVED lines=16> */
.L_x_25858:
[----:B------:R0:W5:Y:S01]  /*5570*/  LDG.E.U8 R22, desc[UR36][R4.64] ;  /* 0x0000002404167981 */ /* 0x000162000c1e1100 */
[----:B------:R-:W-:Y:S05]  /*5580*/  BRA `(.L_x_25860) ;  /* 0x0000000c00307947 */ /* 0x000fea0003800000 */
.L_x_25857:
        /* <DEDUP_REMOVED lines=8> */
.L_x_25862:
[----:B------:R0:W5:Y:S01]  /*5610*/  LDG.E R22, desc[UR36][R4.64] ;  /* 0x0000002404167981 */ /* 0x000162000c1e1900 */
[----:B------:R-:W-:Y:S05]  /*5620*/  BRA `(.L_x_25860) ;  /* 0x0000000c00087947 */ /* 0x000fea0003800000 */
.L_x_25861:
[----:B------:R0:W5:Y:S01]  /*5630*/  LDG.E.S16 R22, desc[UR36][R4.64] ;  /* 0x0000002404167981 */ /* 0x000162000c1e1700 */
[----:B------:R-:W-:Y:S05]  /*5640*/  BRA `(.L_x_25860) ;  /* 0x0000000c00007947 */ /* 0x000fea0003800000 */
.L_x_25856:
        /* <DEDUP_REMOVED lines=9> */
.L_x_25864:
[----:B------:R-:W2:Y:S02]  /*56e0*/  LDG.E.U16 R4, desc[UR36][R4.64] ;  /* 0x0000002404047981 */ /* 0x000ea4000c1e1500 */
[----:B--2---:R-:W-:-:S06]  /*56f0*/  HADD2.F32 R22, -RZ, R4.H0_H0 ;  /* 0x20000004ff167230 */ /* 0x004fcc0000004100 */
[----:B------:R-:W0:Y:S01]  /*5700*/  F2I.FTZ.TRUNC.NTZ R22, R22 ;  /* 0x0000001600167305 */ /* 0x000e22000021f100 */
[----:B------:R-:W-:Y:S05]  /*5710*/  BRA `(.L_x_25860) ;  /* 0x0000000800cc7947 */ /* 0x000fea0003800000 */
.L_x_25863:
        /* <DEDUP_REMOVED lines=9> */
.L_x_25866:
[----:B------:R-:W2:Y:S02]  /*57b0*/  LDG.E.U16 R4, desc[UR36][R4.64] ;  /* 0x0000002404047981 */ /* 0x000ea4000c1e1500 */
[----:B--2---:R-:W-:-:S06]  /*57c0*/  HADD2.F32 R22, -RZ, R4.H0_H0 ;  /* 0x20000004ff167230 */ /* 0x004fcc0000004100 */
[----:B------:R-:W0:Y:S01]  /*57d0*/  F2I.FTZ.TRUNC.NTZ R22, R22 ;  /* 0x0000001600167305 */ /* 0x000e22000021f100 */
[----:B------:R-:W-:Y:S05]  /*57e0*/  BRA `(.L_x_25860) ;  /* 0x0000000800987947 */ /* 0x000fea0003800000 */
.L_x_25865:
[----:B------:R-:W2:Y:S02]  /*57f0*/  LDG.E.64 R4, desc[UR36][R4.64] ;  /* 0x0000002404047981 */ /* 0x000ea4000c1e1b00 */
[----:B--2---:R0:W2:Y:S01]  /*5800*/  F2I.F64.TRUNC R22, R4 ;  /* 0x0000000400167311 */ /* 0x0040a2000030d100 */
[----:B------:R-:W-:Y:S05]  /*5810*/  BRA `(.L_x_25860) ;  /* 0x00000008008c7947 */ /* 0x000fea0003800000 */
.L_x_25855:
        /* <DEDUP_REMOVED lines=12> */
.L_x_25869:
[----:B------:R-:W2:Y:S02]  /*58e0*/  LDG.E.64 R4, desc[UR36][R4.64] ;  /* 0x0000002404047981 */ /* 0x000ea4000c1e1b00 */
[----:B--2---:R0:W2:Y:S01]  /*58f0*/  F2I.F64.TRUNC R22, R4 ;  /* 0x0000000400167311 */ /* 0x0040a2000030d100 */
[----:B------:R-:W-:Y:S05]  /*5900*/  BRA `(.L_x_25860) ;  /* 0x0000000800507947 */ /* 0x000fea0003800000 */
.L_x_25868:
        /* <DEDUP_REMOVED lines=26> */
.L_x_25871:
        /* <DEDUP_REMOVED lines=14> */
.L_x_25870:
[----:B------:R-:W2:Y:S02]  /*5b90*/  LDG.E.U16 R22, desc[UR36][R4.64] ;  /* 0x0000002404167981 */ /* 0x000ea4000c1e1500 */
[----:B--2---:R-:W-:-:S06]  /*5ba0*/  IMAD.U32 R22, R22, 0x10000, RZ ;  /* 0x0001000016167824 */ /* 0x004fcc00078e00ff */
[----:B------:R-:W0:Y:S01]  /*5bb0*/  F2I.FTZ.TRUNC.NTZ R22, R22 ;  /* 0x0000001600167305 */ /* 0x000e22000021f100 */
[----:B------:R-:W-:Y:S05]  /*5bc0*/  BRA `(.L_x_25860) ;  /* 0x0000000400a07947 */ /* 0x000fea0003800000 */
.L_x_25867:
        /* <DEDUP_REMOVED lines=10> */
.L_x_25874:
        /* <DEDUP_REMOVED lines=21> */
.L_x_25878:
[----:B------:R-:W-:Y:S05]  /*5dc0*/  BSYNC.RECONVERGENT B1 ;  /* 0x0000000000017941 */ /* 0x000fea0003800200 */
.L_x_25877:
[----:B------:R-:W-:Y:S01]  /*5dd0*/  IMAD.SHL.U32 R0, R0, 0x100000, RZ ;  /* 0x0010000000007824 */ /* 0x000fe200078e00ff */
[----:B------:R-:W-:-:S04]  /*5de0*/  LEA R3, R3, 0x3b800000, 0x17 ;  /* 0x3b80000003037811 */ /* 0x000fc800078eb8ff */
[----:B------:R-:W-:-:S07]  /*5df0*/  LOP3.LUT R22, R3, R0, R7, 0xfe, !PT ;  /* 0x0000000003167212 */ /* 0x000fce00078efe07 */
.L_x_25876:
[----:B------:R-:W-:Y:S05]  /*5e00*/  BSYNC.RECONVERGENT B0 ;  /* 0x0000000000007941 */ /* 0x000fea0003800200 */
.L_x_25875:
[----:B------:R-:W0:Y:S01]  /*5e10*/  F2I.FTZ.TRUNC.NTZ R22, R22 ;  /* 0x0000001600167305 */ /* 0x000e22000021f100 */
[----:B------:R-:W-:Y:S05]  /*5e20*/  BRA `(.L_x_25860) ;  /* 0x0000000400087947 */ /* 0x000fea0003800000 */
.L_x_25873:
        /* <DEDUP_REMOVED lines=21> */
.L_x_25882:
[----:B------:R-:W-:Y:S05]  /*5f80*/  BSYNC.RECONVERGENT B1 ;  /* 0x0000000000017941 */ /* 0x000fea0003800200 */
.L_x_25881:
[----:B------:R-:W-:Y:S02]  /*5f90*/  SHF.L.U32 R0, R0, 0x15, RZ ;  /* 0x0000001500007819 */ /* 0x000fe400000006ff */
[----:B------:R-:W-:-:S04]  /*5fa0*/  LEA R3, R3, 0x37800000, 0x17 ;  /* 0x3780000003037811 */ /* 0x000fc800078eb8ff */
[----:B------:R-:W-:-:S07]  /*5fb0*/  LOP3.LUT R22, R3, R0, R7, 0xfe, !PT ;  /* 0x0000000003167212 */ /* 0x000fce00078efe07 */
.L_x_25880:
[----:B------:R-:W-:Y:S05]  /*5fc0*/  BSYNC.RECONVERGENT B0 ;  /* 0x0000000000007941 */ /* 0x000fea0003800200 */
.L_x_25879:
[----:B------:R-:W0:Y:S01]  /*5fd0*/  F2I.FTZ.TRUNC.NTZ R22, R22 ;  /* 0x0000001600167305 */ /* 0x000e22000021f100 */
[----:B------:R-:W-:Y:S05]  /*5fe0*/  BRA `(.L_x_25860) ;  /* 0x0000000000987947 */ /* 0x000fea0003800000 */
.L_x_25872:
[----:B------:R-:W-:-:S09]  /*5ff0*/  UISETP.NE.AND UP0, UPT, UR4, 0x1c, UPT ;  /* 0x0000001c0400788c */ /* 0x000fd2000bf05270 */
[----:B------:R-:W-:Y:S05]  /*6000*/  BRA.U !UP0, `(.L_x_25883) ;  /* 0x00000001088c7547 */ /* 0x000fea000b800000 */
[----:B------:R-:W-:-:S09]  /*6010*/  UISETP.NE.AND UP0, UPT, UR4, 0x1d, UPT ;  /* 0x0000001d0400788c */ /* 0x000fd2000bf05270 */
[----:B------:R-:W-:Y:S05]  /*6020*/  BRA.U !UP0, `(.L_x_25884) ;  /* 0x00000001087c7547 */ /* 0x000fea000b800000 */
[----:B------:R-:W-:-:S09]  /*6030*/  UISETP.NE.AND UP0, UPT, UR4, 0x2c, UPT ;  /* 0x0000002c0400788c */ /* 0x000fd2000bf05270 */
[----:B------:R-:W-:Y:S05]  /*6040*/  BRA.U !UP0, `(.L_x_25885) ;  /* 0x0000000108487547 */ /* 0x000fea000b800000 */
.L_x_25859:
        /* <DEDUP_REMOVED lines=16> */
.L_x_25886:
[----:B------:R-:W-:Y:S01]  /*6150*/  IMAD.MOV.U32 R22, RZ, RZ, RZ ;  /* 0x000000ffff167224 */ /* 0x000fe200078e00ff */
[----:B------:R-:W-:Y:S06]  /*6160*/  BRA `(.L_x_25860) ;  /* 0x0000000000387947 */ /* 0x000fec0003800000 */
.L_x_25885:
        /* <DEDUP_REMOVED lines=8> */
.L_x_25888:
[----:B------:R-:W-:Y:S05]  /*61f0*/  BSYNC.RECONVERGENT B0 ;  /* 0x0000000000007941 */ /* 0x000fea0003800200 */
.L_x_25887:
[----:B------:R-:W0:Y:S01]  /*6200*/  F2I.FTZ.TRUNC.NTZ R22, R22 ;  /* 0x0000001600167305 */ /* 0x000e22000021f100 */
[----:B------:R-:W-:Y:S05]  /*6210*/  BRA `(.L_x_25860) ;  /* 0x00000000000c7947 */ /* 0x000fea0003800000 */
.L_x_25884:
[----:B------:R0:W5:Y:S01]  /*6220*/  LDG.E R22, desc[UR36][R4.64] ;  /* 0x0000002404167981 */ /* 0x000162000c1e1900 */
[----:B------:R-:W-:Y:S05]  /*6230*/  BRA `(.L_x_25860) ;  /* 0x0000000000047947 */ /* 0x000fea0003800000 */
.L_x_25883:
[----:B------:R0:W5:Y:S02]  /*6240*/  LDG.E R22, desc[UR36][R4.64] ;  /* 0x0000002404167981 */ /* 0x000164000c1e1900 */
.L_x_25860:
        /* <DEDUP_REMOVED lines=20> */
.L_x_25890:
[----:B------:R-:W-:Y:S05]  /*6390*/  BSYNC.RECONVERGENT B7 ;  /* 0x0000000000077941 */ /* 0x000fea0003800200 */
.L_x_25889:
        /* <DEDUP_REMOVED lines=20> */
.L_x_25892:
[----:B------:R-:W-:Y:S05]  /*64e0*/  BSYNC.RECONVERGENT B7 ;  /* 0x0000000000077941 */ /* 0x000fea0003800200 */
.L_x_25891:
        /* <DEDUP_REMOVED lines=23> */
.L_x_25894:
[----:B------:R-:W-:Y:S05]  /*6660*/  BSYNC.RECONVERGENT B7 ;  /* 0x0000000000077941 */ /* 0x000fea0003800200 */
.L_x_25893:
        /* <DEDUP_REMOVED lines=40> */
.L_x_25898:
[----:B------:R-:W-:Y:S01]  /*68f0*/  IMAD.MOV.U32 R0, RZ, RZ, R4 ;  /* 0x000000ffff007224 */ /* 0x000fe200078e0004 */
[----:B------:R-:W-:Y:S01]  /*6900*/  MOV R11, 0x6930 ;  /* 0x00006930000b7802 */ /* 0x000fe20000000f00 */
[----:B------:R-:W-:-:S07]  /*6910*/  IMAD.MOV.U32 R10, RZ, RZ, R5 ;  /* 0x000000ffff0a7224 */ /* 0x000fce00078e0005 */
[----:B------:R-:W-:Y:S05]  /*6920*/  CALL.REL.NOINC `($__internal_61_$__cuda_sm20_rem_s64) ;  /* 0x0000022c00607944 */ /* 0x000fea0003c00000 */
[----:B------:R-:W-:Y:S01]  /*6930*/  MOV R4, R0 ;  /* 0x0000000000047202 */ /* 0x000fe20000000f00 */
[----:B------:R-:W-:-:S07]  /*6940*/  IMAD.MOV.U32 R5, RZ, RZ, R3 ;  /* 0x000000ffff057224 */ /* 0x000fce00078e0003 */
.L_x_25899:
[----:B------:R-:W-:Y:S05]  /*6950*/  BSYNC.RECONVERGENT B0 ;  /* 0x0000000000007941 */ /* 0x000fea0003800200 */
.L_x_25897:
        /* <DEDUP_REMOVED lines=8> */
.L_x_25896:
        /* <DEDUP_REMOVED lines=16> */
.L_x_25926:
        /* <DEDUP_REMOVED lines=27> */
.L_x_25903:
[----:B------:R-:W-:Y:S01]  /*6c90*/  MOV R8, R34 ;  /* 0x0000002200087202 */ /* 0x000fe20000000f00 */
[----:B------:R-:W-:Y:S01]  /*6ca0*/  IMAD.MOV.U32 R5, RZ, RZ, R33 ;  /* 0x000000ffff057224 */ /* 0x000fe200078e0021 */
[----:B------:R-:W-:Y:S01]  /*6cb0*/  MOV R3, R15 ;  /* 0x0000000f00037202 */ /* 0x000fe20000000f00 */
[----:B------:R-:W-:Y:S01]  /*6cc0*/  IMAD.MOV.U32 R4, RZ, RZ, R14 ;  /* 0x000000ffff047224 */ /* 0x000fe200078e000e */
[----:B------:R-:W-:-:S07]  /*6cd0*/  MOV R0, 0x6cf0 ;  /* 0x00006cf000007802 */ /* 0x000fce0000000f00 */
[----:B012---:R-:W-:Y:S05]  /*6ce0*/  CALL.REL.NOINC `($__internal_60_$__cuda_sm20_div_s64) ;  /* 0x0000022400207944 */ /* 0x007fea0003c00000 */
[----:B------:R-:W-:Y:S02]  /*6cf0*/  IMAD.MOV.U32 R22, RZ, RZ, R6 ;  /* 0x000000ffff167224 */ /* 0x000fe400078e0006 */
[----:B------:R-:W-:-:S07]  /*6d00*/  IMAD.MOV.U32 R23, RZ, RZ, R7 ;  /* 0x000000ffff177224 */ /* 0x000fce00078e0007 */
.L_x_25904:
[----:B------:R-:W-:Y:S05]  /*6d10*/  BSYNC.RECONVERGENT B1 ;  /* 0x0000000000017941 */ /* 0x000fea0003800200 */
.L_x_25902:
        /* <DEDUP_REMOVED lines=40> */
.L_x_25906:
[----:B------:R-:W-:Y:S01]  /*6fa0*/  IMAD.MOV.U32 R8, RZ, RZ, R22 ;  /* 0x000000ffff087224 */ /* 0x000fe200078e0016 */
[----:B------:R-:W-:Y:S01]  /*6fb0*/  MOV R4, R24 ;  /* 0x0000001800047202 */ /* 0x000fe20000000f00 */
[----:B------:R-:W-:Y:S01]  /*6fc0*/  IMAD.MOV.U32 R5, RZ, RZ, R23 ;  /* 0x000000ffff057224 */ /* 0x000fe200078e0017 */
[----:B------:R-:W-:Y:S01]  /*6fd0*/  MOV R0, 0x7000 ;  /* 0x0000700000007802 */ /* 0x000fe20000000f00 */
[----:B------:R-:W-:-:S07]  /*6fe0*/  IMAD.MOV.U32 R3, RZ, RZ, R25 ;  /* 0x000000ffff037224 */ /* 0x000fce00078e0019 */
[----:B0-----:R-:W-:Y:S05]  /*6ff0*/  CALL.REL.NOINC `($__internal_60_$__cuda_sm20_div_s64) ;  /* 0x00000220005c7944 */ /* 0x001fea0003c00000 */
[----:B------:R-:W-:Y:S01]  /*7000*/  IMAD.MOV.U32 R14, RZ, RZ, R6 ;  /* 0x000000ffff0e7224 */ /* 0x000fe200078e0006 */
[----:B------:R-:W-:-:S07]  /*7010*/  MOV R15, R7 ;  /* 0x00000007000f7202 */ /* 0x000fce0000000f00 */
.L_x_25907:
[----:B------:R-:W-:Y:S05]  /*7020*/  BSYNC.RECONVERGENT B1 ;  /* 0x0000000000017941 */ /* 0x000fea0003800200 */
.L_x_25905:
        /* <DEDUP_REMOVED lines=42> */
.L_x_25909:
        /* <DEDUP_REMOVED lines=8> */
.L_x_25910:
[----:B------:R-:W-:Y:S05]  /*7350*/  BSYNC.RECONVERGENT B1 ;  /* 0x0000000000017941 */ /* 0x000fea0003800200 */
.L_x_25908:
        /* <DEDUP_REMOVED lines=42> */
.L_x_25912:
        /* <DEDUP_REMOVED lines=8> */
.L_x_25913:
[----:B------:R-:W-:Y:S05]  /*7680*/  BSYNC.RECONVERGENT B1 ;  /* 0x0000000000017941 */ /* 0x000fea0003800200 */
.L_x_25911:
        /* <DEDUP_REMOVED lines=42> */
.L_x_25915:
        /* <DEDUP_REMOVED lines=8> */
.L_x_25916:
[----:B------:R-:W-:Y:S05]  /*79b0*/  BSYNC.RECONVERGENT B1 ;  /* 0x0000000000017941 */ /* 0x000fea0003800200 */
.L_x_25914:
        /* <DEDUP_REMOVED lines=42> */
.L_x_25918:
        /* <DEDUP_REMOVED lines=8> */
.L_x_25919:
[----:B------:R-:W-:Y:S05]  /*7ce0*/  BSYNC.RECONVERGENT B1 ;  /* 0x0000000000017941 */ /* 0x000fea0003800200 */
.L_x_25917:
        /* <DEDUP_REMOVED lines=42> */
.L_x_25921:
        /* <DEDUP_REMOVED lines=8> */
.L_x_25922:
[----:B------:R-:W-:Y:S05]  /*8010*/  BSYNC.RECONVERGENT B1 ;  /* 0x0000000000017941 */ /* 0x000fea0003800200 */
.L_x_25920:
        /* <DEDUP_REMOVED lines=42> */
.L_x_25924:
        /* <DEDUP_REMOVED lines=8> */
.L_x_25925:
[----:B------:R-:W-:Y:S05]  /*8340*/  BSYNC.RECONVERGENT B1 ;  /* 0x0000000000017941 */ /* 0x000fea0003800200 */
.L_x_25923:
        /* <DEDUP_REMOVED lines=20> */
.L_x_25901:
[----:B------:R-:W-:-:S07]  /*8490*/  IADD3 R30, PT, PT, R30, 0x3, RZ ;  /* 0x000000031e1e7810 */ /* 0x000fce0007ffe0ff */
.L_x_25900:
        /* <DEDUP_REMOVED lines=31> */
.L_x_25929:
[----:B------:R-:W-:Y:S01]  /*8690*/  MOV R8, R34 ;  /* 0x0000002200087202 */ /* 0x000fe20000000f00 */
[----:B------:R-:W-:Y:S01]  /*86a0*/  IMAD.MOV.U32 R5, RZ, RZ, R33 ;  /* 0x000000ffff057224 */ /* 0x000fe200078e0021 */
[----:B------:R-:W-:Y:S01]  /*86b0*/  MOV R3, R15 ;  /* 0x0000000f00037202 */ /* 0x000fe20000000f00 */
[----:B------:R-:W-:Y:S01]  /*86c0*/  IMAD.MOV.U32 R4, RZ, RZ, R14 ;  /* 0x000000ffff047224 */ /* 0x000fe200078e000e */
[----:B------:R-:W-:-:S07]  /*86d0*/  MOV R0, 0x86f0 ;  /* 0x000086f000007802 */ /* 0x000fce0000000f00 */
[----:B------:R-:W-:Y:S05]  /*86e0*/  CALL.REL.NOINC `($__internal_60_$__cuda_sm20_div_s64) ;  /* 0x0000020800a07944 */ /* 0x000fea0003c00000 */
[----:B------:R-:W-:Y:S02]  /*86f0*/  IMAD.MOV.U32 R22, RZ, RZ, R6 ;  /* 0x000000ffff167224 */ /* 0x000fe400078e0006 */
[----:B------:R-:W-:-:S07]  /*8700*/  IMAD.MOV.U32 R23, RZ, RZ, R7 ;  /* 0x000000ffff177224 */ /* 0x000fce00078e0007 */
.L_x_25930:
[----:B------:R-:W-:Y:S05]  /*8710*/  BSYNC.RECONVERGENT B0 ;  /* 0x0000000000007941 */ /* 0x000fea0003800200 */
.L_x_25928:
        /* <DEDUP_REMOVED lines=42> */
.L_x_25932:
[----:B------:R-:W-:Y:S01]  /*89c0*/  IMAD.MOV.U32 R8, RZ, RZ, R22 ;  /* 0x000000ffff087224 */ /* 0x000fe200078e0016 */
[----:B------:R-:W-:Y:S01]  /*89d0*/  MOV R4, R24 ;  /* 0x0000001800047202 */ /* 0x000fe20000000f00 */
[----:B------:R-:W-:Y:S01]  /*89e0*/  IMAD.MOV.U32 R5, RZ, RZ, R23 ;  /* 0x000000ffff057224 */ /* 0x000fe200078e0017 */
[----:B------:R-:W-:Y:S01]  /*89f0*/  MOV R0, 0x8a20 ;  /* 0x00008a2000007802 */ /* 0x000fe20000000f00 */
[----:B------:R-:W-:-:S07]  /*8a00*/  IMAD.MOV.U32 R3, RZ, RZ, R25 ;  /* 0x000000ffff037224 */ /* 0x000fce00078e0019 */
[----:B------:R-:W-:Y:S05]  /*8a10*/  CALL.REL.NOINC `($__internal_60_$__cuda_sm20_div_s64) ;  /* 0x0000020400d47944 */ /* 0x000fea0003c00000 */
[----:B------:R-:W-:Y:S01]  /*8a20*/  IMAD.MOV.U32 R20, RZ, RZ, R6 ;  /* 0x000000ffff147224 */ /* 0x000fe200078e0006 */
[----:B------:R-:W-:-:S07]  /*8a30*/  MOV R21, R7 ;  /* 0x0000000700157202 */ /* 0x000fce0000000f00 */
.L_x_25933:
[----:B------:R-:W-:Y:S05]  /*8a40*/  BSYNC.RECONVERGENT B0 ;  /* 0x0000000000007941 */ /* 0x000fea0003800200 */
.L_x_25931:
        /* <DEDUP_REMOVED lines=44> */
.L_x_25935:
        /* <DEDUP_REMOVED lines=8> */
.L_x_25936:
[----:B------:R-:W-:Y:S05]  /*8d90*/  BSYNC.RECONVERGENT B0 ;  /* 0x0000000000007941 */ /* 0x000fea0003800200 */
.L_x_25934:
        /* <DEDUP_REMOVED lines=44> */
.L_x_25938:
        /* <DEDUP_REMOVED lines=8> */
.L_x_25939:
[----:B------:R-:W-:Y:S05]  /*90e0*/  BSYNC.RECONVERGENT B0 ;  /* 0x0000000000007941 */ /* 0x000fea0003800200 */
.L_x_25937:
        /* <DEDUP_REMOVED lines=17> */
.L_x_25927:
        /* <DEDUP_REMOVED lines=31> */
.L_x_25942:
        /* <DEDUP_REMOVED lines=8> */
.L_x_25943:
[----:B------:R-:W-:Y:S05]  /*9470*/  BSYNC.RECONVERGENT B0 ;  /* 0x0000000000007941 */ /* 0x000fea0003800200 */
.L_x_25941:
        /* <DEDUP_REMOVED lines=42> */
.L_x_25945:
[----:B------:R-:W-:Y:S01]  /*9720*/  IMAD.MOV.U32 R8, RZ, RZ, R20 ;  /* 0x000000ffff087224 */ /* 0x000fe200078e0014 */
[----:B------:R-:W-:Y:S01]  /*9730*/  MOV R5, R21 ;  /* 0x0000001500057202 */ /* 0x000fe20000000f00 */
[----:B------:R-:W-:Y:S01]  /*9740*/  IMAD.MOV.U32 R4, RZ, RZ, R22 ;  /* 0x000000ffff047224 */ /* 0x000fe200078e0016 */
[----:B------:R-:W-:Y:S01]  /*9750*/  MOV R0, 0x9780 ;  /* 0x0000978000007802 */ /* 0x000fe20000000f00 */
[----:B------:R-:W-:-:S07]  /*9760*/  IMAD.MOV.U32 R3, RZ, RZ, R23 ;  /* 0x000000ffff037224 */ /* 0x000fce00078e0017 */
[----:B------:R-:W-:Y:S05]  /*9770*/  CALL.REL.NOINC `($__internal_60_$__cuda_sm20_div_s64) ;  /* 0x000001f8007c7944 */ /* 0x000fea0003c00000 */
[----:B------:R-:W-:Y:S01]  /*9780*/  MOV R34, R6 ;  /* 0x0000000600227202 */ /* 0x000fe20000000f00 */
[----:B------:R-:W-:-:S07]  /*9790*/  IMAD.MOV.U32 R33, RZ, RZ, R7 ;  /* 0x000000ffff217224 */ /* 0x000fce00078e0007 */
.L_x_25946:
[----:B------:R-:W-:Y:S05]  /*97a0*/  BSYNC.RECONVERGENT B0 ;  /* 0x0000000000007941 */ /* 0x000fea0003800200 */
.L_x_25944:
        /* <DEDUP_REMOVED lines=17> */
.L_x_25940:
        /* <DEDUP_REMOVED lines=31> */
.L_x_25948:
[----:B------:R-:W-:Y:S01]  /*9ab0*/  IMAD.MOV.U32 R0, RZ, RZ, R4 ;  /* 0x000000ffff007224 */ /* 0x000fe200078e0004 */
[----:B------:R-:W-:Y:S02]  /*9ac0*/  MOV R10, R5 ;  /* 0x00000005000a7202 */ /* 0x000fe40000000f00 */
[----:B------:R-:W-:-:S07]  /*9ad0*/  MOV R11, 0x9af0 ;  /* 0x00009af0000b7802 */ /* 0x000fce0000000f00 */
[----:B------:R-:W-:Y:S05]  /*9ae0*/  CALL.REL.NOINC `($__internal_61_$__cuda_sm20_rem_s64) ;  /* 0x000001f800f07944 */ /* 0x000fea0003c00000 */
[----:B------:R-:W-:Y:S02]  /*9af0*/  IMAD.MOV.U32 R4, RZ, RZ, R0 ;  /* 0x000000ffff047224 */ /* 0x000fe400078e0000 */
[----:B------:R-:W-:-:S07]  /*9b00*/  IMAD.MOV.U32 R5, RZ, RZ, R3 ;  /* 0x000000ffff057224 */ /* 0x000fce00078e0003 */
.L_x_25949:
[----:B------:R-:W-:Y:S05]  /*9b10*/  BSYNC.RECONVERGENT B0 ;  /* 0x0000000000007941 */ /* 0x000fea0003800200 */
.L_x_25947:
[----:B------:R-:W0:Y:S02]  /*9b20*/  LDC.64 R6, c[0x0][0x768] ;  /* 0x0001da00ff067b82 */ /* 0x000e240000000a00 */
[----:B0-----:R-:W-:-:S06]  /*9b30*/  IMAD.WIDE.U32 R6, R30, 0x8, R6 ;  /* 0x000000081e067825 */ /* 0x001fcc00078e0006 */
[----:B------:R-:W2:Y:S02]  /*9b40*/  LDG.E.64 R6, desc[UR36][R6.64] ;  /* 0x0000002406067981 */ /* 0x000ea4000c1e1b00 */
[----:B--2---:R-:W-:Y:S02]  /*9b50*/  IMAD R3, R5, R6, RZ ;  /* 0x0000000605037224 */ /* 0x004fe400078e02ff */
[----:B------:R-:W-:-:S04]  /*9b60*/  IMAD.WIDE.U32 R26, R6, R4, R26 ;  /* 0x00000004061a7225 */ /* 0x000fc800078e001a */
[----:B------:R-:W-:-:S05]  /*9b70*/  IMAD R3, R7, R4, R3 ;  /* 0x0000000407037224 */ /* 0x000fca00078e0203 */
[----:B------:R-:W-:-:S07]  /*9b80*/  IADD3 R27, PT, PT, R27, R3, RZ ;  /* 0x000000031b1b7210 */ /* 0x000fce0007ffe0ff */
.L_x_25895:
        /* <DEDUP_REMOVED lines=14> */
.L_x_25954:
        /* <DEDUP_REMOVED lines=21> */
.L_x_25953:
[----:B------:R-:W-:Y:S05]  /*9dc0*/  BSYNC.RECONVERGENT B8 ;  /* 0x0000000000087941 */ /* 0x000fea0003800200 */
.L_x_25952:
[----:B------:R-:W-:-:S05]  /*9dd0*/  IADD3 R16, P0, PT, R16, 0x4, RZ ;  /* 0x0000000410107810 */ /* 0x000fca0007f1e0ff */
[----:B------:R-:W-:Y:S01]  /*9de0*/  IMAD.X R17, RZ, RZ, R17, P0 ;  /* 0x000000ffff117224 */ /* 0x000fe200000e0611 */
[----:B------:R-:W-:-:S04]  /*9df0*/  ISETP.GE.U32.AND P0, PT, R16, R22, PT ;  /* 0x000000161000720c */ /* 0x000fc80003f06070 */
[----:B------:R-:W-:-:S13]  /*9e00*/  ISETP.GE.U32.AND.EX P0, PT, R17, R23, PT, P0 ;  /* 0x000000171100720c */ /* 0x000fda0003f06100 */
[----:B------:R-:W-:Y:S05]  /*9e10*/  @!P0 BRA `(.L_x_25954) ;  /* 0xfffffffc00948947 */ /* 0x000fea000383ffff */
.L_x_25951:
[----:B------:R-:W-:Y:S05]  /*9e20*/  BSYNC.RECONVERGENT B7 ;  /* 0x0000000000077941 */ /* 0x000fea0003800200 */
.L_x_25950:
        /* <DEDUP_REMOVED lines=16> */
.L_x_25958:
[----:B------:R0:W-:Y:S01]  /*9f30*/  STG.E.U8 desc[UR36][R2.64], RZ ;  /* 0x000000ff02007986 */ /* 0x0001e2000c101124 */
[----:B------:R-:W-:Y:S05]  /*9f40*/  BRA `(.L_x_25960) ;  /* 0x0000000400907947 */ /* 0x000fea0003800000 */
.L_x_25957:
        /* <DEDUP_REMOVED lines=8> */
.L_x_25962:
[----:B------:R0:W-:Y:S01]  /*9fd0*/  STG.E desc[UR36][R2.64], RZ ;  /* 0x000000ff02007986 */ /* 0x0001e2000c101924 */
[----:B------:R-:W-:Y:S05]  /*9fe0*/  BRA `(.L_x_25960) ;  /* 0x0000000400687947 */ /* 0x000fea0003800000 */
.L_x_25961:
[----:B------:R0:W-:Y:S01]  /*9ff0*/  STG.E.U16 desc[UR36][R2.64], RZ ;  /* 0x000000ff02007986 */ /* 0x0001e2000c101524 */
[----:B------:R-:W-:Y:S05]  /*a000*/  BRA `(.L_x_25960) ;  /* 0x0000000400607947 */ /* 0x000fea0003800000 */
.L_x_25956:
        /* <DEDUP_REMOVED lines=8> */
.L_x_25964:
[----:B------:R1:W-:Y:S01]  /*a090*/  STG.E.U16 desc[UR36][R2.64], RZ ;  /* 0x000000ff02007986 */ /* 0x0003e2000c101524 */
[----:B------:R-:W-:Y:S05]  /*a0a0*/  BRA `(.L_x_25960) ;  /* 0x0000000400387947 */ /* 0x000fea0003800000 */
.L_x_25963:
        /* <DEDUP_REMOVED lines=8> */
.L_x_25966:
[----:B------:R4:W-:Y:S01]  /*a130*/  STG.E desc[UR36][R2.64], RZ ;  /* 0x000000ff02007986 */ /* 0x0009e2000c101924 */
[----:B------:R-:W-:Y:S05]  /*a140*/  BRA `(.L_x_25960) ;  /* 0x0000000400107947 */ /* 0x000fea0003800000 */
.L_x_25965:
[----:B------:R2:W-:Y:S01]  /*a150*/  STG.E.64 desc[UR36][R2.64], RZ ;  /* 0x000000ff02007986 */ /* 0x0005e2000c101b24 */
[----:B------:R-:W-:Y:S05]  /*a160*/  BRA `(.L_x_25960) ;  /* 0x0000000400087947 */ /* 0x000fea0003800000 */
.L_x_25955:
        /* <DEDUP_REMOVED lines=10> */
.L_x_25969:
[----:B------:R0:W-:Y:S01]  /*a210*/  STG.E.128 desc[UR36][R2.64], RZ ;  /* 0x000000ff02007986 */ /* 0x0001e2000c101d24 */
[----:B------:R-:W-:Y:S05]  /*a220*/  BRA `(.L_x_25960) ;  /* 0x0000000000d87947 */ /* 0x000fea0003800000 */
.L_x_25968:
        /* <DEDUP_REMOVED lines=8> */
.L_x_25971:
[----:B------:R0:W-:Y:S01]  /*a2b0*/  STG.E.U8 desc[UR36][R2.64], RZ ;  /* 0x000000ff02007986 */ /* 0x0001e2000c101124 */
[----:B------:R-:W-:Y:S05]  /*a2c0*/  BRA `(.L_x_25960) ;  /* 0x0000000000b07947 */ /* 0x000fea0003800000 */
.L_x_25970:
[----:B------:R0:W-:Y:S01]  /*a2d0*/  STG.E.U16 desc[UR36][R2.64], RZ ;  /* 0x000000ff02007986 */ /* 0x0001e2000c101524 */
[----:B------:R-:W-:Y:S05]  /*a2e0*/  BRA `(.L_x_25960) ;  /* 0x0000000000a87947 */ /* 0x000fea0003800000 */
.L_x_25967:
        /* <DEDUP_REMOVED lines=10> */
.L_x_25974:
[----:B------:R0:W-:Y:S01]  /*a390*/  STG.E.U8 desc[UR36][R2.64], RZ ;  /* 0x000000ff02007986 */ /* 0x0001e2000c101124 */
[----:B------:R-:W-:Y:S05]  /*a3a0*/  BRA `(.L_x_25960) ;  /* 0x0000000000787947 */ /* 0x000fea0003800000 */
.L_x_25973:
[----:B------:R0:W-:Y:S01]  /*a3b0*/  STG.E.U8 desc[UR36][R2.64], RZ ;  /* 0x000000ff02007986 */ /* 0x0001e2000c101124 */
[----:B------:R-:W-:Y:S05]  /*a3c0*/  BRA `(.L_x_25960) ;  /* 0x0000000000707947 */ /* 0x000fea0003800000 */
.L_x_25972:
[----:B------:R-:W-:-:S13]  /*a3d0*/  ISETP.NE.AND P0, PT, R0, 0x1c, PT ;  /* 0x0000001c0000780c */ /* 0x000fda0003f05270 */
[----:B------:R-:W-:Y:S05]  /*a3e0*/  @!P0 BRA `(.L_x_25975) ;  /* 0x0000000000648947 */ /* 0x000fea0003800000 */
[----:B------:R-:W-:-:S13]  /*a3f0*/  ISETP.NE.AND P0, PT, R0, 0x1d, PT ;  /* 0x0000001d0000780c */ /* 0x000fda0003f05270 */
[----:B------:R-:W-:Y:S05]  /*a400*/  @!P0 BRA `(.L_x_25976) ;  /* 0x0000000000548947 */ /* 0x000fea0003800000 */
[----:B------:R-:W-:-:S13]  /*a410*/  ISETP.NE.AND P0, PT, R0, 0x2c, PT ;  /* 0x0000002c0000780c */ /* 0x000fda0003f05270 */
[----:B------:R-:W-:Y:S05]  /*a420*/  @!P0 BRA `(.L_x_25977) ;  /* 0x0000000000448947 */ /* 0x000fea0003800000 */
.L_x_25959:
        /* <DEDUP_REMOVED lines=16> */
.L_x_25978:
[----:B------:R-:W-:Y:S05]  /*a530*/  BRA `(.L_x_25960) ;  /* 0x0000000000147947 */ /* 0x000fea0003800000 */
.L_x_25977:
[----:B------:R0:W-:Y:S01]  /*a540*/  STG.E.U8 desc[UR36][R2.64], RZ ;  /* 0x000000ff02007986 */ /* 0x0001e2000c101124 */
[----:B------:R-:W-:Y:S05]  /*a550*/  BRA `(.L_x_25960) ;  /* 0x00000000000c7947 */ /* 0x000fea0003800000 */
.L_x_25976:
[----:B------:R0:W-:Y:S01]  /*a560*/  STG.E.64 desc[UR36][R2.64], RZ ;  /* 0x000000ff02007986 */ /* 0x0001e2000c101b24 */
[----:B------:R-:W-:Y:S05]  /*a570*/  BRA `(.L_x_25960) ;  /* 0x0000000000047947 */ /* 0x000fea0003800000 */
.L_x_25975:
[----:B------:R0:W-:Y:S02]  /*a580*/  STG.E desc[UR36][R2.64], RZ ;  /* 0x000000ff02007986 */ /* 0x0001e4000c101924 */
.L_x_25960:
[----:B------:R-:W-:-:S07]  /*a590*/  IADD3 R36, PT, PT, R36, 0x80, RZ ;  /* 0x0000008024247810 */ /* 0x000fce0007ffe0ff */
.L_x_25717:
[----:B------:R-:W-:Y:S05]  /*a5a0*/  BSYNC.RECONVERGENT B6 ;  /* 0x0000000000067941 */ /* 0x000fea0003800200 */
.L_x_25716:
        /* <DEDUP_REMOVED lines=435> */
.L_x_25981:
        /* <DEDUP_REMOVED lines=16> */
.L_x_25985:
[----:B------:R0:W5:Y:S01]  /*c1e0*/  LDG.E.U8 R24, desc[UR36][R4.64] ;  /* 0x0000002404187981 */ /* 0x000162000c1e1100 */
[----:B------:R-:W-:Y:S05]  /*c1f0*/  BRA `(.L_x_25987) ;  /* 0x0000000c00307947 */ /* 0x000fea0003800000 */
.L_x_25984:
        /* <DEDUP_REMOVED lines=8> */
.L_x_25989:
[----:B------:R0:W5:Y:S01]  /*c280*/  LDG.E R24, desc[UR36][R4.64] ;  /* 0x0000002404187981 */ /* 0x000162000c1e1900 */
[----:B------:R-:W-:Y:S05]  /*c290*/  BRA `(.L_x_25987) ;  /* 0x0000000c00087947 */ /* 0x000fea0003800000 */
.L_x_25988:
[----:B------:R0:W5:Y:S01]  /*c2a0*/  LDG.E.S16 R24, desc[UR36][R4.64] ;  /* 0x0000002404187981 */ /* 0x000162000c1e1700 */
[----:B------:R-:W-:Y:S05]  /*c2b0*/  BRA `(.L_x_25987) ;  /* 0x0000000c00007947 */ /* 0x000fea0003800000 */
.L_x_25983:
        /* <DEDUP_REMOVED lines=9> */
.L_x_25991:
[----:B------:R-:W2:Y:S02]  /*c350*/  LDG.E.U16 R4, desc[UR36][R4.64] ;  /* 0x0000002404047981 */ /* 0x000ea4000c1e1500 */
[----:B--2---:R-:W-:-:S06]  /*c360*/  HADD2.F32 R24, -RZ, R4.H0_H0 ;  /* 0x20000004ff187230 */ /* 0x004fcc0000004100 */
[----:B------:R-:W0:Y:S01]  /*c370*/  F2I.FTZ.TRUNC.NTZ R24, R24 ;  /* 0x0000001800187305 */ /* 0x000e22000021f100 */
[----:B------:R-:W-:Y:S05]  /*c380*/  BRA `(.L_x_25987) ;  /* 0x0000000800cc7947 */ /* 0x000fea0003800000 */
.L_x_25990:
        /* <DEDUP_REMOVED lines=9> */
.L_x_25993:
[----:B------:R-:W2:Y:S02]  /*c420*/  LDG.E.U16 R4, desc[UR36][R4.64] ;  /* 0x0000002404047981 */ /* 0x000ea4000c1e1500 */
[----:B--2---:R-:W-:-:S06]  /*c430*/  HADD2.F32 R24, -RZ, R4.H0_H0 ;  /* 0x20000004ff187230 */ /* 0x004fcc0000004100 */
[----:B------:R-:W4:Y:S01]  /*c440*/  F2I.FTZ.TRUNC.NTZ R24, R24 ;  /* 0x0000001800187305 */ /* 0x000f22000021f100 */
[----:B------:R-:W-:Y:S05]  /*c450*/  BRA `(.L_x_25987) ;  /* 0x0000000800987947 */ /* 0x000fea0003800000 */
.L_x_25992:
[----:B------:R-:W2:Y:S02]  /*c460*/  LDG.E.64 R24, desc[UR36][R4.64] ;  /* 0x0000002404187981 */ /* 0x000ea4000c1e1b00 */
[----:B--2---:R0:W1:Y:S01]  /*c470*/  F2I.F64.TRUNC R24, R24 ;  /* 0x0000001800187311 */ /* 0x004062000030d100 */
[----:B------:R-:W-:Y:S05]  /*c480*/  BRA `(.L_x_25987) ;  /* 0x00000008008c7947 */ /* 0x000fea0003800000 */
.L_x_25982:
        /* <DEDUP_REMOVED lines=12> */
.L_x_25996:
[----:B------:R-:W2:Y:S02]  /*c550*/  LDG.E.64 R4, desc[UR36][R4.64] ;  /* 0x0000002404047981 */ /* 0x000ea4000c1e1b00 */
[----:B--2---:R0:W1:Y:S01]  /*c560*/  F2I.F64.TRUNC R24, R4 ;  /* 0x0000000400187311 */ /* 0x004062000030d100 */
[----:B------:R-:W-:Y:S05]  /*c570*/  BRA `(.L_x_25987) ;  /* 0x0000000800507947 */ /* 0x000fea0003800000 */
.L_x_25995:
        /* <DEDUP_REMOVED lines=26> */
.L_x_25998:
        /* <DEDUP_REMOVED lines=14> */
.L_x_25997:
[----:B------:R-:W2:Y:S02]  /*c800*/  LDG.E.U16 R24, desc[UR36][R4.64] ;  /* 0x0000002404187981 */ /* 0x000ea4000c1e1500 */
[----:B--2---:R-:W-:-:S06]  /*c810*/  IMAD.U32 R24, R24, 0x10000, RZ ;  /* 0x0001000018187824 */ /* 0x004fcc00078e00ff */
[----:B------:R-:W0:Y:S01]  /*c820*/  F2I.FTZ.TRUNC.NTZ R24, R24 ;  /* 0x0000001800187305 */ /* 0x000e22000021f100 */
[----:B------:R-:W-:Y:S05]  /*c830*/  BRA `(.L_x_25987) ;  /* 0x0000000400a07947 */ /* 0x000fea0003800000 */
.L_x_25994:
        /* <DEDUP_REMOVED lines=10> */
.L_x_26001:
        /* <DEDUP_REMOVED lines=21> */
.L_x_26005:
[----:B------:R-:W-:Y:S05]  /*ca30*/  BSYNC.RECONVERGENT B1 ;  /* 0x0000000000017941 */ /* 0x000fea0003800200 */
.L_x_26004:
[----:B------:R-:W-:Y:S01]  /*ca40*/  IMAD.SHL.U32 R0, R0, 0x100000, RZ ;  /* 0x0010000000007824 */ /* 0x000fe200078e00ff */
[----:B------:R-:W-:-:S04]  /*ca50*/  LEA R3, R3, 0x3b800000, 0x17 ;  /* 0x3b80000003037811 */ /* 0x000fc800078eb8ff */
[----:B------:R-:W-:-:S07]  /*ca60*/  LOP3.LUT R24, R3, R0, R7, 0xfe, !PT ;  /* 0x0000000003187212 */ /* 0x000fce00078efe07 */
.L_x_26003:
[----:B------:R-:W-:Y:S05]  /*ca70*/  BSYNC.RECONVERGENT B0 ;  /* 0x0000000000007941 */ /* 0x000fea0003800200 */
.L_x_26002:
[----:B------:R-:W0:Y:S01]  /*ca80*/  F2I.FTZ.TRUNC.NTZ R24, R24 ;  /* 0x0000001800187305 */ /* 0x000e22000021f100 */
[----:B------:R-:W-:Y:S05]  /*ca90*/  BRA `(.L_x_25987) ;  /* 0x0000000400087947 */ /* 0x000fea0003800000 */
.L_x_26000:
        /* <DEDUP_REMOVED lines=21> */
.L_x_26009:
[----:B------:R-:W-:Y:S05]  /*cbf0*/  BSYNC.RECONVERGENT B1 ;  /* 0x0000000000017941 */ /* 0x000fea0003800200 */
.L_x_26008:
[----:B------:R-:W-:Y:S02]  /*cc00*/  SHF.L.U32 R0, R0, 0x15, RZ ;  /* 0x0000001500007819 */ /* 0x000fe400000006ff */
[----:B------:R-:W-:-:S04]  /*cc10*/  LEA R3, R3, 0x37800000, 0x17 ;  /* 0x3780000003037811 */ /* 0x000fc800078eb8ff */
[----:B------:R-:W-:-:S07]  /*cc20*/  LOP3.LUT R24, R3, R0, R7, 0xfe, !PT ;  /* 0x0000000003187212 */ /* 0x000fce00078efe07 */
.L_x_26007:
[----:B------:R-:W-:Y:S05]  /*cc30*/  BSYNC.RECONVERGENT B0 ;  /* 0x0000000000007941 */ /* 0x000fea0003800200 */
.L_x_26006:
[----:B------:R-:W0:Y:S01]  /*cc40*/  F2I.FTZ.TRUNC.NTZ R24, R24 ;  /* 0x0000001800187305 */ /* 0x000e22000021f100 */
[----:B------:R-:W-:Y:S05]  /*cc50*/  BRA `(.L_x_25987) ;  /* 0x0000000000987947 */ /* 0x000fea0003800000 */
.L_x_25999:
        /* <DEDUP_REMOVED lines=14> */
.L_x_26013:
[----:B------:R-:W-:Y:S05]  /*cd40*/  BSYNC.RECONVERGENT B0 ;  /* 0x0000000000007941 */ /* 0x000fea0003800200 */
.L_x_26012:
[----:B------:R-:W0:Y:S01]  /*cd50*/  F2I.FTZ.TRUNC.NTZ R24, R24 ;  /* 0x0000001800187305 */ /* 0x000e22000021f100 */
[----:B------:R-:W-:Y:S05]  /*cd60*/  BRA `(.L_x_25987) ;  /* 0x0000000000547947 */ /* 0x000fea0003800000 */
.L_x_25986:
        /* <DEDUP_REMOVED lines=16> */
.L_x_26014:
[----:B------:R-:W-:Y:S01]  /*ce70*/  IMAD.MOV.U32 R24, RZ, RZ, RZ ;  /* 0x000000ffff187224 */ /* 0x000fe200078e00ff */
[----:B------:R-:W-:Y:S06]  /*ce80*/  BRA `(.L_x_25987) ;  /* 0x00000000000c7947 */ /* 0x000fec0003800000 */
.L_x_26011:
[----:B------:R0:W5:Y:S01]  /*ce90*/  LDG.E R24, desc[UR36][R4.64] ;  /* 0x0000002404187981 */ /* 0x000162000c1e1900 */
[----:B------:R-:W-:Y:S05]  /*cea0*/  BRA `(.L_x_25987) ;  /* 0x0000000000047947 */ /* 0x000fea0003800000 */
.L_x_26010:
[----:B------:R0:W5:Y:S02]  /*ceb0*/  LDG.E R24, desc[UR36][R4.64] ;  /* 0x0000002404187981 */ /* 0x000164000c1e1900 */
.L_x_25987:
        /* <DEDUP_REMOVED lines=16> */
.L_x_26018:
[----:B------:R0:W5:Y:S01]  /*cfc0*/  LDG.E.U8 R23, desc[UR36][R4.64] ;  /* 0x0000002404177981 */ /* 0x000162000c1e1100 */
[----:B------:R-:W-:Y:S05]  /*cfd0*/  BRA `(.L_x_26020) ;  /* 0x0000000c00307947 */ /* 0x000fea0003800000 */
.L_x_26017:
        /* <DEDUP_REMOVED lines=8> */
.L_x_26022:
[----:B------:R0:W5:Y:S01]  /*d060*/  LDG.E R23, desc[UR36][R4.64] ;  /* 0x0000002404177981 */ /* 0x000162000c1e1900 */
[----:B------:R-:W-:Y:S05]  /*d070*/  BRA `(.L_x_26020) ;  /* 0x0000000c00087947 */ /* 0x000fea0003800000 */
.L_x_26021:
[----:B------:R0:W5:Y:S01]  /*d080*/  LDG.E.S16 R23, desc[UR36][R4.64] ;  /* 0x0000002404177981 */ /* 0x000162000c1e1700 */
[----:B------:R-:W-:Y:S05]  /*d090*/  BRA `(.L_x_26020) ;  /* 0x0000000c00007947 */ /* 0x000fea0003800000 */
.L_x_26016:
        /* <DEDUP_REMOVED lines=9> */
.L_x_26024:
[----:B------:R-:W2:Y:S02]  /*d130*/  LDG.E.U16 R4, desc[UR36][R4.64] ;  /* 0x0000002404047981 */ /* 0x000ea4000c1e1500 */
[----:B--2---:R-:W-:-:S06]  /*d140*/  HADD2.F32 R23, -RZ, R4.H0_H0 ;  /* 0x20000004ff177230 */ /* 0x004fcc0000004100 */
[----:B------:R-:W0:Y:S01]  /*d150*/  F2I.FTZ.TRUNC.NTZ R23, R23 ;  /* 0x0000001700177305 */ /* 0x000e22000021f100 */
[----:B------:R-:W-:Y:S05]  /*d160*/  BRA `(.L_x_26020) ;  /* 0x0000000800cc7947 */ /* 0x000fea0003800000 */
.L_x_26023:
        /* <DEDUP_REMOVED lines=9> */
.L_x_26026:
[----:B------:R-:W2:Y:S02]  /*d200*/  LDG.E.U16 R4, desc[UR36][R4.64] ;  /* 0x0000002404047981 */ /* 0x000ea4000c1e1500 */
[----:B--2---:R-:W-:-:S06]  /*d210*/  HADD2.F32 R23, -RZ, R4.H0_H0 ;  /* 0x20000004ff177230 */ /* 0x004fcc0000004100 */
[----:B------:R-:W0:Y:S01]  /*d220*/  F2I.FTZ.TRUNC.NTZ R23, R23 ;  /* 0x0000001700177305 */ /* 0x000e22000021f100 */
[----:B------:R-:W-:Y:S05]  /*d230*/  BRA `(.L_x_26020) ;  /* 0x0000000800987947 */ /* 0x000fea0003800000 */
.L_x_26025:
[----:B------:R-:W2:Y:S02]  /*d240*/  LDG.E.64 R4, desc[UR36][R4.64] ;  /* 0x0000002404047981 */ /* 0x000ea4000c1e1b00 */
[----:B--2---:R0:W2:Y:S01]  /*d250*/  F2I.F64.TRUNC R23, R4 ;  /* 0x0000000400177311 */ /* 0x0040a2000030d100 */
[----:B------:R-:W-:Y:S05]  /*d260*/  BRA `(.L_x_26020) ;  /* 0x00000008008c7947 */ /* 0x000fea0003800000 */
.L_x_26015:
        /* <DEDUP_REMOVED lines=12> */
.L_x_26029:
[----:B------:R-:W2:Y:S02]  /*d330*/  LDG.E.64 R4, desc[UR36][R4.64] ;  /* 0x0000002404047981 */ /* 0x000ea4000c1e1b00 */
[----:B--2---:R0:W2:Y:S01]  /*d340*/  F2I.F64.TRUNC R23, R4 ;  /* 0x0000000400177311 */ /* 0x0040a2000030d100 */
[----:B------:R-:W-:Y:S05]  /*d350*/  BRA `(.L_x_26020) ;  /* 0x0000000800507947 */ /* 0x000fea0003800000 */
.L_x_26028:
        /* <DEDUP_REMOVED lines=26> */
.L_x_26031:
        /* <DEDUP_REMOVED lines=14> */
.L_x_26030:
[----:B------:R-:W2:Y:S02]  /*d5e0*/  LDG.E.U16 R23, desc[UR36][R4.64] ;  /* 0x0000002404177981 */ /* 0x000ea4000c1e1500 */
[----:B--2---:R-:W-:-:S06]  /*d5f0*/  IMAD.U32 R23, R23, 0x10000, RZ ;  /* 0x0001000017177824 */ /* 0x004fcc00078e00ff */
[----:B------:R-:W0:Y:S01]  /*d600*/  F2I.FTZ.TRUNC.NTZ R23, R23 ;  /* 0x0000001700177305 */ /* 0x000e22000021f100 */
[----:B------:R-:W-:Y:S05]  /*d610*/  BRA `(.L_x_26020) ;  /* 0x0000000400a07947 */ /* 0x000fea0003800000 */
.L_x_26027:
        /* <DEDUP_REMOVED lines=10> */
.L_x_26034:
        /* <DEDUP_REMOVED lines=21> */
.L_x_26038:
[----:B------:R-:W-:Y:S05]  /*d810*/  BSYNC.RECONVERGENT B1 ;  /* 0x0000000000017941 */ /* 0x000fea0003800200 */
.L_x_26037:
[----:B------:R-:W-:Y:S02]  /*d820*/  SHF.L.U32 R0, R0, 0x14, RZ ;  /* 0x0000001400007819 */ /* 0x000fe400000006ff */
[----:B------:R-:W-:-:S04]  /*d830*/  LEA R3, R3, 0x3b800000, 0x17 ;  /* 0x3b80000003037811 */ /* 0x000fc800078eb8ff */
[----:B------:R-:W-:-:S07]  /*d840*/  LOP3.LUT R23, R3, R0, R23, 0xfe, !PT ;  /* 0x0000000003177212 */ /* 0x000fce00078efe17 */
.L_x_26036:
[----:B------:R-:W-:Y:S05]  /*d850*/  BSYNC.RECONVERGENT B0 ;  /* 0x0000000000007941 */ /* 0x000fea0003800200 */
.L_x_26035:
[----:B------:R-:W0:Y:S01]  /*d860*/  F2I.FTZ.TRUNC.NTZ R23, R23 ;  /* 0x0000001700177305 */ /* 0x000e22000021f100 */
[----:B------:R-:W-:Y:S05]  /*d870*/  BRA `(.L_x_26020) ;  /* 0x0000000400087947 */ /* 0x000fea0003800000 */
.L_x_26033:
        /* <DEDUP_REMOVED lines=21> */
.L_x_26042:
[----:B------:R-:W-:Y:S05]  /*d9d0*/  BSYNC.RECONVERGENT B1 ;  /* 0x0000000000017941 */ /* 0x000fea0003800200 */
.L_x_26041:
[----:B------:R-:W-:Y:S01]  /*d9e0*/  IMAD.SHL.U32 R0, R0, 0x200000, RZ ;  /* 0x0020000000007824 */ /* 0x000fe200078e00ff */
[----:B------:R-:W-:-:S04]  /*d9f0*/  LEA R3, R3, 0x37800000, 0x17 ;  /* 0x3780000003037811 */ /* 0x000fc800078eb8ff */
[----:B------:R-:W-:-:S07]  /*da00*/  LOP3.LUT R23, R3, R0, R23, 0xfe, !PT ;  /* 0x0000000003177212 */ /* 0x000fce00078efe17 */
.L_x_26040:
[----:B------:R-:W-:Y:S05]  /*da10*/  BSYNC.RECONVERGENT B0 ;  /* 0x0000000000007941 */ /* 0x000fea0003800200 */
.L_x_26039:
[----:B------:R-:W0:Y:S01]  /*da20*/  F2I.FTZ.TRUNC.NTZ R23, R23 ;  /* 0x0000001700177305 */ /* 0x000e22000021f100 */
[----:B------:R-:W-:Y:S05]  /*da30*/  BRA `(.L_x_26020) ;  /* 0x0000000000987947 */ /* 0x000fea0003800000 */
.L_x_26032:
        /* <DEDUP_REMOVED lines=14> */
.L_x_26046:
[----:B------:R-:W-:Y:S05]  /*db20*/  BSYNC.RECONVERGENT B0 ;  /* 0x0000000000007941 */ /* 0x000fea0003800200 */
.L_x_26045:
[----:B------:R-:W0:Y:S01]  /*db30*/  F2I.FTZ.TRUNC.NTZ R23, R23 ;  /* 0x0000001700177305 */ /* 0x000e22000021f100 */
[----:B------:R-:W-:Y:S05]  /*db40*/  BRA `(.L_x_26020) ;  /* 0x0000000000547947 */ /* 0x000fea0003800000 */
.L_x_26019:
        /* <DEDUP_REMOVED lines=16> */
.L_x_26047:
[----:B------:R-:W-:Y:S01]  /*dc50*/  MOV R23, RZ ;  /* 0x000000ff00177202 */ /* 0x000fe20000000f00 */
[----:B------:R-:W-:Y:S06]  /*dc60*/  BRA `(.L_x_26020) ;  /* 0x00000000000c7947 */ /* 0x000fec0003800000 */
.L_x_26044:
[----:B------:R0:W5:Y:S01]  /*dc70*/  LDG.E R23, desc[UR36][R4.64] ;  /* 0x0000002404177981 */ /* 0x000162000c1e1900 */
[----:B------:R-:W-:Y:S05]  /*dc80*/  BRA `(.L_x_26020) ;  /* 0x0000000000047947 */ /* 0x000fea0003800000 */
.L_x_26043:
[----:B------:R0:W5:Y:S02]  /*dc90*/  LDG.E R23, desc[UR36][R4.64] ;  /* 0x0000002404177981 */ /* 0x000164000c1e1900 */
.L_x_26020:
        /* <DEDUP_REMOVED lines=16> */
.L_x_26051:
[----:B------:R0:W5:Y:S01]  /*dda0*/  LDG.E.U8 R16, desc[UR36][R4.64] ;  /* 0x0000002404107981 */ /* 0x000162000c1e1100 */
[----:B------:R-:W-:Y:S05]  /*ddb0*/  BRA `(.L_x_26053) ;  /* 0x0000000c00307947 */ /* 0x000fea0003800000 */
.L_x_26050:
        /* <DEDUP_REMOVED lines=8> */
.L_x_26055:
[----:B------:R0:W5:Y:S01]  /*de40*/  LDG.E R16, desc[UR36][R4.64] ;  /* 0x0000002404107981 */ /* 0x000162000c1e1900 */
[----:B------:R-:W-:Y:S05]  /*de50*/  BRA `(.L_x_26053) ;  /* 0x0000000c00087947 */ /* 0x000fea0003800000 */
.L_x_26054:
[----:B------:R0:W5:Y:S01]  /*de60*/  LDG.E.S16 R16, desc[UR36][R4.64] ;  /* 0x0000002404107981 */ /* 0x000162000c1e1700 */
[----:B------:R-:W-:Y:S05]  /*de70*/  BRA `(.L_x_26053) ;  /* 0x0000000c00007947 */ /* 0x000fea0003800000 */
.L_x_26049:
        /* <DEDUP_REMOVED lines=9> */
.L_x_26057:
[----:B------:R-:W2:Y:S02]  /*df10*/  LDG.E.U16 R4, desc[UR36][R4.64] ;  /* 0x0000002404047981 */ /* 0x000ea4000c1e1500 */
[----:B--2---:R-:W-:-:S06]  /*df20*/  HADD2.F32 R16, -RZ, R4.H0_H0 ;  /* 0x20000004ff107230 */ /* 0x004fcc0000004100 */
[----:B------:R-:W0:Y:S01]  /*df30*/  F2I.FTZ.TRUNC.NTZ R16, R16 ;  /* 0x0000001000107305 */ /* 0x000e22000021f100 */
[----:B------:R-:W-:Y:S05]  /*df40*/  BRA `(.L_x_26053) ;  /* 0x0000000800cc7947 */ /* 0x000fea0003800000 */
.L_x_26056:
        /* <DEDUP_REMOVED lines=9> */
.L_x_26059:
[----:B------:R-:W2:Y:S02]  /*dfe0*/  LDG.E.U16 R4, desc[UR36][R4.64] ;  /* 0x0000002404047981 */ /* 0x000ea4000c1e1500 */
[----:B--2---:R-:W-:-:S06]  /*dff0*/  HADD2.F32 R16, -RZ, R4.H0_H0 ;  /* 0x20000004ff107230 */ /* 0x004fcc0000004100 */
[----:B------:R-:W0:Y:S01]  /*e000*/  F2I.FTZ.TRUNC.NTZ R16, R16 ;  /* 0x0000001000107305 */ /* 0x000e22000021f100 */
[----:B------:R-:W-:Y:S05]  /*e010*/  BRA `(.L_x_26053) ;  /* 0x0000000800987947 */ /* 0x000fea0003800000 */
.L_x_26058:
[----:B------:R-:W2:Y:S02]  /*e020*/  LDG.E.64 R4, desc[UR36][R4.64] ;  /* 0x0000002404047981 */ /* 0x000ea4000c1e1b00 */
[----:B--2---:R0:W1:Y:S01]  /*e030*/  F2I.F64.TRUNC R16, R4 ;  /* 0x0000000400107311 */ /* 0x004062000030d100 */
[----:B------:R-:W-:Y:S05]  /*e040*/  BRA `(.L_x_26053) ;  /* 0x00000008008c7947 */ /* 0x000fea0003800000 */
.L_x_26048:
        /* <DEDUP_REMOVED lines=12> */
.L_x_26062:
[----:B------:R-:W2:Y:S02]  /*e110*/  LDG.E.64 R4, desc[UR36][R4.64] ;  /* 0x0000002404047981 */ /* 0x000ea4000c1e1b00 */
[----:B--2---:R0:W1:Y:S01]  /*e120*/  F2I.F64.TRUNC R16, R4 ;  /* 0x0000000400107311 */ /* 0x004062000030d100 */
[----:B------:R-:W-:Y:S05]  /*e130*/  BRA `(.L_x_26053) ;  /* 0x0000000800507947 */ /* 0x000fea0003800000 */
.L_x_26061:
        /* <DEDUP_REMOVED lines=26> */
.L_x_26064:
        /* <DEDUP_REMOVED lines=14> */
.L_x_26063:
[----:B------:R-:W2:Y:S02]  /*e3c0*/  LDG.E.U16 R16, desc[UR36][R4.64] ;  /* 0x0000002404107981 */ /* 0x000ea4000c1e1500 */
[----:B--2---:R-:W-:-:S06]  /*e3d0*/  SHF.L.U32 R16, R16, 0x10, RZ ;  /* 0x0000001010107819 */ /* 0x004fcc00000006ff */
[----:B------:R-:W0:Y:S01]  /*e3e0*/  F2I.FTZ.TRUNC.NTZ R16, R16 ;  /* 0x0000001000107305 */ /* 0x000e22000021f100 */
[----:B------:R-:W-:Y:S05]  /*e3f0*/  BRA `(.L_x_26053) ;  /* 0x0000000400a07947 */ /* 0x000fea0003800000 */
.L_x_26060:
        /* <DEDUP_REMOVED lines=10> */
.L_x_26067:
        /* <DEDUP_REMOVED lines=21> */
.L_x_26071:
[----:B------:R-:W-:Y:S05]  /*e5f0*/  BSYNC.RECONVERGENT B1 ;  /* 0x0000000000017941 */ /* 0x000fea0003800200 */
.L_x_26070:
[----:B------:R-:W-:Y:S01]  /*e600*/  IMAD.SHL.U32 R0, R0, 0x100000, RZ ;  /* 0x0010000000007824 */ /* 0x000fe200078e00ff */
[----:B------:R-:W-:-:S04]  /*e610*/  LEA R3, R3, 0x3b800000, 0x17 ;  /* 0x3b80000003037811 */ /* 0x000fc800078eb8ff */
[----:B------:R-:W-:-:S07]  /*e620*/  LOP3.LUT R16, R3, R0, R7, 0xfe, !PT ;  /* 0x0000000003107212 */ /* 0x000fce00078efe07 */
.L_x_26069:
[----:B------:R-:W-:Y:S05]  /*e630*/  BSYNC.RECONVERGENT B0 ;  /* 0x0000000000007941 */ /* 0x000fea0003800200 */
.L_x_26068:
[----:B------:R-:W0:Y:S01]  /*e640*/  F2I.FTZ.TRUNC.NTZ R16, R16 ;  /* 0x0000001000107305 */ /* 0x000e22000021f100 */
[----:B------:R-:W-:Y:S05]  /*e650*/  BRA `(.L_x_26053) ;  /* 0x0000000400087947 */ /* 0x000fea0003800000 */
.L_x_26066:
        /* <DEDUP_REMOVED lines=21> */
.L_x_26075:
[----:B------:R-:W-:Y:S05]  /*e7b0*/  BSYNC.RECONVERGENT B1 ;  /* 0x0000000000017941 */ /* 0x000fea0003800200 */
.L_x_26074:
[----:B------:R-:W-:Y:S01]  /*e7c0*/  IMAD.SHL.U32 R0, R0, 0x200000, RZ ;  /* 0x0020000000007824 */ /* 0x000fe200078e00ff */
[----:B------:R-:W-:-:S04]  /*e7d0*/  LEA R3, R3, 0x37800000, 0x17 ;  /* 0x3780000003037811 */ /* 0x000fc800078eb8ff */
[----:B------:R-:W-:-:S07]  /*e7e0*/  LOP3.LUT R16, R3, R0, R7, 0xfe, !PT ;  /* 0x0000000003107212 */ /* 0x000fce00078efe07 */
.L_x_26073:
[----:B------:R-:W-:Y:S05]  /*e7f0*/  BSYNC.RECONVERGENT B0 ;  /* 0x0000000000007941 */ /* 0x000fea0003800200 */
.L_x_26072:
[----:B------:R-:W0:Y:S01]  /*e800*/  F2I.FTZ.TRUNC.NTZ R16, R16 ;  /* 0x0000001000107305 */ /* 0x000e22000021f100 */
[----:B------:R-:W-:Y:S05]  /*e810*/  BRA `(.L_x_26053) ;  /* 0x0000000000987947 */ /* 0x000fea0003800000 */
.L_x_26065:
        /* <DEDUP_REMOVED lines=14> */
.L_x_26079:
[----:B------:R-:W-:Y:S05]  /*e900*/  BSYNC.RECONVERGENT B0 ;  /* 0x0000000000007941 */ /* 0x000fea0003800200 */
.L_x_26078:
[----:B------:R-:W0:Y:S01]  /*e910*/  F2I.FTZ.TRUNC.NTZ R16, R16 ;  /* 0x0000001000107305 */ /* 0x000e22000021f100 */
[----:B------:R-:W-:Y:S05]  /*e920*/  BRA `(.L_x_26053) ;  /* 0x0000000000547947 */ /* 0x000fea0003800000 */
.L_x_26052:
        /* <DEDUP_REMOVED lines=16> */
.L_x_26080:
[----:B------:R-:W-:Y:S01]  /*ea30*/  IMAD.MOV.U32 R16, RZ, RZ, RZ ;  /* 0x000000ffff107224 */ /* 0x000fe200078e00ff */
[----:B------:R-:W-:Y:S06]  /*ea40*/  BRA `(.L_x_26053) ;  /* 0x00000000000c7947 */ /* 0x000fec0003800000 */
.L_x_26077:
[----:B------:R0:W5:Y:S01]  /*ea50*/  LDG.E R16, desc[UR36][R4.64] ;  /* 0x0000002404107981 */ /* 0x000162000c1e1900 */
[----:B------:R-:W-:Y:S05]  /*ea60*/  BRA `(.L_x_26053) ;  /* 0x0000000000047947 */ /* 0x000fea0003800000 */
.L_x_26076:
[----:B------:R0:W5:Y:S02]  /*ea70*/  LDG.E R16, desc[UR36][R4.64] ;  /* 0x0000002404107981 */ /* 0x000164000c1e1900 */
.L_x_26053:
        /* <DEDUP_REMOVED lines=16> */
.L_x_26084:
[----:B------:R1:W5:Y:S01]  /*eb80*/  LDG.E.U8 R17, desc[UR36][R4.64] ;  /* 0x0000002404117981 */ /* 0x000362000c1e1100 */
[----:B------:R-:W-:Y:S05]  /*eb90*/  BRA `(.L_x_26086) ;  /* 0x0000000c00307947 */ /* 0x000fea0003800000 */
.L_x_26083:
        /* <DEDUP_REMOVED lines=8> */
.L_x_26088:
[----:B------:R0:W5:Y:S01]  /*ec20*/  LDG.E R17, desc[UR36][R4.64] ;  /* 0x0000002404117981 */ /* 0x000162000c1e1900 */
[----:B------:R-:W-:Y:S05]  /*ec30*/  BRA `(.L_x_26086) ;  /* 0x0000000c00087947 */ /* 0x000fea0003800000 */
.L_x_26087:
[----:B------:R0:W5:Y:S01]  /*ec40*/  LDG.E.S16 R17, desc[UR36][R4.64] ;  /* 0x0000002404117981 */ /* 0x000162000c1e1700 */
[----:B------:R-:W-:Y:S05]  /*ec50*/  BRA `(.L_x_26086) ;  /* 0x0000000c00007947 */ /* 0x000fea0003800000 */
.L_x_26082:
        /* <DEDUP_REMOVED lines=9> */
.L_x_26090:
[----:B------:R-:W2:Y:S02]  /*ecf0*/  LDG.E.U16 R4, desc[UR36][R4.64] ;  /* 0x0000002404047981 */ /* 0x000ea4000c1e1500 */
[----:B--2---:R-:W-:-:S06]  /*ed00*/  HADD2.F32 R17, -RZ, R4.H0_H0 ;  /* 0x20000004ff117230 */ /* 0x004fcc0000004100 */
[----:B------:R-:W0:Y:S01]  /*ed10*/  F2I.FTZ.TRUNC.NTZ R17, R17 ;  /* 0x0000001100117305 */ /* 0x000e22000021f100 */
[----:B------:R-:W-:Y:S05]  /*ed20*/  BRA `(.L_x_26086) ;  /* 0x0000000800cc7947 */ /* 0x000fea0003800000 */
.L_x_26089:
        /* <DEDUP_REMOVED lines=9> */
.L_x_26092:
[----:B------:R-:W2:Y:S02]  /*edc0*/  LDG.E.U16 R4, desc[UR36][R4.64] ;  /* 0x0000002404047981 */ /* 0x000ea4000c1e1500 */
[----:B--2---:R-:W-:-:S06]  /*edd0*/  HADD2.F32 R17, -RZ, R4.H0_H0 ;  /* 0x20000004ff117230 */ /* 0x004fcc0000004100 */
[----:B------:R-:W0:Y:S01]  /*ede0*/  F2I.FTZ.TRUNC.NTZ R17, R17 ;  /* 0x0000001100117305 */ /* 0x000e22000021f100 */
[----:B------:R-:W-:Y:S05]  /*edf0*/  BRA `(.L_x_26086) ;  /* 0x0000000800987947 */ /* 0x000fea0003800000 */
.L_x_26091:
[----:B------:R-:W2:Y:S02]  /*ee00*/  LDG.E.64 R4, desc[UR36][R4.64] ;  /* 0x0000002404047981 */ /* 0x000ea4000c1e1b00 */
[----:B--2---:R0:W1:Y:S01]  /*ee10*/  F2I.F64.TRUNC R17, R4 ;  /* 0x0000000400117311 */ /* 0x004062000030d100 */
[----:B------:R-:W-:Y:S05]  /*ee20*/  BRA `(.L_x_26086) ;  /* 0x00000008008c7947 */ /* 0x000fea0003800000 */
.L_x_26081:
        /* <DEDUP_REMOVED lines=12> */
.L_x_26095:
[----:B------:R-:W2:Y:S02]  /*eef0*/  LDG.E.64 R4, desc[UR36][R4.64] ;  /* 0x0000002404047981 */ /* 0x000ea4000c1e1b00 */
[----:B--2---:R0:W1:Y:S01]  /*ef00*/  F2I.F64.TRUNC R17, R4 ;  /* 0x0000000400117311 */ /* 0x004062000030d100 */
[----:B------:R-:W-:Y:S05]  /*ef10*/  BRA `(.L_x_26086) ;  /* 0x0000000800507947 */ /* 0x000fea0003800000 */
.L_x_26094:
        /* <DEDUP_REMOVED lines=26> */
.L_x_26097:
        /* <DEDUP_REMOVED lines=14> */
.L_x_26096:
[----:B------:R-:W2:Y:S02]  /*f1a0*/  LDG.E.U16 R17, desc[UR36][R4.64] ;  /* 0x0000002404117981 */ /* 0x000ea4000c1e1500 */
[----:B--2---:R-:W-:-:S06]  /*f1b0*/  IMAD.U32 R17, R17, 0x10000, RZ ;  /* 0x0001000011117824 */ /* 0x004fcc00078e00ff */
[----:B------:R-:W0:Y:S01]  /*f1c0*/  F2I.FTZ.TRUNC.NTZ R17, R17 ;  /* 0x0000001100117305 */ /* 0x000e22000021f100 */
[----:B------:R-:W-:Y:S05]  /*f1d0*/  BRA `(.L_x_26086) ;  /* 0x0000000400a07947 */ /* 0x000fea0003800000 */
.L_x_26093:
        /* <DEDUP_REMOVED lines=10> */
.L_x_26100:
        /* <DEDUP_REMOVED lines=21> */
.L_x_26104:
[----:B------:R-:W-:Y:S05]  /*f3d0*/  BSYNC.RECONVERGENT B1 ;  /* 0x0000000000017941 */ /* 0x000fea0003800200 */
.L_x_26103:
[----:B------:R-:W-:Y:S01]  /*f3e0*/  IMAD.SHL.U32 R0, R0, 0x100000, RZ ;  /* 0x0010000000007824 */ /* 0x000fe200078e00ff */
[----:B------:R-:W-:-:S04]  /*f3f0*/  LEA R3, R3, 0x3b800000, 0x17 ;  /* 0x3b80000003037811 */ /* 0x000fc800078eb8ff */
[----:B------:R-:W-:-:S07]  /*f400*/  LOP3.LUT R17, R3, R0, R17, 0xfe, !PT ;  /* 0x0000000003117212 */ /* 0x000fce00078efe11 */
.L_x_26102:
[----:B------:R-:W-:Y:S05]  /*f410*/  BSYNC.RECONVERGENT B0 ;  /* 0x0000000000007941 */ /* 0x000fea0003800200 */
.L_x_26101:
[----:B------:R-:W0:Y:S01]  /*f420*/  F2I.FTZ.TRUNC.NTZ R17, R17 ;  /* 0x0000001100117305 */ /* 0x000e22000021f100 */
[----:B------:R-:W-:Y:S05]  /*f430*/  BRA `(.L_x_26086) ;  /* 0x0000000400087947 */ /* 0x000fea0003800000 */
.L_x_26099:
        /* <DEDUP_REMOVED lines=21> */
.L_x_26108:
[----:B------:R-:W-:Y:S05]  /*f590*/  BSYNC.RECONVERGENT B1 ;  /* 0x0000000000017941 */ /* 0x000fea0003800200 */
.L_x_26107:
[----:B------:R-:W-:Y:S02]  /*f5a0*/  SHF.L.U32 R0, R0, 0x15, RZ ;  /* 0x0000001500007819 */ /* 0x000fe400000006ff */
[----:B------:R-:W-:-:S04]  /*f5b0*/  LEA R3, R3, 0x37800000, 0x17 ;  /* 0x3780000003037811 */ /* 0x000fc800078eb8ff */
[----:B------:R-:W-:-:S07]  /*f5c0*/  LOP3.LUT R17, R3, R0, R17, 0xfe, !PT ;  /* 0x0000000003117212 */ /* 0x000fce00078efe11 */
.L_x_26106:
[----:B------:R-:W-:Y:S05]  /*f5d0*/  BSYNC.RECONVERGENT B0 ;  /* 0x0000000000007941 */ /* 0x000fea0003800200 */
.L_x_26105:
[----:B------:R-:W0:Y:S01]  /*f5e0*/  F2I.FTZ.TRUNC.NTZ R17, R17 ;  /* 0x0000001100117305 */ /* 0x000e22000021f100 */
[----:B------:R-:W-:Y:S05]  /*f5f0*/  BRA `(.L_x_26086) ;  /* 0x0000000000987947 */ /* 0x000fea0003800000 */
.L_x_26098:
        /* <DEDUP_REMOVED lines=14> */
.L_x_26112:
[----:B------:R-:W-:Y:S05]  /*f6e0*/  BSYNC.RECONVERGENT B0 ;  /* 0x0000000000007941 */ /* 0x000fea0003800200 */
.L_x_26111:
[----:B------:R-:W0:Y:S01]  /*f6f0*/  F2I.FTZ.TRUNC.NTZ R17, R17 ;  /* 0x0000001100117305 */ /* 0x000e22000021f100 */
[----:B------:R-:W-:Y:S05]  /*f700*/  BRA `(.L_x_26086) ;  /* 0x0000000000547947 */ /* 0x000fea0003800000 */
.L_x_26085:
        /* <DEDUP_REMOVED lines=16> */
.L_x_26113:
[----:B------:R-:W-:Y:S01]  /*f810*/  IMAD.MOV.U32 R17, RZ, RZ, RZ ;  /* 0x000000ffff117224 */ /* 0x000fe200078e00ff */
[----:B------:R-:W-:Y:S06]  /*f820*/  BRA `(.L_x_26086) ;  /* 0x00000000000c7947 */ /* 0x000fec0003800000 */
.L_x_26110:
[----:B------:R0:W5:Y:S01]  /*f830*/  LDG.E R17, desc[UR36][R4.64] ;  /* 0x0000002404117981 */ /* 0x000162000c1e1900 */
[----:B------:R-:W-:Y:S05]  /*f840*/  BRA `(.L_x_26086) ;  /* 0x0000000000047947 */ /* 0x000fea0003800000 */
.L_x_26109:
[----:B------:R0:W5:Y:S02]  /*f850*/  LDG.E R17, desc[UR36][R4.64] ;  /* 0x0000002404117981 */ /* 0x000164000c1e1900 */
.L_x_26086:
        /* <DEDUP_REMOVED lines=16> */
.L_x_26117:
[----:B------:R0:W5:Y:S01]  /*f960*/  LDG.E.U8 R22, desc[UR36][R4.64] ;  /* 0x0000002404167981 */ /* 0x000162000c1e1100 */
[----:B------:R-:W-:Y:S05]  /*f970*/  BRA `(.L_x_26119) ;  /* 0x0000000c00307947 */ /* 0x000fea0003800000 */
.L_x_26116:
        /* <DEDUP_REMOVED lines=8> */
.L_x_26121:
[----:B------:R0:W5:Y:S01]  /*fa00*/  LDG.E R22, desc[UR36][R4.64] ;  /* 0x0000002404167981 */ /* 0x000162000c1e1900 */
[----:B------:R-:W-:Y:S05]  /*fa10*/  BRA `(.L_x_26119) ;  /* 0x0000000c00087947 */ /* 0x000fea0003800000 */
.L_x_26120:
[----:B------:R0:W5:Y:S01]  /*fa20*/  LDG.E.S16 R22, desc[UR36][R4.64] ;  /* 0x0000002404167981 */ /* 0x000162000c1e1700 */
[----:B------:R-:W-:Y:S05]  /*fa30*/  BRA `(.L_x_26119) ;  /* 0x0000000c00007947 */ /* 0x000fea0003800000 */
.L_x_26115:
        /* <DEDUP_REMOVED lines=9> */
.L_x_26123:
[----:B------:R-:W2:Y:S02]  /*fad0*/  LDG.E.U16 R4, desc[UR36][R4.64] ;  /* 0x0000002404047981 */ /* 0x000ea4000c1e1500 */
[----:B--2---:R-:W-:-:S06]  /*fae0*/  HADD2.F32 R22, -RZ, R4.H0_H0 ;  /* 0x20000004ff167230 */ /* 0x004fcc0000004100 */
[----:B------:R-:W0:Y:S01]  /*faf0*/  F2I.FTZ.TRUNC.NTZ R22, R22 ;  /* 0x0000001600167305 */ /* 0x000e22000021f100 */
[----:B------:R-:W-:Y:S05]  /*fb00*/  BRA `(.L_x_26119) ;  /* 0x0000000800cc7947 */ /* 0x000fea0003800000 */
.L_x_26122:
        /* <DEDUP_REMOVED lines=9> */
.L_x_26125:
[----:B------:R-:W2:Y:S02]  /*fba0*/  LDG.E.U16 R4, desc[UR36][R4.64] ;  /* 0x0000002404047981 */ /* 0x000ea4000c1e1500 */
[----:B--2---:R-:W-:-:S06]  /*fbb0*/  HADD2.F32 R22, -RZ, R4.H0_H0 ;  /* 0x20000004ff167230 */ /* 0x004fcc0000004100 */
[----:B------:R-:W0:Y:S01]  /*fbc0*/  F2I.FTZ.TRUNC.NTZ R22, R22 ;  /* 0x0000001600167305 */ /* 0x000e22000021f100 */
[----:B------:R-:W-:Y:S05]  /*fbd0*/  BRA `(.L_x_26119) ;  /* 0x0000000800987947 */ /* 0x000fea0003800000 */
.L_x_26124:
[----:B------:R-:W2:Y:S02]  /*fbe0*/  LDG.E.64 R4, desc[UR36][R4.64] ;  /* 0x0000002404047981 */ /* 0x000ea4000c1e1b00 */
[----:B--2---:R0:W1:Y:S01]  /*fbf0*/  F2I.F64.TRUNC R22, R4 ;  /* 0x0000000400167311 */ /* 0x004062000030d100 */
[----:B------:R-:W-:Y:S05]  /*fc00*/  BRA `(.L_x_26119) ;  /* 0x00000008008c7947 */ /* 0x000fea0003800000 */
.L_x_26114:
        /* <DEDUP_REMOVED lines=12> */
.L_x_26128:
[----:B------:R-:W2:Y:S02]  /*fcd0*/  LDG.E.64 R4, desc[UR36][R4.64] ;  /* 0x0000002404047981 */ /* 0x000ea4000c1e1b00 */
[----:B--2---:R0:W1:Y:S01]  /*fce0*/  F2I.F64.TRUNC R22, R4 ;  /* 0x0000000400167311 */ /* 0x004062000030d100 */
[----:B------:R-:W-:Y:S05]  /*fcf0*/  BRA `(.L_x_26119) ;  /* 0x0000000800507947 */ /* 0x000fea0003800000 */
.L_x_26127:
        /* <DEDUP_REMOVED lines=26> */
.L_x_26130:
        /* <DEDUP_REMOVED lines=14> */
.L_x_26129:
[----:B------:R-:W2:Y:S02]  /*ff80*/  LDG.E.U16 R22, desc[UR36][R4.64] ;  /* 0x0000002404167981 */ /* 0x000ea4000c1e1500 */
[----:B--2---:R-:W-:-:S06]  /*ff90*/  IMAD.U32 R22, R22, 0x10000, RZ ;  /* 0x0001000016167824 */ /* 0x004fcc00078e00ff */
[----:B------:R-:W0:Y:S01]  /*ffa0*/  F2I.FTZ.TRUNC.NTZ R22, R22 ;  /* 0x0000001600167305 */ /* 0x000e22000021f100 */
[----:B------:R-:W-:Y:S05]  /*ffb0*/  BRA `(.L_x_26119) ;  /* 0x0000000400a07947 */ /* 0x000fea0003800000 */
.L_x_26126:
        /* <DEDUP_REMOVED lines=10> */
.L_x_26133:
        /* <DEDUP_REMOVED lines=21> */
.L_x_26137:
[----:B------:R-:W-:Y:S05]  /*101b0*/  BSYNC.RECONVERGENT B1 ;  /* 0x0000000000017941 */ /* 0x000fea0003800200 */
.L_x_26136:
[----:B------:R-:W-:Y:S02]  /*101c0*/  SHF.L.U32 R0, R0, 0x14, RZ ;  /* 0x0000001400007819 */ /* 0x000fe400000006ff */
[----:B------:R-:W-:-:S04]  /*101d0*/  LEA R3, R3, 0x3b800000, 0x17 ;  /* 0x3b80000003037811 */ /* 0x000fc800078eb8ff */
[----:B------:R-:W-:-:S07]  /*101e0*/  LOP3.LUT R22, R3, R0, R7, 0xfe, !PT ;  /* 0x0000000003167212 */ /* 0x000fce00078efe07 */
.L_x_26135:
[----:B------:R-:W-:Y:S05]  /*101f0*/  BSYNC.RECONVERGENT B0 ;  /* 0x0000000000007941 */ /* 0x000fea0003800200 */
.L_x_26134:
[----:B------:R-:W1:Y:S01]  /*10200*/  F2I.FTZ.TRUNC.NTZ R22, R22 ;  /* 0x0000001600167305 */ /* 0x000e62000021f100 */
[----:B------:R-:W-:Y:S05]  /*10210*/  BRA `(.L_x_26119) ;  /* 0x0000000400087947 */ /* 0x000fea0003800000 */
.L_x_26132:
        /* <DEDUP_REMOVED lines=21> */
.L_x_26141:
[----:B------:R-:W-:Y:S05]  /*10370*/  BSYNC.RECONVERGENT B1 ;  /* 0x0000000000017941 */ /* 0x000fea0003800200 */
.L_x_26140:
[----:B------:R-:W-:Y:S01]  /*10380*/  IMAD.SHL.U32 R0, R0, 0x200000, RZ ;  /* 0x0020000000007824 */ /* 0x000fe200078e00ff */
[----:B------:R-:W-:-:S04]  /*10390*/  LEA R3, R3, 0x37800000, 0x17 ;  /* 0x3780000003037811 */ /* 0x000fc800078eb8ff */
[----:B------:R-:W-:-:S07]  /*103a0*/  LOP3.LUT R22, R3, R0, R7, 0xfe, !PT ;  /* 0x0000000003167212 */ /* 0x000fce00078efe07 */
.L_x_26139:
[----:B------:R-:W-:Y:S05]  /*103b0*/  BSYNC.RECONVERGENT B0 ;  /* 0x0000000000007941 */ /* 0x000fea0003800200 */
.L_x_26138:
[----:B------:R-:W0:Y:S01]  /*103c0*/  F2I.FTZ.TRUNC.NTZ R22, R22 ;  /* 0x0000001600167305 */ /* 0x000e22000021f100 */
[----:B------:R-:W-:Y:S05]  /*103d0*/  BRA `(.L_x_26119) ;  /* 0x0000000000987947 */ /* 0x000fea0003800000 */
.L_x_26131:
        /* <DEDUP_REMOVED lines=14> */
.L_x_26145:
[----:B------:R-:W-:Y:S05]  /*104c0*/  BSYNC.RECONVERGENT B0 ;  /* 0x0000000000007941 */ /* 0x000fea0003800200 */
.L_x_26144:
[----:B------:R-:W0:Y:S01]  /*104d0*/  F2I.FTZ.TRUNC.NTZ R22, R22 ;  /* 0x0000001600167305 */ /* 0x000e22000021f100 */
[----:B------:R-:W-:Y:S05]  /*104e0*/  BRA `(.L_x_26119) ;  /* 0x0000000000547947 */ /* 0x000fea0003800000 */
.L_x_26118:
        /* <DEDUP_REMOVED lines=16> */
.L_x_26146:
[----:B------:R-:W-:Y:S01]  /*105f0*/  MOV R22, RZ ;  /* 0x000000ff00167202 */ /* 0x000fe20000000f00 */
[----:B------:R-:W-:Y:S06]  /*10600*/  BRA `(.L_x_26119) ;  /* 0x00000000000c7947 */ /* 0x000fec0003800000 */
.L_x_26143:
[----:B------:R0:W5:Y:S01]  /*10610*/  LDG.E R22, desc[UR36][R4.64] ;  /* 0x0000002404167981 */ /* 0x000162000c1e1900 */
[----:B------:R-:W-:Y:S05]  /*10620*/  BRA `(.L_x_26119) ;  /* 0x0000000000047947 */ /* 0x000fea0003800000 */
.L_x_26142:
[----:B------:R0:W5:Y:S02]  /*10630*/  LDG.E R22, desc[UR36][R4.64] ;  /* 0x0000002404167981 */ /* 0x000164000c1e1900 */
.L_x_26119:
        /* <DEDUP_REMOVED lines=20> */
.L_x_26148:
[----:B------:R-:W-:Y:S05]  /*10780*/  BSYNC.RECONVERGENT B7 ;  /* 0x0000000000077941 */ /* 0x000fea0003800200 */
.L_x_26147:
        /* <DEDUP_REMOVED lines=20> */
.L_x_26150:
[----:B------:R-:W-:Y:S05]  /*108d0*/  BSYNC.RECONVERGENT B7 ;  /* 0x0000000000077941 */ /* 0x000fea0003800200 */
.L_x_26149:
        /* <DEDUP_REMOVED lines=23> */
.L_x_26152:
[----:B------:R-:W-:Y:S05]  /*10a50*/  BSYNC.RECONVERGENT B7 ;  /* 0x0000000000077941 */ /* 0x000fea0003800200 */
.L_x_26151:
        /* <DEDUP_REMOVED lines=40> */
.L_x_26156:
[----:B------:R-:W-:Y:S01]  /*10ce0*/  MOV R0, R4 ;  /* 0x0000000400007202 */ /* 0x000fe20000000f00 */
[----:B------:R-:W-:Y:S01]  /*10cf0*/  IMAD.MOV.U32 R10, RZ, RZ, R5 ;  /* 0x000000ffff0a7224 */ /* 0x000fe200078e0005 */
[----:B------:R-:W-:-:S07]  /*10d00*/  MOV R11, 0x10d20 ;  /* 0x00010d20000b7802 */ /* 0x000fce0000000f00 */
[----:B------:R-:W-:Y:S05]  /*10d10*/  CALL.REL.NOINC `($__internal_61_$__cuda_sm20_rem_s64) ;  /* 0x0000018800647944 */ /* 0x000fea0003c00000 */
[----:B------:R-:W-:Y:S01]  /*10d20*/  IMAD.MOV.U32 R4, RZ, RZ, R0 ;  /* 0x000000ffff047224 */ /* 0x000fe200078e0000 */
[----:B------:R-:W-:-:S07]  /*10d30*/  MOV R5, R3 ;  /* 0x0000000300057202 */ /* 0x000fce0000000f00 */
.L_x_26157:
[----:B------:R-:W-:Y:S05]  /*10d40*/  BSYNC.RECONVERGENT B0 ;  /* 0x0000000000007941 */ /* 0x000fea0003800200 */
.L_x_26155:
        /* <DEDUP_REMOVED lines=8> */
.L_x_26154:
        /* <DEDUP_REMOVED lines=16> */
.L_x_26184:
        /* <DEDUP_REMOVED lines=27> */
.L_x_26161:
[----:B------:R-:W-:Y:S01]  /*11080*/  IMAD.MOV.U32 R8, RZ, RZ, R34 ;  /* 0x000000ffff087224 */ /* 0x000fe200078e0022 */
[----:B------:R-:W-:Y:S01]  /*11090*/  MOV R5, R33 ;  /* 0x0000002100057202 */ /* 0x000fe20000000f00 */
[----:B------:R-:W-:Y:S01]  /*110a0*/  IMAD.MOV.U32 R4, RZ, RZ, R14 ;  /* 0x000000ffff047224 */ /* 0x000fe200078e000e */
[----:B------:R-:W-:Y:S01]  /*110b0*/  MOV R0, 0x110e0 ;  /* 0x000110e000007802 */ /* 0x000fe20000000f00 */
[----:B------:R-:W-:-:S07]  /*110c0*/  IMAD.MOV.U32 R3, RZ, RZ, R15 ;  /* 0x000000ffff037224 */ /* 0x000fce00078e000f */
[----:B012---:R-:W-:Y:S05]  /*110d0*/  CALL.REL.NOINC `($__internal_60_$__cuda_sm20_div_s64) ;  /* 0x0000018000247944 */ /* 0x007fea0003c00000 */
[----:B------:R-:W-:Y:S01]  /*110e0*/  MOV R22, R6 ;  /* 0x0000000600167202 */ /* 0x000fe20000000f00 */
[----:B------:R-:W-:-:S07]  /*110f0*/  IMAD.MOV.U32 R23, RZ, RZ, R7 ;  /* 0x000000ffff177224 */ /* 0x000fce00078e0007 */
.L_x_26162:
[----:B------:R-:W-:Y:S05]  /*11100*/  BSYNC.RECONVERGENT B1 ;  /* 0x0000000000017941 */ /* 0x000fea0003800200 */
.L_x_26160:
        /* <DEDUP_REMOVED lines=40> */
.L_x_26164:
[----:B------:R-:W-:Y:S01]  /*11390*/  MOV R8, R22 ;  /* 0x0000001600087202 */ /* 0x000fe20000000f00 */
[----:B------:R-:W-:Y:S01]  /*113a0*/  IMAD.MOV.U32 R5, RZ, RZ, R23 ;  /* 0x000000ffff057224 */ /* 0x000fe200078e0017 */
[----:B------:R-:W-:Y:S01]  /*113b0*/  MOV R3, R25 ;  /* 0x0000001900037202 */ /* 0x000fe20000000f00 */
[----:B------:R-:W-:Y:S01]  /*113c0*/  IMAD.MOV.U32 R4, RZ, RZ, R24 ;  /* 0x000000ffff047224 */ /* 0x000fe200078e0018 */
[----:B------:R-:W-:-:S07]  /*113d0*/  MOV R0, 0x113f0 ;  /* 0x000113f000007802 */ /* 0x000fce0000000f00 */
[----:B0-----:R-:W-:Y:S05]  /*113e0*/  CALL.REL.NOINC `($__internal_60_$__cuda_sm20_div_s64) ;  /* 0x0000017c00607944 */ /* 0x001fea0003c00000 */
[----:B------:R-:W-:Y:S02]  /*113f0*/  IMAD.MOV.U32 R14, RZ, RZ, R6 ;  /* 0x000000ffff0e7224 */ /* 0x000fe400078e0006 */
[----:B------:R-:W-:-:S07]  /*11400*/  IMAD.MOV.U32 R15, RZ, RZ, R7 ;  /* 0x000000ffff0f7224 */ /* 0x000fce00078e0007 */
.L_x_26165:
[----:B------:R-:W-:Y:S05]  /*11410*/  BSYNC.RECONVERGENT B1 ;  /* 0x0000000000017941 */ /* 0x000fea0003800200 */
.L_x_26163:
        /* <DEDUP_REMOVED lines=42> */
.L_x_26167:
        /* <DEDUP_REMOVED lines=8> */
.L_x_26168:
[----:B------:R-:W-:Y:S05]  /*11740*/  BSYNC.RECONVERGENT B1 ;  /* 0x0000000000017941 */ /* 0x000fea0003800200 */
.L_x_26166:
        /* <DEDUP_REMOVED lines=42> */
.L_x_26170:
        /* <DEDUP_REMOVED lines=8> */
.L_x_26171:
[----:B------:R-:W-:Y:S05]  /*11a70*/  BSYNC.RECONVERGENT B1 ;  /* 0x0000000000017941 */ /* 0x000fea0003800200 */
.L_x_26169:
        /* <DEDUP_REMOVED lines=42> */
.L_x_26173:
        /* <DEDUP_REMOVED lines=8> */
.L_x_26174:
[----:B------:R-:W-:Y:S05]  /*11da0*/  BSYNC.RECONVERGENT B1 ;  /* 0x0000000000017941 */ /* 0x000fea0003800200 */
.L_x_26172:
        /* <DEDUP_REMOVED lines=42> */
.L_x_26176:
        /* <DEDUP_REMOVED lines=8> */
.L_x_26177:
[----:B------:R-:W-:Y:S05]  /*120d0*/  BSYNC.RECONVERGENT B1 ;  /* 0x0000000000017941 */ /* 0x000fea0003800200 */
.L_x_26175:
        /* <DEDUP_REMOVED lines=42> */
.L_x_26179:
        /* <DEDUP_REMOVED lines=8> */
.L_x_26180:
[----:B------:R-:W-:Y:S05]  /*12400*/  BSYNC.RECONVERGENT B1 ;  /* 0x0000000000017941 */ /* 0x000fea0003800200 */
.L_x_26178:
        /* <DEDUP_REMOVED lines=42> */
.L_x_26182:
        /* <DEDUP_REMOVED lines=8> */
.L_x_26183:
[----:B------:R-:W-:Y:S05]  /*12730*/  BSYNC.RECONVERGENT B1 ;  /* 0x0000000000017941 */ /* 0x000fea0003800200 */
.L_x_26181:
        /* <DEDUP_REMOVED lines=20> */
.L_x_26159:
[----:B------:R-:W-:-:S07]  /*12880*/  VIADD R30, R30, 0x3 ;  /* 0x000000031e1e7836 */ /* 0x000fce0000000000 */
.L_x_26158:
        /* <DEDUP_REMOVED lines=31> */
.L_x_26187:
        /* <DEDUP_REMOVED lines=8> */
.L_x_26188:
[----:B------:R-:W-:Y:S05]  /*12b00*/  BSYNC.RECONVERGENT B0 ;  /* 0x0000000000007941 */ /* 0x000fea0003800200 */
.L_x_26186:
        /* <DEDUP_REMOVED lines=42> */
.L_x_26190:
        /* <DEDUP_REMOVED lines=8> */
.L_x_26191:
[----:B------:R-:W-:Y:S05]  /*12e30*/  BSYNC.RECONVERGENT B0 ;  /* 0x0000000000007941 */ /* 0x000fea0003800200 */
.L_x_26189:
        /* <DEDUP_REMOVED lines=44> */
.L_x_26193:
        /* <DEDUP_REMOVED lines=8> */
.L_x_26194:
[----:B------:R-:W-:Y:S05]  /*13180*/  BSYNC.RECONVERGENT B0 ;  /* 0x0000000000007941 */ /* 0x000fea0003800200 */
.L_x_26192:
        /* <DEDUP_REMOVED lines=44> */
.L_x_26196:
        /* <DEDUP_REMOVED lines=8> */
.L_x_26197:
[----:B------:R-:W-:Y:S05]  /*134d0*/  BSYNC.RECONVERGENT B0 ;  /* 0x0000000000007941 */ /* 0x000fea0003800200 */
.L_x_26195:
        /* <DEDUP_REMOVED lines=17> */
.L_x_26185:
        /* <DEDUP_REMOVED lines=31> */
.L_x_26200:
        /* <DEDUP_REMOVED lines=8> */
.L_x_26201:
[----:B------:R-:W-:Y:S05]  /*13860*/  BSYNC.RECONVERGENT B0 ;  /* 0x0000000000007941 */ /* 0x000fea0003800200 */
.L_x_26199:
        /* <DEDUP_REMOVED lines=42> */
.L_x_26203:
        /* <DEDUP_REMOVED lines=8> */
.L_x_26204:
[----:B------:R-:W-:Y:S05]  /*13b90*/  BSYNC.RECONVERGENT B0 ;  /* 0x0000000000007941 */ /* 0x000fea0003800200 */
.L_x_26202:
        /* <DEDUP_REMOVED lines=17> */
.L_x_26198:
        /* <DEDUP_REMOVED lines=31> */
.L_x_26206:
[----:B------:R-:W-:Y:S01]  /*13ea0*/  IMAD.MOV.U32 R0, RZ, RZ, R4 ;  /* 0x000000ffff007224 */ /* 0x000fe200078e0004 */
[----:B------:R-:W-:Y:S01]  /*13eb0*/  MOV R11, 0x13ee0 ;  /* 0x00013ee0000b7802 */ /* 0x000fe20000000f00 */
[----:B------:R-:W-:-:S07]  /*13ec0*/  IMAD.MOV.U32 R10, RZ, RZ, R5 ;  /* 0x000000ffff0a7224 */ /* 0x000fce00078e0005 */
[----:B------:R-:W-:Y:S05]  /*13ed0*/  CALL.REL.NOINC `($__internal_61_$__cuda_sm20_rem_s64) ;  /* 0x0000015400f47944 */ /* 0x000fea0003c00000 */
[----:B------:R-:W-:Y:S01]  /*13ee0*/  MOV R4, R0 ;  /* 0x0000000000047202 */ /* 0x000fe20000000f00 */
[----:B------:R-:W-:-:S07]  /*13ef0*/  IMAD.MOV.U32 R5, RZ, RZ, R3 ;  /* 0x000000ffff057224 */ /* 0x000fce00078e0003 */
.L_x_26207:
[----:B------:R-:W-:Y:S05]  /*13f00*/  BSYNC.RECONVERGENT B0 ;  /* 0x0000000000007941 */ /* 0x000fea0003800200 */
.L_x_26205:
[----:B------:R-:W0:Y:S02]  /*13f10*/  LDC.64 R6, c[0x0][0x768] ;  /* 0x0001da00ff067b82 */ /* 0x000e240000000a00 */
[----:B0-----:R-:W-:-:S06]  /*13f20*/  IMAD.WIDE.U32 R6, R30, 0x8, R6 ;  /* 0x000000081e067825 */ /* 0x001fcc00078e0006 */
[----:B------:R-:W2:Y:S02]  /*13f30*/  LDG.E.64 R6, desc[UR36][R6.64] ;  /* 0x0000002406067981 */ /* 0x000ea4000c1e1b00 */
[----:B--2---:R-:W-:Y:S02]  /*13f40*/  IMAD R3, R5, R6, RZ ;  /* 0x0000000605037224 */ /* 0x004fe400078e02ff */
[----:B------:R-:W-:-:S04]  /*13f50*/  IMAD.WIDE.U32 R26, R6, R4, R26 ;  /* 0x00000004061a7225 */ /* 0x000fc800078e001a */
[----:B------:R-:W-:-:S04]  /*13f60*/  IMAD R3, R7, R4, R3 ;  /* 0x0000000407037224 */ /* 0x000fc800078e0203 */
[----:B------:R-:W-:-:S07]  /*13f70*/  IMAD.IADD R27, R27, 0x1, R3 ;  /* 0x000000011b1b7824 */ /* 0x000fce00078e0203 */
.L_x_26153:
        /* <DEDUP_REMOVED lines=14> */
.L_x_26212:
        /* <DEDUP_REMOVED lines=21> */
.L_x_26211:
[----:B------:R-:W-:Y:S05]  /*141b0*/  BSYNC.RECONVERGENT B8 ;  /* 0x0000000000087941 */ /* 0x000fea0003800200 */
.L_x_26210:
[----:B------:R-:W-:-:S04]  /*141c0*/  IADD3 R16, P0, PT, R16, 0x4, RZ ;  /* 0x0000000410107810 */ /* 0x000fc80007f1e0ff */
[----:B------:R-:W-:Y:S02]  /*141d0*/  IADD3.X R17, PT, PT, RZ, R17, RZ, P0, !PT ;  /* 0x00000011ff117210 */ /* 0x000fe400007fe4ff */
[----:B------:R-:W-:-:S04]  /*141e0*/  ISETP.GE.U32.AND P0, PT, R16, R22, PT ;  /* 0x000000161000720c */ /* 0x000fc80003f06070 */
[----:B------:R-:W-:-:S13]  /*141f0*/  ISETP.GE.U32.AND.EX P0, PT, R17, R23, PT, P0 ;  /* 0x000000171100720c */ /* 0x000fda0003f06100 */
[----:B------:R-:W-:Y:S05]  /*14200*/  @!P0 BRA `(.L_x_26212) ;  /* 0xfffffffc00948947 */ /* 0x000fea000383ffff */
.L_x_26209:
[----:B------:R-:W-:Y:S05]  /*14210*/  BSYNC.RECONVERGENT B7 ;  /* 0x0000000000077941 */ /* 0x000fea0003800200 */
.L_x_26208:
        /* <DEDUP_REMOVED lines=16> */
.L_x_26216:
[----:B------:R0:W-:Y:S01]  /*14320*/  STG.E.U8 desc[UR36][R2.64], RZ ;  /* 0x000000ff02007986 */ /* 0x0001e2000c101124 */
[----:B------:R-:W-:Y:S05]  /*14330*/  BRA `(.L_x_26218) ;  /* 0x00000004008c7947 */ /* 0x000fea0003800000 */
.L_x_26215:
        /* <DEDUP_REMOVED lines=8> */
.L_x_26220:
[----:B------:R0:W-:Y:S01]  /*143c0*/  STG.E desc[UR36][R2.64], RZ ;  /* 0x000000ff02007986 */ /* 0x0001e2000c101924 */
[----:B------:R-:W-:Y:S05]  /*143d0*/  BRA `(.L_x_26218) ;  /* 0x0000000400647947 */ /* 0x000fea0003800000 */
.L_x_26219:
[----:B------:R0:W-:Y:S01]  /*143e0*/  STG.E.U16 desc[UR36][R2.64], RZ ;  /* 0x000000ff02007986 */ /* 0x0001e2000c101524 */
[----:B------:R-:W-:Y:S05]  /*143f0*/  BRA `(.L_x_26218) ;  /* 0x00000004005c7947 */ /* 0x000fea0003800000 */
.L_x_26214:
        /* <DEDUP_REMOVED lines=8> */
.L_x_26222:
[----:B------:R0:W-:Y:S01]  /*14480*/  STG.E.U16 desc[UR36][R2.64], RZ ;  /* 0x000000ff02007986 */ /* 0x0001e2000c101524 */
[----:B------:R-:W-:Y:S05]  /*14490*/  BRA `(.L_x_26218) ;  /* 0x0000000400347947 */ /* 0x000fea0003800000 */
.L_x_26221:
        /* <DEDUP_REMOVED lines=8> */
.L_x_26224:
[----:B------:R2:W-:Y:S01]  /*14520*/  STG.E desc[UR36][R2.64], RZ ;  /* 0x000000ff02007986 */ /* 0x0005e2000c101924 */
[----:B------:R-:W-:Y:S05]  /*14530*/  BRA `(.L_x_26218) ;  /* 0x00000004000c7947 */ /* 0x000fea0003800000 */
.L_x_26223:
[----:B------:R4:W-:Y:S01]  /*14540*/  STG.E.64 desc[UR36][R2.64], RZ ;  /* 0x000000ff02007986 */ /* 0x0009e2000c101b24 */
[----:B------:R-:W-:Y:S05]  /*14550*/  BRA `(.L_x_26218) ;  /* 0x0000000400047947 */ /* 0x000fea0003800000 */
.L_x_26213:
        /* <DEDUP_REMOVED lines=10> */
.L_x_26227:
[----:B------:R0:W-:Y:S01]  /*14600*/  STG.E.128 desc[UR36][R2.64], RZ ;  /* 0x000000ff02007986 */ /* 0x0001e2000c101d24 */
[----:B------:R-:W-:Y:S05]  /*14610*/  BRA `(.L_x_26218) ;  /* 0x0000000000d47947 */ /* 0x000fea0003800000 */
.L_x_26226:
        /* <DEDUP_REMOVED lines=8> */
.L_x_26229:
[----:B------:R0:W-:Y:S01]  /*146a0*/  STG.E.U8 desc[UR36][R2.64], RZ ;  /* 0x000000ff02007986 */ /* 0x0001e2000c101124 */
[----:B------:R-:W-:Y:S05]  /*146b0*/  BRA `(.L_x_26218) ;  /* 0x0000000000ac7947 */ /* 0x000fea0003800000 */
.L_x_26228:
[----:B------:R0:W-:Y:S01]  /*146c0*/  STG.E.U16 desc[UR36][R2.64], RZ ;  /* 0x000000ff02007986 */ /* 0x0001e2000c101524 */
[----:B------:R-:W-:Y:S05]  /*146d0*/  BRA `(.L_x_26218) ;  /* 0x0000000000a47947 */ /* 0x000fea0003800000 */
.L_x_26225:
        /* <DEDUP_REMOVED lines=10> */
.L_x_26232:
[----:B------:R0:W-:Y:S01]  /*14780*/  STG.E.U8 desc[UR36][R2.64], RZ ;  /* 0x000000ff02007986 */ /* 0x0001e2000c101124 */
[----:B------:R-:W-:Y:S05]  /*14790*/  BRA `(.L_x_26218) ;  /* 0x0000000000747947 */ /* 0x000fea0003800000 */
.L_x_26231:
[----:B------:R0:W-:Y:S01]  /*147a0*/  STG.E.U8 desc[UR36][R2.64], RZ ;  /* 0x000000ff02007986 */ /* 0x0001e2000c101124 */
[----:B------:R-:W-:Y:S05]  /*147b0*/  BRA `(.L_x_26218) ;  /* 0x00000000006c7947 */ /* 0x000fea0003800000 */
.L_x_26230:
[----:B------:R-:W-:-:S13]  /*147c0*/  ISETP.NE.AND P0, PT, R0, 0x1c, PT ;  /* 0x0000001c0000780c */ /* 0x000fda0003f05270 */
[----:B------:R-:W-:Y:S05]  /*147d0*/  @!P0 BRA `(.L_x_26233) ;  /* 0x0000000000608947 */ /* 0x000fea0003800000 */
[----:B------:R-:W-:-:S13]  /*147e0*/  ISETP.NE.AND P0, PT, R0, 0x1d, PT ;  /* 0x0000001d0000780c */ /* 0x000fda0003f05270 */
[----:B------:R-:W-:Y:S05]  /*147f0*/  @!P0 BRA `(.L_x_26234) ;  /* 0x0000000000508947 */ /* 0x000fea0003800000 */
[----:B------:R-:W-:-:S13]  /*14800*/  ISETP.NE.AND P0, PT, R0, 0x2c, PT ;  /* 0x0000002c0000780c */ /* 0x000fda0003f05270 */
[----:B------:R0:W-:Y:S01]  /*14810*/  @!P0 STG.E.U8 desc[UR36][R2.64], RZ ;  /* 0x000000ff02008986 */ /* 0x0001e2000c101124 */
[----:B------:R-:W-:Y:S05]  /*14820*/  @!P0 BRA `(.L_x_26218) ;  /* 0x0000000000508947 */ /* 0x000fea0003800000 */
.L_x_26217:
        /* <DEDUP_REMOVED lines=16> */
.L_x_26235:
[----:B------:R-:W-:Y:S05]  /*14930*/  BRA `(.L_x_26218) ;  /* 0x00000000000c7947 */ /* 0x000fea0003800000 */
.L_x_26234:
[----:B------:R0:W-:Y:S01]  /*14940*/  STG.E.64 desc[UR36][R2.64], RZ ;  /* 0x000000ff02007986 */ /* 0x0001e2000c101b24 */
[----:B------:R-:W-:Y:S05]  /*14950*/  BRA `(.L_x_26218) ;  /* 0x0000000000047947 */ /* 0x000fea0003800000 */
.L_x_26233:
[----:B------:R0:W-:Y:S02]  /*14960*/  STG.E desc[UR36][R2.64], RZ ;  /* 0x000000ff02007986 */ /* 0x0001e4000c101924 */
.L_x_26218:
[----:B------:R-:W-:-:S07]  /*14970*/  VIADD R36, R36, 0x80 ;  /* 0x0000008024247836 */ /* 0x000fce0000000000 */
.L_x_25980:
[----:B------:R-:W-:Y:S05]  /*14980*/  BSYNC.RECONVERGENT B6 ;  /* 0x0000000000067941 */ /* 0x000fea0003800200 */
.L_x_25979:
        /* <DEDUP_REMOVED lines=435> */
.L_x_26238:
        /* <DEDUP_REMOVED lines=16> */
.L_x_26242:
[----:B------:R0:W5:Y:S01]  /*165c0*/  LDG.E.U8 R25, desc[UR36][R2.64] ;  /* 0x0000002402197981 */ /* 0x000162000c1e1100 */
[----:B------:R-:W-:Y:S05]  /*165d0*/  BRA `(.L_x_26244) ;  /* 0x0000000c002c7947 */ /* 0x000fea0003800000 */
.L_x_26241:
        /* <DEDUP_REMOVED lines=8> */
.L_x_26246:
[----:B------:R0:W5:Y:S01]  /*16660*/  LDG.E R25, desc[UR36][R2.64] ;  /* 0x0000002402197981 */ /* 0x000162000c1e1900 */
[----:B------:R-:W-:Y:S05]  /*16670*/  BRA `(.L_x_26244) ;  /* 0x0000000c00047947 */ /* 0x000fea0003800000 */
.L_x_26245:
[----:B------:R0:W5:Y:S01]  /*16680*/  LDG.E.S16 R25, desc[UR36][R2.64] ;  /* 0x0000002402197981 */ /* 0x000162000c1e1700 */
[----:B------:R-:W-:Y:S05]  /*16690*/  BRA `(.L_x_26244) ;  /* 0x0000000800fc7947 */ /* 0x000fea0003800000 */
.L_x_26240:
        /* <DEDUP_REMOVED lines=9> */
.L_x_26248:
[----:B------:R-:W2:Y:S02]  /*16730*/  LDG.E.U16 R2, desc[UR36][R2.64] ;  /* 0x0000002402027981 */ /* 0x000ea4000c1e1500 */
[----:B--2---:R-:W-:-:S06]  /*16740*/  HADD2.F32 R25, -RZ, R2.H0_H0 ;  /* 0x20000002ff197230 */ /* 0x004fcc0000004100 */
[----:B------:R-:W0:Y:S01]  /*16750*/  F2I.FTZ.TRUNC.NTZ R25, R25 ;  /* 0x0000001900197305 */ /* 0x000e22000021f100 */
[----:B------:R-:W-:Y:S05]  /*16760*/  BRA `(.L_x_26244) ;  /* 0x0000000800c87947 */ /* 0x000fea0003800000 */
.L_x_26247:
        /* <DEDUP_REMOVED lines=9> */
.L_x_26250:
[----:B------:R-:W2:Y:S02]  /*16800*/  LDG.E.U16 R2, desc[UR36][R2.64] ;  /* 0x0000002402027981 */ /* 0x000ea4000c1e1500 */
[----:B--2---:R-:W-:-:S06]  /*16810*/  HADD2.F32 R25, -RZ, R2.H0_H0 ;  /* 0x20000002ff197230 */ /* 0x004fcc0000004100 */
[----:B------:R-:W0:Y:S01]  /*16820*/  F2I.FTZ.TRUNC.NTZ R25, R25 ;  /* 0x0000001900197305 */ /* 0x000e22000021f100 */
[----:B------:R-:W-:Y:S05]  /*16830*/  BRA `(.L_x_26244) ;  /* 0x0000000800947947 */ /* 0x000fea0003800000 */
.L_x_26249:
[----:B------:R-:W2:Y:S02]  /*16840*/  LDG.E.64 R2, desc[UR36][R2.64] ;  /* 0x0000002402027981 */ /* 0x000ea4000c1e1b00 */
[----:B--2---:R0:W1:Y:S01]  /*16850*/  F2I.F64.TRUNC R25, R2 ;  /* 0x0000000200197311 */ /* 0x004062000030d100 */
[----:B------:R-:W-:Y:S05]  /*16860*/  BRA `(.L_x_26244) ;  /* 0x0000000800887947 */ /* 0x000fea0003800000 */
.L_x_26239:
        /* <DEDUP_REMOVED lines=12> */
.L_x_26253:
[----:B------:R-:W2:Y:S02]  /*16930*/  LDG.E.64 R2, desc[UR36][R2.64] ;  /* 0x0000002402027981 */ /* 0x000ea4000c1e1b00 */
[----:B--2---:R0:W1:Y:S01]  /*16940*/  F2I.F64.TRUNC R25, R2 ;  /* 0x0000000200197311 */ /* 0x004062000030d100 */
[----:B------:R-:W-:Y:S05]  /*16950*/  BRA `(.L_x_26244) ;  /* 0x00000008004c7947 */ /* 0x000fea0003800000 */
.L_x_26252:
        /* <DEDUP_REMOVED lines=26> */
.L_x_26255:
        /* <DEDUP_REMOVED lines=13> */
.L_x_26254:
[----:B------:R-:W2:Y:S02]  /*16bd0*/  LDG.E.U16 R25, desc[UR36][R2.64] ;  /* 0x0000002402197981 */ /* 0x000ea4000c1e1500 */
[----:B--2---:R-:W-:-:S06]  /*16be0*/  SHF.L.U32 R25, R25, 0x10, RZ ;  /* 0x0000001019197819 */ /* 0x004fcc00000006ff */
[----:B------:R-:W0:Y:S01]  /*16bf0*/  F2I.FTZ.TRUNC.NTZ R25, R25 ;  /* 0x0000001900197305 */ /* 0x000e22000021f100 */
[----:B------:R-:W-:Y:S05]  /*16c00*/  BRA `(.L_x_26244) ;  /* 0x0000000400a07947 */ /* 0x000fea0003800000 */
.L_x_26251:
        /* <DEDUP_REMOVED lines=10> */
.L_x_26258:
        /* <DEDUP_REMOVED lines=21> */
.L_x_26262:
[----:B------:R-:W-:Y:S05]  /*16e00*/  BSYNC.RECONVERGENT B1 ;  /* 0x0000000000017941 */ /* 0x000fea0003800200 */
.L_x_26261:
[----:B------:R-:W-:Y:S01]  /*16e10*/  IMAD.SHL.U32 R0, R0, 0x100000, RZ ;  /* 0x0010000000007824 */ /* 0x000fe200078e00ff */
[----:B------:R-:W-:-:S04]  /*16e20*/  LEA R2, R2, 0x3b800000, 0x17 ;  /* 0x3b80000002027811 */ /* 0x000fc800078eb8ff */
[----:B------:R-:W-:-:S07]  /*16e30*/  LOP3.LUT R25, R2, R0, R25, 0xfe, !PT ;  /* 0x0000000002197212 */ /* 0x000fce00078efe19 */
.L_x_26260:
[----:B------:R-:W-:Y:S05]  /*16e40*/  BSYNC.RECONVERGENT B0 ;  /* 0x0000000000007941 */ /* 0x000fea0003800200 */
.L_x_26259:
[----:B------:R-:W1:Y:S01]  /*16e50*/  F2I.FTZ.TRUNC.NTZ R25, R25 ;  /* 0x0000001900197305 */ /* 0x000e62000021f100 */
[----:B------:R-:W-:Y:S05]  /*16e60*/  BRA `(.L_x_26244) ;  /* 0x0000000400087947 */ /* 0x000fea0003800000 */
.L_x_26257:
        /* <DEDUP_REMOVED lines=21> */
.L_x_26266:
[----:B------:R-:W-:Y:S05]  /*16fc0*/  BSYNC.RECONVERGENT B1 ;  /* 0x0000000000017941 */ /* 0x000fea0003800200 */
.L_x_26265:
[----:B------:R-:W-:Y:S01]  /*16fd0*/  IMAD.SHL.U32 R0, R0, 0x200000, RZ ;  /* 0x0020000000007824 */ /* 0x000fe200078e00ff */
[----:B------:R-:W-:-:S04]  /*16fe0*/  LEA R2, R2, 0x37800000, 0x17 ;  /* 0x3780000002027811 */ /* 0x000fc800078eb8ff */
[----:B------:R-:W-:-:S07]  /*16ff0*/  LOP3.LUT R25, R2, R0, R25, 0xfe, !PT ;  /* 0x0000000002197212 */ /* 0x000fce00078efe19 */
.L_x_26264:
[----:B------:R-:W-:Y:S05]  /*17000*/  BSYNC.RECONVERGENT B0 ;  /* 0x0000000000007941 */ /* 0x000fea0003800200 */
.L_x_26263:
[----:B------:R-:W0:Y:S01]  /*17010*/  F2I.FTZ.TRUNC.NTZ R25, R25 ;  /* 0x0000001900197305 */ /* 0x000e22000021f100 */
[----:B------:R-:W-:Y:S05]  /*17020*/  BRA `(.L_x_26244) ;  /* 0x0000000000987947 */ /* 0x000fea0003800000 */
.L_x_26256:
        /* <DEDUP_REMOVED lines=14> */
.L_x_26270:
[----:B------:R-:W-:Y:S05]  /*17110*/  BSYNC.RECONVERGENT B0 ;  /* 0x0000000000007941 */ /* 0x000fea0003800200 */
.L_x_26269:
[----:B------:R-:W0:Y:S01]  /*17120*/  F2I.FTZ.TRUNC.NTZ R25, R25 ;  /* 0x0000001900197305 */ /* 0x000e22000021f100 */
[----:B------:R-:W-:Y:S05]  /*17130*/  BRA `(.L_x_26244) ;  /* 0x0000000000547947 */ /* 0x000fea0003800000 */
.L_x_26243:
        /* <DEDUP_REMOVED lines=16> */
.L_x_26271:
[----:B------:R-:W-:Y:S01]  /*17240*/  IMAD.MOV.U32 R25, RZ, RZ, RZ ;  /* 0x000000ffff197224 */ /* 0x000fe200078e00ff */
[----:B------:R-:W-:Y:S06]  /*17250*/  BRA `(.L_x_26244) ;  /* 0x00000000000c7947 */ /* 0x000fec0003800000 */
.L_x_26268:
[----:B------:R4:W5:Y:S01]  /*17260*/  LDG.E R25, desc[UR36][R2.64] ;  /* 0x0000002402197981 */ /* 0x000962000c1e1900 */
[----:B------:R-:W-:Y:S05]  /*17270*/  BRA `(.L_x_26244) ;  /* 0x0000000000047947 */ /* 0x000fea0003800000 */
.L_x_26267:
[----:B------:R3:W5:Y:S02]  /*17280*/  LDG.E R25, desc[UR36][R2.64] ;  /* 0x0000002402197981 */ /* 0x000764000c1e1900 */
.L_x_26244:
        /* <DEDUP_REMOVED lines=16> */
.L_x_26275:
[----:B------:R0:W5:Y:S01]  /*17390*/  LDG.E.U8 R24, desc[UR36][R2.64] ;  /* 0x0000002402187981 */ /* 0x000162000c1e1100 */
[----:B------:R-:W-:Y:S05]  /*173a0*/  BRA `(.L_x_26277) ;  /* 0x0000000c002c7947 */ /* 0x000fea0003800000 */
.L_x_26274:
        /* <DEDUP_REMOVED lines=8> */
.L_x_26279:
[----:B------:R0:W5:Y:S01]  /*17430*/  LDG.E R24, desc[UR36][R2.64] ;  /* 0x0000002402187981 */ /* 0x000162000c1e1900 */
[----:B------:R-:W-:Y:S05]  /*17440*/  BRA `(.L_x_26277) ;  /* 0x0000000c00047947 */ /* 0x000fea0003800000 */
.L_x_26278:
[----:B------:R0:W5:Y:S01]  /*17450*/  LDG.E.S16 R24, desc[UR36][R2.64] ;  /* 0x0000002402187981 */ /* 0x000162000c1e1700 */
[----:B------:R-:W-:Y:S05]  /*17460*/  BRA `(.L_x_26277) ;  /* 0x0000000800fc7947 */ /* 0x000fea0003800000 */
.L_x_26273:
        /* <DEDUP_REMOVED lines=9> */
.L_x_26281:
[----:B------:R-:W2:Y:S02]  /*17500*/  LDG.E.U16 R2, desc[UR36][R2.64] ;  /* 0x0000002402027981 */ /* 0x000ea4000c1e1500 */
[----:B--2---:R-:W-:-:S06]  /*17510*/  HADD2.F32 R24, -RZ, R2.H0_H0 ;  /* 0x20000002ff187230 */ /* 0x004fcc0000004100 */
[----:B------:R-:W0:Y:S01]  /*17520*/  F2I.FTZ.TRUNC.NTZ R24, R24 ;  /* 0x0000001800187305 */ /* 0x000e22000021f100 */
[----:B------:R-:W-:Y:S05]  /*17530*/  BRA `(.L_x_26277) ;  /* 0x0000000800c87947 */ /* 0x000fea0003800000 */
.L_x_26280:
        /* <DEDUP_REMOVED lines=9> */
.L_x_26283:
[----:B------:R-:W2:Y:S02]  /*175d0*/  LDG.E.U16 R2, desc[UR36][R2.64] ;  /* 0x0000002402027981 */ /* 0x000ea4000c1e1500 */
[----:B--2---:R-:W-:-:S06]  /*175e0*/  HADD2.F32 R24, -RZ, R2.H0_H0 ;  /* 0x20000002ff187230 */ /* 0x004fcc0000004100 */
[----:B------:R-:W0:Y:S01]  /*175f0*/  F2I.FTZ.TRUNC.NTZ R24, R24 ;  /* 0x0000001800187305 */ /* 0x000e22000021f100 */
[----:B------:R-:W-:Y:S05]  /*17600*/  BRA `(.L_x_26277) ;  /* 0x0000000800947947 */ /* 0x000fea0003800000 */
.L_x_26282:
[----:B------:R-:W2:Y:S02]  /*17610*/  LDG.E.64 R2, desc[UR36][R2.64] ;  /* 0x0000002402027981 */ /* 0x000ea4000c1e1b00 */
[----:B--2---:R0:W2:Y:S01]  /*17620*/  F2I.F64.TRUNC R24, R2 ;  /* 0x0000000200187311 */ /* 0x0040a2000030d100 */
[----:B------:R-:W-:Y:S05]  /*17630*/  BRA `(.L_x_26277) ;  /* 0x0000000800887947 */ /* 0x000fea0003800000 */
.L_x_26272:
        /* <DEDUP_REMOVED lines=12> */
.L_x_26286:
[----:B------:R-:W2:Y:S02]  /*17700*/  LDG.E.64 R2, desc[UR36][R2.64] ;  /* 0x0000002402027981 */ /* 0x000ea4000c1e1b00 */
[----:B--2---:R0:W2:Y:S01]  /*17710*/  F2I.F64.TRUNC R24, R2 ;  /* 0x0000000200187311 */ /* 0x0040a2000030d100 */
[----:B------:R-:W-:Y:S05]  /*17720*/  BRA `(.L_x_26277) ;  /* 0x00000008004c7947 */ /* 0x000fea0003800000 */
.L_x_26285:
        /* <DEDUP_REMOVED lines=26> */
.L_x_26288:
        /* <DEDUP_REMOVED lines=13> */
.L_x_26287:
[----:B------:R-:W2:Y:S02]  /*179a0*/  LDG.E.U16 R24, desc[UR36][R2.64] ;  /* 0x0000002402187981 */ /* 0x000ea4000c1e1500 */
[----:B--2---:R-:W-:-:S06]  /*179b0*/  IMAD.U32 R24, R24, 0x10000, RZ ;  /* 0x0001000018187824 */ /* 0x004fcc00078e00ff */
[----:B------:R-:W0:Y:S01]  /*179c0*/  F2I.FTZ.TRUNC.NTZ R24, R24 ;  /* 0x0000001800187305 */ /* 0x000e22000021f100 */
[----:B------:R-:W-:Y:S05]  /*179d0*/  BRA `(.L_x_26277) ;  /* 0x0000000400a07947 */ /* 0x000fea0003800000 */
.L_x_26284:
        /* <DEDUP_REMOVED lines=10> */
.L_x_26291:
        /* <DEDUP_REMOVED lines=21> */
.L_x_26295:
[----:B------:R-:W-:Y:S05]  /*17bd0*/  BSYNC.RECONVERGENT B1 ;  /* 0x0000000000017941 */ /* 0x000fea0003800200 */
.L_x_26294:
[----:B------:R-:W-:Y:S02]  /*17be0*/  SHF.L.U32 R0, R0, 0x14, RZ ;  /* 0x0000001400007819 */ /* 0x000fe400000006ff */
[----:B------:R-:W-:-:S04]  /*17bf0*/  LEA R2, R2, 0x3b800000, 0x17 ;  /* 0x3b80000002027811 */ /* 0x000fc800078eb8ff */
[----:B------:R-:W-:-:S07]  /*17c00*/  LOP3.LUT R24, R2, R0, R7, 0xfe, !PT ;  /* 0x0000000002187212 */ /* 0x000fce00078efe07 */
.L_x_26293:
[----:B------:R-:W-:Y:S05]  /*17c10*/  BSYNC.RECONVERGENT B0 ;  /* 0x0000000000007941 */ /* 0x000fea0003800200 */
.L_x_26292:
[----:B------:R-:W2:Y:S01]  /*17c20*/  F2I.FTZ.TRUNC.NTZ R24, R24 ;  /* 0x0000001800187305 */ /* 0x000ea2000021f100 */
[----:B------:R-:W-:Y:S05]  /*17c30*/  BRA `(.L_x_26277) ;  /* 0x0000000400087947 */ /* 0x000fea0003800000 */
.L_x_26290:
        /* <DEDUP_REMOVED lines=21> */
.L_x_26299:
[----:B------:R-:W-:Y:S05]  /*17d90*/  BSYNC.RECONVERGENT B1 ;  /* 0x0000000000017941 */ /* 0x000fea0003800200 */
.L_x_26298:
[----:B------:R-:W-:Y:S01]  /*17da0*/  IMAD.SHL.U32 R0, R0, 0x200000, RZ ;  /* 0x0020000000007824 */ /* 0x000fe200078e00ff */
[----:B------:R-:W-:-:S04]  /*17db0*/  LEA R2, R2, 0x37800000, 0x17 ;  /* 0x3780000002027811 */ /* 0x000fc800078eb8ff */
[----:B------:R-:W-:-:S07]  /*17dc0*/  LOP3.LUT R24, R2, R0, R7, 0xfe, !PT ;  /* 0x0000000002187212 */ /* 0x000fce00078efe07 */
.L_x_26297:
[----:B------:R-:W-:Y:S05]  /*17dd0*/  BSYNC.RECONVERGENT B0 ;  /* 0x0000000000007941 */ /* 0x000fea0003800200 */
.L_x_26296:
[----:B------:R-:W3:Y:S01]  /*17de0*/  F2I.FTZ.TRUNC.NTZ R24, R24 ;  /* 0x0000001800187305 */ /* 0x000ee2000021f100 */
[----:B------:R-:W-:Y:S05]  /*17df0*/  BRA `(.L_x_26277) ;  /* 0x0000000000987947 */ /* 0x000fea0003800000 */
.L_x_26289:
        /* <DEDUP_REMOVED lines=14> */
.L_x_26303:
[----:B------:R-:W-:Y:S05]  /*17ee0*/  BSYNC.RECONVERGENT B0 ;  /* 0x0000000000007941 */ /* 0x000fea0003800200 */
.L_x_26302:
[----:B------:R-:W0:Y:S01]  /*17ef0*/  F2I.FTZ.TRUNC.NTZ R24, R24 ;  /* 0x0000001800187305 */ /* 0x000e22000021f100 */
[----:B------:R-:W-:Y:S05]  /*17f00*/  BRA `(.L_x_26277) ;  /* 0x0000000000547947 */ /* 0x000fea0003800000 */
.L_x_26276:
        /* <DEDUP_REMOVED lines=16> */
.L_x_26304:
[----:B------:R-:W-:Y:S01]  /*18010*/  MOV R24, RZ ;  /* 0x000000ff00187202 */ /* 0x000fe20000000f00 */
[----:B------:R-:W-:Y:S06]  /*18020*/  BRA `(.L_x_26277) ;  /* 0x00000000000c7947 */ /* 0x000fec0003800000 */
.L_x_26301:
[----:B------:R0:W5:Y:S01]  /*18030*/  LDG.E R24, desc[UR36][R2.64] ;  /* 0x0000002402187981 */ /* 0x000162000c1e1900 */
[----:B------:R-:W-:Y:S05]  /*18040*/  BRA `(.L_x_26277) ;  /* 0x0000000000047947 */ /* 0x000fea0003800000 */
.L_x_26300:
[----:B------:R4:W5:Y:S02]  /*18050*/  LDG.E R24, desc[UR36][R2.64] ;  /* 0x0000002402187981 */ /* 0x000964000c1e1900 */
.L_x_26277:
        /* <DEDUP_REMOVED lines=16> */
.L_x_26308:
[----:B------:R0:W5:Y:S01]  /*18160*/  LDG.E.U8 R16, desc[UR36][R2.64] ;  /* 0x0000002402107981 */ /* 0x000162000c1e1100 */
[----:B------:R-:W-:Y:S05]  /*18170*/  BRA `(.L_x_26310) ;  /* 0x0000000c002c7947 */ /* 0x000fea0003800000 */
.L_x_26307:
        /* <DEDUP_REMOVED lines=8> */
.L_x_26312:
[----:B------:R0:W5:Y:S01]  /*18200*/  LDG.E R16, desc[UR36][R2.64] ;  /* 0x0000002402107981 */ /* 0x000162000c1e1900 */
[----:B------:R-:W-:Y:S05]  /*18210*/  BRA `(.L_x_26310) ;  /* 0x0000000c00047947 */ /* 0x000fea0003800000 */
.L_x_26311:
[----:B------:R0:W5:Y:S01]  /*18220*/  LDG.E.S16 R16, desc[UR36][R2.64] ;  /* 0x0000002402107981 */ /* 0x000162000c1e1700 */
[----:B------:R-:W-:Y:S05]  /*18230*/  BRA `(.L_x_26310) ;  /* 0x0000000800fc7947 */ /* 0x000fea0003800000 */
.L_x_26306:
        /* <DEDUP_REMOVED lines=9> */
.L_x_26314:
[----:B------:R-:W4:Y:S02]  /*182d0*/  LDG.E.U16 R2, desc[UR36][R2.64] ;  /* 0x0000002402027981 */ /* 0x000f24000c1e1500 */
[----:B----4-:R-:W-:-:S06]  /*182e0*/  HADD2.F32 R16, -RZ, R2.H0_H0 ;  /* 0x20000002ff107230 */ /* 0x010fcc0000004100 */
[----:B------:R-:W0:Y:S01]  /*182f0*/  F2I.FTZ.TRUNC.NTZ R16, R16 ;  /* 0x0000001000107305 */ /* 0x000e22000021f100 */
[----:B------:R-:W-:Y:S05]  /*18300*/  BRA `(.L_x_26310) ;  /* 0x0000000800c87947 */ /* 0x000fea0003800000 */
.L_x_26313:
        /* <DEDUP_REMOVED lines=9> */
.L_x_26316:
[----:B------:R-:W4:Y:S02]  /*183a0*/  LDG.E.U16 R2, desc[UR36][R2.64] ;  /* 0x0000002402027981 */ /* 0x000f24000c1e1500 */
[----:B----4-:R-:W-:-:S06]  /*183b0*/  HADD2.F32 R16, -RZ, R2.H0_H0 ;  /* 0x20000002ff107230 */ /* 0x010fcc0000004100 */
[----:B------:R-:W0:Y:S01]  /*183c0*/  F2I.FTZ.TRUNC.NTZ R16, R16 ;  /* 0x0000001000107305 */ /* 0x000e22000021f100 */
[----:B------:R-:W-:Y:S05]  /*183d0*/  BRA `(.L_x_26310) ;  /* 0x0000000800947947 */ /* 0x000fea0003800000 */
.L_x_26315:
[----:B------:R-:W4:Y:S02]  /*183e0*/  LDG.E.64 R2, desc[UR36][R2.64] ;  /* 0x0000002402027981 */ /* 0x000f24000c1e1b00 */
[----:B----4-:R0:W4:Y:S01]  /*183f0*/  F2I.F64.TRUNC R16, R2 ;  /* 0x0000000200107311 */ /* 0x010122000030d100 */
[----:B------:R-:W-:Y:S05]  /*18400*/  BRA `(.L_x_26310) ;  /* 0x0000000800887947 */ /* 0x000fea0003800000 */
.L_x_26305:
        /* <DEDUP_REMOVED lines=12> */
.L_x_26319:
[----:B------:R-:W4:Y:S02]  /*184d0*/  LDG.E.64 R2, desc[UR36][R2.64] ;  /* 0x0000002402027981 */ /* 0x000f24000c1e1b00 */
[----:B----4-:R0:W4:Y:S01]  /*184e0*/  F2I.F64.TRUNC R16, R2 ;  /* 0x0000000200107311 */ /* 0x010122000030d100 */
[----:B------:R-:W-:Y:S05]  /*184f0*/  BRA `(.L_x_26310) ;  /* 0x00000008004c7947 */ /* 0x000fea0003800000 */
.L_x_26318:
        /* <DEDUP_REMOVED lines=26> */
.L_x_26321:
        /* <DEDUP_REMOVED lines=13> */
.L_x_26320:
[----:B------:R-:W4:Y:S02]  /*18770*/  LDG.E.U16 R16, desc[UR36][R2.64] ;  /* 0x0000002402107981 */ /* 0x000f24000c1e1500 */
[----:B----4-:R-:W-:-:S06]  /*18780*/  IMAD.U32 R16, R16, 0x10000, RZ ;  /* 0x0001000010107824 */ /* 0x010fcc00078e00ff */
[----:B------:R-:W0:Y:S01]  /*18790*/  F2I.FTZ.TRUNC.NTZ R16, R16 ;  /* 0x0000001000107305 */ /* 0x000e22000021f100 */
[----:B------:R-:W-:Y:S05]  /*187a0*/  BRA `(.L_x_26310) ;  /* 0x0000000400a07947 */ /* 0x000fea0003800000 */
.L_x_26317:
        /* <DEDUP_REMOVED lines=10> */
.L_x_26324:
        /* <DEDUP_REMOVED lines=21> */
.L_x_26328:
[----:B------:R-:W-:Y:S05]  /*189a0*/  BSYNC.RECONVERGENT B1 ;  /* 0x0000000000017941 */ /* 0x000fea0003800200 */
.L_x_26327:
[----:B------:R-:W-:Y:S01]  /*189b0*/  IMAD.SHL.U32 R0, R0, 0x100000, RZ ;  /* 0x0010000000007824 */ /* 0x000fe200078e00ff */
[----:B------:R-:W-:-:S04]  /*189c0*/  LEA R2, R2, 0x3b800000, 0x17 ;  /* 0x3b80000002027811 */ /* 0x000fc800078eb8ff */
[----:B------:R-:W-:-:S07]  /*189d0*/  LOP3.LUT R16, R2, R0, R7, 0xfe, !PT ;  /* 0x0000000002107212 */ /* 0x000fce00078efe07 */
.L_x_26326:
[----:B------:R-:W-:Y:S05]  /*189e0*/  BSYNC.RECONVERGENT B0 ;  /* 0x0000000000007941 */ /* 0x000fea0003800200 */
.L_x_26325:
[----:B------:R-:W0:Y:S01]  /*189f0*/  F2I.FTZ.TRUNC.NTZ R16, R16 ;  /* 0x0000001000107305 */ /* 0x000e22000021f100 */
[----:B------:R-:W-:Y:S05]  /*18a00*/  BRA `(.L_x_26310) ;  /* 0x0000000400087947 */ /* 0x000fea0003800000 */
.L_x_26323:
        /* <DEDUP_REMOVED lines=21> */
.L_x_26332:
[----:B------:R-:W-:Y:S05]  /*18b60*/  BSYNC.RECONVERGENT B1 ;  /* 0x0000000000017941 */ /* 0x000fea0003800200 */
.L_x_26331:
[----:B------:R-:W-:Y:S02]  /*18b70*/  SHF.L.U32 R0, R0, 0x15, RZ ;  /* 0x0000001500007819 */ /* 0x000fe400000006ff */
[----:B------:R-:W-:-:S04]  /*18b80*/  LEA R2, R2, 0x37800000, 0x17 ;  /* 0x3780000002027811 */ /* 0x000fc800078eb8ff */
[----:B------:R-:W-:-:S07]  /*18b90*/  LOP3.LUT R16, R2, R0, R7, 0xfe, !PT ;  /* 0x0000000002107212 */ /* 0x000fce00078efe07 */
.L_x_26330:
[----:B------:R-:W-:Y:S05]  /*18ba0*/  BSYNC.RECONVERGENT B0 ;  /* 0x0000000000007941 */ /* 0x000fea0003800200 */
.L_x_26329:
[----:B------:R-:W0:Y:S01]  /*18bb0*/  F2I.FTZ.TRUNC.NTZ R16, R16 ;  /* 0x0000001000107305 */ /* 0x000e22000021f100 */
[----:B------:R-:W-:Y:S05]  /*18bc0*/  BRA `(.L_x_26310) ;  /* 0x0000000000987947 */ /* 0x000fea0003800000 */
.L_x_26322:
        /* <DEDUP_REMOVED lines=14> */
.L_x_26336:
[----:B------:R-:W-:Y:S05]  /*18cb0*/  BSYNC.RECONVERGENT B0 ;  /* 0x0000000000007941 */ /* 0x000fea0003800200 */
.L_x_26335:
[----:B------:R-:W0:Y:S01]  /*18cc0*/  F2I.FTZ.TRUNC.NTZ R16, R16 ;  /* 0x0000001000107305 */ /* 0x000e22000021f100 */
[----:B------:R-:W-:Y:S05]  /*18cd0*/  BRA `(.L_x_26310) ;  /* 0x0000000000547947 */ /* 0x000fea0003800000 */
.L_x_26309:
        /* <DEDUP_REMOVED lines=16> */
.L_x_26337:
[----:B------:R-:W-:Y:S01]  /*18de0*/  IMAD.MOV.U32 R16, RZ, RZ, RZ ;  /* 0x000000ffff107224 */ /* 0x000fe200078e00ff */
[----:B------:R-:W-:Y:S06]  /*18df0*/  BRA `(.L_x_26310) ;  /* 0x00000000000c7947 */ /* 0x000fec0003800000 */
.L_x_26334:
[----:B------:R0:W5:Y:S01]  /*18e00*/  LDG.E R16, desc[UR36][R2.64] ;  /* 0x0000002402107981 */ /* 0x000162000c1e1900 */
[----:B------:R-:W-:Y:S05]  /*18e10*/  BRA `(.L_x_26310) ;  /* 0x0000000000047947 */ /* 0x000fea0003800000 */
.L_x_26333:
[----:B------:R0:W5:Y:S02]  /*18e20*/  LDG.E R16, desc[UR36][R2.64] ;  /* 0x0000002402107981 */ /* 0x000164000c1e1900 */
.L_x_26310:
        /* <DEDUP_REMOVED lines=16> */
.L_x_26341:
[----:B------:R0:W5:Y:S01]  /*18f30*/  LDG.E.U8 R2, desc[UR36][R4.64] ;  /* 0x0000002404027981 */ /* 0x000162000c1e1100 */
[----:B------:R-:W-:Y:S05]  /*18f40*/  BRA `(.L_x_26343) ;  /* 0x0000000c002c7947 */ /* 0x000fea0003800000 */
.L_x_26340:
        /* <DEDUP_REMOVED lines=8> */
.L_x_26345:
[----:B------:R0:W5:Y:S01]  /*18fd0*/  LDG.E R2, desc[UR36][R4.64] ;  /* 0x0000002404027981 */ /* 0x000162000c1e1900 */
[----:B------:R-:W-:Y:S05]  /*18fe0*/  BRA `(.L_x_26343) ;  /* 0x0000000c00047947 */ /* 0x000fea0003800000 */
.L_x_26344:
[----:B------:R0:W5:Y:S01]  /*18ff0*/  LDG.E.S16 R2, desc[UR36][R4.64] ;  /* 0x0000002404027981 */ /* 0x000162000c1e1700 */
[----:B------:R-:W-:Y:S05]  /*19000*/  BRA `(.L_x_26343) ;  /* 0x0000000800fc7947 */ /* 0x000fea0003800000 */
.L_x_26339:
        /* <DEDUP_REMOVED lines=9> */
.L_x_26347:
[----:B------:R-:W2:Y:S02]  /*190a0*/  LDG.E.U16 R4, desc[UR36][R4.64] ;  /* 0x0000002404047981 */ /* 0x000ea4000c1e1500 */
[----:B--2---:R-:W-:-:S06]  /*190b0*/  HADD2.F32 R2, -RZ, R4.H0_H0 ;  /* 0x20000004ff027230 */ /* 0x004fcc0000004100 */
[----:B------:R-:W0:Y:S01]  /*190c0*/  F2I.FTZ.TRUNC.NTZ R2, R2 ;  /* 0x0000000200027305 */ /* 0x000e22000021f100 */
[----:B------:R-:W-:Y:S05]  /*190d0*/  BRA `(.L_x_26343) ;  /* 0x0000000800c87947 */ /* 0x000fea0003800000 */
.L_x_26346:
        /* <DEDUP_REMOVED lines=9> */
.L_x_26349:
[----:B------:R-:W2:Y:S02]  /*19170*/  LDG.E.U16 R4, desc[UR36][R4.64] ;  /* 0x0000002404047981 */ /* 0x000ea4000c1e1500 */
[----:B--2---:R-:W-:-:S06]  /*19180*/  HADD2.F32 R2, -RZ, R4.H0_H0 ;  /* 0x20000004ff027230 */ /* 0x004fcc0000004100 */
[----:B------:R-:W0:Y:S01]  /*19190*/  F2I.FTZ.TRUNC.NTZ R2, R2 ;  /* 0x0000000200027305 */ /* 0x000e22000021f100 */
[----:B------:R-:W-:Y:S05]  /*191a0*/  BRA `(.L_x_26343) ;  /* 0x0000000800947947 */ /* 0x000fea0003800000 */
.L_x_26348:
[----:B------:R-:W2:Y:S02]  /*191b0*/  LDG.E.64 R2, desc[UR36][R4.64] ;  /* 0x0000002404027981 */ /* 0x000ea4000c1e1b00 */
[----:B--2---:R0:W1:Y:S01]  /*191c0*/  F2I.F64.TRUNC R2, R2 ;  /* 0x0000000200027311 */ /* 0x004062000030d100 */
[----:B------:R-:W-:Y:S05]  /*191d0*/  BRA `(.L_x_26343) ;  /* 0x0000000800887947 */ /* 0x000fea0003800000 */
.L_x_26338:
        /* <DEDUP_REMOVED lines=12> */
.L_x_26352:
[----:B------:R-:W2:Y:S02]  /*192a0*/  LDG.E.64 R2, desc[UR36][R4.64] ;  /* 0x0000002404027981 */ /* 0x000ea4000c1e1b00 */
[----:B--2---:R0:W1:Y:S01]  /*192b0*/  F2I.F64.TRUNC R2, R2 ;  /* 0x0000000200027311 */ /* 0x004062000030d100 */
[----:B------:R-:W-:Y:S05]  /*192c0*/  BRA `(.L_x_26343) ;  /* 0x00000008004c7947 */ /* 0x000fea0003800000 */
.L_x_26351:
        /* <DEDUP_REMOVED lines=26> */
.L_x_26354:
        /* <DEDUP_REMOVED lines=13> */
.L_x_26353:
[----:B------:R-:W2:Y:S02]  /*19540*/  LDG.E.U16 R2, desc[UR36][R4.64] ;  /* 0x0000002404027981 */ /* 0x000ea4000c1e1500 */
[----:B--2---:R-:W-:-:S06]  /*19550*/  SHF.L.U32 R2, R2, 0x10, RZ ;  /* 0x0000001002027819 */ /* 0x004fcc00000006ff */
[----:B------:R-:W0:Y:S01]  /*19560*/  F2I.FTZ.TRUNC.NTZ R2, R2 ;  /* 0x0000000200027305 */ /* 0x000e22000021f100 */
[----:B------:R-:W-:Y:S05]  /*19570*/  BRA `(.L_x_26343) ;  /* 0x0000000400a07947 */ /* 0x000fea0003800000 */
.L_x_26350:
        /* <DEDUP_REMOVED lines=10> */
.L_x_26357:
        /* <DEDUP_REMOVED lines=21> */
.L_x_26361:
[----:B------:R-:W-:Y:S05]  /*19770*/  BSYNC.RECONVERGENT B1 ;  /* 0x0000000000017941 */ /* 0x000fea0003800200 */
.L_x_26360:
[----:B------:R-:W-:Y:S01]  /*19780*/  IMAD.SHL.U32 R0, R0, 0x100000, RZ ;  /* 0x0010000000007824 */ /* 0x000fe200078e00ff */
[----:B------:R-:W-:-:S04]  /*19790*/  LEA R2, R2, 0x3b800000, 0x17 ;  /* 0x3b80000002027811 */ /* 0x000fc800078eb8ff */
[----:B------:R-:W-:-:S07]  /*197a0*/  LOP3.LUT R2, R2, R0, R7, 0xfe, !PT ;  /* 0x0000000002027212 */ /* 0x000fce00078efe07 */
.L_x_26359:
[----:B------:R-:W-:Y:S05]  /*197b0*/  BSYNC.RECONVERGENT B0 ;  /* 0x0000000000007941 */ /* 0x000fea0003800200 */
.L_x_26358:
[----:B------:R-:W0:Y:S01]  /*197c0*/  F2I.FTZ.TRUNC.NTZ R2, R2 ;  /* 0x0000000200027305 */ /* 0x000e22000021f100 */
[----:B------:R-:W-:Y:S05]  /*197d0*/  BRA `(.L_x_26343) ;  /* 0x0000000400087947 */ /* 0x000fea0003800000 */
.L_x_26356:
        /* <DEDUP_REMOVED lines=21> */
.L_x_26365:
[----:B------:R-:W-:Y:S05]  /*19930*/  BSYNC.RECONVERGENT B1 ;  /* 0x0000000000017941 */ /* 0x000fea0003800200 */
.L_x_26364:
[----:B------:R-:W-:Y:S01]  /*19940*/  IMAD.SHL.U32 R0, R0, 0x200000, RZ ;  /* 0x0020000000007824 */ /* 0x000fe200078e00ff */
[----:B------:R-:W-:-:S04]  /*19950*/  LEA R2, R2, 0x37800000, 0x17 ;  /* 0x3780000002027811 */ /* 0x000fc800078eb8ff */
[----:B------:R-:W-:-:S07]  /*19960*/  LOP3.LUT R2, R2, R0, R7, 0xfe, !PT ;  /* 0x0000000002027212 */ /* 0x000fce00078efe07 */
.L_x_26363:
[----:B------:R-:W-:Y:S05]  /*19970*/  BSYNC.RECONVERGENT B0 ;  /* 0x0000000000007941 */ /* 0x000fea0003800200 */
.L_x_26362:
[----:B------:R-:W0:Y:S01]  /*19980*/  F2I.FTZ.TRUNC.NTZ R2, R2 ;  /* 0x0000000200027305 */ /* 0x000e22000021f100 */
[----:B------:R-:W-:Y:S05]  /*19990*/  BRA `(.L_x_26343) ;  /* 0x0000000000987947 */ /* 0x000fea0003800000 */
.L_x_26355:
        /* <DEDUP_REMOVED lines=14> */
.L_x_26369:
[----:B------:R-:W-:Y:S05]  /*19a80*/  BSYNC.RECONVERGENT B0 ;  /* 0x0000000000007941 */ /* 0x000fea0003800200 */
.L_x_26368:
[----:B------:R-:W0:Y:S01]  /*19a90*/  F2I.FTZ.TRUNC.NTZ R2, R2 ;  /* 0x0000000200027305 */ /* 0x000e22000021f100 */
[----:B------:R-:W-:Y:S05]  /*19aa0*/  BRA `(.L_x_26343) ;  /* 0x0000000000547947 */ /* 0x000fea0003800000 */
.L_x_26342:
        /* <DEDUP_REMOVED lines=16> */
.L_x_26370:
[----:B------:R-:W-:Y:S01]  /*19bb0*/  IMAD.MOV.U32 R2, RZ, RZ, RZ ;  /* 0x000000ffff027224 */ /* 0x000fe200078e00ff */
[----:B------:R-:W-:Y:S06]  /*19bc0*/  BRA `(.L_x_26343) ;  /* 0x00000000000c7947 */ /* 0x000fec0003800000 */
.L_x_26367:
[----:B------:R0:W5:Y:S01]  /*19bd0*/  LDG.E R2, desc[UR36][R4.64] ;  /* 0x0000002404027981 */ /* 0x000162000c1e1900 */
[----:B------:R-:W-:Y:S05]  /*19be0*/  BRA `(.L_x_26343) ;  /* 0x0000000000047947 */ /* 0x000fea0003800000 */
.L_x_26366:
[----:B------:R0:W5:Y:S02]  /*19bf0*/  LDG.E R2, desc[UR36][R4.64] ;  /* 0x0000002404027981 */ /* 0x000164000c1e1900 */
.L_x_26343:
        /* <DEDUP_REMOVED lines=16> */
.L_x_26374:
[----:B------:R0:W5:Y:S01]  /*19d00*/  LDG.E.U8 R22, desc[UR36][R4.64] ;  /* 0x0000002404167981 */ /* 0x000162000c1e1100 */
[----:B------:R-:W-:Y:S05]  /*19d10*/  BRA `(.L_x_26376) ;  /* 0x0000000c00307947 */ /* 0x000fea0003800000 */
.L_x_26373:
        /* <DEDUP_REMOVED lines=8> */
.L_x_26378:
[----:B------:R0:W5:Y:S01]  /*19da0*/  LDG.E R22, desc[UR36][R4.64] ;  /* 0x0000002404167981 */ /* 0x000162000c1e1900 */
[----:B------:R-:W-:Y:S05]  /*19db0*/  BRA `(.L_x_26376) ;  /* 0x0000000c00087947 */ /* 0x000fea0003800000 */
.L_x_26377:
[----:B------:R0:W5:Y:S01]  /*19dc0*/  LDG.E.S16 R22, desc[UR36][R4.64] ;  /* 0x0000002404167981 */ /* 0x000162000c1e1700 */
[----:B------:R-:W-:Y:S05]  /*19dd0*/  BRA `(.L_x_26376) ;  /* 0x0000000c00007947 */ /* 0x000fea0003800000 */
.L_x_26372:
        /* <DEDUP_REMOVED lines=9> */
.L_x_26380:
[----:B------:R-:W2:Y:S02]  /*19e70*/  LDG.E.U16 R4, desc[UR36][R4.64] ;  /* 0x0000002404047981 */ /* 0x000ea4000c1e1500 */
[----:B--2---:R-:W-:-:S06]  /*19e80*/  HADD2.F32 R22, -RZ, R4.H0_H0 ;  /* 0x20000004ff167230 */ /* 0x004fcc0000004100 */
[----:B------:R-:W0:Y:S01]  /*19e90*/  F2I.FTZ.TRUNC.NTZ R22, R22 ;  /* 0x0000001600167305 */ /* 0x000e22000021f100 */
[----:B------:R-:W-:Y:S05]  /*19ea0*/  BRA `(.L_x_26376) ;  /* 0x0000000800cc7947 */ /* 0x000fea0003800000 */
.L_x_26379:
        /* <DEDUP_REMOVED lines=9> */
.L_x_26382:
[----:B------:R-:W2:Y:S02]  /*19f40*/  LDG.E.U16 R4, desc[UR36][R4.64] ;  /* 0x0000002404047981 */ /* 0x000ea4000c1e1500 */
[----:B--2---:R-:W-:-:S06]  /*19f50*/  HADD2.F32 R22, -RZ, R4.H0_H0 ;  /* 0x20000004ff167230 */ /* 0x004fcc0000004100 */
[----:B------:R-:W0:Y:S01]  /*19f60*/  F2I.FTZ.TRUNC.NTZ R22, R22 ;  /* 0x0000001600167305 */ /* 0x000e22000021f100 */
[----:B------:R-:W-:Y:S05]  /*19f70*/  BRA `(.L_x_26376) ;  /* 0x0000000800987947 */ /* 0x000fea0003800000 */
.L_x_26381:
[----:B------:R-:W2:Y:S02]  /*19f80*/  LDG.E.64 R4, desc[UR36][R4.64] ;  /* 0x0000002404047981 */ /* 0x000ea4000c1e1b00 */
[----:B--2---:R0:W1:Y:S01]  /*19f90*/  F2I.F64.TRUNC R22, R4 ;  /* 0x0000000400167311 */ /* 0x004062000030d100 */
[----:B------:R-:W-:Y:S05]  /*19fa0*/  BRA `(.L_x_26376) ;  /* 0x00000008008c7947 */ /* 0x000fea0003800000 */
.L_x_26371:
        /* <DEDUP_REMOVED lines=12> */
.L_x_26385:
[----:B------:R-:W2:Y:S02]  /*1a070*/  LDG.E.64 R4, desc[UR36][R4.64] ;  /* 0x0000002404047981 */ /* 0x000ea4000c1e1b00 */
[----:B--2---:R0:W1:Y:S01]  /*1a080*/  F2I.F64.TRUNC R22, R4 ;  /* 0x0000000400167311 */ /* 0x004062000030d100 */
[----:B------:R-:W-:Y:S05]  /*1a090*/  BRA `(.L_x_26376) ;  /* 0x0000000800507947 */ /* 0x000fea0003800000 */
.L_x_26384:
        /* <DEDUP_REMOVED lines=26> */
.L_x_26387:
        /* <DEDUP_REMOVED lines=14> */
.L_x_26386:
[----:B------:R-:W2:Y:S02]  /*1a320*/  LDG.E.U16 R22, desc[UR36][R4.64] ;  /* 0x0000002404167981 */ /* 0x000ea4000c1e1500 */
[----:B--2---:R-:W-:-:S06]  /*1a330*/  IMAD.U32 R22, R22, 0x10000, RZ ;  /* 0x0001000016167824 */ /* 0x004fcc00078e00ff */
[----:B------:R-:W0:Y:S01]  /*1a340*/  F2I.FTZ.TRUNC.NTZ R22, R22 ;  /* 0x0000001600167305 */ /* 0x000e22000021f100 */
[----:B------:R-:W-:Y:S05]  /*1a350*/  BRA `(.L_x_26376) ;  /* 0x0000000400a07947 */ /* 0x000fea0003800000 */
.L_x_26383:
        /* <DEDUP_REMOVED lines=10> */
.L_x_26390:
        /* <DEDUP_REMOVED lines=21> */
.L_x_26394:
[----:B------:R-:W-:Y:S05]  /*1a550*/  BSYNC.RECONVERGENT B1 ;  /* 0x0000000000017941 */ /* 0x000fea0003800200 */
.L_x_26393:
[----:B------:R-:W-:Y:S01]  /*1a560*/  IMAD.SHL.U32 R0, R0, 0x100000, RZ ;  /* 0x0010000000007824 */ /* 0x000fe200078e00ff */
[----:B------:R-:W-:-:S04]  /*1a570*/  LEA R3, R3, 0x3b800000, 0x17 ;  /* 0x3b80000003037811 */ /* 0x000fc800078eb8ff */
[----:B------:R-:W-:-:S07]  /*1a580*/  LOP3.LUT R22, R3, R0, R7, 0xfe, !PT ;  /* 0x0000000003167212 */ /* 0x000fce00078efe07 */
.L_x_26392:
[----:B------:R-:W-:Y:S05]  /*1a590*/  BSYNC.RECONVERGENT B0 ;  /* 0x0000000000007941 */ /* 0x000fea0003800200 */
.L_x_26391:
[----:B------:R-:W0:Y:S01]  /*1a5a0*/  F2I.FTZ.TRUNC.NTZ R22, R22 ;  /* 0x0000001600167305 */ /* 0x000e22000021f100 */
[----:B------:R-:W-:Y:S05]  /*1a5b0*/  BRA `(.L_x_26376) ;  /* 0x0000000400087947 */ /* 0x000fea0003800000 */
.L_x_26389:
        /* <DEDUP_REMOVED lines=21> */
.L_x_26398:
[----:B------:R-:W-:Y:S05]  /*1a710*/  BSYNC.RECONVERGENT B1 ;  /* 0x0000000000017941 */ /* 0x000fea0003800200 */
.L_x_26397:
[----:B------:R-:W-:Y:S02]  /*1a720*/  SHF.L.U32 R0, R0, 0x15, RZ ;  /* 0x0000001500007819 */ /* 0x000fe400000006ff */
[----:B------:R-:W-:-:S04]  /*1a730*/  LEA R3, R3, 0x37800000, 0x17 ;  /* 0x3780000003037811 */ /* 0x000fc800078eb8ff */
[----:B------:R-:W-:-:S07]  /*1a740*/  LOP3.LUT R22, R3, R0, R7, 0xfe, !PT ;  /* 0x0000000003167212 */ /* 0x000fce00078efe07 */
.L_x_26396:
[----:B------:R-:W-:Y:S05]  /*1a750*/  BSYNC.RECONVERGENT B0 ;  /* 0x0000000000007941 */ /* 0x000fea0003800200 */
.L_x_26395:
[----:B------:R-:W0:Y:S01]  /*1a760*/  F2I.FTZ.TRUNC.NTZ R22, R22 ;  /* 0x0000001600167305 */ /* 0x000e22000021f100 */
[----:B------:R-:W-:Y:S05]  /*1a770*/  BRA `(.L_x_26376) ;  /* 0x0000000000987947 */ /* 0x000fea0003800000 */
.L_x_26388:
        /* <DEDUP_REMOVED lines=14> */
.L_x_26402:
[----:B------:R-:W-:Y:S05]  /*1a860*/  BSYNC.RECONVERGENT B0 ;  /* 0x0000000000007941 */ /* 0x000fea0003800200 */
.L_x_26401:
[----:B------:R-:W0:Y:S01]  /*1a870*/  F2I.FTZ.TRUNC.NTZ R22, R22 ;  /* 0x0000001600167305 */ /* 0x000e22000021f100 */
[----:B------:R-:W-:Y:S05]  /*1a880*/  BRA `(.L_x_26376) ;  /* 0x0000000000547947 */ /* 0x000fea0003800000 */
.L_x_26375:
        /* <DEDUP_REMOVED lines=16> */
.L_x_26403:
[----:B------:R-:W-:Y:S01]  /*1a990*/  IMAD.MOV.U32 R22, RZ, RZ, RZ ;  /* 0x000000ffff167224 */ /* 0x000fe200078e00ff */
[----:B------:R-:W-:Y:S06]  /*1a9a0*/  BRA `(.L_x_26376) ;  /* 0x00000000000c7947 */ /* 0x000fec0003800000 */
.L_x_26400:
[----:B------:R0:W5:Y:S01]  /*1a9b0*/  LDG.E R22, desc[UR36][R4.64] ;  /* 0x0000002404167981 */ /* 0x000162000c1e1900 */
[----:B------:R-:W-:Y:S05]  /*1a9c0*/  BRA `(.L_x_26376) ;  /* 0x0000000000047947 */ /* 0x000fea0003800000 */
.L_x_26399:
[----:B------:R0:W5:Y:S02]  /*1a9d0*/  LDG.E R22, desc[UR36][R4.64] ;  /* 0x0000002404167981 */ /* 0x000164000c1e1900 */
.L_x_26376:
        /* <DEDUP_REMOVED lines=20> */
.L_x_26405:
[----:B------:R-:W-:Y:S05]  /*1ab20*/  BSYNC.RECONVERGENT B7 ;  /* 0x0000000000077941 */ /* 0x000fea0003800200 */
.L_x_26404:
        /* <DEDUP_REMOVED lines=20> */
.L_x_26407:
[----:B------:R-:W-:Y:S05]  /*1ac70*/  BSYNC.RECONVERGENT B7 ;  /* 0x0000000000077941 */ /* 0x000fea0003800200 */
.L_x_26406:
        /* <DEDUP_REMOVED lines=23> */
.L_x_26409:
[----:B------:R-:W-:Y:S05]  /*1adf0*/  BSYNC.RECONVERGENT B7 ;  /* 0x0000000000077941 */ /* 0x000fea0003800200 */
.L_x_26408:
        /* <DEDUP_REMOVED lines=40> */
.L_x_26413:
[----:B------:R-:W-:Y:S01]  /*1b080*/  IMAD.MOV.U32 R0, RZ, RZ, R4 ;  /* 0x000000ffff007224 */ /* 0x000fe200078e0004 */
[----:B------:R-:W-:Y:S01]  /*1b090*/  MOV R11, 0x1b0c0 ;  /* 0x0001b0c0000b7802 */ /* 0x000fe20000000f00 */
[----:B------:R-:W-:-:S07]  /*1b0a0*/  IMAD.MOV.U32 R10, RZ, RZ, R5 ;  /* 0x000000ffff0a7224 */ /* 0x000fce00078e0005 */
[----:B------:R-:W-:Y:S05]  /*1b0b0*/  CALL.REL.NOINC `($__internal_61_$__cuda_sm20_rem_s64) ;  /* 0x000000e4007c7944 */ /* 0x000fea0003c00000 */
[----:B------:R-:W-:Y:S01]  /*1b0c0*/  MOV R4, R0 ;  /* 0x0000000000047202 */ /* 0x000fe20000000f00 */
[----:B------:R-:W-:-:S07]  /*1b0d0*/  IMAD.MOV.U32 R5, RZ, RZ, R3 ;  /* 0x000000ffff057224 */ /* 0x000fce00078e0003 */
.L_x_26414:
[----:B------:R-:W-:Y:S05]  /*1b0e0*/  BSYNC.RECONVERGENT B0 ;  /* 0x0000000000007941 */ /* 0x000fea0003800200 */
.L_x_26412:
        /* <DEDUP_REMOVED lines=8> */
.L_x_26411:
        /* <DEDUP_REMOVED lines=16> */
.L_x_26441:
        /* <DEDUP_REMOVED lines=27> */
.L_x_26418:
        /* <DEDUP_REMOVED lines=8> */
.L_x_26419:
[----:B------:R-:W-:Y:S05]  /*1b4a0*/  BSYNC.RECONVERGENT B1 ;  /* 0x0000000000017941 */ /* 0x000fea0003800200 */
.L_x_26417:
        /* <DEDUP_REMOVED lines=41> */
.L_x_26421:
[----:B------:R-:W-:Y:S01]  /*1b740*/  IMAD.MOV.U32 R8, RZ, RZ, R22 ;  /* 0x000000ffff087224 */ /* 0x000fe200078e0016 */
[----:B------:R-:W-:Y:S01]  /*1b750*/  MOV R5, R23 ;  /* 0x0000001700057202 */ /* 0x000fe20000000f00 */
[----:B------:R-:W-:Y:S01]  /*1b760*/  IMAD.MOV.U32 R4, RZ, RZ, R24 ;  /* 0x000000ffff047224 */ /* 0x000fe200078e0018 */
[----:B------:R-:W-:Y:S01]  /*1b770*/  MOV R0, 0x1b7a0 ;  /* 0x0001b7a000007802 */ /* 0x000fe20000000f00 */
[----:B------:R-:W-:-:S07]  /*1b780*/  IMAD.MOV.U32 R3, RZ, RZ, R25 ;  /* 0x000000ffff037224 */ /* 0x000fce00078e0019 */
[----:B0-----:R-:W-:Y:S05]  /*1b790*/  CALL.REL.NOINC `($__internal_60_$__cuda_sm20_div_s64) ;  /* 0x000000d800747944 */ /* 0x001fea0003c00000 */
[----:B------:R-:W-:Y:S01]  /*1b7a0*/  MOV R20, R6 ;  /* 0x0000000600147202 */ /* 0x000fe20000000f00 */
[----:B------:R-:W-:-:S07]  /*1b7b0*/  IMAD.MOV.U32 R21, RZ, RZ, R7 ;  /* 0x000000ffff157224 */ /* 0x000fce00078e0007 */
.L_x_26422:
[----:B------:R-:W-:Y:S05]  /*1b7c0*/  BSYNC.RECONVERGENT B1 ;  /* 0x0000000000017941 */ /* 0x000fea0003800200 */
.L_x_26420:
        /* <DEDUP_REMOVED lines=42> */
.L_x_26424:
        /* <DEDUP_REMOVED lines=8> */
.L_x_26425:
[----:B------:R-:W-:Y:S05]  /*1baf0*/  BSYNC.RECONVERGENT B1 ;  /* 0x0000000000017941 */ /* 0x000fea0003800200 */
.L_x_26423:
        /* <DEDUP_REMOVED lines=42> */
.L_x_26427:
        /* <DEDUP_REMOVED lines=8> */
.L_x_26428:
[----:B------:R-:W-:Y:S05]  /*1be20*/  BSYNC.RECONVERGENT B1 ;  /* 0x0000000000017941 */ /* 0x000fea0003800200 */
.L_x_26426:
        /* <DEDUP_REMOVED lines=42> */
.L_x_26430:
        /* <DEDUP_REMOVED lines=8> */
.L_x_26431:
[----:B------:R-:W-:Y:S05]  /*1c150*/  BSYNC.RECONVERGENT B1 ;  /* 0x0000000000017941 */ /* 0x000fea0003800200 */
.L_x_26429:
        /* <DEDUP_REMOVED lines=42> */
.L_x_26433:
        /* <DEDUP_REMOVED lines=8> */
.L_x_26434:
[----:B------:R-:W-:Y:S05]  /*1c480*/  BSYNC.RECONVERGENT B1 ;  /* 0x0000000000017941 */ /* 0x000fea0003800200 */
.L_x_26432:
        /* <DEDUP_REMOVED lines=42> */
.L_x_26436:
        /* <DEDUP_REMOVED lines=8> */
.L_x_26437:
[----:B------:R-:W-:Y:S05]  /*1c7b0*/  BSYNC.RECONVERGENT B1 ;  /* 0x0000000000017941 */ /* 0x000fea0003800200 */
.L_x_26435:
        /* <DEDUP_REMOVED lines=42> */
.L_x_26439:
        /* <DEDUP_REMOVED lines=8> */
.L_x_26440:
[----:B------:R-:W-:Y:S05]  /*1cae0*/  BSYNC.RECONVERGENT B1 ;  /* 0x0000000000017941 */ /* 0x000fea0003800200 */
.L_x_26438:
        /* <DEDUP_REMOVED lines=20> */
.L_x_26416:
[----:B------:R-:W-:-:S07]  /*1cc30*/  VIADD R30, R30, 0x3 ;  /* 0x000000031e1e7836 */ /* 0x000fce0000000000 */
.L_x_26415:
        /* <DEDUP_REMOVED lines=31> */
.L_x_26444:
        /* <DEDUP_REMOVED lines=8> */
.L_x_26445:
[----:B------:R-:W-:Y:S05]  /*1ceb0*/  BSYNC.RECONVERGENT B0 ;  /* 0x0000000000007941 */ /* 0x000fea0003800200 */
.L_x_26443:
        /* <DEDUP_REMOVED lines=42> */
.L_x_26447:
        /* <DEDUP_REMOVED lines=8> */
.L_x_26448:
[----:B------:R-:W-:Y:S05]  /*1d1e0*/  BSYNC.RECONVERGENT B0 ;  /* 0x0000000000007941 */ /* 0x000fea0003800200 */
.L_x_26446:
        /* <DEDUP_REMOVED lines=44> */
.L_x_26450:
        /* <DEDUP_REMOVED lines=8> */
.L_x_26451:
[----:B------:R-:W-:Y:S05]  /*1d530*/  BSYNC.RECONVERGENT B0 ;  /* 0x0000000000007941 */ /* 0x000fea0003800200 */
.L_x_26449:
        /* <DEDUP_REMOVED lines=44> */
.L_x_26453:
        /* <DEDUP_REMOVED lines=8> */
.L_x_26454:
[----:B------:R-:W-:Y:S05]  /*1d880*/  BSYNC.RECONVERGENT B0 ;  /* 0x0000000000007941 */ /* 0x000fea0003800200 */
.L_x_26452:
        /* <DEDUP_REMOVED lines=17> */
.L_x_26442:
        /* <DEDUP_REMOVED lines=31> */
.L_x_26457:
        /* <DEDUP_REMOVED lines=8> */
.L_x_26458:
[----:B------:R-:W-:Y:S05]  /*1dc10*/  BSYNC.RECONVERGENT B0 ;  /* 0x0000000000007941 */ /* 0x000fea0003800200 */
.L_x_26456:
        /* <DEDUP_REMOVED lines=42> */
.L_x_26460:
        /* <DEDUP_REMOVED lines=8> */
.L_x_26461:
[----:B------:R-:W-:Y:S05]  /*1df40*/  BSYNC.RECONVERGENT B0 ;  /* 0x0000000000007941 */ /* 0x000fea0003800200 */
.L_x_26459:
        /* <DEDUP_REMOVED lines=17> */
.L_x_26455:
        /* <DEDUP_REMOVED lines=31> */
.L_x_26463:
[----:B------:R-:W-:Y:S01]  /*1e250*/  MOV R0, R4 ;  /* 0x0000000400007202 */ /* 0x000fe20000000f00 */
[----:B------:R-:W-:Y:S01]  /*1e260*/  IMAD.MOV.U32 R10, RZ, RZ, R5 ;  /* 0x000000ffff0a7224 */ /* 0x000fe200078e0005 */
[----:B------:R-:W-:-:S07]  /*1e270*/  MOV R11, 0x1e290 ;  /* 0x0001e290000b7802 */ /* 0x000fce0000000f00 */
[----:B------:R-:W-:Y:S05]  /*1e280*/  CALL.REL.NOINC `($__internal_61_$__cuda_sm20_rem_s64) ;  /* 0x000000b400087944 */ /* 0x000fea0003c00000 */
[----:B------:R-:W-:Y:S01]  /*1e290*/  IMAD.MOV.U32 R4, RZ, RZ, R0 ;  /* 0x000000ffff047224 */ /* 0x000fe200078e0000 */
[----:B------:R-:W-:-:S07]  /*1e2a0*/  MOV R5, R3 ;  /* 0x0000000300057202 */ /* 0x000fce0000000f00 */
.L_x_26464:
[----:B------:R-:W-:Y:S05]  /*1e2b0*/  BSYNC.RECONVERGENT B0 ;  /* 0x0000000000007941 */ /* 0x000fea0003800200 */
.L_x_26462:
[----:B------:R-:W0:Y:S02]  /*1e2c0*/  LDC.64 R6, c[0x0][0x768] ;  /* 0x0001da00ff067b82 */ /* 0x000e240000000a00 */
[----:B0-----:R-:W-:-:S06]  /*1e2d0*/  IMAD.WIDE.U32 R6, R30, 0x8, R6 ;  /* 0x000000081e067825 */ /* 0x001fcc00078e0006 */
[----:B------:R-:W2:Y:S02]  /*1e2e0*/  LDG.E.64 R6, desc[UR36][R6.64] ;  /* 0x0000002406067981 */ /* 0x000ea4000c1e1b00 */
[----:B--2---:R-:W-:Y:S02]  /*1e2f0*/  IMAD R3, R5, R6, RZ ;  /* 0x0000000605037224 */ /* 0x004fe400078e02ff */
[----:B------:R-:W-:-:S04]  /*1e300*/  IMAD.WIDE.U32 R26, R6, R4, R26 ;  /* 0x00000004061a7225 */ /* 0x000fc800078e001a */
[----:B------:R-:W-:-:S04]  /*1e310*/  IMAD R3, R7, R4, R3 ;  /* 0x0000000407037224 */ /* 0x000fc800078e0203 */
[----:B------:R-:W-:-:S07]  /*1e320*/  IMAD.IADD R27, R27, 0x1, R3 ;  /* 0x000000011b1b7824 */ /* 0x000fce00078e0203 */
.L_x_26410:
        /* <DEDUP_REMOVED lines=12> */
.L_x_26469:
        /* <DEDUP_REMOVED lines=21> */
.L_x_26468:
[----:B------:R-:W-:Y:S05]  /*1e540*/  BSYNC.RECONVERGENT B8 ;  /* 0x0000000000087941 */ /* 0x000fea0003800200 */
.L_x_26467:
[----:B------:R-:W-:-:S04]  /*1e550*/  IADD3 R22, P0, PT, R22, 0x4, RZ ;  /* 0x0000000416167810 */ /* 0x000fc80007f1e0ff */
[----:B------:R-:W-:Y:S02]  /*1e560*/  IADD3.X R23, PT, PT, RZ, R23, RZ, P0, !PT ;  /* 0x00000017ff177210 */ /* 0x000fe400007fe4ff */
[----:B------:R-:W-:-:S04]  /*1e570*/  ISETP.GE.U32.AND P0, PT, R22, R24, PT ;  /* 0x000000181600720c */ /* 0x000fc80003f06070 */
[----:B------:R-:W-:-:S13]  /*1e580*/  ISETP.GE.U32.AND.EX P0, PT, R23, R25, PT, P0 ;  /* 0x000000191700720c */ /* 0x000fda0003f06100 */
[----:B------:R-:W-:Y:S05]  /*1e590*/  @!P0 BRA `(.L_x_26469) ;  /* 0xfffffffc00948947 */ /* 0x000fea000383ffff */
.L_x_26466:
[----:B------:R-:W-:Y:S05]  /*1e5a0*/  BSYNC.RECONVERGENT B7 ;  /* 0x0000000000077941 */ /* 0x000fea0003800200 */
.L_x_26465:
        /* <DEDUP_REMOVED lines=16> */
.L_x_26473:
[----:B------:R0:W-:Y:S01]  /*1e6b0*/  STG.E.U8 desc[UR36][R2.64], RZ ;  /* 0x000000ff02007986 */ /* 0x0001e2000c101124 */
[----:B------:R-:W-:Y:S05]  /*1e6c0*/  BRA `(.L_x_26475) ;  /* 0x00000004008c7947 */ /* 0x000fea0003800000 */
.L_x_26472:
        /* <DEDUP_REMOVED lines=8> */
.L_x_26477:
[----:B------:R0:W-:Y:S01]  /*1e750*/  STG.E desc[UR36][R2.64], RZ ;  /* 0x000000ff02007986 */ /* 0x0001e2000c101924 */
[----:B------:R-:W-:Y:S05]  /*1e760*/  BRA `(.L_x_26475) ;  /* 0x0000000400647947 */ /* 0x000fea0003800000 */
.L_x_26476:
[----:B------:R0:W-:Y:S01]  /*1e770*/  STG.E.U16 desc[UR36][R2.64], RZ ;  /* 0x000000ff02007986 */ /* 0x0001e2000c101524 */
[----:B------:R-:W-:Y:S05]  /*1e780*/  BRA `(.L_x_26475) ;  /* 0x00000004005c7947 */ /* 0x000fea0003800000 */
.L_x_26471:
        /* <DEDUP_REMOVED lines=8> */
.L_x_26479:
[----:B------:R4:W-:Y:S01]  /*1e810*/  STG.E.U16 desc[UR36][R2.64], RZ ;  /* 0x000000ff02007986 */ /* 0x0009e2000c101524 */
[----:B------:R-:W-:Y:S05]  /*1e820*/  BRA `(.L_x_26475) ;  /* 0x0000000400347947 */ /* 0x000fea0003800000 */
.L_x_26478:
        /* <DEDUP_REMOVED lines=8> */
.L_x_26481:
[----:B------:R2:W-:Y:S01]  /*1e8b0*/  STG.E desc[UR36][R2.64], RZ ;  /* 0x000000ff02007986 */ /* 0x0005e2000c101924 */
[----:B------:R-:W-:Y:S05]  /*1e8c0*/  BRA `(.L_x_26475) ;  /* 0x00000004000c7947 */ /* 0x000fea0003800000 */
.L_x_26480:
[----:B------:R0:W-:Y:S01]  /*1e8d0*/  STG.E.64 desc[UR36][R2.64], RZ ;  /* 0x000000ff02007986 */ /* 0x0001e2000c101b24 */
[----:B------:R-:W-:Y:S05]  /*1e8e0*/  BRA `(.L_x_26475) ;  /* 0x0000000400047947 */ /* 0x000fea0003800000 */
.L_x_26470:
        /* <DEDUP_REMOVED lines=10> */
.L_x_26484:
[----:B------:R0:W-:Y:S01]  /*1e990*/  STG.E.128 desc[UR36][R2.64], RZ ;  /* 0x000000ff02007986 */ /* 0x0001e2000c101d24 */
[----:B------:R-:W-:Y:S05]  /*1e9a0*/  BRA `(.L_x_26475) ;  /* 0x0000000000d47947 */ /* 0x000fea0003800000 */
.L_x_26483:
        /* <DEDUP_REMOVED lines=8> */
.L_x_26486:
[----:B------:R0:W-:Y:S01]  /*1ea30*/  STG.E.U8 desc[UR36][R2.64], RZ ;  /* 0x000000ff02007986 */ /* 0x0001e2000c101124 */
[----:B------:R-:W-:Y:S05]  /*1ea40*/  BRA `(.L_x_26475) ;  /* 0x0000000000ac7947 */ /* 0x000fea0003800000 */
.L_x_26485:
[----:B------:R0:W-:Y:S01]  /*1ea50*/  STG.E.U16 desc[UR36][R2.64], RZ ;  /* 0x000000ff02007986 */ /* 0x0001e2000c101524 */
[----:B------:R-:W-:Y:S05]  /*1ea60*/  BRA `(.L_x_26475) ;  /* 0x0000000000a47947 */ /* 0x000fea0003800000 */
.L_x_26482:
        /* <DEDUP_REMOVED lines=10> */
.L_x_26489:
[----:B------:R0:W-:Y:S01]  /*1eb10*/  STG.E.U8 desc[UR36][R2.64], RZ ;  /* 0x000000ff02007986 */ /* 0x0001e2000c101124 */
[----:B------:R-:W-:Y:S05]  /*1eb20*/  BRA `(.L_x_26475) ;  /* 0x0000000000747947 */ /* 0x000fea0003800000 */
.L_x_26488:
[----:B------:R0:W-:Y:S01]  /*1eb30*/  STG.E.U8 desc[UR36][R2.64], RZ ;  /* 0x000000ff02007986 */ /* 0x0001e2000c101124 */
[----:B------:R-:W-:Y:S05]  /*1eb40*/  BRA `(.L_x_26475) ;  /* 0x00000000006c7947 */ /* 0x000fea0003800000 */
.L_x_26487:
[----:B------:R-:W-:-:S13]  /*1eb50*/  ISETP.NE.AND P0, PT, R0, 0x1c, PT ;  /* 0x0000001c0000780c */ /* 0x000fda0003f05270 */
[----:B------:R-:W-:Y:S05]  /*1eb60*/  @!P0 BRA `(.L_x_26490) ;  /* 0x0000000000608947 */ /* 0x000fea0003800000 */
[----:B------:R-:W-:-:S13]  /*1eb70*/  ISETP.NE.AND P0, PT, R0, 0x1d, PT ;  /* 0x0000001d0000780c */ /* 0x000fda0003f05270 */
[----:B------:R-:W-:Y:S05]  /*1eb80*/  @!P0 BRA `(.L_x_26491) ;  /* 0x0000000000508947 */ /* 0x000fea0003800000 */
[----:B------:R-:W-:-:S13]  /*1eb90*/  ISETP.NE.AND P0, PT, R0, 0x2c, PT ;  /* 0x0000002c0000780c */ /* 0x000fda0003f05270 */
[----:B------:R0:W-:Y:S01]  /*1eba0*/  @!P0 STG.E.U8 desc[UR36][R2.64], RZ ;  /* 0x000000ff02008986 */ /* 0x0001e2000c101124 */
[----:B------:R-:W-:Y:S05]  /*1ebb0*/  @!P0 BRA `(.L_x_26475) ;  /* 0x0000000000508947 */ /* 0x000fea0003800000 */
.L_x_26474:
        /* <DEDUP_REMOVED lines=16> */
.L_x_26492:
[----:B------:R-:W-:Y:S05]  /*1ecc0*/  BRA `(.L_x_26475) ;  /* 0x00000000000c7947 */ /* 0x000fea0003800000 */
.L_x_26491:
[----:B------:R0:W-:Y:S01]  /*1ecd0*/  STG.E.64 desc[UR36][R2.64], RZ ;  /* 0x000000ff02007986 */ /* 0x0001e2000c101b24 */
[----:B------:R-:W-:Y:S05]  /*1ece0*/  BRA `(.L_x_26475) ;  /* 0x0000000000047947 */ /* 0x000fea0003800000 */
.L_x_26490:
[----:B------:R0:W-:Y:S02]  /*1ecf0*/  STG.E desc[UR36][R2.64], RZ ;  /* 0x000000ff02007986 */ /* 0x0001e4000c101924 */
.L_x_26475:
[----:B------:R-:W-:-:S07]  /*1ed00*/  VIADD R36, R36, 0x80 ;  /* 0x0000008024247836 */ /* 0x000fce0000000000 */
.L_x_26237:
[----:B------:R-:W-:Y:S05]  /*1ed10*/  BSYNC.RECONVERGENT B6 ;  /* 0x0000000000067941 */ /* 0x000fea0003800200 */
.L_x_26236:
        /* <DEDUP_REMOVED lines=434> */
.L_x_26493:
        /* <DEDUP_REMOVED lines=18> */
.L_x_26497:
[----:B------:R0:W5:Y:S01]  /*20960*/  LDG.E.U8 R26, desc[UR36][R2.64] ;  /* 0x00000024021a7981 */ /* 0x000162000c1e1100 */
[----:B------:R-:W-:Y:S05]  /*20970*/  BRA `(.L_x_26499) ;  /* 0x0000000c002c7947 */ /* 0x000fea0003800000 */
.L_x_26496:
        /* <DEDUP_REMOVED lines=8> */
.L_x_26501:
[----:B------:R0:W5:Y:S01]  /*20a00*/  LDG.E R26, desc[UR36][R2.64] ;  /* 0x00000024021a7981 */ /* 0x000162000c1e1900 */
[----:B------:R-:W-:Y:S05]  /*20a10*/  BRA `(.L_x_26499) ;  /* 0x0000000c00047947 */ /* 0x000fea0003800000 */
.L_x_26500:
[----:B------:R0:W5:Y:S01]  /*20a20*/  LDG.E.S16 R26, desc[UR36][R2.64] ;  /* 0x00000024021a7981 */ /* 0x000162000c1e1700 */
[----:B------:R-:W-:Y:S05]  /*20a30*/  BRA `(.L_x_26499) ;  /* 0x0000000800fc7947 */ /* 0x000fea0003800000 */
.L_x_26495:
        /* <DEDUP_REMOVED lines=9> */
.L_x_26503:
[----:B------:R-:W2:Y:S02]  /*20ad0*/  LDG.E.U16 R2, desc[UR36][R2.64] ;  /* 0x0000002402027981 */ /* 0x000ea4000c1e1500 */
[----:B--2---:R-:W-:-:S06]  /*20ae0*/  HADD2.F32 R26, -RZ, R2.H0_H0 ;  /* 0x20000002ff1a7230 */ /* 0x004fcc0000004100 */
[----:B------:R-:W0:Y:S01]  /*20af0*/  F2I.FTZ.TRUNC.NTZ R26, R26 ;  /* 0x0000001a001a7305 */ /* 0x000e22000021f100 */
[----:B------:R-:W-:Y:S05]  /*20b00*/  BRA `(.L_x_26499) ;  /* 0x0000000800c87947 */ /* 0x000fea0003800000 */
.L_x_26502:
        /* <DEDUP_REMOVED lines=9> */
.L_x_26505:
[----:B------:R-:W2:Y:S02]  /*20ba0*/  LDG.E.U16 R2, desc[UR36][R2.64] ;  /* 0x0000002402027981 */ /* 0x000ea4000c1e1500 */
[----:B--2---:R-:W-:-:S06]  /*20bb0*/  HADD2.F32 R26, -RZ, R2.H0_H0 ;  /* 0x20000002ff1a7230 */ /* 0x004fcc0000004100 */
[----:B------:R-:W0:Y:S01]  /*20bc0*/  F2I.FTZ.TRUNC.NTZ R26, R26 ;  /* 0x0000001a001a7305 */ /* 0x000e22000021f100 */
[----:B------:R-:W-:Y:S05]  /*20bd0*/  BRA `(.L_x_26499) ;  /* 0x0000000800947947 */ /* 0x000fea0003800000 */
.L_x_26504:
[----:B------:R-:W2:Y:S02]  /*20be0*/  LDG.E.64 R26, desc[UR36][R2.64] ;  /* 0x00000024021a7981 */ /* 0x000ea4000c1e1b00 */
[----:B--2---:R0:W1:Y:S01]  /*20bf0*/  F2I.F64.TRUNC R26, R26 ;  /* 0x0000001a001a7311 */ /* 0x004062000030d100 */
[----:B------:R-:W-:Y:S05]  /*20c00*/  BRA `(.L_x_26499) ;  /* 0x0000000800887947 */ /* 0x000fea0003800000 */
.L_x_26494:
        /* <DEDUP_REMOVED lines=12> */
.L_x_26508:
[----:B------:R-:W2:Y:S02]  /*20cd0*/  LDG.E.64 R2, desc[UR36][R2.64] ;  /* 0x0000002402027981 */ /* 0x000ea4000c1e1b00 */
[----:B--2---:R0:W1:Y:S01]  /*20ce0*/  F2I.F64.TRUNC R26, R2 ;  /* 0x00000002001a7311 */ /* 0x004062000030d100 */
[----:B------:R-:W-:Y:S05]  /*20cf0*/  BRA `(.L_x_26499) ;  /* 0x00000008004c7947 */ /* 0x000fea0003800000 */
.L_x_26507:
        /* <DEDUP_REMOVED lines=26> */
.L_x_26510:
        /* <DEDUP_REMOVED lines=13> */
.L_x_26509:
[----:B------:R-:W2:Y:S02]  /*20f70*/  LDG.E.U16 R26, desc[UR36][R2.64] ;  /* 0x00000024021a7981 */ /* 0x000ea4000c1e1500 */
[----:B--2---:R-:W-:-:S06]  /*20f80*/  IMAD.U32 R26, R26, 0x10000, RZ ;  /* 0x000100001a1a7824 */ /* 0x004fcc00078e00ff */
[----:B------:R-:W0:Y:S01]  /*20f90*/  F2I.FTZ.TRUNC.NTZ R26, R26 ;  /* 0x0000001a001a7305 */ /* 0x000e22000021f100 */
[----:B------:R-:W-:Y:S05]  /*20fa0*/  BRA `(.L_x_26499) ;  /* 0x0000000400a07947 */ /* 0x000fea0003800000 */
.L_x_26506:
        /* <DEDUP_REMOVED lines=10> */
.L_x_26513:
        /* <DEDUP_REMOVED lines=21> */
.L_x_26517:
[----:B------:R-:W-:Y:S05]  /*211a0*/  BSYNC.RECONVERGENT B1 ;  /* 0x0000000000017941 */ /* 0x000fea0003800200 */
.L_x_26516:
[----:B------:R-:W-:Y:S02]  /*211b0*/  SHF.L.U32 R0, R0, 0x14, RZ ;  /* 0x0000001400007819 */ /* 0x000fe400000006ff */
[----:B------:R-:W-:-:S04]  /*211c0*/  LEA R2, R2, 0x3b800000, 0x17 ;  /* 0x3b80000002027811 */ /* 0x000fc800078eb8ff */
[----:B------:R-:W-:-:S07]  /*211d0*/  LOP3.LUT R26, R2, R0, R7, 0xfe, !PT ;  /* 0x00000000021a7212 */ /* 0x000fce00078efe07 */
.L_x_26515:
[----:B------:R-:W-:Y:S05]  /*211e0*/  BSYNC.RECONVERGENT B0 ;  /* 0x0000000000007941 */ /* 0x000fea0003800200 */
.L_x_26514:
[----:B------:R-:W0:Y:S01]  /*211f0*/  F2I.FTZ.TRUNC.NTZ R26, R26 ;  /* 0x0000001a001a7305 */ /* 0x000e22000021f100 */
[----:B------:R-:W-:Y:S05]  /*21200*/  BRA `(.L_x_26499) ;  /* 0x0000000400087947 */ /* 0x000fea0003800000 */
.L_x_26512:
        /* <DEDUP_REMOVED lines=21> */
.L_x_26521:
[----:B------:R-:W-:Y:S05]  /*21360*/  BSYNC.RECONVERGENT B1 ;  /* 0x0000000000017941 */ /* 0x000fea0003800200 */
.L_x_26520:
[----:B------:R-:W-:Y:S02]  /*21370*/  SHF.L.U32 R0, R0, 0x15, RZ ;  /* 0x0000001500007819 */ /* 0x000fe400000006ff */
[----:B------:R-:W-:-:S04]  /*21380*/  LEA R2, R2, 0x37800000, 0x17 ;  /* 0x3780000002027811 */ /* 0x000fc800078eb8ff */
[----:B------:R-:W-:-:S07]  /*21390*/  LOP3.LUT R26, R2, R0, R7, 0xfe, !PT ;  /* 0x00000000021a7212 */ /* 0x000fce00078efe07 */
.L_x_26519:
[----:B------:R-:W-:Y:S05]  /*213a0*/  BSYNC.RECONVERGENT B0 ;  /* 0x0000000000007941 */ /* 0x000fea0003800200 */
.L_x_26518:
[----:B------:R-:W0:Y:S01]  /*213b0*/  F2I.FTZ.TRUNC.NTZ R26, R26 ;  /* 0x0000001a001a7305 */ /* 0x000e22000021f100 */
[----:B------:R-:W-:Y:S05]  /*213c0*/  BRA `(.L_x_26499) ;  /* 0x0000000000987947 */ /* 0x000fea0003800000 */
.L_x_26511:
        /* <DEDUP_REMOVED lines=14> */
.L_x_26525:
[----:B------:R-:W-:Y:S05]  /*214b0*/  BSYNC.RECONVERGENT B0 ;  /* 0x0000000000007941 */ /* 0x000fea0003800200 */
.L_x_26524:
[----:B------:R-:W0:Y:S01]  /*214c0*/  F2I.FTZ.TRUNC.NTZ R26, R26 ;  /* 0x0000001a001a7305 */ /* 0x000e22000021f100 */
[----:B------:R-:W-:Y:S05]  /*214d0*/  BRA `(.L_x_26499) ;  /* 0x0000000000547947 */ /* 0x000fea0003800000 */
.L_x_26498:
        /* <DEDUP_REMOVED lines=16> */
.L_x_26526:
[----:B------:R-:W-:Y:S01]  /*215e0*/  IMAD.MOV.U32 R26, RZ, RZ, RZ ;  /* 0x000000ffff1a7224 */ /* 0x000fe200078e00ff */
[----:B------:R-:W-:Y:S06]  /*215f0*/  BRA `(.L_x_26499) ;  /* 0x00000000000c7947 */ /* 0x000fec0003800000 */
.L_x_26523:
[----:B------:R0:W5:Y:S01]  /*21600*/  LDG.E R26, desc[UR36][R2.64] ;  /* 0x00000024021a7981 */ /* 0x000162000c1e1900 */
[----:B------:R-:W-:Y:S05]  /*21610*/  BRA `(.L_x_26499) ;  /* 0x0000000000047947 */ /* 0x000fea0003800000 */
.L_x_26522:
[----:B------:R0:W5:Y:S02]  /*21620*/  LDG.E R26, desc[UR36][R2.64] ;  /* 0x00000024021a7981 */ /* 0x000164000c1e1900 */
.L_x_26499:
        /* <DEDUP_REMOVED lines=16> */
.L_x_26530:
[----:B------:R0:W5:Y:S01]  /*21730*/  LDG.E.U8 R25, desc[UR36][R2.64] ;  /* 0x0000002402197981 */ /* 0x000162000c1e1100 */
[----:B------:R-:W-:Y:S05]  /*21740*/  BRA `(.L_x_26532) ;  /* 0x0000000c002c7947 */ /* 0x000fea0003800000 */
.L_x_26529:
        /* <DEDUP_REMOVED lines=8> */
.L_x_26534:
[----:B------:R0:W5:Y:S01]  /*217d0*/  LDG.E R25, desc[UR36][R2.64] ;  /* 0x0000002402197981 */ /* 0x000162000c1e1900 */
[----:B------:R-:W-:Y:S05]  /*217e0*/  BRA `(.L_x_26532) ;  /* 0x0000000c00047947 */ /* 0x000fea0003800000 */
.L_x_26533:
[----:B------:R0:W5:Y:S01]  /*217f0*/  LDG.E.S16 R25, desc[UR36][R2.64] ;  /* 0x0000002402197981 */ /* 0x000162000c1e1700 */
[----:B------:R-:W-:Y:S05]  /*21800*/  BRA `(.L_x_26532) ;  /* 0x0000000800fc7947 */ /* 0x000fea0003800000 */
.L_x_26528:
        /* <DEDUP_REMOVED lines=9> */
.L_x_26536:
[----:B------:R-:W3:Y:S02]  /*218a0*/  LDG.E.U16 R2, desc[UR36][R2.64] ;  /* 0x0000002402027981 */ /* 0x000ee4000c1e1500 */
[----:B---3--:R-:W-:-:S06]  /*218b0*/  HADD2.F32 R25, -RZ, R2.H0_H0 ;  /* 0x20000002ff197230 */ /* 0x008fcc0000004100 */
[----:B------:R-:W3:Y:S01]  /*218c0*/  F2I.FTZ.TRUNC.NTZ R25, R25 ;  /* 0x0000001900197305 */ /* 0x000ee2000021f100 */
[----:B------:R-:W-:Y:S05]  /*218d0*/  BRA `(.L_x_26532) ;  /* 0x0000000800c87947 */ /* 0x000fea0003800000 */
.L_x_26535:
        /* <DEDUP_REMOVED lines=9> */
.L_x_26538:
[----:B------:R-:W3:Y:S02]  /*21970*/  LDG.E.U16 R2, desc[UR36][R2.64] ;  /* 0x0000002402027981 */ /* 0x000ee4000c1e1500 */
[----:B---3--:R-:W-:-:S06]  /*21980*/  HADD2.F32 R25, -RZ, R2.H0_H0 ;  /* 0x20000002ff197230 */ /* 0x008fcc0000004100 */
[----:B------:R-:W0:Y:S01]  /*21990*/  F2I.FTZ.TRUNC.NTZ R25, R25 ;  /* 0x0000001900197305 */ /* 0x000e22000021f100 */
[----:B------:R-:W-:Y:S05]  /*219a0*/  BRA `(.L_x_26532) ;  /* 0x0000000800947947 */ /* 0x000fea0003800000 */
.L_x_26537:
[----:B------:R-:W3:Y:S02]  /*219b0*/  LDG.E.64 R2, desc[UR36][R2.64] ;  /* 0x0000002402027981 */ /* 0x000ee4000c1e1b00 */
[----:B---3--:R0:W1:Y:S01]  /*219c0*/  F2I.F64.TRUNC R25, R2 ;  /* 0x0000000200197311 */ /* 0x008062000030d100 */
[----:B------:R-:W-:Y:S05]  /*219d0*/  BRA `(.L_x_26532) ;  /* 0x0000000800887947 */ /* 0x000fea0003800000 */
.L_x_26527:
        /* <DEDUP_REMOVED lines=12> */
.L_x_26541:
[----:B------:R-:W3:Y:S02]  /*21aa0*/  LDG.E.64 R2, desc[UR36][R2.64] ;  /* 0x0000002402027981 */ /* 0x000ee4000c1e1b00 */
[----:B---3--:R0:W1:Y:S01]  /*21ab0*/  F2I.F64.TRUNC R25, R2 ;  /* 0x0000000200197311 */ /* 0x008062000030d100 */
[----:B------:R-:W-:Y:S05]  /*21ac0*/  BRA `(.L_x_26532) ;  /* 0x00000008004c7947 */ /* 0x000fea0003800000 */
.L_x_26540:
        /* <DEDUP_REMOVED lines=26> */
.L_x_26543:
        /* <DEDUP_REMOVED lines=13> */
.L_x_26542:
[----:B------:R-:W3:Y:S02]  /*21d40*/  LDG.E.U16 R25, desc[UR36][R2.64] ;  /* 0x0000002402197981 */ /* 0x000ee4000c1e1500 */
[----:B---3--:R-:W-:-:S06]  /*21d50*/  SHF.L.U32 R25, R25, 0x10, RZ ;  /* 0x0000001019197819 */ /* 0x008fcc00000006ff */
[----:B------:R-:W0:Y:S01]  /*21d60*/  F2I.FTZ.TRUNC.NTZ R25, R25 ;  /* 0x0000001900197305 */ /* 0x000e22000021f100 */
[----:B------:R-:W-:Y:S05]  /*21d70*/  BRA `(.L_x_26532) ;  /* 0x0000000400a07947 */ /* 0x000fea0003800000 */
.L_x_26539:
        /* <DEDUP_REMOVED lines=10> */
.L_x_26546:
        /* <DEDUP_REMOVED lines=21> */
.L_x_26550:
[----:B------:R-:W-:Y:S05]  /*21f70*/  BSYNC.RECONVERGENT B1 ;  /* 0x0000000000017941 */ /* 0x000fea0003800200 */
.L_x_26549:
[----:B------:R-:W-:Y:S01]  /*21f80*/  IMAD.SHL.U32 R0, R0, 0x100000, RZ ;  /* 0x0010000000007824 */ /* 0x000fe200078e00ff */
[----:B------:R-:W-:-:S04]  /*21f90*/  LEA R2, R2, 0x3b800000, 0x17 ;  /* 0x3b80000002027811 */ /* 0x000fc800078eb8ff */
[----:B------:R-:W-:-:S07]  /*21fa0*/  LOP3.LUT R25, R2, R0, R25, 0xfe, !PT ;  /* 0x0000000002197212 */ /* 0x000fce00078efe19 */
.L_x_26548:
[----:B------:R-:W-:Y:S05]  /*21fb0*/  BSYNC.RECONVERGENT B0 ;  /* 0x0000000000007941 */ /* 0x000fea0003800200 */
.L_x_26547:
[----:B------:R-:W0:Y:S01]  /*21fc0*/  F2I.FTZ.TRUNC.NTZ R25, R25 ;  /* 0x0000001900197305 */ /* 0x000e22000021f100 */
[----:B------:R-:W-:Y:S05]  /*21fd0*/  BRA `(.L_x_26532) ;  /* 0x0000000400087947 */ /* 0x000fea0003800000 */
.L_x_26545:
        /* <DEDUP_REMOVED lines=21> */
.L_x_26554:
[----:B------:R-:W-:Y:S05]  /*22130*/  BSYNC.RECONVERGENT B1 ;  /* 0x0000000000017941 */ /* 0x000fea0003800200 */
.L_x_26553:
[----:B------:R-:W-:Y:S02]  /*22140*/  SHF.L.U32 R0, R0, 0x15, RZ ;  /* 0x0000001500007819 */ /* 0x000fe400000006ff */
[----:B------:R-:W-:-:S04]  /*22150*/  LEA R2, R2, 0x37800000, 0x17 ;  /* 0x3780000002027811 */ /* 0x000fc800078eb8ff */
[----:B------:R-:W-:-:S07]  /*22160*/  LOP3.LUT R25, R2, R0, R25, 0xfe, !PT ;  /* 0x0000000002197212 */ /* 0x000fce00078efe19 */
.L_x_26552:
[----:B------:R-:W-:Y:S05]  /*22170*/  BSYNC.RECONVERGENT B0 ;  /* 0x0000000000007941 */ /* 0x000fea0003800200 */
.L_x_26551:
[----:B------:R-:W0:Y:S01]  /*22180*/  F2I.FTZ.TRUNC.NTZ R25, R25 ;  /* 0x0000001900197305 */ /* 0x000e22000021f100 */
[----:B------:R-:W-:Y:S05]  /*22190*/  BRA `(.L_x_26532) ;  /* 0x0000000000987947 */ /* 0x000fea0003800000 */
.L_x_26544:
        /* <DEDUP_REMOVED lines=14> */
.L_x_26558:
[----:B------:R-:W-:Y:S05]  /*22280*/  BSYNC.RECONVERGENT B0 ;  /* 0x0000000000007941 */ /* 0x000fea0003800200 */
.L_x_26557:
[----:B------:R-:W0:Y:S01]  /*22290*/  F2I.FTZ.TRUNC.NTZ R25, R25 ;  /* 0x0000001900197305 */ /* 0x000e22000021f100 */
[----:B------:R-:W-:Y:S05]  /*222a0*/  BRA `(.L_x_26532) ;  /* 0x0000000000547947 */ /* 0x000fea0003800000 */
.L_x_26531:
        /* <DEDUP_REMOVED lines=16> */
.L_x_26559:
[----:B------:R-:W-:Y:S01]  /*223b0*/  IMAD.MOV.U32 R25, RZ, RZ, RZ ;  /* 0x000000ffff197224 */ /* 0x000fe200078e00ff */
[----:B------:R-:W-:Y:S06]  /*223c0*/  BRA `(.L_x_26532) ;  /* 0x00000000000c7947 */ /* 0x000fec0003800000 */
.L_x_26556:
[----:B------:R0:W5:Y:S01]  /*223d0*/  LDG.E R25, desc[UR36][R2.64] ;  /* 0x0000002402197981 */ /* 0x000162000c1e1900 */
[----:B------:R-:W-:Y:S05]  /*223e0*/  BRA `(.L_x_26532) ;  /* 0x0000000000047947 */ /* 0x000fea0003800000 */
.L_x_26555:
[----:B------:R0:W5:Y:S02]  /*223f0*/  LDG.E R25, desc[UR36][R2.64] ;  /* 0x0000002402197981 */ /* 0x000164000c1e1900 */
.L_x_26532:
        /* <DEDUP_REMOVED lines=16> */
.L_x_26563:
[----:B------:R0:W5:Y:S01]  /*22500*/  LDG.E.U8 R2, desc[UR36][R4.64] ;  /* 0x0000002404027981 */ /* 0x000162000c1e1100 */
[----:B------:R-:W-:Y:S05]  /*22510*/  BRA `(.L_x_26565) ;  /* 0x0000000c002c7947 */ /* 0x000fea0003800000 */
.L_x_26562:
        /* <DEDUP_REMOVED lines=8> */
.L_x_26567:
[----:B------:R2:W5:Y:S01]  /*225a0*/  LDG.E R2, desc[UR36][R4.64] ;  /* 0x0000002404027981 */ /* 0x000562000c1e1900 */
[----:B------:R-:W-:Y:S05]  /*225b0*/  BRA `(.L_x_26565) ;  /* 0x0000000c00047947 */ /* 0x000fea0003800000 */
.L_x_26566:
[----:B------:R0:W5:Y:S01]  /*225c0*/  LDG.E.S16 R2, desc[UR36][R4.64] ;  /* 0x0000002404027981 */ /* 0x000162000c1e1700 */
[----:B------:R-:W-:Y:S05]  /*225d0*/  BRA `(.L_x_26565) ;  /* 0x0000000800fc7947 */ /* 0x000fea0003800000 */
.L_x_26561:
        /* <DEDUP_REMOVED lines=9> */
.L_x_26569:
[----:B------:R-:W2:Y:S02]  /*22670*/  LDG.E.U16 R4, desc[UR36][R4.64] ;  /* 0x0000002404047981 */ /* 0x000ea4000c1e1500 */
[----:B--2---:R-:W-:-:S06]  /*22680*/  HADD2.F32 R2, -RZ, R4.H0_H0 ;  /* 0x20000004ff027230 */ /* 0x004fcc0000004100 */
[----:B------:R-:W0:Y:S01]  /*22690*/  F2I.FTZ.TRUNC.NTZ R2, R2 ;  /* 0x0000000200027305 */ /* 0x000e22000021f100 */
[----:B------:R-:W-:Y:S05]  /*226a0*/  BRA `(.L_x_26565) ;  /* 0x0000000800c87947 */ /* 0x000fea0003800000 */
.L_x_26568:
        /* <DEDUP_REMOVED lines=9> */
.L_x_26571:
[----:B------:R-:W2:Y:S02]  /*22740*/  LDG.E.U16 R4, desc[UR36][R4.64] ;  /* 0x0000002404047981 */ /* 0x000ea4000c1e1500 */
[----:B--2---:R-:W-:-:S06]  /*22750*/  HADD2.F32 R2, -RZ, R4.H0_H0 ;  /* 0x20000004ff027230 */ /* 0x004fcc0000004100 */
[----:B------:R-:W0:Y:S01]  /*22760*/  F2I.FTZ.TRUNC.NTZ R2, R2 ;  /* 0x0000000200027305 */ /* 0x000e22000021f100 */
[----:B------:R-:W-:Y:S05]  /*22770*/  BRA `(.L_x_26565) ;  /* 0x0000000800947947 */ /* 0x000fea0003800000 */
.L_x_26570:
[----:B------:R-:W2:Y:S02]  /*22780*/  LDG.E.64 R2, desc[UR36][R4.64] ;  /* 0x0000002404027981 */ /* 0x000ea4000c1e1b00 */
[----:B--2---:R0:W2:Y:S01]  /*22790*/  F2I.F64.TRUNC R2, R2 ;  /* 0x0000000200027311 */ /* 0x0040a2000030d100 */
[----:B------:R-:W-:Y:S05]  /*227a0*/  BRA `(.L_x_26565) ;  /* 0x0000000800887947 */ /* 0x000fea0003800000 */
.L_x_26560:
        /* <DEDUP_REMOVED lines=12> */
.L_x_26574:
[----:B------:R-:W2:Y:S02]  /*22870*/  LDG.E.64 R2, desc[UR36][R4.64] ;  /* 0x0000002404027981 */ /* 0x000ea4000c1e1b00 */
[----:B--2---:R0:W2:Y:S01]  /*22880*/  F2I.F64.TRUNC R2, R2 ;  /* 0x0000000200027311 */ /* 0x0040a2000030d100 */
[----:B------:R-:W-:Y:S05]  /*22890*/  BRA `(.L_x_26565) ;  /* 0x00000008004c7947 */ /* 0x000fea0003800000 */
.L_x_26573:
        /* <DEDUP_REMOVED lines=26> */
.L_x_26576:
        /* <DEDUP_REMOVED lines=13> */
.L_x_26575:
[----:B------:R-:W2:Y:S02]  /*22b10*/  LDG.E.U16 R2, desc[UR36][R4.64] ;  /* 0x0000002404027981 */ /* 0x000ea4000c1e1500 */
[----:B--2---:R-:W-:-:S06]  /*22b20*/  SHF.L.U32 R2, R2, 0x10, RZ ;  /* 0x0000001002027819 */ /* 0x004fcc00000006ff */
[----:B------:R-:W0:Y:S01]  /*22b30*/  F2I.FTZ.TRUNC.NTZ R2, R2 ;  /* 0x0000000200027305 */ /* 0x000e22000021f100 */
[----:B------:R-:W-:Y:S05]  /*22b40*/  BRA `(.L_x_26565) ;  /* 0x0000000400a07947 */ /* 0x000fea0003800000 */
.L_x_26572:
        /* <DEDUP_REMOVED lines=10> */
.L_x_26579:
        /* <DEDUP_REMOVED lines=21> */
.L_x_26583:
[----:B------:R-:W-:Y:S05]  /*22d40*/  BSYNC.RECONVERGENT B1 ;  /* 0x0000000000017941 */ /* 0x000fea0003800200 */
.L_x_26582:
[----:B------:R-:W-:Y:S01]  /*22d50*/  IMAD.SHL.U32 R0, R0, 0x100000, RZ ;  /* 0x0010000000007824 */ /* 0x000fe200078e00ff */
[----:B------:R-:W-:-:S04]  /*22d60*/  LEA R2, R2, 0x3b800000, 0x17 ;  /* 0x3b80000002027811 */ /* 0x000fc800078eb8ff */
[----:B------:R-:W-:-:S07]  /*22d70*/  LOP3.LUT R2, R2, R0, R7, 0xfe, !PT ;  /* 0x0000000002027212 */ /* 0x000fce00078efe07 */
.L_x_26581:
[----:B------:R-:W-:Y:S05]  /*22d80*/  BSYNC.RECONVERGENT B0 ;  /* 0x0000000000007941 */ /* 0x000fea0003800200 */
.L_x_26580:
[----:B------:R-:W0:Y:S01]  /*22d90*/  F2I.FTZ.TRUNC.NTZ R2, R2 ;  /* 0x0000000200027305 */ /* 0x000e22000021f100 */
[----:B------:R-:W-:Y:S05]  /*22da0*/  BRA `(.L_x_26565) ;  /* 0x0000000400087947 */ /* 0x000fea0003800000 */
.L_x_26578:
        /* <DEDUP_REMOVED lines=21> */
.L_x_26587:
[----:B------:R-:W-:Y:S05]  /*22f00*/  BSYNC.RECONVERGENT B1 ;  /* 0x0000000000017941 */ /* 0x000fea0003800200 */
.L_x_26586:
[----:B------:R-:W-:Y:S02]  /*22f10*/  SHF.L.U32 R0, R0, 0x15, RZ ;  /* 0x0000001500007819 */ /* 0x000fe400000006ff */
[----:B------:R-:W-:-:S04]  /*22f20*/  LEA R2, R2, 0x37800000, 0x17 ;  /* 0x3780000002027811 */ /* 0x000fc800078eb8ff */
[----:B------:R-:W-:-:S07]  /*22f30*/  LOP3.LUT R2, R2, R0, R7, 0xfe, !PT ;  /* 0x0000000002027212 */ /* 0x000fce00078efe07 */
.L_x_26585:
[----:B------:R-:W-:Y:S05]  /*22f40*/  BSYNC.RECONVERGENT B0 ;  /* 0x0000000000007941 */ /* 0x000fea0003800200 */
.L_x_26584:
[----:B------:R-:W0:Y:S01]  /*22f50*/  F2I.FTZ.TRUNC.NTZ R2, R2 ;  /* 0x0000000200027305 */ /* 0x000e22000021f100 */
[----:B------:R-:W-:Y:S05]  /*22f60*/  BRA `(.L_x_26565) ;  /* 0x0000000000987947 */ /* 0x000fea0003800000 */
.L_x_26577:
        /* <DEDUP_REMOVED lines=14> */
.L_x_26591:
[----:B------:R-:W-:Y:S05]  /*23050*/  BSYNC.RECONVERGENT B0 ;  /* 0x0000000000007941 */ /* 0x000fea0003800200 */
.L_x_26590:
[----:B------:R-:W0:Y:S01]  /*23060*/  F2I.FTZ.TRUNC.NTZ R2, R2 ;  /* 0x0000000200027305 */ /* 0x000e22000021f100 */
[----:B------:R-:W-:Y:S05]  /*23070*/  BRA `(.L_x_26565) ;  /* 0x0000000000547947 */ /* 0x000fea0003800000 */
.L_x_26564:
        /* <DEDUP_REMOVED lines=16> */
.L_x_26592:
[----:B------:R-:W-:Y:S01]  /*23180*/  IMAD.MOV.U32 R2, RZ, RZ, RZ ;  /* 0x000000ffff027224 */ /* 0x000fe200078e00ff */
[----:B------:R-:W-:Y:S06]  /*23190*/  BRA `(.L_x_26565) ;  /* 0x00000000000c7947 */ /* 0x000fec0003800000 */
.L_x_26589:
[----:B------:R0:W5:Y:S01]  /*231a0*/  LDG.E R2, desc[UR36][R4.64] ;  /* 0x0000002404027981 */ /* 0x000162000c1e1900 */
[----:B------:R-:W-:Y:S05]  /*231b0*/  BRA `(.L_x_26565) ;  /* 0x0000000000047947 */ /* 0x000fea0003800000 */
.L_x_26588:
[----:B------:R0:W5:Y:S02]  /*231c0*/  LDG.E R2, desc[UR36][R4.64] ;  /* 0x0000002404027981 */ /* 0x000164000c1e1900 */
.L_x_26565:
        /* <DEDUP_REMOVED lines=16> */
.L_x_26596:
[----:B------:R2:W5:Y:S01]  /*232d0*/  LDG.E.U8 R16, desc[UR36][R4.64] ;  /* 0x0000002404107981 */ /* 0x000562000c1e1100 */
[----:B------:R-:W-:Y:S05]  /*232e0*/  BRA `(.L_x_26598) ;  /* 0x0000000c00307947 */ /* 0x000fea0003800000 */
.L_x_26595:
        /* <DEDUP_REMOVED lines=8> */
.L_x_26600:
[----:B------:R0:W5:Y:S01]  /*23370*/  LDG.E R16, desc[UR36][R4.64] ;  /* 0x0000002404107981 */ /* 0x000162000c1e1900 */
[----:B------:R-:W-:Y:S05]  /*23380*/  BRA `(.L_x_26598) ;  /* 0x0000000c00087947 */ /* 0x000fea0003800000 */
.L_x_26599:
[----:B------:R0:W5:Y:S01]  /*23390*/  LDG.E.S16 R16, desc[UR36][R4.64] ;  /* 0x0000002404107981 */ /* 0x000162000c1e1700 */
[----:B------:R-:W-:Y:S05]  /*233a0*/  BRA `(.L_x_26598) ;  /* 0x0000000c00007947 */ /* 0x000fea0003800000 */
.L_x_26594:
        /* <DEDUP_REMOVED lines=9> */
.L_x_26602:
[----:B------:R-:W2:Y:S02]  /*23440*/  LDG.E.U16 R4, desc[UR36][R4.64] ;  /* 0x0000002404047981 */ /* 0x000ea4000c1e1500 */
[----:B--2---:R-:W-:-:S06]  /*23450*/  HADD2.F32 R16, -RZ, R4.H0_H0 ;  /* 0x20000004ff107230 */ /* 0x004fcc0000004100 */
[----:B------:R-:W0:Y:S01]  /*23460*/  F2I.FTZ.TRUNC.NTZ R16, R16 ;  /* 0x0000001000107305 */ /* 0x000e22000021f100 */
[----:B------:R-:W-:Y:S05]  /*23470*/  BRA `(.L_x_26598) ;  /* 0x0000000800cc7947 */ /* 0x000fea0003800000 */
.L_x_26601:
        /* <DEDUP_REMOVED lines=9> */
.L_x_26604:
[----:B------:R-:W2:Y:S02]  /*23510*/  LDG.E.U16 R4, desc[UR36][R4.64] ;  /* 0x0000002404047981 */ /* 0x000ea4000c1e1500 */
[----:B--2---:R-:W-:-:S06]  /*23520*/  HADD2.F32 R16, -RZ, R4.H0_H0 ;  /* 0x20000004ff107230 */ /* 0x004fcc0000004100 */
[----:B------:R-:W0:Y:S01]  /*23530*/  F2I.FTZ.TRUNC.NTZ R16, R16 ;  /* 0x0000001000107305 */ /* 0x000e22000021f100 */
[----:B------:R-:W-:Y:S05]  /*23540*/  BRA `(.L_x_26598) ;  /* 0x0000000800987947 */ /* 0x000fea0003800000 */
.L_x_26603:
[----:B------:R-:W2:Y:S02]  /*23550*/  LDG.E.64 R4, desc[UR36][R4.64] ;  /* 0x0000002404047981 */ /* 0x000ea4000c1e1b00 */
[----:B--2---:R0:W2:Y:S01]  /*23560*/  F2I.F64.TRUNC R16, R4 ;  /* 0x0000000400107311 */ /* 0x0040a2000030d100 */
[----:B------:R-:W-:Y:S05]  /*23570*/  BRA `(.L_x_26598) ;  /* 0x00000008008c7947 */ /* 0x000fea0003800000 */
.L_x_26593:
        /* <DEDUP_REMOVED lines=12> */
.L_x_26607:
[----:B------:R-:W2:Y:S02]  /*23640*/  LDG.E.64 R4, desc[UR36][R4.64] ;  /* 0x0000002404047981 */ /* 0x000ea4000c1e1b00 */
[----:B--2---:R0:W2:Y:S01]  /*23650*/  F2I.F64.TRUNC R16, R4 ;  /* 0x0000000400107311 */ /* 0x0040a2000030d100 */
[----:B------:R-:W-:Y:S05]  /*23660*/  BRA `(.L_x_26598) ;  /* 0x0000000800507947 */ /* 0x000fea0003800000 */
.L_x_26606:
        /* <DEDUP_REMOVED lines=26> */
.L_x_26609:
        /* <DEDUP_REMOVED lines=14> */
.L_x_26608:
[----:B------:R-:W2:Y:S02]  /*238f0*/  LDG.E.U16 R16, desc[UR36][R4.64] ;  /* 0x0000002404107981 */ /* 0x000ea4000c1e1500 */
[----:B--2---:R-:W-:-:S06]  /*23900*/  IMAD.U32 R16, R16, 0x10000, RZ ;  /* 0x0001000010107824 */ /* 0x004fcc00078e00ff */
[----:B------:R-:W0:Y:S01]  /*23910*/  F2I.FTZ.TRUNC.NTZ R16, R16 ;  /* 0x0000001000107305 */ /* 0x000e22000021f100 */
[----:B------:R-:W-:Y:S05]  /*23920*/  BRA `(.L_x_26598) ;  /* 0x0000000400a07947 */ /* 0x000fea0003800000 */
.L_x_26605:
        /* <DEDUP_REMOVED lines=10> */
.L_x_26612:
        /* <DEDUP_REMOVED lines=21> */
.L_x_26616:
[----:B------:R-:W-:Y:S05]  /*23b20*/  BSYNC.RECONVERGENT B1 ;  /* 0x0000000000017941 */ /* 0x000fea0003800200 */
.L_x_26615:
[----:B------:R-:W-:Y:S02]  /*23b30*/  SHF.L.U32 R0, R0, 0x14, RZ ;  /* 0x0000001400007819 */ /* 0x000fe400000006ff */
[----:B------:R-:W-:-:S04]  /*23b40*/  LEA R3, R3, 0x3b800000, 0x17 ;  /* 0x3b80000003037811 */ /* 0x000fc800078eb8ff */
[----:B------:R-:W-:-:S07]  /*23b50*/  LOP3.LUT R16, R3, R0, R7, 0xfe, !PT ;  /* 0x0000000003107212 */ /* 0x000fce00078efe07 */
.L_x_26614:
[----:B------:R-:W-:Y:S05]  /*23b60*/  BSYNC.RECONVERGENT B0 ;  /* 0x0000000000007941 */ /* 0x000fea0003800200 */
.L_x_26613:
[----:B------:R-:W0:Y:S01]  /*23b70*/  F2I.FTZ.TRUNC.NTZ R16, R16 ;  /* 0x0000001000107305 */ /* 0x000e22000021f100 */
[----:B------:R-:W-:Y:S05]  /*23b80*/  BRA `(.L_x_26598) ;  /* 0x0000000400087947 */ /* 0x000fea0003800000 */
.L_x_26611:
        /* <DEDUP_REMOVED lines=21> */
.L_x_26620:
[----:B------:R-:W-:Y:S05]  /*23ce0*/  BSYNC.RECONVERGENT B1 ;  /* 0x0000000000017941 */ /* 0x000fea0003800200 */
.L_x_26619:
[----:B------:R-:W-:Y:S01]  /*23cf0*/  IMAD.SHL.U32 R0, R0, 0x200000, RZ ;  /* 0x0020000000007824 */ /* 0x000fe200078e00ff */
[----:B------:R-:W-:-:S04]  /*23d00*/  LEA R3, R3, 0x37800000, 0x17 ;  /* 0x3780000003037811 */ /* 0x000fc800078eb8ff */
[----:B------:R-:W-:-:S07]  /*23d10*/  LOP3.LUT R16, R3, R0, R7, 0xfe, !PT ;  /* 0x0000000003107212 */ /* 0x000fce00078efe07 */
.L_x_26618:
[----:B------:R-:W-:Y:S05]  /*23d20*/  BSYNC.RECONVERGENT B0 ;  /* 0x0000000000007941 */ /* 0x000fea0003800200 */
.L_x_26617:
[----:B------:R-:W0:Y:S01]  /*23d30*/  F2I.FTZ.TRUNC.NTZ R16, R16 ;  /* 0x0000001000107305 */ /* 0x000e22000021f100 */
[----:B------:R-:W-:Y:S05]  /*23d40*/  BRA `(.L_x_26598) ;  /* 0x0000000000987947 */ /* 0x000fea0003800000 */
.L_x_26610:
        /* <DEDUP_REMOVED lines=14> */
.L_x_26624:
[----:B------:R-:W-:Y:S05]  /*23e30*/  BSYNC.RECONVERGENT B0 ;  /* 0x0000000000007941 */ /* 0x000fea0003800200 */
.L_x_26623:
[----:B------:R-:W0:Y:S01]  /*23e40*/  F2I.FTZ.TRUNC.NTZ R16, R16 ;  /* 0x0000001000107305 */ /* 0x000e22000021f100 */
[----:B------:R-:W-:Y:S05]  /*23e50*/  BRA `(.L_x_26598) ;  /* 0x0000000000547947 */ /* 0x000fea0003800000 */
.L_x_26597:
        /* <DEDUP_REMOVED lines=16> */
.L_x_26625:
[----:B------:R-:W-:Y:S01]  /*23f60*/  MOV R16, RZ ;  /* 0x000000ff00107202 */ /* 0x000fe20000000f00 */
[----:B------:R-:W-:Y:S06]  /*23f70*/  BRA `(.L_x_26598) ;  /* 0x00000000000c7947 */ /* 0x000fec0003800000 */
.L_x_26622:
[----:B------:R0:W5:Y:S01]  /*23f80*/  LDG.E R16, desc[UR36][R4.64] ;  /* 0x0000002404107981 */ /* 0x000162000c1e1900 */
[----:B------:R-:W-:Y:S05]  /*23f90*/  BRA `(.L_x_26598) ;  /* 0x0000000000047947 */ /* 0x000fea0003800000 */
.L_x_26621:
[----:B------:R0:W5:Y:S02]  /*23fa0*/  LDG.E R16, desc[UR36][R4.64] ;  /* 0x0000002404107981 */ /* 0x000164000c1e1900 */
.L_x_26598:
        /* <DEDUP_REMOVED lines=16> */
.L_x_26629:
[----:B------:R2:W5:Y:S01]  /*240b0*/  LDG.E.U8 R17, desc[UR36][R4.64] ;  /* 0x0000002404117981 */ /* 0x000562000c1e1100 */
[----:B------:R-:W-:Y:S05]  /*240c0*/  BRA `(.L_x_26631) ;  /* 0x0000000c00307947 */ /* 0x000fea0003800000 */
.L_x_26628:
        /* <DEDUP_REMOVED lines=8> */
.L_x_26633:
[----:B------:R0:W5:Y:S01]  /*24150*/  LDG.E R17, desc[UR36][R4.64] ;  /* 0x0000002404117981 */ /* 0x000162000c1e1900 */
[----:B------:R-:W-:Y:S05]  /*24160*/  BRA `(.L_x_26631) ;  /* 0x0000000c00087947 */ /* 0x000fea0003800000 */
.L_x_26632:
[----:B------:R0:W5:Y:S01]  /*24170*/  LDG.E.S16 R17, desc[UR36][R4.64] ;  /* 0x0000002404117981 */ /* 0x000162000c1e1700 */
[----:B------:R-:W-:Y:S05]  /*24180*/  BRA `(.L_x_26631) ;  /* 0x0000000c00007947 */ /* 0x000fea0003800000 */
.L_x_26627:
        /* <DEDUP_REMOVED lines=9> */
.L_x_26635:
[----:B------:R-:W2:Y:S02]  /*24220*/  LDG.E.U16 R4, desc[UR36][R4.64] ;  /* 0x0000002404047981 */ /* 0x000ea4000c1e1500 */
[----:B--2---:R-:W-:-:S06]  /*24230*/  HADD2.F32 R17, -RZ, R4.H0_H0 ;  /* 0x20000004ff117230 */ /* 0x004fcc0000004100 */
[----:B------:R-:W0:Y:S01]  /*24240*/  F2I.FTZ.TRUNC.NTZ R17, R17 ;  /* 0x0000001100117305 */ /* 0x000e22000021f100 */
[----:B------:R-:W-:Y:S05]  /*24250*/  BRA `(.L_x_26631) ;  /* 0x0000000800cc7947 */ /* 0x000fea0003800000 */
.L_x_26634:
        /* <DEDUP_REMOVED lines=9> */
.L_x_26637:
[----:B------:R-:W2:Y:S02]  /*242f0*/  LDG.E.U16 R4, desc[UR36][R4.64] ;  /* 0x0000002404047981 */ /* 0x000ea4000c1e1500 */
[----:B--2---:R-:W-:-:S06]  /*24300*/  HADD2.F32 R17, -RZ, R4.H0_H0 ;  /* 0x20000004ff117230 */ /* 0x004fcc0000004100 */
[----:B------:R-:W0:Y:S01]  /*24310*/  F2I.FTZ.TRUNC.NTZ R17, R17 ;  /* 0x0000001100117305 */ /* 0x000e22000021f100 */
[----:B------:R-:W-:Y:S05]  /*24320*/  BRA `(.L_x_26631) ;  /* 0x0000000800987947 */ /* 0x000fea0003800000 */
.L_x_26636:
[----:B------:R-:W2:Y:S02]  /*24330*/  LDG.E.64 R4, desc[UR36][R4.64] ;  /* 0x0000002404047981 */ /* 0x000ea4000c1e1b00 */
[----:B--2---:R0:W2:Y:S01]  /*24340*/  F2I.F64.TRUNC R17, R4 ;  /* 0x0000000400117311 */ /* 0x0040a2000030d100 */
[----:B------:R-:W-:Y:S05]  /*24350*/  BRA `(.L_x_26631) ;  /* 0x00000008008c7947 */ /* 0x000fea0003800000 */
.L_x_26626:
        /* <DEDUP_REMOVED lines=12> */
.L_x_26640:
[----:B------:R-:W2:Y:S02]  /*24420*/  LDG.E.64 R4, desc[UR36][R4.64] ;  /* 0x0000002404047981 */ /* 0x000ea4000c1e1b00 */
[----:B--2---:R0:W2:Y:S01]  /*24430*/  F2I.F64.TRUNC R17, R4 ;  /* 0x0000000400117311 */ /* 0x0040a2000030d100 */
[----:B------:R-:W-:Y:S05]  /*24440*/  BRA `(.L_x_26631) ;  /* 0x0000000800507947 */ /* 0x000fea0003800000 */
.L_x_26639:
        /* <DEDUP_REMOVED lines=26> */
.L_x_26642:
        /* <DEDUP_REMOVED lines=14> */
.L_x_26641:
[----:B------:R-:W2:Y:S02]  /*246d0*/  LDG.E.U16 R17, desc[UR36][R4.64] ;  /* 0x0000002404117981 */ /* 0x000ea4000c1e1500 */
[----:B--2---:R-:W-:-:S06]  /*246e0*/  SHF.L.U32 R17, R17, 0x10, RZ ;  /* 0x0000001011117819 */ /* 0x004fcc00000006ff */
[----:B------:R-:W0:Y:S01]  /*246f0*/  F2I.FTZ.TRUNC.NTZ R17, R17 ;  /* 0x0000001100117305 */ /* 0x000e22000021f100 */
[----:B------:R-:W-:Y:S05]  /*24700*/  BRA `(.L_x_26631) ;  /* 0x0000000400a07947 */ /* 0x000fea0003800000 */
.L_x_26638:
        /* <DEDUP_REMOVED lines=10> */
.L_x_26645:
        /* <DEDUP_REMOVED lines=21> */
.L_x_26649:
[----:B------:R-:W-:Y:S05]  /*24900*/  BSYNC.RECONVERGENT B1 ;  /* 0x0000000000017941 */ /* 0x000fea0003800200 */
.L_x_26648:
[----:B------:R-:W-:Y:S01]  /*24910*/  IMAD.SHL.U32 R0, R0, 0x100000, RZ ;  /* 0x0010000000007824 */ /* 0x000fe200078e00ff */
[----:B------:R-:W-:-:S04]  /*24920*/  LEA R3, R3, 0x3b800000, 0x17 ;  /* 0x3b80000003037811 */ /* 0x000fc800078eb8ff */
[----:B------:R-:W-:-:S07]  /*24930*/  LOP3.LUT R17, R3, R0, R17, 0xfe, !PT ;  /* 0x0000000003117212 */ /* 0x000fce00078efe11 */
.L_x_26647:
[----:B------:R-:W-:Y:S05]  /*24940*/  BSYNC.RECONVERGENT B0 ;  /* 0x0000000000007941 */ /* 0x000fea0003800200 */
.L_x_26646:
[----:B------:R-:W0:Y:S01]  /*24950*/  F2I.FTZ.TRUNC.NTZ R17, R17 ;  /* 0x0000001100117305 */ /* 0x000e22000021f100 */
[----:B------:R-:W-:Y:S05]  /*24960*/  BRA `(.L_x_26631) ;  /* 0x0000000400087947 */ /* 0x000fea0003800000 */
.L_x_26644:
        /* <DEDUP_REMOVED lines=21> */
.L_x_26653:
[----:B------:R-:W-:Y:S05]  /*24ac0*/  BSYNC.RECONVERGENT B1 ;  /* 0x0000000000017941 */ /* 0x000fea0003800200 */
.L_x_26652:
[----:B------:R-:W-:Y:S02]  /*24ad0*/  SHF.L.U32 R0, R0, 0x15, RZ ;  /* 0x0000001500007819 */ /* 0x000fe400000006ff */
[----:B------:R-:W-:-:S04]  /*24ae0*/  LEA R3, R3, 0x37800000, 0x17 ;  /* 0x3780000003037811 */ /* 0x000fc800078eb8ff */
[----:B------:R-:W-:-:S07]  /*24af0*/  LOP3.LUT R17, R3, R0, R17, 0xfe, !PT ;  /* 0x0000000003117212 */ /* 0x000fce00078efe11 */
.L_x_26651:
[----:B------:R-:W-:Y:S05]  /*24b00*/  BSYNC.RECONVERGENT B0 ;  /* 0x0000000000007941 */ /* 0x000fea0003800200 */
.L_x_26650:
[----:B------:R-:W0:Y:S01]  /*24b10*/  F2I.FTZ.TRUNC.NTZ R17, R17 ;  /* 0x0000001100117305 */ /* 0x000e22000021f100 */
[----:B------:R-:W-:Y:S05]  /*24b20*/  BRA `(.L_x_26631) ;  /* 0x0000000000987947 */ /* 0x000fea0003800000 */
.L_x_26643:
        /* <DEDUP_REMOVED lines=14> */
.L_x_26657:
[----:B------:R-:W-:Y:S05]  /*24c10*/  BSYNC.RECONVERGENT B0 ;  /* 0x0000000000007941 */ /* 0x000fea0003800200 */
.L_x_26656:
[----:B------:R-:W0:Y:S01]  /*24c20*/  F2I.FTZ.TRUNC.NTZ R17, R17 ;  /* 0x0000001100117305 */ /* 0x000e22000021f100 */
[----:B------:R-:W-:Y:S05]  /*24c30*/  BRA `(.L_x_26631) ;  /* 0x0000000000547947 */ /* 0x000fea0003800000 */
.L_x_26630:
        /* <DEDUP_REMOVED lines=16> */
.L_x_26658:
[----:B------:R-:W-:Y:S01]  /*24d40*/  IMAD.MOV.U32 R17, RZ, RZ, RZ ;  /* 0x000000ffff117224 */ /* 0x000fe200078e00ff */
[----:B------:R-:W-:Y:S06]  /*24d50*/  BRA `(.L_x_26631) ;  /* 0x00000000000c7947 */ /* 0x000fec0003800000 */
.L_x_26655:
[----:B------:R0:W5:Y:S01]  /*24d60*/  LDG.E R17, desc[UR36][R4.64] ;  /* 0x0000002404117981 */ /* 0x000162000c1e1900 */
[----:B------:R-:W-:Y:S05]  /*24d70*/  BRA `(.L_x_26631) ;  /* 0x0000000000047947 */ /* 0x000fea0003800000 */
.L_x_26654:
[----:B------:R0:W5:Y:S02]  /*24d80*/  LDG.E R17, desc[UR36][R4.64] ;  /* 0x0000002404117981 */ /* 0x000164000c1e1900 */
.L_x_26631:
        /* <DEDUP_REMOVED lines=20> */
.L_x_26660:
[----:B------:R-:W-:Y:S05]  /*24ed0*/  BSYNC.RECONVERGENT B6 ;  /* 0x0000000000067941 */ /* 0x000fea0003800200 */
.L_x_26659:
        /* <DEDUP_REMOVED lines=20> */
.L_x_26662:
[----:B------:R-:W-:Y:S05]  /*25020*/  BSYNC.RECONVERGENT B6 ;  /* 0x0000000000067941 */ /* 0x000fea0003800200 */
.L_x_26661:
        /* <DEDUP_REMOVED lines=23> */
.L_x_26664:
[----:B------:R-:W-:Y:S05]  /*251a0*/  BSYNC.RECONVERGENT B6 ;  /* 0x0000000000067941 */ /* 0x000fea0003800200 */
.L_x_26663:
        /* <DEDUP_REMOVED lines=40> */
.L_x_26668:
[----:B------:R-:W-:Y:S01]  /*25430*/  MOV R0, R4 ;  /* 0x0000000400007202 */ /* 0x000fe20000000f00 */
[----:B------:R-:W-:Y:S01]  /*25440*/  IMAD.MOV.U32 R10, RZ, RZ, R5 ;  /* 0x000000ffff0a7224 */ /* 0x000fe200078e0005 */
[----:B------:R-:W-:-:S07]  /*25450*/  MOV R11, 0x25470 ;  /* 0x00025470000b7802 */ /* 0x000fce0000000f00 */
[----:B------:R-:W-:Y:S05]  /*25460*/  CALL.REL.NOINC `($__internal_61_$__cuda_sm20_rem_s64) ;  /* 0x0000004000907944 */ /* 0x000fea0003c00000 */
[----:B------:R-:W-:Y:S01]  /*25470*/  MOV R4, R0 ;  /* 0x0000000000047202 */ /* 0x000fe20000000f00 */
[----:B------:R-:W-:-:S07]  /*25480*/  IMAD.MOV.U32 R5, RZ, RZ, R3 ;  /* 0x000000ffff057224 */ /* 0x000fce00078e0003 */
.L_x_26669:
[----:B------:R-:W-:Y:S05]  /*25490*/  BSYNC.RECONVERGENT B0 ;  /* 0x0000000000007941 */ /* 0x000fea0003800200 */
.L_x_26667:
        /* <DEDUP_REMOVED lines=9> */
.L_x_26666:
        /* <DEDUP_REMOVED lines=15> */
.L_x_26696:
        /* <DEDUP_REMOVED lines=27> */
.L_x_26673:
[----:B------:R-:W-:Y:S01]  /*257d0*/  IMAD.MOV.U32 R8, RZ, RZ, R34 ;  /* 0x000000ffff087224 */ /* 0x000fe200078e0022 */
[----:B------:R-:W-:Y:S01]  /*257e0*/  MOV R5, R33 ;  /* 0x0000002100057202 */ /* 0x000fe20000000f00 */
[----:B------:R-:W-:Y:S01]  /*257f0*/  IMAD.MOV.U32 R4, RZ, RZ, R14 ;  /* 0x000000ffff047224 */ /* 0x000fe200078e000e */
[----:B------:R-:W-:Y:S02]  /*25800*/  MOV R3, R15 ;  /* 0x0000000f00037202 */ /* 0x000fe40000000f00 */
[----:B------:R-:W-:-:S07]  /*25810*/  MOV R0, 0x25830 ;  /* 0x0002583000007802 */ /* 0x000fce0000000f00 */
[----:B012---:R-:W-:Y:S05]  /*25820*/  CALL.REL.NOINC `($__internal_60_$__cuda_sm20_div_s64) ;  /* 0x0000003800507944 */ /* 0x007fea0003c00000 */
[----:B------:R-:W-:Y:S01]  /*25830*/  IMAD.MOV.U32 R24, RZ, RZ, R6 ;  /* 0x000000ffff187224 */ /* 0x000fe200078e0006 */
[----:B------:R-:W-:-:S07]  /*25840*/  MOV R25, R7 ;  /* 0x0000000700197202 */ /* 0x000fce0000000f00 */
.L_x_26674:
[----:B------:R-:W-:Y:S05]  /*25850*/  BSYNC.RECONVERGENT B1 ;  /* 0x0000000000017941 */ /* 0x000fea0003800200 */
.L_x_26672:
        /* <DEDUP_REMOVED lines=43> */
.L_x_26676:
[----:B------:R-:W-:Y:S01]  /*25b10*/  MOV R8, R24 ;  /* 0x0000001800087202 */ /* 0x000fe20000000f00 */
[----:B------:R-:W-:Y:S01]  /*25b20*/  IMAD.MOV.U32 R5, RZ, RZ, R25 ;  /* 0x000000ffff057224 */ /* 0x000fe200078e0019 */
[----:B------:R-:W-:Y:S01]  /*25b30*/  MOV R4, R26 ;  /* 0x0000001a00047202 */ /* 0x000fe20000000f00 */
[----:B------:R-:W-:Y:S01]  /*25b40*/  IMAD.MOV.U32 R3, RZ, RZ, R27 ;  /* 0x000000ffff037224 */ /* 0x000fe200078e001b */
[----:B------:R-:W-:-:S07]  /*25b50*/  MOV R0, 0x25b70 ;  /* 0x00025b7000007802 */ /* 0x000fce0000000f00 */
[----:B0-----:R-:W-:Y:S05]  /*25b60*/  CALL.REL.NOINC `($__internal_60_$__cuda_sm20_div_s64) ;  /* 0x0000003400807944 */ /* 0x001fea0003c00000 */
[----:B------:R-:W-:Y:S01]  /*25b70*/  MOV R20, R6 ;  /* 0x0000000600147202 */ /* 0x000fe20000000f00 */
[----:B------:R-:W-:-:S07]  /*25b80*/  IMAD.MOV.U32 R21, RZ, RZ, R7 ;  /* 0x000000ffff157224 */ /* 0x000fce00078e0007 */
.L_x_26677:
[----:B------:R-:W-:Y:S05]  /*25b90*/  BSYNC.RECONVERGENT B1 ;  /* 0x0000000000017941 */ /* 0x000fea0003800200 */
.L_x_26675:
        /* <DEDUP_REMOVED lines=42> */
.L_x_26679:
[----:B------:R-:W-:Y:S01]  /*25e40*/  IMAD.MOV.U32 R8, RZ, RZ, R20 ;  /* 0x000000ffff087224 */ /* 0x000fe200078e0014 */
[----:B------:R-:W-:Y:S01]  /*25e50*/  MOV R5, R21 ;  /* 0x0000001500057202 */ /* 0x000fe20000000f00 */
[----:B------:R-:W-:Y:S01]  /*25e60*/  IMAD.MOV.U32 R4, RZ, RZ, R14 ;  /* 0x000000ffff047224 */ /* 0x000fe200078e000e */
[----:B------:R-:W-:Y:S02]  /*25e70*/  MOV R3, R15 ;  /* 0x0000000f00037202 */ /* 0x000fe40000000f00 */
[----:B------:R-:W-:-:S07]  /*25e80*/  MOV R0, 0x25ea0 ;  /* 0x00025ea000007802 */ /* 0x000fce0000000f00 */
[----:B0-----:R-:W-:Y:S05]  /*25e90*/  CALL.REL.NOINC `($__internal_60_$__cuda_sm20_div_s64) ;  /* 0x0000003000b47944 */ /* 0x001fea0003c00000 */
[----:B------:R-:W-:Y:S01]  /*25ea0*/  IMAD.MOV.U32 R26, RZ, RZ, R6 ;  /* 0x000000ffff1a7224 */ /* 0x000fe200078e0006 */
[----:B------:R-:W-:-:S07]  /*25eb0*/  MOV R27, R7 ;  /* 0x00000007001b7202 */ /* 0x000fce0000000f00 */
.L_x_26680:
[----:B------:R-:W-:Y:S05]  /*25ec0*/  BSYNC.RECONVERGENT B1 ;  /* 0x0000000000017941 */ /* 0x000fea0003800200 */
.L_x_26678:
        /* <DEDUP_REMOVED lines=42> */
.L_x_26682:
        /* <DEDUP_REMOVED lines=8> */
.L_x_26683:
[----:B------:R-:W-:Y:S05]  /*261f0*/  BSYNC.RECONVERGENT B1 ;  /* 0x0000000000017941 */ /* 0x000fea0003800200 */
.L_x_26681:
        /* <DEDUP_REMOVED lines=42> */
.L_x_26685:
        /* <DEDUP_REMOVED lines=8> */
.L_x_26686:
[----:B------:R-:W-:Y:S05]  /*26520*/  BSYNC.RECONVERGENT B1 ;  /* 0x0000000000017941 */ /* 0x000fea0003800200 */
.L_x_26684:
        /* <DEDUP_REMOVED lines=42> */
.L_x_26688:
        /* <DEDUP_REMOVED lines=8> */
.L_x_26689:
[----:B------:R-:W-:Y:S05]  /*26850*/  BSYNC.RECONVERGENT B1 ;  /* 0x0000000000017941 */ /* 0x000fea0003800200 */
.L_x_26687:
        /* <DEDUP_REMOVED lines=43> */
.L_x_26691:
        /* <DEDUP_REMOVED lines=8> */
.L_x_26692:
[----:B------:R-:W-:Y:S05]  /*26b90*/  BSYNC.RECONVERGENT B1 ;  /* 0x0000000000017941 */ /* 0x000fea0003800200 */
.L_x_26690:
        /* <DEDUP_REMOVED lines=42> */
.L_x_26694:
        /* <DEDUP_REMOVED lines=8> */
.L_x_26695:
[----:B------:R-:W-:Y:S05]  /*26ec0*/  BSYNC.RECONVERGENT B1 ;  /* 0x0000000000017941 */ /* 0x000fea0003800200 */
.L_x_26693:
        /* <DEDUP_REMOVED lines=21> */
.L_x_26671:
[----:B------:R-:W-:-:S07]  /*27020*/  IADD3 R35, PT, PT, R17, 0x3, RZ ;  /* 0x0000000311237810 */ /* 0x000fce0007ffe0ff */
.L_x_26670:
        /* <DEDUP_REMOVED lines=31> */
.L_x_26699:
[----:B------:R-:W-:Y:S01]  /*27220*/  IMAD.MOV.U32 R8, RZ, RZ, R34 ;  /* 0x000000ffff087224 */ /* 0x000fe200078e0022 */
[----:B------:R-:W-:Y:S01]  /*27230*/  MOV R5, R33 ;  /* 0x0000002100057202 */ /* 0x000fe20000000f00 */
[----:B------:R-:W-:Y:S01]  /*27240*/  IMAD.MOV.U32 R4, RZ, RZ, R14 ;  /* 0x000000ffff047224 */ /* 0x000fe200078e000e */
[----:B------:R-:W-:Y:S02]  /*27250*/  MOV R3, R15 ;  /* 0x0000000f00037202 */ /* 0x000fe40000000f00 */
[----:B------:R-:W-:-:S07]  /*27260*/  MOV R0, 0x27280 ;  /* 0x0002728000007802 */ /* 0x000fce0000000f00 */
[----:B------:R-:W-:Y:S05]  /*27270*/  CALL.REL.NOINC `($__internal_60_$__cuda_sm20_div_s64) ;  /* 0x0000001c00bc7944 */ /* 0x000fea0003c00000 */
[----:B------:R-:W-:Y:S01]  /*27280*/  IMAD.MOV.U32 R24, RZ, RZ, R6 ;  /* 0x000000ffff187224 */ /* 0x000fe200078e0006 */
[----:B------:R-:W-:-:S07]  /*27290*/  MOV R25, R7 ;  /* 0x0000000700197202 */ /* 0x000fce0000000f00 */
.L_x_26700:
[----:B------:R-:W-:Y:S05]  /*272a0*/  BSYNC.RECONVERGENT B0 ;  /* 0x0000000000007941 */ /* 0x000fea0003800200 */
.L_x_26698:
        /* <DEDUP_REMOVED lines=44> */
.L_x_26702:
[----:B------:R-:W-:Y:S01]  /*27570*/  MOV R8, R24 ;  /* 0x0000001800087202 */ /* 0x000fe20000000f00 */
[----:B------:R-:W-:Y:S01]  /*27580*/  IMAD.MOV.U32 R5, RZ, RZ, R25 ;  /* 0x000000ffff057224 */ /* 0x000fe200078e0019 */
[----:B------:R-:W-:Y:S01]  /*27590*/  MOV R4, R26 ;  /* 0x0000001a00047202 */ /* 0x000fe20000000f00 */
[----:B------:R-:W-:Y:S01]  /*275a0*/  IMAD.MOV.U32 R3, RZ, RZ, R27 ;  /* 0x000000ffff037224 */ /* 0x000fe200078e001b */
[----:B------:R-:W-:-:S07]  /*275b0*/  MOV R0, 0x275d0 ;  /* 0x000275d000007802 */ /* 0x000fce0000000f00 */
[----:B------:R-:W-:Y:S05]  /*275c0*/  CALL.REL.NOINC `($__internal_60_$__cuda_sm20_div_s64) ;  /* 0x0000001800e87944 */ /* 0x000fea0003c00000 */
[----:B------:R-:W-:Y:S01]  /*275d0*/  MOV R20, R6 ;  /* 0x0000000600147202 */ /* 0x000fe20000000f00 */
[----:B------:R-:W-:-:S07]  /*275e0*/  IMAD.MOV.U32 R21, RZ, RZ, R7 ;  /* 0x000000ffff157224 */ /* 0x000fce00078e0007 */
.L_x_26703:
[----:B------:R-:W-:Y:S05]  /*275f0*/  BSYNC.RECONVERGENT B0 ;  /* 0x0000000000007941 */ /* 0x000fea0003800200 */
.L_x_26701:
        /* <DEDUP_REMOVED lines=44> */
.L_x_26705:
        /* <DEDUP_REMOVED lines=8> */
.L_x_26706:
[----:B------:R-:W-:Y:S05]  /*27940*/  BSYNC.RECONVERGENT B0 ;  /* 0x0000000000007941 */ /* 0x000fea0003800200 */
.L_x_26704:
        /* <DEDUP_REMOVED lines=44> */
.L_x_26708:
        /* <DEDUP_REMOVED lines=8> */
.L_x_26709:
[----:B------:R-:W-:Y:S05]  /*27c90*/  BSYNC.RECONVERGENT B0 ;  /* 0x0000000000007941 */ /* 0x000fea0003800200 */
.L_x_26707:
        /* <DEDUP_REMOVED lines=18> */
.L_x_26697:
        /* <DEDUP_REMOVED lines=31> */
.L_x_26712:
        /* <DEDUP_REMOVED lines=8> */
.L_x_26713:
[----:B------:R-:W-:Y:S05]  /*28030*/  BSYNC.RECONVERGENT B0 ;  /* 0x0000000000007941 */ /* 0x000fea0003800200 */
.L_x_26711:
        /* <DEDUP_REMOVED lines=44> */
.L_x_26715:
        /* <DEDUP_REMOVED lines=8> */
.L_x_26716:
[----:B------:R-:W-:Y:S05]  /*28380*/  BSYNC.RECONVERGENT B0 ;  /* 0x0000000000007941 */ /* 0x000fea0003800200 */
.L_x_26714:
        /* <DEDUP_REMOVED lines=18> */
.L_x_26710:
        /* <DEDUP_REMOVED lines=31> */
.L_x_26718:
[----:B------:R-:W-:Y:S01]  /*286a0*/  IMAD.MOV.U32 R0, RZ, RZ, R4 ;  /* 0x000000ffff007224 */ /* 0x000fe200078e0004 */
[----:B------:R-:W-:Y:S02]  /*286b0*/  MOV R10, R5 ;  /* 0x00000005000a7202 */ /* 0x000fe40000000f00 */
[----:B------:R-:W-:-:S07]  /*286c0*/  MOV R11, 0x286e0 ;  /* 0x000286e0000b7802 */ /* 0x000fce0000000f00 */
[----:B------:R-:W-:Y:S05]  /*286d0*/  CALL.REL.NOINC `($__internal_61_$__cuda_sm20_rem_s64) ;  /* 0x0000000c00f47944 */ /* 0x000fea0003c00000 */
[----:B------:R-:W-:Y:S01]  /*286e0*/  IMAD.MOV.U32 R4, RZ, RZ, R0 ;  /* 0x000000ffff047224 */ /* 0x000fe200078e0000 */
[----:B------:R-:W-:-:S07]  /*286f0*/  MOV R5, R3 ;  /* 0x0000000300057202 */ /* 0x000fce0000000f00 */
.L_x_26719:
[----:B------:R-:W-:Y:S05]  /*28700*/  BSYNC.RECONVERGENT B0 ;  /* 0x0000000000007941 */ /* 0x000fea0003800200 */
.L_x_26717:
        /* <DEDUP_REMOVED lines=10> */
.L_x_26665:
        /* <DEDUP_REMOVED lines=13> */
.L_x_26724:
        /* <DEDUP_REMOVED lines=21> */
.L_x_26723:
[----:B------:R-:W-:Y:S05]  /*289d0*/  BSYNC.RECONVERGENT B7 ;  /* 0x0000000000077941 */ /* 0x000fea0003800200 */
.L_x_26722:
[----:B------:R-:W-:-:S04]  /*289e0*/  IADD3 R16, P0, PT, R16, 0x4, RZ ;  /* 0x0000000410107810 */ /* 0x000fc80007f1e0ff */
[----:B------:R-:W-:Y:S02]  /*289f0*/  IADD3.X R17, PT, PT, RZ, R17, RZ, P0, !PT ;  /* 0x00000011ff117210 */ /* 0x000fe400007fe4ff */
[----:B------:R-:W-:-:S04]  /*28a00*/  ISETP.GE.U32.AND P0, PT, R16, R24, PT ;  /* 0x000000181000720c */ /* 0x000fc80003f06070 */
[----:B------:R-:W-:-:S13]  /*28a10*/  ISETP.GE.U32.AND.EX P0, PT, R17, R25, PT, P0 ;  /* 0x000000191100720c */ /* 0x000fda0003f06100 */
[----:B------:R-:W-:Y:S05]  /*28a20*/  @!P0 BRA `(.L_x_26724) ;  /* 0xfffffffc00948947 */ /* 0x000fea000383ffff */
.L_x_26721:
[----:B------:R-:W-:Y:S05]  /*28a30*/  BSYNC.RECONVERGENT B6 ;  /* 0x0000000000067941 */ /* 0x000fea0003800200 */
.L_x_26720:
        /* <DEDUP_REMOVED lines=13> */
.L_x_26728:
[----:B------:R-:W-:Y:S01]  /*28b10*/  STG.E.U8 desc[UR36][R22.64], RZ ;  /* 0x000000ff16007986 */ /* 0x000fe2000c101124 */
[----:B------:R-:W-:Y:S05]  /*28b20*/  EXIT ;  /* 0x000000000000794d */ /* 0x000fea0003800000 */
.L_x_26727:
        /* <DEDUP_REMOVED lines=8> */
.L_x_26731:
[----:B------:R-:W-:Y:S01]  /*28bb0*/  STG.E desc[UR36][R22.64], RZ ;  /* 0x000000ff16007986 */ /* 0x000fe2000c101924 */
[----:B------:R-:W-:Y:S05]  /*28bc0*/  EXIT ;  /* 0x000000000000794d */ /* 0x000fea0003800000 */
.L_x_26730:
[----:B------:R-:W-:Y:S01]  /*28bd0*/  STG.E.U16 desc[UR36][R22.64], RZ ;  /* 0x000000ff16007986 */ /* 0x000fe2000c101524 */
[----:B------:R-:W-:Y:S05]  /*28be0*/  EXIT ;  /* 0x000000000000794d */ /* 0x000fea0003800000 */
.L_x_26726:
        /* <DEDUP_REMOVED lines=8> */
.L_x_26733:
[----:B------:R-:W-:Y:S01]  /*28c70*/  STG.E.U16 desc[UR36][R22.64], RZ ;  /* 0x000000ff16007986 */ /* 0x000fe2000c101524 */
[----:B------:R-:W-:Y:S05]  /*28c80*/  EXIT ;  /* 0x000000000000794d */ /* 0x000fea0003800000 */
.L_x_26732:
        /* <DEDUP_REMOVED lines=8> */
.L_x_26735:
[----:B------:R-:W-:Y:S01]  /*28d10*/  STG.E desc[UR36][R22.64], RZ ;  /* 0x000000ff16007986 */ /* 0x000fe2000c101924 */
[----:B------:R-:W-:Y:S05]  /*28d20*/  EXIT ;  /* 0x000000000000794d */ /* 0x000fea0003800000 */
.L_x_26734:
[----:B------:R-:W-:Y:S01]  /*28d30*/  STG.E.64 desc[UR36][R22.64], RZ ;  /* 0x000000ff16007986 */ /* 0x000fe2000c101b24 */
[----:B------:R-:W-:Y:S05]  /*28d40*/  EXIT ;  /* 0x000000000000794d */ /* 0x000fea0003800000 */
.L_x_26725:
        /* <DEDUP_REMOVED lines=10> */
.L_x_26738:
[----:B------:R-:W-:Y:S01]  /*28df0*/  STG.E.128 desc[UR36][R22.64], RZ ;  /* 0x000000ff16007986 */ /* 0x000fe2000c101d24 */
[----:B------:R-:W-:Y:S05]  /*28e00*/  EXIT ;  /* 0x000000000000794d */ /* 0x000fea0003800000 */
.L_x_26737:
        /* <DEDUP_REMOVED lines=8> */
.L_x_26740:
[----:B------:R-:W-:Y:S01]  /*28e90*/  STG.E.U8 desc[UR36][R22.64], RZ ;  /* 0x000000ff16007986 */ /* 0x000fe2000c101124 */
[----:B------:R-:W-:Y:S05]  /*28ea0*/  EXIT ;  /* 0x000000000000794d */ /* 0x000fea0003800000 */
.L_x_26739:
[----:B------:R-:W-:Y:S01]  /*28eb0*/  STG.E.U16 desc[UR36][R22.64], RZ ;  /* 0x000000ff16007986 */ /* 0x000fe2000c101524 */
[----:B------:R-:W-:Y:S05]  /*28ec0*/  EXIT ;  /* 0x000000000000794d */ /* 0x000fea0003800000 */
.L_x_26736:
        /* <DEDUP_REMOVED lines=10> */
.L_x_26743:
[----:B------:R-:W-:Y:S01]  /*28f70*/  STG.E.U8 desc[UR36][R22.64], RZ ;  /* 0x000000ff16007986 */ /* 0x000fe2000c101124 */
[----:B------:R-:W-:Y:S05]  /*28f80*/  EXIT ;  /* 0x000000000000794d */ /* 0x000fea0003800000 */
.L_x_26742:
[----:B------:R-:W-:Y:S01]  /*28f90*/  STG.E.U8 desc[UR36][R22.64], RZ ;  /* 0x000000ff16007986 */ /* 0x000fe2000c101124 */
[----:B------:R-:W-:Y:S05]  /*28fa0*/  EXIT ;  /* 0x000000000000794d */ /* 0x000fea0003800000 */
.L_x_26741:
[----:B------:R-:W-:-:S13]  /*28fb0*/  ISETP.NE.AND P0, PT, R18, 0x1c, PT ;  /* 0x0000001c1200780c */ /* 0x000fda0003f05270 */
[----:B------:R-:W-:Y:S05]  /*28fc0*/  @!P0 BRA `(.L_x_26744) ;  /* 0x0000000000608947 */ /* 0x000fea0003800000 */
[----:B------:R-:W-:-:S13]  /*28fd0*/  ISETP.NE.AND P0, PT, R18, 0x1d, PT ;  /* 0x0000001d1200780c */ /* 0x000fda0003f05270 */
[----:B------:R-:W-:Y:S05]  /*28fe0*/  @!P0 BRA `(.L_x_26745) ;  /* 0x0000000000508947 */ /* 0x000fea0003800000 */
[----:B------:R-:W-:-:S13]  /*28ff0*/  ISETP.NE.AND P0, PT, R18, 0x2c, PT ;  /* 0x0000002c1200780c */ /* 0x000fda0003f05270 */
[----:B------:R0:W-:Y:S01]  /*29000*/  @!P0 STG.E.U8 desc[UR36][R22.64], RZ ;  /* 0x000000ff16008986 */ /* 0x0001e2000c101124 */
[----:B------:R-:W-:Y:S05]  /*29010*/  @!P0 EXIT ;  /* 0x000000000000894d */ /* 0x000fea0003800000 */
.L_x_26729:
        /* <DEDUP_REMOVED lines=16> */
.L_x_26746:
[----:B------:R-:W-:Y:S05]  /*29120*/  EXIT ;  /* 0x000000000000794d */ /* 0x000fea0003800000 */
.L_x_26745:
[----:B------:R-:W-:Y:S01]  /*29130*/  STG.E.64 desc[UR36][R22.64], RZ ;  /* 0x000000ff16007986 */ /* 0x000fe2000c101b24 */
[----:B------:R-:W-:Y:S05]  /*29140*/  EXIT ;  /* 0x000000000000794d */ /* 0x000fea0003800000 */
.L_x_26744:
[----:B------:R-:W-:Y:S01]  /*29150*/  STG.E desc[UR36][R22.64], RZ ;  /* 0x000000ff16007986 */ /* 0x000fe2000c101924 */
[----:B------:R-:W-:Y:S05]  /*29160*/  EXIT ;  /* 0x000000000000794d */ /* 0x000fea0003800000 */
        .weak           $__internal_60_$__cuda_sm20_div_s64
        .type           $__internal_60_$__cuda_sm20_div_s64,@function
        .size           $__internal_60_$__cuda_sm20_div_s64,($__internal_61_$__cuda_sm20_rem_s64 - $__internal_60_$__cuda_sm20_div_s64)
$__internal_60_$__cuda_sm20_div_s64:
        /* <DEDUP_REMOVED lines=83> */
[----:B------:R-:W-:Y:S05]  /*296a0*/  RET.REL.NODEC R4 `(_ZN2at6native18elementwise_kernelILi128ELi4EZNS0_15gpu_kernel_implIZZZNS0_67_GLOBAL__N__bb565c37_34_ValidateCompressedIndicesKernel_cu_33a4b88b42_validate_compressed_sparse_indices_kernelILNS3_8CDimNameE0ENS3_18CUDAKernelLauncherENS3_14EmptyVecKernelENS3_8DummyVecELm0EEEvRKNS_6TensorESB_lllENKUlvE1_clEvENKUlvE_clEvEUliiiiiE_EEvRNS_18TensorIteratorBaseERKT_EUliE_EEviT1_) ;  /* 0xfffffd6804547950 */ /* 0x000fea0003c3ffff */
        .weak           $__internal_61_$__cuda_sm20_rem_s64
        .type           $__internal_61_$__cuda_sm20_rem_s64,@function
        .size           $__internal_61_$__cuda_sm20_rem_s64,(.L_x_40081 - $__internal_61_$__cuda_sm20_rem_s64)
$__internal_61_$__cuda_sm20_rem_s64:
        /* <DEDUP_REMOVED lines=77> */
[----:B------:R-:W-:Y:S06]  /*29b80*/  RET.REL.NODEC R4 `(_ZN2at6native18elementwise_kernelILi128ELi4EZNS0_15gpu_kernel_implIZZZNS0_67_GLOBAL__N__bb565c37_34_ValidateCompressedIndicesKernel_cu_33a4b88b42_validate_compressed_sparse_indices_kernelILNS3_8CDimNameE0ENS3_18CUDAKernelLauncherENS3_14EmptyVecKernelENS3_8DummyVecELm0EEEvRKNS_6TensorESB_lllENKUlvE1_clEvENKUlvE_clEvEUliiiiiE_EEvRNS_18TensorIteratorBaseERKT_EUliE_EEviT1_) ;  /* 0xfffffd64041c7950 */ /* 0x000fec0003c3ffff */
.L_x_26747:
        /* <DEDUP_REMOVED lines=15> */
.L_x_40081:


//--------------------- .text._ZN2at6native27unrolled_elementwise_kernelIZZZNS0_67_GLOBAL__N__bb565c37_34_ValidateCompressedIndicesKernel_cu_33a4b88b42_validate_compressed_sparse_indices_kernelILNS2_8CDimNameE0ENS2_18CUDAKernelLauncherENS2_14EmptyVecKernelENS2_8DummyVecELm0EEEvRKNS_6TensorESA_lllENKUlvE1_clEvENKUlvE_clEvEUliiiiiE_St5arrayIPcLm6EELi4E23TrivialOffsetCalculatorILi5EjESH_ILi1EjENS0_6memory12LoadWithCastILi5EEENSK_13StoreWithCastILi1EEEEEviT_T0_T2_T3_T4_T5_ --------------------------
	.section	.text._ZN2at6native27unrolled_elementwise_kernelIZZZNS0_67_GLOBAL__N__bb565c37_34_ValidateCompressedIndicesKernel_cu_33a4b88b42_validate_compressed_sparse_indices_kernelILNS2_8CDimNameE0ENS2_18CUDAKernelLauncherENS2_14EmptyVecKernelENS2_8DummyVecELm0EEEvRKNS_6TensorESA_lllENKUlvE1_clEvENKUlvE_clEvEUliiiiiE_St5arrayIPcLm6EELi4E23TrivialOffsetCalculatorILi5EjESH_ILi1EjENS0_6memory12LoadWithCastILi5EEENSK_13StoreWithCastILi1EEEEEviT_T0_T2_T3_T4_T5_,"ax",@progbits
	.align	128
        .global         _ZN2at6native27unrolled_elementwise_kernelIZZZNS0_67_GLOBAL__N__bb565c37_34_ValidateCompressedIndicesKernel_cu_33a4b88b42_validate_compressed_sparse_indices_kernelILNS2_8CDimNameE0ENS2_18CUDAKernelLauncherENS2_14EmptyVecKernelENS2_8DummyVecELm0EEEvRKNS_6TensorESA_lllENKUlvE1_clEvENKUlvE_clEvEUliiiiiE_St5arrayIPcLm6EELi4E23TrivialOffsetCalculatorILi5EjESH_ILi1EjENS0_6memory12LoadWithCastILi5EEENSK_13StoreWithCastILi1EEEEEviT_T0_T2_T3_T4_T5_
        .type           _ZN2at6native27unrolled_elementwise_kernelIZZZNS0_67_GLOBAL__N__bb565c37_34_ValidateCompressedIndicesKernel_cu_33a4b88b42_validate_compressed_sparse_indices_kernelILNS2_8CDimNameE0ENS2_18CUDAKernelLauncherENS2_14EmptyVecKernelENS2_8DummyVecELm0EEEvRKNS_6TensorESA_lllENKUlvE1_clEvENKUlvE_clEvEUliiiiiE_St5arrayIPcLm6EELi4E23TrivialOffsetCalculatorILi5EjESH_ILi1EjENS0_6memory12LoadWithCastILi5EEENSK_13StoreWithCastILi1EEEEEviT_T0_T2_T3_T4_T5_,@function
        .size           _ZN2at6native27unrolled_elementwise_kernelIZZZNS0_67_GLOBAL__N__bb565c37_34_ValidateCompressedIndicesKernel_cu_33a4b88b42_validate_compressed_sparse_indices_kernelILNS2_8CDimNameE0ENS2_18CUDAKernelLauncherENS2_14EmptyVecKernelENS2_8DummyVecELm0EEEvRKNS_6TensorESA_lllENKUlvE1_clEvENKUlvE_clEvEUliiiiiE_St5arrayIPcLm6EELi4E23TrivialOffsetCalculatorILi5EjESH_ILi1EjENS0_6memory12LoadWithCastILi5EEENSK_13StoreWithCastILi1EEEEEviT_T0_T2_T3_T4_T5_,(.L_x_40083 - _ZN2at6native27unrolled_elementwise_kernelIZZZNS0_67_GLOBAL__N__bb565c37_34_ValidateCompressedIndicesKernel_cu_33a4b88b42_validate_compressed_sparse_indices_kernelILNS2_8CDimNameE0ENS2_18CUDAKernelLauncherENS2_14EmptyVecKernelENS2_8DummyVecELm0EEEvRKNS_6TensorESA_lllENKUlvE1_clEvENKUlvE_clEvEUliiiiiE_St5arrayIPcLm6EELi4E23TrivialOffsetCalculatorILi5EjESH_ILi1EjENS0_6memory12LoadWithCastILi5EEENSK_13StoreWithCastILi1EEEEEviT_T0_T2_T3_T4_T5_)
        .other          _ZN2at6native27unrolled_elementwise_kernelIZZZNS0_67_GLOBAL__N__bb565c37_34_ValidateCompressedIndicesKernel_cu_33a4b88b42_validate_compressed_sparse_indices_kernelILNS2_8CDimNameE0ENS2_18CUDAKernelLauncherENS2_14EmptyVecKernelENS2_8DummyVecELm0EEEvRKNS_6TensorESA_lllENKUlvE1_clEvENKUlvE_clEvEUliiiiiE_St5arrayIPcLm6EELi4E23TrivialOffsetCalculatorILi5EjESH_ILi1EjENS0_6memory12LoadWithCastILi5EEENSK_13StoreWithCastILi1EEEEEviT_T0_T2_T3_T4_T5_,@"STO_CUDA_ENTRY STV_DEFAULT"
_ZN2at6native27unrolled_elementwise_kernelIZZZNS0_67_GLOBAL__N__bb565c37_34_ValidateCompressedIndicesKernel_cu_33a4b88b42_validate_compressed_sparse_indices_kernelILNS2_8CDimNameE0ENS2_18CUDAKernelLauncherENS2_14EmptyVecKernelENS2_8DummyVecELm0EEEvRKNS_6TensorESA_lllENKUlvE1_clEvENKUlvE_clEvEUliiiiiE_St5arrayIPcLm6EELi4E23TrivialOffsetCalculatorILi5EjESH_ILi1EjENS0_6memory12LoadWithCastILi5EEENSK_13StoreWithCastILi1EEEEEviT_T0_T2_T3_T4_T5_:
.text._ZN2at6native27unrolled_elementwise_kernelIZZZNS0_67_GLOBAL__N__bb565c37_34_ValidateCompressedIndicesKernel_cu_33a4b88b42_validate_compressed_sparse_indices_kernelILNS2_8CDimNameE0ENS2_18CUDAKernelLauncherENS2_14EmptyVecKernelENS2_8DummyVecELm0EEEvRKNS_6TensorESA_lllENKUlvE1_clEvENKUlvE_clEvEUliiiiiE_St5arrayIPcLm6EELi4E23TrivialOffsetCalculatorILi5EjESH_ILi1EjENS0_6memory12LoadWithCastILi5EEENSK_13StoreWithCastILi1EEEEEviT_T0_T2_T3_T4_T5_:
        /* <DEDUP_REMOVED lines=39> */
.L_x_26753:
[----:B------:R3:W5:Y:S01]  /*0270*/  LDG.E.U8 R23, desc[UR36][R2.64] ;  /* 0x0000002402177981 */ /* 0x000762000c1e1100 */
[----:B------:R-:W-:Y:S05]  /*0280*/  BRA `(.L_x_26755) ;  /* 0x0000000c002c7947 */ /* 0x000fea0003800000 */
.L_x_26752:
        /* <DEDUP_REMOVED lines=8> */
.L_x_26757:
[----:B------:R1:W5:Y:S01]  /*0310*/  LDG.E R23, desc[UR36][R2.64] ;  /* 0x0000002402177981 */ /* 0x000362000c1e1900 */
[----:B------:R-:W-:Y:S05]  /*0320*/  BRA `(.L_x_26755) ;  /* 0x0000000c00047947 */ /* 0x000fea0003800000 */
.L_x_26756:
[----:B------:R2:W5:Y:S01]  /*0330*/  LDG.E.S16 R23, desc[UR36][R2.64] ;  /* 0x0000002402177981 */ /* 0x000562000c1e1700 */
[----:B------:R-:W-:Y:S05]  /*0340*/  BRA `(.L_x_26755) ;  /* 0x0000000800fc7947 */ /* 0x000fea0003800000 */
.L_x_26751:
        /* <DEDUP_REMOVED lines=9> */
.L_x_26759:
[----:B------:R-:W2:Y:S02]  /*03e0*/  LDG.E.U16 R2, desc[UR36][R2.64] ;  /* 0x0000002402027981 */ /* 0x000ea4000c1e1500 */
[----:B--2---:R-:W-:-:S06]  /*03f0*/  HADD2.F32 R23, -RZ, R2.H0_H0 ;  /* 0x20000002ff177230 */ /* 0x004fcc0000004100 */
[----:B------:R-:W0:Y:S01]  /*0400*/  F2I.FTZ.TRUNC.NTZ R23, R23 ;  /* 0x0000001700177305 */ /* 0x000e22000021f100 */
[----:B------:R-:W-:Y:S05]  /*0410*/  BRA `(.L_x_26755) ;  /* 0x0000000800c87947 */ /* 0x000fea0003800000 */
.L_x_26758:
        /* <DEDUP_REMOVED lines=9> */
.L_x_26761:
[----:B------:R-:W2:Y:S02]  /*04b0*/  LDG.E.U16 R2, desc[UR36][R2.64] ;  /* 0x0000002402027981 */ /* 0x000ea4000c1e1500 */
[----:B--2---:R-:W-:-:S06]  /*04c0*/  HADD2.F32 R23, -RZ, R2.H0_H0 ;  /* 0x20000002ff177230 */ /* 0x004fcc0000004100 */
[----:B------:R-:W0:Y:S01]  /*04d0*/  F2I.FTZ.TRUNC.NTZ R23, R23 ;  /* 0x0000001700177305 */ /* 0x000e22000021f100 */
[----:B------:R-:W-:Y:S05]  /*04e0*/  BRA `(.L_x_26755) ;  /* 0x0000000800947947 */ /* 0x000fea0003800000 */
.L_x_26760:
[----:B------:R-:W2:Y:S02]  /*04f0*/  LDG.E.64 R2, desc[UR36][R2.64] ;  /* 0x0000002402027981 */ /* 0x000ea4000c1e1b00 */
[----:B--2---:R0:W1:Y:S01]  /*0500*/  F2I.F64.TRUNC R23, R2 ;  /* 0x0000000200177311 */ /* 0x004062000030d100 */
[----:B------:R-:W-:Y:S05]  /*0510*/  BRA `(.L_x_26755) ;  /* 0x0000000800887947 */ /* 0x000fea0003800000 */
.L_x_26750:
        /* <DEDUP_REMOVED lines=12> */
.L_x_26764:
[----:B------:R-:W2:Y:S02]  /*05e0*/  LDG.E.64 R2, desc[UR36][R2.64] ;  /* 0x0000002402027981 */ /* 0x000ea4000c1e1b00 */
[----:B--2---:R0:W1:Y:S01]  /*05f0*/  F2I.F64.TRUNC R23, R2 ;  /* 0x0000000200177311 */ /* 0x004062000030d100 */
[----:B------:R-:W-:Y:S05]  /*0600*/  BRA `(.L_x_26755) ;  /* 0x00000008004c7947 */ /* 0x000fea0003800000 */
.L_x_26763:
        /* <DEDUP_REMOVED lines=26> */
.L_x_26766:
        /* <DEDUP_REMOVED lines=13> */
.L_x_26765:
[----:B------:R-:W2:Y:S02]  /*0880*/  LDG.E.U16 R23, desc[UR36][R2.64] ;  /* 0x0000002402177981 */ /* 0x000ea4000c1e1500 */
[----:B--2---:R-:W-:-:S06]  /*0890*/  IMAD.U32 R23, R23, 0x10000, RZ ;  /* 0x0001000017177824 */ /* 0x004fcc00078e00ff */
[----:B------:R-:W0:Y:S01]  /*08a0*/  F2I.FTZ.TRUNC.NTZ R23, R23 ;  /* 0x0000001700177305 */ /* 0x000e22000021f100 */
[----:B------:R-:W-:Y:S05]  /*08b0*/  BRA `(.L_x_26755) ;  /* 0x0000000400a07947 */ /* 0x000fea0003800000 */
.L_x_26762:
        /* <DEDUP_REMOVED lines=10> */
.L_x_26769:
        /* <DEDUP_REMOVED lines=21> */
.L_x_26773:
[----:B------:R-:W-:Y:S05]  /*0ab0*/  BSYNC.RECONVERGENT B1 ;  /* 0x0000000000017941 */ /* 0x000fea0003800200 */
.L_x_26772:
[----:B------:R-:W-:Y:S02]  /*0ac0*/  SHF.L.U32 R0, R0, 0x14, RZ ;  /* 0x0000001400007819 */ /* 0x000fe400000006ff */
[----:B------:R-:W-:-:S04]  /*0ad0*/  LEA R2, R2, 0x3b800000, 0x17 ;  /* 0x3b80000002027811 */ /* 0x000fc800078eb8ff */
[----:B------:R-:W-:-:S07]  /*0ae0*/  LOP3.LUT R23, R2, R0, R23, 0xfe, !PT ;  /* 0x0000000002177212 */ /* 0x000fce00078efe17 */
.L_x_26771:
[----:B------:R-:W-:Y:S05]  /*0af0*/  BSYNC.RECONVERGENT B0 ;  /* 0x0000000000007941 */ /* 0x000fea0003800200 */
.L_x_26770:
[----:B------:R-:W0:Y:S01]  /*0b00*/  F2I.FTZ.TRUNC.NTZ R23, R23 ;  /* 0x0000001700177305 */ /* 0x000e22000021f100 */
[----:B------:R-:W-:Y:S05]  /*0b10*/  BRA `(.L_x_26755) ;  /* 0x0000000400087947 */ /* 0x000fea0003800000 */
.L_x_26768:
        /* <DEDUP_REMOVED lines=21> */
.L_x_26777:
[----:B------:R-:W-:Y:S05]  /*0c70*/  BSYNC.RECONVERGENT B1 ;  /* 0x0000000000017941 */ /* 0x000fea0003800200 */
.L_x_26776:
[----:B------:R-:W-:Y:S01]  /*0c80*/  IMAD.SHL.U32 R0, R0, 0x200000, RZ ;  /* 0x0020000000007824 */ /* 0x000fe200078e00ff */
[----:B------:R-:W-:-:S04]  /*0c90*/  LEA R2, R2, 0x37800000, 0x17 ;  /* 0x3780000002027811 */ /* 0x000fc800078eb8ff */
[----:B------:R-:W-:-:S07]  /*0ca0*/  LOP3.LUT R23, R2, R0, R23, 0xfe, !PT ;  /* 0x0000000002177212 */ /* 0x000fce00078efe17 */
.L_x_26775:
[----:B------:R-:W-:Y:S05]  /*0cb0*/  BSYNC.RECONVERGENT B0 ;  /* 0x0000000000007941 */ /* 0x000fea0003800200 */
.L_x_26774:
[----:B------:R-:W0:Y:S01]  /*0cc0*/  F2I.FTZ.TRUNC.NTZ R23, R23 ;  /* 0x0000001700177305 */ /* 0x000e22000021f100 */
[----:B------:R-:W-:Y:S05]  /*0cd0*/  BRA `(.L_x_26755) ;  /* 0x0000000000987947 */ /* 0x000fea0003800000 */
.L_x_26767:
[----:B------:R-:W-:-:S09]  /*0ce0*/  UISETP.NE.AND UP0, UPT, UR4, 0x1c, UPT ;  /* 0x0000001c0400788c */ /* 0x000fd2000bf05270 */
[----:B------:R-:W-:Y:S05]  /*0cf0*/  BRA.U !UP0, `(.L_x_26778) ;  /* 0x00000001088c7547 */ /* 0x000fea000b800000 */
[----:B------:R-:W-:-:S09]  /*0d00*/  UISETP.NE.AND UP0, UPT, UR4, 0x1d, UPT ;  /* 0x0000001d0400788c */ /* 0x000fd2000bf05270 */
[----:B------:R-:W-:Y:S05]  /*0d10*/  BRA.U !UP0, `(.L_x_26779) ;  /* 0x00000001087c7547 */ /* 0x000fea000b800000 */
[----:B------:R-:W-:-:S09]  /*0d20*/  UISETP.NE.AND UP0, UPT, UR4, 0x2c, UPT ;  /* 0x0000002c0400788c */ /* 0x000fd2000bf05270 */
[----:B------:R-:W-:Y:S05]  /*0d30*/  BRA.U !UP0, `(.L_x_26780) ;  /* 0x0000000108487547 */ /* 0x000fea000b800000 */
.L_x_26754:
        /* <DEDUP_REMOVED lines=16> */
.L_x_26781:
[----:B------:R-:W-:Y:S01]  /*0e40*/  IMAD.MOV.U32 R23, RZ, RZ, RZ ;  /* 0x000000ffff177224 */ /* 0x000fe200078e00ff */
[----:B------:R-:W-:Y:S06]  /*0e50*/  BRA `(.L_x_26755) ;  /* 0x0000000000387947 */ /* 0x000fec0003800000 */
.L_x_26780:
        /* <DEDUP_REMOVED lines=8> */
.L_x_26783:
[----:B------:R-:W-:Y:S05]  /*0ee0*/  BSYNC.RECONVERGENT B0 ;  /* 0x0000000000007941 */ /* 0x000fea0003800200 */
.L_x_26782:
[----:B------:R-:W0:Y:S01]  /*0ef0*/  F2I.FTZ.TRUNC.NTZ R23, R23 ;  /* 0x0000001700177305 */ /* 0x000e22000021f100 */
[----:B------:R-:W-:Y:S05]  /*0f00*/  BRA `(.L_x_26755) ;  /* 0x00000000000c7947 */ /* 0x000fea0003800000 */
.L_x_26779:
[----:B------:R0:W5:Y:S01]  /*0f10*/  LDG.E R23, desc[UR36][R2.64] ;  /* 0x0000002402177981 */ /* 0x000162000c1e1900 */
[----:B------:R-:W-:Y:S05]  /*0f20*/  BRA `(.L_x_26755) ;  /* 0x0000000000047947 */ /* 0x000fea0003800000 */
.L_x_26778:
[----:B------:R0:W5:Y:S02]  /*0f30*/  LDG.E R23, desc[UR36][R2.64] ;  /* 0x0000002402177981 */ /* 0x000164000c1e1900 */
.L_x_26755:
        /* <DEDUP_REMOVED lines=18> */
.L_x_26787:
[----:B------:R1:W5:Y:S01]  /*1060*/  LDG.E.U8 R22, desc[UR36][R2.64] ;  /* 0x0000002402167981 */ /* 0x000362000c1e1100 */
[----:B------:R-:W-:Y:S05]  /*1070*/  BRA `(.L_x_26789) ;  /* 0x0000000c002c7947 */ /* 0x000fea0003800000 */
.L_x_26786:
        /* <DEDUP_REMOVED lines=8> */
.L_x_26791:
[----:B------:R3:W5:Y:S01]  /*1100*/  LDG.E R22, desc[UR36][R2.64] ;  /* 0x0000002402167981 */ /* 0x000762000c1e1900 */
[----:B------:R-:W-:Y:S05]  /*1110*/  BRA `(.L_x_26789) ;  /* 0x0000000c00047947 */ /* 0x000fea0003800000 */
.L_x_26790:
[----:B------:R2:W5:Y:S01]  /*1120*/  LDG.E.S16 R22, desc[UR36][R2.64] ;  /* 0x0000002402167981 */ /* 0x000562000c1e1700 */
[----:B------:R-:W-:Y:S05]  /*1130*/  BRA `(.L_x_26789) ;  /* 0x0000000800fc7947 */ /* 0x000fea0003800000 */
.L_x_26785:
        /* <DEDUP_REMOVED lines=9> */
.L_x_26793:
[----:B------:R-:W2:Y:S02]  /*11d0*/  LDG.E.U16 R2, desc[UR36][R2.64] ;  /* 0x0000002402027981 */ /* 0x000ea4000c1e1500 */
[----:B--2---:R-:W-:-:S06]  /*11e0*/  HADD2.F32 R22, -RZ, R2.H0_H0 ;  /* 0x20000002ff167230 */ /* 0x004fcc0000004100 */
[----:B------:R-:W0:Y:S01]  /*11f0*/  F2I.FTZ.TRUNC.NTZ R22, R22 ;  /* 0x0000001600167305 */ /* 0x000e22000021f100 */
[----:B------:R-:W-:Y:S05]  /*1200*/  BRA `(.L_x_26789) ;  /* 0x0000000800c87947 */ /* 0x000fea0003800000 */
.L_x_26792:
        /* <DEDUP_REMOVED lines=9> */
.L_x_26795:
[----:B------:R-:W2:Y:S02]  /*12a0*/  LDG.E.U16 R2, desc[UR36][R2.64] ;  /* 0x0000002402027981 */ /* 0x000ea4000c1e1500 */
[----:B--2---:R-:W-:-:S06]  /*12b0*/  HADD2.F32 R22, -RZ, R2.H0_H0 ;  /* 0x20000002ff167230 */ /* 0x004fcc0000004100 */
[----:B------:R-:W0:Y:S01]  /*12c0*/  F2I.FTZ.TRUNC.NTZ R22, R22 ;  /* 0x0000001600167305 */ /* 0x000e22000021f100 */
[----:B------:R-:W-:Y:S05]  /*12d0*/  BRA `(.L_x_26789) ;  /* 0x0000000800947947 */ /* 0x000fea0003800000 */
.L_x_26794:
[----:B------:R-:W2:Y:S02]  /*12e0*/  LDG.E.64 R2, desc[UR36][R2.64] ;  /* 0x0000002402027981 */ /* 0x000ea4000c1e1b00 */
[----:B--2---:R0:W1:Y:S01]  /*12f0*/  F2I.F64.TRUNC R22, R2 ;  /* 0x0000000200167311 */ /* 0x004062000030d100 */
[----:B------:R-:W-:Y:S05]  /*1300*/  BRA `(.L_x_26789) ;  /* 0x0000000800887947 */ /* 0x000fea0003800000 */
.L_x_26784:
        /* <DEDUP_REMOVED lines=12> */
.L_x_26798:
[----:B------:R-:W2:Y:S02]  /*13d0*/  LDG.E.64 R2, desc[UR36][R2.64] ;  /* 0x0000002402027981 */ /* 0x000ea4000c1e1b00 */
[----:B--2---:R0:W1:Y:S01]  /*13e0*/  F2I.F64.TRUNC R22, R2 ;  /* 0x0000000200167311 */ /* 0x004062000030d100 */
[----:B------:R-:W-:Y:S05]  /*13f0*/  BRA `(.L_x_26789) ;  /* 0x00000008004c7947 */ /* 0x000fea0003800000 */
.L_x_26797:
        /* <DEDUP_REMOVED lines=26> */
.L_x_26800:
        /* <DEDUP_REMOVED lines=13> */
.L_x_26799:
[----:B------:R-:W2:Y:S02]  /*1670*/  LDG.E.U16 R22, desc[UR36][R2.64] ;  /* 0x0000002402167981 */ /* 0x000ea4000c1e1500 */
[----:B--2---:R-:W-:-:S06]  /*1680*/  IMAD.U32 R22, R22, 0x10000, RZ ;  /* 0x0001000016167824 */ /* 0x004fcc00078e00ff */
[----:B------:R-:W0:Y:S01]  /*1690*/  F2I.FTZ.TRUNC.NTZ R22, R22 ;  /* 0x0000001600167305 */ /* 0x000e22000021f100 */
[----:B------:R-:W-:Y:S05]  /*16a0*/  BRA `(.L_x_26789) ;  /* 0x0000000400a07947 */ /* 0x000fea0003800000 */
.L_x_26796:
        /* <DEDUP_REMOVED lines=10> */
.L_x_26803:
        /* <DEDUP_REMOVED lines=21> */
.L_x_26807:
[----:B------:R-:W-:Y:S05]  /*18a0*/  BSYNC.RECONVERGENT B1 ;  /* 0x0000000000017941 */ /* 0x000fea0003800200 */
.L_x_26806:
[----:B------:R-:W-:Y:S01]  /*18b0*/  IMAD.SHL.U32 R0, R0, 0x100000, RZ ;  /* 0x0010000000007824 */ /* 0x000fe200078e00ff */
[----:B------:R-:W-:-:S04]  /*18c0*/  LEA R2, R2, 0x3b800000, 0x17 ;  /* 0x3b80000002027811 */ /* 0x000fc800078eb8ff */
[----:B------:R-:W-:-:S07]  /*18d0*/  LOP3.LUT R22, R2, R0, R7, 0xfe, !PT ;  /* 0x0000000002167212 */ /* 0x000fce00078efe07 */
.L_x_26805:
[----:B------:R-:W-:Y:S05]  /*18e0*/  BSYNC.RECONVERGENT B0 ;  /* 0x0000000000007941 */ /* 0x000fea0003800200 */
.L_x_26804:
[----:B------:R-:W0:Y:S01]  /*18f0*/  F2I.FTZ.TRUNC.NTZ R22, R22 ;  /* 0x0000001600167305 */ /* 0x000e22000021f100 */
[----:B------:R-:W-:Y:S05]  /*1900*/  BRA `(.L_x_26789) ;  /* 0x0000000400087947 */ /* 0x000fea0003800000 */
.L_x_26802:
        /* <DEDUP_REMOVED lines=21> */
.L_x_26811:
[----:B------:R-:W-:Y:S05]  /*1a60*/  BSYNC.RECONVERGENT B1 ;  /* 0x0000000000017941 */ /* 0x000fea0003800200 */
.L_x_26810:
[----:B------:R-:W-:Y:S01]  /*1a70*/  IMAD.SHL.U32 R0, R0, 0x200000, RZ ;  /* 0x0020000000007824 */ /* 0x000fe200078e00ff */
[----:B------:R-:W-:-:S04]  /*1a80*/  LEA R2, R2, 0x37800000, 0x17 ;  /* 0x3780000002027811 */ /* 0x000fc800078eb8ff */
[----:B------:R-:W-:-:S07]  /*1a90*/  LOP3.LUT R22, R2, R0, R7, 0xfe, !PT ;  /* 0x0000000002167212 */ /* 0x000fce00078efe07 */
.L_x_26809:
[----:B------:R-:W-:Y:S05]  /*1aa0*/  BSYNC.RECONVERGENT B0 ;  /* 0x0000000000007941 */ /* 0x000fea0003800200 */
.L_x_26808:
[----:B------:R-:W0:Y:S01]  /*1ab0*/  F2I.FTZ.TRUNC.NTZ R22, R22 ;  /* 0x0000001600167305 */ /* 0x000e22000021f100 */
[----:B------:R-:W-:Y:S05]  /*1ac0*/  BRA `(.L_x_26789) ;  /* 0x0000000000987947 */ /* 0x000fea0003800000 */
.L_x_26801:
[----:B------:R-:W-:-:S09]  /*1ad0*/  UISETP.NE.AND UP0, UPT, UR4, 0x1c, UPT ;  /* 0x0000001c0400788c */ /* 0x000fd2000bf05270 */
[----:B------:R-:W-:Y:S05]  /*1ae0*/  BRA.U !UP0, `(.L_x_26812) ;  /* 0x00000001088c7547 */ /* 0x000fea000b800000 */
[----:B------:R-:W-:-:S09]  /*1af0*/  UISETP.NE.AND UP0, UPT, UR4, 0x1d, UPT ;  /* 0x0000001d0400788c */ /* 0x000fd2000bf05270 */
[----:B------:R-:W-:Y:S05]  /*1b00*/  BRA.U !UP0, `(.L_x_26813) ;  /* 0x00000001087c7547 */ /* 0x000fea000b800000 */
[----:B------:R-:W-:-:S09]  /*1b10*/  UISETP.NE.AND UP0, UPT, UR4, 0x2c, UPT ;  /* 0x0000002c0400788c */ /* 0x000fd2000bf05270 */
[----:B------:R-:W-:Y:S05]  /*1b20*/  BRA.U !UP0, `(.L_x_26814) ;  /* 0x0000000108487547 */ /* 0x000fea000b800000 */
.L_x_26788:
        /* <DEDUP_REMOVED lines=16> */
.L_x_26815:
[----:B------:R-:W-:Y:S01]  /*1c30*/  IMAD.MOV.U32 R22, RZ, RZ, RZ ;  /* 0x000000ffff167224 */ /* 0x000fe200078e00ff */
[----:B------:R-:W-:Y:S06]  /*1c40*/  BRA `(.L_x_26789) ;  /* 0x0000000000387947 */ /* 0x000fec0003800000 */
.L_x_26814:
        /* <DEDUP_REMOVED lines=8> */
.L_x_26817:
[----:B------:R-:W-:Y:S05]  /*1cd0*/  BSYNC.RECONVERGENT B0 ;  /* 0x0000000000007941 */ /* 0x000fea0003800200 */
.L_x_26816:
[----:B------:R-:W0:Y:S01]  /*1ce0*/  F2I.FTZ.TRUNC.NTZ R22, R22 ;  /* 0x0000001600167305 */ /* 0x000e22000021f100 */
[----:B------:R-:W-:Y:S05]  /*1cf0*/  BRA `(.L_x_26789) ;  /* 0x00000000000c7947 */ /* 0x000fea0003800000 */
.L_x_26813:
[----:B------:R0:W5:Y:S01]  /*1d00*/  LDG.E R22, desc[UR36][R2.64] ;  /* 0x0000002402167981 */ /* 0x000162000c1e1900 */
[----:B------:R-:W-:Y:S05]  /*1d10*/  BRA `(.L_x_26789) ;  /* 0x0000000000047947 */ /* 0x000fea0003800000 */
.L_x_26812:
[----:B------:R0:W5:Y:S02]  /*1d20*/  LDG.E R22, desc[UR36][R2.64] ;  /* 0x0000002402167981 */ /* 0x000164000c1e1900 */
.L_x_26789:
        /* <DEDUP_REMOVED lines=18> */
.L_x_26821:
[----:B------:R0:W5:Y:S01]  /*1e50*/  LDG.E.U8 R2, desc[UR36][R4.64] ;  /* 0x0000002404027981 */ /* 0x000162000c1e1100 */
[----:B------:R-:W-:Y:S05]  /*1e60*/  BRA `(.L_x_26823) ;  /* 0x0000000c002c7947 */ /* 0x000fea0003800000 */
.L_x_26820:
        /* <DEDUP_REMOVED lines=8> */
.L_x_26825:
[----:B------:R0:W5:Y:S01]  /*1ef0*/  LDG.E R2, desc[UR36][R4.64] ;  /* 0x0000002404027981 */ /* 0x000162000c1e1900 */
[----:B------:R-:W-:Y:S05]  /*1f00*/  BRA `(.L_x_26823) ;  /* 0x0000000c00047947 */ /* 0x000fea0003800000 */
.L_x_26824:
[----:B------:R0:W5:Y:S01]  /*1f10*/  LDG.E.S16 R2, desc[UR36][R4.64] ;  /* 0x0000002404027981 */ /* 0x000162000c1e1700 */
[----:B------:R-:W-:Y:S05]  /*1f20*/  BRA `(.L_x_26823) ;  /* 0x0000000800fc7947 */ /* 0x000fea0003800000 */
.L_x_26819:
        /* <DEDUP_REMOVED lines=9> */
.L_x_26827:
[----:B------:R-:W2:Y:S02]  /*1fc0*/  LDG.E.U16 R4, desc[UR36][R4.64] ;  /* 0x0000002404047981 */ /* 0x000ea4000c1e1500 */
[----:B--2---:R-:W-:-:S06]  /*1fd0*/  HADD2.F32 R2, -RZ, R4.H0_H0 ;  /* 0x20000004ff027230 */ /* 0x004fcc0000004100 */
[----:B------:R-:W0:Y:S01]  /*1fe0*/  F2I.FTZ.TRUNC.NTZ R2, R2 ;  /* 0x0000000200027305 */ /* 0x000e22000021f100 */
[----:B------:R-:W-:Y:S05]  /*1ff0*/  BRA `(.L_x_26823) ;  /* 0x0000000800c87947 */ /* 0x000fea0003800000 */
.L_x_26826:
        /* <DEDUP_REMOVED lines=9> */
.L_x_26829:
[----:B------:R-:W2:Y:S02]  /*2090*/  LDG.E.U16 R4, desc[UR36][R4.64] ;  /* 0x0000002404047981 */ /* 0x000ea4000c1e1500 */
[----:B--2---:R-:W-:-:S06]  /*20a0*/  HADD2.F32 R2, -RZ, R4.H0_H0 ;  /* 0x20000004ff027230 */ /* 0x004fcc0000004100 */
[----:B------:R-:W2:Y:S01]  /*20b0*/  F2I.FTZ.TRUNC.NTZ R2, R2 ;  /* 0x0000000200027305 */ /* 0x000ea2000021f100 */
[----:B------:R-:W-:Y:S05]  /*20c0*/  BRA `(.L_x_26823) ;  /* 0x0000000800947947 */ /* 0x000fea0003800000 */
.L_x_26828:
[----:B------:R-:W2:Y:S02]  /*20d0*/  LDG.E.64 R2, desc[UR36][R4.64] ;  /* 0x0000002404027981 */ /* 0x000ea4000c1e1b00 */
[----:B--2---:R4:W0:Y:S01]  /*20e0*/  F2I.F64.TRUNC R2, R2 ;  /* 0x0000000200027311 */ /* 0x004822000030d100 */
[----:B------:R-:W-:Y:S05]  /*20f0*/  BRA `(.L_x_26823) ;  /* 0x0000000800887947 */ /* 0x000fea0003800000 */
.L_x_26818:
        /* <DEDUP_REMOVED lines=12> */
.L_x_26832:
[----:B------:R-:W2:Y:S02]  /*21c0*/  LDG.E.64 R2, desc[UR36][R4.64] ;  /* 0x0000002404027981 */ /* 0x000ea4000c1e1b00 */
[----:B--2---:R0:W1:Y:S01]  /*21d0*/  F2I.F64.TRUNC R2, R2 ;  /* 0x0000000200027311 */ /* 0x004062000030d100 */
[----:B------:R-:W-:Y:S05]  /*21e0*/  BRA `(.L_x_26823) ;  /* 0x00000008004c7947 */ /* 0x000fea0003800000 */
.L_x_26831:
        /* <DEDUP_REMOVED lines=26> */
.L_x_26834:
        /* <DEDUP_REMOVED lines=13> */
.L_x_26833:
[----:B------:R-:W2:Y:S02]  /*2460*/  LDG.E.U16 R2, desc[UR36][R4.64] ;  /* 0x0000002404027981 */ /* 0x000ea4000c1e1500 */
[----:B--2---:R-:W-:-:S06]  /*2470*/  IMAD.U32 R2, R2, 0x10000, RZ ;  /* 0x0001000002027824 */ /* 0x004fcc00078e00ff */
[----:B------:R-:W0:Y:S01]  /*2480*/  F2I.FTZ.TRUNC.NTZ R2, R2 ;  /* 0x0000000200027305 */ /* 0x000e22000021f100 */
[----:B------:R-:W-:Y:S05]  /*2490*/  BRA `(.L_x_26823) ;  /* 0x0000000400a07947 */ /* 0x000fea0003800000 */
.L_x_26830:
        /* <DEDUP_REMOVED lines=10> */
.L_x_26837:
        /* <DEDUP_REMOVED lines=21> */
.L_x_26841:
[----:B------:R-:W-:Y:S05]  /*2690*/  BSYNC.RECONVERGENT B1 ;  /* 0x0000000000017941 */ /* 0x000fea0003800200 */
.L_x_26840:
[----:B------:R-:W-:Y:S02]  /*26a0*/  SHF.L.U32 R0, R0, 0x14, RZ ;  /* 0x0000001400007819 */ /* 0x000fe400000006ff */
[----:B------:R-:W-:-:S04]  /*26b0*/  LEA R2, R2, 0x3b800000, 0x17 ;  /* 0x3b80000002027811 */ /* 0x000fc800078eb8ff */
[----:B------:R-:W-:-:S07]  /*26c0*/  LOP3.LUT R2, R2, R0, R7, 0xfe, !PT ;  /* 0x0000000002027212 */ /* 0x000fce00078efe07 */
.L_x_26839:
[----:B------:R-:W-:Y:S05]  /*26d0*/  BSYNC.RECONVERGENT B0 ;  /* 0x0000000000007941 */ /* 0x000fea0003800200 */
.L_x_26838:
[----:B------:R-:W0:Y:S01]  /*26e0*/  F2I.FTZ.TRUNC.NTZ R2, R2 ;  /* 0x0000000200027305 */ /* 0x000e22000021f100 */
[----:B------:R-:W-:Y:S05]  /*26f0*/  BRA `(.L_x_26823) ;  /* 0x0000000400087947 */ /* 0x000fea0003800000 */
.L_x_26836:
        /* <DEDUP_REMOVED lines=21> */
.L_x_26845:
[----:B------:R-:W-:Y:S05]  /*2850*/  BSYNC.RECONVERGENT B1 ;  /* 0x0000000000017941 */ /* 0x000fea0003800200 */
.L_x_26844:
[----:B------:R-:W-:Y:S01]  /*2860*/  IMAD.SHL.U32 R0, R0, 0x200000, RZ ;  /* 0x0020000000007824 */ /* 0x000fe200078e00ff */
[----:B------:R-:W-:-:S04]  /*2870*/  LEA R2, R2, 0x37800000, 0x17 ;  /* 0x3780000002027811 */ /* 0x000fc800078eb8ff */
[----:B------:R-:W-:-:S07]  /*2880*/  LOP3.LUT R2, R2, R0, R7, 0xfe, !PT ;  /* 0x0000000002027212 */ /* 0x000fce00078efe07 */
.L_x_26843:
[----:B------:R-:W-:Y:S05]  /*2890*/  BSYNC.RECONVERGENT B0 ;  /* 0x0000000000007941 */ /* 0x000fea0003800200 */
.L_x_26842:
[----:B------:R-:W0:Y:S01]  /*28a0*/  F2I.FTZ.TRUNC.NTZ R2, R2 ;  /* 0x0000000200027305 */ /* 0x000e22000021f100 */
[----:B------:R-:W-:Y:S05]  /*28b0*/  BRA `(.L_x_26823) ;  /* 0x0000000000987947 */ /* 0x000fea0003800000 */
.L_x_26835:
[----:B------:R-:W-:-:S09]  /*28c0*/  UISETP.NE.AND UP0, UPT, UR4, 0x1c, UPT ;  /* 0x0000001c0400788c */ /* 0x000fd2000bf05270 */
[----:B------:R-:W-:Y:S05]  /*28d0*/  BRA.U !UP0, `(.L_x_26846) ;  /* 0x00000001088c7547 */ /* 0x000fea000b800000 */
[----:B------:R-:W-:-:S09]  /*28e0*/  UISETP.NE.AND UP0, UPT, UR4, 0x1d, UPT ;  /* 0x0000001d0400788c */ /* 0x000fd2000bf05270 */
[----:B------:R-:W-:Y:S05]  /*28f0*/  BRA.U !UP0, `(.L_x_26847) ;  /* 0x00000001087c7547 */ /* 0x000fea000b800000 */
[----:B------:R-:W-:-:S09]  /*2900*/  UISETP.NE.AND UP0, UPT, UR4, 0x2c, UPT ;  /* 0x0000002c0400788c */ /* 0x000fd2000bf05270 */
[----:B------:R-:W-:Y:S05]  /*2910*/  BRA.U !UP0, `(.L_x_26848) ;  /* 0x0000000108487547 */ /* 0x000fea000b800000 */
.L_x_26822:
        /* <DEDUP_REMOVED lines=16> */
.L_x_26849:
[----:B------:R-:W-:Y:S01]  /*2a20*/  IMAD.MOV.U32 R2, RZ, RZ, RZ ;  /* 0x000000ffff027224 */ /* 0x000fe200078e00ff */
[----:B------:R-:W-:Y:S06]  /*2a30*/  BRA `(.L_x_26823) ;  /* 0x0000000000387947 */ /* 0x000fec0003800000 */
.L_x_26848:
        /* <DEDUP_REMOVED lines=8> */
.L_x_26851:
[----:B------:R-:W-:Y:S05]  /*2ac0*/  BSYNC.RECONVERGENT B0 ;  /* 0x0000000000007941 */ /* 0x000fea0003800200 */
.L_x_26850:
[----:B------:R-:W0:Y:S01]  /*2ad0*/  F2I.FTZ.TRUNC.NTZ R2, R2 ;  /* 0x0000000200027305 */ /* 0x000e22000021f100 */
[----:B------:R-:W-:Y:S05]  /*2ae0*/  BRA `(.L_x_26823) ;  /* 0x00000000000c7947 */ /* 0x000fea0003800000 */
.L_x_26847:
[----:B------:R0:W5:Y:S01]  /*2af0*/  LDG.E R2, desc[UR36][R4.64] ;  /* 0x0000002404027981 */ /* 0x000162000c1e1900 */
[----:B------:R-:W-:Y:S05]  /*2b00*/  BRA `(.L_x_26823) ;  /* 0x0000000000047947 */ /* 0x000fea0003800000 */
.L_x_26846:
[----:B------:R0:W5:Y:S02]  /*2b10*/  LDG.E R2, desc[UR36][R4.64] ;  /* 0x0000002404027981 */ /* 0x000164000c1e1900 */
.L_x_26823:
        /* <DEDUP_REMOVED lines=18> */
.L_x_26855:
[----:B------:R0:W5:Y:S01]  /*2c40*/  LDG.E.U8 R16, desc[UR36][R4.64] ;  /* 0x0000002404107981 */ /* 0x000162000c1e1100 */
[----:B------:R-:W-:Y:S05]  /*2c50*/  BRA `(.L_x_26857) ;  /* 0x0000000c00307947 */ /* 0x000fea0003800000 */
.L_x_26854:
        /* <DEDUP_REMOVED lines=8> */
.L_x_26859:
[----:B------:R0:W5:Y:S01]  /*2ce0*/  LDG.E R16, desc[UR36][R4.64] ;  /* 0x0000002404107981 */ /* 0x000162000c1e1900 */
[----:B------:R-:W-:Y:S05]  /*2cf0*/  BRA `(.L_x_26857) ;  /* 0x0000000c00087947 */ /* 0x000fea0003800000 */
.L_x_26858:
[----:B------:R0:W5:Y:S01]  /*2d00*/  LDG.E.S16 R16, desc[UR36][R4.64] ;  /* 0x0000002404107981 */ /* 0x000162000c1e1700 */
[----:B------:R-:W-:Y:S05]  /*2d10*/  BRA `(.L_x_26857) ;  /* 0x0000000c00007947 */ /* 0x000fea0003800000 */
.L_x_26853:
        /* <DEDUP_REMOVED lines=9> */
.L_x_26861:
[----:B------:R-:W4:Y:S02]  /*2db0*/  LDG.E.U16 R4, desc[UR36][R4.64] ;  /* 0x0000002404047981 */ /* 0x000f24000c1e1500 */
[----:B----4-:R-:W-:-:S06]  /*2dc0*/  HADD2.F32 R16, -RZ, R4.H0_H0 ;  /* 0x20000004ff107230 */ /* 0x010fcc0000004100 */
[----:B------:R-:W0:Y:S01]  /*2dd0*/  F2I.FTZ.TRUNC.NTZ R16, R16 ;  /* 0x0000001000107305 */ /* 0x000e22000021f100 */
[----:B------:R-:W-:Y:S05]  /*2de0*/  BRA `(.L_x_26857) ;  /* 0x0000000800cc7947 */ /* 0x000fea0003800000 */
.L_x_26860:
        /* <DEDUP_REMOVED lines=9> */
.L_x_26863:
[----:B------:R-:W4:Y:S02]  /*2e80*/  LDG.E.U16 R4, desc[UR36][R4.64] ;  /* 0x0000002404047981 */ /* 0x000f24000c1e1500 */
[----:B----4-:R-:W-:-:S06]  /*2e90*/  HADD2.F32 R16, -RZ, R4.H0_H0 ;  /* 0x20000004ff107230 */ /* 0x010fcc0000004100 */
[----:B------:R-:W0:Y:S01]  /*2ea0*/  F2I.FTZ.TRUNC.NTZ R16, R16 ;  /* 0x0000001000107305 */ /* 0x000e22000021f100 */
[----:B------:R-:W-:Y:S05]  /*2eb0*/  BRA `(.L_x_26857) ;  /* 0x0000000800987947 */ /* 0x000fea0003800000 */
.L_x_26862:
[----:B------:R-:W4:Y:S02]  /*2ec0*/  LDG.E.64 R4, desc[UR36][R4.64] ;  /* 0x0000002404047981 */ /* 0x000f24000c1e1b00 */
[----:B----4-:R0:W4:Y:S01]  /*2ed0*/  F2I.F64.TRUNC R16, R4 ;  /* 0x0000000400107311 */ /* 0x010122000030d100 */
[----:B------:R-:W-:Y:S05]  /*2ee0*/  BRA `(.L_x_26857) ;  /* 0x00000008008c7947 */ /* 0x000fea0003800000 */
.L_x_26852:
        /* <DEDUP_REMOVED lines=12> */
.L_x_26866:
[----:B------:R-:W4:Y:S02]  /*2fb0*/  LDG.E.64 R4, desc[UR36][R4.64] ;  /* 0x0000002404047981 */ /* 0x000f24000c1e1b00 */
[----:B----4-:R0:W4:Y:S01]  /*2fc0*/  F2I.F64.TRUNC R16, R4 ;  /* 0x0000000400107311 */ /* 0x010122000030d100 */
[----:B------:R-:W-:Y:S05]  /*2fd0*/  BRA `(.L_x_26857) ;  /* 0x0000000800507947 */ /* 0x000fea0003800000 */
.L_x_26865:
        /* <DEDUP_REMOVED lines=26> */
.L_x_26868:
        /* <DEDUP_REMOVED lines=14> */
.L_x_26867:
[----:B------:R-:W4:Y:S02]  /*3260*/  LDG.E.U16 R16, desc[UR36][R4.64] ;  /* 0x0000002404107981 */ /* 0x000f24000c1e1500 */
[----:B----4-:R-:W-:-:S06]  /*3270*/  IMAD.U32 R16, R16, 0x10000, RZ ;  /* 0x0001000010107824 */ /* 0x010fcc00078e00ff */
[----:B------:R-:W0:Y:S01]  /*3280*/  F2I.FTZ.TRUNC.NTZ R16, R16 ;  /* 0x0000001000107305 */ /* 0x000e22000021f100 */
[----:B------:R-:W-:Y:S05]  /*3290*/  BRA `(.L_x_26857) ;  /* 0x0000000400a07947 */ /* 0x000fea0003800000 */
.L_x_26864:
        /* <DEDUP_REMOVED lines=10> */
.L_x_26871:
        /* <DEDUP_REMOVED lines=21> */
.L_x_26875:
[----:B------:R-:W-:Y:S05]  /*3490*/  BSYNC.RECONVERGENT B1 ;  /* 0x0000000000017941 */ /* 0x000fea0003800200 */
.L_x_26874:
[----:B------:R-:W-:Y:S01]  /*34a0*/  IMAD.SHL.U32 R0, R0, 0x100000, RZ ;  /* 0x0010000000007824 */ /* 0x000fe200078e00ff */
[----:B------:R-:W-:-:S04]  /*34b0*/  LEA R3, R3, 0x3b800000, 0x17 ;  /* 0x3b80000003037811 */ /* 0x000fc800078eb8ff */
[----:B------:R-:W-:-:S07]  /*34c0*/  LOP3.LUT R16, R3, R0, R7, 0xfe, !PT ;  /* 0x0000000003107212 */ /* 0x000fce00078efe07 */
.L_x_26873:
[----:B------:R-:W-:Y:S05]  /*34d0*/  BSYNC.RECONVERGENT B0 ;  /* 0x0000000000007941 */ /* 0x000fea0003800200 */
.L_x_26872:
[----:B------:R-:W0:Y:S01]  /*34e0*/  F2I.FTZ.TRUNC.NTZ R16, R16 ;  /* 0x0000001000107305 */ /* 0x000e22000021f100 */
[----:B------:R-:W-:Y:S05]  /*34f0*/  BRA `(.L_x_26857) ;  /* 0x0000000400087947 */ /* 0x000fea0003800000 */
.L_x_26870:
        /* <DEDUP_REMOVED lines=21> */
.L_x_26879:
[----:B------:R-:W-:Y:S05]  /*3650*/  BSYNC.RECONVERGENT B1 ;  /* 0x0000000000017941 */ /* 0x000fea0003800200 */
.L_x_26878:
[----:B------:R-:W-:Y:S02]  /*3660*/  SHF.L.U32 R0, R0, 0x15, RZ ;  /* 0x0000001500007819 */ /* 0x000fe400000006ff */
[----:B------:R-:W-:-:S04]  /*3670*/  LEA R3, R3, 0x37800000, 0x17 ;  /* 0x3780000003037811 */ /* 0x000fc800078eb8ff */
[----:B------:R-:W-:-:S07]  /*3680*/  LOP3.LUT R16, R3, R0, R7, 0xfe, !PT ;  /* 0x0000000003107212 */ /* 0x000fce00078efe07 */
.L_x_26877:
[----:B------:R-:W-:Y:S05]  /*3690*/  BSYNC.RECONVERGENT B0 ;  /* 0x0000000000007941 */ /* 0x000fea0003800200 */
.L_x_26876:
[----:B------:R-:W0:Y:S01]  /*36a0*/  F2I.FTZ.TRUNC.NTZ R16, R16 ;  /* 0x0000001000107305 */ /* 0x000e22000021f100 */
[----:B------:R-:W-:Y:S05]  /*36b0*/  BRA `(.L_x_26857) ;  /* 0x0000000000987947 */ /* 0x000fea0003800000 */
.L_x_26869:
[----:B------:R-:W-:-:S09]  /*36c0*/  UISETP.NE.AND UP0, UPT, UR4, 0x1c, UPT ;  /* 0x0000001c0400788c */ /* 0x000fd2000bf05270 */
[----:B------:R-:W-:Y:S05]  /*36d0*/  BRA.U !UP0, `(.L_x_26880) ;  /* 0x00000001088c7547 */ /* 0x000fea000b800000 */
[----:B------:R-:W-:-:S09]  /*36e0*/  UISETP.NE.AND UP0, UPT, UR4, 0x1d, UPT ;  /* 0x0000001d0400788c */ /* 0x000fd2000bf05270 */
[----:B------:R-:W-:Y:S05]  /*36f0*/  BRA.U !UP0, `(.L_x_26881) ;  /* 0x00000001087c7547 */ /* 0x000fea000b800000 */
[----:B------:R-:W-:-:S09]  /*3700*/  UISETP.NE.AND UP0, UPT, UR4, 0x2c, UPT ;  /* 0x0000002c0400788c */ /* 0x000fd2000bf05270 */
[----:B------:R-:W-:Y:S05]  /*3710*/  BRA.U !UP0, `(.L_x_26882) ;  /* 0x0000000108487547 */ /* 0x000fea000b800000 */
.L_x_26856:
        /* <DEDUP_REMOVED lines=16> */
.L_x_26883:
[----:B------:R-:W-:Y:S01]  /*3820*/  IMAD.MOV.U32 R16, RZ, RZ, RZ ;  /* 0x000000ffff107224 */ /* 0x000fe200078e00ff */
[----:B------:R-:W-:Y:S06]  /*3830*/  BRA `(.L_x_26857) ;  /* 0x0000000000387947 */ /* 0x000fec0003800000 */
.L_x_26882:
        /* <DEDUP_REMOVED lines=8> */
.L_x_26885:
[----:B------:R-:W-:Y:S05]  /*38c0*/  BSYNC.RECONVERGENT B0 ;  /* 0x0000000000007941 */ /* 0x000fea0003800200 */
.L_x_26884:
[----:B------:R-:W4:Y:S01]  /*38d0*/  F2I.FTZ.TRUNC.NTZ R16, R16 ;  /* 0x0000001000107305 */ /* 0x000f22000021f100 */
[----:B------:R-:W-:Y:S05]  /*38e0*/  BRA `(.L_x_26857) ;  /* 0x00000000000c7947 */ /* 0x000fea0003800000 */
.L_x_26881:
[----:B------:R0:W5:Y:S01]  /*38f0*/  LDG.E R16, desc[UR36][R4.64] ;  /* 0x0000002404107981 */ /* 0x000162000c1e1900 */
[----:B------:R-:W-:Y:S05]  /*3900*/  BRA `(.L_x_26857) ;  /* 0x0000000000047947 */ /* 0x000fea0003800000 */
.L_x_26880:
[----:B------:R0:W5:Y:S02]  /*3910*/  LDG.E R16, desc[UR36][R4.64] ;  /* 0x0000002404107981 */ /* 0x000164000c1e1900 */
.L_x_26857:
        /* <DEDUP_REMOVED lines=18> */
.L_x_26889:
[----:B------:R0:W5:Y:S01]  /*3a40*/  LDG.E.U8 R18, desc[UR36][R4.64] ;  /* 0x0000002404127981 */ /* 0x000162000c1e1100 */
[----:B------:R-:W-:Y:S05]  /*3a50*/  BRA `(.L_x_26891) ;  /* 0x0000000c00307947 */ /* 0x000fea0003800000 */
.L_x_26888:
        /* <DEDUP_REMOVED lines=8> */
.L_x_26893:
[----:B------:R0:W5:Y:S01]  /*3ae0*/  LDG.E R18, desc[UR36][R4.64] ;  /* 0x0000002404127981 */ /* 0x000162000c1e1900 */
[----:B------:R-:W-:Y:S05]  /*3af0*/  BRA `(.L_x_26891) ;  /* 0x0000000c00087947 */ /* 0x000fea0003800000 */
.L_x_26892:
[----:B------:R0:W5:Y:S01]  /*3b00*/  LDG.E.S16 R18, desc[UR36][R4.64] ;  /* 0x0000002404127981 */ /* 0x000162000c1e1700 */
[----:B------:R-:W-:Y:S05]  /*3b10*/  BRA `(.L_x_26891) ;  /* 0x0000000c00007947 */ /* 0x000fea0003800000 */
.L_x_26887:
        /* <DEDUP_REMOVED lines=9> */
.L_x_26895:
[----:B------:R-:W2:Y:S02]  /*3bb0*/  LDG.E.U16 R4, desc[UR36][R4.64] ;  /* 0x0000002404047981 */ /* 0x000ea4000c1e1500 */
[----:B--2---:R-:W-:-:S06]  /*3bc0*/  HADD2.F32 R18, -RZ, R4.H0_H0 ;  /* 0x20000004ff127230 */ /* 0x004fcc0000004100 */
[----:B------:R-:W0:Y:S01]  /*3bd0*/  F2I.FTZ.TRUNC.NTZ R18, R18 ;  /* 0x0000001200127305 */ /* 0x000e22000021f100 */
[----:B------:R-:W-:Y:S05]  /*3be0*/  BRA `(.L_x_26891) ;  /* 0x0000000800cc7947 */ /* 0x000fea0003800000 */
.L_x_26894:
        /* <DEDUP_REMOVED lines=9> */
.L_x_26897:
[----:B------:R-:W2:Y:S02]  /*3c80*/  LDG.E.U16 R4, desc[UR36][R4.64] ;  /* 0x0000002404047981 */ /* 0x000ea4000c1e1500 */
[----:B--2---:R-:W-:-:S06]  /*3c90*/  HADD2.F32 R18, -RZ, R4.H0_H0 ;  /* 0x20000004ff127230 */ /* 0x004fcc0000004100 */
[----:B------:R-:W0:Y:S01]  /*3ca0*/  F2I.FTZ.TRUNC.NTZ R18, R18 ;  /* 0x0000001200127305 */ /* 0x000e22000021f100 */
[----:B------:R-:W-:Y:S05]  /*3cb0*/  BRA `(.L_x_26891) ;  /* 0x0000000800987947 */ /* 0x000fea0003800000 */
.L_x_26896:
[----:B------:R-:W2:Y:S02]  /*3cc0*/  LDG.E.64 R4, desc[UR36][R4.64] ;  /* 0x0000002404047981 */ /* 0x000ea4000c1e1b00 */
[----:B--2---:R0:W1:Y:S01]  /*3cd0*/  F2I.F64.TRUNC R18, R4 ;  /* 0x0000000400127311 */ /* 0x004062000030d100 */
[----:B------:R-:W-:Y:S05]  /*3ce0*/  BRA `(.L_x_26891) ;  /* 0x00000008008c7947 */ /* 0x000fea0003800000 */
.L_x_26886:
        /* <DEDUP_REMOVED lines=12> */
.L_x_26900:
[----:B------:R-:W2:Y:S02]  /*3db0*/  LDG.E.64 R4, desc[UR36][R4.64] ;  /* 0x0000002404047981 */ /* 0x000ea4000c1e1b00 */
[----:B--2---:R0:W1:Y:S01]  /*3dc0*/  F2I.F64.TRUNC R18, R4 ;  /* 0x0000000400127311 */ /* 0x004062000030d100 */
[----:B------:R-:W-:Y:S05]  /*3dd0*/  BRA `(.L_x_26891) ;  /* 0x0000000800507947 */ /* 0x000fea0003800000 */
.L_x_26899:
        /* <DEDUP_REMOVED lines=26> */
.L_x_26902:
        /* <DEDUP_REMOVED lines=14> */
.L_x_26901:
[----:B------:R-:W2:Y:S02]  /*4060*/  LDG.E.U16 R18, desc[UR36][R4.64] ;  /* 0x0000002404127981 */ /* 0x000ea4000c1e1500 */
[----:B--2---:R-:W-:-:S06]  /*4070*/  IMAD.U32 R18, R18, 0x10000, RZ ;  /* 0x0001000012127824 */ /* 0x004fcc00078e00ff */
[----:B------:R-:W0:Y:S01]  /*4080*/  F2I.FTZ.TRUNC.NTZ R18, R18 ;  /* 0x0000001200127305 */ /* 0x000e22000021f100 */
[----:B------:R-:W-:Y:S05]  /*4090*/  BRA `(.L_x_26891) ;  /* 0x0000000400a07947 */ /* 0x000fea0003800000 */
.L_x_26898:
        /* <DEDUP_REMOVED lines=10> */
.L_x_26905:
        /* <DEDUP_REMOVED lines=21> */
.L_x_26909:
[----:B------:R-:W-:Y:S05]  /*4290*/  BSYNC.RECONVERGENT B1 ;  /* 0x0000000000017941 */ /* 0x000fea0003800200 */
.L_x_26908:
[----:B------:R-:W-:Y:S01]  /*42a0*/  IMAD.SHL.U32 R0, R0, 0x100000, RZ ;  /* 0x0010000000007824 */ /* 0x000fe200078e00ff */
[----:B------:R-:W-:-:S04]  /*42b0*/  LEA R3, R3, 0x3b800000, 0x17 ;  /* 0x3b80000003037811 */ /* 0x000fc800078eb8ff */
[----:B------:R-:W-:-:S07]  /*42c0*/  LOP3.LUT R18, R3, R0, R7, 0xfe, !PT ;  /* 0x0000000003127212 */ /* 0x000fce00078efe07 */
.L_x_26907:
[----:B------:R-:W-:Y:S05]  /*42d0*/  BSYNC.RECONVERGENT B0 ;  /* 0x0000000000007941 */ /* 0x000fea0003800200 */
.L_x_26906:
[----:B------:R-:W0:Y:S01]  /*42e0*/  F2I.FTZ.TRUNC.NTZ R18, R18 ;  /* 0x0000001200127305 */ /* 0x000e22000021f100 */
[----:B------:R-:W-:Y:S05]  /*42f0*/  BRA `(.L_x_26891) ;  /* 0x0000000400087947 */ /* 0x000fea0003800000 */
.L_x_26904:
        /* <DEDUP_REMOVED lines=21> */
.L_x_26913:
[----:B------:R-:W-:Y:S05]  /*4450*/  BSYNC.RECONVERGENT B1 ;  /* 0x0000000000017941 */ /* 0x000fea0003800200 */
.L_x_26912:
[----:B------:R-:W-:Y:S01]  /*4460*/  IMAD.SHL.U32 R0, R0, 0x200000, RZ ;  /* 0x0020000000007824 */ /* 0x000fe200078e00ff */
[----:B------:R-:W-:-:S04]  /*4470*/  LEA R3, R3, 0x37800000, 0x17 ;  /* 0x3780000003037811 */ /* 0x000fc800078eb8ff */
[----:B------:R-:W-:-:S07]  /*4480*/  LOP3.LUT R18, R3, R0, R7, 0xfe, !PT ;  /* 0x0000000003127212 */ /* 0x000fce00078efe07 */
.L_x_26911:
[----:B------:R-:W-:Y:S05]  /*4490*/  BSYNC.RECONVERGENT B0 ;  /* 0x0000000000007941 */ /* 0x000fea0003800200 */
.L_x_26910:
[----:B------:R-:W0:Y:S01]  /*44a0*/  F2I.FTZ.TRUNC.NTZ R18, R18 ;  /* 0x0000001200127305 */ /* 0x000e22000021f100 */
[----:B------:R-:W-:Y:S05]  /*44b0*/  BRA `(.L_x_26891) ;  /* 0x0000000000987947 */ /* 0x000fea0003800000 */
.L_x_26903:
[----:B------:R-:W-:-:S09]  /*44c0*/  UISETP.NE.AND UP0, UPT, UR4, 0x1c, UPT ;  /* 0x0000001c0400788c */ /* 0x000fd2000bf05270 */
[----:B------:R-:W-:Y:S05]  /*44d0*/  BRA.U !UP0, `(.L_x_26914) ;  /* 0x00000001088c7547 */ /* 0x000fea000b800000 */
[----:B------:R-:W-:-:S09]  /*44e0*/  UISETP.NE.AND UP0, UPT, UR4, 0x1d, UPT ;  /* 0x0000001d0400788c */ /* 0x000fd2000bf05270 */
[----:B------:R-:W-:Y:S05]  /*44f0*/  BRA.U !UP0, `(.L_x_26915) ;  /* 0x00000001087c7547 */ /* 0x000fea000b800000 */
[----:B------:R-:W-:-:S09]  /*4500*/  UISETP.NE.AND UP0, UPT, UR4, 0x2c, UPT ;  /* 0x0000002c0400788c */ /* 0x000fd2000bf05270 */
[----:B------:R-:W-:Y:S05]  /*4510*/  BRA.U !UP0, `(.L_x_26916) ;  /* 0x0000000108487547 */ /* 0x000fea000b800000 */
.L_x_26890:
        /* <DEDUP_REMOVED lines=16> */
.L_x_26917:
[----:B------:R-:W-:Y:S01]  /*4620*/  IMAD.MOV.U32 R18, RZ, RZ, RZ ;  /* 0x000000ffff127224 */ /* 0x000fe200078e00ff */
[----:B------:R-:W-:Y:S06]  /*4630*/  BRA `(.L_x_26891) ;  /* 0x0000000000387947 */ /* 0x000fec0003800000 */
.L_x_26916:
        /* <DEDUP_REMOVED lines=8> */
.L_x_26919:
[----:B------:R-:W-:Y:S05]  /*46c0*/  BSYNC.RECONVERGENT B0 ;  /* 0x0000000000007941 */ /* 0x000fea0003800200 */
.L_x_26918:
[----:B------:R-:W0:Y:S01]  /*46d0*/  F2I.FTZ.TRUNC.NTZ R18, R18 ;  /* 0x0000001200127305 */ /* 0x000e22000021f100 */
[----:B------:R-:W-:Y:S05]  /*46e0*/  BRA `(.L_x_26891) ;  /* 0x00000000000c7947 */ /* 0x000fea0003800000 */
.L_x_26915:
[----:B------:R0:W5:Y:S01]  /*46f0*/  LDG.E R18, desc[UR36][R4.64] ;  /* 0x0000002404127981 */ /* 0x000162000c1e1900 */
[----:B------:R-:W-:Y:S05]  /*4700*/  BRA `(.L_x_26891) ;  /* 0x0000000000047947 */ /* 0x000fea0003800000 */
.L_x_26914:
[----:B------:R0:W5:Y:S02]  /*4710*/  LDG.E R18, desc[UR36][R4.64] ;  /* 0x0000002404127981 */ /* 0x000164000c1e1900 */
.L_x_26891:
[----:B012--5:R-:W-:Y:S01]  /*4720*/  SHF.R.S32.HI R19, RZ, 0x1f, R18 ;  /* 0x0000001fff137819 */ /* 0x027fe20000011412 */
[----:B------:R-:W-:-:S07]  /*4730*/  VIADD R25, R45, 0x80 ;  /* 0x000000802d197836 */ /* 0x000fce0000000000 */
.L_x_26749:
[----:B------:R-:W-:Y:S05]  /*4740*/  BSYNC.RECONVERGENT B6 ;  /* 0x0000000000067941 */ /* 0x000fea0003800200 */
.L_x_26748:
        /* <DEDUP_REMOVED lines=26> */
.L_x_26925:
[----:B------:R0:W5:Y:S01]  /*48f0*/  LDG.E.U8 R31, desc[UR36][R4.64] ;  /* 0x00000024041f7981 */ /* 0x000162000c1e1100 */
[----:B------:R-:W-:Y:S05]  /*4900*/  BRA `(.L_x_26927) ;  /* 0x0000000c00307947 */ /* 0x000fea0003800000 */
.L_x_26924:
        /* <DEDUP_REMOVED lines=8> */
.L_x_26929:
[----:B------:R0:W5:Y:S01]  /*4990*/  LDG.E R31, desc[UR36][R4.64] ;  /* 0x00000024041f7981 */ /* 0x000162000c1e1900 */
[----:B------:R-:W-:Y:S05]  /*49a0*/  BRA `(.L_x_26927) ;  /* 0x0000000c00087947 */ /* 0x000fea0003800000 */
.L_x_26928:
[----:B------:R0:W5:Y:S01]  /*49b0*/  LDG.E.S16 R31, desc[UR36][R4.64] ;  /* 0x00000024041f7981 */ /* 0x000162000c1e1700 */
[----:B------:R-:W-:Y:S05]  /*49c0*/  BRA `(.L_x_26927) ;  /* 0x0000000c00007947 */ /* 0x000fea0003800000 */
.L_x_26923:
        /* <DEDUP_REMOVED lines=9> */
.L_x_26931:
[----:B------:R-:W2:Y:S02]  /*4a60*/  LDG.E.U16 R4, desc[UR36][R4.64] ;  /* 0x0000002404047981 */ /* 0x000ea4000c1e1500 */
[----:B--2---:R-:W-:-:S06]  /*4a70*/  HADD2.F32 R31, -RZ, R4.H0_H0 ;  /* 0x20000004ff1f7230 */ /* 0x004fcc0000004100 */
[----:B------:R-:W0:Y:S01]  /*4a80*/  F2I.FTZ.TRUNC.NTZ R31, R31 ;  /* 0x0000001f001f7305 */ /* 0x000e22000021f100 */
[----:B------:R-:W-:Y:S05]  /*4a90*/  BRA `(.L_x_26927) ;  /* 0x0000000800cc7947 */ /* 0x000fea0003800000 */
.L_x_26930:
        /* <DEDUP_REMOVED lines=9> */
.L_x_26933:
[----:B------:R-:W2:Y:S02]  /*4b30*/  LDG.E.U16 R4, desc[UR36][R4.64] ;  /* 0x0000002404047981 */ /* 0x000ea4000c1e1500 */
[----:B--2---:R-:W-:-:S06]  /*4b40*/  HADD2.F32 R31, -RZ, R4.H0_H0 ;  /* 0x20000004ff1f7230 */ /* 0x004fcc0000004100 */
[----:B------:R-:W0:Y:S01]  /*4b50*/  F2I.FTZ.TRUNC.NTZ R31, R31 ;  /* 0x0000001f001f7305 */ /* 0x000e22000021f100 */
[----:B------:R-:W-:Y:S05]  /*4b60*/  BRA `(.L_x_26927) ;  /* 0x0000000800987947 */ /* 0x000fea0003800000 */
.L_x_26932:
[----:B------:R-:W2:Y:S02]  /*4b70*/  LDG.E.64 R4, desc[UR36][R4.64] ;  /* 0x0000002404047981 */ /* 0x000ea4000c1e1b00 */
[----:B--2---:R0:W1:Y:S01]  /*4b80*/  F2I.F64.TRUNC R31, R4 ;  /* 0x00000004001f7311 */ /* 0x004062000030d100 */
[----:B------:R-:W-:Y:S05]  /*4b90*/  BRA `(.L_x_26927) ;  /* 0x00000008008c7947 */ /* 0x000fea0003800000 */
.L_x_26922:
        /* <DEDUP_REMOVED lines=12> */
.L_x_26936:
[----:B------:R-:W2:Y:S02]  /*4c60*/  LDG.E.64 R4, desc[UR36][R4.64] ;  /* 0x0000002404047981 */ /* 0x000ea4000c1e1b00 */
[----:B--2---:R0:W1:Y:S01]  /*4c70*/  F2I.F64.TRUNC R31, R4 ;  /* 0x00000004001f7311 */ /* 0x004062000030d100 */
[----:B------:R-:W-:Y:S05]  /*4c80*/  BRA `(.L_x_26927) ;  /* 0x0000000800507947 */ /* 0x000fea0003800000 */
.L_x_26935:
        /* <DEDUP_REMOVED lines=26> */
.L_x_26938:
        /* <DEDUP_REMOVED lines=14> */
.L_x_26937:
[----:B------:R-:W2:Y:S02]  /*4f10*/  LDG.E.U16 R31, desc[UR36][R4.64] ;  /* 0x00000024041f7981 */ /* 0x000ea4000c1e1500 */
[----:B--2---:R-:W-:-:S06]  /*4f20*/  SHF.L.U32 R31, R31, 0x10, RZ ;  /* 0x000000101f1f7819 */ /* 0x004fcc00000006ff */
[----:B------:R-:W0:Y:S01]  /*4f30*/  F2I.FTZ.TRUNC.NTZ R31, R31 ;  /* 0x0000001f001f7305 */ /* 0x000e22000021f100 */
[----:B------:R-:W-:Y:S05]  /*4f40*/  BRA `(.L_x_26927) ;  /* 0x0000000400a07947 */ /* 0x000fea0003800000 */
.L_x_26934:
        /* <DEDUP_REMOVED lines=10> */
.L_x_26941:
        /* <DEDUP_REMOVED lines=21> */
.L_x_26945:
[----:B------:R-:W-:Y:S05]  /*5140*/  BSYNC.RECONVERGENT B1 ;  /* 0x0000000000017941 */ /* 0x000fea0003800200 */
.L_x_26944:
[----:B------:R-:W-:Y:S01]  /*5150*/  IMAD.SHL.U32 R0, R0, 0x100000, RZ ;  /* 0x0010000000007824 */ /* 0x000fe200078e00ff */
[----:B------:R-:W-:-:S04]  /*5160*/  LEA R3, R3, 0x3b800000, 0x17 ;  /* 0x3b80000003037811 */ /* 0x000fc800078eb8ff */
[----:B------:R-:W-:-:S07]  /*5170*/  LOP3.LUT R31, R3, R0, R31, 0xfe, !PT ;  /* 0x00000000031f7212 */ /* 0x000fce00078efe1f */
.L_x_26943:
[----:B------:R-:W-:Y:S05]  /*5180*/  BSYNC.RECONVERGENT B0 ;  /* 0x0000000000007941 */ /* 0x000fea0003800200 */
.L_x_26942:
[----:B------:R-:W0:Y:S01]  /*5190*/  F2I.FTZ.TRUNC.NTZ R31, R31 ;  /* 0x0000001f001f7305 */ /* 0x000e22000021f100 */
[----:B------:R-:W-:Y:S05]  /*51a0*/  BRA `(.L_x_26927) ;  /* 0x0000000400087947 */ /* 0x000fea0003800000 */
.L_x_26940:
        /* <DEDUP_REMOVED lines=21> */
.L_x_26949:
[----:B------:R-:W-:Y:S05]  /*5300*/  BSYNC.RECONVERGENT B1 ;  /* 0x0000000000017941 */ /* 0x000fea0003800200 */
.L_x_26948:
[----:B------:R-:W-:Y:S01]  /*5310*/  IMAD.SHL.U32 R0, R0, 0x200000, RZ ;  /* 0x0020000000007824 */ /* 0x000fe200078e00ff */
[----:B------:R-:W-:-:S04]  /*5320*/  LEA R3, R3, 0x37800000, 0x17 ;  /* 0x3780000003037811 */ /* 0x000fc800078eb8ff */
[----:B------:R-:W-:-:S07]  /*5330*/  LOP3.LUT R31, R3, R0, R31, 0xfe, !PT ;  /* 0x00000000031f7212 */ /* 0x000fce00078efe1f */
.L_x_26947:
[----:B------:R-:W-:Y:S05]  /*5340*/  BSYNC.RECONVERGENT B0 ;  /* 0x0000000000007941 */ /* 0x000fea0003800200 */
.L_x_26946:
[----:B------:R-:W0:Y:S01]  /*5350*/  F2I.FTZ.TRUNC.NTZ R31, R31 ;  /* 0x0000001f001f7305 */ /* 0x000e22000021f100 */
[----:B------:R-:W-:Y:S05]  /*5360*/  BRA `(.L_x_26927) ;  /* 0x0000000000987947 */ /* 0x000fea0003800000 */
.L_x_26939:
        /* <DEDUP_REMOVED lines=14> */
.L_x_26953:
[----:B------:R-:W-:Y:S05]  /*5450*/  BSYNC.RECONVERGENT B0 ;  /* 0x0000000000007941 */ /* 0x000fea0003800200 */
.L_x_26952:
[----:B------:R-:W0:Y:S01]  /*5460*/  F2I.FTZ.TRUNC.NTZ R31, R31 ;  /* 0x0000001f001f7305 */ /* 0x000e22000021f100 */
[----:B------:R-:W-:Y:S05]  /*5470*/  BRA `(.L_x_26927) ;  /* 0x0000000000547947 */ /* 0x000fea0003800000 */
.L_x_26926:
        /* <DEDUP_REMOVED lines=16> */
.L_x_26954:
[----:B------:R-:W-:Y:S01]  /*5580*/  IMAD.MOV.U32 R31, RZ, RZ, RZ ;  /* 0x000000ffff1f7224 */ /* 0x000fe200078e00ff */
[----:B------:R-:W-:Y:S06]  /*5590*/  BRA `(.L_x_26927) ;  /* 0x00000000000c7947 */ /* 0x000fec0003800000 */
.L_x_26951:
[----:B------:R0:W5:Y:S01]  /*55a0*/  LDG.E R31, desc[UR36][R4.64] ;  /* 0x00000024041f7981 */ /* 0x000162000c1e1900 */
[----:B------:R-:W-:Y:S05]  /*55b0*/  BRA `(.L_x_26927) ;  /* 0x0000000000047947 */ /* 0x000fea0003800000 */
.L_x_26950:
[----:B------:R0:W5:Y:S02]  /*55c0*/  LDG.E R31, desc[UR36][R4.64] ;  /* 0x00000024041f7981 */ /* 0x000164000c1e1900 */
.L_x_26927:
        /* <DEDUP_REMOVED lines=18> */
.L_x_26958:
[----:B------:R0:W5:Y:S01]  /*56f0*/  LDG.E.U8 R17, desc[UR36][R4.64] ;  /* 0x0000002404117981 */ /* 0x000162000c1e1100 */
[----:B------:R-:W-:Y:S05]  /*5700*/  BRA `(.L_x_26960) ;  /* 0x0000000c00307947 */ /* 0x000fea0003800000 */
.L_x_26957:
        /* <DEDUP_REMOVED lines=8> */
.L_x_26962:
[----:B------:R0:W5:Y:S01]  /*5790*/  LDG.E R17, desc[UR36][R4.64] ;  /* 0x0000002404117981 */ /* 0x000162000c1e1900 */
[----:B------:R-:W-:Y:S05]  /*57a0*/  BRA `(.L_x_26960) ;  /* 0x0000000c00087947 */ /* 0x000fea0003800000 */
.L_x_26961:
[----:B------:R0:W5:Y:S01]  /*57b0*/  LDG.E.S16 R17, desc[UR36][R4.64] ;  /* 0x0000002404117981 */ /* 0x000162000c1e1700 */
[----:B------:R-:W-:Y:S05]  /*57c0*/  BRA `(.L_x_26960) ;  /* 0x0000000c00007947 */ /* 0x000fea0003800000 */
.L_x_26956:
        /* <DEDUP_REMOVED lines=9> */
.L_x_26964:
[----:B------:R-:W3:Y:S02]  /*5860*/  LDG.E.U16 R4, desc[UR36][R4.64] ;  /* 0x0000002404047981 */ /* 0x000ee4000c1e1500 */
[----:B---3--:R-:W-:-:S06]  /*5870*/  HADD2.F32 R17, -RZ, R4.H0_H0 ;  /* 0x20000004ff117230 */ /* 0x008fcc0000004100 */
[----:B------:R-:W0:Y:S01]  /*5880*/  F2I.FTZ.TRUNC.NTZ R17, R17 ;  /* 0x0000001100117305 */ /* 0x000e22000021f100 */
[----:B------:R-:W-:Y:S05]  /*5890*/  BRA `(.L_x_26960) ;  /* 0x0000000800cc7947 */ /* 0x000fea0003800000 */
.L_x_26963:
        /* <DEDUP_REMOVED lines=9> */
.L_x_26966:
[----:B------:R-:W3:Y:S02]  /*5930*/  LDG.E.U16 R4, desc[UR36][R4.64] ;  /* 0x0000002404047981 */ /* 0x000ee4000c1e1500 */
[----:B---3--:R-:W-:-:S06]  /*5940*/  HADD2.F32 R17, -RZ, R4.H0_H0 ;  /* 0x20000004ff117230 */ /* 0x008fcc0000004100 */
[----:B------:R-:W0:Y:S01]  /*5950*/  F2I.FTZ.TRUNC.NTZ R17, R17 ;  /* 0x0000001100117305 */ /* 0x000e22000021f100 */
[----:B------:R-:W-:Y:S05]  /*5960*/  BRA `(.L_x_26960) ;  /* 0x0000000800987947 */ /* 0x000fea0003800000 */
.L_x_26965:
[----:B------:R-:W3:Y:S02]  /*5970*/  LDG.E.64 R4, desc[UR36][R4.64] ;  /* 0x0000002404047981 */ /* 0x000ee4000c1e1b00 */
[----:B---3--:R0:W3:Y:S01]  /*5980*/  F2I.F64.TRUNC R17, R4 ;  /* 0x0000000400117311 */ /* 0x0080e2000030d100 */
[----:B------:R-:W-:Y:S05]  /*5990*/  BRA `(.L_x_26960) ;  /* 0x00000008008c7947 */ /* 0x000fea0003800000 */
.L_x_26955:
        /* <DEDUP_REMOVED lines=12> */
.L_x_26969:
[----:B------:R-:W3:Y:S02]  /*5a60*/  LDG.E.64 R4, desc[UR36][R4.64] ;  /* 0x0000002404047981 */ /* 0x000ee4000c1e1b00 */
[----:B---3--:R0:W3:Y:S01]  /*5a70*/  F2I.F64.TRUNC R17, R4 ;  /* 0x0000000400117311 */ /* 0x0080e2000030d100 */
[----:B------:R-:W-:Y:S05]  /*5a80*/  BRA `(.L_x_26960) ;  /* 0x0000000800507947 */ /* 0x000fea0003800000 */
.L_x_26968:
        /* <DEDUP_REMOVED lines=26> */
.L_x_26971:
        /* <DEDUP_REMOVED lines=14> */
.L_x_26970:
[----:B------:R-:W3:Y:S02]  /*5d10*/  LDG.E.U16 R17, desc[UR36][R4.64] ;  /* 0x0000002404117981 */ /* 0x000ee4000c1e1500 */
[----:B---3--:R-:W-:-:S06]  /*5d20*/  IMAD.U32 R17, R17, 0x10000, RZ ;  /* 0x0001000011117824 */ /* 0x008fcc00078e00ff */
[----:B------:R-:W0:Y:S01]  /*5d30*/  F2I.FTZ.TRUNC.NTZ R17, R17 ;  /* 0x0000001100117305 */ /* 0x000e22000021f100 */
[----:B------:R-:W-:Y:S05]  /*5d40*/  BRA `(.L_x_26960) ;  /* 0x0000000400a07947 */ /* 0x000fea0003800000 */
.L_x_26967:
        /* <DEDUP_REMOVED lines=10> */
.L_x_26974:
        /* <DEDUP_REMOVED lines=21> */
.L_x_26978:
[----:B------:R-:W-:Y:S05]  /*5f40*/  BSYNC.RECONVERGENT B1 ;  /* 0x0000000000017941 */ /* 0x000fea0003800200 */
.L_x_26977:
[----:B------:R-:W-:Y:S02]  /*5f50*/  SHF.L.U32 R0, R0, 0x14, RZ ;  /* 0x0000001400007819 */ /* 0x000fe400000006ff */
[----:B------:R-:W-:-:S04]  /*5f60*/  LEA R3, R3, 0x3b800000, 0x17 ;  /* 0x3b80000003037811 */ /* 0x000fc800078eb8ff */
[----:B------:R-:W-:-:S07]  /*5f70*/  LOP3.LUT R17, R3, R0, R17, 0xfe, !PT ;  /* 0x0000000003117212 */ /* 0x000fce00078efe11 */
.L_x_26976:
[----:B------:R-:W-:Y:S05]  /*5f80*/  BSYNC.RECONVERGENT B0 ;  /* 0x0000000000007941 */ /* 0x000fea0003800200 */
.L_x_26975:
[----:B------:R-:W0:Y:S01]  /*5f90*/  F2I.FTZ.TRUNC.NTZ R17, R17 ;  /* 0x0000001100117305 */ /* 0x000e22000021f100 */
[----:B------:R-:W-:Y:S05]  /*5fa0*/  BRA `(.L_x_26960) ;  /* 0x0000000400087947 */ /* 0x000fea0003800000 */
.L_x_26973:
        /* <DEDUP_REMOVED lines=21> */
.L_x_26982:
[----:B------:R-:W-:Y:S05]  /*6100*/  BSYNC.RECONVERGENT B1 ;  /* 0x0000000000017941 */ /* 0x000fea0003800200 */
.L_x_26981:
[----:B------:R-:W-:Y:S01]  /*6110*/  IMAD.SHL.U32 R0, R0, 0x200000, RZ ;  /* 0x0020000000007824 */ /* 0x000fe200078e00ff */
[----:B------:R-:W-:-:S04]  /*6120*/  LEA R3, R3, 0x37800000, 0x17 ;  /* 0x3780000003037811 */ /* 0x000fc800078eb8ff */
[----:B------:R-:W-:-:S07]  /*6130*/  LOP3.LUT R17, R3, R0, R17, 0xfe, !PT ;  /* 0x0000000003117212 */ /* 0x000fce00078efe11 */
.L_x_26980:
[----:B------:R-:W-:Y:S05]  /*6140*/  BSYNC.RECONVERGENT B0 ;  /* 0x0000000000007941 */ /* 0x000fea0003800200 */
.L_x_26979:
[----:B------:R-:W0:Y:S01]  /*6150*/  F2I.FTZ.TRUNC.NTZ R17, R17 ;  /* 0x0000001100117305 */ /* 0x000e22000021f100 */
[----:B------:R-:W-:Y:S05]  /*6160*/  BRA `(.L_x_26960) ;  /* 0x0000000000987947 */ /* 0x000fea0003800000 */
.L_x_26972:
        /* <DEDUP_REMOVED lines=14> */
.L_x_26986:
[----:B------:R-:W-:Y:S05]  /*6250*/  BSYNC.RECONVERGENT B0 ;  /* 0x0000000000007941 */ /* 0x000fea0003800200 */
.L_x_26985:
[----:B------:R-:W0:Y:S01]  /*6260*/  F2I.FTZ.TRUNC.NTZ R17, R17 ;  /* 0x0000001100117305 */ /* 0x000e22000021f100 */
[----:B------:R-:W-:Y:S05]  /*6270*/  BRA `(.L_x_26960) ;  /* 0x0000000000547947 */ /* 0x000fea0003800000 */
.L_x_26959:
        /* <DEDUP_REMOVED lines=16> */
.L_x_26987:
[----:B------:R-:W-:Y:S01]  /*6380*/  IMAD.MOV.U32 R17, RZ, RZ, RZ ;  /* 0x000000ffff117224 */ /* 0x000fe200078e00ff */
[----:B------:R-:W-:Y:S06]  /*6390*/  BRA `(.L_x_26960) ;  /* 0x00000000000c7947 */ /* 0x000fec0003800000 */
.L_x_26984:
[----:B------:R0:W5:Y:S01]  /*63a0*/  LDG.E R17, desc[UR36][R4.64] ;  /* 0x0000002404117981 */ /* 0x000162000c1e1900 */
[----:B------:R-:W-:Y:S05]  /*63b0*/  BRA `(.L_x_26960) ;  /* 0x0000000000047947 */ /* 0x000fea0003800000 */
.L_x_26983:
[----:B------:R0:W5:Y:S02]  /*63c0*/  LDG.E R17, desc[UR36][R4.64] ;  /* 0x0000002404117981 */ /* 0x000164000c1e1900 */
.L_x_26960:
        /* <DEDUP_REMOVED lines=18> */
.L_x_26991:
[----:B------:R0:W5:Y:S01]  /*64f0*/  LDG.E.U8 R33, desc[UR36][R4.64] ;  /* 0x0000002404217981 */ /* 0x000162000c1e1100 */
[----:B------:R-:W-:Y:S05]  /*6500*/  BRA `(.L_x_26993) ;  /* 0x0000000c00307947 */ /* 0x000fea0003800000 */
.L_x_26990:
        /* <DEDUP_REMOVED lines=8> */
.L_x_26995:
[----:B------:R0:W5:Y:S01]  /*6590*/  LDG.E R33, desc[UR36][R4.64] ;  /* 0x0000002404217981 */ /* 0x000162000c1e1900 */
[----:B------:R-:W-:Y:S05]  /*65a0*/  BRA `(.L_x_26993) ;  /* 0x0000000c00087947 */ /* 0x000fea0003800000 */
.L_x_26994:
[----:B------:R0:W5:Y:S01]  /*65b0*/  LDG.E.S16 R33, desc[UR36][R4.64] ;  /* 0x0000002404217981 */ /* 0x000162000c1e1700 */
[----:B------:R-:W-:Y:S05]  /*65c0*/  BRA `(.L_x_26993) ;  /* 0x0000000c00007947 */ /* 0x000fea0003800000 */
.L_x_26989:
        /* <DEDUP_REMOVED lines=9> */
.L_x_26997:
[----:B------:R-:W3:Y:S02]  /*6660*/  LDG.E.U16 R4, desc[UR36][R4.64] ;  /* 0x0000002404047981 */ /* 0x000ee4000c1e1500 */
[----:B---3--:R-:W-:-:S06]  /*6670*/  HADD2.F32 R33, -RZ, R4.H0_H0 ;  /* 0x20000004ff217230 */ /* 0x008fcc0000004100 */
[----:B------:R-:W0:Y:S01]  /*6680*/  F2I.FTZ.TRUNC.NTZ R33, R33 ;  /* 0x0000002100217305 */ /* 0x000e22000021f100 */
[----:B------:R-:W-:Y:S05]  /*6690*/  BRA `(.L_x_26993) ;  /* 0x0000000800cc7947 */ /* 0x000fea0003800000 */
.L_x_26996:
        /* <DEDUP_REMOVED lines=9> */
.L_x_26999:
[----:B------:R-:W3:Y:S02]  /*6730*/  LDG.E.U16 R4, desc[UR36][R4.64] ;  /* 0x0000002404047981 */ /* 0x000ee4000c1e1500 */
[----:B---3--:R-:W-:-:S06]  /*6740*/  HADD2.F32 R33, -RZ, R4.H0_H0 ;  /* 0x20000004ff217230 */ /* 0x008fcc0000004100 */
[----:B------:R-:W0:Y:S01]  /*6750*/  F2I.FTZ.TRUNC.NTZ R33, R33 ;  /* 0x0000002100217305 */ /* 0x000e22000021f100 */
[----:B------:R-:W-:Y:S05]  /*6760*/  BRA `(.L_x_26993) ;  /* 0x0000000800987947 */ /* 0x000fea0003800000 */
.L_x_26998:
[----:B------:R-:W3:Y:S02]  /*6770*/  LDG.E.64 R4, desc[UR36][R4.64] ;  /* 0x0000002404047981 */ /* 0x000ee4000c1e1b00 */
[----:B---3--:R0:W3:Y:S01]  /*6780*/  F2I.F64.TRUNC R33, R4 ;  /* 0x0000000400217311 */ /* 0x0080e2000030d100 */
[----:B------:R-:W-:Y:S05]  /*6790*/  BRA `(.L_x_26993) ;  /* 0x00000008008c7947 */ /* 0x000fea0003800000 */
.L_x_26988:
        /* <DEDUP_REMOVED lines=12> */
.L_x_27002:
[----:B------:R-:W3:Y:S02]  /*6860*/  LDG.E.64 R4, desc[UR36][R4.64] ;  /* 0x0000002404047981 */ /* 0x000ee4000c1e1b00 */
[----:B---3--:R0:W3:Y:S01]  /*6870*/  F2I.F64.TRUNC R33, R4 ;  /* 0x0000000400217311 */ /* 0x0080e2000030d100 */
[----:B------:R-:W-:Y:S05]  /*6880*/  BRA `(.L_x_26993) ;  /* 0x0000000800507947 */ /* 0x000fea0003800000 */
.L_x_27001:
        /* <DEDUP_REMOVED lines=26> */
.L_x_27004:
        /* <DEDUP_REMOVED lines=14> */
.L_x_27003:
[----:B------:R-:W3:Y:S02]  /*6b10*/  LDG.E.U16 R33, desc[UR36][R4.64] ;  /* 0x0000002404217981 */ /* 0x000ee4000c1e1500 */
[----:B---3--:R-:W-:-:S06]  /*6b20*/  IMAD.U32 R33, R33, 0x10000, RZ ;  /* 0x0001000021217824 */ /* 0x008fcc00078e00ff */
[----:B------:R-:W0:Y:S01]  /*6b30*/  F2I.FTZ.TRUNC.NTZ R33, R33 ;  /* 0x0000002100217305 */ /* 0x000e22000021f100 */
[----:B------:R-:W-:Y:S05]  /*6b40*/  BRA `(.L_x_26993) ;  /* 0x0000000400a07947 */ /* 0x000fea0003800000 */
.L_x_27000:
        /* <DEDUP_REMOVED lines=10> */
.L_x_27007:
        /* <DEDUP_REMOVED lines=21> */
.L_x_27011:
[----:B------:R-:W-:Y:S05]  /*6d40*/  BSYNC.RECONVERGENT B1 ;  /* 0x0000000000017941 */ /* 0x000fea0003800200 */
.L_x_27010:
[----:B------:R-:W-:Y:S01]  /*6d50*/  IMAD.SHL.U32 R0, R0, 0x100000, RZ ;  /* 0x0010000000007824 */ /* 0x000fe200078e00ff */
[----:B------:R-:W-:-:S04]  /*6d60*/  LEA R3, R3, 0x3b800000, 0x17 ;  /* 0x3b80000003037811 */ /* 0x000fc800078eb8ff */
[----:B------:R-:W-:-:S07]  /*6d70*/  LOP3.LUT R33, R3, R0, R33, 0xfe, !PT ;  /* 0x0000000003217212 */ /* 0x000fce00078efe21 */
.L_x_27009:
[----:B------:R-:W-:Y:S05]  /*6d80*/  BSYNC.RECONVERGENT B0 ;  /* 0x0000000000007941 */ /* 0x000fea0003800200 */
.L_x_27008:
[----:B------:R-:W0:Y:S01]  /*6d90*/  F2I.FTZ.TRUNC.NTZ R33, R33 ;  /* 0x0000002100217305 */ /* 0x000e22000021f100 */
[----:B------:R-:W-:Y:S05]  /*6da0*/  BRA `(.L_x_26993) ;  /* 0x0000000400087947 */ /* 0x000fea0003800000 */
.L_x_27006:
        /* <DEDUP_REMOVED lines=21> */
.L_x_27015:
[----:B------:R-:W-:Y:S05]  /*6f00*/  BSYNC.RECONVERGENT B1 ;  /* 0x0000000000017941 */ /* 0x000fea0003800200 */
.L_x_27014:
[----:B------:R-:W-:Y:S02]  /*6f10*/  SHF.L.U32 R0, R0, 0x15, RZ ;  /* 0x0000001500007819 */ /* 0x000fe400000006ff */
[----:B------:R-:W-:-:S04]  /*6f20*/  LEA R3, R3, 0x37800000, 0x17 ;  /* 0x3780000003037811 */ /* 0x000fc800078eb8ff */
[----:B------:R-:W-:-:S07]  /*6f30*/  LOP3.LUT R33, R3, R0, R33, 0xfe, !PT ;  /* 0x0000000003217212 */ /* 0x000fce00078efe21 */
.L_x_27013:
[----:B------:R-:W-:Y:S05]  /*6f40*/  BSYNC.RECONVERGENT B0 ;  /* 0x0000000000007941 */ /* 0x000fea0003800200 */
.L_x_27012:
[----:B------:R-:W0:Y:S01]  /*6f50*/  F2I.FTZ.TRUNC.NTZ R33, R33 ;  /* 0x0000002100217305 */ /* 0x000e22000021f100 */
[----:B------:R-:W-:Y:S05]  /*6f60*/  BRA `(.L_x_26993) ;  /* 0x0000000000987947 */ /* 0x000fea0003800000 */
.L_x_27005:
        /* <DEDUP_REMOVED lines=14> */
.L_x_27019:
[----:B------:R-:W-:Y:S05]  /*7050*/  BSYNC.RECONVERGENT B0 ;  /* 0x0000000000007941 */ /* 0x000fea0003800200 */
.L_x_27018:
[----:B------:R-:W0:Y:S01]  /*7060*/  F2I.FTZ.TRUNC.NTZ R33, R33 ;  /* 0x0000002100217305 */ /* 0x000e22000021f100 */
[----:B------:R-:W-:Y:S05]  /*7070*/  BRA `(.L_x_26993) ;  /* 0x0000000000547947 */ /* 0x000fea0003800000 */
.L_x_26992:
        /* <DEDUP_REMOVED lines=16> */
.L_x_27020:
[----:B------:R-:W-:Y:S01]  /*7180*/  IMAD.MOV.U32 R33, RZ, RZ, RZ ;  /* 0x000000ffff217224 */ /* 0x000fe200078e00ff */
[----:B------:R-:W-:Y:S06]  /*7190*/  BRA `(.L_x_26993) ;  /* 0x00000000000c7947 */ /* 0x000fec0003800000 */
.L_x_27017:
[----:B------:R0:W5:Y:S01]  /*71a0*/  LDG.E R33, desc[UR36][R4.64] ;  /* 0x0000002404217981 */ /* 0x000162000c1e1900 */
[----:B------:R-:W-:Y:S05]  /*71b0*/  BRA `(.L_x_26993) ;  /* 0x0000000000047947 */ /* 0x000fea0003800000 */
.L_x_27016:
[----:B------:R0:W5:Y:S02]  /*71c0*/  LDG.E R33, desc[UR36][R4.64] ;  /* 0x0000002404217981 */ /* 0x000164000c1e1900 */
.L_x_26993:
        /* <DEDUP_REMOVED lines=18> */
.L_x_27024:
[----:B------:R0:W5:Y:S01]  /*72f0*/  LDG.E.U8 R32, desc[UR36][R4.64] ;  /* 0x0000002404207981 */ /* 0x000162000c1e1100 */
[----:B------:R-:W-:Y:S05]  /*7300*/  BRA `(.L_x_27026) ;  /* 0x0000000c00307947 */ /* 0x000fea0003800000 */
.L_x_27023:
        /* <DEDUP_REMOVED lines=8> */
.L_x_27028:
[----:B------:R0:W5:Y:S01]  /*7390*/  LDG.E R32, desc[UR36][R4.64] ;  /* 0x0000002404207981 */ /* 0x000162000c1e1900 */
[----:B------:R-:W-:Y:S05]  /*73a0*/  BRA `(.L_x_27026) ;  /* 0x0000000c00087947 */ /* 0x000fea0003800000 */
.L_x_27027:
[----:B------:R0:W5:Y:S01]  /*73b0*/  LDG.E.S16 R32, desc[UR36][R4.64] ;  /* 0x0000002404207981 */ /* 0x000162000c1e1700 */
[----:B------:R-:W-:Y:S05]  /*73c0*/  BRA `(.L_x_27026) ;  /* 0x0000000c00007947 */ /* 0x000fea0003800000 */
.L_x_27022:
        /* <DEDUP_REMOVED lines=9> */
.L_x_27030:
[----:B------:R-:W3:Y:S02]  /*7460*/  LDG.E.U16 R4, desc[UR36][R4.64] ;  /* 0x0000002404047981 */ /* 0x000ee4000c1e1500 */
[----:B---3--:R-:W-:-:S06]  /*7470*/  HADD2.F32 R32, -RZ, R4.H0_H0 ;  /* 0x20000004ff207230 */ /* 0x008fcc0000004100 */
[----:B------:R-:W0:Y:S01]  /*7480*/  F2I.FTZ.TRUNC.NTZ R32, R32 ;  /* 0x0000002000207305 */ /* 0x000e22000021f100 */
[----:B------:R-:W-:Y:S05]  /*7490*/  BRA `(.L_x_27026) ;  /* 0x0000000800cc7947 */ /* 0x000fea0003800000 */
.L_x_27029:
        /* <DEDUP_REMOVED lines=9> */
.L_x_27032:
[----:B------:R-:W3:Y:S02]  /*7530*/  LDG.E.U16 R4, desc[UR36][R4.64] ;  /* 0x0000002404047981 */ /* 0x000ee4000c1e1500 */
[----:B---3--:R-:W-:-:S06]  /*7540*/  HADD2.F32 R32, -RZ, R4.H0_H0 ;  /* 0x20000004ff207230 */ /* 0x008fcc0000004100 */
[----:B------:R-:W0:Y:S01]  /*7550*/  F2I.FTZ.TRUNC.NTZ R32, R32 ;  /* 0x0000002000207305 */ /* 0x000e22000021f100 */
[----:B------:R-:W-:Y:S05]  /*7560*/  BRA `(.L_x_27026) ;  /* 0x0000000800987947 */ /* 0x000fea0003800000 */
.L_x_27031:
[----:B------:R-:W3:Y:S02]  /*7570*/  LDG.E.64 R4, desc[UR36][R4.64] ;  /* 0x0000002404047981 */ /* 0x000ee4000c1e1b00 */
[----:B---3--:R0:W3:Y:S01]  /*7580*/  F2I.F64.TRUNC R32, R4 ;  /* 0x0000000400207311 */ /* 0x0080e2000030d100 */
[----:B------:R-:W-:Y:S05]  /*7590*/  BRA `(.L_x_27026) ;  /* 0x00000008008c7947 */ /* 0x000fea0003800000 */
.L_x_27021:
        /* <DEDUP_REMOVED lines=12> */
.L_x_27035:
[----:B------:R-:W3:Y:S02]  /*7660*/  LDG.E.64 R4, desc[UR36][R4.64] ;  /* 0x0000002404047981 */ /* 0x000ee4000c1e1b00 */
[----:B---3--:R0:W3:Y:S01]  /*7670*/  F2I.F64.TRUNC R32, R4 ;  /* 0x0000000400207311 */ /* 0x0080e2000030d100 */
[----:B------:R-:W-:Y:S05]  /*7680*/  BRA `(.L_x_27026) ;  /* 0x0000000800507947 */ /* 0x000fea0003800000 */
.L_x_27034:
        /* <DEDUP_REMOVED lines=26> */
.L_x_27037:
        /* <DEDUP_REMOVED lines=14> */
.L_x_27036:
[----:B------:R-:W3:Y:S02]  /*7910*/  LDG.E.U16 R32, desc[UR36][R4.64] ;  /* 0x0000002404207981 */ /* 0x000ee4000c1e1500 */
[----:B---3--:R-:W-:-:S06]  /*7920*/  IMAD.U32 R32, R32, 0x10000, RZ ;  /* 0x0001000020207824 */ /* 0x008fcc00078e00ff */
[----:B------:R-:W0:Y:S01]  /*7930*/  F2I.FTZ.TRUNC.NTZ R32, R32 ;  /* 0x0000002000207305 */ /* 0x000e22000021f100 */
[----:B------:R-:W-:Y:S05]  /*7940*/  BRA `(.L_x_27026) ;  /* 0x0000000400a07947 */ /* 0x000fea0003800000 */
.L_x_27033:
        /* <DEDUP_REMOVED lines=10> */
.L_x_27040:
        /* <DEDUP_REMOVED lines=21> */
.L_x_27044:
[----:B------:R-:W-:Y:S05]  /*7b40*/  BSYNC.RECONVERGENT B1 ;  /* 0x0000000000017941 */ /* 0x000fea0003800200 */
.L_x_27043:
[----:B------:R-:W-:Y:S01]  /*7b50*/  IMAD.SHL.U32 R0, R0, 0x100000, RZ ;  /* 0x0010000000007824 */ /* 0x000fe200078e00ff */
[----:B------:R-:W-:-:S04]  /*7b60*/  LEA R3, R3, 0x3b800000, 0x17 ;  /* 0x3b80000003037811 */ /* 0x000fc800078eb8ff */
[----:B------:R-:W-:-:S07]  /*7b70*/  LOP3.LUT R32, R3, R0, R7, 0xfe, !PT ;  /* 0x0000000003207212 */ /* 0x000fce00078efe07 */
.L_x_27042:
[----:B------:R-:W-:Y:S05]  /*7b80*/  BSYNC.RECONVERGENT B0 ;  /* 0x0000000000007941 */ /* 0x000fea0003800200 */
.L_x_27041:
[----:B------:R-:W0:Y:S01]  /*7b90*/  F2I.FTZ.TRUNC.NTZ R32, R32 ;  /* 0x0000002000207305 */ /* 0x000e22000021f100 */
[----:B------:R-:W-:Y:S05]  /*7ba0*/  BRA `(.L_x_27026) ;  /* 0x0000000400087947 */ /* 0x000fea0003800000 */
.L_x_27039:
        /* <DEDUP_REMOVED lines=21> */
.L_x_27048:
[----:B------:R-:W-:Y:S05]  /*7d00*/  BSYNC.RECONVERGENT B1 ;  /* 0x0000000000017941 */ /* 0x000fea0003800200 */
.L_x_27047:
[----:B------:R-:W-:Y:S01]  /*7d10*/  IMAD.SHL.U32 R0, R0, 0x200000, RZ ;  /* 0x0020000000007824 */ /* 0x000fe200078e00ff */
[----:B------:R-:W-:-:S04]  /*7d20*/  LEA R3, R3, 0x37800000, 0x17 ;  /* 0x3780000003037811 */ /* 0x000fc800078eb8ff */
[----:B------:R-:W-:-:S07]  /*7d30*/  LOP3.LUT R32, R3, R0, R7, 0xfe, !PT ;  /* 0x0000000003207212 */ /* 0x000fce00078efe07 */
.L_x_27046:
[----:B------:R-:W-:Y:S05]  /*7d40*/  BSYNC.RECONVERGENT B0 ;  /* 0x0000000000007941 */ /* 0x000fea0003800200 */
.L_x_27045:
[----:B------:R-:W0:Y:S01]  /*7d50*/  F2I.FTZ.TRUNC.NTZ R32, R32 ;  /* 0x0000002000207305 */ /* 0x000e22000021f100 */
[----:B------:R-:W-:Y:S05]  /*7d60*/  BRA `(.L_x_27026) ;  /* 0x0000000000987947 */ /* 0x000fea0003800000 */
.L_x_27038:
        /* <DEDUP_REMOVED lines=14> */
.L_x_27052:
[----:B------:R-:W-:Y:S05]  /*7e50*/  BSYNC.RECONVERGENT B0 ;  /* 0x0000000000007941 */ /* 0x000fea0003800200 */
.L_x_27051:
[----:B------:R-:W0:Y:S01]  /*7e60*/  F2I.FTZ.TRUNC.NTZ R32, R32 ;  /* 0x0000002000207305 */ /* 0x000e22000021f100 */
[----:B------:R-:W-:Y:S05]  /*7e70*/  BRA `(.L_x_27026) ;  /* 0x0000000000547947 */ /* 0x000fea0003800000 */
.L_x_27025:
        /* <DEDUP_REMOVED lines=16> */
.L_x_27053:
[----:B------:R-:W-:Y:S01]  /*7f80*/  HFMA2 R32, -RZ, RZ, 0, 0 ;  /* 0x00000000ff207431 */ /* 0x000fe200000001ff */
[----:B------:R-:W-:Y:S06]  /*7f90*/  BRA `(.L_x_27026) ;  /* 0x00000000000c7947 */ /* 0x000fec0003800000 */
.L_x_27050:
[----:B------:R0:W5:Y:S01]  /*7fa0*/  LDG.E R32, desc[UR36][R4.64] ;  /* 0x0000002404207981 */ /* 0x000162000c1e1900 */
[----:B------:R-:W-:Y:S05]  /*7fb0*/  BRA `(.L_x_27026) ;  /* 0x0000000000047947 */ /* 0x000fea0003800000 */
.L_x_27049:
[----:B------:R0:W5:Y:S02]  /*7fc0*/  LDG.E R32, desc[UR36][R4.64] ;  /* 0x0000002404207981 */ /* 0x000164000c1e1900 */
.L_x_27026:
        /* <DEDUP_REMOVED lines=18> */
.L_x_27057:
[----:B------:R0:W5:Y:S01]  /*80f0*/  LDG.E.U8 R46, desc[UR36][R4.64] ;  /* 0x00000024042e7981 */ /* 0x000162000c1e1100 */
[----:B------:R-:W-:Y:S05]  /*8100*/  BRA `(.L_x_27059) ;  /* 0x0000000c00307947 */ /* 0x000fea0003800000 */
.L_x_27056:
        /* <DEDUP_REMOVED lines=8> */
.L_x_27061:
[----:B------:R0:W5:Y:S01]  /*8190*/  LDG.E R46, desc[UR36][R4.64] ;  /* 0x00000024042e7981 */ /* 0x000162000c1e1900 */
[----:B------:R-:W-:Y:S05]  /*81a0*/  BRA `(.L_x_27059) ;  /* 0x0000000c00087947 */ /* 0x000fea0003800000 */
.L_x_27060:
[----:B------:R0:W5:Y:S01]  /*81b0*/  LDG.E.S16 R46, desc[UR36][R4.64] ;  /* 0x00000024042e7981 */ /* 0x000162000c1e1700 */
[----:B------:R-:W-:Y:S05]  /*81c0*/  BRA `(.L_x_27059) ;  /* 0x0000000c00007947 */ /* 0x000fea0003800000 */
.L_x_27055:
        /* <DEDUP_REMOVED lines=9> */
.L_x_27063:
[----:B------:R-:W3:Y:S02]  /*8260*/  LDG.E.U16 R4, desc[UR36][R4.64] ;  /* 0x0000002404047981 */ /* 0x000ee4000c1e1500 */
[----:B---3--:R-:W-:-:S06]  /*8270*/  HADD2.F32 R46, -RZ, R4.H0_H0 ;  /* 0x20000004ff2e7230 */ /* 0x008fcc0000004100 */
[----:B------:R-:W0:Y:S01]  /*8280*/  F2I.FTZ.TRUNC.NTZ R46, R46 ;  /* 0x0000002e002e7305 */ /* 0x000e22000021f100 */
[----:B------:R-:W-:Y:S05]  /*8290*/  BRA `(.L_x_27059) ;  /* 0x0000000800cc7947 */ /* 0x000fea0003800000 */
.L_x_27062:
        /* <DEDUP_REMOVED lines=9> */
.L_x_27065:
[----:B------:R-:W3:Y:S02]  /*8330*/  LDG.E.U16 R4, desc[UR36][R4.64] ;  /* 0x0000002404047981 */ /* 0x000ee4000c1e1500 */
[----:B---3--:R-:W-:-:S06]  /*8340*/  HADD2.F32 R46, -RZ, R4.H0_H0 ;  /* 0x20000004ff2e7230 */ /* 0x008fcc0000004100 */
[----:B------:R-:W0:Y:S01]  /*8350*/  F2I.FTZ.TRUNC.NTZ R46, R46 ;  /* 0x0000002e002e7305 */ /* 0x000e22000021f100 */
[----:B------:R-:W-:Y:S05]  /*8360*/  BRA `(.L_x_27059) ;  /* 0x0000000800987947 */ /* 0x000fea0003800000 */
.L_x_27064:
[----:B------:R-:W3:Y:S02]  /*8370*/  LDG.E.64 R4, desc[UR36][R4.64] ;  /* 0x0000002404047981 */ /* 0x000ee4000c1e1b00 */
[----:B---3--:R0:W3:Y:S01]  /*8380*/  F2I.F64.TRUNC R46, R4 ;  /* 0x00000004002e7311 */ /* 0x0080e2000030d100 */
[----:B------:R-:W-:Y:S05]  /*8390*/  BRA `(.L_x_27059) ;  /* 0x00000008008c7947 */ /* 0x000fea0003800000 */
.L_x_27054:
        /* <DEDUP_REMOVED lines=12> */
.L_x_27068:
[----:B------:R-:W3:Y:S02]  /*8460*/  LDG.E.64 R4, desc[UR36][R4.64] ;  /* 0x0000002404047981 */ /* 0x000ee4000c1e1b00 */
[----:B---3--:R0:W3:Y:S01]  /*8470*/  F2I.F64.TRUNC R46, R4 ;  /* 0x00000004002e7311 */ /* 0x0080e2000030d100 */
[----:B------:R-:W-:Y:S05]  /*8480*/  BRA `(.L_x_27059) ;  /* 0x0000000800507947 */ /* 0x000fea0003800000 */
.L_x_27067:
        /* <DEDUP_REMOVED lines=26> */
.L_x_27070:
        /* <DEDUP_REMOVED lines=14> */
.L_x_27069:
[----:B------:R-:W3:Y:S02]  /*8710*/  LDG.E.U16 R46, desc[UR36][R4.64] ;  /* 0x00000024042e7981 */ /* 0x000ee4000c1e1500 */
[----:B---3--:R-:W-:-:S06]  /*8720*/  SHF.L.U32 R46, R46, 0x10, RZ ;  /* 0x000000102e2e7819 */ /* 0x008fcc00000006ff */
[----:B------:R-:W0:Y:S01]  /*8730*/  F2I.FTZ.TRUNC.NTZ R46, R46 ;  /* 0x0000002e002e7305 */ /* 0x000e22000021f100 */
[----:B------:R-:W-:Y:S05]  /*8740*/  BRA `(.L_x_27059) ;  /* 0x0000000400a07947 */ /* 0x000fea0003800000 */
.L_x_27066:
        /* <DEDUP_REMOVED lines=10> */
.L_x_27073:
        /* <DEDUP_REMOVED lines=21> */
.L_x_27077:
[----:B------:R-:W-:Y:S05]  /*8940*/  BSYNC.RECONVERGENT B1 ;  /* 0x0000000000017941 */ /* 0x000fea0003800200 */
.L_x_27076:
[----:B------:R-:W-:Y:S01]  /*8950*/  IMAD.SHL.U32 R0, R0, 0x100000, RZ ;  /* 0x0010000000007824 */ /* 0x000fe200078e00ff */
[----:B------:R-:W-:-:S04]  /*8960*/  LEA R3, R3, 0x3b800000, 0x17 ;  /* 0x3b80000003037811 */ /* 0x000fc800078eb8ff */
[----:B------:R-:W-:-:S07]  /*8970*/  LOP3.LUT R46, R3, R0, R7, 0xfe, !PT ;  /* 0x00000000032e7212 */ /* 0x000fce00078efe07 */
.L_x_27075:
[----:B------:R-:W-:Y:S05]  /*8980*/  BSYNC.RECONVERGENT B0 ;  /* 0x0000000000007941 */ /* 0x000fea0003800200 */
.L_x_27074:
[----:B------:R-:W3:Y:S01]  /*8990*/  F2I.FTZ.TRUNC.NTZ R46, R46 ;  /* 0x0000002e002e7305 */ /* 0x000ee2000021f100 */
[----:B------:R-:W-:Y:S05]  /*89a0*/  BRA `(.L_x_27059) ;  /* 0x0000000400087947 */ /* 0x000fea0003800000 */
.L_x_27072:
        /* <DEDUP_REMOVED lines=21> */
.L_x_27081:
[----:B------:R-:W-:Y:S05]  /*8b00*/  BSYNC.RECONVERGENT B1 ;  /* 0x0000000000017941 */ /* 0x000fea0003800200 */
.L_x_27080:
[----:B------:R-:W-:Y:S01]  /*8b10*/  IMAD.SHL.U32 R0, R0, 0x200000, RZ ;  /* 0x0020000000007824 */ /* 0x000fe200078e00ff */
[----:B------:R-:W-:-:S04]  /*8b20*/  LEA R3, R3, 0x37800000, 0x17 ;  /* 0x3780000003037811 */ /* 0x000fc800078eb8ff */
[----:B------:R-:W-:-:S07]  /*8b30*/  LOP3.LUT R46, R3, R0, R7, 0xfe, !PT ;  /* 0x00000000032e7212 */ /* 0x000fce00078efe07 */
.L_x_27079:
[----:B------:R-:W-:Y:S05]  /*8b40*/  BSYNC.RECONVERGENT B0 ;  /* 0x0000000000007941 */ /* 0x000fea0003800200 */
.L_x_27078:
[----:B------:R-:W0:Y:S01]  /*8b50*/  F2I.FTZ.TRUNC.NTZ R46, R46 ;  /* 0x0000002e002e7305 */ /* 0x000e22000021f100 */
[----:B------:R-:W-:Y:S05]  /*8b60*/  BRA `(.L_x_27059) ;  /* 0x0000000000987947 */ /* 0x000fea0003800000 */
.L_x_27071:
        /* <DEDUP_REMOVED lines=14> */
.L_x_27085:
[----:B------:R-:W-:Y:S05]  /*8c50*/  BSYNC.RECONVERGENT B0 ;  /* 0x0000000000007941 */ /* 0x000fea0003800200 */
.L_x_27084:
[----:B------:R-:W0:Y:S01]  /*8c60*/  F2I.FTZ.TRUNC.NTZ R46, R46 ;  /* 0x0000002e002e7305 */ /* 0x000e22000021f100 */
[----:B------:R-:W-:Y:S05]  /*8c70*/  BRA `(.L_x_27059) ;  /* 0x0000000000547947 */ /* 0x000fea0003800000 */
.L_x_27058:
        /* <DEDUP_REMOVED lines=16> */
.L_x_27086:
[----:B------:R-:W-:Y:S01]  /*8d80*/  IMAD.MOV.U32 R46, RZ, RZ, RZ ;  /* 0x000000ffff2e7224 */ /* 0x000fe200078e00ff */
[----:B------:R-:W-:Y:S06]  /*8d90*/  BRA `(.L_x_27059) ;  /* 0x00000000000c7947 */ /* 0x000fec0003800000 */
.L_x_27083:
[----:B------:R0:W5:Y:S01]  /*8da0*/  LDG.E R46, desc[UR36][R4.64] ;  /* 0x00000024042e7981 */ /* 0x000162000c1e1900 */
[----:B------:R-:W-:Y:S05]  /*8db0*/  BRA `(.L_x_27059) ;  /* 0x0000000000047947 */ /* 0x000fea0003800000 */
.L_x_27082:
[----:B------:R0:W5:Y:S02]  /*8dc0*/  LDG.E R46, desc[UR36][R4.64] ;  /* 0x00000024042e7981 */ /* 0x000164000c1e1900 */
.L_x_27059:
[----:B------:R-:W-:Y:S02]  /*8dd0*/  IADD3 R25, PT, PT, R25, 0x80, RZ ;  /* 0x0000008019197810 */ /* 0x000fe40007ffe0ff */
[----:B0-23-5:R-:W-:-:S07]  /*8de0*/  SHF.R.S32.HI R47, RZ, 0x1f, R46 ;  /* 0x0000001fff2f7819 */ /* 0x02dfce000001142e */
.L_x_26921:
[----:B------:R-:W-:Y:S05]  /*8df0*/  BSYNC.RECONVERGENT B6 ;  /* 0x0000000000067941 */ /* 0x000fea0003800200 */
.L_x_26920:
        /* <DEDUP_REMOVED lines=26> */
.L_x_27092:
[----:B------:R0:W5:Y:S01]  /*8fa0*/  LDG.E.U8 R35, desc[UR36][R4.64] ;  /* 0x0000002404237981 */ /* 0x000162000c1e1100 */
[----:B------:R-:W-:Y:S05]  /*8fb0*/  BRA `(.L_x_27094) ;  /* 0x0000000c00307947 */ /* 0x000fea0003800000 */
.L_x_27091:
        /* <DEDUP_REMOVED lines=8> */
.L_x_27096:
[----:B------:R0:W5:Y:S01]  /*9040*/  LDG.E R35, desc[UR36][R4.64] ;  /* 0x0000002404237981 */ /* 0x000162000c1e1900 */
[----:B------:R-:W-:Y:S05]  /*9050*/  BRA `(.L_x_27094) ;  /* 0x0000000c00087947 */ /* 0x000fea0003800000 */
.L_x_27095:
[----:B------:R0:W5:Y:S01]  /*9060*/  LDG.E.S16 R35, desc[UR36][R4.64] ;  /* 0x0000002404237981 */ /* 0x000162000c1e1700 */
[----:B------:R-:W-:Y:S05]  /*9070*/  BRA `(.L_x_27094) ;  /* 0x0000000c00007947 */ /* 0x000fea0003800000 */
.L_x_27090:
        /* <DEDUP_REMOVED lines=9> */
.L_x_27098:
[----:B------:R-:W2:Y:S02]  /*9110*/  LDG.E.U16 R4, desc[UR36][R4.64] ;  /* 0x0000002404047981 */ /* 0x000ea4000c1e1500 */
[----:B--2---:R-:W-:-:S06]  /*9120*/  HADD2.F32 R35, -RZ, R4.H0_H0 ;  /* 0x20000004ff237230 */ /* 0x004fcc0000004100 */
[----:B------:R-:W0:Y:S01]  /*9130*/  F2I.FTZ.TRUNC.NTZ R35, R35 ;  /* 0x0000002300237305 */ /* 0x000e22000021f100 */
[----:B------:R-:W-:Y:S05]  /*9140*/  BRA `(.L_x_27094) ;  /* 0x0000000800cc7947 */ /* 0x000fea0003800000 */
.L_x_27097:
        /* <DEDUP_REMOVED lines=9> */
.L_x_27100:
[----:B------:R-:W2:Y:S02]  /*91e0*/  LDG.E.U16 R4, desc[UR36][R4.64] ;  /* 0x0000002404047981 */ /* 0x000ea4000c1e1500 */
[----:B--2---:R-:W-:-:S06]  /*91f0*/  HADD2.F32 R35, -RZ, R4.H0_H0 ;  /* 0x20000004ff237230 */ /* 0x004fcc0000004100 */
[----:B------:R-:W0:Y:S01]  /*9200*/  F2I.FTZ.TRUNC.NTZ R35, R35 ;  /* 0x0000002300237305 */ /* 0x000e22000021f100 */
[----:B------:R-:W-:Y:S05]  /*9210*/  BRA `(.L_x_27094) ;  /* 0x0000000800987947 */ /* 0x000fea0003800000 */
.L_x_27099:
[----:B------:R-:W2:Y:S02]  /*9220*/  LDG.E.64 R4, desc[UR36][R4.64] ;  /* 0x0000002404047981 */ /* 0x000ea4000c1e1b00 */
[----:B--2---:R0:W2:Y:S01]  /*9230*/  F2I.F64.TRUNC R35, R4 ;  /* 0x0000000400237311 */ /* 0x0040a2000030d100 */
[----:B------:R-:W-:Y:S05]  /*9240*/  BRA `(.L_x_27094) ;  /* 0x00000008008c7947 */ /* 0x000fea0003800000 */
.L_x_27089:
        /* <DEDUP_REMOVED lines=12> */
.L_x_27103:
[----:B------:R-:W2:Y:S02]  /*9310*/  LDG.E.64 R4, desc[UR36][R4.64] ;  /* 0x0000002404047981 */ /* 0x000ea4000c1e1b00 */
[----:B--2---:R0:W2:Y:S01]  /*9320*/  F2I.F64.TRUNC R35, R4 ;  /* 0x0000000400237311 */ /* 0x0040a2000030d100 */
[----:B------:R-:W-:Y:S05]  /*9330*/  BRA `(.L_x_27094) ;  /* 0x0000000800507947 */ /* 0x000fea0003800000 */
.L_x_27102:
        /* <DEDUP_REMOVED lines=26> */
.L_x_27105:
        /* <DEDUP_REMOVED lines=14> */
.L_x_27104:
[----:B------:R-:W2:Y:S02]  /*95c0*/  LDG.E.U16 R35, desc[UR36][R4.64] ;  /* 0x0000002404237981 */ /* 0x000ea4000c1e1500 */
[----:B--2---:R-:W-:-:S06]  /*95d0*/  IMAD.U32 R35, R35, 0x10000, RZ ;  /* 0x0001000023237824 */ /* 0x004fcc00078e00ff */
[----:B------:R-:W0:Y:S01]  /*95e0*/  F2I.FTZ.TRUNC.NTZ R35, R35 ;  /* 0x0000002300237305 */ /* 0x000e22000021f100 */
[----:B------:R-:W-:Y:S05]  /*95f0*/  BRA `(.L_x_27094) ;  /* 0x0000000400a07947 */ /* 0x000fea0003800000 */
.L_x_27101:
        /* <DEDUP_REMOVED lines=10> */
.L_x_27108:
        /* <DEDUP_REMOVED lines=21> */
.L_x_27112:
[----:B------:R-:W-:Y:S05]  /*97f0*/  BSYNC.RECONVERGENT B1 ;  /* 0x0000000000017941 */ /* 0x000fea0003800200 */
.L_x_27111:
[----:B------:R-:W-:Y:S02]  /*9800*/  SHF.L.U32 R0, R0, 0x14, RZ ;  /* 0x0000001400007819 */ /* 0x000fe400000006ff */
[----:B------:R-:W-:-:S04]  /*9810*/  LEA R3, R3, 0x3b800000, 0x17 ;  /* 0x3b80000003037811 */ /* 0x000fc800078eb8ff */
[----:B------:R-:W-:-:S07]  /*9820*/  LOP3.LUT R35, R3, R0, R35, 0xfe, !PT ;  /* 0x0000000003237212 */ /* 0x000fce00078efe23 */
.L_x_27110:
[----:B------:R-:W-:Y:S05]  /*9830*/  BSYNC.RECONVERGENT B0 ;  /* 0x0000000000007941 */ /* 0x000fea0003800200 */
.L_x_27109:
[----:B------:R-:W0:Y:S01]  /*9840*/  F2I.FTZ.TRUNC.NTZ R35, R35 ;  /* 0x0000002300237305 */ /* 0x000e22000021f100 */
[----:B------:R-:W-:Y:S05]  /*9850*/  BRA `(.L_x_27094) ;  /* 0x0000000400087947 */ /* 0x000fea0003800000 */
.L_x_27107:
        /* <DEDUP_REMOVED lines=21> */
.L_x_27116:
[----:B------:R-:W-:Y:S05]  /*99b0*/  BSYNC.RECONVERGENT B1 ;  /* 0x0000000000017941 */ /* 0x000fea0003800200 */
.L_x_27115:
[----:B------:R-:W-:Y:S01]  /*99c0*/  IMAD.SHL.U32 R0, R0, 0x200000, RZ ;  /* 0x0020000000007824 */ /* 0x000fe200078e00ff */
[----:B------:R-:W-:-:S04]  /*99d0*/  LEA R3, R3, 0x37800000, 0x17 ;  /* 0x3780000003037811 */ /* 0x000fc800078eb8ff */
[----:B------:R-:W-:-:S07]  /*99e0*/  LOP3.LUT R35, R3, R0, R35, 0xfe, !PT ;  /* 0x0000000003237212 */ /* 0x000fce00078efe23 */
.L_x_27114:
[----:B------:R-:W-:Y:S05]  /*99f0*/  BSYNC.RECONVERGENT B0 ;  /* 0x0000000000007941 */ /* 0x000fea0003800200 */
.L_x_27113:
[----:B------:R-:W0:Y:S01]  /*9a00*/  F2I.FTZ.TRUNC.NTZ R35, R35 ;  /* 0x0000002300237305 */ /* 0x000e22000021f100 */
[----:B------:R-:W-:Y:S05]  /*9a10*/  BRA `(.L_x_27094) ;  /* 0x0000000000987947 */ /* 0x000fea0003800000 */
.L_x_27106:
        /* <DEDUP_REMOVED lines=14> */
.L_x_27120:
[----:B------:R-:W-:Y:S05]  /*9b00*/  BSYNC.RECONVERGENT B0 ;  /* 0x0000000000007941 */ /* 0x000fea0003800200 */
.L_x_27119:
[----:B------:R-:W0:Y:S01]  /*9b10*/  F2I.FTZ.TRUNC.NTZ R35, R35 ;  /* 0x0000002300237305 */ /* 0x000e22000021f100 */
[----:B------:R-:W-:Y:S05]  /*9b20*/  BRA `(.L_x_27094) ;  /* 0x0000000000547947 */ /* 0x000fea0003800000 */
.L_x_27093:
        /* <DEDUP_REMOVED lines=16> */
.L_x_27121:
[----:B------:R-:W-:Y:S01]  /*9c30*/  IMAD.MOV.U32 R35, RZ, RZ, RZ ;  /* 0x000000ffff237224 */ /* 0x000fe200078e00ff */
[----:B------:R-:W-:Y:S06]  /*9c40*/  BRA `(.L_x_27094) ;  /* 0x00000000000c7947 */ /* 0x000fec0003800000 */
.L_x_27118:
[----:B------:R0:W5:Y:S01]  /*9c50*/  LDG.E R35, desc[UR36][R4.64] ;  /* 0x0000002404237981 */ /* 0x000162000c1e1900 */
[----:B------:R-:W-:Y:S05]  /*9c60*/  BRA `(.L_x_27094) ;  /* 0x0000000000047947 */ /* 0x000fea0003800000 */
.L_x_27117:
[----:B------:R0:W5:Y:S02]  /*9c70*/  LDG.E R35, desc[UR36][R4.64] ;  /* 0x0000002404237981 */ /* 0x000164000c1e1900 */
.L_x_27094:
        /* <DEDUP_REMOVED lines=18> */
.L_x_27125:
[----:B------:R0:W5:Y:S01]  /*9da0*/  LDG.E.U8 R34, desc[UR36][R4.64] ;  /* 0x0000002404227981 */ /* 0x000162000c1e1100 */
[----:B------:R-:W-:Y:S05]  /*9db0*/  BRA `(.L_x_27127) ;  /* 0x0000000c00307947 */ /* 0x000fea0003800000 */
.L_x_27124:
        /* <DEDUP_REMOVED lines=8> */
.L_x_27129:
[----:B------:R0:W5:Y:S01]  /*9e40*/  LDG.E R34, desc[UR36][R4.64] ;  /* 0x0000002404227981 */ /* 0x000162000c1e1900 */
[----:B------:R-:W-:Y:S05]  /*9e50*/  BRA `(.L_x_27127) ;  /* 0x0000000c00087947 */ /* 0x000fea0003800000 */
.L_x_27128:
[----:B------:R0:W5:Y:S01]  /*9e60*/  LDG.E.S16 R34, desc[UR36][R4.64] ;  /* 0x0000002404227981 */ /* 0x000162000c1e1700 */
[----:B------:R-:W-:Y:S05]  /*9e70*/  BRA `(.L_x_27127) ;  /* 0x0000000c00007947 */ /* 0x000fea0003800000 */
.L_x_27123:
        /* <DEDUP_REMOVED lines=9> */
.L_x_27131:
[----:B------:R-:W2:Y:S02]  /*9f10*/  LDG.E.U16 R4, desc[UR36][R4.64] ;  /* 0x0000002404047981 */ /* 0x000ea4000c1e1500 */
[----:B--2---:R-:W-:-:S06]  /*9f20*/  HADD2.F32 R34, -RZ, R4.H0_H0 ;  /* 0x20000004ff227230 */ /* 0x004fcc0000004100 */
[----:B------:R-:W0:Y:S01]  /*9f30*/  F2I.FTZ.TRUNC.NTZ R34, R34 ;  /* 0x0000002200227305 */ /* 0x000e22000021f100 */
[----:B------:R-:W-:Y:S05]  /*9f40*/  BRA `(.L_x_27127) ;  /* 0x0000000800cc7947 */ /* 0x000fea0003800000 */
.L_x_27130:
        /* <DEDUP_REMOVED lines=9> */
.L_x_27133:
[----:B------:R-:W2:Y:S02]  /*9fe0*/  LDG.E.U16 R4, desc[UR36][R4.64] ;  /* 0x0000002404047981 */ /* 0x000ea4000c1e1500 */
[----:B--2---:R-:W-:-:S06]  /*9ff0*/  HADD2.F32 R34, -RZ, R4.H0_H0 ;  /* 0x20000004ff227230 */ /* 0x004fcc0000004100 */
[----:B------:R-:W0:Y:S01]  /*a000*/  F2I.FTZ.TRUNC.NTZ R34, R34 ;  /* 0x0000002200227305 */ /* 0x000e22000021f100 */
[----:B------:R-:W-:Y:S05]  /*a010*/  BRA `(.L_x_27127) ;  /* 0x0000000800987947 */ /* 0x000fea0003800000 */
.L_x_27132:
[----:B------:R-:W2:Y:S02]  /*a020*/  LDG.E.64 R4, desc[UR36][R4.64] ;  /* 0x0000002404047981 */ /* 0x000ea4000c1e1b00 */
[----:B--2---:R0:W1:Y:S01]  /*a030*/  F2I.F64.TRUNC R34, R4 ;  /* 0x0000000400227311 */ /* 0x004062000030d100 */
[----:B------:R-:W-:Y:S05]  /*a040*/  BRA `(.L_x_27127) ;  /* 0x00000008008c7947 */ /* 0x000fea0003800000 */
.L_x_27122:
        /* <DEDUP_REMOVED lines=12> */
.L_x_27136:
[----:B------:R-:W2:Y:S02]  /*a110*/  LDG.E.64 R4, desc[UR36][R4.64] ;  /* 0x0000002404047981 */ /* 0x000ea4000c1e1b00 */
[----:B--2---:R0:W1:Y:S01]  /*a120*/  F2I.F64.TRUNC R34, R4 ;  /* 0x0000000400227311 */ /* 0x004062000030d100 */
[----:B------:R-:W-:Y:S05]  /*a130*/  BRA `(.L_x_27127) ;  /* 0x0000000800507947 */ /* 0x000fea0003800000 */
.L_x_27135:
        /* <DEDUP_REMOVED lines=26> */
.L_x_27138:
        /* <DEDUP_REMOVED lines=14> */
.L_x_27137:
[----:B------:R-:W2:Y:S02]  /*a3c0*/  LDG.E.U16 R34, desc[UR36][R4.64] ;  /* 0x0000002404227981 */ /* 0x000ea4000c1e1500 */
[----:B--2---:R-:W-:-:S06]  /*a3d0*/  IMAD.U32 R34, R34, 0x10000, RZ ;  /* 0x0001000022227824 */ /* 0x004fcc00078e00ff */
[----:B------:R-:W0:Y:S01]  /*a3e0*/  F2I.FTZ.TRUNC.NTZ R34, R34 ;  /* 0x0000002200227305 */ /* 0x000e22000021f100 */
[----:B------:R-:W-:Y:S05]  /*a3f0*/  BRA `(.L_x_27127) ;  /* 0x0000000400a07947 */ /* 0x000fea0003800000 */
.L_x_27134:
        /* <DEDUP_REMOVED lines=10> */
.L_x_27141:
        /* <DEDUP_REMOVED lines=21> */
.L_x_27145:
[----:B------:R-:W-:Y:S05]  /*a5f0*/  BSYNC.RECONVERGENT B1 ;  /* 0x0000000000017941 */ /* 0x000fea0003800200 */
.L_x_27144:
[----:B------:R-:W-:Y:S01]  /*a600*/  IMAD.SHL.U32 R0, R0, 0x100000, RZ ;  /* 0x0010000000007824 */ /* 0x000fe200078e00ff */
[----:B------:R-:W-:-:S04]  /*a610*/  LEA R3, R3, 0x3b800000, 0x17 ;  /* 0x3b80000003037811 */ /* 0x000fc800078eb8ff */
[----:B------:R-:W-:-:S07]  /*a620*/  LOP3.LUT R34, R3, R0, R7, 0xfe, !PT ;  /* 0x0000000003227212 */ /* 0x000fce00078efe07 */
.L_x_27143:
[----:B------:R-:W-:Y:S05]  /*a630*/  BSYNC.RECONVERGENT B0 ;  /* 0x0000000000007941 */ /* 0x000fea0003800200 */
.L_x_27142:
[----:B------:R-:W0:Y:S01]  /*a640*/  F2I.FTZ.TRUNC.NTZ R34, R34 ;  /* 0x0000002200227305 */ /* 0x000e22000021f100 */
[----:B------:R-:W-:Y:S05]  /*a650*/  BRA `(.L_x_27127) ;  /* 0x0000000400087947 */ /* 0x000fea0003800000 */
.L_x_27140:
        /* <DEDUP_REMOVED lines=21> */
.L_x_27149:
[----:B------:R-:W-:Y:S05]  /*a7b0*/  BSYNC.RECONVERGENT B1 ;  /* 0x0000000000017941 */ /* 0x000fea0003800200 */
.L_x_27148:
[----:B------:R-:W-:Y:S02]  /*a7c0*/  SHF.L.U32 R0, R0, 0x15, RZ ;  /* 0x0000001500007819 */ /* 0x000fe400000006ff */
[----:B------:R-:W-:-:S04]  /*a7d0*/  LEA R3, R3, 0x37800000, 0x17 ;  /* 0x3780000003037811 */ /* 0x000fc800078eb8ff */
[----:B------:R-:W-:-:S07]  /*a7e0*/  LOP3.LUT R34, R3, R0, R7, 0xfe, !PT ;  /* 0x0000000003227212 */ /* 0x000fce00078efe07 */
.L_x_27147:
[----:B------:R-:W-:Y:S05]  /*a7f0*/  BSYNC.RECONVERGENT B0 ;  /* 0x0000000000007941 */ /* 0x000fea0003800200 */
.L_x_27146:
[----:B------:R-:W0:Y:S01]  /*a800*/  F2I.FTZ.TRUNC.NTZ R34, R34 ;  /* 0x0000002200227305 */ /* 0x000e22000021f100 */
[----:B------:R-:W-:Y:S05]  /*a810*/  BRA `(.L_x_27127) ;  /* 0x0000000000987947 */ /* 0x000fea0003800000 */
.L_x_27139:
        /* <DEDUP_REMOVED lines=14> */
.L_x_27153:
[----:B------:R-:W-:Y:S05]  /*a900*/  BSYNC.RECONVERGENT B0 ;  /* 0x0000000000007941 */ /* 0x000fea0003800200 */
.L_x_27152:
[----:B------:R-:W0:Y:S01]  /*a910*/  F2I.FTZ.TRUNC.NTZ R34, R34 ;  /* 0x0000002200227305 */ /* 0x000e22000021f100 */
[----:B------:R-:W-:Y:S05]  /*a920*/  BRA `(.L_x_27127) ;  /* 0x0000000000547947 */ /* 0x000fea0003800000 */
.L_x_27126:
        /* <DEDUP_REMOVED lines=16> */
.L_x_27154:
[----:B------:R-:W-:Y:S01]  /*aa30*/  IMAD.MOV.U32 R34, RZ, RZ, RZ ;  /* 0x000000ffff227224 */ /* 0x000fe200078e00ff */
[----:B------:R-:W-:Y:S06]  /*aa40*/  BRA `(.L_x_27127) ;  /* 0x00000000000c7947 */ /* 0x000fec0003800000 */
.L_x_27151:
[----:B------:R0:W5:Y:S01]  /*aa50*/  LDG.E R34, desc[UR36][R4.64] ;  /* 0x0000002404227981 */ /* 0x000162000c1e1900 */
[----:B------:R-:W-:Y:S05]  /*aa60*/  BRA `(.L_x_27127) ;  /* 0x0000000000047947 */ /* 0x000fea0003800000 */
.L_x_27150:
[----:B------:R0:W5:Y:S02]  /*aa70*/  LDG.E R34, desc[UR36][R4.64] ;  /* 0x0000002404227981 */ /* 0x000164000c1e1900 */
.L_x_27127:
        /* <DEDUP_REMOVED lines=18> */
.L_x_27158:
[----:B------:R0:W5:Y:S01]  /*aba0*/  LDG.E.U8 R38, desc[UR36][R4.64] ;  /* 0x0000002404267981 */ /* 0x000162000c1e1100 */
[----:B------:R-:W-:Y:S05]  /*abb0*/  BRA `(.L_x_27160) ;  /* 0x0000000c00307947 */ /* 0x000fea0003800000 */
.L_x_27157:
        /* <DEDUP_REMOVED lines=8> */
.L_x_27162:
[----:B------:R0:W5:Y:S01]  /*ac40*/  LDG.E R38, desc[UR36][R4.64] ;  /* 0x0000002404267981 */ /* 0x000162000c1e1900 */
[----:B------:R-:W-:Y:S05]  /*ac50*/  BRA `(.L_x_27160) ;  /* 0x0000000c00087947 */ /* 0x000fea0003800000 */
.L_x_27161:
[----:B------:R0:W5:Y:S01]  /*ac60*/  LDG.E.S16 R38, desc[UR36][R4.64] ;  /* 0x0000002404267981 */ /* 0x000162000c1e1700 */
[----:B------:R-:W-:Y:S05]  /*ac70*/  BRA `(.L_x_27160) ;  /* 0x0000000c00007947 */ /* 0x000fea0003800000 */
.L_x_27156:
        /* <DEDUP_REMOVED lines=9> */
.L_x_27164:
[----:B------:R-:W3:Y:S02]  /*ad10*/  LDG.E.U16 R4, desc[UR36][R4.64] ;  /* 0x0000002404047981 */ /* 0x000ee4000c1e1500 */
[----:B---3--:R-:W-:-:S06]  /*ad20*/  HADD2.F32 R38, -RZ, R4.H0_H0 ;  /* 0x20000004ff267230 */ /* 0x008fcc0000004100 */
[----:B------:R-:W0:Y:S01]  /*ad30*/  F2I.FTZ.TRUNC.NTZ R38, R38 ;  /* 0x0000002600267305 */ /* 0x000e22000021f100 */
[----:B------:R-:W-:Y:S05]  /*ad40*/  BRA `(.L_x_27160) ;  /* 0x0000000800cc7947 */ /* 0x000fea0003800000 */
.L_x_27163:
        /* <DEDUP_REMOVED lines=9> */
.L_x_27166:
[----:B------:R-:W3:Y:S02]  /*ade0*/  LDG.E.U16 R4, desc[UR36][R4.64] ;  /* 0x0000002404047981 */ /* 0x000ee4000c1e1500 */
[----:B---3--:R-:W-:-:S06]  /*adf0*/  HADD2.F32 R38, -RZ, R4.H0_H0 ;  /* 0x20000004ff267230 */ /* 0x008fcc0000004100 */
[----:B------:R-:W0:Y:S01]  /*ae00*/  F2I.FTZ.TRUNC.NTZ R38, R38 ;  /* 0x0000002600267305 */ /* 0x000e22000021f100 */
[----:B------:R-:W-:Y:S05]  /*ae10*/  BRA `(.L_x_27160) ;  /* 0x0000000800987947 */ /* 0x000fea0003800000 */
.L_x_27165:
[----:B------:R-:W3:Y:S02]  /*ae20*/  LDG.E.64 R38, desc[UR36][R4.64] ;  /* 0x0000002404267981 */ /* 0x000ee4000c1e1b00 */
[----:B---3--:R0:W3:Y:S01]  /*ae30*/  F2I.F64.TRUNC R38, R38 ;  /* 0x0000002600267311 */ /* 0x0080e2000030d100 */
[----:B------:R-:W-:Y:S05]  /*ae40*/  BRA `(.L_x_27160) ;  /* 0x00000008008c7947 */ /* 0x000fea0003800000 */
.L_x_27155:
        /* <DEDUP_REMOVED lines=12> */
.L_x_27169:
[----:B------:R-:W3:Y:S02]  /*af10*/  LDG.E.64 R4, desc[UR36][R4.64] ;  /* 0x0000002404047981 */ /* 0x000ee4000c1e1b00 */
[----:B---3--:R0:W3:Y:S01]  /*af20*/  F2I.F64.TRUNC R38, R4 ;  /* 0x0000000400267311 */ /* 0x0080e2000030d100 */
[----:B------:R-:W-:Y:S05]  /*af30*/  BRA `(.L_x_27160) ;  /* 0x0000000800507947 */ /* 0x000fea0003800000 */
.L_x_27168:
        /* <DEDUP_REMOVED lines=26> */
.L_x_27171:
        /* <DEDUP_REMOVED lines=14> */
.L_x_27170:
[----:B------:R-:W3:Y:S02]  /*b1c0*/  LDG.E.U16 R38, desc[UR36][R4.64] ;  /* 0x0000002404267981 */ /* 0x000ee4000c1e1500 */
[----:B---3--:R-:W-:-:S06]  /*b1d0*/  IMAD.U32 R38, R38, 0x10000, RZ ;  /* 0x0001000026267824 */ /* 0x008fcc00078e00ff */
[----:B------:R-:W0:Y:S01]  /*b1e0*/  F2I.FTZ.TRUNC.NTZ R38, R38 ;  /* 0x0000002600267305 */ /* 0x000e22000021f100 */
[----:B------:R-:W-:Y:S05]  /*b1f0*/  BRA `(.L_x_27160) ;  /* 0x0000000400a07947 */ /* 0x000fea0003800000 */
.L_x_27167:
        /* <DEDUP_REMOVED lines=10> */
.L_x_27174:
        /* <DEDUP_REMOVED lines=21> */
.L_x_27178:
[----:B------:R-:W-:Y:S05]  /*b3f0*/  BSYNC.RECONVERGENT B1 ;  /* 0x0000000000017941 */ /* 0x000fea0003800200 */
.L_x_27177:
[----:B------:R-:W-:Y:S01]  /*b400*/  IMAD.SHL.U32 R0, R0, 0x100000, RZ ;  /* 0x0010000000007824 */ /* 0x000fe200078e00ff */
[----:B------:R-:W-:-:S04]  /*b410*/  LEA R3, R3, 0x3b800000, 0x17 ;  /* 0x3b80000003037811 */ /* 0x000fc800078eb8ff */
[----:B------:R-:W-:-:S07]  /*b420*/  LOP3.LUT R38, R3, R0, R7, 0xfe, !PT ;  /* 0x0000000003267212 */ /* 0x000fce00078efe07 */
.L_x_27176:
[----:B------:R-:W-:Y:S05]  /*b430*/  BSYNC.RECONVERGENT B0 ;  /* 0x0000000000007941 */ /* 0x000fea0003800200 */
.L_x_27175:
[----:B------:R-:W0:Y:S01]  /*b440*/  F2I.FTZ.TRUNC.NTZ R38, R38 ;  /* 0x0000002600267305 */ /* 0x000e22000021f100 */
[----:B------:R-:W-:Y:S05]  /*b450*/  BRA `(.L_x_27160) ;  /* 0x0000000400087947 */ /* 0x000fea0003800000 */
.L_x_27173:
        /* <DEDUP_REMOVED lines=21> */
.L_x_27182:
[----:B------:R-:W-:Y:S05]  /*b5b0*/  BSYNC.RECONVERGENT B1 ;  /* 0x0000000000017941 */ /* 0x000fea0003800200 */
.L_x_27181:
[----:B------:R-:W-:Y:S01]  /*b5c0*/  IMAD.SHL.U32 R0, R0, 0x200000, RZ ;  /* 0x0020000000007824 */ /* 0x000fe200078e00ff */
[----:B------:R-:W-:-:S04]  /*b5d0*/  LEA R3, R3, 0x37800000, 0x17 ;  /* 0x3780000003037811 */ /* 0x000fc800078eb8ff */
[----:B------:R-:W-:-:S07]  /*b5e0*/  LOP3.LUT R38, R3, R0, R7, 0xfe, !PT ;  /* 0x0000000003267212 */ /* 0x000fce00078efe07 */
.L_x_27180:
[----:B------:R-:W-:Y:S05]  /*b5f0*/  BSYNC.RECONVERGENT B0 ;  /* 0x0000000000007941 */ /* 0x000fea0003800200 */
.L_x_27179:
[----:B------:R-:W0:Y:S01]  /*b600*/  F2I.FTZ.TRUNC.NTZ R38, R38 ;  /* 0x0000002600267305 */ /* 0x000e22000021f100 */
[----:B------:R-:W-:Y:S05]  /*b610*/  BRA `(.L_x_27160) ;  /* 0x0000000000987947 */ /* 0x000fea0003800000 */
.L_x_27172:
        /* <DEDUP_REMOVED lines=14> */
.L_x_27186:
[----:B------:R-:W-:Y:S05]  /*b700*/  BSYNC.RECONVERGENT B0 ;  /* 0x0000000000007941 */ /* 0x000fea0003800200 */
.L_x_27185:
[----:B------:R-:W0:Y:S01]  /*b710*/  F2I.FTZ.TRUNC.NTZ R38, R38 ;  /* 0x0000002600267305 */ /* 0x000e22000021f100 */
[----:B------:R-:W-:Y:S05]  /*b720*/  BRA `(.L_x_27160) ;  /* 0x0000000000547947 */ /* 0x000fea0003800000 */
.L_x_27159:
        /* <DEDUP_REMOVED lines=16> */
.L_x_27187:
[----:B------:R-:W-:Y:S01]  /*b830*/  HFMA2 R38, -RZ, RZ, 0, 0 ;  /* 0x00000000ff267431 */ /* 0x000fe200000001ff */
[----:B------:R-:W-:Y:S06]  /*b840*/  BRA `(.L_x_27160) ;  /* 0x00000000000c7947 */ /* 0x000fec0003800000 */
.L_x_27184:
[----:B------:R0:W5:Y:S01]  /*b850*/  LDG.E R38, desc[UR36][R4.64] ;  /* 0x0000002404267981 */ /* 0x000162000c1e1900 */
[----:B------:R-:W-:Y:S05]  /*b860*/  BRA `(.L_x_27160) ;  /* 0x0000000000047947 */ /* 0x000fea0003800000 */
.L_x_27183:
[----:B------:R0:W5:Y:S02]  /*b870*/  LDG.E R38, desc[UR36][R4.64] ;  /* 0x0000002404267981 */ /* 0x000164000c1e1900 */
.L_x_27160:
        /* <DEDUP_REMOVED lines=18> */
.L_x_27191:
[----:B------:R1:W5:Y:S01]  /*b9a0*/  LDG.E.U8 R37, desc[UR36][R4.64] ;  /* 0x0000002404257981 */ /* 0x000362000c1e1100 */
[----:B------:R-:W-:Y:S05]  /*b9b0*/  BRA `(.L_x_27193) ;  /* 0x0000000c00307947 */ /* 0x000fea0003800000 */
.L_x_27190:
        /* <DEDUP_REMOVED lines=8> */
.L_x_27195:
[----:B------:R0:W5:Y:S01]  /*ba40*/  LDG.E R37, desc[UR36][R4.64] ;  /* 0x0000002404257981 */ /* 0x000162000c1e1900 */
[----:B------:R-:W-:Y:S05]  /*ba50*/  BRA `(.L_x_27193) ;  /* 0x0000000c00087947 */ /* 0x000fea0003800000 */
.L_x_27194:
[----:B------:R0:W5:Y:S01]  /*ba60*/  LDG.E.S16 R37, desc[UR36][R4.64] ;  /* 0x0000002404257981 */ /* 0x000162000c1e1700 */
[----:B------:R-:W-:Y:S05]  /*ba70*/  BRA `(.L_x_27193) ;  /* 0x0000000c00007947 */ /* 0x000fea0003800000 */
.L_x_27189:
        /* <DEDUP_REMOVED lines=9> */
.L_x_27197:
[----:B------:R-:W2:Y:S02]  /*bb10*/  LDG.E.U16 R4, desc[UR36][R4.64] ;  /* 0x0000002404047981 */ /* 0x000ea4000c1e1500 */
[----:B--2---:R-:W-:-:S06]  /*bb20*/  HADD2.F32 R37, -RZ, R4.H0_H0 ;  /* 0x20000004ff257230 */ /* 0x004fcc0000004100 */
[----:B------:R-:W0:Y:S01]  /*bb30*/  F2I.FTZ.TRUNC.NTZ R37, R37 ;  /* 0x0000002500257305 */ /* 0x000e22000021f100 */
[----:B------:R-:W-:Y:S05]  /*bb40*/  BRA `(.L_x_27193) ;  /* 0x0000000800cc7947 */ /* 0x000fea0003800000 */
.L_x_27196:
        /* <DEDUP_REMOVED lines=9> */
.L_x_27199:
[----:B------:R-:W2:Y:S02]  /*bbe0*/  LDG.E.U16 R4, desc[UR36][R4.64] ;  /* 0x0000002404047981 */ /* 0x000ea4000c1e1500 */
[----:B--2---:R-:W-:-:S06]  /*bbf0*/  HADD2.F32 R37, -RZ, R4.H0_H0 ;  /* 0x20000004ff257230 */ /* 0x004fcc0000004100 */
[----:B------:R-:W0:Y:S01]  /*bc00*/  F2I.FTZ.TRUNC.NTZ R37, R37 ;  /* 0x0000002500257305 */ /* 0x000e22000021f100 */
[----:B------:R-:W-:Y:S05]  /*bc10*/  BRA `(.L_x_27193) ;  /* 0x0000000800987947 */ /* 0x000fea0003800000 */
.L_x_27198:
[----:B------:R-:W2:Y:S02]  /*bc20*/  LDG.E.64 R4, desc[UR36][R4.64] ;  /* 0x0000002404047981 */ /* 0x000ea4000c1e1b00 */
[----:B--2---:R0:W1:Y:S01]  /*bc30*/  F2I.F64.TRUNC R37, R4 ;  /* 0x0000000400257311 */ /* 0x004062000030d100 */
[----:B------:R-:W-:Y:S05]  /*bc40*/  BRA `(.L_x_27193) ;  /* 0x00000008008c7947 */ /* 0x000fea0003800000 */
.L_x_27188:
        /* <DEDUP_REMOVED lines=12> */
.L_x_27202:
[----:B------:R-:W2:Y:S02]  /*bd10*/  LDG.E.64 R4, desc[UR36][R4.64] ;  /* 0x0000002404047981 */ /* 0x000ea4000c1e1b00 */
[----:B--2---:R0:W1:Y:S01]  /*bd20*/  F2I.F64.TRUNC R37, R4 ;  /* 0x0000000400257311 */ /* 0x004062000030d100 */
[----:B------:R-:W-:Y:S05]  /*bd30*/  BRA `(.L_x_27193) ;  /* 0x0000000800507947 */ /* 0x000fea0003800000 */
.L_x_27201:
        /* <DEDUP_REMOVED lines=26> */
.L_x_27204:
        /* <DEDUP_REMOVED lines=14> */
.L_x_27203:
[----:B------:R-:W2:Y:S02]  /*bfc0*/  LDG.E.U16 R37, desc[UR36][R4.64] ;  /* 0x0000002404257981 */ /* 0x000ea4000c1e1500 */
[----:B--2---:R-:W-:-:S06]  /*bfd0*/  SHF.L.U32 R37, R37, 0x10, RZ ;  /* 0x0000001025257819 */ /* 0x004fcc00000006ff */
[----:B------:R-:W0:Y:S01]  /*bfe0*/  F2I.FTZ.TRUNC.NTZ R37, R37 ;  /* 0x0000002500257305 */ /* 0x000e22000021f100 */
[----:B------:R-:W-:Y:S05]  /*bff0*/  BRA `(.L_x_27193) ;  /* 0x0000000400a07947 */ /* 0x000fea0003800000 */
.L_x_27200:
        /* <DEDUP_REMOVED lines=10> */
.L_x_27207:
        /* <DEDUP_REMOVED lines=21> */
.L_x_27211:
[----:B------:R-:W-:Y:S05]  /*c1f0*/  BSYNC.RECONVERGENT B1 ;  /* 0x0000000000017941 */ /* 0x000fea0003800200 */
.L_x_27210:
[----:B------:R-:W-:Y:S01]  /*c200*/  IMAD.SHL.U32 R0, R0, 0x100000, RZ ;  /* 0x0010000000007824 */ /* 0x000fe200078e00ff */
[----:B------:R-:W-:-:S04]  /*c210*/  LEA R3, R3, 0x3b800000, 0x17 ;  /* 0x3b80000003037811 */ /* 0x000fc800078eb8ff */
[----:B------:R-:W-:-:S07]  /*c220*/  LOP3.LUT R37, R3, R0, R37, 0xfe, !PT ;  /* 0x0000000003257212 */ /* 0x000fce00078efe25 */
.L_x_27209:
[----:B------:R-:W-:Y:S05]  /*c230*/  BSYNC.RECONVERGENT B0 ;  /* 0x0000000000007941 */ /* 0x000fea0003800200 */
.L_x_27208:
[----:B------:R-:W0:Y:S01]  /*c240*/  F2I.FTZ.TRUNC.NTZ R37, R37 ;  /* 0x0000002500257305 */ /* 0x000e22000021f100 */
[----:B------:R-:W-:Y:S05]  /*c250*/  BRA `(.L_x_27193) ;  /* 0x0000000400087947 */ /* 0x000fea0003800000 */
.L_x_27206:
        /* <DEDUP_REMOVED lines=21> */
.L_x_27215:
[----:B------:R-:W-:Y:S05]  /*c3b0*/  BSYNC.RECONVERGENT B1 ;  /* 0x0000000000017941 */ /* 0x000fea0003800200 */
.L_x_27214:
[----:B------:R-:W-:Y:S01]  /*c3c0*/  IMAD.SHL.U32 R0, R0, 0x200000, RZ ;  /* 0x0020000000007824 */ /* 0x000fe200078e00ff */
[----:B------:R-:W-:-:S04]  /*c3d0*/  LEA R3, R3, 0x37800000, 0x17 ;  /* 0x3780000003037811 */ /* 0x000fc800078eb8ff */
[----:B------:R-:W-:-:S07]  /*c3e0*/  LOP3.LUT R37, R3, R0, R37, 0xfe, !PT ;  /* 0x0000000003257212 */ /* 0x000fce00078efe25 */
.L_x_27213:
[----:B------:R-:W-:Y:S05]  /*c3f0*/  BSYNC.RECONVERGENT B0 ;  /* 0x0000000000007941 */ /* 0x000fea0003800200 */
.L_x_27212:
[----:B------:R-:W0:Y:S01]  /*c400*/  F2I.FTZ.TRUNC.NTZ R37, R37 ;  /* 0x0000002500257305 */ /* 0x000e22000021f100 */
[----:B------:R-:W-:Y:S05]  /*c410*/  BRA `(.L_x_27193) ;  /* 0x0000000000987947 */ /* 0x000fea0003800000 */
.L_x_27205:
        /* <DEDUP_REMOVED lines=14> */
.L_x_27219:
[----:B------:R-:W-:Y:S05]  /*c500*/  BSYNC.RECONVERGENT B0 ;  /* 0x0000000000007941 */ /* 0x000fea0003800200 */
.L_x_27218:
[----:B------:R-:W0:Y:S01]  /*c510*/  F2I.FTZ.TRUNC.NTZ R37, R37 ;  /* 0x0000002500257305 */ /* 0x000e22000021f100 */
[----:B------:R-:W-:Y:S05]  /*c520*/  BRA `(.L_x_27193) ;  /* 0x0000000000547947 */ /* 0x000fea0003800000 */
.L_x_27192:
        /* <DEDUP_REMOVED lines=16> */
.L_x_27220:
[----:B------:R-:W-:Y:S01]  /*c630*/  IMAD.MOV.U32 R37, RZ, RZ, RZ ;  /* 0x000000ffff257224 */ /* 0x000fe200078e00ff */
[----:B------:R-:W-:Y:S06]  /*c640*/  BRA `(.L_x_27193) ;  /* 0x00000000000c7947 */ /* 0x000fec0003800000 */
.L_x_27217:
[----:B------:R0:W5:Y:S01]  /*c650*/  LDG.E R37, desc[UR36][R4.64] ;  /* 0x0000002404257981 */ /* 0x000162000c1e1900 */
[----:B------:R-:W-:Y:S05]  /*c660*/  BRA `(.L_x_27193) ;  /* 0x0000000000047947 */ /* 0x000fea0003800000 */
.L_x_27216:
[----:B------:R0:W5:Y:S02]  /*c670*/  LDG.E R37, desc[UR36][R4.64] ;  /* 0x0000002404257981 */ /* 0x000164000c1e1900 */
.L_x_27193:
        /* <DEDUP_REMOVED lines=18> */
.L_x_27224:
[----:B------:R0:W5:Y:S01]  /*c7a0*/  LDG.E.U8 R50, desc[UR36][R4.64] ;  /* 0x0000002404327981 */ /* 0x000162000c1e1100 */
[----:B------:R-:W-:Y:S05]  /*c7b0*/  BRA `(.L_x_27226) ;  /* 0x0000000c00307947 */ /* 0x000fea0003800000 */
.L_x_27223:
        /* <DEDUP_REMOVED lines=8> */
.L_x_27228:
[----:B------:R0:W5:Y:S01]  /*c840*/  LDG.E R50, desc[UR36][R4.64] ;  /* 0x0000002404327981 */ /* 0x000162000c1e1900 */
[----:B------:R-:W-:Y:S05]  /*c850*/  BRA `(.L_x_27226) ;  /* 0x0000000c00087947 */ /* 0x000fea0003800000 */
.L_x_27227:
[----:B------:R0:W5:Y:S01]  /*c860*/  LDG.E.S16 R50, desc[UR36][R4.64] ;  /* 0x0000002404327981 */ /* 0x000162000c1e1700 */
[----:B------:R-:W-:Y:S05]  /*c870*/  BRA `(.L_x_27226) ;  /* 0x0000000c00007947 */ /* 0x000fea0003800000 */
.L_x_27222:
        /* <DEDUP_REMOVED lines=9> */
.L_x_27230:
[----:B------:R-:W2:Y:S02]  /*c910*/  LDG.E.U16 R4, desc[UR36][R4.64] ;  /* 0x0000002404047981 */ /* 0x000ea4000c1e1500 */
[----:B--2---:R-:W-:-:S06]  /*c920*/  HADD2.F32 R50, -RZ, R4.H0_H0 ;  /* 0x20000004ff327230 */ /* 0x004fcc0000004100 */
[----:B------:R-:W0:Y:S01]  /*c930*/  F2I.FTZ.TRUNC.NTZ R50, R50 ;  /* 0x0000003200327305 */ /* 0x000e22000021f100 */
[----:B------:R-:W-:Y:S05]  /*c940*/  BRA `(.L_x_27226) ;  /* 0x0000000800cc7947 */ /* 0x000fea0003800000 */
.L_x_27229:
        /* <DEDUP_REMOVED lines=9> */
.L_x_27232:
[----:B------:R-:W2:Y:S02]  /*c9e0*/  LDG.E.U16 R4, desc[UR36][R4.64] ;  /* 0x0000002404047981 */ /* 0x000ea4000c1e1500 */
[----:B--2---:R-:W-:-:S06]  /*c9f0*/  HADD2.F32 R50, -RZ, R4.H0_H0 ;  /* 0x20000004ff327230 */ /* 0x004fcc0000004100 */
[----:B------:R-:W0:Y:S01]  /*ca00*/  F2I.FTZ.TRUNC.NTZ R50, R50 ;  /* 0x0000003200327305 */ /* 0x000e22000021f100 */
[----:B------:R-:W-:Y:S05]  /*ca10*/  BRA `(.L_x_27226) ;  /* 0x0000000800987947 */ /* 0x000fea0003800000 */
.L_x_27231:
[----:B------:R-:W2:Y:S02]  /*ca20*/  LDG.E.64 R4, desc[UR36][R4.64] ;  /* 0x0000002404047981 */ /* 0x000ea4000c1e1b00 */
[----:B--2---:R0:W1:Y:S01]  /*ca30*/  F2I.F64.TRUNC R50, R4 ;  /* 0x0000000400327311 */ /* 0x004062000030d100 */
[----:B------:R-:W-:Y:S05]  /*ca40*/  BRA `(.L_x_27226) ;  /* 0x00000008008c7947 */ /* 0x000fea0003800000 */
.L_x_27221:
        /* <DEDUP_REMOVED lines=12> */
.L_x_27235:
[----:B------:R-:W2:Y:S02]  /*cb10*/  LDG.E.64 R4, desc[UR36][R4.64] ;  /* 0x0000002404047981 */ /* 0x000ea4000c1e1b00 */
[----:B--2---:R0:W1:Y:S01]  /*cb20*/  F2I.F64.TRUNC R50, R4 ;  /* 0x0000000400327311 */ /* 0x004062000030d100 */
[----:B------:R-:W-:Y:S05]  /*cb30*/  BRA `(.L_x_27226) ;  /* 0x0000000800507947 */ /* 0x000fea0003800000 */
.L_x_27234:
        /* <DEDUP_REMOVED lines=26> */
.L_x_27237:
        /* <DEDUP_REMOVED lines=14> */
.L_x_27236:
[----:B------:R-:W2:Y:S02]  /*cdc0*/  LDG.E.U16 R50, desc[UR36][R4.64] ;  /* 0x0000002404327981 */ /* 0x000ea4000c1e1500 */
[----:B--2---:R-:W-:-:S06]  /*cdd0*/  IMAD.U32 R50, R50, 0x10000, RZ ;  /* 0x0001000032327824 */ /* 0x004fcc00078e00ff */
[----:B------:R-:W0:Y:S01]  /*cde0*/  F2I.FTZ.TRUNC.NTZ R50, R50 ;  /* 0x0000003200327305 */ /* 0x000e22000021f100 */
[----:B------:R-:W-:Y:S05]  /*cdf0*/  BRA `(.L_x_27226) ;  /* 0x0000000400a07947 */ /* 0x000fea0003800000 */
.L_x_27233:
        /* <DEDUP_REMOVED lines=10> */
.L_x_27240:
        /* <DEDUP_REMOVED lines=21> */
.L_x_27244:
[----:B------:R-:W-:Y:S05]  /*cff0*/  BSYNC.RECONVERGENT B1 ;  /* 0x0000000000017941 */ /* 0x000fea0003800200 */
.L_x_27243:
[----:B------:R-:W-:Y:S02]  /*d000*/  SHF.L.U32 R0, R0, 0x14, RZ ;  /* 0x0000001400007819 */ /* 0x000fe400000006ff */
[----:B------:R-:W-:-:S04]  /*d010*/  LEA R3, R3, 0x3b800000, 0x17 ;  /* 0x3b80000003037811 */ /* 0x000fc800078eb8ff */
[----:B------:R-:W-:-:S07]  /*d020*/  LOP3.LUT R50, R3, R0, R7, 0xfe, !PT ;  /* 0x0000000003327212 */ /* 0x000fce00078efe07 */
.L_x_27242:
[----:B------:R-:W-:Y:S05]  /*d030*/  BSYNC.RECONVERGENT B0 ;  /* 0x0000000000007941 */ /* 0x000fea0003800200 */
.L_x_27241:
[----:B------:R-:W0:Y:S01]  /*d040*/  F2I.FTZ.TRUNC.NTZ R50, R50 ;  /* 0x0000003200327305 */ /* 0x000e22000021f100 */
[----:B------:R-:W-:Y:S05]  /*d050*/  BRA `(.L_x_27226) ;  /* 0x0000000400087947 */ /* 0x000fea0003800000 */
.L_x_27239:
        /* <DEDUP_REMOVED lines=21> */
.L_x_27248:
[----:B------:R-:W-:Y:S05]  /*d1b0*/  BSYNC.RECONVERGENT B1 ;  /* 0x0000000000017941 */ /* 0x000fea0003800200 */
.L_x_27247:
[----:B------:R-:W-:Y:S01]  /*d1c0*/  IMAD.SHL.U32 R0, R0, 0x200000, RZ ;  /* 0x0020000000007824 */ /* 0x000fe200078e00ff */
[----:B------:R-:W-:-:S04]  /*d1d0*/  LEA R3, R3, 0x37800000, 0x17 ;  /* 0x3780000003037811 */ /* 0x000fc800078eb8ff */
[----:B------:R-:W-:-:S07]  /*d1e0*/  LOP3.LUT R50, R3, R0, R7, 0xfe, !PT ;  /* 0x0000000003327212 */ /* 0x000fce00078efe07 */
.L_x_27246:
[----:B------:R-:W-:Y:S05]  /*d1f0*/  BSYNC.RECONVERGENT B0 ;  /* 0x0000000000007941 */ /* 0x000fea0003800200 */
.L_x_27245:
[----:B------:R-:W0:Y:S01]  /*d200*/  F2I.FTZ.TRUNC.NTZ R50, R50 ;  /* 0x0000003200327305 */ /* 0x000e22000021f100 */
[----:B------:R-:W-:Y:S05]  /*d210*/  BRA `(.L_x_27226) ;  /* 0x0000000000987947 */ /* 0x000fea0003800000 */
.L_x_27238:
        /* <DEDUP_REMOVED lines=14> */
.L_x_27252:
[----:B------:R-:W-:Y:S05]  /*d300*/  BSYNC.RECONVERGENT B0 ;  /* 0x0000000000007941 */ /* 0x000fea0003800200 */
.L_x_27251:
[----:B------:R-:W0:Y:S01]  /*d310*/  F2I.FTZ.TRUNC.NTZ R50, R50 ;  /* 0x0000003200327305 */ /* 0x000e22000021f100 */
[----:B------:R-:W-:Y:S05]  /*d320*/  BRA `(.L_x_27226) ;  /* 0x0000000000547947 */ /* 0x000fea0003800000 */
.L_x_27225:
        /* <DEDUP_REMOVED lines=16> */
.L_x_27253:
[----:B------:R-:W-:Y:S01]  /*d430*/  IMAD.MOV.U32 R50, RZ, RZ, RZ ;  /* 0x000000ffff327224 */ /* 0x000fe200078e00ff */
[----:B------:R-:W-:Y:S06]  /*d440*/  BRA `(.L_x_27226) ;  /* 0x00000000000c7947 */ /* 0x000fec0003800000 */
.L_x_27250:
[----:B------:R1:W5:Y:S01]  /*d450*/  LDG.E R50, desc[UR36][R4.64] ;  /* 0x0000002404327981 */ /* 0x000362000c1e1900 */
[----:B------:R-:W-:Y:S05]  /*d460*/  BRA `(.L_x_27226) ;  /* 0x0000000000047947 */ /* 0x000fea0003800000 */
.L_x_27249:
[----:B------:R0:W5:Y:S02]  /*d470*/  LDG.E R50, desc[UR36][R4.64] ;  /* 0x0000002404327981 */ /* 0x000164000c1e1900 */
.L_x_27226:
[----:B------:R-:W-:Y:S01]  /*d480*/  VIADD R25, R25, 0x80 ;  /* 0x0000008019197836 */ /* 0x000fe20000000000 */
[----:B01---5:R-:W-:-:S07]  /*d490*/  SHF.R.S32.HI R51, RZ, 0x1f, R50 ;  /* 0x0000001fff337819 */ /* 0x023fce0000011432 */
.L_x_27088:
[----:B------:R-:W-:Y:S05]  /*d4a0*/  BSYNC.RECONVERGENT B6 ;  /* 0x0000000000067941 */ /* 0x000fea0003800200 */
.L_x_27087:
        /* <DEDUP_REMOVED lines=25> */
.L_x_27259:
[----:B------:R0:W5:Y:S01]  /*d640*/  LDG.E.U8 R41, desc[UR36][R4.64] ;  /* 0x0000002404297981 */ /* 0x000162000c1e1100 */
[----:B------:R-:W-:Y:S05]  /*d650*/  BRA `(.L_x_27261) ;  /* 0x0000000c00307947 */ /* 0x000fea0003800000 */
.L_x_27258:
        /* <DEDUP_REMOVED lines=8> */
.L_x_27263:
[----:B------:R0:W5:Y:S01]  /*d6e0*/  LDG.E R41, desc[UR36][R4.64] ;  /* 0x0000002404297981 */ /* 0x000162000c1e1900 */
[----:B------:R-:W-:Y:S05]  /*d6f0*/  BRA `(.L_x_27261) ;  /* 0x0000000c00087947 */ /* 0x000fea0003800000 */
.L_x_27262:
[----:B------:R0:W5:Y:S01]  /*d700*/  LDG.E.S16 R41, desc[UR36][R4.64] ;  /* 0x0000002404297981 */ /* 0x000162000c1e1700 */
[----:B------:R-:W-:Y:S05]  /*d710*/  BRA `(.L_x_27261) ;  /* 0x0000000c00007947 */ /* 0x000fea0003800000 */
.L_x_27257:
        /* <DEDUP_REMOVED lines=9> */
.L_x_27265:
[----:B------:R-:W5:Y:S02]  /*d7b0*/  LDG.E.U16 R4, desc[UR36][R4.64] ;  /* 0x0000002404047981 */ /* 0x000f64000c1e1500 */
[----:B-----5:R-:W-:-:S06]  /*d7c0*/  HADD2.F32 R41, -RZ, R4.H0_H0 ;  /* 0x20000004ff297230 */ /* 0x020fcc0000004100 */
[----:B------:R-:W0:Y:S01]  /*d7d0*/  F2I.FTZ.TRUNC.NTZ R41, R41 ;  /* 0x0000002900297305 */ /* 0x000e22000021f100 */
[----:B------:R-:W-:Y:S05]  /*d7e0*/  BRA `(.L_x_27261) ;  /* 0x0000000800cc7947 */ /* 0x000fea0003800000 */
.L_x_27264:
        /* <DEDUP_REMOVED lines=9> */
.L_x_27267:
[----:B------:R-:W5:Y:S02]  /*d880*/  LDG.E.U16 R4, desc[UR36][R4.64] ;  /* 0x0000002404047981 */ /* 0x000f64000c1e1500 */
[----:B-----5:R-:W-:-:S06]  /*d890*/  HADD2.F32 R41, -RZ, R4.H0_H0 ;  /* 0x20000004ff297230 */ /* 0x020fcc0000004100 */
[----:B------:R-:W0:Y:S01]  /*d8a0*/  F2I.FTZ.TRUNC.NTZ R41, R41 ;  /* 0x0000002900297305 */ /* 0x000e22000021f100 */
[----:B------:R-:W-:Y:S05]  /*d8b0*/  BRA `(.L_x_27261) ;  /* 0x0000000800987947 */ /* 0x000fea0003800000 */
.L_x_27266:
[----:B------:R-:W5:Y:S02]  /*d8c0*/  LDG.E.64 R4, desc[UR36][R4.64] ;  /* 0x0000002404047981 */ /* 0x000f64000c1e1b00 */
[----:B-----5:R0:W0:Y:S01]  /*d8d0*/  F2I.F64.TRUNC R41, R4 ;  /* 0x0000000400297311 */ /* 0x020022000030d100 */
[----:B------:R-:W-:Y:S05]  /*d8e0*/  BRA `(.L_x_27261) ;  /* 0x00000008008c7947 */ /* 0x000fea0003800000 */
.L_x_27256:
        /* <DEDUP_REMOVED lines=12> */
.L_x_27270:
[----:B------:R-:W5:Y:S02]  /*d9b0*/  LDG.E.64 R4, desc[UR36][R4.64] ;  /* 0x0000002404047981 */ /* 0x000f64000c1e1b00 */
[----:B-----5:R0:W0:Y:S01]  /*d9c0*/  F2I.F64.TRUNC R41, R4 ;  /* 0x0000000400297311 */ /* 0x020022000030d100 */
[----:B------:R-:W-:Y:S05]  /*d9d0*/  BRA `(.L_x_27261) ;  /* 0x0000000800507947 */ /* 0x000fea0003800000 */
.L_x_27269:
        /* <DEDUP_REMOVED lines=26> */
.L_x_27272:
        /* <DEDUP_REMOVED lines=14> */
.L_x_27271:
[----:B------:R-:W5:Y:S02]  /*dc60*/  LDG.E.U16 R41, desc[UR36][R4.64] ;  /* 0x0000002404297981 */ /* 0x000f64000c1e1500 */
[----:B-----5:R-:W-:-:S06]  /*dc70*/  SHF.L.U32 R41, R41, 0x10, RZ ;  /* 0x0000001029297819 */ /* 0x020fcc00000006ff */
[----:B------:R-:W0:Y:S01]  /*dc80*/  F2I.FTZ.TRUNC.NTZ R41, R41 ;  /* 0x0000002900297305 */ /* 0x000e22000021f100 */
[----:B------:R-:W-:Y:S05]  /*dc90*/  BRA `(.L_x_27261) ;  /* 0x0000000400a07947 */ /* 0x000fea0003800000 */
.L_x_27268:
        /* <DEDUP_REMOVED lines=10> */
.L_x_27275:
        /* <DEDUP_REMOVED lines=21> */
.L_x_27279:
[----:B------:R-:W-:Y:S05]  /*de90*/  BSYNC.RECONVERGENT B1 ;  /* 0x0000000000017941 */ /* 0x000fea0003800200 */
.L_x_27278:
[----:B------:R-:W-:Y:S01]  /*dea0*/  IMAD.SHL.U32 R0, R0, 0x100000, RZ ;  /* 0x0010000000007824 */ /* 0x000fe200078e00ff */
[----:B------:R-:W-:-:S04]  /*deb0*/  LEA R3, R3, 0x3b800000, 0x17 ;  /* 0x3b80000003037811 */ /* 0x000fc800078eb8ff */
[----:B------:R-:W-:-:S07]  /*dec0*/  LOP3.LUT R41, R3, R0, R41, 0xfe, !PT ;  /* 0x0000000003297212 */ /* 0x000fce00078efe29 */
.L_x_27277:
[----:B------:R-:W-:Y:S05]  /*ded0*/  BSYNC.RECONVERGENT B0 ;  /* 0x0000000000007941 */ /* 0x000fea0003800200 */
.L_x_27276:
[----:B------:R-:W0:Y:S01]  /*dee0*/  F2I.FTZ.TRUNC.NTZ R41, R41 ;  /* 0x0000002900297305 */ /* 0x000e22000021f100 */
[----:B------:R-:W-:Y:S05]  /*def0*/  BRA `(.L_x_27261) ;  /* 0x0000000400087947 */ /* 0x000fea0003800000 */
.L_x_27274:
        /* <DEDUP_REMOVED lines=21> */
.L_x_27283:
[----:B------:R-:W-:Y:S05]  /*e050*/  BSYNC.RECONVERGENT B1 ;  /* 0x0000000000017941 */ /* 0x000fea0003800200 */
.L_x_27282:
[----:B------:R-:W-:Y:S01]  /*e060*/  IMAD.SHL.U32 R0, R0, 0x200000, RZ ;  /* 0x0020000000007824 */ /* 0x000fe200078e00ff */
[----:B------:R-:W-:-:S04]  /*e070*/  LEA R3, R3, 0x37800000, 0x17 ;  /* 0x3780000003037811 */ /* 0x000fc800078eb8ff */
[----:B------:R-:W-:-:S07]  /*e080*/  LOP3.LUT R41, R3, R0, R41, 0xfe, !PT ;  /* 0x0000000003297212 */ /* 0x000fce00078efe29 */
.L_x_27281:
[----:B------:R-:W-:Y:S05]  /*e090*/  BSYNC.RECONVERGENT B0 ;  /* 0x0000000000007941 */ /* 0x000fea0003800200 */
.L_x_27280:
[----:B------:R-:W0:Y:S01]  /*e0a0*/  F2I.FTZ.TRUNC.NTZ R41, R41 ;  /* 0x0000002900297305 */ /* 0x000e22000021f100 */
[----:B------:R-:W-:Y:S05]  /*e0b0*/  BRA `(.L_x_27261) ;  /* 0x0000000000987947 */ /* 0x000fea0003800000 */
.L_x_27273:
        /* <DEDUP_REMOVED lines=14> */
.L_x_27287:
[----:B------:R-:W-:Y:S05]  /*e1a0*/  BSYNC.RECONVERGENT B0 ;  /* 0x0000000000007941 */ /* 0x000fea0003800200 */
.L_x_27286:
[----:B------:R-:W0:Y:S01]  /*e1b0*/  F2I.FTZ.TRUNC.NTZ R41, R41 ;  /* 0x0000002900297305 */ /* 0x000e22000021f100 */
[----:B------:R-:W-:Y:S05]  /*e1c0*/  BRA `(.L_x_27261) ;  /* 0x0000000000547947 */ /* 0x000fea0003800000 */
.L_x_27260:
        /* <DEDUP_REMOVED lines=16> */
.L_x_27288:
[----:B------:R-:W-:Y:S01]  /*e2d0*/  IMAD.MOV.U32 R41, RZ, RZ, RZ ;  /* 0x000000ffff297224 */ /* 0x000fe200078e00ff */
[----:B------:R-:W-:Y:S06]  /*e2e0*/  BRA `(.L_x_27261) ;  /* 0x00000000000c7947 */ /* 0x000fec0003800000 */
.L_x_27285:
[----:B------:R0:W5:Y:S01]  /*e2f0*/  LDG.E R41, desc[UR36][R4.64] ;  /* 0x0000002404297981 */ /* 0x000162000c1e1900 */
[----:B------:R-:W-:Y:S05]  /*e300*/  BRA `(.L_x_27261) ;  /* 0x0000000000047947 */ /* 0x000fea0003800000 */
.L_x_27284:
[----:B------:R0:W5:Y:S02]  /*e310*/  LDG.E R41, desc[UR36][R4.64] ;  /* 0x0000002404297981 */ /* 0x000164000c1e1900 */
.L_x_27261:
        /* <DEDUP_REMOVED lines=18> */
.L_x_27292:
[----:B------:R0:W5:Y:S01]  /*e440*/  LDG.E.U8 R40, desc[UR36][R4.64] ;  /* 0x0000002404287981 */ /* 0x000162000c1e1100 */
[----:B------:R-:W-:Y:S05]  /*e450*/  BRA `(.L_x_27294) ;  /* 0x0000000c00307947 */ /* 0x000fea0003800000 */
.L_x_27291:
        /* <DEDUP_REMOVED lines=8> */
.L_x_27296:
[----:B------:R0:W5:Y:S01]  /*e4e0*/  LDG.E R40, desc[UR36][R4.64] ;  /* 0x0000002404287981 */ /* 0x000162000c1e1900 */
[----:B------:R-:W-:Y:S05]  /*e4f0*/  BRA `(.L_x_27294) ;  /* 0x0000000c00087947 */ /* 0x000fea0003800000 */
.L_x_27295:
[----:B------:R0:W5:Y:S01]  /*e500*/  LDG.E.S16 R40, desc[UR36][R4.64] ;  /* 0x0000002404287981 */ /* 0x000162000c1e1700 */
[----:B------:R-:W-:Y:S05]  /*e510*/  BRA `(.L_x_27294) ;  /* 0x0000000c00007947 */ /* 0x000fea0003800000 */
.L_x_27290:
        /* <DEDUP_REMOVED lines=9> */
.L_x_27298:
[----:B------:R-:W2:Y:S02]  /*e5b0*/  LDG.E.U16 R4, desc[UR36][R4.64] ;  /* 0x0000002404047981 */ /* 0x000ea4000c1e1500 */
[----:B--2---:R-:W-:-:S06]  /*e5c0*/  HADD2.F32 R40, -RZ, R4.H0_H0 ;  /* 0x20000004ff287230 */ /* 0x004fcc0000004100 */
[----:B------:R-:W0:Y:S01]  /*e5d0*/  F2I.FTZ.TRUNC.NTZ R40, R40 ;  /* 0x0000002800287305 */ /* 0x000e22000021f100 */
[----:B------:R-:W-:Y:S05]  /*e5e0*/  BRA `(.L_x_27294) ;  /* 0x0000000800cc7947 */ /* 0x000fea0003800000 */
.L_x_27297:
        /* <DEDUP_REMOVED lines=9> */
.L_x_27300:
[----:B------:R-:W2:Y:S02]  /*e680*/  LDG.E.U16 R4, desc[UR36][R4.64] ;  /* 0x0000002404047981 */ /* 0x000ea4000c1e1500 */
[----:B--2---:R-:W-:-:S06]  /*e690*/  HADD2.F32 R40, -RZ, R4.H0_H0 ;  /* 0x20000004ff287230 */ /* 0x004fcc0000004100 */
[----:B------:R-:W0:Y:S01]  /*e6a0*/  F2I.FTZ.TRUNC.NTZ R40, R40 ;  /* 0x0000002800287305 */ /* 0x000e22000021f100 */
[----:B------:R-:W-:Y:S05]  /*e6b0*/  BRA `(.L_x_27294) ;  /* 0x0000000800987947 */ /* 0x000fea0003800000 */
.L_x_27299:
[----:B------:R-:W2:Y:S02]  /*e6c0*/  LDG.E.64 R4, desc[UR36][R4.64] ;  /* 0x0000002404047981 */ /* 0x000ea4000c1e1b00 */
[----:B--2---:R0:W1:Y:S01]  /*e6d0*/  F2I.F64.TRUNC R40, R4 ;  /* 0x0000000400287311 */ /* 0x004062000030d100 */
[----:B------:R-:W-:Y:S05]  /*e6e0*/  BRA `(.L_x_27294) ;  /* 0x00000008008c7947 */ /* 0x000fea0003800000 */
.L_x_27289:
        /* <DEDUP_REMOVED lines=12> */
.L_x_27303:
[----:B------:R-:W2:Y:S02]  /*e7b0*/  LDG.E.64 R4, desc[UR36][R4.64] ;  /* 0x0000002404047981 */ /* 0x000ea4000c1e1b00 */
[----:B--2---:R0:W1:Y:S01]  /*e7c0*/  F2I.F64.TRUNC R40, R4 ;  /* 0x0000000400287311 */ /* 0x004062000030d100 */
[----:B------:R-:W-:Y:S05]  /*e7d0*/  BRA `(.L_x_27294) ;  /* 0x0000000800507947 */ /* 0x000fea0003800000 */
.L_x_27302:
        /* <DEDUP_REMOVED lines=26> */
.L_x_27305:
        /* <DEDUP_REMOVED lines=14> */
.L_x_27304:
[----:B------:R-:W2:Y:S02]  /*ea60*/  LDG.E.U16 R40, desc[UR36][R4.64] ;  /* 0x0000002404287981 */ /* 0x000ea4000c1e1500 */
[----:B--2---:R-:W-:-:S06]  /*ea70*/  IMAD.U32 R40, R40, 0x10000, RZ ;  /* 0x0001000028287824 */ /* 0x004fcc00078e00ff */
[----:B------:R-:W0:Y:S01]  /*ea80*/  F2I.FTZ.TRUNC.NTZ R40, R40 ;  /* 0x0000002800287305 */ /* 0x000e22000021f100 */
[----:B------:R-:W-:Y:S05]  /*ea90*/  BRA `(.L_x_27294) ;  /* 0x0000000400a07947 */ /* 0x000fea0003800000 */
.L_x_27301:
        /* <DEDUP_REMOVED lines=10> */
.L_x_27308:
        /* <DEDUP_REMOVED lines=21> */
.L_x_27312:
[----:B------:R-:W-:Y:S05]  /*ec90*/  BSYNC.RECONVERGENT B1 ;  /* 0x0000000000017941 */ /* 0x000fea0003800200 */
.L_x_27311:
[----:B------:R-:W-:Y:S02]  /*eca0*/  SHF.L.U32 R0, R0, 0x14, RZ ;  /* 0x0000001400007819 */ /* 0x000fe400000006ff */
[----:B------:R-:W-:-:S04]  /*ecb0*/  LEA R3, R3, 0x3b800000, 0x17 ;  /* 0x3b80000003037811 */ /* 0x000fc800078eb8ff */
[----:B------:R-:W-:-:S07]  /*ecc0*/  LOP3.LUT R40, R3, R0, R7, 0xfe, !PT ;  /* 0x0000000003287212 */ /* 0x000fce00078efe07 */
.L_x_27310:
[----:B------:R-:W-:Y:S05]  /*ecd0*/  BSYNC.RECONVERGENT B0 ;  /* 0x0000000000007941 */ /* 0x000fea0003800200 */
.L_x_27309:
[----:B------:R-:W1:Y:S01]  /*ece0*/  F2I.FTZ.TRUNC.NTZ R40, R40 ;  /* 0x0000002800287305 */ /* 0x000e62000021f100 */
[----:B------:R-:W-:Y:S05]  /*ecf0*/  BRA `(.L_x_27294) ;  /* 0x0000000400087947 */ /* 0x000fea0003800000 */
.L_x_27307:
        /* <DEDUP_REMOVED lines=21> */
.L_x_27316:
[----:B------:R-:W-:Y:S05]  /*ee50*/  BSYNC.RECONVERGENT B1 ;  /* 0x0000000000017941 */ /* 0x000fea0003800200 */
.L_x_27315:
[----:B------:R-:W-:Y:S01]  /*ee60*/  IMAD.SHL.U32 R0, R0, 0x200000, RZ ;  /* 0x0020000000007824 */ /* 0x000fe200078e00ff */
[----:B------:R-:W-:-:S04]  /*ee70*/  LEA R3, R3, 0x37800000, 0x17 ;  /* 0x3780000003037811 */ /* 0x000fc800078eb8ff */
[----:B------:R-:W-:-:S07]  /*ee80*/  LOP3.LUT R40, R3, R0, R7, 0xfe, !PT ;  /* 0x0000000003287212 */ /* 0x000fce00078efe07 */
.L_x_27314:
[----:B------:R-:W-:Y:S05]  /*ee90*/  BSYNC.RECONVERGENT B0 ;  /* 0x0000000000007941 */ /* 0x000fea0003800200 */
.L_x_27313:
[----:B------:R-:W0:Y:S01]  /*eea0*/  F2I.FTZ.TRUNC.NTZ R40, R40 ;  /* 0x0000002800287305 */ /* 0x000e22000021f100 */
[----:B------:R-:W-:Y:S05]  /*eeb0*/  BRA `(.L_x_27294) ;  /* 0x0000000000987947 */ /* 0x000fea0003800000 */
.L_x_27306:
        /* <DEDUP_REMOVED lines=14> */
.L_x_27320:
[----:B------:R-:W-:Y:S05]  /*efa0*/  BSYNC.RECONVERGENT B0 ;  /* 0x0000000000007941 */ /* 0x000fea0003800200 */
.L_x_27319:
[----:B------:R-:W0:Y:S01]  /*efb0*/  F2I.FTZ.TRUNC.NTZ R40, R40 ;  /* 0x0000002800287305 */ /* 0x000e22000021f100 */
[----:B------:R-:W-:Y:S05]  /*efc0*/  BRA `(.L_x_27294) ;  /* 0x0000000000547947 */ /* 0x000fea0003800000 */
.L_x_27293:
        /* <DEDUP_REMOVED lines=16> */
.L_x_27321:
[----:B------:R-:W-:Y:S01]  /*f0d0*/  IMAD.MOV.U32 R40, RZ, RZ, RZ ;  /* 0x000000ffff287224 */ /* 0x000fe200078e00ff */
[----:B------:R-:W-:Y:S06]  /*f0e0*/  BRA `(.L_x_27294) ;  /* 0x00000000000c7947 */ /* 0x000fec0003800000 */
.L_x_27318:
[----:B------:R0:W5:Y:S01]  /*f0f0*/  LDG.E R40, desc[UR36][R4.64] ;  /* 0x0000002404287981 */ /* 0x000162000c1e1900 */
[----:B------:R-:W-:Y:S05]  /*f100*/  BRA `(.L_x_27294) ;  /* 0x0000000000047947 */ /* 0x000fea0003800000 */
.L_x_27317:
[----:B------:R0:W5:Y:S02]  /*f110*/  LDG.E R40, desc[UR36][R4.64] ;  /* 0x0000002404287981 */ /* 0x000164000c1e1900 */
.L_x_27294:
        /* <DEDUP_REMOVED lines=18> */
.L_x_27325:
[----:B------:R0:W5:Y:S01]  /*f240*/  LDG.E.U8 R43, desc[UR36][R4.64] ;  /* 0x00000024042b7981 */ /* 0x000162000c1e1100 */
[----:B------:R-:W-:Y:S05]  /*f250*/  BRA `(.L_x_27327) ;  /* 0x0000000c00307947 */ /* 0x000fea0003800000 */
.L_x_27324:
        /* <DEDUP_REMOVED lines=8> */
.L_x_27329:
[----:B------:R0:W5:Y:S01]  /*f2e0*/  LDG.E R43, desc[UR36][R4.64] ;  /* 0x00000024042b7981 */ /* 0x000162000c1e1900 */
[----:B------:R-:W-:Y:S05]  /*f2f0*/  BRA `(.L_x_27327) ;  /* 0x0000000c00087947 */ /* 0x000fea0003800000 */
.L_x_27328:
[----:B------:R0:W5:Y:S01]  /*f300*/  LDG.E.S16 R43, desc[UR36][R4.64] ;  /* 0x00000024042b7981 */ /* 0x000162000c1e1700 */
[----:B------:R-:W-:Y:S05]  /*f310*/  BRA `(.L_x_27327) ;  /* 0x0000000c00007947 */ /* 0x000fea0003800000 */
.L_x_27323:
        /* <DEDUP_REMOVED lines=9> */
.L_x_27331:
[----:B------:R-:W2:Y:S02]  /*f3b0*/  LDG.E.U16 R4, desc[UR36][R4.64] ;  /* 0x0000002404047981 */ /* 0x000ea4000c1e1500 */
[----:B--2---:R-:W-:-:S06]  /*f3c0*/  HADD2.F32 R43, -RZ, R4.H0_H0 ;  /* 0x20000004ff2b7230 */ /* 0x004fcc0000004100 */
[----:B------:R-:W0:Y:S01]  /*f3d0*/  F2I.FTZ.TRUNC.NTZ R43, R43 ;  /* 0x0000002b002b7305 */ /* 0x000e22000021f100 */
[----:B------:R-:W-:Y:S05]  /*f3e0*/  BRA `(.L_x_27327) ;  /* 0x0000000800cc7947 */ /* 0x000fea0003800000 */
.L_x_27330:
        /* <DEDUP_REMOVED lines=9> */
.L_x_27333:
[----:B------:R-:W2:Y:S02]  /*f480*/  LDG.E.U16 R4, desc[UR36][R4.64] ;  /* 0x0000002404047981 */ /* 0x000ea4000c1e1500 */
[----:B--2---:R-:W-:-:S06]  /*f490*/  HADD2.F32 R43, -RZ, R4.H0_H0 ;  /* 0x20000004ff2b7230 */ /* 0x004fcc0000004100 */
[----:B------:R-:W0:Y:S01]  /*f4a0*/  F2I.FTZ.TRUNC.NTZ R43, R43 ;  /* 0x0000002b002b7305 */ /* 0x000e22000021f100 */
[----:B------:R-:W-:Y:S05]  /*f4b0*/  BRA `(.L_x_27327) ;  /* 0x0000000800987947 */ /* 0x000fea0003800000 */
.L_x_27332:
[----:B------:R-:W2:Y:S02]  /*f4c0*/  LDG.E.64 R4, desc[UR36][R4.64] ;  /* 0x0000002404047981 */ /* 0x000ea4000c1e1b00 */
[----:B--2---:R0:W2:Y:S01]  /*f4d0*/  F2I.F64.TRUNC R43, R4 ;  /* 0x00000004002b7311 */ /* 0x0040a2000030d100 */
[----:B------:R-:W-:Y:S05]  /*f4e0*/  BRA `(.L_x_27327) ;  /* 0x00000008008c7947 */ /* 0x000fea0003800000 */
.L_x_27322:
        /* <DEDUP_REMOVED lines=12> */
.L_x_27336:
[----:B------:R-:W2:Y:S02]  /*f5b0*/  LDG.E.64 R4, desc[UR36][R4.64] ;  /* 0x0000002404047981 */ /* 0x000ea4000c1e1b00 */
[----:B--2---:R0:W2:Y:S01]  /*f5c0*/  F2I.F64.TRUNC R43, R4 ;  /* 0x00000004002b7311 */ /* 0x0040a2000030d100 */
[----:B------:R-:W-:Y:S05]  /*f5d0*/  BRA `(.L_x_27327) ;  /* 0x0000000800507947 */ /* 0x000fea0003800000 */
.L_x_27335:
        /* <DEDUP_REMOVED lines=26> */
.L_x_27338:
        /* <DEDUP_REMOVED lines=14> */
.L_x_27337:
[----:B------:R-:W2:Y:S02]  /*f860*/  LDG.E.U16 R43, desc[UR36][R4.64] ;  /* 0x00000024042b7981 */ /* 0x000ea4000c1e1500 */
[----:B--2---:R-:W-:-:S06]  /*f870*/  IMAD.U32 R43, R43, 0x10000, RZ ;  /* 0x000100002b2b7824 */ /* 0x004fcc00078e00ff */
[----:B------:R-:W0:Y:S01]  /*f880*/  F2I.FTZ.TRUNC.NTZ R43, R43 ;  /* 0x0000002b002b7305 */ /* 0x000e22000021f100 */
[----:B------:R-:W-:Y:S05]  /*f890*/  BRA `(.L_x_27327) ;  /* 0x0000000400a07947 */ /* 0x000fea0003800000 */
.L_x_27334:
        /* <DEDUP_REMOVED lines=10> */
.L_x_27341:
        /* <DEDUP_REMOVED lines=21> */
.L_x_27345:
[----:B------:R-:W-:Y:S05]  /*fa90*/  BSYNC.RECONVERGENT B1 ;  /* 0x0000000000017941 */ /* 0x000fea0003800200 */
.L_x_27344:
[----:B------:R-:W-:Y:S01]  /*faa0*/  IMAD.SHL.U32 R0, R0, 0x100000, RZ ;  /* 0x0010000000007824 */ /* 0x000fe200078e00ff */
[----:B------:R-:W-:-:S04]  /*fab0*/  LEA R3, R3, 0x3b800000, 0x17 ;  /* 0x3b80000003037811 */ /* 0x000fc800078eb8ff */
[----:B------:R-:W-:-:S07]  /*fac0*/  LOP3.LUT R43, R3, R0, R43, 0xfe, !PT ;  /* 0x00000000032b7212 */ /* 0x000fce00078efe2b */
.L_x_27343:
[----:B------:R-:W-:Y:S05]  /*fad0*/  BSYNC.RECONVERGENT B0 ;  /* 0x0000000000007941 */ /* 0x000fea0003800200 */
.L_x_27342:
[----:B------:R-:W2:Y:S01]  /*fae0*/  F2I.FTZ.TRUNC.NTZ R43, R43 ;  /* 0x0000002b002b7305 */ /* 0x000ea2000021f100 */
[----:B------:R-:W-:Y:S05]  /*faf0*/  BRA `(.L_x_27327) ;  /* 0x0000000400087947 */ /* 0x000fea0003800000 */
.L_x_27340:
        /* <DEDUP_REMOVED lines=21> */
.L_x_27349:
[----:B------:R-:W-:Y:S05]  /*fc50*/  BSYNC.RECONVERGENT B1 ;  /* 0x0000000000017941 */ /* 0x000fea0003800200 */
.L_x_27348:
[----:B------:R-:W-:Y:S02]  /*fc60*/  SHF.L.U32 R0, R0, 0x15, RZ ;  /* 0x0000001500007819 */ /* 0x000fe400000006ff */
[----:B------:R-:W-:-:S04]  /*fc70*/  LEA R3, R3, 0x37800000, 0x17 ;  /* 0x3780000003037811 */ /* 0x000fc800078eb8ff */
[----:B------:R-:W-:-:S07]  /*fc80*/  LOP3.LUT R43, R3, R0, R43, 0xfe, !PT ;  /* 0x00000000032b7212 */ /* 0x000fce00078efe2b */
.L_x_27347:
[----:B------:R-:W-:Y:S05]  /*fc90*/  BSYNC.RECONVERGENT B0 ;  /* 0x0000000000007941 */ /* 0x000fea0003800200 */
.L_x_27346:
[----:B------:R-:W0:Y:S01]  /*fca0*/  F2I.FTZ.TRUNC.NTZ R43, R43 ;  /* 0x0000002b002b7305 */ /* 0x000e22000021f100 */
[----:B------:R-:W-:Y:S05]  /*fcb0*/  BRA `(.L_x_27327) ;  /* 0x0000000000987947 */ /* 0x000fea0003800000 */
.L_x_27339:
        /* <DEDUP_REMOVED lines=14> */
.L_x_27353:
[----:B------:R-:W-:Y:S05]  /*fda0*/  BSYNC.RECONVERGENT B0 ;  /* 0x0000000000007941 */ /* 0x000fea0003800200 */
.L_x_27352:
[----:B------:R-:W0:Y:S01]  /*fdb0*/  F2I.FTZ.TRUNC.NTZ R43, R43 ;  /* 0x0000002b002b7305 */ /* 0x000e22000021f100 */
[----:B------:R-:W-:Y:S05]  /*fdc0*/  BRA `(.L_x_27327) ;  /* 0x0000000000547947 */ /* 0x000fea0003800000 */
.L_x_27326:
        /* <DEDUP_REMOVED lines=16> */
.L_x_27354:
[----:B------:R-:W-:Y:S01]  /*fed0*/  IMAD.MOV.U32 R43, RZ, RZ, RZ ;  /* 0x000000ffff2b7224 */ /* 0x000fe200078e00ff */
[----:B------:R-:W-:Y:S06]  /*fee0*/  BRA `(.L_x_27327) ;  /* 0x00000000000c7947 */ /* 0x000fec0003800000 */
.L_x_27351:
[----:B------:R0:W5:Y:S01]  /*fef0*/  LDG.E R43, desc[UR36][R4.64] ;  /* 0x00000024042b7981 */ /* 0x000162000c1e1900 */
[----:B------:R-:W-:Y:S05]  /*ff00*/  BRA `(.L_x_27327) ;  /* 0x0000000000047947 */ /* 0x000fea0003800000 */
.L_x_27350:
[----:B------:R0:W5:Y:S02]  /*ff10*/  LDG.E R43, desc[UR36][R4.64] ;  /* 0x00000024042b7981 */ /* 0x000164000c1e1900 */
.L_x_27327:
        /* <DEDUP_REMOVED lines=18> */
.L_x_27358:
[----:B------:R0:W5:Y:S01]  /*10040*/  LDG.E.U8 R42, desc[UR36][R4.64] ;  /* 0x00000024042a7981 */ /* 0x000162000c1e1100 */
[----:B------:R-:W-:Y:S05]  /*10050*/  BRA `(.L_x_27360) ;  /* 0x0000000c00307947 */ /* 0x000fea0003800000 */
.L_x_27357:
        /* <DEDUP_REMOVED lines=8> */
.L_x_27362:
[----:B------:R0:W5:Y:S01]  /*100e0*/  LDG.E R42, desc[UR36][R4.64] ;  /* 0x00000024042a7981 */ /* 0x000162000c1e1900 */
[----:B------:R-:W-:Y:S05]  /*100f0*/  BRA `(.L_x_27360) ;  /* 0x0000000c00087947 */ /* 0x000fea0003800000 */
.L_x_27361:
[----:B------:R0:W5:Y:S01]  /*10100*/  LDG.E.S16 R42, desc[UR36][R4.64] ;  /* 0x00000024042a7981 */ /* 0x000162000c1e1700 */
[----:B------:R-:W-:Y:S05]  /*10110*/  BRA `(.L_x_27360) ;  /* 0x0000000c00007947 */ /* 0x000fea0003800000 */
.L_x_27356:
        /* <DEDUP_REMOVED lines=9> */
.L_x_27364:
[----:B------:R-:W2:Y:S02]  /*101b0*/  LDG.E.U16 R4, desc[UR36][R4.64] ;  /* 0x0000002404047981 */ /* 0x000ea4000c1e1500 */
[----:B--2---:R-:W-:-:S06]  /*101c0*/  HADD2.F32 R42, -RZ, R4.H0_H0 ;  /* 0x20000004ff2a7230 */ /* 0x004fcc0000004100 */
[----:B------:R-:W0:Y:S01]  /*101d0*/  F2I.FTZ.TRUNC.NTZ R42, R42 ;  /* 0x0000002a002a7305 */ /* 0x000e22000021f100 */
[----:B------:R-:W-:Y:S05]  /*101e0*/  BRA `(.L_x_27360) ;  /* 0x0000000800cc7947 */ /* 0x000fea0003800000 */
.L_x_27363:
        /* <DEDUP_REMOVED lines=9> */
.L_x_27366:
[----:B------:R-:W2:Y:S02]  /*10280*/  LDG.E.U16 R4, desc[UR36][R4.64] ;  /* 0x0000002404047981 */ /* 0x000ea4000c1e1500 */
[----:B--2---:R-:W-:-:S06]  /*10290*/  HADD2.F32 R42, -RZ, R4.H0_H0 ;  /* 0x20000004ff2a7230 */ /* 0x004fcc0000004100 */
[----:B------:R-:W2:Y:S01]  /*102a0*/  F2I.FTZ.TRUNC.NTZ R42, R42 ;  /* 0x0000002a002a7305 */ /* 0x000ea2000021f100 */
[----:B------:R-:W-:Y:S05]  /*102b0*/  BRA `(.L_x_27360) ;  /* 0x0000000800987947 */ /* 0x000fea0003800000 */
.L_x_27365:
[----:B------:R-:W2:Y:S02]  /*102c0*/  LDG.E.64 R4, desc[UR36][R4.64] ;  /* 0x0000002404047981 */ /* 0x000ea4000c1e1b00 */
[----:B--2---:R0:W1:Y:S01]  /*102d0*/  F2I.F64.TRUNC R42, R4 ;  /* 0x00000004002a7311 */ /* 0x004062000030d100 */
[----:B------:R-:W-:Y:S05]  /*102e0*/  BRA `(.L_x_27360) ;  /* 0x00000008008c7947 */ /* 0x000fea0003800000 */
.L_x_27355:
        /* <DEDUP_REMOVED lines=12> */
.L_x_27369:
[----:B------:R-:W2:Y:S02]  /*103b0*/  LDG.E.64 R4, desc[UR36][R4.64] ;  /* 0x0000002404047981 */ /* 0x000ea4000c1e1b00 */
[----:B--2---:R0:W1:Y:S01]  /*103c0*/  F2I.F64.TRUNC R42, R4 ;  /* 0x00000004002a7311 */ /* 0x004062000030d100 */
[----:B------:R-:W-:Y:S05]  /*103d0*/  BRA `(.L_x_27360) ;  /* 0x0000000800507947 */ /* 0x000fea0003800000 */
.L_x_27368:
        /* <DEDUP_REMOVED lines=26> */
.L_x_27371:
        /* <DEDUP_REMOVED lines=14> */
.L_x_27370:
[----:B------:R-:W2:Y:S02]  /*10660*/  LDG.E.U16 R42, desc[UR36][R4.64] ;  /* 0x00000024042a7981 */ /* 0x000ea4000c1e1500 */
[----:B--2---:R-:W-:-:S06]  /*10670*/  IMAD.U32 R42, R42, 0x10000, RZ ;  /* 0x000100002a2a7824 */ /* 0x004fcc00078e00ff */
[----:B------:R-:W0:Y:S01]  /*10680*/  F2I.FTZ.TRUNC.NTZ R42, R42 ;  /* 0x0000002a002a7305 */ /* 0x000e22000021f100 */
[----:B------:R-:W-:Y:S05]  /*10690*/  BRA `(.L_x_27360) ;  /* 0x0000000400a07947 */ /* 0x000fea0003800000 */
.L_x_27367:
        /* <DEDUP_REMOVED lines=10> */
.L_x_27374:
        /* <DEDUP_REMOVED lines=21> */
.L_x_27378:
[----:B------:R-:W-:Y:S05]  /*10890*/  BSYNC.RECONVERGENT B1 ;  /* 0x0000000000017941 */ /* 0x000fea0003800200 */
.L_x_27377:
[----:B------:R-:W-:Y:S01]  /*108a0*/  IMAD.SHL.U32 R0, R0, 0x100000, RZ ;  /* 0x0010000000007824 */ /* 0x000fe200078e00ff */
[----:B------:R-:W-:-:S04]  /*108b0*/  LEA R3, R3, 0x3b800000, 0x17 ;  /* 0x3b80000003037811 */ /* 0x000fc800078eb8ff */
[----:B------:R-:W-:-:S07]  /*108c0*/  LOP3.LUT R42, R3, R0, R7, 0xfe, !PT ;  /* 0x00000000032a7212 */ /* 0x000fce00078efe07 */
.L_x_27376:
[----:B------:R-:W-:Y:S05]  /*108d0*/  BSYNC.RECONVERGENT B0 ;  /* 0x0000000000007941 */ /* 0x000fea0003800200 */
.L_x_27375:
[----:B------:R-:W0:Y:S01]  /*108e0*/  F2I.FTZ.TRUNC.NTZ R42, R42 ;  /* 0x0000002a002a7305 */ /* 0x000e22000021f100 */
[----:B------:R-:W-:Y:S05]  /*108f0*/  BRA `(.L_x_27360) ;  /* 0x0000000400087947 */ /* 0x000fea0003800000 */
.L_x_27373:
        /* <DEDUP_REMOVED lines=21> */
.L_x_27382:
[----:B------:R-:W-:Y:S05]  /*10a50*/  BSYNC.RECONVERGENT B1 ;  /* 0x0000000000017941 */ /* 0x000fea0003800200 */
.L_x_27381:
[----:B------:R-:W-:Y:S01]  /*10a60*/  IMAD.SHL.U32 R0, R0, 0x200000, RZ ;  /* 0x0020000000007824 */ /* 0x000fe200078e00ff */
[----:B------:R-:W-:-:S04]  /*10a70*/  LEA R3, R3, 0x37800000, 0x17 ;  /* 0x3780000003037811 */ /* 0x000fc800078eb8ff */
[----:B------:R-:W-:-:S07]  /*10a80*/  LOP3.LUT R42, R3, R0, R7, 0xfe, !PT ;  /* 0x00000000032a7212 */ /* 0x000fce00078efe07 */
.L_x_27380:
[----:B------:R-:W-:Y:S05]  /*10a90*/  BSYNC.RECONVERGENT B0 ;  /* 0x0000000000007941 */ /* 0x000fea0003800200 */
.L_x_27379:
[----:B------:R-:W0:Y:S01]  /*10aa0*/  F2I.FTZ.TRUNC.NTZ R42, R42 ;  /* 0x0000002a002a7305 */ /* 0x000e22000021f100 */
[----:B------:R-:W-:Y:S05]  /*10ab0*/  BRA `(.L_x_27360) ;  /* 0x0000000000987947 */ /* 0x000fea0003800000 */
.L_x_27372:
        /* <DEDUP_REMOVED lines=14> */
.L_x_27386:
[----:B------:R-:W-:Y:S05]  /*10ba0*/  BSYNC.RECONVERGENT B0 ;  /* 0x0000000000007941 */ /* 0x000fea0003800200 */
.L_x_27385:
[----:B------:R-:W0:Y:S01]  /*10bb0*/  F2I.FTZ.TRUNC.NTZ R42, R42 ;  /* 0x0000002a002a7305 */ /* 0x000e22000021f100 */
[----:B------:R-:W-:Y:S05]  /*10bc0*/  BRA `(.L_x_27360) ;  /* 0x0000000000547947 */ /* 0x000fea0003800000 */
.L_x_27359:
        /* <DEDUP_REMOVED lines=16> */
.L_x_27387:
[----:B------:R-:W-:Y:S01]  /*10cd0*/  HFMA2 R42, -RZ, RZ, 0, 0 ;  /* 0x00000000ff2a7431 */ /* 0x000fe200000001ff */
[----:B------:R-:W-:Y:S06]  /*10ce0*/  BRA `(.L_x_27360) ;  /* 0x00000000000c7947 */ /* 0x000fec0003800000 */
.L_x_27384:
[----:B------:R0:W5:Y:S01]  /*10cf0*/  LDG.E R42, desc[UR36][R4.64] ;  /* 0x00000024042a7981 */ /* 0x000162000c1e1900 */
[----:B------:R-:W-:Y:S05]  /*10d00*/  BRA `(.L_x_27360) ;  /* 0x0000000000047947 */ /* 0x000fea0003800000 */
.L_x_27383:
[----:B------:R0:W5:Y:S02]  /*10d10*/  LDG.E R42, desc[UR36][R4.64] ;  /* 0x00000024042a7981 */ /* 0x000164000c1e1900 */
.L_x_27360:
        /* <DEDUP_REMOVED lines=18> */
.L_x_27391:
[----:B------:R0:W5:Y:S01]  /*10e40*/  LDG.E.U8 R52, desc[UR36][R4.64] ;  /* 0x0000002404347981 */ /* 0x000162000c1e1100 */
[----:B------:R-:W-:Y:S05]  /*10e50*/  BRA `(.L_x_27393) ;  /* 0x0000000c00307947 */ /* 0x000fea0003800000 */
.L_x_27390:
        /* <DEDUP_REMOVED lines=8> */
.L_x_27395:
[----:B------:R0:W5:Y:S01]  /*10ee0*/  LDG.E R52, desc[UR36][R4.64] ;  /* 0x0000002404347981 */ /* 0x000162000c1e1900 */
[----:B------:R-:W-:Y:S05]  /*10ef0*/  BRA `(.L_x_27393) ;  /* 0x0000000c00087947 */ /* 0x000fea0003800000 */
.L_x_27394:
[----:B------:R0:W5:Y:S01]  /*10f00*/  LDG.E.S16 R52, desc[UR36][R4.64] ;  /* 0x0000002404347981 */ /* 0x000162000c1e1700 */
[----:B------:R-:W-:Y:S05]  /*10f10*/  BRA `(.L_x_27393) ;  /* 0x0000000c00007947 */ /* 0x000fea0003800000 */
.L_x_27389:
        /* <DEDUP_REMOVED lines=9> */
.L_x_27397:
[----:B------:R-:W3:Y:S02]  /*10fb0*/  LDG.E.U16 R4, desc[UR36][R4.64] ;  /* 0x0000002404047981 */ /* 0x000ee4000c1e1500 */
[----:B---3--:R-:W-:-:S06]  /*10fc0*/  HADD2.F32 R52, -RZ, R4.H0_H0 ;  /* 0x20000004ff347230 */ /* 0x008fcc0000004100 */
[----:B------:R-:W0:Y:S01]  /*10fd0*/  F2I.FTZ.TRUNC.NTZ R52, R52 ;  /* 0x0000003400347305 */ /* 0x000e22000021f100 */
[----:B------:R-:W-:Y:S05]  /*10fe0*/  BRA `(.L_x_27393) ;  /* 0x0000000800cc7947 */ /* 0x000fea0003800000 */
.L_x_27396:
        /* <DEDUP_REMOVED lines=9> */
.L_x_27399:
[----:B------:R-:W3:Y:S02]  /*11080*/  LDG.E.U16 R4, desc[UR36][R4.64] ;  /* 0x0000002404047981 */ /* 0x000ee4000c1e1500 */
[----:B---3--:R-:W-:-:S06]  /*11090*/  HADD2.F32 R52, -RZ, R4.H0_H0 ;  /* 0x20000004ff347230 */ /* 0x008fcc0000004100 */
[----:B------:R-:W0:Y:S01]  /*110a0*/  F2I.FTZ.TRUNC.NTZ R52, R52 ;  /* 0x0000003400347305 */ /* 0x000e22000021f100 */
[----:B------:R-:W-:Y:S05]  /*110b0*/  BRA `(.L_x_27393) ;  /* 0x0000000800987947 */ /* 0x000fea0003800000 */
.L_x_27398:
[----:B------:R-:W3:Y:S02]  /*110c0*/  LDG.E.64 R4, desc[UR36][R4.64] ;  /* 0x0000002404047981 */ /* 0x000ee4000c1e1b00 */
[----:B---3--:R0:W3:Y:S01]  /*110d0*/  F2I.F64.TRUNC R52, R4 ;  /* 0x0000000400347311 */ /* 0x0080e2000030d100 */
[----:B------:R-:W-:Y:S05]  /*110e0*/  BRA `(.L_x_27393) ;  /* 0x00000008008c7947 */ /* 0x000fea0003800000 */
.L_x_27388:
        /* <DEDUP_REMOVED lines=12> */
.L_x_27402:
[----:B------:R-:W3:Y:S02]  /*111b0*/  LDG.E.64 R4, desc[UR36][R4.64] ;  /* 0x0000002404047981 */ /* 0x000ee4000c1e1b00 */
[----:B---3--:R0:W3:Y:S01]  /*111c0*/  F2I.F64.TRUNC R52, R4 ;  /* 0x0000000400347311 */ /* 0x0080e2000030d100 */
[----:B------:R-:W-:Y:S05]  /*111d0*/  BRA `(.L_x_27393) ;  /* 0x0000000800507947 */ /* 0x000fea0003800000 */
.L_x_27401:
        /* <DEDUP_REMOVED lines=26> */
.L_x_27404:
        /* <DEDUP_REMOVED lines=14> */
.L_x_27403:
[----:B------:R-:W3:Y:S02]  /*11460*/  LDG.E.U16 R52, desc[UR36][R4.64] ;  /* 0x0000002404347981 */ /* 0x000ee4000c1e1500 */
[----:B---3--:R-:W-:-:S06]  /*11470*/  SHF.L.U32 R52, R52, 0x10, RZ ;  /* 0x0000001034347819 */ /* 0x008fcc00000006ff */
[----:B------:R-:W0:Y:S01]  /*11480*/  F2I.FTZ.TRUNC.NTZ R52, R52 ;  /* 0x0000003400347305 */ /* 0x000e22000021f100 */
[----:B------:R-:W-:Y:S05]  /*11490*/  BRA `(.L_x_27393) ;  /* 0x0000000400a07947 */ /* 0x000fea0003800000 */
.L_x_27400:
        /* <DEDUP_REMOVED lines=10> */
.L_x_27407:
        /* <DEDUP_REMOVED lines=21> */
.L_x_27411:
[----:B------:R-:W-:Y:S05]  /*11690*/  BSYNC.RECONVERGENT B1 ;  /* 0x0000000000017941 */ /* 0x000fea0003800200 */
.L_x_27410:
[----:B------:R-:W-:Y:S01]  /*116a0*/  IMAD.SHL.U32 R0, R0, 0x100000, RZ ;  /* 0x0010000000007824 */ /* 0x000fe200078e00ff */
[----:B------:R-:W-:-:S04]  /*116b0*/  LEA R3, R3, 0x3b800000, 0x17 ;  /* 0x3b80000003037811 */ /* 0x000fc800078eb8ff */
[----:B------:R-:W-:-:S07]  /*116c0*/  LOP3.LUT R52, R3, R0, R7, 0xfe, !PT ;  /* 0x0000000003347212 */ /* 0x000fce00078efe07 */
.L_x_27409:
[----:B------:R-:W-:Y:S05]  /*116d0*/  BSYNC.RECONVERGENT B0 ;  /* 0x0000000000007941 */ /* 0x000fea0003800200 */
.L_x_27408:
[----:B------:R-:W0:Y:S01]  /*116e0*/  F2I.FTZ.TRUNC.NTZ R52, R52 ;  /* 0x0000003400347305 */ /* 0x000e22000021f100 */
[----:B------:R-:W-:Y:S05]  /*116f0*/  BRA `(.L_x_27393) ;  /* 0x0000000400087947 */ /* 0x000fea0003800000 */
.L_x_27406:
        /* <DEDUP_REMOVED lines=21> */
.L_x_27415:
[----:B------:R-:W-:Y:S05]  /*11850*/  BSYNC.RECONVERGENT B1 ;  /* 0x0000000000017941 */ /* 0x000fea0003800200 */
.L_x_27414:
[----:B------:R-:W-:Y:S01]  /*11860*/  IMAD.SHL.U32 R0, R0, 0x200000, RZ ;  /* 0x0020000000007824 */ /* 0x000fe200078e00ff */
[----:B------:R-:W-:-:S04]  /*11870*/  LEA R3, R3, 0x37800000, 0x17 ;  /* 0x3780000003037811 */ /* 0x000fc800078eb8ff */
[----:B------:R-:W-:-:S07]  /*11880*/  LOP3.LUT R52, R3, R0, R7, 0xfe, !PT ;  /* 0x0000000003347212 */ /* 0x000fce00078efe07 */
.L_x_27413:
[----:B------:R-:W-:Y:S05]  /*11890*/  BSYNC.RECONVERGENT B0 ;  /* 0x0000000000007941 */ /* 0x000fea0003800200 */
.L_x_27412:
[----:B------:R-:W0:Y:S01]  /*118a0*/  F2I.FTZ.TRUNC.NTZ R52, R52 ;  /* 0x0000003400347305 */ /* 0x000e22000021f100 */
[----:B------:R-:W-:Y:S05]  /*118b0*/  BRA `(.L_x_27393) ;  /* 0x0000000000987947 */ /* 0x000fea0003800000 */
.L_x_27405:
        /* <DEDUP_REMOVED lines=14> */
.L_x_27419:
[----:B------:R-:W-:Y:S05]  /*119a0*/  BSYNC.RECONVERGENT B0 ;  /* 0x0000000000007941 */ /* 0x000fea0003800200 */
.L_x_27418:
[----:B------:R-:W0:Y:S01]  /*119b0*/  F2I.FTZ.TRUNC.NTZ R52, R52 ;  /* 0x0000003400347305 */ /* 0x000e22000021f100 */
[----:B------:R-:W-:Y:S05]  /*119c0*/  BRA `(.L_x_27393) ;  /* 0x0000000000547947 */ /* 0x000fea0003800000 */
.L_x_27392:
        /* <DEDUP_REMOVED lines=16> */
.L_x_27420:
[----:B------:R-:W-:Y:S01]  /*11ad0*/  IMAD.MOV.U32 R52, RZ, RZ, RZ ;  /* 0x000000ffff347224 */ /* 0x000fe200078e00ff */
[----:B------:R-:W-:Y:S06]  /*11ae0*/  BRA `(.L_x_27393) ;  /* 0x00000000000c7947 */ /* 0x000fec0003800000 */
.L_x_27417:
[----:B------:R0:W5:Y:S01]  /*11af0*/  LDG.E R52, desc[UR36][R4.64] ;  /* 0x0000002404347981 */ /* 0x000162000c1e1900 */
[----:B------:R-:W-:Y:S05]  /*11b00*/  BRA `(.L_x_27393) ;  /* 0x0000000000047947 */ /* 0x000fea0003800000 */
.L_x_27416:
[----:B------:R0:W5:Y:S02]  /*11b10*/  LDG.E R52, desc[UR36][R4.64] ;  /* 0x0000002404347981 */ /* 0x000164000c1e1900 */
.L_x_27393:
[----:B0--3-5:R-:W-:-:S07]  /*11b20*/  SHF.R.S32.HI R53, RZ, 0x1f, R52 ;  /* 0x0000001fff357819 */ /* 0x029fce0000011434 */
.L_x_27255:
[----:B------:R-:W-:Y:S05]  /*11b30*/  BSYNC.RECONVERGENT B6 ;  /* 0x0000000000067941 */ /* 0x000fea0003800200 */
.L_x_27254:
        /* <DEDUP_REMOVED lines=34> */
.L_x_27426:
[----:B------:R-:W-:Y:S05]  /*11d60*/  BSYNC.RECONVERGENT B8 ;  /* 0x0000000000087941 */ /* 0x000fea0003800200 */
.L_x_27425:
        /* <DEDUP_REMOVED lines=20> */
.L_x_27428:
[----:B------:R-:W-:Y:S05]  /*11eb0*/  BSYNC.RECONVERGENT B8 ;  /* 0x0000000000087941 */ /* 0x000fea0003800200 */
.L_x_27427:
        /* <DEDUP_REMOVED lines=23> */
.L_x_27430:
[----:B------:R-:W-:Y:S05]  /*12030*/  BSYNC.RECONVERGENT B8 ;  /* 0x0000000000087941 */ /* 0x000fea0003800200 */
.L_x_27429:
        /* <DEDUP_REMOVED lines=20> */
.L_x_27457:
        /* <DEDUP_REMOVED lines=28> */
.L_x_27434:
[----:B------:R-:W-:Y:S01]  /*12340*/  MOV R10, R30 ;  /* 0x0000001e000a7202 */ /* 0x000fe20000000f00 */
[----:B------:R-:W-:Y:S01]  /*12350*/  IMAD.MOV.U32 R6, RZ, RZ, R14 ;  /* 0x000000ffff067224 */ /* 0x000fe200078e000e */
[----:B------:R-:W-:Y:S01]  /*12360*/  MOV R4, 0x12390 ;  /* 0x0001239000047802 */ /* 0x000fe20000000f00 */
[----:B------:R-:W-:-:S07]  /*12370*/  IMAD.MOV.U32 R5, RZ, RZ, R15 ;  /* 0x000000ffff057224 */ /* 0x000fce00078e000f */
[----:B-1----:R-:W-:Y:S05]  /*12380*/  CALL.REL.NOINC `($__internal_62_$__cuda_sm20_div_s64) ;  /* 0x0000011800447944 */ /* 0x002fea0003c00000 */
[----:B------:R-:W-:Y:S01]  /*12390*/  IMAD.MOV.U32 R20, RZ, RZ, R6 ;  /* 0x000000ffff147224 */ /* 0x000fe200078e0006 */
[----:B------:R-:W-:-:S07]  /*123a0*/  MOV R21, R5 ;  /* 0x0000000500157202 */ /* 0x000fce0000000f00 */
.L_x_27435:
[----:B------:R-:W-:Y:S05]  /*123b0*/  BSYNC.RECONVERGENT B1 ;  /* 0x0000000000017941 */ /* 0x000fea0003800200 */
.L_x_27433:
        /* <DEDUP_REMOVED lines=44> */
.L_x_27437:
[----:B------:R-:W-:Y:S01]  /*12680*/  MOV R10, R20 ;  /* 0x00000014000a7202 */ /* 0x000fe20000000f00 */
[----:B------:R-:W-:Y:S01]  /*12690*/  IMAD.MOV.U32 R7, RZ, RZ, R21 ;  /* 0x000000ffff077224 */ /* 0x000fe200078e0015 */
[----:B------:R-:W-:Y:S01]  /*126a0*/  MOV R4, 0x126e0 ;  /* 0x000126e000047802 */ /* 0x000fe20000000f00 */
[----:B------:R-:W-:Y:S02]  /*126b0*/  IMAD.MOV.U32 R6, RZ, RZ, R22 ;  /* 0x000000ffff067224 */ /* 0x000fe400078e0016 */
[----:B------:R-:W-:-:S07]  /*126c0*/  IMAD.MOV.U32 R5, RZ, RZ, R23 ;  /* 0x000000ffff057224 */ /* 0x000fce00078e0017 */
[----:B-1----:R-:W-:Y:S05]  /*126d0*/  CALL.REL.NOINC `($__internal_62_$__cuda_sm20_div_s64) ;  /* 0x0000011400707944 */ /* 0x002fea0003c00000 */
[----:B------:R-:W-:Y:S01]  /*126e0*/  MOV R14, R6 ;  /* 0x00000006000e7202 */ /* 0x000fe20000000f00 */
[----:B------:R-:W-:-:S07]  /*126f0*/  IMAD.MOV.U32 R15, RZ, RZ, R5 ;  /* 0x000000ffff0f7224 */ /* 0x000fce00078e0005 */
.L_x_27438:
[----:B------:R-:W-:Y:S05]  /*12700*/  BSYNC.RECONVERGENT B1 ;  /* 0x0000000000017941 */ /* 0x000fea0003800200 */
.L_x_27436:
        /* <DEDUP_REMOVED lines=44> */
.L_x_27440:
[----:B------:R-:W-:Y:S01]  /*129d0*/  IMAD.MOV.U32 R10, RZ, RZ, R14 ;  /* 0x000000ffff0a7224 */ /* 0x000fe200078e000e */
[----:B------:R-:W-:Y:S01]  /*129e0*/  MOV R5, R19 ;  /* 0x0000001300057202 */ /* 0x000fe20000000f00 */
[----:B------:R-:W-:Y:S01]  /*129f0*/  IMAD.MOV.U32 R7, RZ, RZ, R15 ;  /* 0x000000ffff077224 */ /* 0x000fe200078e000f */
[----:B------:R-:W-:Y:S01]  /*12a00*/  MOV R4, 0x12a30 ;  /* 0x00012a3000047802 */ /* 0x000fe20000000f00 */
[----:B------:R-:W-:-:S07]  /*12a10*/  IMAD.MOV.U32 R6, RZ, RZ, R18 ;  /* 0x000000ffff067224 */ /* 0x000fce00078e0012 */
[----:B-1----:R-:W-:Y:S05]  /*12a20*/  CALL.REL.NOINC `($__internal_62_$__cuda_sm20_div_s64) ;  /* 0x00000110009c7944 */ /* 0x002fea0003c00000 */
[----:B------:R-:W-:Y:S02]  /*12a30*/  IMAD.MOV.U32 R20, RZ, RZ, R6 ;  /* 0x000000ffff147224 */ /* 0x000fe400078e0006 */
[----:B------:R-:W-:-:S07]  /*12a40*/  IMAD.MOV.U32 R21, RZ, RZ, R5 ;  /* 0x000000ffff157224 */ /* 0x000fce00078e0005 */
.L_x_27441:
[----:B------:R-:W-:Y:S05]  /*12a50*/  BSYNC.RECONVERGENT B1 ;  /* 0x0000000000017941 */ /* 0x000fea0003800200 */
.L_x_27439:
        /* <DEDUP_REMOVED lines=44> */
.L_x_27443:
        /* <DEDUP_REMOVED lines=8> */
.L_x_27444:
[----:B------:R-:W-:Y:S05]  /*12da0*/  BSYNC.RECONVERGENT B1 ;  /* 0x0000000000017941 */ /* 0x000fea0003800200 */
.L_x_27442:
        /* <DEDUP_REMOVED lines=44> */
.L_x_27446:
[----:B------:R-:W-:Y:S01]  /*13070*/  MOV R10, R14 ;  /* 0x0000000e000a7202 */ /* 0x000fe20000000f00 */
[----:B------:R-:W-:Y:S01]  /*13080*/  IMAD.MOV.U32 R7, RZ, RZ, R15 ;  /* 0x000000ffff077224 */ /* 0x000fe200078e000f */
[----:B------:R-:W-:Y:S01]  /*13090*/  MOV R5, R19 ;  /* 0x0000001300057202 */ /* 0x000fe20000000f00 */
[----:B------:R-:W-:Y:S01]  /*130a0*/  IMAD.MOV.U32 R6, RZ, RZ, R18 ;  /* 0x000000ffff067224 */ /* 0x000fe200078e0012 */
[----:B------:R-:W-:-:S07]  /*130b0*/  MOV R4, 0x130d0 ;  /* 0x000130d000047802 */ /* 0x000fce0000000f00 */
[----:B-1----:R-:W-:Y:S05]  /*130c0*/  CALL.REL.NOINC `($__internal_62_$__cuda_sm20_div_s64) ;  /* 0x0000010800f47944 */ /* 0x002fea0003c00000 */
[----:B------:R-:W-:Y:S02]  /*130d0*/  IMAD.MOV.U32 R20, RZ, RZ, R6 ;  /* 0x000000ffff147224 */ /* 0x000fe400078e0006 */
[----:B------:R-:W-:-:S07]  /*130e0*/  IMAD.MOV.U32 R21, RZ, RZ, R5 ;  /* 0x000000ffff157224 */ /* 0x000fce00078e0005 */
.L_x_27447:
[----:B------:R-:W-:Y:S05]  /*130f0*/  BSYNC.RECONVERGENT B1 ;  /* 0x0000000000017941 */ /* 0x000fea0003800200 */
.L_x_27445:
        /* <DEDUP_REMOVED lines=44> */
.L_x_27449:
        /* <DEDUP_REMOVED lines=8> */
.L_x_27450:
[----:B------:R-:W-:Y:S05]  /*13440*/  BSYNC.RECONVERGENT B1 ;  /* 0x0000000000017941 */ /* 0x000fea0003800200 */
.L_x_27448:
        /* <DEDUP_REMOVED lines=45> */
.L_x_27452:
[----:B------:R-:W-:Y:S01]  /*13720*/  IMAD.MOV.U32 R10, RZ, RZ, R18 ;  /* 0x000000ffff0a7224 */ /* 0x000fe200078e0012 */
[----:B------:R-:W-:Y:S01]  /*13730*/  MOV R6, R14 ;  /* 0x0000000e00067202 */ /* 0x000fe20000000f00 */
[----:B------:R-:W-:Y:S01]  /*13740*/  IMAD.MOV.U32 R7, RZ, RZ, R19 ;  /* 0x000000ffff077224 */ /* 0x000fe200078e0013 */
[----:B------:R-:W-:Y:S01]  /*13750*/  MOV R4, 0x13780 ;  /* 0x0001378000047802 */ /* 0x000fe20000000f00 */
[----:B------:R-:W-:-:S07]  /*13760*/  IMAD.MOV.U32 R5, RZ, RZ, R15 ;  /* 0x000000ffff057224 */ /* 0x000fce00078e000f */
[----:B-1----:R-:W-:Y:S05]  /*13770*/  CALL.REL.NOINC `($__internal_62_$__cuda_sm20_div_s64) ;  /* 0x0000010400487944 */ /* 0x002fea0003c00000 */
[----:B------:R-:W-:Y:S01]  /*13780*/  IMAD.MOV.U32 R22, RZ, RZ, R6 ;  /* 0x000000ffff167224 */ /* 0x000fe200078e0006 */
[----:B------:R-:W-:-:S07]  /*13790*/  MOV R23, R5 ;  /* 0x0000000500177202 */ /* 0x000fce0000000f00 */
.L_x_27453:
[----:B------:R-:W-:Y:S05]  /*137a0*/  BSYNC.RECONVERGENT B1 ;  /* 0x0000000000017941 */ /* 0x000fea0003800200 */
.L_x_27451:
        /* <DEDUP_REMOVED lines=44> */
.L_x_27455:
        /* <DEDUP_REMOVED lines=8> */
.L_x_27456:
[----:B------:R-:W-:Y:S05]  /*13af0*/  BSYNC.RECONVERGENT B1 ;  /* 0x0000000000017941 */ /* 0x000fea0003800200 */
.L_x_27454:
        /* <DEDUP_REMOVED lines=20> */
.L_x_27432:
[----:B------:R-:W-:-:S07]  /*13c40*/  VIADD R3, R3, 0x3 ;  /* 0x0000000303037836 */ /* 0x000fce0000000000 */
.L_x_27431:
        /* <DEDUP_REMOVED lines=31> */
.L_x_27461:
[----:B------:R-:W-:Y:S01]  /*13e40*/  IMAD.MOV.U32 R10, RZ, RZ, R30 ;  /* 0x000000ffff0a7224 */ /* 0x000fe200078e001e */
[----:B------:R-:W-:Y:S01]  /*13e50*/  MOV R6, R20 ;  /* 0x0000001400067202 */ /* 0x000fe20000000f00 */
[----:B------:R-:W-:Y:S01]  /*13e60*/  IMAD.MOV.U32 R5, RZ, RZ, R21 ;  /* 0x000000ffff057224 */ /* 0x000fe200078e0015 */
[----:B------:R-:W-:-:S07]  /*13e70*/  MOV R4, 0x13e90 ;  /* 0x00013e9000047802 */ /* 0x000fce0000000f00 */
[----:B-1----:R-:W-:Y:S05]  /*13e80*/  CALL.REL.NOINC `($__internal_62_$__cuda_sm20_div_s64) ;  /* 0x000000fc00847944 */ /* 0x002fea0003c00000 */
[----:B------:R-:W-:Y:S01]  /*13e90*/  IMAD.MOV.U32 R14, RZ, RZ, R6 ;  /* 0x000000ffff0e7224 */ /* 0x000fe200078e0006 */
[----:B------:R-:W-:-:S07]  /*13ea0*/  MOV R15, R5 ;  /* 0x00000005000f7202 */ /* 0x000fce0000000f00 */
.L_x_27462:
[----:B------:R-:W-:Y:S05]  /*13eb0*/  BSYNC.RECONVERGENT B0 ;  /* 0x0000000000007941 */ /* 0x000fea0003800200 */
.L_x_27460:
        /* <DEDUP_REMOVED lines=44> */
.L_x_27464:
        /* <DEDUP_REMOVED lines=8> */
.L_x_27465:
[----:B------:R-:W-:Y:S05]  /*14200*/  BSYNC.RECONVERGENT B0 ;  /* 0x0000000000007941 */ /* 0x000fea0003800200 */
.L_x_27463:
        /* <DEDUP_REMOVED lines=44> */
.L_x_27467:
        /* <DEDUP_REMOVED lines=8> */
.L_x_27468:
[----:B------:R-:W-:Y:S05]  /*14550*/  BSYNC.RECONVERGENT B0 ;  /* 0x0000000000007941 */ /* 0x000fea0003800200 */
.L_x_27466:
        /* <DEDUP_REMOVED lines=44> */
.L_x_27470:
        /* <DEDUP_REMOVED lines=8> */
.L_x_27471:
[----:B------:R-:W-:Y:S05]  /*148a0*/  BSYNC.RECONVERGENT B0 ;  /* 0x0000000000007941 */ /* 0x000fea0003800200 */
.L_x_27469:
        /* <DEDUP_REMOVED lines=16> */
.L_x_27459:
        /* <DEDUP_REMOVED lines=31> */
.L_x_27474:
[----:B------:R-:W-:Y:S01]  /*14ba0*/  MOV R10, R30 ;  /* 0x0000001e000a7202 */ /* 0x000fe20000000f00 */
[----:B------:R-:W-:Y:S01]  /*14bb0*/  IMAD.MOV.U32 R6, RZ, RZ, R14 ;  /* 0x000000ffff067224 */ /* 0x000fe200078e000e */
[----:B------:R-:W-:Y:S01]  /*14bc0*/  MOV R4, 0x14bf0 ;  /* 0x00014bf000047802 */ /* 0x000fe20000000f00 */
[----:B------:R-:W-:-:S07]  /*14bd0*/  IMAD.MOV.U32 R5, RZ, RZ, R15 ;  /* 0x000000ffff057224 */ /* 0x000fce00078e000f */
[----:B-1----:R-:W-:Y:S05]  /*14be0*/  CALL.REL.NOINC `($__internal_62_$__cuda_sm20_div_s64) ;  /* 0x000000f0002c7944 */ /* 0x002fea0003c00000 */
[----:B------:R-:W-:Y:S01]  /*14bf0*/  MOV R18, R6 ;  /* 0x0000000600127202 */ /* 0x000fe20000000f00 */
[----:B------:R-:W-:-:S07]  /*14c00*/  IMAD.MOV.U32 R19, RZ, RZ, R5 ;  /* 0x000000ffff137224 */ /* 0x000fce00078e0005 */
.L_x_27475:
[----:B------:R-:W-:Y:S05]  /*14c10*/  BSYNC.RECONVERGENT B0 ;  /* 0x0000000000007941 */ /* 0x000fea0003800200 */
.L_x_27473:
        /* <DEDUP_REMOVED lines=44> */
.L_x_27477:
[----:B------:R-:W-:Y:S01]  /*14ee0*/  IMAD.MOV.U32 R10, RZ, RZ, R18 ;  /* 0x000000ffff0a7224 */ /* 0x000fe200078e0012 */
[----:B------:R-:W-:Y:S01]  /*14ef0*/  MOV R7, R19 ;  /* 0x0000001300077202 */ /* 0x000fe20000000f00 */
[----:B------:R-:W-:Y:S01]  /*14f00*/  IMAD.MOV.U32 R6, RZ, RZ, R20 ;  /* 0x000000ffff067224 */ /* 0x000fe200078e0014 */
[----:B------:R-:W-:Y:S01]  /*14f10*/  MOV R4, 0x14f40 ;  /* 0x00014f4000047802 */ /* 0x000fe20000000f00 */
[----:B------:R-:W-:-:S07]  /*14f20*/  IMAD.MOV.U32 R5, RZ, RZ, R21 ;  /* 0x000000ffff057224 */ /* 0x000fce00078e0015 */
[----:B-1----:R-:W-:Y:S05]  /*14f30*/  CALL.REL.NOINC `($__internal_62_$__cuda_sm20_div_s64) ;  /* 0x000000ec00587944 */ /* 0x002fea0003c00000 */
[----:B------:R-:W-:Y:S01]  /*14f40*/  MOV R30, R6 ;  /* 0x00000006001e7202 */ /* 0x000fe20000000f00 */
[----:B------:R-:W-:-:S07]  /*14f50*/  IMAD.MOV.U32 R7, RZ, RZ, R5 ;  /* 0x000000ffff077224 */ /* 0x000fce00078e0005 */
.L_x_27478:
[----:B------:R-:W-:Y:S05]  /*14f60*/  BSYNC.RECONVERGENT B0 ;  /* 0x0000000000007941 */ /* 0x000fea0003800200 */
.L_x_27476:
        /* <DEDUP_REMOVED lines=16> */
.L_x_27472:
        /* <DEDUP_REMOVED lines=31> */
.L_x_27480:
[----:B------:R-:W-:Y:S01]  /*15260*/  IMAD.MOV.U32 R9, RZ, RZ, R4 ;  /* 0x000000ffff097224 */ /* 0x000fe200078e0004 */
[----:B------:R-:W-:Y:S01]  /*15270*/  MOV R14, R7 ;  /* 0x00000007000e7202 */ /* 0x000fe20000000f00 */
[----:B------:R-:W-:Y:S01]  /*15280*/  IMAD.MOV.U32 R12, RZ, RZ, R5 ;  /* 0x000000ffff0c7224 */ /* 0x000fe200078e0005 */
[----:B------:R-:W-:-:S07]  /*15290*/  MOV R13, 0x152b0 ;  /* 0x000152b0000d7802 */ /* 0x000fce0000000f00 */
[----:B-1----:R-:W-:Y:S05]  /*152a0*/  CALL.REL.NOINC `($__internal_63_$__cuda_sm20_rem_s64) ;  /* 0x000000ec00cc7944 */ /* 0x002fea0003c00000 */
[----:B------:R-:W-:Y:S02]  /*152b0*/  IMAD.MOV.U32 R4, RZ, RZ, R6 ;  /* 0x000000ffff047224 */ /* 0x000fe400078e0006 */
[----:B------:R-:W-:-:S07]  /*152c0*/  IMAD.MOV.U32 R5, RZ, RZ, R7 ;  /* 0x000000ffff057224 */ /* 0x000fce00078e0007 */
.L_x_27481:
[----:B------:R-:W-:Y:S05]  /*152d0*/  BSYNC.RECONVERGENT B0 ;  /* 0x0000000000007941 */ /* 0x000fea0003800200 */
.L_x_27479:
        /* <DEDUP_REMOVED lines=8> */
.L_x_27458:
        /* <DEDUP_REMOVED lines=11> */
.L_x_27484:
        /* <DEDUP_REMOVED lines=21> */
.L_x_27483:
[----:B------:R-:W-:Y:S05]  /*15560*/  BSYNC.RECONVERGENT B8 ;  /* 0x0000000000087941 */ /* 0x000fea0003800200 */
.L_x_27482:
[----:B------:R-:W-:-:S04]  /*15570*/  IADD3 R22, P0, PT, R22, 0x4, RZ ;  /* 0x0000000416167810 */ /* 0x000fc80007f1e0ff */
[----:B------:R-:W-:Y:S02]  /*15580*/  IADD3.X R23, PT, PT, RZ, R23, RZ, P0, !PT ;  /* 0x00000017ff177210 */ /* 0x000fe400007fe4ff */
[----:B------:R-:W-:-:S04]  /*15590*/  ISETP.GE.U32.AND P0, PT, R22, R18, PT ;  /* 0x000000121600720c */ /* 0x000fc80003f06070 */
[----:B------:R-:W-:-:S13]  /*155a0*/  ISETP.GE.U32.AND.EX P0, PT, R23, R19, PT, P0 ;  /* 0x000000131700720c */ /* 0x000fda0003f06100 */
[----:B------:R-:W-:Y:S05]  /*155b0*/  @!P0 BRA `(.L_x_27484) ;  /* 0xfffffffc00948947 */ /* 0x000fea000383ffff */
.L_x_27424:
[----:B------:R-:W-:Y:S05]  /*155c0*/  BSYNC.RECONVERGENT B7 ;  /* 0x0000000000077941 */ /* 0x000fea0003800200 */
.L_x_27423:
        /* <DEDUP_REMOVED lines=24> */
.L_x_27488:
[----:B------:R-:W-:Y:S05]  /*15750*/  BSYNC.RECONVERGENT B8 ;  /* 0x0000000000087941 */ /* 0x000fea0003800200 */
.L_x_27487:
        /* <DEDUP_REMOVED lines=20> */
.L_x_27490:
[----:B------:R-:W-:Y:S05]  /*158a0*/  BSYNC.RECONVERGENT B8 ;  /* 0x0000000000087941 */ /* 0x000fea0003800200 */
.L_x_27489:
        /* <DEDUP_REMOVED lines=23> */
.L_x_27492:
[----:B------:R-:W-:Y:S05]  /*15a20*/  BSYNC.RECONVERGENT B8 ;  /* 0x0000000000087941 */ /* 0x000fea0003800200 */
.L_x_27491:
        /* <DEDUP_REMOVED lines=19> */
.L_x_27519:
        /* <DEDUP_REMOVED lines=28> */
.L_x_27496:
[----:B------:R-:W-:Y:S01]  /*15d20*/  IMAD.MOV.U32 R10, RZ, RZ, R8 ;  /* 0x000000ffff0a7224 */ /* 0x000fe200078e0008 */
[----:B------:R-:W-:Y:S01]  /*15d30*/  MOV R6, R14 ;  /* 0x0000000e00067202 */ /* 0x000fe20000000f00 */
[----:B------:R-:W-:Y:S01]  /*15d40*/  IMAD.MOV.U32 R5, RZ, RZ, R15 ;  /* 0x000000ffff057224 */ /* 0x000fe200078e000f */
[----:B------:R-:W-:-:S07]  /*15d50*/  MOV R4, 0x15d70 ;  /* 0x00015d7000047802 */ /* 0x000fce0000000f00 */
[----:B----4-:R-:W-:Y:S05]  /*15d60*/  CALL.REL.NOINC `($__internal_62_$__cuda_sm20_div_s64) ;  /* 0x000000dc00cc7944 */ /* 0x010fea0003c00000 */
[----:B------:R-:W-:Y:S01]  /*15d70*/  IMAD.MOV.U32 R18, RZ, RZ, R6 ;  /* 0x000000ffff127224 */ /* 0x000fe200078e0006 */
[----:B------:R-:W-:-:S07]  /*15d80*/  MOV R19, R5 ;  /* 0x0000000500137202 */ /* 0x000fce0000000f00 */
.L_x_27497:
[----:B------:R-:W-:Y:S05]  /*15d90*/  BSYNC.RECONVERGENT B1 ;  /* 0x0000000000017941 */ /* 0x000fea0003800200 */
.L_x_27495:
        /* <DEDUP_REMOVED lines=44> */
.L_x_27499:
[----:B------:R-:W-:Y:S01]  /*16060*/  IMAD.MOV.U32 R10, RZ, RZ, R18 ;  /* 0x000000ffff0a7224 */ /* 0x000fe200078e0012 */
[----:B------:R-:W-:Y:S01]  /*16070*/  MOV R6, R20 ;  /* 0x0000001400067202 */ /* 0x000fe20000000f00 */
[----:B------:R-:W-:Y:S01]  /*16080*/  IMAD.MOV.U32 R7, RZ, RZ, R19 ;  /* 0x000000ffff077224 */ /* 0x000fe200078e0013 */
[----:B------:R-:W-:Y:S01]  /*16090*/  MOV R4, 0x160c0 ;  /* 0x000160c000047802 */ /* 0x000fe20000000f00 */
[----:B------:R-:W-:-:S07]  /*160a0*/  IMAD.MOV.U32 R5, RZ, RZ, R21 ;  /* 0x000000ffff057224 */ /* 0x000fce00078e0015 */
[----:B------:R-:W-:Y:S05]  /*160b0*/  CALL.REL.NOINC `($__internal_62_$__cuda_sm20_div_s64) ;  /* 0x000000d800f87944 */ /* 0x000fea0003c00000 */
[----:B------:R-:W-:Y:S01]  /*160c0*/  IMAD.MOV.U32 R14, RZ, RZ, R6 ;  /* 0x000000ffff0e7224 */ /* 0x000fe200078e0006 */
[----:B------:R-:W-:-:S07]  /*160d0*/  MOV R15, R5 ;  /* 0x00000005000f7202 */ /* 0x000fce0000000f00 */
.L_x_27500:
[----:B------:R-:W-:Y:S05]  /*160e0*/  BSYNC.RECONVERGENT B1 ;  /* 0x0000000000017941 */ /* 0x000fea0003800200 */
.L_x_27498:
        /* <DEDUP_REMOVED lines=44> */
.L_x_27502:
        /* <DEDUP_REMOVED lines=8> */
.L_x_27503:
[----:B------:R-:W-:Y:S05]  /*16430*/  BSYNC.RECONVERGENT B1 ;  /* 0x0000000000017941 */ /* 0x000fea0003800200 */
.L_x_27501:
        /* <DEDUP_REMOVED lines=44> */
.L_x_27505:
        /* <DEDUP_REMOVED lines=8> */
.L_x_27506:
[----:B------:R-:W-:Y:S05]  /*16780*/  BSYNC.RECONVERGENT B1 ;  /* 0x0000000000017941 */ /* 0x000fea0003800200 */
.L_x_27504:
        /* <DEDUP_REMOVED lines=44> */
.L_x_27508:
        /* <DEDUP_REMOVED lines=8> */
.L_x_27509:
[----:B------:R-:W-:Y:S05]  /*16ad0*/  BSYNC.RECONVERGENT B1 ;  /* 0x0000000000017941 */ /* 0x000fea0003800200 */
.L_x_27507:
        /* <DEDUP_REMOVED lines=44> */
.L_x_27511:
        /* <DEDUP_REMOVED lines=8> */
.L_x_27512:
[----:B------:R-:W-:Y:S05]  /*16e20*/  BSYNC.RECONVERGENT B1 ;  /* 0x0000000000017941 */ /* 0x000fea0003800200 */
.L_x_27510:
        /* <DEDUP_REMOVED lines=44> */
.L_x_27514:
        /* <DEDUP_REMOVED lines=8> */
.L_x_27515:
[----:B------:R-:W-:Y:S05]  /*17170*/  BSYNC.RECONVERGENT B1 ;  /* 0x0000000000017941 */ /* 0x000fea0003800200 */
.L_x_27513:
        /* <DEDUP_REMOVED lines=44> */
.L_x_27517:
        /* <DEDUP_REMOVED lines=8> */
.L_x_27518:
[----:B------:R-:W-:Y:S05]  /*174c0*/  BSYNC.RECONVERGENT B1 ;  /* 0x0000000000017941 */ /* 0x000fea0003800200 */
.L_x_27516:
        /* <DEDUP_REMOVED lines=23> */
.L_x_27494:
[----:B------:R-:W-:-:S07]  /*17640*/  VIADD R20, R3, 0x3 ;  /* 0x0000000303147836 */ /* 0x000fce0000000000 */
.L_x_27493:
        /* <DEDUP_REMOVED lines=31> */
.L_x_27523:
[----:B------:R-:W-:Y:S01]  /*17840*/  IMAD.MOV.U32 R10, RZ, RZ, R8 ;  /* 0x000000ffff0a7224 */ /* 0x000fe200078e0008 */
[----:B------:R-:W-:Y:S01]  /*17850*/  MOV R6, R16 ;  /* 0x0000001000067202 */ /* 0x000fe20000000f00 */
[----:B------:R-:W-:Y:S01]  /*17860*/  IMAD.MOV.U32 R5, RZ, RZ, R17 ;  /* 0x000000ffff057224 */ /* 0x000fe200078e0011 */
[----:B------:R-:W-:-:S07]  /*17870*/  MOV R4, 0x17890 ;  /* 0x0001789000047802 */ /* 0x000fce0000000f00 */
[----:B------:R-:W-:Y:S05]  /*17880*/  CALL.REL.NOINC `($__internal_62_$__cuda_sm20_div_s64) ;  /* 0x000000c400047944 */ /* 0x000fea0003c00000 */
[----:B------:R-:W-:Y:S01]  /*17890*/  IMAD.MOV.U32 R2, RZ, RZ, R6 ;  /* 0x000000ffff027224 */ /* 0x000fe200078e0006 */
[----:B------:R-:W-:-:S07]  /*178a0*/  MOV R3, R5 ;  /* 0x0000000500037202 */ /* 0x000fce0000000f00 */
.L_x_27524:
[----:B------:R-:W-:Y:S05]  /*178b0*/  BSYNC.RECONVERGENT B0 ;  /* 0x0000000000007941 */ /* 0x000fea0003800200 */
.L_x_27522:
        /* <DEDUP_REMOVED lines=44> */
.L_x_27526:
        /* <DEDUP_REMOVED lines=8> */
.L_x_27527:
[----:B------:R-:W-:Y:S05]  /*17c00*/  BSYNC.RECONVERGENT B0 ;  /* 0x0000000000007941 */ /* 0x000fea0003800200 */
.L_x_27525:
        /* <DEDUP_REMOVED lines=42> */
.L_x_27529:
[----:B------:R-:W-:Y:S01]  /*17eb0*/  IMAD.MOV.U32 R10, RZ, RZ, R18 ;  /* 0x000000ffff0a7224 */ /* 0x000fe200078e0012 */
[----:B------:R-:W-:Y:S01]  /*17ec0*/  MOV R7, R19 ;  /* 0x0000001300077202 */ /* 0x000fe20000000f00 */
[----:B------:R-:W-:Y:S01]  /*17ed0*/  IMAD.MOV.U32 R6, RZ, RZ, R16 ;  /* 0x000000ffff067224 */ /* 0x000fe200078e0010 */
[----:B------:R-:W-:Y:S01]  /*17ee0*/  MOV R4, 0x17f10 ;  /* 0x00017f1000047802 */ /* 0x000fe20000000f00 */
[----:B------:R-:W-:-:S07]  /*17ef0*/  IMAD.MOV.U32 R5, RZ, RZ, R17 ;  /* 0x000000ffff057224 */ /* 0x000fce00078e0011 */
[----:B------:R-:W-:Y:S05]  /*17f00*/  CALL.REL.NOINC `($__internal_62_$__cuda_sm20_div_s64) ;  /* 0x000000bc00647944 */ /* 0x000fea0003c00000 */
[----:B------:R-:W-:Y:S01]  /*17f10*/  MOV R2, R6 ;  /* 0x0000000600027202 */ /* 0x000fe20000000f00 */
[----:B------:R-:W-:-:S07]  /*17f20*/  IMAD.MOV.U32 R3, RZ, RZ, R5 ;  /* 0x000000ffff037224 */ /* 0x000fce00078e0005 */
.L_x_27530:
[----:B------:R-:W-:Y:S05]  /*17f30*/  BSYNC.RECONVERGENT B0 ;  /* 0x0000000000007941 */ /* 0x000fea0003800200 */
.L_x_27528:
        /* <DEDUP_REMOVED lines=44> */
.L_x_27532:
        /* <DEDUP_REMOVED lines=8> */
.L_x_27533:
[----:B------:R-:W-:Y:S05]  /*18280*/  BSYNC.RECONVERGENT B0 ;  /* 0x0000000000007941 */ /* 0x000fea0003800200 */
.L_x_27531:
        /* <DEDUP_REMOVED lines=16> */
.L_x_27521:
        /* <DEDUP_REMOVED lines=31> */
.L_x_27536:
[----:B------:R-:W-:Y:S01]  /*18580*/  IMAD.MOV.U32 R10, RZ, RZ, R8 ;  /* 0x000000ffff0a7224 */ /* 0x000fe200078e0008 */
[----:B------:R-:W-:Y:S01]  /*18590*/  MOV R5, R3 ;  /* 0x0000000300057202 */ /* 0x000fe20000000f00 */
[----:B------:R-:W-:Y:S01]  /*185a0*/  IMAD.MOV.U32 R6, RZ, RZ, R2 ;  /* 0x000000ffff067224 */ /* 0x000fe200078e0002 */
[----:B------:R-:W-:-:S07]  /*185b0*/  MOV R4, 0x185d0 ;  /* 0x000185d000047802 */ /* 0x000fce0000000f00 */
[----:B----4-:R-:W-:Y:S05]  /*185c0*/  CALL.REL.NOINC `($__internal_62_$__cuda_sm20_div_s64) ;  /* 0x000000b400b47944 */ /* 0x010fea0003c00000 */
[----:B------:R-:W-:Y:S02]  /*185d0*/  IMAD.MOV.U32 R14, RZ, RZ, R6 ;  /* 0x000000ffff0e7224 */ /* 0x000fe400078e0006 */
[----:B------:R-:W-:-:S07]  /*185e0*/  IMAD.MOV.U32 R15, RZ, RZ, R5 ;  /* 0x000000ffff0f7224 */ /* 0x000fce00078e0005 */
.L_x_27537:
[----:B------:R-:W-:Y:S05]  /*185f0*/  BSYNC.RECONVERGENT B0 ;  /* 0x0000000000007941 */ /* 0x000fea0003800200 */
.L_x_27535:
        /* <DEDUP_REMOVED lines=44> */
.L_x_27539:
[----:B------:R-:W-:Y:S01]  /*188c0*/  MOV R10, R14 ;  /* 0x0000000e000a7202 */ /* 0x000fe20000000f00 */
[----:B------:R-:W-:Y:S01]  /*188d0*/  IMAD.MOV.U32 R7, RZ, RZ, R15 ;  /* 0x000000ffff077224 */ /* 0x000fe200078e000f */
[----:B------:R-:W-:Y:S01]  /*188e0*/  MOV R5, R17 ;  /* 0x0000001100057202 */ /* 0x000fe20000000f00 */
[----:B------:R-:W-:Y:S01]  /*188f0*/  IMAD.MOV.U32 R6, RZ, RZ, R16 ;  /* 0x000000ffff067224 */ /* 0x000fe200078e0010 */
[----:B------:R-:W-:-:S07]  /*18900*/  MOV R4, 0x18920 ;  /* 0x0001892000047802 */ /* 0x000fce0000000f00 */
[----:B------:R-:W-:Y:S05]  /*18910*/  CALL.REL.NOINC `($__internal_62_$__cuda_sm20_div_s64) ;  /* 0x000000b000e07944 */ /* 0x000fea0003c00000 */
[----:B------:R-:W-:Y:S02]  /*18920*/  IMAD.MOV.U32 R8, RZ, RZ, R6 ;  /* 0x000000ffff087224 */ /* 0x000fe400078e0006 */
[----:B------:R-:W-:-:S07]  /*18930*/  IMAD.MOV.U32 R7, RZ, RZ, R5 ;  /* 0x000000ffff077224 */ /* 0x000fce00078e0005 */
.L_x_27540:
[----:B------:R-:W-:Y:S05]  /*18940*/  BSYNC.RECONVERGENT B0 ;  /* 0x0000000000007941 */ /* 0x000fea0003800200 */
.L_x_27538:
        /* <DEDUP_REMOVED lines=18> */
.L_x_27534:
        /* <DEDUP_REMOVED lines=31> */
.L_x_27542:
[----:B------:R-:W-:Y:S01]  /*18c60*/  IMAD.MOV.U32 R9, RZ, RZ, R2 ;  /* 0x000000ffff097224 */ /* 0x000fe200078e0002 */
[----:B------:R-:W-:Y:S01]  /*18c70*/  MOV R30, R8 ;  /* 0x00000008001e7202 */ /* 0x000fe20000000f00 */
[----:B------:R-:W-:Y:S01]  /*18c80*/  IMAD.MOV.U32 R12, RZ, RZ, R3 ;  /* 0x000000ffff0c7224 */ /* 0x000fe200078e0003 */
[----:B------:R-:W-:Y:S01]  /*18c90*/  MOV R13, 0x18cc0 ;  /* 0x00018cc0000d7802 */ /* 0x000fe20000000f00 */
[----:B------:R-:W-:-:S07]  /*18ca0*/  IMAD.MOV.U32 R14, RZ, RZ, R7 ;  /* 0x000000ffff0e7224 */ /* 0x000fce00078e0007 */
[----:B----4-:R-:W-:Y:S05]  /*18cb0*/  CALL.REL.NOINC `($__internal_63_$__cuda_sm20_rem_s64) ;  /* 0x000000b400487944 */ /* 0x010fea0003c00000 */
[----:B------:R-:W-:Y:S01]  /*18cc0*/  IMAD.MOV.U32 R2, RZ, RZ, R6 ;  /* 0x000000ffff027224 */ /* 0x000fe200078e0006 */
[----:B------:R-:W-:-:S07]  /*18cd0*/  MOV R3, R7 ;  /* 0x0000000700037202 */ /* 0x000fce0000000f00 */
.L_x_27543:
[----:B------:R-:W-:Y:S05]  /*18ce0*/  BSYNC.RECONVERGENT B0 ;  /* 0x0000000000007941 */ /* 0x000fea0003800200 */
.L_x_27541:
        /* <DEDUP_REMOVED lines=10> */
.L_x_27520:
        /* <DEDUP_REMOVED lines=11> */
.L_x_27546:
        /* <DEDUP_REMOVED lines=21> */
.L_x_27545:
[----:B------:R-:W-:Y:S05]  /*18f90*/  BSYNC.RECONVERGENT B8 ;  /* 0x0000000000087941 */ /* 0x000fea0003800200 */
.L_x_27544:
[----:B------:R-:W-:-:S04]  /*18fa0*/  IADD3 R18, P0, PT, R18, 0x4, RZ ;  /* 0x0000000412127810 */ /* 0x000fc80007f1e0ff */
[----:B------:R-:W-:Y:S02]  /*18fb0*/  IADD3.X R19, PT, PT, RZ, R19, RZ, P0, !PT ;  /* 0x00000013ff137210 */ /* 0x000fe400007fe4ff */
[----:B------:R-:W-:-:S04]  /*18fc0*/  ISETP.GE.U32.AND P0, PT, R18, R16, PT ;  /* 0x000000101200720c */ /* 0x000fc80003f06070 */
[----:B------:R-:W-:-:S13]  /*18fd0*/  ISETP.GE.U32.AND.EX P0, PT, R19, R17, PT, P0 ;  /* 0x000000111300720c */ /* 0x000fda0003f06100 */
[----:B------:R-:W-:Y:S05]  /*18fe0*/  @!P0 BRA `(.L_x_27546) ;  /* 0xfffffffc00948947 */ /* 0x000fea000383ffff */
.L_x_27486:
[----:B------:R-:W-:Y:S05]  /*18ff0*/  BSYNC.RECONVERGENT B7 ;  /* 0x0000000000077941 */ /* 0x000fea0003800200 */
.L_x_27485:
        /* <DEDUP_REMOVED lines=24> */
.L_x_27550:
[----:B------:R-:W-:Y:S05]  /*19180*/  BSYNC.RECONVERGENT B8 ;  /* 0x0000000000087941 */ /* 0x000fea0003800200 */
.L_x_27549:
        /* <DEDUP_REMOVED lines=20> */
.L_x_27552:
[----:B------:R-:W-:Y:S05]  /*192d0*/  BSYNC.RECONVERGENT B8 ;  /* 0x0000000000087941 */ /* 0x000fea0003800200 */
.L_x_27551:
        /* <DEDUP_REMOVED lines=23> */
.L_x_27554:
[----:B------:R-:W-:Y:S05]  /*19450*/  BSYNC.RECONVERGENT B8 ;  /* 0x0000000000087941 */ /* 0x000fea0003800200 */
.L_x_27553:
        /* <DEDUP_REMOVED lines=17> */
.L_x_27581:
        /* <DEDUP_REMOVED lines=28> */
.L_x_27558:
[----:B------:R-:W-:Y:S01]  /*19730*/  IMAD.MOV.U32 R10, RZ, RZ, R8 ;  /* 0x000000ffff0a7224 */ /* 0x000fe200078e0008 */
[----:B------:R-:W-:Y:S01]  /*19740*/  MOV R5, R15 ;  /* 0x0000000f00057202 */ /* 0x000fe20000000f00 */
[----:B------:R-:W-:Y:S01]  /*19750*/  IMAD.MOV.U32 R6, RZ, RZ, R14 ;  /* 0x000000ffff067224 */ /* 0x000fe200078e000e */
[----:B------:R-:W-:-:S07]  /*19760*/  MOV R4, 0x19780 ;  /* 0x0001978000047802 */ /* 0x000fce0000000f00 */
[----:B-1----:R-:W-:Y:S05]  /*19770*/  CALL.REL.NOINC `($__internal_62_$__cuda_sm20_div_s64) ;  /* 0x000000a400487944 */ /* 0x002fea0003c00000 */
[----:B------:R-:W-:Y:S02]  /*19780*/  IMAD.MOV.U32 R18, RZ, RZ, R6 ;  /* 0x000000ffff127224 */ /* 0x000fe400078e0006 */
[----:B------:R-:W-:-:S07]  /*19790*/  IMAD.MOV.U32 R19, RZ, RZ, R5 ;  /* 0x000000ffff137224 */ /* 0x000fce00078e0005 */
.L_x_27559:
[----:B------:R-:W-:Y:S05]  /*197a0*/  BSYNC.RECONVERGENT B1 ;  /* 0x0000000000017941 */ /* 0x000fea0003800200 */
.L_x_27557:
        /* <DEDUP_REMOVED lines=42> */
.L_x_27561:
        /* <DEDUP_REMOVED lines=8> */
.L_x_27562:
[----:B------:R-:W-:Y:S05]  /*19ad0*/  BSYNC.RECONVERGENT B1 ;  /* 0x0000000000017941 */ /* 0x000fea0003800200 */
.L_x_27560:
        /* <DEDUP_REMOVED lines=44> */
.L_x_27564:
        /* <DEDUP_REMOVED lines=8> */
.L_x_27565:
[----:B------:R-:W-:Y:S05]  /*19e20*/  BSYNC.RECONVERGENT B1 ;  /* 0x0000000000017941 */ /* 0x000fea0003800200 */
.L_x_27563:
        /* <DEDUP_REMOVED lines=44> */
.L_x_27567:
        /* <DEDUP_REMOVED lines=8> */
.L_x_27568:
[----:B------:R-:W-:Y:S05]  /*1a170*/  BSYNC.RECONVERGENT B1 ;  /* 0x0000000000017941 */ /* 0x000fea0003800200 */
.L_x_27566:
        /* <DEDUP_REMOVED lines=44> */
.L_x_27570:
        /* <DEDUP_REMOVED lines=8> */
.L_x_27571:
[----:B------:R-:W-:Y:S05]  /*1a4c0*/  BSYNC.RECONVERGENT B1 ;  /* 0x0000000000017941 */ /* 0x000fea0003800200 */
.L_x_27569:
        /* <DEDUP_REMOVED lines=44> */
.L_x_27573:
        /* <DEDUP_REMOVED lines=8> */
.L_x_27574:
[----:B------:R-:W-:Y:S05]  /*1a810*/  BSYNC.RECONVERGENT B1 ;  /* 0x0000000000017941 */ /* 0x000fea0003800200 */
.L_x_27572:
        /* <DEDUP_REMOVED lines=44> */
.L_x_27576:
        /* <DEDUP_REMOVED lines=8> */
.L_x_27577:
[----:B------:R-:W-:Y:S05]  /*1ab60*/  BSYNC.RECONVERGENT B1 ;  /* 0x0000000000017941 */ /* 0x000fea0003800200 */
.L_x_27575:
        /* <DEDUP_REMOVED lines=44> */
.L_x_27579:
        /* <DEDUP_REMOVED lines=8> */
.L_x_27580:
[----:B------:R-:W-:Y:S05]  /*1aeb0*/  BSYNC.RECONVERGENT B1 ;  /* 0x0000000000017941 */ /* 0x000fea0003800200 */
.L_x_27578:
        /* <DEDUP_REMOVED lines=22> */
.L_x_27556:
[----:B------:R-:W-:-:S07]  /*1b020*/  VIADD R0, R3, 0x3 ;  /* 0x0000000303007836 */ /* 0x000fce0000000000 */
.L_x_27555:
        /* <DEDUP_REMOVED lines=31> */
.L_x_27585:
[----:B------:R-:W-:Y:S01]  /*1b220*/  IMAD.MOV.U32 R10, RZ, RZ, R8 ;  /* 0x000000ffff0a7224 */ /* 0x000fe200078e0008 */
[----:B------:R-:W-:Y:S01]  /*1b230*/  MOV R5, R17 ;  /* 0x0000001100057202 */ /* 0x000fe20000000f00 */
[----:B------:R-:W-:Y:S01]  /*1b240*/  IMAD.MOV.U32 R6, RZ, RZ, R16 ;  /* 0x000000ffff067224 */ /* 0x000fe200078e0010 */
[----:B------:R-:W-:-:S07]  /*1b250*/  MOV R4, 0x1b270 ;  /* 0x0001b27000047802 */ /* 0x000fce0000000f00 */
[----:B-1----:R-:W-:Y:S05]  /*1b260*/  CALL.REL.NOINC `($__internal_62_$__cuda_sm20_div_s64) ;  /* 0x00000088008c7944 */ /* 0x002fea0003c00000 */
[----:B------:R-:W-:Y:S02]  /*1b270*/  IMAD.MOV.U32 R2, RZ, RZ, R6 ;  /* 0x000000ffff027224 */ /* 0x000fe400078e0006 */
[----:B------:R-:W-:-:S07]  /*1b280*/  IMAD.MOV.U32 R3, RZ, RZ, R5 ;  /* 0x000000ffff037224 */ /* 0x000fce00078e0005 */
.L_x_27586:
[----:B------:R-:W-:Y:S05]  /*1b290*/  BSYNC.RECONVERGENT B0 ;  /* 0x0000000000007941 */ /* 0x000fea0003800200 */
.L_x_27584:
        /* <DEDUP_REMOVED lines=42> */
.L_x_27588:
        /* <DEDUP_REMOVED lines=8> */
.L_x_27589:
[----:B------:R-:W-:Y:S05]  /*1b5c0*/  BSYNC.RECONVERGENT B0 ;  /* 0x0000000000007941 */ /* 0x000fea0003800200 */
.L_x_27587:
        /* <DEDUP_REMOVED lines=42> */
.L_x_27591:
        /* <DEDUP_REMOVED lines=8> */
.L_x_27592:
[----:B------:R-:W-:Y:S05]  /*1b8f0*/  BSYNC.RECONVERGENT B0 ;  /* 0x0000000000007941 */ /* 0x000fea0003800200 */
.L_x_27590:
        /* <DEDUP_REMOVED lines=44> */
.L_x_27594:
        /* <DEDUP_REMOVED lines=8> */
.L_x_27595:
[----:B------:R-:W-:Y:S05]  /*1bc40*/  BSYNC.RECONVERGENT B0 ;  /* 0x0000000000007941 */ /* 0x000fea0003800200 */
.L_x_27593:
        /* <DEDUP_REMOVED lines=15> */
.L_x_27583:
        /* <DEDUP_REMOVED lines=31> */
.L_x_27598:
[----:B------:R-:W-:Y:S01]  /*1bf30*/  MOV R10, R8 ;  /* 0x00000008000a7202 */ /* 0x000fe20000000f00 */
[----:B------:R-:W-:Y:S01]  /*1bf40*/  IMAD.MOV.U32 R6, RZ, RZ, R16 ;  /* 0x000000ffff067224 */ /* 0x000fe200078e0010 */
[----:B------:R-:W-:Y:S01]  /*1bf50*/  MOV R4, 0x1bf80 ;  /* 0x0001bf8000047802 */ /* 0x000fe20000000f00 */
[----:B------:R-:W-:-:S07]  /*1bf60*/  IMAD.MOV.U32 R5, RZ, RZ, R17 ;  /* 0x000000ffff057224 */ /* 0x000fce00078e0011 */
[----:B-1----:R-:W-:Y:S05]  /*1bf70*/  CALL.REL.NOINC `($__internal_62_$__cuda_sm20_div_s64) ;  /* 0x0000007c00487944 */ /* 0x002fea0003c00000 */
[----:B------:R-:W-:Y:S01]  /*1bf80*/  MOV R2, R6 ;  /* 0x0000000600027202 */ /* 0x000fe20000000f00 */
[----:B------:R-:W-:-:S07]  /*1bf90*/  IMAD.MOV.U32 R3, RZ, RZ, R5 ;  /* 0x000000ffff037224 */ /* 0x000fce00078e0005 */
.L_x_27599:
[----:B------:R-:W-:Y:S05]  /*1bfa0*/  BSYNC.RECONVERGENT B0 ;  /* 0x0000000000007941 */ /* 0x000fea0003800200 */
.L_x_27597:
        /* <DEDUP_REMOVED lines=42> */
.L_x_27601:
        /* <DEDUP_REMOVED lines=8> */
.L_x_27602:
[----:B------:R-:W-:Y:S05]  /*1c2d0*/  BSYNC.RECONVERGENT B0 ;  /* 0x0000000000007941 */ /* 0x000fea0003800200 */
.L_x_27600:
        /* <DEDUP_REMOVED lines=15> */
.L_x_27596:
        /* <DEDUP_REMOVED lines=31> */
.L_x_27604:
[----:B------:R-:W-:Y:S01]  /*1c5c0*/  IMAD.MOV.U32 R9, RZ, RZ, R2 ;  /* 0x000000ffff097224 */ /* 0x000fe200078e0002 */
[----:B------:R-:W-:Y:S01]  /*1c5d0*/  MOV R30, R8 ;  /* 0x00000008001e7202 */ /* 0x000fe20000000f00 */
[----:B------:R-:W-:Y:S01]  /*1c5e0*/  IMAD.MOV.U32 R12, RZ, RZ, R3 ;  /* 0x000000ffff0c7224 */ /* 0x000fe200078e0003 */
[----:B------:R-:W-:Y:S01]  /*1c5f0*/  MOV R13, 0x1c620 ;  /* 0x0001c620000d7802 */ /* 0x000fe20000000f00 */
[----:B------:R-:W-:-:S07]  /*1c600*/  IMAD.MOV.U32 R14, RZ, RZ, R7 ;  /* 0x000000ffff0e7224 */ /* 0x000fce00078e0007 */
[----:B-1--4-:R-:W-:Y:S05]  /*1c610*/  CALL.REL.NOINC `($__internal_63_$__cuda_sm20_rem_s64) ;  /* 0x0000007800f07944 */ /* 0x012fea0003c00000 */
[----:B------:R-:W-:Y:S01]  /*1c620*/  IMAD.MOV.U32 R2, RZ, RZ, R6 ;  /* 0x000000ffff027224 */ /* 0x000fe200078e0006 */
[----:B------:R-:W-:-:S07]  /*1c630*/  MOV R3, R7 ;  /* 0x0000000700037202 */ /* 0x000fce0000000f00 */
.L_x_27605:
[----:B------:R-:W-:Y:S05]  /*1c640*/  BSYNC.RECONVERGENT B0 ;  /* 0x0000000000007941 */ /* 0x000fea0003800200 */
.L_x_27603:
[----:B------:R-:W0:Y:S02]  /*1c650*/  LDC.64 R4, c[0x0][0x3b0] ;  /* 0x0000ec00ff047b82 */ /* 0x000e240000000a00 */
[----:B0-----:R-:W-:-:S06]  /*1c660*/  IMAD.WIDE.U32 R4, R0, 0x8, R4 ;  /* 0x0000000800047825 */ /* 0x001fcc00078e0004 */
[----:B------:R-:W2:Y:S02]  /*1c670*/  LDG.E.64 R4, desc[UR36][R4.64] ;  /* 0x0000002404047981 */ /* 0x000ea4000c1e1b00 */
[----:B--2---:R-:W-:Y:S02]  /*1c680*/  IMAD R3, R3, R4, RZ ;  /* 0x0000000403037224 */ /* 0x004fe400078e02ff */
[----:B------:R-:W-:-:S04]  /*1c690*/  IMAD.WIDE.U32 R22, R4, R2, R22 ;  /* 0x0000000204167225 */ /* 0x000fc800078e0016 */
[----:B------:R-:W-:-:S04]  /*1c6a0*/  IMAD R3, R5, R2, R3 ;  /* 0x0000000205037224 */ /* 0x000fc800078e0203 */
[----:B------:R-:W-:-:S07]  /*1c6b0*/  IMAD.IADD R23, R23, 0x1, R3 ;  /* 0x0000000117177824 */ /* 0x000fce00078e0203 */
.L_x_27582:
        /* <DEDUP_REMOVED lines=11> */
.L_x_27608:
        /* <DEDUP_REMOVED lines=21> */
.L_x_27607:
[----:B------:R-:W-:Y:S05]  /*1c8c0*/  BSYNC.RECONVERGENT B8 ;  /* 0x0000000000087941 */ /* 0x000fea0003800200 */
.L_x_27606:
[----:B------:R-:W-:-:S04]  /*1c8d0*/  IADD3 R18, P0, PT, R18, 0x4, RZ ;  /* 0x0000000412127810 */ /* 0x000fc80007f1e0ff */
[----:B------:R-:W-:Y:S02]  /*1c8e0*/  IADD3.X R19, PT, PT, RZ, R19, RZ, P0, !PT ;  /* 0x00000013ff137210 */ /* 0x000fe400007fe4ff */
[----:B------:R-:W-:-:S04]  /*1c8f0*/  ISETP.GE.U32.AND P0, PT, R18, R16, PT ;  /* 0x000000101200720c */ /* 0x000fc80003f06070 */
[----:B------:R-:W-:-:S13]  /*1c900*/  ISETP.GE.U32.AND.EX P0, PT, R19, R17, PT, P0 ;  /* 0x000000111300720c */ /* 0x000fda0003f06100 */
[----:B------:R-:W-:Y:S05]  /*1c910*/  @!P0 BRA `(.L_x_27608) ;  /* 0xfffffffc00948947 */ /* 0x000fea000383ffff */
.L_x_27548:
[----:B------:R-:W-:Y:S05]  /*1c920*/  BSYNC.RECONVERGENT B7 ;  /* 0x0000000000077941 */ /* 0x000fea0003800200 */
.L_x_27547:
        /* <DEDUP_REMOVED lines=24> */
.L_x_27612:
[----:B------:R-:W-:Y:S05]  /*1cab0*/  BSYNC.RECONVERGENT B8 ;  /* 0x0000000000087941 */ /* 0x000fea0003800200 */
.L_x_27611:
        /* <DEDUP_REMOVED lines=20> */
.L_x_27614:
[----:B------:R-:W-:Y:S05]  /*1cc00*/  BSYNC.RECONVERGENT B8 ;  /* 0x0000000000087941 */ /* 0x000fea0003800200 */
.L_x_27613:
        /* <DEDUP_REMOVED lines=23> */
.L_x_27616:
[----:B------:R-:W-:Y:S05]  /*1cd80*/  BSYNC.RECONVERGENT B8 ;  /* 0x0000000000087941 */ /* 0x000fea0003800200 */
.L_x_27615:
        /* <DEDUP_REMOVED lines=19> */
.L_x_27643:
        /* <DEDUP_REMOVED lines=27> */
.L_x_27620:
[----:B------:R-:W-:Y:S01]  /*1d070*/  IMAD.MOV.U32 R10, RZ, RZ, R8 ;  /* 0x000000ffff0a7224 */ /* 0x000fe200078e0008 */
[----:B------:R-:W-:Y:S01]  /*1d080*/  MOV R5, R15 ;  /* 0x0000000f00057202 */ /* 0x000fe20000000f00 */
[----:B------:R-:W-:Y:S01]  /*1d090*/  IMAD.MOV.U32 R6, RZ, RZ, R14 ;  /* 0x000000ffff067224 */ /* 0x000fe200078e000e */
[----:B------:R-:W-:-:S07]  /*1d0a0*/  MOV R4, 0x1d0c0 ;  /* 0x0001d0c000047802 */ /* 0x000fce0000000f00 */
[----:B----4-:R-:W-:Y:S05]  /*1d0b0*/  CALL.REL.NOINC `($__internal_62_$__cuda_sm20_div_s64) ;  /* 0x0000006800f87944 */ /* 0x010fea0003c00000 */
[----:B------:R-:W-:Y:S02]  /*1d0c0*/  IMAD.MOV.U32 R18, RZ, RZ, R6 ;  /* 0x000000ffff127224 */ /* 0x000fe400078e0006 */
[----:B------:R-:W-:-:S07]  /*1d0d0*/  IMAD.MOV.U32 R19, RZ, RZ, R5 ;  /* 0x000000ffff137224 */ /* 0x000fce00078e0005 */
.L_x_27621:
[----:B------:R-:W-:Y:S05]  /*1d0e0*/  BSYNC.RECONVERGENT B1 ;  /* 0x0000000000017941 */ /* 0x000fea0003800200 */
.L_x_27619:
        /* <DEDUP_REMOVED lines=43> */
.L_x_27623:
        /* <DEDUP_REMOVED lines=8> */
.L_x_27624:
[----:B------:R-:W-:Y:S05]  /*1d420*/  BSYNC.RECONVERGENT B1 ;  /* 0x0000000000017941 */ /* 0x000fea0003800200 */
.L_x_27622:
        /* <DEDUP_REMOVED lines=42> */
.L_x_27626:
        /* <DEDUP_REMOVED lines=8> */
.L_x_27627:
[----:B------:R-:W-:Y:S05]  /*1d750*/  BSYNC.RECONVERGENT B1 ;  /* 0x0000000000017941 */ /* 0x000fea0003800200 */
.L_x_27625:
        /* <DEDUP_REMOVED lines=42> */
.L_x_27629:
        /* <DEDUP_REMOVED lines=8> */
.L_x_27630:
[----:B------:R-:W-:Y:S05]  /*1da80*/  BSYNC.RECONVERGENT B1 ;  /* 0x0000000000017941 */ /* 0x000fea0003800200 */
.L_x_27628:
        /* <DEDUP_REMOVED lines=42> */
.L_x_27632:
        /* <DEDUP_REMOVED lines=8> */
.L_x_27633:
[----:B------:R-:W-:Y:S05]  /*1ddb0*/  BSYNC.RECONVERGENT B1 ;  /* 0x0000000000017941 */ /* 0x000fea0003800200 */
.L_x_27631:
        /* <DEDUP_REMOVED lines=43> */
.L_x_27635:
        /* <DEDUP_REMOVED lines=8> */
.L_x_27636:
[----:B------:R-:W-:Y:S05]  /*1e0f0*/  BSYNC.RECONVERGENT B1 ;  /* 0x0000000000017941 */ /* 0x000fea0003800200 */
.L_x_27634:
        /* <DEDUP_REMOVED lines=43> */
.L_x_27638:
        /* <DEDUP_REMOVED lines=8> */
.L_x_27639:
[----:B------:R-:W-:Y:S05]  /*1e430*/  BSYNC.RECONVERGENT B1 ;  /* 0x0000000000017941 */ /* 0x000fea0003800200 */
.L_x_27637:
        /* <DEDUP_REMOVED lines=43> */
.L_x_27641:
        /* <DEDUP_REMOVED lines=8> */
.L_x_27642:
[----:B------:R-:W-:Y:S05]  /*1e770*/  BSYNC.RECONVERGENT B1 ;  /* 0x0000000000017941 */ /* 0x000fea0003800200 */
.L_x_27640:
        /* <DEDUP_REMOVED lines=22> */
.L_x_27618:
[----:B------:R-:W-:-:S07]  /*1e8e0*/  VIADD R44, R3, 0x3 ;  /* 0x00000003032c7836 */ /* 0x000fce0000000000 */
.L_x_27617:
        /* <DEDUP_REMOVED lines=31> */
.L_x_27647:
[----:B------:R-:W-:Y:S01]  /*1eae0*/  IMAD.MOV.U32 R10, RZ, RZ, R8 ;  /* 0x000000ffff0a7224 */ /* 0x000fe200078e0008 */
[----:B------:R-:W-:Y:S01]  /*1eaf0*/  MOV R5, R17 ;  /* 0x0000001100057202 */ /* 0x000fe20000000f00 */
[----:B------:R-:W-:Y:S01]  /*1eb00*/  IMAD.MOV.U32 R6, RZ, RZ, R16 ;  /* 0x000000ffff067224 */ /* 0x000fe200078e0010 */
[----:B------:R-:W-:-:S07]  /*1eb10*/  MOV R4, 0x1eb30 ;  /* 0x0001eb3000047802 */ /* 0x000fce0000000f00 */
[----:B------:R-:W-:Y:S05]  /*1eb20*/  CALL.REL.NOINC `($__internal_62_$__cuda_sm20_div_s64) ;  /* 0x00000050005c7944 */ /* 0x000fea0003c00000 */
[----:B------:R-:W-:Y:S02]  /*1eb30*/  IMAD.MOV.U32 R2, RZ, RZ, R6 ;  /* 0x000000ffff027224 */ /* 0x000fe400078e0006 */
[----:B------:R-:W-:-:S07]  /*1eb40*/  IMAD.MOV.U32 R3, RZ, RZ, R5 ;  /* 0x000000ffff037224 */ /* 0x000fce00078e0005 */
.L_x_27648:
[----:B------:R-:W-:Y:S05]  /*1eb50*/  BSYNC.RECONVERGENT B0 ;  /* 0x0000000000007941 */ /* 0x000fea0003800200 */
.L_x_27646:
        /* <DEDUP_REMOVED lines=44> */
.L_x_27650:
        /* <DEDUP_REMOVED lines=8> */
.L_x_27651:
[----:B------:R-:W-:Y:S05]  /*1eea0*/  BSYNC.RECONVERGENT B0 ;  /* 0x0000000000007941 */ /* 0x000fea0003800200 */
.L_x_27649:
        /* <DEDUP_REMOVED lines=42> */
.L_x_27653:
        /* <DEDUP_REMOVED lines=8> */
.L_x_27654:
[----:B------:R-:W-:Y:S05]  /*1f1d0*/  BSYNC.RECONVERGENT B0 ;  /* 0x0000000000007941 */ /* 0x000fea0003800200 */
.L_x_27652:
        /* <DEDUP_REMOVED lines=44> */
.L_x_27656:
        /* <DEDUP_REMOVED lines=8> */
.L_x_27657:
[----:B------:R-:W-:Y:S05]  /*1f520*/  BSYNC.RECONVERGENT B0 ;  /* 0x0000000000007941 */ /* 0x000fea0003800200 */
.L_x_27655:
        /* <DEDUP_REMOVED lines=16> */
.L_x_27645:
        /* <DEDUP_REMOVED lines=31> */
.L_x_27660:
[----:B------:R-:W-:Y:S01]  /*1f820*/  MOV R10, R8 ;  /* 0x00000008000a7202 */ /* 0x000fe20000000f00 */
[----:B------:R-:W-:Y:S01]  /*1f830*/  IMAD.MOV.U32 R6, RZ, RZ, R16 ;  /* 0x000000ffff067224 */ /* 0x000fe200078e0010 */
[----:B------:R-:W-:Y:S01]  /*1f840*/  MOV R4, 0x1f870 ;  /* 0x0001f87000047802 */ /* 0x000fe20000000f00 */
[----:B------:R-:W-:-:S07]  /*1f850*/  IMAD.MOV.U32 R5, RZ, RZ, R17 ;  /* 0x000000ffff057224 */ /* 0x000fce00078e0011 */
[----:B------:R-:W-:Y:S05]  /*1f860*/  CALL.REL.NOINC `($__internal_62_$__cuda_sm20_div_s64) ;  /* 0x00000044000c7944 */ /* 0x000fea0003c00000 */
[----:B------:R-:W-:Y:S01]  /*1f870*/  MOV R2, R6 ;  /* 0x0000000600027202 */ /* 0x000fe20000000f00 */
[----:B------:R-:W-:-:S07]  /*1f880*/  IMAD.MOV.U32 R3, RZ, RZ, R5 ;  /* 0x000000ffff037224 */ /* 0x000fce00078e0005 */
.L_x_27661:
[----:B------:R-:W-:Y:S05]  /*1f890*/  BSYNC.RECONVERGENT B0 ;  /* 0x0000000000007941 */ /* 0x000fea0003800200 */
.L_x_27659:
        /* <DEDUP_REMOVED lines=44> */
.L_x_27663:
        /* <DEDUP_REMOVED lines=8> */
.L_x_27664:
[----:B------:R-:W-:Y:S05]  /*1fbe0*/  BSYNC.RECONVERGENT B0 ;  /* 0x0000000000007941 */ /* 0x000fea0003800200 */
.L_x_27662:
        /* <DEDUP_REMOVED lines=16> */
.L_x_27658:
        /* <DEDUP_REMOVED lines=31> */
.L_x_27666:
        /* <DEDUP_REMOVED lines=8> */
.L_x_27667:
[----:B------:R-:W-:Y:S05]  /*1ff60*/  BSYNC.RECONVERGENT B0 ;  /* 0x0000000000007941 */ /* 0x000fea0003800200 */
.L_x_27665:
        /* <DEDUP_REMOVED lines=10> */
.L_x_27644:
        /* <DEDUP_REMOVED lines=11> */
.L_x_27670:
        /* <DEDUP_REMOVED lines=21> */
.L_x_27669:
[----:B------:R-:W-:Y:S05]  /*20210*/  BSYNC.RECONVERGENT B8 ;  /* 0x0000000000087941 */ /* 0x000fea0003800200 */
.L_x_27668:
[----:B------:R-:W-:-:S04]  /*20220*/  IADD3 R18, P0, PT, R18, 0x4, RZ ;  /* 0x0000000412127810 */ /* 0x000fc80007f1e0ff */
[----:B------:R-:W-:Y:S02]  /*20230*/  IADD3.X R19, PT, PT, RZ, R19, RZ, P0, !PT ;  /* 0x00000013ff137210 */ /* 0x000fe400007fe4ff */
[----:B------:R-:W-:-:S04]  /*20240*/  ISETP.GE.U32.AND P0, PT, R18, R16, PT ;  /* 0x000000101200720c */ /* 0x000fc80003f06070 */
[----:B------:R-:W-:-:S13]  /*20250*/  ISETP.GE.U32.AND.EX P0, PT, R19, R17, PT, P0 ;  /* 0x000000111300720c */ /* 0x000fda0003f06100 */
[----:B------:R-:W-:Y:S05]  /*20260*/  @!P0 BRA `(.L_x_27670) ;  /* 0xfffffffc00948947 */ /* 0x000fea000383ffff */
.L_x_27610:
[----:B------:R-:W-:Y:S05]  /*20270*/  BSYNC.RECONVERGENT B7 ;  /* 0x0000000000077941 */ /* 0x000fea0003800200 */
.L_x_27609:
[----:B------:R-:W-:Y:S05]  /*20280*/  BRA `(.L_x_27671) ;  /* 0x0000001800a47947 */ /* 0x000fea0003800000 */
.L_x_27422:
        /* <DEDUP_REMOVED lines=23> */
.L_x_27675:
[----:B------:R-:W-:Y:S05]  /*20400*/  BSYNC.RECONVERGENT B8 ;  /* 0x0000000000087941 */ /* 0x000fea0003800200 */
.L_x_27674:
        /* <DEDUP_REMOVED lines=20> */
.L_x_27677:
[----:B------:R-:W-:Y:S05]  /*20550*/  BSYNC.RECONVERGENT B8 ;  /* 0x0000000000087941 */ /* 0x000fea0003800200 */
.L_x_27676:
        /* <DEDUP_REMOVED lines=23> */
.L_x_27679:
[----:B------:R-:W-:Y:S05]  /*206d0*/  BSYNC.RECONVERGENT B8 ;  /* 0x0000000000087941 */ /* 0x000fea0003800200 */
.L_x_27678:
        /* <DEDUP_REMOVED lines=9> */
.L_x_27682:
        /* <DEDUP_REMOVED lines=21> */
.L_x_27681:
[----:B------:R-:W-:Y:S05]  /*208c0*/  BSYNC.RECONVERGENT B8 ;  /* 0x0000000000087941 */ /* 0x000fea0003800200 */
.L_x_27680:
[----:B------:R-:W-:-:S04]  /*208d0*/  IADD3 R22, P0, PT, R22, 0x4, RZ ;  /* 0x0000000416167810 */ /* 0x000fc80007f1e0ff */
[----:B------:R-:W-:Y:S02]  /*208e0*/  IADD3.X R23, PT, PT, RZ, R23, RZ, P0, !PT ;  /* 0x00000017ff177210 */ /* 0x000fe400007fe4ff */
[----:B------:R-:W-:-:S04]  /*208f0*/  ISETP.GE.U32.AND P0, PT, R22, R18, PT ;  /* 0x000000121600720c */ /* 0x000fc80003f06070 */
[----:B------:R-:W-:-:S13]  /*20900*/  ISETP.GE.U32.AND.EX P0, PT, R23, R19, PT, P0 ;  /* 0x000000131700720c */ /* 0x000fda0003f06100 */
[----:B------:R-:W-:Y:S05]  /*20910*/  @!P0 BRA `(.L_x_27682) ;  /* 0xfffffffc00948947 */ /* 0x000fea000383ffff */
.L_x_27673:
[----:B------:R-:W-:Y:S05]  /*20920*/  BSYNC.RECONVERGENT B7 ;  /* 0x0000000000077941 */ /* 0x000fea0003800200 */
.L_x_27672:
        /* <DEDUP_REMOVED lines=24> */
.L_x_27686:
[----:B------:R-:W-:Y:S05]  /*20ab0*/  BSYNC.RECONVERGENT B8 ;  /* 0x0000000000087941 */ /* 0x000fea0003800200 */
.L_x_27685:
        /* <DEDUP_REMOVED lines=20> */
.L_x_27688:
[----:B------:R-:W-:Y:S05]  /*20c00*/  BSYNC.RECONVERGENT B8 ;  /* 0x0000000000087941 */ /* 0x000fea0003800200 */
.L_x_27687:
        /* <DEDUP_REMOVED lines=23> */
.L_x_27690:
[----:B------:R-:W-:Y:S05]  /*20d80*/  BSYNC.RECONVERGENT B8 ;  /* 0x0000000000087941 */ /* 0x000fea0003800200 */
.L_x_27689:
        /* <DEDUP_REMOVED lines=9> */
.L_x_27693:
        /* <DEDUP_REMOVED lines=21> */
.L_x_27692:
[----:B------:R-:W-:Y:S05]  /*20f70*/  BSYNC.RECONVERGENT B8 ;  /* 0x0000000000087941 */ /* 0x000fea0003800200 */
.L_x_27691:
[----:B------:R-:W-:-:S05]  /*20f80*/  IADD3 R18, P0, PT, R18, 0x4, RZ ;  /* 0x0000000412127810 */ /* 0x000fca0007f1e0ff */
[----:B------:R-:W-:Y:S01]  /*20f90*/  IMAD.X R19, RZ, RZ, R19, P0 ;  /* 0x000000ffff137224 */ /* 0x000fe200000e0613 */
[----:B------:R-:W-:-:S04]  /*20fa0*/  ISETP.GE.U32.AND P0, PT, R18, R16, PT ;  /* 0x000000101200720c */ /* 0x000fc80003f06070 */
[----:B------:R-:W-:-:S13]  /*20fb0*/  ISETP.GE.U32.AND.EX P0, PT, R19, R17, PT, P0 ;  /* 0x000000111300720c */ /* 0x000fda0003f06100 */
[----:B------:R-:W-:Y:S05]  /*20fc0*/  @!P0 BRA `(.L_x_27693) ;  /* 0xfffffffc00948947 */ /* 0x000fea000383ffff */
.L_x_27684:
[----:B------:R-:W-:Y:S05]  /*20fd0*/  BSYNC.RECONVERGENT B7 ;  /* 0x0000000000077941 */ /* 0x000fea0003800200 */
.L_x_27683:
        /* <DEDUP_REMOVED lines=24> */
.L_x_27697:
[----:B------:R-:W-:Y:S05]  /*21160*/  BSYNC.RECONVERGENT B8 ;  /* 0x0000000000087941 */ /* 0x000fea0003800200 */
.L_x_27696:
        /* <DEDUP_REMOVED lines=20> */
.L_x_27699:
[----:B------:R-:W-:Y:S05]  /*212b0*/  BSYNC.RECONVERGENT B8 ;  /* 0x0000000000087941 */ /* 0x000fea0003800200 */
.L_x_27698:
        /* <DEDUP_REMOVED lines=23> */
.L_x_27701:
[----:B------:R-:W-:Y:S05]  /*21430*/  BSYNC.RECONVERGENT B8 ;  /* 0x0000000000087941 */ /* 0x000fea0003800200 */
.L_x_27700:
        /* <DEDUP_REMOVED lines=9> */
.L_x_27704:
        /* <DEDUP_REMOVED lines=21> */
.L_x_27703:
[----:B------:R-:W-:Y:S05]  /*21620*/  BSYNC.RECONVERGENT B8 ;  /* 0x0000000000087941 */ /* 0x000fea0003800200 */
.L_x_27702:
[----:B------:R-:W-:-:S05]  /*21630*/  IADD3 R18, P0, PT, R18, 0x4, RZ ;  /* 0x0000000412127810 */ /* 0x000fca0007f1e0ff */
[----:B------:R-:W-:Y:S01]  /*21640*/  IMAD.X R19, RZ, RZ, R19, P0 ;  /* 0x000000ffff137224 */ /* 0x000fe200000e0613 */
[----:B------:R-:W-:-:S04]  /*21650*/  ISETP.GE.U32.AND P0, PT, R18, R16, PT ;  /* 0x000000101200720c */ /* 0x000fc80003f06070 */
[----:B------:R-:W-:-:S13]  /*21660*/  ISETP.GE.U32.AND.EX P0, PT, R19, R17, PT, P0 ;  /* 0x000000111300720c */ /* 0x000fda0003f06100 */
[----:B------:R-:W-:Y:S05]  /*21670*/  @!P0 BRA `(.L_x_27704) ;  /* 0xfffffffc00948947 */ /* 0x000fea000383ffff */
.L_x_27695:
[----:B------:R-:W-:Y:S05]  /*21680*/  BSYNC.RECONVERGENT B7 ;  /* 0x0000000000077941 */ /* 0x000fea0003800200 */
.L_x_27694:
        /* <DEDUP_REMOVED lines=23> */
.L_x_27706:
[----:B------:R-:W-:Y:S05]  /*21800*/  BSYNC.RECONVERGENT B7 ;  /* 0x0000000000077941 */ /* 0x000fea0003800200 */
.L_x_27705:
        /* <DEDUP_REMOVED lines=20> */
.L_x_27708:
[----:B------:R-:W-:Y:S05]  /*21950*/  BSYNC.RECONVERGENT B7 ;  /* 0x0000000000077941 */ /* 0x000fea0003800200 */
.L_x_27707:
        /* <DEDUP_REMOVED lines=23> */
.L_x_27710:
[----:B------:R-:W-:Y:S05]  /*21ad0*/  BSYNC.RECONVERGENT B7 ;  /* 0x0000000000077941 */ /* 0x000fea0003800200 */
.L_x_27709:
        /* <DEDUP_REMOVED lines=9> */
.L_x_27713:
        /* <DEDUP_REMOVED lines=21> */
.L_x_27712:
[----:B------:R-:W-:Y:S05]  /*21cc0*/  BSYNC.RECONVERGENT B7 ;  /* 0x0000000000077941 */ /* 0x000fea0003800200 */
.L_x_27711:
[----:B------:R-:W-:-:S04]  /*21cd0*/  IADD3 R18, P0, PT, R18, 0x4, RZ ;  /* 0x0000000412127810 */ /* 0x000fc80007f1e0ff */
[----:B------:R-:W-:Y:S02]  /*21ce0*/  IADD3.X R19, PT, PT, RZ, R19, RZ, P0, !PT ;  /* 0x00000013ff137210 */ /* 0x000fe400007fe4ff */
[----:B------:R-:W-:-:S04]  /*21cf0*/  ISETP.GE.U32.AND P0, PT, R18, R16, PT ;  /* 0x000000101200720c */ /* 0x000fc80003f06070 */
[----:B------:R-:W-:-:S13]  /*21d00*/  ISETP.GE.U32.AND.EX P0, PT, R19, R17, PT, P0 ;  /* 0x000000111300720c */ /* 0x000fda0003f06100 */
[----:B------:R-:W-:Y:S05]  /*21d10*/  @!P0 BRA `(.L_x_27713) ;  /* 0xfffffffc00948947 */ /* 0x000fea000383ffff */
.L_x_27671:
[----:B------:R-:W-:Y:S05]  /*21d20*/  BSYNC.RECONVERGENT B6 ;  /* 0x0000000000067941 */ /* 0x000fea0003800200 */
.L_x_27421:
        /* <DEDUP_REMOVED lines=25> */
.L_x_27720:
[----:B------:R0:W-:Y:S01]  /*21ec0*/  STG.E.U8 desc[UR36][R2.64], RZ ;  /* 0x000000ff02007986 */ /* 0x0001e2000c101124 */
[----:B------:R-:W-:Y:S05]  /*21ed0*/  BRA `(.L_x_27722) ;  /* 0x0000000400907947 */ /* 0x000fea0003800000 */
.L_x_27719:
        /* <DEDUP_REMOVED lines=8> */
.L_x_27724:
[----:B------:R0:W-:Y:S01]  /*21f60*/  STG.E desc[UR36][R2.64], RZ ;  /* 0x000000ff02007986 */ /* 0x0001e2000c101924 */
[----:B------:R-:W-:Y:S05]  /*21f70*/  BRA `(.L_x_27722) ;  /* 0x0000000400687947 */ /* 0x000fea0003800000 */
.L_x_27723:
[----:B------:R0:W-:Y:S01]  /*21f80*/  STG.E.U16 desc[UR36][R2.64], RZ ;  /* 0x000000ff02007986 */ /* 0x0001e2000c101524 */
[----:B------:R-:W-:Y:S05]  /*21f90*/  BRA `(.L_x_27722) ;  /* 0x0000000400607947 */ /* 0x000fea0003800000 */
.L_x_27718:
        /* <DEDUP_REMOVED lines=8> */
.L_x_27726:
[----:B------:R0:W-:Y:S01]  /*22020*/  STG.E.U16 desc[UR36][R2.64], RZ ;  /* 0x000000ff02007986 */ /* 0x0001e2000c101524 */
[----:B------:R-:W-:Y:S05]  /*22030*/  BRA `(.L_x_27722) ;  /* 0x0000000400387947 */ /* 0x000fea0003800000 */
.L_x_27725:
        /* <DEDUP_REMOVED lines=8> */
.L_x_27728:
[----:B------:R0:W-:Y:S01]  /*220c0*/  STG.E desc[UR36][R2.64], RZ ;  /* 0x000000ff02007986 */ /* 0x0001e2000c101924 */
[----:B------:R-:W-:Y:S05]  /*220d0*/  BRA `(.L_x_27722) ;  /* 0x0000000400107947 */ /* 0x000fea0003800000 */
.L_x_27727:
[----:B------:R0:W-:Y:S01]  /*220e0*/  STG.E.64 desc[UR36][R2.64], RZ ;  /* 0x000000ff02007986 */ /* 0x0001e2000c101b24 */
[----:B------:R-:W-:Y:S05]  /*220f0*/  BRA `(.L_x_27722) ;  /* 0x0000000400087947 */ /* 0x000fea0003800000 */
.L_x_27717:
        /* <DEDUP_REMOVED lines=10> */
.L_x_27731:
[----:B------:R0:W-:Y:S01]  /*221a0*/  STG.E.128 desc[UR36][R2.64], RZ ;  /* 0x000000ff02007986 */ /* 0x0001e2000c101d24 */
[----:B------:R-:W-:Y:S05]  /*221b0*/  BRA `(.L_x_27722) ;  /* 0x0000000000d87947 */ /* 0x000fea0003800000 */
.L_x_27730:
        /* <DEDUP_REMOVED lines=8> */
.L_x_27733:
[----:B------:R4:W-:Y:S01]  /*22240*/  STG.E.U8 desc[UR36][R2.64], RZ ;  /* 0x000000ff02007986 */ /* 0x0009e2000c101124 */
[----:B------:R-:W-:Y:S05]  /*22250*/  BRA `(.L_x_27722) ;  /* 0x0000000000b07947 */ /* 0x000fea0003800000 */
.L_x_27732:
[----:B------:R0:W-:Y:S01]  /*22260*/  STG.E.U16 desc[UR36][R2.64], RZ ;  /* 0x000000ff02007986 */ /* 0x0001e2000c101524 */
[----:B------:R-:W-:Y:S05]  /*22270*/  BRA `(.L_x_27722) ;  /* 0x0000000000a87947 */ /* 0x000fea0003800000 */
.L_x_27729:
        /* <DEDUP_REMOVED lines=10> */
.L_x_27736:
[----:B------:R0:W-:Y:S01]  /*22320*/  STG.E.U8 desc[UR36][R2.64], RZ ;  /* 0x000000ff02007986 */ /* 0x0001e2000c101124 */
[----:B------:R-:W-:Y:S05]  /*22330*/  BRA `(.L_x_27722) ;  /* 0x0000000000787947 */ /* 0x000fea0003800000 */
.L_x_27735:
[----:B------:R0:W-:Y:S01]  /*22340*/  STG.E.U8 desc[UR36][R2.64], RZ ;  /* 0x000000ff02007986 */ /* 0x0001e2000c101124 */
[----:B------:R-:W-:Y:S05]  /*22350*/  BRA `(.L_x_27722) ;  /* 0x0000000000707947 */ /* 0x000fea0003800000 */
.L_x_27734:
[----:B------:R-:W-:-:S13]  /*22360*/  ISETP.NE.AND P0, PT, R0, 0x1c, PT ;  /* 0x0000001c0000780c */ /* 0x000fda0003f05270 */
[----:B------:R-:W-:Y:S05]  /*22370*/  @!P0 BRA `(.L_x_27737) ;  /* 0x0000000000648947 */ /* 0x000fea0003800000 */
[----:B------:R-:W-:-:S13]  /*22380*/  ISETP.NE.AND P0, PT, R0, 0x1d, PT ;  /* 0x0000001d0000780c */ /* 0x000fda0003f05270 */
[----:B------:R-:W-:Y:S05]  /*22390*/  @!P0 BRA `(.L_x_27738) ;  /* 0x0000000000548947 */ /* 0x000fea0003800000 */
[----:B------:R-:W-:-:S13]  /*223a0*/  ISETP.NE.AND P0, PT, R0, 0x2c, PT ;  /* 0x0000002c0000780c */ /* 0x000fda0003f05270 */
[----:B------:R-:W-:Y:S05]  /*223b0*/  @!P0 BRA `(.L_x_27739) ;  /* 0x0000000000448947 */ /* 0x000fea0003800000 */
.L_x_27721:
        /* <DEDUP_REMOVED lines=16> */
.L_x_27740:
[----:B------:R-:W-:Y:S05]  /*224c0*/  BRA `(.L_x_27722) ;  /* 0x0000000000147947 */ /* 0x000fea0003800000 */
.L_x_27739:
[----:B------:R0:W-:Y:S01]  /*224d0*/  STG.E.U8 desc[UR36][R2.64], RZ ;  /* 0x000000ff02007986 */ /* 0x0001e2000c101124 */
[----:B------:R-:W-:Y:S05]  /*224e0*/  BRA `(.L_x_27722) ;  /* 0x00000000000c7947 */ /* 0x000fea0003800000 */
.L_x_27738:
[----:B------:R0:W-:Y:S01]  /*224f0*/  STG.E.64 desc[UR36][R2.64], RZ ;  /* 0x000000ff02007986 */ /* 0x0001e2000c101b24 */
[----:B------:R-:W-:Y:S05]  /*22500*/  BRA `(.L_x_27722) ;  /* 0x0000000000047947 */ /* 0x000fea0003800000 */
.L_x_27737:
[----:B------:R0:W-:Y:S02]  /*22510*/  STG.E desc[UR36][R2.64], RZ ;  /* 0x000000ff02007986 */ /* 0x0001e4000c101924 */
.L_x_27722:
        /* <DEDUP_REMOVED lines=24> */
.L_x_27745:
[----:B------:R4:W-:Y:S01]  /*226a0*/  STG.E.U8 desc[UR36][R2.64], RZ ;  /* 0x000000ff02007986 */ /* 0x0009e2000c101124 */
[----:B------:R-:W-:Y:S05]  /*226b0*/  BRA `(.L_x_27747) ;  /* 0x00000004008c7947 */ /* 0x000fea0003800000 */
.L_x_27744:
        /* <DEDUP_REMOVED lines=8> */
.L_x_27749:
[----:B------:R2:W-:Y:S01]  /*22740*/  STG.E desc[UR36][R2.64], RZ ;  /* 0x000000ff02007986 */ /* 0x0005e2000c101924 */
[----:B------:R-:W-:Y:S05]  /*22750*/  BRA `(.L_x_27747) ;  /* 0x0000000400647947 */ /* 0x000fea0003800000 */
.L_x_27748:
[----:B------:R3:W-:Y:S01]  /*22760*/  STG.E.U16 desc[UR36][R2.64], RZ ;  /* 0x000000ff02007986 */ /* 0x0007e2000c101524 */
[----:B------:R-:W-:Y:S05]  /*22770*/  BRA `(.L_x_27747) ;  /* 0x00000004005c7947 */ /* 0x000fea0003800000 */
.L_x_27743:
        /* <DEDUP_REMOVED lines=8> */
.L_x_27751:
[----:B------:R0:W-:Y:S01]  /*22800*/  STG.E.U16 desc[UR36][R2.64], RZ ;  /* 0x000000ff02007986 */ /* 0x0001e2000c101524 */
[----:B------:R-:W-:Y:S05]  /*22810*/  BRA `(.L_x_27747) ;  /* 0x0000000400347947 */ /* 0x000fea0003800000 */
.L_x_27750:
        /* <DEDUP_REMOVED lines=8> */
.L_x_27753:
[----:B------:R0:W-:Y:S01]  /*228a0*/  STG.E desc[UR36][R2.64], RZ ;  /* 0x000000ff02007986 */ /* 0x0001e2000c101924 */
[----:B------:R-:W-:Y:S05]  /*228b0*/  BRA `(.L_x_27747) ;  /* 0x00000004000c7947 */ /* 0x000fea0003800000 */
.L_x_27752:
[----:B------:R0:W-:Y:S01]  /*228c0*/  STG.E.64 desc[UR36][R2.64], RZ ;  /* 0x000000ff02007986 */ /* 0x0001e2000c101b24 */
[----:B------:R-:W-:Y:S05]  /*228d0*/  BRA `(.L_x_27747) ;  /* 0x0000000400047947 */ /* 0x000fea0003800000 */
.L_x_27742:
        /* <DEDUP_REMOVED lines=10> */
.L_x_27756:
[----:B------:R0:W-:Y:S01]  /*22980*/  STG.E.128 desc[UR36][R2.64], RZ ;  /* 0x000000ff02007986 */ /* 0x0001e2000c101d24 */
[----:B------:R-:W-:Y:S05]  /*22990*/  BRA `(.L_x_27747) ;  /* 0x0000000000d47947 */ /* 0x000fea0003800000 */
.L_x_27755:
        /* <DEDUP_REMOVED lines=8> */
.L_x_27758:
[----:B------:R0:W-:Y:S01]  /*22a20*/  STG.E.U8 desc[UR36][R2.64], RZ ;  /* 0x000000ff02007986 */ /* 0x0001e2000c101124 */
[----:B------:R-:W-:Y:S05]  /*22a30*/  BRA `(.L_x_27747) ;  /* 0x0000000000ac7947 */ /* 0x000fea0003800000 */
.L_x_27757:
[----:B------:R0:W-:Y:S01]  /*22a40*/  STG.E.U16 desc[UR36][R2.64], RZ ;  /* 0x000000ff02007986 */ /* 0x0001e2000c101524 */
[----:B------:R-:W-:Y:S05]  /*22a50*/  BRA `(.L_x_27747) ;  /* 0x0000000000a47947 */ /* 0x000fea0003800000 */
.L_x_27754:
        /* <DEDUP_REMOVED lines=10> */
.L_x_27761:
[----:B------:R0:W-:Y:S01]  /*22b00*/  STG.E.U8 desc[UR36][R2.64], RZ ;  /* 0x000000ff02007986 */ /* 0x0001e2000c101124 */
[----:B------:R-:W-:Y:S05]  /*22b10*/  BRA `(.L_x_27747) ;  /* 0x0000000000747947 */ /* 0x000fea0003800000 */
.L_x_27760:
[----:B------:R0:W-:Y:S01]  /*22b20*/  STG.E.U8 desc[UR36][R2.64], RZ ;  /* 0x000000ff02007986 */ /* 0x0001e2000c101124 */
[----:B------:R-:W-:Y:S05]  /*22b30*/  BRA `(.L_x_27747) ;  /* 0x00000000006c7947 */ /* 0x000fea0003800000 */
.L_x_27759:
[----:B------:R-:W-:-:S13]  /*22b40*/  ISETP.NE.AND P0, PT, R0, 0x1c, PT ;  /* 0x0000001c0000780c */ /* 0x000fda0003f05270 */
[----:B------:R-:W-:Y:S05]  /*22b50*/  @!P0 BRA `(.L_x_27762) ;  /* 0x0000000000608947 */ /* 0x000fea0003800000 */
[----:B------:R-:W-:-:S13]  /*22b60*/  ISETP.NE.AND P0, PT, R0, 0x1d, PT ;  /* 0x0000001d0000780c */ /* 0x000fda0003f05270 */
[----:B------:R-:W-:Y:S05]  /*22b70*/  @!P0 BRA `(.L_x_27763) ;  /* 0x0000000000508947 */ /* 0x000fea0003800000 */
[----:B------:R-:W-:-:S13]  /*22b80*/  ISETP.NE.AND P0, PT, R0, 0x2c, PT ;  /* 0x0000002c0000780c */ /* 0x000fda0003f05270 */
[----:B------:R0:W-:Y:S01]  /*22b90*/  @!P0 STG.E.U8 desc[UR36][R2.64], RZ ;  /* 0x000000ff02008986 */ /* 0x0001e2000c101124 */
[----:B------:R-:W-:Y:S05]  /*22ba0*/  @!P0 BRA `(.L_x_27747) ;  /* 0x0000000000508947 */ /* 0x000fea0003800000 */
.L_x_27746:
        /* <DEDUP_REMOVED lines=16> */
.L_x_27764:
[----:B------:R-:W-:Y:S05]  /*22cb0*/  BRA `(.L_x_27747) ;  /* 0x00000000000c7947 */ /* 0x000fea0003800000 */
.L_x_27763:
[----:B------:R0:W-:Y:S01]  /*22cc0*/  STG.E.64 desc[UR36][R2.64], RZ ;  /* 0x000000ff02007986 */ /* 0x0001e2000c101b24 */
[----:B------:R-:W-:Y:S05]  /*22cd0*/  BRA `(.L_x_27747) ;  /* 0x0000000000047947 */ /* 0x000fea0003800000 */
.L_x_27762:
[----:B------:R0:W-:Y:S02]  /*22ce0*/  STG.E desc[UR36][R2.64], RZ ;  /* 0x000000ff02007986 */ /* 0x0001e4000c101924 */
.L_x_27747:
[----:B------:R-:W-:-:S07]  /*22cf0*/  VIADD R45, R45, 0x80 ;  /* 0x000000802d2d7836 */ /* 0x000fce0000000000 */
.L_x_27716:
[----:B------:R-:W-:-:S13]  /*22d00*/  ISETP.GE.AND P0, PT, R45, R54, PT ;  /* 0x000000362d00720c */ /* 0x000fda0003f06270 */
[----:B------:R-:W-:Y:S05]  /*22d10*/  @P0 BREAK.RELIABLE B7 ;  /* 0x0000000000070942 */ /* 0x000fea0003800100 */
[----:B------:R-:W-:Y:S05]  /*22d20*/  @P0 BRA `(.L_x_27741) ;  /* 0x0000000400ec0947 */ /* 0x000fea0003800000 */
[----:B------:R-:W-:Y:S05]  /*22d30*/  BSYNC.RELIABLE B7 ;  /* 0x0000000000077941 */ /* 0x000fea0003800100 */
.L_x_27715:
        /* <DEDUP_REMOVED lines=20> */
.L_x_27768:
[----:B------:R0:W-:Y:S01]  /*22e80*/  STG.E.U8 desc[UR36][R2.64], RZ ;  /* 0x000000ff02007986 */ /* 0x0001e2000c101124 */
[----:B------:R-:W-:Y:S05]  /*22e90*/  BRA `(.L_x_27770) ;  /* 0x00000004008c7947 */ /* 0x000fea0003800000 */
.L_x_27767:
        /* <DEDUP_REMOVED lines=8> */
.L_x_27772:
[----:B------:R0:W-:Y:S01]  /*22f20*/  STG.E desc[UR36][R2.64], RZ ;  /* 0x000000ff02007986 */ /* 0x0001e2000c101924 */
[----:B------:R-:W-:Y:S05]  /*22f30*/  BRA `(.L_x_27770) ;  /* 0x0000000400647947 */ /* 0x000fea0003800000 */
.L_x_27771:
[----:B------:R0:W-:Y:S01]  /*22f40*/  STG.E.U16 desc[UR36][R2.64], RZ ;  /* 0x000000ff02007986 */ /* 0x0001e2000c101524 */
[----:B------:R-:W-:Y:S05]  /*22f50*/  BRA `(.L_x_27770) ;  /* 0x00000004005c7947 */ /* 0x000fea0003800000 */
.L_x_27766:
        /* <DEDUP_REMOVED lines=8> */
.L_x_27774:
[----:B------:R0:W-:Y:S01]  /*22fe0*/  STG.E.U16 desc[UR36][R2.64], RZ ;  /* 0x000000ff02007986 */ /* 0x0001e2000c101524 */
[----:B------:R-:W-:Y:S05]  /*22ff0*/  BRA `(.L_x_27770) ;  /* 0x0000000400347947 */ /* 0x000fea0003800000 */
.L_x_27773:
        /* <DEDUP_REMOVED lines=8> */
.L_x_27776:
[----:B------:R0:W-:Y:S01]  /*23080*/  STG.E desc[UR36][R2.64], RZ ;  /* 0x000000ff02007986 */ /* 0x0001e2000c101924 */
[----:B------:R-:W-:Y:S05]  /*23090*/  BRA `(.L_x_27770) ;  /* 0x00000004000c7947 */ /* 0x000fea0003800000 */
.L_x_27775:
[----:B------:R0:W-:Y:S01]  /*230a0*/  STG.E.64 desc[UR36][R2.64], RZ ;  /* 0x000000ff02007986 */ /* 0x0001e2000c101b24 */
[----:B------:R-:W-:Y:S05]  /*230b0*/  BRA `(.L_x_27770) ;  /* 0x0000000400047947 */ /* 0x000fea0003800000 */
.L_x_27765:
        /* <DEDUP_REMOVED lines=10> */
.L_x_27779:
[----:B------:R2:W-:Y:S01]  /*23160*/  STG.E.128 desc[UR36][R2.64], RZ ;  /* 0x000000ff02007986 */ /* 0x0005e2000c101d24 */
[----:B------:R-:W-:Y:S05]  /*23170*/  BRA `(.L_x_27770) ;  /* 0x0000000000d47947 */ /* 0x000fea0003800000 */
.L_x_27778:
        /* <DEDUP_REMOVED lines=8> */
.L_x_27781:
[----:B------:R4:W-:Y:S01]  /*23200*/  STG.E.U8 desc[UR36][R2.64], RZ ;  /* 0x000000ff02007986 */ /* 0x0009e2000c101124 */
[----:B------:R-:W-:Y:S05]  /*23210*/  BRA `(.L_x_27770) ;  /* 0x0000000000ac7947 */ /* 0x000fea0003800000 */
.L_x_27780:
[----:B------:R3:W-:Y:S01]  /*23220*/  STG.E.U16 desc[UR36][R2.64], RZ ;  /* 0x000000ff02007986 */ /* 0x0007e2000c101524 */
[----:B------:R-:W-:Y:S05]  /*23230*/  BRA `(.L_x_27770) ;  /* 0x0000000000a47947 */ /* 0x000fea0003800000 */
.L_x_27777:
        /* <DEDUP_REMOVED lines=10> */
.L_x_27784:
[----:B------:R0:W-:Y:S01]  /*232e0*/  STG.E.U8 desc[UR36][R2.64], RZ ;  /* 0x000000ff02007986 */ /* 0x0001e2000c101124 */
[----:B------:R-:W-:Y:S05]  /*232f0*/  BRA `(.L_x_27770) ;  /* 0x0000000000747947 */ /* 0x000fea0003800000 */
.L_x_27783:
[----:B------:R0:W-:Y:S01]  /*23300*/  STG.E.U8 desc[UR36][R2.64], RZ ;  /* 0x000000ff02007986 */ /* 0x0001e2000c101124 */
[----:B------:R-:W-:Y:S05]  /*23310*/  BRA `(.L_x_27770) ;  /* 0x00000000006c7947 */ /* 0x000fea0003800000 */
.L_x_27782:
[----:B------:R-:W-:-:S13]  /*23320*/  ISETP.NE.AND P0, PT, R0, 0x1c, PT ;  /* 0x0000001c0000780c */ /* 0x000fda0003f05270 */
[----:B------:R-:W-:Y:S05]  /*23330*/  @!P0 BRA `(.L_x_27785) ;  /* 0x0000000000608947 */ /* 0x000fea0003800000 */
[----:B------:R-:W-:-:S13]  /*23340*/  ISETP.NE.AND P0, PT, R0, 0x1d, PT ;  /* 0x0000001d0000780c */ /* 0x000fda0003f05270 */
[----:B------:R-:W-:Y:S05]  /*23350*/  @!P0 BRA `(.L_x_27786) ;  /* 0x0000000000508947 */ /* 0x000fea0003800000 */
[----:B------:R-:W-:-:S13]  /*23360*/  ISETP.NE.AND P0, PT, R0, 0x2c, PT ;  /* 0x0000002c0000780c */ /* 0x000fda0003f05270 */
[----:B------:R0:W-:Y:S01]  /*23370*/  @!P0 STG.E.U8 desc[UR36][R2.64], RZ ;  /* 0x000000ff02008986 */ /* 0x0001e2000c101124 */
[----:B------:R-:W-:Y:S05]  /*23380*/  @!P0 BRA `(.L_x_27770) ;  /* 0x0000000000508947 */ /* 0x000fea0003800000 */
.L_x_27769:
        /* <DEDUP_REMOVED lines=16> */
.L_x_27787:
[----:B------:R-:W-:Y:S05]  /*23490*/  BRA `(.L_x_27770) ;  /* 0x00000000000c7947 */ /* 0x000fea0003800000 */
.L_x_27786:
[----:B------:R0:W-:Y:S01]  /*234a0*/  STG.E.64 desc[UR36][R2.64], RZ ;  /* 0x000000ff02007986 */ /* 0x0001e2000c101b24 */
[----:B------:R-:W-:Y:S05]  /*234b0*/  BRA `(.L_x_27770) ;  /* 0x0000000000047947 */ /* 0x000fea0003800000 */
.L_x_27785:
[----:B------:R0:W-:Y:S02]  /*234c0*/  STG.E desc[UR36][R2.64], RZ ;  /* 0x000000ff02007986 */ /* 0x0001e4000c101924 */
.L_x_27770:
[----:B------:R-:W-:-:S07]  /*234d0*/  IADD3 R45, PT, PT, R45, 0x80, RZ ;  /* 0x000000802d2d7810 */ /* 0x000fce0007ffe0ff */
.L_x_27741:
[----:B------:R-:W-:Y:S05]  /*234e0*/  BSYNC.RECONVERGENT B6 ;  /* 0x0000000000067941 */ /* 0x000fea0003800200 */
.L_x_27714:
        /* <DEDUP_REMOVED lines=21> */
.L_x_27791:
[----:B------:R-:W-:Y:S01]  /*23640*/  STG.E.U8 desc[UR36][R2.64], RZ ;  /* 0x000000ff02007986 */ /* 0x000fe2000c101124 */
[----:B------:R-:W-:Y:S05]  /*23650*/  EXIT ;  /* 0x000000000000794d */ /* 0x000fea0003800000 */
.L_x_27790:
        /* <DEDUP_REMOVED lines=8> */
.L_x_27794:
[----:B------:R-:W-:Y:S01]  /*236e0*/  STG.E desc[UR36][R2.64], RZ ;  /* 0x000000ff02007986 */ /* 0x000fe2000c101924 */
[----:B------:R-:W-:Y:S05]  /*236f0*/  EXIT ;  /* 0x000000000000794d */ /* 0x000fea0003800000 */
.L_x_27793:
[----:B------:R-:W-:Y:S01]  /*23700*/  STG.E.U16 desc[UR36][R2.64], RZ ;  /* 0x000000ff02007986 */ /* 0x000fe2000c101524 */
[----:B------:R-:W-:Y:S05]  /*23710*/  EXIT ;  /* 0x000000000000794d */ /* 0x000fea0003800000 */
.L_x_27789:
        /* <DEDUP_REMOVED lines=8> */
.L_x_27796:
[----:B------:R-:W-:Y:S01]  /*237a0*/  STG.E.U16 desc[UR36][R2.64], RZ ;  /* 0x000000ff02007986 */ /* 0x000fe2000c101524 */
[----:B------:R-:W-:Y:S05]  /*237b0*/  EXIT ;  /* 0x000000000000794d */ /* 0x000fea0003800000 */
.L_x_27795:
        /* <DEDUP_REMOVED lines=8> */
.L_x_27798:
[----:B------:R-:W-:Y:S01]  /*23840*/  STG.E desc[UR36][R2.64], RZ ;  /* 0x000000ff02007986 */ /* 0x000fe2000c101924 */
[----:B------:R-:W-:Y:S05]  /*23850*/  EXIT ;  /* 0x000000000000794d */ /* 0x000fea0003800000 */
.L_x_27797:
[----:B------:R-:W-:Y:S01]  /*23860*/  STG.E.64 desc[UR36][R2.64], RZ ;  /* 0x000000ff02007986 */ /* 0x000fe2000c101b24 */
[----:B------:R-:W-:Y:S05]  /*23870*/  EXIT ;  /* 0x000000000000794d */ /* 0x000fea0003800000 */
.L_x_27788:
        /* <DEDUP_REMOVED lines=10> */
.L_x_27801:
[----:B------:R-:W-:Y:S01]  /*23920*/  STG.E.128 desc[UR36][R2.64], RZ ;  /* 0x000000ff02007986 */ /* 0x000fe2000c101d24 */
[----:B------:R-:W-:Y:S05]  /*23930*/  EXIT ;  /* 0x000000000000794d */ /* 0x000fea0003800000 */
.L_x_27800:
        /* <DEDUP_REMOVED lines=8> */
.L_x_27803:
[----:B------:R-:W-:Y:S01]  /*239c0*/  STG.E.U8 desc[UR36][R2.64], RZ ;  /* 0x000000ff02007986 */ /* 0x000fe2000c101124 */
[----:B------:R-:W-:Y:S05]  /*239d0*/  EXIT ;  /* 0x000000000000794d */ /* 0x000fea0003800000 */
.L_x_27802:
[----:B------:R-:W-:Y:S01]  /*239e0*/  STG.E.U16 desc[UR36][R2.64], RZ ;  /* 0x000000ff02007986 */ /* 0x000fe2000c101524 */
[----:B------:R-:W-:Y:S05]  /*239f0*/  EXIT ;  /* 0x000000000000794d */ /* 0x000fea0003800000 */
.L_x_27799:
        /* <DEDUP_REMOVED lines=10> */
.L_x_27806:
[----:B------:R-:W-:Y:S01]  /*23aa0*/  STG.E.U8 desc[UR36][R2.64], RZ ;  /* 0x000000ff02007986 */ /* 0x000fe2000c101124 */
[----:B------:R-:W-:Y:S05]  /*23ab0*/  EXIT ;  /* 0x000000000000794d */ /* 0x000fea0003800000 */
.L_x_27805:
[----:B------:R-:W-:Y:S01]  /*23ac0*/  STG.E.U8 desc[UR36][R2.64], RZ ;  /* 0x000000ff02007986 */ /* 0x000fe2000c101124 */
[----:B------:R-:W-:Y:S05]  /*23ad0*/  EXIT ;  /* 0x000000000000794d */ /* 0x000fea0003800000 */
.L_x_27804:
[----:B------:R-:W-:-:S13]  /*23ae0*/  ISETP.NE.AND P0, PT, R0, 0x1c, PT ;  /* 0x0000001c0000780c */ /* 0x000fda0003f05270 */
[----:B------:R-:W-:Y:S05]  /*23af0*/  @!P0 BRA `(.L_x_27807) ;  /* 0x0000000000608947 */ /* 0x000fea0003800000 */
[----:B------:R-:W-:-:S13]  /*23b00*/  ISETP.NE.AND P0, PT, R0, 0x1d, PT ;  /* 0x0000001d0000780c */ /* 0x000fda0003f05270 */
[----:B------:R-:W-:Y:S05]  /*23b10*/  @!P0 BRA `(.L_x_27808) ;  /* 0x0000000000508947 */ /* 0x000fea0003800000 */
[----:B------:R-:W-:-:S13]  /*23b20*/  ISETP.NE.AND P0, PT, R0, 0x2c, PT ;  /* 0x0000002c0000780c */ /* 0x000fda0003f05270 */
[----:B------:R0:W-:Y:S01]  /*23b30*/  @!P0 STG.E.U8 desc[UR36][R2.64], RZ ;  /* 0x000000ff02008986 */ /* 0x0001e2000c101124 */
[----:B------:R-:W-:Y:S05]  /*23b40*/  @!P0 EXIT ;  /* 0x000000000000894d */ /* 0x000fea0003800000 */
.L_x_27792:
        /* <DEDUP_REMOVED lines=16> */
.L_x_27809:
[----:B------:R-:W-:Y:S05]  /*23c50*/  EXIT ;  /* 0x000000000000794d */ /* 0x000fea0003800000 */
.L_x_27808:
[----:B------:R-:W-:Y:S01]  /*23c60*/  STG.E.64 desc[UR36][R2.64], RZ ;  /* 0x000000ff02007986 */ /* 0x000fe2000c101b24 */
[----:B------:R-:W-:Y:S05]  /*23c70*/  EXIT ;  /* 0x000000000000794d */ /* 0x000fea0003800000 */
.L_x_27807:
[----:B------:R-:W-:Y:S01]  /*23c80*/  STG.E desc[UR36][R2.64], RZ ;  /* 0x000000ff02007986 */ /* 0x000fe2000c101924 */
[----:B------:R-:W-:Y:S05]  /*23c90*/  EXIT ;  /* 0x000000000000794d */ /* 0x000fea0003800000 */
        .weak           $__internal_62_$__cuda_sm20_div_s64
        .type           $__internal_62_$__cuda_sm20_div_s64,@function
        .size           $__internal_62_$__cuda_sm20_div_s64,($__internal_63_$__cuda_sm20_rem_s64 - $__internal_62_$__cuda_sm20_div_s64)
$__internal_62_$__cuda_sm20_div_s64:
        /* <DEDUP_REMOVED lines=83> */
[----:B------:R-:W-:Y:S06]  /*241d0*/  RET.REL.NODEC R10 `(_ZN2at6native27unrolled_elementwise_kernelIZZZNS0_67_GLOBAL__N__bb565c37_34_ValidateCompressedIndicesKernel_cu_33a4b88b42_validate_compressed_sparse_indices_kernelILNS2_8CDimNameE0ENS2_18CUDAKernelLauncherENS2_14EmptyVecKernelENS2_8DummyVecELm0EEEvRKNS_6TensorESA_lllENKUlvE1_clEvENKUlvE_clEvEUliiiiiE_St5arrayIPcLm6EELi4E23TrivialOffsetCalculatorILi5EjESH_ILi1EjENS0_6memory12LoadWithCastILi5EEENSK_13StoreWithCastILi1EEEEEviT_T0_T2_T3_T4_T5_) ;  /* 0xfffffdbc0a887950 */ /* 0x000fec0003c3ffff */
        .weak           $__internal_63_$__cuda_sm20_rem_s64
        .type           $__internal_63_$__cuda_sm20_rem_s64,@function
        .size           $__internal_63_$__cuda_sm20_rem_s64,(.L_x_40083 - $__internal_63_$__cuda_sm20_rem_s64)
$__internal_63_$__cuda_sm20_rem_s64:
        /* <DEDUP_REMOVED lines=77> */
[----:B------:R-:W-:Y:S06]  /*246b0*/  RET.REL.NODEC R4 `(_ZN2at6native27unrolled_elementwise_kernelIZZZNS0_67_GLOBAL__N__bb565c37_34_ValidateCompressedIndicesKernel_cu_33a4b88b42_validate_compressed_sparse_indices_kernelILNS2_8CDimNameE0ENS2_18CUDAKernelLauncherENS2_14EmptyVecKernelENS2_8DummyVecELm0EEEvRKNS_6TensorESA_lllENKUlvE1_clEvENKUlvE_clEvEUliiiiiE_St5arrayIPcLm6EELi4E23TrivialOffsetCalculatorILi5EjESH_ILi1EjENS0_6memory12LoadWithCastILi5EEENSK_13StoreWithCastILi1EEEEEviT_T0_T2_T3_T4_T5_) ;  /* 0xfffffdb804507950 */ /* 0x000fec0003c3ffff */
.L_x_27810:
        /* <DEDUP_REMOVED lines=12> */
.L_x_40083:


//--------------------- .text._ZN2at6native18elementwise_kernelILi128ELi2EZNS0_22gpu_kernel_impl_nocastIZZZNS0_67_GLOBAL__N__bb565c37_34_ValidateCompressedIndicesKernel_cu_33a4b88b42_validate_compressed_sparse_indices_kernelILNS3_8CDimNameE0ENS3_18CUDAKernelLauncherENS3_14EmptyVecKernelENS3_8DummyVecELm0EEEvRKNS_6TensorESB_lllENKUlvE1_clEvENKUlvE_clEvEUliiiiiE_EEvRNS_18TensorIteratorBaseERKT_EUliE_EEviT1_ --------------------------
	.section	.text._ZN2at6native18elementwise_kernelILi128ELi2EZNS0_22gpu_kernel_impl_nocastIZZZNS0_67_GLOBAL__N__bb565c37_34_ValidateCompressedIndicesKernel_cu_33a4b88b42_validate_compressed_sparse_indices_kernelILNS3_8CDimNameE0ENS3_18CUDAKernelLauncherENS3_14EmptyVecKernelENS3_8DummyVecELm0EEEvRKNS_6TensorESB_lllENKUlvE1_clEvENKUlvE_clEvEUliiiiiE_EEvRNS_18TensorIteratorBaseERKT_EUliE_EEviT1_,"ax",@progbits
	.align	128
        .global         _ZN2at6native18elementwise_kernelILi128ELi2EZNS0_22gpu_kernel_impl_nocastIZZZNS0_67_GLOBAL__N__bb565c37_34_ValidateCompressedIndicesKernel_cu_33a4b88b42_validate_compressed_sparse_indices_kernelILNS3_8CDimNameE0ENS3_18CUDAKernelLauncherENS3_14EmptyVecKernelENS3_8DummyVecELm0EEEvRKNS_6TensorESB_lllENKUlvE1_clEvENKUlvE_clEvEUliiiiiE_EEvRNS_18TensorIteratorBaseERKT_EUliE_EEviT1_
        .type           _ZN2at6native18elementwise_kernelILi128ELi2EZNS0_22gpu_kernel_impl_nocastIZZZNS0_67_GLOBAL__N__bb565c37_34_ValidateCompressedIndicesKernel_cu_33a4b88b42_validate_compressed_sparse_indices_kernelILNS3_8CDimNameE0ENS3_18CUDAKernelLauncherENS3_14EmptyVecKernelENS3_8DummyVecELm0EEEvRKNS_6TensorESB_lllENKUlvE1_clEvENKUlvE_clEvEUliiiiiE_EEvRNS_18TensorIteratorBaseERKT_EUliE_EEviT1_,@function
        .size           _ZN2at6native18elementwise_kernelILi128ELi2EZNS0_22gpu_kernel_impl_nocastIZZZNS0_67_GLOBAL__N__bb565c37_34_ValidateCompressedIndicesKernel_cu_33a4b88b42_validate_compressed_sparse_indices_kernelILNS3_8CDimNameE0ENS3_18CUDAKernelLauncherENS3_14EmptyVecKernelENS3_8DummyVecELm0EEEvRKNS_6TensorESB_lllENKUlvE1_clEvENKUlvE_clEvEUliiiiiE_EEvRNS_18TensorIteratorBaseERKT_EUliE_EEviT1_,(.L_x_40085 - _ZN2at6native18elementwise_kernelILi128ELi2EZNS0_22gpu_kernel_impl_nocastIZZZNS0_67_GLOBAL__N__bb565c37_34_ValidateCompressedIndicesKernel_cu_33a4b88b42_validate_compressed_sparse_indices_kernelILNS3_8CDimNameE0ENS3_18CUDAKernelLauncherENS3_14EmptyVecKernelENS3_8DummyVecELm0EEEvRKNS_6TensorESB_lllENKUlvE1_clEvENKUlvE_clEvEUliiiiiE_EEvRNS_18TensorIteratorBaseERKT_EUliE_EEviT1_)
        .other          _ZN2at6native18elementwise_kernelILi128ELi2EZNS0_22gpu_kernel_impl_nocastIZZZNS0_67_GLOBAL__N__bb565c37_34_ValidateCompressedIndicesKernel_cu_33a4b88b42_validate_compressed_sparse_indices_kernelILNS3_8CDimNameE0ENS3_18CUDAKernelLauncherENS3_14EmptyVecKernelENS3_8DummyVecELm0EEEvRKNS_6TensorESB_lllENKUlvE1_clEvENKUlvE_clEvEUliiiiiE_EEvRNS_18TensorIteratorBaseERKT_EUliE_EEviT1_,@"STO_CUDA_ENTRY STV_DEFAULT"
_ZN2at6native18elementwise_kernelILi128ELi2EZNS0_22gpu_kernel_impl_nocastIZZZNS0_67_GLOBAL__N__bb565c37_34_ValidateCompressedIndicesKernel_cu_33a4b88b42_validate_compressed_sparse_indices_kernelILNS3_8CDimNameE0ENS3_18CUDAKernelLauncherENS3_14EmptyVecKernelENS3_8DummyVecELm0EEEvRKNS_6TensorESB_lllENKUlvE1_clEvENKUlvE_clEvEUliiiiiE_EEvRNS_18TensorIteratorBaseERKT_EUliE_EEviT1_:
.text._ZN2at6native18elementwise_kernelILi128ELi2EZNS0_22gpu_kernel_impl_nocastIZZZNS0_67_GLOBAL__N__bb565c37_34_ValidateCompressedIndicesKernel_cu_33a4b88b42_validate_compressed_sparse_indices_kernelILNS3_8CDimNameE0ENS3_18CUDAKernelLauncherENS3_14EmptyVecKernelENS3_8DummyVecELm0EEEvRKNS_6TensorESB_lllENKUlvE1_clEvENKUlvE_clEvEUliiiiiE_EEvRNS_18TensorIteratorBaseERKT_EUliE_EEviT1_:
        /* <DEDUP_REMOVED lines=59> */
.L_x_27815:
        /* <DEDUP_REMOVED lines=19> */
.L_x_27816:
        /* <DEDUP_REMOVED lines=22> */
.L_x_27817:
        /* <DEDUP_REMOVED lines=35> */
.L_x_27819:
[----:B------:R-:W-:Y:S01]  /*0870*/  MOV R10, R4 ;  /* 0x00000004000a7202 */ /* 0x000fe20000000f00 */
[----:B------:R-:W-:Y:S01]  /*0880*/  IMAD.MOV.U32 R11, RZ, RZ, R5 ;  /* 0x000000ffff0b7224 */ /* 0x000fe200078e0005 */
[----:B------:R-:W-:Y:S02]  /*0890*/  MOV R26, R27 ;  /* 0x0000001b001a7202 */ /* 0x000fe40000000f00 */
[----:B------:R-:W-:-:S07]  /*08a0*/  MOV R12, 0x8c0 ;  /* 0x000008c0000c7802 */ /* 0x000fce0000000f00 */
[----:B------:R-:W-:Y:S05]  /*08b0*/  CALL.REL.NOINC `($__internal_65_$__cuda_sm20_rem_s64) ;  /* 0x0000017800907944 */ /* 0x000fea0003c00000 */
[----:B------:R-:W-:Y:S01]  /*08c0*/  IMAD.MOV.U32 R4, RZ, RZ, R0 ;  /* 0x000000ffff047224 */ /* 0x000fe200078e0000 */
[----:B------:R-:W-:-:S07]  /*08d0*/  MOV R5, R3 ;  /* 0x0000000300057202 */ /* 0x000fce0000000f00 */
.L_x_27820:
        /* <DEDUP_REMOVED lines=8> */
.L_x_27818:
        /* <DEDUP_REMOVED lines=16> */
.L_x_27848:
        /* <DEDUP_REMOVED lines=27> */
.L_x_27825:
[----:B------:R-:W-:Y:S01]  /*0c10*/  MOV R8, R30 ;  /* 0x0000001e00087202 */ /* 0x000fe20000000f00 */
[----:B------:R-:W-:Y:S01]  /*0c20*/  IMAD.MOV.U32 R5, RZ, RZ, R27 ;  /* 0x000000ffff057224 */ /* 0x000fe200078e001b */
[----:B------:R-:W-:Y:S01]  /*0c30*/  MOV R4, R14 ;  /* 0x0000000e00047202 */ /* 0x000fe20000000f00 */
[----:B------:R-:W-:Y:S01]  /*0c40*/  IMAD.MOV.U32 R3, RZ, RZ, R15 ;  /* 0x000000ffff037224 */ /* 0x000fe200078e000f */
[----:B------:R-:W-:-:S07]  /*0c50*/  MOV R0, 0xc70 ;  /* 0x00000c7000007802 */ /* 0x000fce0000000f00 */
[----:B012---:R-:W-:Y:S05]  /*0c60*/  CALL.REL.NOINC `($__internal_64_$__cuda_sm20_div_s64) ;  /* 0x0000017000547944 */ /* 0x007fea0003c00000 */
[----:B------:R-:W-:Y:S01]  /*0c70*/  MOV R20, R6 ;  /* 0x0000000600147202 */ /* 0x000fe20000000f00 */
[----:B------:R-:W-:-:S07]  /*0c80*/  IMAD.MOV.U32 R21, RZ, RZ, R3 ;  /* 0x000000ffff157224 */ /* 0x000fce00078e0003 */
.L_x_27826:
[----:B------:R-:W-:Y:S05]  /*0c90*/  BSYNC.RECONVERGENT B1 ;  /* 0x0000000000017941 */ /* 0x000fea0003800200 */
.L_x_27824:
        /* <DEDUP_REMOVED lines=40> */
.L_x_27828:
[----:B------:R-:W-:Y:S01]  /*0f20*/  IMAD.MOV.U32 R8, RZ, RZ, R20 ;  /* 0x000000ffff087224 */ /* 0x000fe200078e0014 */
[----:B------:R-:W-:Y:S01]  /*0f30*/  MOV R5, R21 ;  /* 0x0000001500057202 */ /* 0x000fe20000000f00 */
[----:B------:R-:W-:Y:S01]  /*0f40*/  IMAD.MOV.U32 R4, RZ, RZ, R22 ;  /* 0x000000ffff047224 */ /* 0x000fe200078e0016 */
[----:B------:R-:W-:Y:S02]  /*0f50*/  MOV R3, R23 ;  /* 0x0000001700037202 */ /* 0x000fe40000000f00 */
[----:B------:R-:W-:-:S07]  /*0f60*/  MOV R0, 0xf80 ;  /* 0x00000f8000007802 */ /* 0x000fce0000000f00 */
[----:B0-----:R-:W-:Y:S05]  /*0f70*/  CALL.REL.NOINC `($__internal_64_$__cuda_sm20_div_s64) ;  /* 0x0000016c00907944 */ /* 0x001fea0003c00000 */
[----:B------:R-:W-:Y:S01]  /*0f80*/  IMAD.MOV.U32 R14, RZ, RZ, R6 ;  /* 0x000000ffff0e7224 */ /* 0x000fe200078e0006 */
[----:B------:R-:W-:-:S07]  /*0f90*/  MOV R15, R3 ;  /* 0x00000003000f7202 */ /* 0x000fce0000000f00 */
.L_x_27829:
[----:B------:R-:W-:Y:S05]  /*0fa0*/  BSYNC.RECONVERGENT B1 ;  /* 0x0000000000017941 */ /* 0x000fea0003800200 */
.L_x_27827:
        /* <DEDUP_REMOVED lines=42> */
.L_x_27831:
[----:B------:R-:W-:Y:S01]  /*1250*/  MOV R8, R14 ;  /* 0x0000000e00087202 */ /* 0x000fe20000000f00 */
[----:B------:R-:W-:Y:S01]  /*1260*/  IMAD.MOV.U32 R5, RZ, RZ, R15 ;  /* 0x000000ffff057224 */ /* 0x000fe200078e000f */
[----:B------:R-:W-:Y:S01]  /*1270*/  MOV R4, R18 ;  /* 0x0000001200047202 */ /* 0x000fe20000000f00 */
[----:B------:R-:W-:Y:S01]  /*1280*/  IMAD.MOV.U32 R3, RZ, RZ, R19 ;  /* 0x000000ffff037224 */ /* 0x000fe200078e0013 */
[----:B------:R-:W-:-:S07]  /*1290*/  MOV R0, 0x12b0 ;  /* 0x000012b000007802 */ /* 0x000fce0000000f00 */
[----:B0-----:R-:W-:Y:S05]  /*12a0*/  CALL.REL.NOINC `($__internal_64_$__cuda_sm20_div_s64) ;  /* 0x0000016800c47944 */ /* 0x001fea0003c00000 */
[----:B------:R-:W-:Y:S01]  /*12b0*/  MOV R20, R6 ;  /* 0x0000000600147202 */ /* 0x000fe20000000f00 */
[----:B------:R-:W-:-:S07]  /*12c0*/  IMAD.MOV.U32 R21, RZ, RZ, R3 ;  /* 0x000000ffff157224 */ /* 0x000fce00078e0003 */
.L_x_27832:
[----:B------:R-:W-:Y:S05]  /*12d0*/  BSYNC.RECONVERGENT B1 ;  /* 0x0000000000017941 */ /* 0x000fea0003800200 */
.L_x_27830:
        /* <DEDUP_REMOVED lines=42> */
.L_x_27834:
        /* <DEDUP_REMOVED lines=8> */
.L_x_27835:
[----:B------:R-:W-:Y:S05]  /*1600*/  BSYNC.RECONVERGENT B1 ;  /* 0x0000000000017941 */ /* 0x000fea0003800200 */
.L_x_27833:
        /* <DEDUP_REMOVED lines=42> */
.L_x_27837:
        /* <DEDUP_REMOVED lines=8> */
.L_x_27838:
[----:B------:R-:W-:Y:S05]  /*1930*/  BSYNC.RECONVERGENT B1 ;  /* 0x0000000000017941 */ /* 0x000fea0003800200 */
.L_x_27836:
        /* <DEDUP_REMOVED lines=42> */
.L_x_27840:
        /* <DEDUP_REMOVED lines=8> */
.L_x_27841:
[----:B------:R-:W-:Y:S05]  /*1c60*/  BSYNC.RECONVERGENT B1 ;  /* 0x0000000000017941 */ /* 0x000fea0003800200 */
.L_x_27839:
        /* <DEDUP_REMOVED lines=43> */
.L_x_27843:
[----:B------:R-:W-:Y:S01]  /*1f20*/  IMAD.MOV.U32 R8, RZ, RZ, R14 ;  /* 0x000000ffff087224 */ /* 0x000fe200078e000e */
[----:B------:R-:W-:Y:S01]  /*1f30*/  MOV R5, R15 ;  /* 0x0000000f00057202 */ /* 0x000fe20000000f00 */
[----:B------:R-:W-:Y:S01]  /*1f40*/  IMAD.MOV.U32 R3, RZ, RZ, R19 ;  /* 0x000000ffff037224 */ /* 0x000fe200078e0013 */
[----:B------:R-:W-:Y:S02]  /*1f50*/  MOV R4, R18 ;  /* 0x0000001200047202 */ /* 0x000fe40000000f00 */
[----:B------:R-:W-:-:S07]  /*1f60*/  MOV R0, 0x1f80 ;  /* 0x00001f8000007802 */ /* 0x000fce0000000f00 */
[----:B0-----:R-:W-:Y:S05]  /*1f70*/  CALL.REL.NOINC `($__internal_64_$__cuda_sm20_div_s64) ;  /* 0x0000015c00907944 */ /* 0x001fea0003c00000 */
[----:B------:R-:W-:Y:S02]  /*1f80*/  MOV R22, R6 ;  /* 0x0000000600167202 */ /* 0x000fe40000000f00 */
[----:B------:R-:W-:-:S07]  /*1f90*/  MOV R23, R3 ;  /* 0x0000000300177202 */ /* 0x000fce0000000f00 */
.L_x_27844:
[----:B------:R-:W-:Y:S05]  /*1fa0*/  BSYNC.RECONVERGENT B1 ;  /* 0x0000000000017941 */ /* 0x000fea0003800200 */
.L_x_27842:
        /* <DEDUP_REMOVED lines=42> */
.L_x_27846:
        /* <DEDUP_REMOVED lines=8> */
.L_x_27847:
[----:B------:R-:W-:Y:S05]  /*22d0*/  BSYNC.RECONVERGENT B1 ;  /* 0x0000000000017941 */ /* 0x000fea0003800200 */
.L_x_27845:
        /* <DEDUP_REMOVED lines=20> */
.L_x_27823:
[----:B------:R-:W-:-:S07]  /*2420*/  IADD3 R17, PT, PT, R17, 0x3, RZ ;  /* 0x0000000311117810 */ /* 0x000fce0007ffe0ff */
.L_x_27822:
        /* <DEDUP_REMOVED lines=31> */
.L_x_27851:
[----:B------:R-:W-:Y:S01]  /*2620*/  MOV R8, R30 ;  /* 0x0000001e00087202 */ /* 0x000fe20000000f00 */
[----:B------:R-:W-:Y:S01]  /*2630*/  IMAD.MOV.U32 R5, RZ, RZ, R27 ;  /* 0x000000ffff057224 */ /* 0x000fe200078e001b */
[----:B------:R-:W-:Y:S02]  /*2640*/  MOV R4, R14 ;  /* 0x0000000e00047202 */ /* 0x000fe40000000f00 */
[----:B------:R-:W-:Y:S02]  /*2650*/  MOV R3, R15 ;  /* 0x0000000f00037202 */ /* 0x000fe40000000f00 */
[----:B------:R-:W-:-:S07]  /*2660*/  MOV R0, 0x2680 ;  /* 0x0000268000007802 */ /* 0x000fce0000000f00 */
[----:B------:R-:W-:Y:S05]  /*2670*/  CALL.REL.NOINC `($__internal_64_$__cuda_sm20_div_s64) ;  /* 0x0000015400d07944 */ /* 0x000fea0003c00000 */
[----:B------:R-:W-:Y:S01]  /*2680*/  IMAD.MOV.U32 R20, RZ, RZ, R6 ;  /* 0x000000ffff147224 */ /* 0x000fe200078e0006 */
[----:B------:R-:W-:-:S07]  /*2690*/  MOV R21, R3 ;  /* 0x0000000300157202 */ /* 0x000fce0000000f00 */
.L_x_27852:
[----:B------:R-:W-:Y:S05]  /*26a0*/  BSYNC.RECONVERGENT B0 ;  /* 0x0000000000007941 */ /* 0x000fea0003800200 */
.L_x_27850:
        /* <DEDUP_REMOVED lines=42> */
.L_x_27854:
[----:B------:R-:W-:Y:S01]  /*2950*/  IMAD.MOV.U32 R8, RZ, RZ, R20 ;  /* 0x000000ffff087224 */ /* 0x000fe200078e0014 */
[----:B------:R-:W-:Y:S01]  /*2960*/  MOV R5, R21 ;  /* 0x0000001500057202 */ /* 0x000fe20000000f00 */
[----:B------:R-:W-:Y:S01]  /*2970*/  IMAD.MOV.U32 R3, RZ, RZ, R23 ;  /* 0x000000ffff037224 */ /* 0x000fe200078e0017 */
[----:B------:R-:W-:Y:S02]  /*2980*/  MOV R4, R22 ;  /* 0x0000001600047202 */ /* 0x000fe40000000f00 */
[----:B------:R-:W-:-:S07]  /*2990*/  MOV R0, 0x29b0 ;  /* 0x000029b000007802 */ /* 0x000fce0000000f00 */
[----:B------:R-:W-:Y:S05]  /*29a0*/  CALL.REL.NOINC `($__internal_64_$__cuda_sm20_div_s64) ;  /* 0x0000015400047944 */ /* 0x000fea0003c00000 */
[----:B------:R-:W-:Y:S02]  /*29b0*/  MOV R18, R6 ;  /* 0x0000000600127202 */ /* 0x000fe40000000f00 */
[----:B------:R-:W-:-:S07]  /*29c0*/  MOV R19, R3 ;  /* 0x0000000300137202 */ /* 0x000fce0000000f00 */
.L_x_27855:
[----:B------:R-:W-:Y:S05]  /*29d0*/  BSYNC.RECONVERGENT B0 ;  /* 0x0000000000007941 */ /* 0x000fea0003800200 */
.L_x_27853:
        /* <DEDUP_REMOVED lines=44> */
.L_x_27857:
        /* <DEDUP_REMOVED lines=8> */
.L_x_27858:
[----:B------:R-:W-:Y:S05]  /*2d20*/  BSYNC.RECONVERGENT B0 ;  /* 0x0000000000007941 */ /* 0x000fea0003800200 */
.L_x_27856:
        /* <DEDUP_REMOVED lines=44> */
.L_x_27860:
        /* <DEDUP_REMOVED lines=8> */
.L_x_27861:
[----:B------:R-:W-:Y:S05]  /*3070*/  BSYNC.RECONVERGENT B0 ;  /* 0x0000000000007941 */ /* 0x000fea0003800200 */
.L_x_27859:
        /* <DEDUP_REMOVED lines=17> */
.L_x_27849:
        /* <DEDUP_REMOVED lines=31> */
.L_x_27864:
        /* <DEDUP_REMOVED lines=8> */
.L_x_27865:
[----:B------:R-:W-:Y:S05]  /*3400*/  BSYNC.RECONVERGENT B0 ;  /* 0x0000000000007941 */ /* 0x000fea0003800200 */
.L_x_27863:
        /* <DEDUP_REMOVED lines=42> */
.L_x_27867:
[----:B------:R-:W-:Y:S01]  /*36b0*/  MOV R8, R18 ;  /* 0x0000001200087202 */ /* 0x000fe20000000f00 */
[----:B------:R-:W-:Y:S01]  /*36c0*/  IMAD.MOV.U32 R4, RZ, RZ, R20 ;  /* 0x000000ffff047224 */ /* 0x000fe200078e0014 */
[----:B------:R-:W-:Y:S02]  /*36d0*/  MOV R5, R19 ;  /* 0x0000001300057202 */ /* 0x000fe40000000f00 */
[----:B------:R-:W-:Y:S02]  /*36e0*/  MOV R3, R21 ;  /* 0x0000001500037202 */ /* 0x000fe40000000f00 */
[----:B------:R-:W-:-:S07]  /*36f0*/  MOV R0, 0x3710 ;  /* 0x0000371000007802 */ /* 0x000fce0000000f00 */
[----:B------:R-:W-:Y:S05]  /*3700*/  CALL.REL.NOINC `($__internal_64_$__cuda_sm20_div_s64) ;  /* 0x0000014400ac7944 */ /* 0x000fea0003c00000 */
[----:B------:R-:W-:Y:S01]  /*3710*/  MOV R30, R6 ;  /* 0x00000006001e7202 */ /* 0x000fe20000000f00 */
[----:B------:R-:W-:-:S07]  /*3720*/  IMAD.MOV.U32 R27, RZ, RZ, R3 ;  /* 0x000000ffff1b7224 */ /* 0x000fce00078e0003 */
.L_x_27868:
[----:B------:R-:W-:Y:S05]  /*3730*/  BSYNC.RECONVERGENT B0 ;  /* 0x0000000000007941 */ /* 0x000fea0003800200 */
.L_x_27866:
        /* <DEDUP_REMOVED lines=17> */
.L_x_27862:
        /* <DEDUP_REMOVED lines=30> */
.L_x_27870:
[----:B------:R-:W-:Y:S01]  /*3a30*/  MOV R10, R4 ;  /* 0x00000004000a7202 */ /* 0x000fe20000000f00 */
[----:B------:R-:W-:Y:S01]  /*3a40*/  IMAD.MOV.U32 R26, RZ, RZ, R27 ;  /* 0x000000ffff1a7224 */ /* 0x000fe200078e001b */
[----:B------:R-:W-:Y:S02]  /*3a50*/  MOV R11, R5 ;  /* 0x00000005000b7202 */ /* 0x000fe40000000f00 */
[----:B------:R-:W-:-:S07]  /*3a60*/  MOV R12, 0x3a80 ;  /* 0x00003a80000c7802 */ /* 0x000fce0000000f00 */
[----:B------:R-:W-:Y:S05]  /*3a70*/  CALL.REL.NOINC `($__internal_65_$__cuda_sm20_rem_s64) ;  /* 0x0000014800207944 */ /* 0x000fea0003c00000 */
[----:B------:R-:W-:Y:S02]  /*3a80*/  MOV R4, R0 ;  /* 0x0000000000047202 */ /* 0x000fe40000000f00 */
[----:B------:R-:W-:-:S07]  /*3a90*/  MOV R5, R3 ;  /* 0x0000000300057202 */ /* 0x000fce0000000f00 */
.L_x_27871:
[----:B------:R-:W-:Y:S05]  /*3aa0*/  BSYNC.RECONVERGENT B0 ;  /* 0x0000000000007941 */ /* 0x000fea0003800200 */
.L_x_27869:
[----:B------:R-:W0:Y:S02]  /*3ab0*/  LDC.64 R6, c[0x0][0x768] ;  /* 0x0001da00ff067b82 */ /* 0x000e240000000a00 */
[----:B0-----:R-:W-:-:S06]  /*3ac0*/  IMAD.WIDE.U32 R6, R17, 0x8, R6 ;  /* 0x0000000811067825 */ /* 0x001fcc00078e0006 */
[----:B------:R-:W2:Y:S02]  /*3ad0*/  LDG.E.64 R6, desc[UR36][R6.64] ;  /* 0x0000002406067981 */ /* 0x000ea4000c1e1b00 */
[----:B--2---:R-:W-:Y:S02]  /*3ae0*/  IMAD R3, R5, R6, RZ ;  /* 0x0000000605037224 */ /* 0x004fe400078e02ff */
[----:B------:R-:W-:-:S04]  /*3af0*/  IMAD.WIDE.U32 R24, R6, R4, R24 ;  /* 0x0000000406187225 */ /* 0x000fc800078e0018 */
[----:B------:R-:W-:-:S04]  /*3b00*/  IMAD R3, R7, R4, R3 ;  /* 0x0000000407037224 */ /* 0x000fc800078e0203 */
[----:B------:R-:W-:-:S07]  /*3b10*/  IMAD.IADD R25, R25, 0x1, R3 ;  /* 0x0000000119197824 */ /* 0x000fce00078e0203 */
.L_x_27821:
        /* <DEDUP_REMOVED lines=12> */
.L_x_27876:
        /* <DEDUP_REMOVED lines=23> */
.L_x_27875:
[----:B------:R-:W-:Y:S05]  /*3d50*/  BSYNC.RECONVERGENT B8 ;  /* 0x0000000000087941 */ /* 0x000fea0003800200 */
.L_x_27874:
[----:B------:R-:W-:-:S04]  /*3d60*/  IADD3 R3, P0, PT, R18, 0x4, RZ ;  /* 0x0000000412037810 */ /* 0x000fc80007f1e0ff */
[----:B------:R-:W-:Y:S02]  /*3d70*/  IADD3.X R7, PT, PT, RZ, R19, RZ, P0, !PT ;  /* 0x00000013ff077210 */ /* 0x000fe400007fe4ff */
[----:B------:R-:W-:-:S04]  /*3d80*/  ISETP.GE.U32.AND P0, PT, R3, R22, PT ;  /* 0x000000160300720c */ /* 0x000fc80003f06070 */
[----:B------:R-:W-:-:S13]  /*3d90*/  ISETP.GE.U32.AND.EX P0, PT, R7, R23, PT, P0 ;  /* 0x000000170700720c */ /* 0x000fda0003f06100 */
[----:B------:R-:W-:Y:S05]  /*3da0*/  @!P0 BRA `(.L_x_27876) ;  /* 0xfffffffc008c8947 */ /* 0x000fea000383ffff */
.L_x_27873:
[----:B------:R-:W-:Y:S05]  /*3db0*/  BSYNC.RECONVERGENT B7 ;  /* 0x0000000000077941 */ /* 0x000fea0003800200 */
.L_x_27872:
[----:B------:R-:W0:Y:S01]  /*3dc0*/  LDC.64 R4, c[0x0][0x710] ;  /* 0x0001c400ff047b82 */ /* 0x000e220000000a00 */
[----:B------:R-:W-:Y:S01]  /*3dd0*/  IADD3 R16, PT, PT, R16, 0x80, RZ ;  /* 0x0000008010107810 */ /* 0x000fe20007ffe0ff */
[----:B0-----:R1:W-:Y:S06]  /*3de0*/  STG.E desc[UR36][R4.64], RZ ;  /* 0x000000ff04007986 */ /* 0x0013ec000c101924 */
.L_x_27814:
[----:B0-----:R-:W-:Y:S05]  /*3df0*/  BSYNC.RECONVERGENT B6 ;  /* 0x0000000000067941 */ /* 0x001fea0003800200 */
.L_x_27813:
        /* <DEDUP_REMOVED lines=32> */
.L_x_27877:
        /* <DEDUP_REMOVED lines=19> */
.L_x_27878:
        /* <DEDUP_REMOVED lines=22> */
.L_x_27879:
        /* <DEDUP_REMOVED lines=35> */
.L_x_27881:
[----:B------:R-:W-:Y:S01]  /*44c0*/  IMAD.MOV.U32 R30, RZ, RZ, R26 ;  /* 0x000000ffff1e7224 */ /* 0x000fe200078e001a */
[----:B------:R-:W-:Y:S02]  /*44d0*/  MOV R10, R4 ;  /* 0x00000004000a7202 */ /* 0x000fe40000000f00 */
[----:B------:R-:W-:Y:S02]  /*44e0*/  MOV R11, R5 ;  /* 0x00000005000b7202 */ /* 0x000fe40000000f00 */
[----:B------:R-:W-:Y:S02]  /*44f0*/  MOV R26, R25 ;  /* 0x00000019001a7202 */ /* 0x000fe40000000f00 */
[----:B------:R-:W-:-:S07]  /*4500*/  MOV R12, 0x4520 ;  /* 0x00004520000c7802 */ /* 0x000fce0000000f00 */
[----:B------:R-:W-:Y:S05]  /*4510*/  CALL.REL.NOINC `($__internal_65_$__cuda_sm20_rem_s64) ;  /* 0x0000013c00787944 */ /* 0x000fea0003c00000 */
[----:B------:R-:W-:Y:S01]  /*4520*/  MOV R4, R0 ;  /* 0x0000000000047202 */ /* 0x000fe20000000f00 */
[----:B------:R-:W-:-:S07]  /*4530*/  IMAD.MOV.U32 R5, RZ, RZ, R3 ;  /* 0x000000ffff057224 */ /* 0x000fce00078e0003 */
.L_x_27882:
        /* <DEDUP_REMOVED lines=8> */
.L_x_27880:
        /* <DEDUP_REMOVED lines=15> */
.L_x_27910:
        /* <DEDUP_REMOVED lines=27> */
.L_x_27887:
[----:B------:R-:W-:Y:S01]  /*4860*/  MOV R8, R26 ;  /* 0x0000001a00087202 */ /* 0x000fe20000000f00 */
[----:B------:R-:W-:Y:S01]  /*4870*/  IMAD.MOV.U32 R4, RZ, RZ, R14 ;  /* 0x000000ffff047224 */ /* 0x000fe200078e000e */
[----:B------:R-:W-:Y:S02]  /*4880*/  MOV R5, R25 ;  /* 0x0000001900057202 */ /* 0x000fe40000000f00 */
[----:B------:R-:W-:Y:S02]  /*4890*/  MOV R3, R15 ;  /* 0x0000000f00037202 */ /* 0x000fe40000000f00 */
[----:B------:R-:W-:-:S07]  /*48a0*/  MOV R0, 0x48c0 ;  /* 0x000048c000007802 */ /* 0x000fce0000000f00 */
[----:B012---:R-:W-:Y:S05]  /*48b0*/  CALL.REL.NOINC `($__internal_64_$__cuda_sm20_div_s64) ;  /* 0x0000013400407944 */ /* 0x007fea0003c00000 */
[----:B------:R-:W-:Y:S01]  /*48c0*/  MOV R18, R6 ;  /* 0x0000000600127202 */ /* 0x000fe20000000f00 */
[----:B------:R-:W-:-:S07]  /*48d0*/  IMAD.MOV.U32 R19, RZ, RZ, R3 ;  /* 0x000000ffff137224 */ /* 0x000fce00078e0003 */
.L_x_27888:
[----:B------:R-:W-:Y:S05]  /*48e0*/  BSYNC.RECONVERGENT B1 ;  /* 0x0000000000017941 */ /* 0x000fea0003800200 */
.L_x_27886:
        /* <DEDUP_REMOVED lines=41> */
.L_x_27890:
        /* <DEDUP_REMOVED lines=8> */
.L_x_27891:
[----:B------:R-:W-:Y:S05]  /*4c00*/  BSYNC.RECONVERGENT B1 ;  /* 0x0000000000017941 */ /* 0x000fea0003800200 */
.L_x_27889:
        /* <DEDUP_REMOVED lines=42> */
.L_x_27893:
        /* <DEDUP_REMOVED lines=8> */
.L_x_27894:
[----:B------:R-:W-:Y:S05]  /*4f30*/  BSYNC.RECONVERGENT B1 ;  /* 0x0000000000017941 */ /* 0x000fea0003800200 */
.L_x_27892:
        /* <DEDUP_REMOVED lines=42> */
.L_x_27896:
        /* <DEDUP_REMOVED lines=8> */
.L_x_27897:
[----:B------:R-:W-:Y:S05]  /*5260*/  BSYNC.RECONVERGENT B1 ;  /* 0x0000000000017941 */ /* 0x000fea0003800200 */
.L_x_27895:
        /* <DEDUP_REMOVED lines=42> */
.L_x_27899:
        /* <DEDUP_REMOVED lines=8> */
.L_x_27900:
[----:B------:R-:W-:Y:S05]  /*5590*/  BSYNC.RECONVERGENT B1 ;  /* 0x0000000000017941 */ /* 0x000fea0003800200 */
.L_x_27898:
        /* <DEDUP_REMOVED lines=42> */
.L_x_27902:
        /* <DEDUP_REMOVED lines=8> */
.L_x_27903:
[----:B------:R-:W-:Y:S05]  /*58c0*/  BSYNC.RECONVERGENT B1 ;  /* 0x0000000000017941 */ /* 0x000fea0003800200 */
.L_x_27901:
        /* <DEDUP_REMOVED lines=42> */
.L_x_27905:
        /* <DEDUP_REMOVED lines=8> */
.L_x_27906:
[----:B------:R-:W-:Y:S05]  /*5bf0*/  BSYNC.RECONVERGENT B1 ;  /* 0x0000000000017941 */ /* 0x000fea0003800200 */
.L_x_27904:
        /* <DEDUP_REMOVED lines=42> */
.L_x_27908:
        /* <DEDUP_REMOVED lines=8> */
.L_x_27909:
[----:B------:R-:W-:Y:S05]  /*5f20*/  BSYNC.RECONVERGENT B1 ;  /* 0x0000000000017941 */ /* 0x000fea0003800200 */
.L_x_27907:
        /* <DEDUP_REMOVED lines=20> */
.L_x_27885:
[----:B------:R-:W-:-:S07]  /*6070*/  IADD3 R2, PT, PT, R2, 0x3, RZ ;  /* 0x0000000302027810 */ /* 0x000fce0007ffe0ff */
.L_x_27884:
        /* <DEDUP_REMOVED lines=31> */
.L_x_27913:
        /* <DEDUP_REMOVED lines=8> */
.L_x_27914:
[----:B------:R-:W-:Y:S05]  /*62f0*/  BSYNC.RECONVERGENT B0 ;  /* 0x0000000000007941 */ /* 0x000fea0003800200 */
.L_x_27912:
        /* <DEDUP_REMOVED lines=42> */
.L_x_27916:
        /* <DEDUP_REMOVED lines=8> */
.L_x_27917:
[----:B------:R-:W-:Y:S05]  /*6620*/  BSYNC.RECONVERGENT B0 ;  /* 0x0000000000007941 */ /* 0x000fea0003800200 */
.L_x_27915:
        /* <DEDUP_REMOVED lines=44> */
.L_x_27919:
        /* <DEDUP_REMOVED lines=8> */
.L_x_27920:
[----:B------:R-:W-:Y:S05]  /*6970*/  BSYNC.RECONVERGENT B0 ;  /* 0x0000000000007941 */ /* 0x000fea0003800200 */
.L_x_27918:
        /* <DEDUP_REMOVED lines=44> */
.L_x_27922:
        /* <DEDUP_REMOVED lines=8> */
.L_x_27923:
[----:B------:R-:W-:Y:S05]  /*6cc0*/  BSYNC.RECONVERGENT B0 ;  /* 0x0000000000007941 */ /* 0x000fea0003800200 */
.L_x_27921:
        /* <DEDUP_REMOVED lines=17> */
.L_x_27911:
        /* <DEDUP_REMOVED lines=31> */
.L_x_27926:
        /* <DEDUP_REMOVED lines=8> */
.L_x_27927:
[----:B------:R-:W-:Y:S05]  /*7050*/  BSYNC.RECONVERGENT B0 ;  /* 0x0000000000007941 */ /* 0x000fea0003800200 */
.L_x_27925:
        /* <DEDUP_REMOVED lines=42> */
.L_x_27929:
        /* <DEDUP_REMOVED lines=8> */
.L_x_27930:
[----:B------:R-:W-:Y:S05]  /*7380*/  BSYNC.RECONVERGENT B0 ;  /* 0x0000000000007941 */ /* 0x000fea0003800200 */
.L_x_27928:
        /* <DEDUP_REMOVED lines=17> */
.L_x_27924:
        /* <DEDUP_REMOVED lines=30> */
.L_x_27932:
        /* <DEDUP_REMOVED lines=8> */
.L_x_27933:
[----:B------:R-:W-:Y:S05]  /*7700*/  BSYNC.RECONVERGENT B0 ;  /* 0x0000000000007941 */ /* 0x000fea0003800200 */
.L_x_27931:
[----:B------:R-:W0:Y:S02]  /*7710*/  LDC.64 R6, c[0x0][0x768] ;  /* 0x0001da00ff067b82 */ /* 0x000e240000000a00 */
[----:B0-----:R-:W-:-:S06]  /*7720*/  IMAD.WIDE.U32 R2, R2, 0x8, R6 ;  /* 0x0000000802027825 */ /* 0x001fcc00078e0006 */
[----:B------:R-:W2:Y:S02]  /*7730*/  LDG.E.64 R2, desc[UR36][R2.64] ;  /* 0x0000002402027981 */ /* 0x000ea4000c1e1b00 */
[----:B--2---:R-:W-:Y:S02]  /*7740*/  IMAD R5, R5, R2, RZ ;  /* 0x0000000205057224 */ /* 0x004fe400078e02ff */
[----:B------:R-:W-:-:S04]  /*7750*/  IMAD.WIDE.U32 R22, R2, R4, R22 ;  /* 0x0000000402167225 */ /* 0x000fc800078e0016 */
[----:B------:R-:W-:-:S05]  /*7760*/  IMAD R5, R3, R4, R5 ;  /* 0x0000000403057224 */ /* 0x000fca00078e0205 */
[----:B------:R-:W-:-:S07]  /*7770*/  IADD3 R23, PT, PT, R23, R5, RZ ;  /* 0x0000000517177210 */ /* 0x000fce0007ffe0ff */
.L_x_27883:
        /* <DEDUP_REMOVED lines=12> */
.L_x_27938:
        /* <DEDUP_REMOVED lines=21> */
.L_x_27937:
[----:B------:R-:W-:Y:S05]  /*7990*/  BSYNC.RECONVERGENT B7 ;  /* 0x0000000000077941 */ /* 0x000fea0003800200 */
.L_x_27936:
[----:B------:R-:W-:-:S05]  /*79a0*/  IADD3 R16, P0, PT, R16, 0x4, RZ ;  /* 0x0000000410107810 */ /* 0x000fca0007f1e0ff */
[----:B------:R-:W-:Y:S01]  /*79b0*/  IMAD.X R17, RZ, RZ, R17, P0 ;  /* 0x000000ffff117224 */ /* 0x000fe200000e0611 */
[----:B------:R-:W-:-:S04]  /*79c0*/  ISETP.GE.U32.AND P0, PT, R16, R18, PT ;  /* 0x000000121000720c */ /* 0x000fc80003f06070 */
[----:B------:R-:W-:-:S13]  /*79d0*/  ISETP.GE.U32.AND.EX P0, PT, R17, R19, PT, P0 ;  /* 0x000000131100720c */ /* 0x000fda0003f06100 */
[----:B------:R-:W-:Y:S05]  /*79e0*/  @!P0 BRA `(.L_x_27938) ;  /* 0xfffffffc00948947 */ /* 0x000fea000383ffff */
.L_x_27935:
[----:B------:R-:W-:Y:S05]  /*79f0*/  BSYNC.RECONVERGENT B6 ;  /* 0x0000000000067941 */ /* 0x000fea0003800200 */
.L_x_27934:
[----:B------:R-:W0:Y:S02]  /*7a00*/  LDC.64 R2, c[0x0][0x710] ;  /* 0x0001c400ff027b82 */ /* 0x000e240000000a00 */
[----:B0-----:R-:W-:Y:S01]  /*7a10*/  STG.E desc[UR36][R2.64], RZ ;  /* 0x000000ff02007986 */ /* 0x001fe2000c101924 */
[----:B------:R-:W-:Y:S05]  /*7a20*/  EXIT ;  /* 0x000000000000794d */ /* 0x000fea0003800000 */
.L_x_27812:
        /* <DEDUP_REMOVED lines=440> */
.L_x_27941:
        /* <DEDUP_REMOVED lines=38> */
.L_x_27943:
[----:B------:R-:W-:Y:S05]  /*9810*/  BSYNC.RECONVERGENT B7 ;  /* 0x0000000000077941 */ /* 0x000fea0003800200 */
.L_x_27942:
        /* <DEDUP_REMOVED lines=20> */
.L_x_27945:
[----:B------:R-:W-:Y:S05]  /*9960*/  BSYNC.RECONVERGENT B7 ;  /* 0x0000000000077941 */ /* 0x000fea0003800200 */
.L_x_27944:
        /* <DEDUP_REMOVED lines=23> */
.L_x_27947:
[----:B------:R-:W-:Y:S05]  /*9ae0*/  BSYNC.RECONVERGENT B7 ;  /* 0x0000000000077941 */ /* 0x000fea0003800200 */
.L_x_27946:
        /* <DEDUP_REMOVED lines=37> */
.L_x_27950:
[----:B------:R-:W-:Y:S01]  /*9d40*/  MOV R10, R4 ;  /* 0x00000004000a7202 */ /* 0x000fe20000000f00 */
[----:B------:R-:W-:Y:S01]  /*9d50*/  IMAD.MOV.U32 R30, RZ, RZ, R27 ;  /* 0x000000ffff1e7224 */ /* 0x000fe200078e001b */
[----:B------:R-:W-:Y:S02]  /*9d60*/  MOV R11, R5 ;  /* 0x00000005000b7202 */ /* 0x000fe40000000f00 */
[----:B------:R-:W-:-:S07]  /*9d70*/  MOV R12, 0x9d90 ;  /* 0x00009d90000c7802 */ /* 0x000fce0000000f00 */
[----:B------:R-:W-:Y:S05]  /*9d80*/  CALL.REL.NOINC `($__internal_65_$__cuda_sm20_rem_s64) ;  /* 0x000000e4005c7944 */ /* 0x000fea0003c00000 */
[----:B------:R-:W-:Y:S02]  /*9d90*/  MOV R4, R0 ;  /* 0x0000000000047202 */ /* 0x000fe40000000f00 */
[----:B------:R-:W-:-:S07]  /*9da0*/  MOV R5, R3 ;  /* 0x0000000300057202 */ /* 0x000fce0000000f00 */
.L_x_27951:
[----:B------:R-:W-:Y:S05]  /*9db0*/  BSYNC.RECONVERGENT B0 ;  /* 0x0000000000007941 */ /* 0x000fea0003800200 */
.L_x_27949:
        /* <DEDUP_REMOVED lines=9> */
.L_x_27948:
        /* <DEDUP_REMOVED lines=18> */
.L_x_27979:
        /* <DEDUP_REMOVED lines=27> */
.L_x_27956:
[----:B------:R-:W-:Y:S01]  /*a120*/  IMAD.MOV.U32 R8, RZ, RZ, R27 ;  /* 0x000000ffff087224 */ /* 0x000fe200078e001b */
[----:B------:R-:W-:Y:S01]  /*a130*/  MOV R5, R26 ;  /* 0x0000001a00057202 */ /* 0x000fe20000000f00 */
[----:B------:R-:W-:Y:S01]  /*a140*/  IMAD.MOV.U32 R3, RZ, RZ, R15 ;  /* 0x000000ffff037224 */ /* 0x000fe200078e000f */
[----:B------:R-:W-:Y:S02]  /*a150*/  MOV R4, R14 ;  /* 0x0000000e00047202 */ /* 0x000fe40000000f00 */
[----:B------:R-:W-:-:S07]  /*a160*/  MOV R0, 0xa180 ;  /* 0x0000a18000007802 */ /* 0x000fce0000000f00 */
[----:B012---:R-:W-:Y:S05]  /*a170*/  CALL.REL.NOINC `($__internal_64_$__cuda_sm20_div_s64) ;  /* 0x000000dc00107944 */ /* 0x007fea0003c00000 */
[----:B------:R-:W-:Y:S02]  /*a180*/  MOV R22, R6 ;  /* 0x0000000600167202 */ /* 0x000fe40000000f00 */
[----:B------:R-:W-:-:S07]  /*a190*/  MOV R23, R3 ;  /* 0x0000000300177202 */ /* 0x000fce0000000f00 */
.L_x_27957:
[----:B------:R-:W-:Y:S05]  /*a1a0*/  BSYNC.RECONVERGENT B1 ;  /* 0x0000000000017941 */ /* 0x000fea0003800200 */
.L_x_27955:
        /* <DEDUP_REMOVED lines=43> */
.L_x_27959:
[----:B------:R-:W-:Y:S01]  /*a460*/  MOV R8, R22 ;  /* 0x0000001600087202 */ /* 0x000fe20000000f00 */
[----:B------:R-:W-:Y:S01]  /*a470*/  IMAD.MOV.U32 R4, RZ, RZ, R24 ;  /* 0x000000ffff047224 */ /* 0x000fe200078e0018 */
[----:B------:R-:W-:Y:S02]  /*a480*/  MOV R5, R23 ;  /* 0x0000001700057202 */ /* 0x000fe40000000f00 */
[----:B------:R-:W-:Y:S02]  /*a490*/  MOV R3, R25 ;  /* 0x0000001900037202 */ /* 0x000fe40000000f00 */
[----:B------:R-:W-:-:S07]  /*a4a0*/  MOV R0, 0xa4c0 ;  /* 0x0000a4c000007802 */ /* 0x000fce0000000f00 */
[----:B0-----:R-:W-:Y:S05]  /*a4b0*/  CALL.REL.NOINC `($__internal_64_$__cuda_sm20_div_s64) ;  /* 0x000000d800407944 */ /* 0x001fea0003c00000 */
[----:B------:R-:W-:Y:S01]  /*a4c0*/  MOV R14, R6 ;  /* 0x00000006000e7202 */ /* 0x000fe20000000f00 */
[----:B------:R-:W-:-:S07]  /*a4d0*/  IMAD.MOV.U32 R15, RZ, RZ, R3 ;  /* 0x000000ffff0f7224 */ /* 0x000fce00078e0003 */
.L_x_27960:
[----:B------:R-:W-:Y:S05]  /*a4e0*/  BSYNC.RECONVERGENT B1 ;  /* 0x0000000000017941 */ /* 0x000fea0003800200 */
.L_x_27958:
        /* <DEDUP_REMOVED lines=42> */
.L_x_27962:
        /* <DEDUP_REMOVED lines=8> */
.L_x_27963:
[----:B------:R-:W-:Y:S05]  /*a810*/  BSYNC.RECONVERGENT B1 ;  /* 0x0000000000017941 */ /* 0x000fea0003800200 */
.L_x_27961:
        /* <DEDUP_REMOVED lines=42> */
.L_x_27965:
        /* <DEDUP_REMOVED lines=8> */
.L_x_27966:
[----:B------:R-:W-:Y:S05]  /*ab40*/  BSYNC.RECONVERGENT B1 ;  /* 0x0000000000017941 */ /* 0x000fea0003800200 */
.L_x_27964:
        /* <DEDUP_REMOVED lines=42> */
.L_x_27968:
        /* <DEDUP_REMOVED lines=8> */
.L_x_27969:
[----:B------:R-:W-:Y:S05]  /*ae70*/  BSYNC.RECONVERGENT B1 ;  /* 0x0000000000017941 */ /* 0x000fea0003800200 */
.L_x_27967:
        /* <DEDUP_REMOVED lines=42> */
.L_x_27971:
        /* <DEDUP_REMOVED lines=8> */
.L_x_27972:
[----:B------:R-:W-:Y:S05]  /*b1a0*/  BSYNC.RECONVERGENT B1 ;  /* 0x0000000000017941 */ /* 0x000fea0003800200 */
.L_x_27970:
        /* <DEDUP_REMOVED lines=42> */
.L_x_27974:
        /* <DEDUP_REMOVED lines=8> */
.L_x_27975:
[----:B------:R-:W-:Y:S05]  /*b4d0*/  BSYNC.RECONVERGENT B1 ;  /* 0x0000000000017941 */ /* 0x000fea0003800200 */
.L_x_27973:
        /* <DEDUP_REMOVED lines=41> */
.L_x_27977:
        /* <DEDUP_REMOVED lines=8> */
.L_x_27978:
[----:B------:R-:W-:Y:S05]  /*b7f0*/  BSYNC.RECONVERGENT B1 ;  /* 0x0000000000017941 */ /* 0x000fea0003800200 */
.L_x_27976:
        /* <DEDUP_REMOVED lines=21> */
.L_x_27954:
[----:B------:R-:W-:-:S07]  /*b950*/  VIADD R19, R19, 0x3 ;  /* 0x0000000313137836 */ /* 0x000fce0000000000 */
.L_x_27953:
        /* <DEDUP_REMOVED lines=31> */
.L_x_27982:
        /* <DEDUP_REMOVED lines=8> */
.L_x_27983:
[----:B------:R-:W-:Y:S05]  /*bbd0*/  BSYNC.RECONVERGENT B0 ;  /* 0x0000000000007941 */ /* 0x000fea0003800200 */
.L_x_27981:
        /* <DEDUP_REMOVED lines=44> */
.L_x_27985:
        /* <DEDUP_REMOVED lines=8> */
.L_x_27986:
[----:B------:R-:W-:Y:S05]  /*bf20*/  BSYNC.RECONVERGENT B0 ;  /* 0x0000000000007941 */ /* 0x000fea0003800200 */
.L_x_27984:
        /* <DEDUP_REMOVED lines=44> */
.L_x_27988:
        /* <DEDUP_REMOVED lines=8> */
.L_x_27989:
[----:B------:R-:W-:Y:S05]  /*c270*/  BSYNC.RECONVERGENT B0 ;  /* 0x0000000000007941 */ /* 0x000fea0003800200 */
.L_x_27987:
        /* <DEDUP_REMOVED lines=44> */
.L_x_27991:
        /* <DEDUP_REMOVED lines=8> */
.L_x_27992:
[----:B------:R-:W-:Y:S05]  /*c5c0*/  BSYNC.RECONVERGENT B0 ;  /* 0x0000000000007941 */ /* 0x000fea0003800200 */
.L_x_27990:
        /* <DEDUP_REMOVED lines=18> */
.L_x_27980:
        /* <DEDUP_REMOVED lines=31> */
.L_x_27995:
        /* <DEDUP_REMOVED lines=8> */
.L_x_27996:
[----:B------:R-:W-:Y:S05]  /*c960*/  BSYNC.RECONVERGENT B0 ;  /* 0x0000000000007941 */ /* 0x000fea0003800200 */
.L_x_27994:
        /* <DEDUP_REMOVED lines=45> */
.L_x_27998:
        /* <DEDUP_REMOVED lines=8> */
.L_x_27999:
[----:B------:R-:W-:Y:S05]  /*ccc0*/  BSYNC.RECONVERGENT B0 ;  /* 0x0000000000007941 */ /* 0x000fea0003800200 */
.L_x_27997:
        /* <DEDUP_REMOVED lines=18> */
.L_x_27993:
        /* <DEDUP_REMOVED lines=30> */
.L_x_28001:
[----:B------:R-:W-:Y:S01]  /*cfd0*/  IMAD.MOV.U32 R10, RZ, RZ, R4 ;  /* 0x000000ffff0a7224 */ /* 0x000fe200078e0004 */
[----:B------:R-:W-:Y:S02]  /*cfe0*/  MOV R11, R5 ;  /* 0x00000005000b7202 */ /* 0x000fe40000000f00 */
[----:B------:R-:W-:Y:S02]  /*cff0*/  MOV R30, R27 ;  /* 0x0000001b001e7202 */ /* 0x000fe40000000f00 */
[----:B------:R-:W-:-:S07]  /*d000*/  MOV R12, 0xd020 ;  /* 0x0000d020000c7802 */ /* 0x000fce0000000f00 */
[----:B------:R-:W-:Y:S05]  /*d010*/  CALL.REL.NOINC `($__internal_65_$__cuda_sm20_rem_s64) ;  /* 0x000000b000b87944 */ /* 0x000fea0003c00000 */
[----:B------:R-:W-:Y:S01]  /*d020*/  IMAD.MOV.U32 R4, RZ, RZ, R0 ;  /* 0x000000ffff047224 */ /* 0x000fe200078e0000 */
[----:B------:R-:W-:-:S07]  /*d030*/  MOV R5, R3 ;  /* 0x0000000300057202 */ /* 0x000fce0000000f00 */
.L_x_28002:
[----:B------:R-:W-:Y:S05]  /*d040*/  BSYNC.RECONVERGENT B0 ;  /* 0x0000000000007941 */ /* 0x000fea0003800200 */
.L_x_28000:
        /* <DEDUP_REMOVED lines=9> */
.L_x_27952:
        /* <DEDUP_REMOVED lines=12> */
.L_x_28007:
        /* <DEDUP_REMOVED lines=23> */
.L_x_28006:
[----:B------:R-:W-:Y:S05]  /*d310*/  BSYNC.RECONVERGENT B8 ;  /* 0x0000000000087941 */ /* 0x000fea0003800200 */
.L_x_28005:
[----:B------:R-:W-:-:S04]  /*d320*/  IADD3 R3, P0, PT, R22, 0x4, RZ ;  /* 0x0000000416037810 */ /* 0x000fc80007f1e0ff */
[----:B------:R-:W-:Y:S02]  /*d330*/  IADD3.X R7, PT, PT, RZ, R23, RZ, P0, !PT ;  /* 0x00000017ff077210 */ /* 0x000fe400007fe4ff */
[----:B------:R-:W-:-:S04]  /*d340*/  ISETP.GE.U32.AND P0, PT, R3, R24, PT ;  /* 0x000000180300720c */ /* 0x000fc80003f06070 */
[----:B------:R-:W-:-:S13]  /*d350*/  ISETP.GE.U32.AND.EX P0, PT, R7, R25, PT, P0 ;  /* 0x000000190700720c */ /* 0x000fda0003f06100 */
[----:B------:R-:W-:Y:S05]  /*d360*/  @!P0 BRA `(.L_x_28007) ;  /* 0xfffffffc008c8947 */ /* 0x000fea000383ffff */
.L_x_28004:
[----:B------:R-:W-:Y:S05]  /*d370*/  BSYNC.RECONVERGENT B7 ;  /* 0x0000000000077941 */ /* 0x000fea0003800200 */
.L_x_28003:
[----:B------:R-:W0:Y:S01]  /*d380*/  LDCU.64 UR4, c[0x0][0x710] ;  /* 0x0000e200ff0477ac */ /* 0x000e220008000a00 */
[----:B------:R-:W-:Y:S02]  /*d390*/  IADD3 R16, PT, PT, R16, 0x80, RZ ;  /* 0x0000008010107810 */ /* 0x000fe40007ffe0ff */
[----:B0-----:R-:W-:-:S05]  /*d3a0*/  IADD3 R18, P0, PT, R18, UR4, RZ ;  /* 0x0000000412127c10 */ /* 0x001fca000ff1e0ff */
[----:B------:R-:W-:-:S05]  /*d3b0*/  IMAD.X R19, RZ, RZ, UR5, P0 ;  /* 0x00000005ff137e24 */ /* 0x000fca00080e06ff */
[----:B------:R1:W-:Y:S03]  /*d3c0*/  STG.E desc[UR36][R18.64], RZ ;  /* 0x000000ff12007986 */ /* 0x0003e6000c101924 */
.L_x_27940:
[----:B0-----:R-:W-:Y:S05]  /*d3d0*/  BSYNC.RECONVERGENT B6 ;  /* 0x0000000000067941 */ /* 0x001fea0003800200 */
.L_x_27939:
        /* <DEDUP_REMOVED lines=427> */
.L_x_28008:
        /* <DEDUP_REMOVED lines=40> */
.L_x_28010:
[----:B------:R-:W-:Y:S05]  /*f110*/  BSYNC.RECONVERGENT B6 ;  /* 0x0000000000067941 */ /* 0x000fea0003800200 */
.L_x_28009:
        /* <DEDUP_REMOVED lines=20> */
.L_x_28012:
[----:B------:R-:W-:Y:S05]  /*f260*/  BSYNC.RECONVERGENT B6 ;  /* 0x0000000000067941 */ /* 0x000fea0003800200 */
.L_x_28011:
        /* <DEDUP_REMOVED lines=23> */
.L_x_28014:
[----:B------:R-:W-:Y:S05]  /*f3e0*/  BSYNC.RECONVERGENT B6 ;  /* 0x0000000000067941 */ /* 0x000fea0003800200 */
.L_x_28013:
        /* <DEDUP_REMOVED lines=36> */
.L_x_28017:
[----:B------:R-:W-:Y:S01]  /*f630*/  MOV R30, R26 ;  /* 0x0000001a001e7202 */ /* 0x000fe20000000f00 */
[----:B------:R-:W-:Y:S01]  /*f640*/  IMAD.MOV.U32 R10, RZ, RZ, R4 ;  /* 0x000000ffff0a7224 */ /* 0x000fe200078e0004 */
[----:B------:R-:W-:Y:S01]  /*f650*/  MOV R11, R5 ;  /* 0x00000005000b7202 */ /* 0x000fe20000000f00 */
[----:B------:R-:W-:Y:S01]  /*f660*/  IMAD.MOV.U32 R26, RZ, RZ, R25 ;  /* 0x000000ffff1a7224 */ /* 0x000fe200078e0019 */
[----:B------:R-:W-:-:S07]  /*f670*/  MOV R12, 0xf690 ;  /* 0x0000f690000c7802 */ /* 0x000fce0000000f00 */
[----:B-1----:R-:W-:Y:S05]  /*f680*/  CALL.REL.NOINC `($__internal_65_$__cuda_sm20_rem_s64) ;  /* 0x0000008c001c7944 */ /* 0x002fea0003c00000 */
[----:B------:R-:W-:Y:S02]  /*f690*/  MOV R4, R0 ;  /* 0x0000000000047202 */ /* 0x000fe40000000f00 */
[----:B------:R-:W-:-:S07]  /*f6a0*/  MOV R5, R3 ;  /* 0x0000000300057202 */ /* 0x000fce0000000f00 */
.L_x_28018:
[----:B------:R-:W-:Y:S05]  /*f6b0*/  BSYNC.RECONVERGENT B0 ;  /* 0x0000000000007941 */ /* 0x000fea0003800200 */
.L_x_28016:
        /* <DEDUP_REMOVED lines=8> */
.L_x_28015:
        /* <DEDUP_REMOVED lines=15> */
.L_x_28046:
        /* <DEDUP_REMOVED lines=27> */
.L_x_28023:
[----:B------:R-:W-:Y:S01]  /*f9e0*/  IMAD.MOV.U32 R8, RZ, RZ, R26 ;  /* 0x000000ffff087224 */ /* 0x000fe200078e001a */
[----:B------:R-:W-:Y:S01]  /*f9f0*/  MOV R5, R25 ;  /* 0x0000001900057202 */ /* 0x000fe20000000f00 */
[----:B------:R-:W-:Y:S01]  /*fa00*/  IMAD.MOV.U32 R3, RZ, RZ, R15 ;  /* 0x000000ffff037224 */ /* 0x000fe200078e000f */
[----:B------:R-:W-:Y:S02]  /*fa10*/  MOV R4, R14 ;  /* 0x0000000e00047202 */ /* 0x000fe40000000f00 */
[----:B------:R-:W-:-:S07]  /*fa20*/  MOV R0, 0xfa40 ;  /* 0x0000fa4000007802 */ /* 0x000fce0000000f00 */
[----:B0123--:R-:W-:Y:S05]  /*fa30*/  CALL.REL.NOINC `($__internal_64_$__cuda_sm20_div_s64) ;  /* 0x0000008000e07944 */ /* 0x00ffea0003c00000 */
[----:B------:R-:W-:Y:S02]  /*fa40*/  MOV R18, R6 ;  /* 0x0000000600127202 */ /* 0x000fe40000000f00 */
[----:B------:R-:W-:-:S07]  /*fa50*/  MOV R19, R3 ;  /* 0x0000000300137202 */ /* 0x000fce0000000f00 */
.L_x_28024:
[----:B------:R-:W-:Y:S05]  /*fa60*/  BSYNC.RECONVERGENT B1 ;  /* 0x0000000000017941 */ /* 0x000fea0003800200 */
.L_x_28022:
        /* <DEDUP_REMOVED lines=41> */
.L_x_28026:
[----:B------:R-:W-:Y:S01]  /*fd00*/  MOV R8, R18 ;  /* 0x0000001200087202 */ /* 0x000fe20000000f00 */
[----:B------:R-:W-:Y:S01]  /*fd10*/  IMAD.MOV.U32 R5, RZ, RZ, R19 ;  /* 0x000000ffff057224 */ /* 0x000fe200078e0013 */
[----:B------:R-:W-:Y:S02]  /*fd20*/  MOV R4, R20 ;  /* 0x0000001400047202 */ /* 0x000fe40000000f00 */
[----:B------:R-:W-:Y:S02]  /*fd30*/  MOV R3, R21 ;  /* 0x0000001500037202 */ /* 0x000fe40000000f00 */
[----:B------:R-:W-:-:S07]  /*fd40*/  MOV R0, 0xfd60 ;  /* 0x0000fd6000007802 */ /* 0x000fce0000000f00 */
[----:B0-----:R-:W-:Y:S05]  /*fd50*/  CALL.REL.NOINC `($__internal_64_$__cuda_sm20_div_s64) ;  /* 0x0000008000187944 */ /* 0x001fea0003c00000 */
[----:B------:R-:W-:Y:S01]  /*fd60*/  IMAD.MOV.U32 R16, RZ, RZ, R6 ;  /* 0x000000ffff107224 */ /* 0x000fe200078e0006 */
[----:B------:R-:W-:-:S07]  /*fd70*/  MOV R17, R3 ;  /* 0x0000000300117202 */ /* 0x000fce0000000f00 */
.L_x_28027:
[----:B------:R-:W-:Y:S05]  /*fd80*/  BSYNC.RECONVERGENT B1 ;  /* 0x0000000000017941 */ /* 0x000fea0003800200 */
.L_x_28025:
        /* <DEDUP_REMOVED lines=42> */
.L_x_28029:
        /* <DEDUP_REMOVED lines=8> */
.L_x_28030:
[----:B------:R-:W-:Y:S05]  /*100b0*/  BSYNC.RECONVERGENT B1 ;  /* 0x0000000000017941 */ /* 0x000fea0003800200 */
.L_x_28028:
        /* <DEDUP_REMOVED lines=42> */
.L_x_28032:
        /* <DEDUP_REMOVED lines=8> */
.L_x_28033:
[----:B------:R-:W-:Y:S05]  /*103e0*/  BSYNC.RECONVERGENT B1 ;  /* 0x0000000000017941 */ /* 0x000fea0003800200 */
.L_x_28031:
        /* <DEDUP_REMOVED lines=42> */
.L_x_28035:
        /* <DEDUP_REMOVED lines=8> */
.L_x_28036:
[----:B------:R-:W-:Y:S05]  /*10710*/  BSYNC.RECONVERGENT B1 ;  /* 0x0000000000017941 */ /* 0x000fea0003800200 */
.L_x_28034:
        /* <DEDUP_REMOVED lines=42> */
.L_x_28038:
        /* <DEDUP_REMOVED lines=8> */
.L_x_28039:
[----:B------:R-:W-:Y:S05]  /*10a40*/  BSYNC.RECONVERGENT B1 ;  /* 0x0000000000017941 */ /* 0x000fea0003800200 */
.L_x_28037:
        /* <DEDUP_REMOVED lines=43> */
.L_x_28041:
        /* <DEDUP_REMOVED lines=8> */
.L_x_28042:
[----:B------:R-:W-:Y:S05]  /*10d80*/  BSYNC.RECONVERGENT B1 ;  /* 0x0000000000017941 */ /* 0x000fea0003800200 */
.L_x_28040:
        /* <DEDUP_REMOVED lines=42> */
.L_x_28044:
        /* <DEDUP_REMOVED lines=8> */
.L_x_28045:
[----:B------:R-:W-:Y:S05]  /*110b0*/  BSYNC.RECONVERGENT B1 ;  /* 0x0000000000017941 */ /* 0x000fea0003800200 */
.L_x_28043:
        /* <DEDUP_REMOVED lines=20> */
.L_x_28021:
[----:B------:R-:W-:-:S07]  /*11200*/  IADD3 R2, PT, PT, R2, 0x3, RZ ;  /* 0x0000000302027810 */ /* 0x000fce0007ffe0ff */
.L_x_28020:
        /* <DEDUP_REMOVED lines=31> */
.L_x_28049:
[----:B------:R-:W-:Y:S01]  /*11400*/  MOV R8, R26 ;  /* 0x0000001a00087202 */ /* 0x000fe20000000f00 */
[----:B------:R-:W-:Y:S01]  /*11410*/  IMAD.MOV.U32 R5, RZ, RZ, R25 ;  /* 0x000000ffff057224 */ /* 0x000fe200078e0019 */
[----:B------:R-:W-:Y:S02]  /*11420*/  MOV R4, R14 ;  /* 0x0000000e00047202 */ /* 0x000fe40000000f00 */
[----:B------:R-:W-:Y:S02]  /*11430*/  MOV R3, R15 ;  /* 0x0000000f00037202 */ /* 0x000fe40000000f00 */
[----:B------:R-:W-:-:S07]  /*11440*/  MOV R0, 0x11460 ;  /* 0x0001146000007802 */ /* 0x000fce0000000f00 */
[----:B-1----:R-:W-:Y:S05]  /*11450*/  CALL.REL.NOINC `($__internal_64_$__cuda_sm20_div_s64) ;  /* 0x0000006800587944 */ /* 0x002fea0003c00000 */
[----:B------:R-:W-:Y:S01]  /*11460*/  IMAD.MOV.U32 R18, RZ, RZ, R6 ;  /* 0x000000ffff127224 */ /* 0x000fe200078e0006 */
[----:B------:R-:W-:-:S07]  /*11470*/  MOV R19, R3 ;  /* 0x0000000300137202 */ /* 0x000fce0000000f00 */
.L_x_28050:
[----:B------:R-:W-:Y:S05]  /*11480*/  BSYNC.RECONVERGENT B0 ;  /* 0x0000000000007941 */ /* 0x000fea0003800200 */
.L_x_28048:
        /* <DEDUP_REMOVED lines=42> */
.L_x_28052:
        /* <DEDUP_REMOVED lines=8> */
.L_x_28053:
[----:B------:R-:W-:Y:S05]  /*117b0*/  BSYNC.RECONVERGENT B0 ;  /* 0x0000000000007941 */ /* 0x000fea0003800200 */
.L_x_28051:
        /* <DEDUP_REMOVED lines=44> */
.L_x_28055:
        /* <DEDUP_REMOVED lines=8> */
.L_x_28056:
[----:B------:R-:W-:Y:S05]  /*11b00*/  BSYNC.RECONVERGENT B0 ;  /* 0x0000000000007941 */ /* 0x000fea0003800200 */
.L_x_28054:
        /* <DEDUP_REMOVED lines=44> */
.L_x_28058:
        /* <DEDUP_REMOVED lines=8> */
.L_x_28059:
[----:B------:R-:W-:Y:S05]  /*11e50*/  BSYNC.RECONVERGENT B0 ;  /* 0x0000000000007941 */ /* 0x000fea0003800200 */
.L_x_28057:
        /* <DEDUP_REMOVED lines=17> */
.L_x_28047:
        /* <DEDUP_REMOVED lines=31> */
.L_x_28062:
[----:B------:R-:W-:Y:S01]  /*12160*/  IMAD.MOV.U32 R8, RZ, RZ, R26 ;  /* 0x000000ffff087224 */ /* 0x000fe200078e001a */
[----:B------:R-:W-:Y:S01]  /*12170*/  MOV R5, R25 ;  /* 0x0000001900057202 */ /* 0x000fe20000000f00 */
[----:B------:R-:W-:Y:S01]  /*12180*/  IMAD.MOV.U32 R3, RZ, RZ, R15 ;  /* 0x000000ffff037224 */ /* 0x000fe200078e000f */
[----:B------:R-:W-:Y:S02]  /*12190*/  MOV R4, R14 ;  /* 0x0000000e00047202 */ /* 0x000fe40000000f00 */
[----:B------:R-:W-:-:S07]  /*121a0*/  MOV R0, 0x121c0 ;  /* 0x000121c000007802 */ /* 0x000fce0000000f00 */
[----:B-1----:R-:W-:Y:S05]  /*121b0*/  CALL.REL.NOINC `($__internal_64_$__cuda_sm20_div_s64) ;  /* 0x0000005c00007944 */ /* 0x002fea0003c00000 */
[----:B------:R-:W-:Y:S02]  /*121c0*/  MOV R16, R6 ;  /* 0x0000000600107202 */ /* 0x000fe40000000f00 */
[----:B------:R-:W-:-:S07]  /*121d0*/  MOV R17, R3 ;  /* 0x0000000300117202 */ /* 0x000fce0000000f00 */
.L_x_28063:
[----:B------:R-:W-:Y:S05]  /*121e0*/  BSYNC.RECONVERGENT B0 ;  /* 0x0000000000007941 */ /* 0x000fea0003800200 */
.L_x_28061:
        /* <DEDUP_REMOVED lines=42> */
.L_x_28065:
        /* <DEDUP_REMOVED lines=8> */
.L_x_28066:
[----:B------:R-:W-:Y:S05]  /*12510*/  BSYNC.RECONVERGENT B0 ;  /* 0x0000000000007941 */ /* 0x000fea0003800200 */
.L_x_28064:
        /* <DEDUP_REMOVED lines=17> */
.L_x_28060:
        /* <DEDUP_REMOVED lines=30> */
.L_x_28068:
[----:B------:R-:W-:Y:S01]  /*12810*/  IMAD.MOV.U32 R30, RZ, RZ, R26 ;  /* 0x000000ffff1e7224 */ /* 0x000fe200078e001a */
[----:B------:R-:W-:Y:S02]  /*12820*/  MOV R10, R4 ;  /* 0x00000004000a7202 */ /* 0x000fe40000000f00 */
[----:B------:R-:W-:Y:S02]  /*12830*/  MOV R11, R5 ;  /* 0x00000005000b7202 */ /* 0x000fe40000000f00 */
[----:B------:R-:W-:Y:S02]  /*12840*/  MOV R26, R25 ;  /* 0x00000019001a7202 */ /* 0x000fe40000000f00 */
[----:B------:R-:W-:-:S07]  /*12850*/  MOV R12, 0x12870 ;  /* 0x00012870000c7802 */ /* 0x000fce0000000f00 */
[----:B-1----:R-:W-:Y:S05]  /*12860*/  CALL.REL.NOINC `($__internal_65_$__cuda_sm20_rem_s64) ;  /* 0x0000005800a47944 */ /* 0x002fea0003c00000 */
[----:B------:R-:W-:Y:S01]  /*12870*/  MOV R4, R0 ;  /* 0x0000000000047202 */ /* 0x000fe20000000f00 */
[----:B------:R-:W-:-:S07]  /*12880*/  IMAD.MOV.U32 R5, RZ, RZ, R3 ;  /* 0x000000ffff057224 */ /* 0x000fce00078e0003 */
.L_x_28069:
[----:B------:R-:W-:Y:S05]  /*12890*/  BSYNC.RECONVERGENT B0 ;  /* 0x0000000000007941 */ /* 0x000fea0003800200 */
.L_x_28067:
[----:B------:R-:W0:Y:S02]  /*128a0*/  LDC.64 R6, c[0x0][0x768] ;  /* 0x0001da00ff067b82 */ /* 0x000e240000000a00 */
[----:B0-----:R-:W-:-:S06]  /*128b0*/  IMAD.WIDE.U32 R2, R2, 0x8, R6 ;  /* 0x0000000802027825 */ /* 0x001fcc00078e0006 */
[----:B------:R-:W2:Y:S02]  /*128c0*/  LDG.E.64 R2, desc[UR36][R2.64] ;  /* 0x0000002402027981 */ /* 0x000ea4000c1e1b00 */
[----:B--2---:R-:W-:Y:S02]  /*128d0*/  IMAD R5, R5, R2, RZ ;  /* 0x0000000205057224 */ /* 0x004fe400078e02ff */
[----:B------:R-:W-:-:S04]  /*128e0*/  IMAD.WIDE.U32 R22, R2, R4, R22 ;  /* 0x0000000402167225 */ /* 0x000fc800078e0016 */
[----:B------:R-:W-:-:S05]  /*128f0*/  IMAD R5, R3, R4, R5 ;  /* 0x0000000403057224 */ /* 0x000fca00078e0205 */
[----:B------:R-:W-:-:S07]  /*12900*/  IADD3 R23, PT, PT, R23, R5, RZ ;  /* 0x0000000517177210 */ /* 0x000fce0007ffe0ff */
.L_x_28019:
        /* <DEDUP_REMOVED lines=12> */
.L_x_28074:
        /* <DEDUP_REMOVED lines=21> */
.L_x_28073:
[----:B------:R-:W-:Y:S05]  /*12b20*/  BSYNC.RECONVERGENT B7 ;  /* 0x0000000000077941 */ /* 0x000fea0003800200 */
.L_x_28072:
[----:B------:R-:W-:-:S05]  /*12b30*/  IADD3 R16, P0, PT, R16, 0x4, RZ ;  /* 0x0000000410107810 */ /* 0x000fca0007f1e0ff */
[----:B------:R-:W-:Y:S01]  /*12b40*/  IMAD.X R17, RZ, RZ, R17, P0 ;  /* 0x000000ffff117224 */ /* 0x000fe200000e0611 */
[----:B------:R-:W-:-:S04]  /*12b50*/  ISETP.GE.U32.AND P0, PT, R16, R18, PT ;  /* 0x000000121000720c */ /* 0x000fc80003f06070 */
[----:B------:R-:W-:-:S13]  /*12b60*/  ISETP.GE.U32.AND.EX P0, PT, R17, R19, PT, P0 ;  /* 0x000000131100720c */ /* 0x000fda0003f06100 */
[----:B------:R-:W-:Y:S05]  /*12b70*/  @!P0 BRA `(.L_x_28074) ;  /* 0xfffffffc00948947 */ /* 0x000fea000383ffff */
.L_x_28071:
[----:B------:R-:W-:Y:S05]  /*12b80*/  BSYNC.RECONVERGENT B6 ;  /* 0x0000000000067941 */ /* 0x000fea0003800200 */
.L_x_28070:
[----:B------:R-:W-:Y:S01]  /*12b90*/  STG.E desc[UR36][R34.64], RZ ;  /* 0x000000ff22007986 */ /* 0x000fe2000c101924 */
[----:B------:R-:W-:Y:S05]  /*12ba0*/  EXIT ;  /* 0x000000000000794d */ /* 0x000fea0003800000 */
.L_x_27811:
        /* <DEDUP_REMOVED lines=34> */
.L_x_28078:
        /* <DEDUP_REMOVED lines=19> */
.L_x_28079:
        /* <DEDUP_REMOVED lines=22> */
.L_x_28080:
        /* <DEDUP_REMOVED lines=12> */
.L_x_28084:
        /* <DEDUP_REMOVED lines=21> */
.L_x_28083:
[----:B------:R-:W-:Y:S05]  /*13270*/  BSYNC.RECONVERGENT B8 ;  /* 0x0000000000087941 */ /* 0x000fea0003800200 */
.L_x_28082:
[----:B------:R-:W-:-:S04]  /*13280*/  IADD3 R22, P0, PT, R22, 0x4, RZ ;  /* 0x0000000416167810 */ /* 0x000fc80007f1e0ff */
[----:B------:R-:W-:Y:S02]  /*13290*/  IADD3.X R23, PT, PT, RZ, R23, RZ, P0, !PT ;  /* 0x00000017ff177210 */ /* 0x000fe400007fe4ff */
[----:B------:R-:W-:-:S04]  /*132a0*/  ISETP.GE.U32.AND P0, PT, R22, R18, PT ;  /* 0x000000121600720c */ /* 0x000fc80003f06070 */
[----:B------:R-:W-:-:S13]  /*132b0*/  ISETP.GE.U32.AND.EX P0, PT, R23, R19, PT, P0 ;  /* 0x000000131700720c */ /* 0x000fda0003f06100 */
[----:B------:R-:W-:Y:S05]  /*132c0*/  @!P0 BRA `(.L_x_28084) ;  /* 0xfffffffc00948947 */ /* 0x000fea000383ffff */
[----:B------:R-:W-:Y:S05]  /*132d0*/  BSYNC.RECONVERGENT B7 ;  /* 0x0000000000077941 */ /* 0x000fea0003800200 */
.L_x_28081:
[----:B------:R-:W0:Y:S01]  /*132e0*/  LDC.64 R2, c[0x0][0x710] ;  /* 0x0001c400ff027b82 */ /* 0x000e220000000a00 */
[----:B------:R-:W-:Y:S01]  /*132f0*/  VIADD R16, R16, 0x80 ;  /* 0x0000008010107836 */ /* 0x000fe20000000000 */
[----:B0-----:R1:W-:Y:S06]  /*13300*/  STG.E desc[UR36][R2.64], RZ ;  /* 0x000000ff02007986 */ /* 0x0013ec000c101924 */
.L_x_28077:
[----:B0-----:R-:W-:Y:S05]  /*13310*/  BSYNC.RECONVERGENT B6 ;  /* 0x0000000000067941 */ /* 0x001fea0003800200 */
.L_x_28076:
        /* <DEDUP_REMOVED lines=30> */
.L_x_28085:
        /* <DEDUP_REMOVED lines=19> */
.L_x_28086:
        /* <DEDUP_REMOVED lines=22> */
.L_x_28087:
        /* <DEDUP_REMOVED lines=12> */
.L_x_28091:
        /* <DEDUP_REMOVED lines=21> */
.L_x_28090:
[----:B------:R-:W-:Y:S05]  /*139a0*/  BSYNC.RECONVERGENT B7 ;  /* 0x0000000000077941 */ /* 0x000fea0003800200 */
.L_x_28089:
[----:B------:R-:W-:-:S04]  /*139b0*/  IADD3 R18, P0, PT, R18, 0x4, RZ ;  /* 0x0000000412127810 */ /* 0x000fc80007f1e0ff */
[----:B------:R-:W-:Y:S02]  /*139c0*/  IADD3.X R19, PT, PT, RZ, R19, RZ, P0, !PT ;  /* 0x00000013ff137210 */ /* 0x000fe400007fe4ff */
[----:B------:R-:W-:-:S04]  /*139d0*/  ISETP.GE.U32.AND P0, PT, R18, R16, PT ;  /* 0x000000101200720c */ /* 0x000fc80003f06070 */
[----:B------:R-:W-:-:S13]  /*139e0*/  ISETP.GE.U32.AND.EX P0, PT, R19, R17, PT, P0 ;  /* 0x000000111300720c */ /* 0x000fda0003f06100 */
[----:B------:R-:W-:Y:S05]  /*139f0*/  @!P0 BRA `(.L_x_28091) ;  /* 0xfffffffc00948947 */ /* 0x000fea000383ffff */
[----:B------:R-:W-:Y:S05]  /*13a00*/  BSYNC.RECONVERGENT B6 ;  /* 0x0000000000067941 */ /* 0x000fea0003800200 */
.L_x_28088:
[----:B------:R-:W0:Y:S02]  /*13a10*/  LDC.64 R2, c[0x0][0x710] ;  /* 0x0001c400ff027b82 */ /* 0x000e240000000a00 */
[----:B0-----:R-:W-:Y:S01]  /*13a20*/  STG.E desc[UR36][R2.64], RZ ;  /* 0x000000ff02007986 */ /* 0x001fe2000c101924 */
[----:B------:R-:W-:Y:S05]  /*13a30*/  EXIT ;  /* 0x000000000000794d */ /* 0x000fea0003800000 */
.L_x_28075:
        /* <DEDUP_REMOVED lines=418> */
.L_x_28094:
        /* <DEDUP_REMOVED lines=35> */
.L_x_28096:
[----:B------:R-:W-:Y:S05]  /*15690*/  BSYNC.RECONVERGENT B7 ;  /* 0x0000000000077941 */ /* 0x000fea0003800200 */
.L_x_28095:
        /* <DEDUP_REMOVED lines=20> */
.L_x_28098:
[----:B------:R-:W-:Y:S05]  /*157e0*/  BSYNC.RECONVERGENT B7 ;  /* 0x0000000000077941 */ /* 0x000fea0003800200 */
.L_x_28097:
        /* <DEDUP_REMOVED lines=23> */
.L_x_28100:
[----:B------:R-:W-:Y:S05]  /*15960*/  BSYNC.RECONVERGENT B7 ;  /* 0x0000000000077941 */ /* 0x000fea0003800200 */
.L_x_28099:
        /* <DEDUP_REMOVED lines=10> */
.L_x_28105:
        /* <DEDUP_REMOVED lines=21> */
.L_x_28104:
[----:B------:R-:W-:Y:S05]  /*15b60*/  BSYNC.RECONVERGENT B8 ;  /* 0x0000000000087941 */ /* 0x000fea0003800200 */
.L_x_28103:
[----:B------:R-:W-:-:S04]  /*15b70*/  IADD3 R22, P0, PT, R22, 0x4, RZ ;  /* 0x0000000416167810 */ /* 0x000fc80007f1e0ff */
[----:B------:R-:W-:Y:S02]  /*15b80*/  IADD3.X R23, PT, PT, RZ, R23, RZ, P0, !PT ;  /* 0x00000017ff177210 */ /* 0x000fe400007fe4ff */
[----:B------:R-:W-:-:S04]  /*15b90*/  ISETP.GE.U32.AND P0, PT, R22, R24, PT ;  /* 0x000000181600720c */ /* 0x000fc80003f06070 */
[----:B------:R-:W-:-:S13]  /*15ba0*/  ISETP.GE.U32.AND.EX P0, PT, R23, R25, PT, P0 ;  /* 0x000000191700720c */ /* 0x000fda0003f06100 */
[----:B------:R-:W-:Y:S05]  /*15bb0*/  @!P0 BRA `(.L_x_28105) ;  /* 0xfffffffc00948947 */ /* 0x000fea000383ffff */
.L_x_28102:
[----:B------:R-:W-:Y:S05]  /*15bc0*/  BSYNC.RECONVERGENT B7 ;  /* 0x0000000000077941 */ /* 0x000fea0003800200 */
.L_x_28101:
[----:B------:R-:W0:Y:S01]  /*15bd0*/  LDCU.64 UR4, c[0x0][0x710] ;  /* 0x0000e200ff0477ac */ /* 0x000e220008000a00 */
[----:B------:R-:W-:Y:S02]  /*15be0*/  IADD3 R16, PT, PT, R16, 0x80, RZ ;  /* 0x0000008010107810 */ /* 0x000fe40007ffe0ff */
[----:B0-----:R-:W-:-:S05]  /*15bf0*/  IADD3 R2, P0, PT, R19, UR4, RZ ;  /* 0x0000000413027c10 */ /* 0x001fca000ff1e0ff */
[----:B------:R-:W-:-:S05]  /*15c00*/  IMAD.X R3, RZ, RZ, UR5, P0 ;  /* 0x00000005ff037e24 */ /* 0x000fca00080e06ff */
[----:B------:R1:W-:Y:S03]  /*15c10*/  STG.E desc[UR36][R2.64], RZ ;  /* 0x000000ff02007986 */ /* 0x0003e6000c101924 */
.L_x_28093:
[----:B0-----:R-:W-:Y:S05]  /*15c20*/  BSYNC.RECONVERGENT B6 ;  /* 0x0000000000067941 */ /* 0x001fea0003800200 */
.L_x_28092:
        /* <DEDUP_REMOVED lines=414> */
.L_x_28106:
        /* <DEDUP_REMOVED lines=37> */
.L_x_28108:
[----:B------:R-:W-:Y:S05]  /*17860*/  BSYNC.RECONVERGENT B6 ;  /* 0x0000000000067941 */ /* 0x000fea0003800200 */
.L_x_28107:
        /* <DEDUP_REMOVED lines=20> */
.L_x_28110:
[----:B------:R-:W-:Y:S05]  /*179b0*/  BSYNC.RECONVERGENT B6 ;  /* 0x0000000000067941 */ /* 0x000fea0003800200 */
.L_x_28109:
        /* <DEDUP_REMOVED lines=23> */
.L_x_28112:
[----:B------:R-:W-:Y:S05]  /*17b30*/  BSYNC.RECONVERGENT B6 ;  /* 0x0000000000067941 */ /* 0x000fea0003800200 */
.L_x_28111:
        /* <DEDUP_REMOVED lines=10> */
.L_x_28117:
        /* <DEDUP_REMOVED lines=21> */
.L_x_28116:
[----:B------:R-:W-:Y:S05]  /*17d30*/  BSYNC.RECONVERGENT B7 ;  /* 0x0000000000077941 */ /* 0x000fea0003800200 */
.L_x_28115:
[----:B------:R-:W-:-:S05]  /*17d40*/  IADD3 R16, P0, PT, R16, 0x4, RZ ;  /* 0x0000000410107810 */ /* 0x000fca0007f1e0ff */
[----:B------:R-:W-:Y:S01]  /*17d50*/  IMAD.X R17, RZ, RZ, R17, P0 ;  /* 0x000000ffff117224 */ /* 0x000fe200000e0611 */
[----:B------:R-:W-:-:S04]  /*17d60*/  ISETP.GE.U32.AND P0, PT, R16, R22, PT ;  /* 0x000000161000720c */ /* 0x000fc80003f06070 */
[----:B------:R-:W-:-:S13]  /*17d70*/  ISETP.GE.U32.AND.EX P0, PT, R17, R23, PT, P0 ;  /* 0x000000171100720c */ /* 0x000fda0003f06100 */
[----:B------:R-:W-:Y:S05]  /*17d80*/  @!P0 BRA `(.L_x_28117) ;  /* 0xfffffffc00948947 */ /* 0x000fea000383ffff */
.L_x_28114:
[----:B------:R-:W-:Y:S05]  /*17d90*/  BSYNC.RECONVERGENT B6 ;  /* 0x0000000000067941 */ /* 0x000fea0003800200 */
.L_x_28113:
[----:B------:R-:W-:Y:S01]  /*17da0*/  STG.E desc[UR36][R18.64], RZ ;  /* 0x000000ff12007986 */ /* 0x000fe2000c101924 */
[----:B------:R-:W-:Y:S05]  /*17db0*/  EXIT ;  /* 0x000000000000794d */ /* 0x000fea0003800000 */
        .weak           $__internal_64_$__cuda_sm20_div_s64
        .type           $__internal_64_$__cuda_sm20_div_s64,@function
        .size           $__internal_64_$__cuda_sm20_div_s64,($__internal_65_$__cuda_sm20_rem_s64 - $__internal_64_$__cuda_sm20_div_s64)
$__internal_64_$__cuda_sm20_div_s64:
        /* <DEDUP_REMOVED lines=83> */
[----:B------:R-:W-:Y:S06]  /*182f0*/  RET.REL.NODEC R4 `(_ZN2at6native18elementwise_kernelILi128ELi2EZNS0_22gpu_kernel_impl_nocastIZZZNS0_67_GLOBAL__N__bb565c37_34_ValidateCompressedIndicesKernel_cu_33a4b88b42_validate_compressed_sparse_indices_kernelILNS3_8CDimNameE0ENS3_18CUDAKernelLauncherENS3_14EmptyVecKernelENS3_8DummyVecELm0EEEvRKNS_6TensorESB_lllENKUlvE1_clEvENKUlvE_clEvEUliiiiiE_EEvRNS_18TensorIteratorBaseERKT_EUliE_EEviT1_) ;  /* 0xfffffe7c04407950 */ /* 0x000fec0003c3ffff */
        .weak           $__internal_65_$__cuda_sm20_rem_s64
        .type           $__internal_65_$__cuda_sm20_rem_s64,@function
        .size           $__internal_65_$__cuda_sm20_rem_s64,(.L_x_40085 - $__internal_65_$__cuda_sm20_rem_s64)
$__internal_65_$__cuda_sm20_rem_s64:
        /* <DEDUP_REMOVED lines=77> */
[----:B------:R-:W-:Y:S06]  /*187d0*/  RET.REL.NODEC R4 `(_ZN2at6native18elementwise_kernelILi128ELi2EZNS0_22gpu_kernel_impl_nocastIZZZNS0_67_GLOBAL__N__bb565c37_34_ValidateCompressedIndicesKernel_cu_33a4b88b42_validate_compressed_sparse_indices_kernelILNS3_8CDimNameE0ENS3_18CUDAKernelLauncherENS3_14EmptyVecKernelENS3_8DummyVecELm0EEEvRKNS_6TensorESB_lllENKUlvE1_clEvENKUlvE_clEvEUliiiiiE_EEvRNS_18TensorIteratorBaseERKT_EUliE_EEviT1_) ;  /* 0xfffffe7804087950 */ /* 0x000fec0003c3ffff */
.L_x_28118:
        /* <DEDUP_REMOVED lines=10> */
.L_x_40085:


//--------------------- .text._ZN2at6native27unrolled_elementwise_kernelIZZZNS0_67_GLOBAL__N__bb565c37_34_ValidateCompressedIndicesKernel_cu_33a4b88b42_validate_compressed_sparse_indices_kernelILNS2_8CDimNameE0ENS2_18CUDAKernelLauncherENS2_14EmptyVecKernelENS2_8DummyVecELm0EEEvRKNS_6TensorESA_lllENKUlvE1_clEvENKUlvE_clEvEUliiiiiE_St5arrayIPcLm6EELi4E23TrivialOffsetCalculatorILi5EjESH_ILi1EjENS0_6memory15LoadWithoutCastENSK_16StoreWithoutCastEEEviT_T0_T2_T3_T4_T5_ --------------------------
	.section	.text._ZN2at6native27unrolled_elementwise_kernelIZZZNS0_67_GLOBAL__N__bb565c37_34_ValidateCompressedIndicesKernel_cu_33a4b88b42_validate_compressed_sparse_indices_kernelILNS2_8CDimNameE0ENS2_18CUDAKernelLauncherENS2_14EmptyVecKernelENS2_8DummyVecELm0EEEvRKNS_6TensorESA_lllENKUlvE1_clEvENKUlvE_clEvEUliiiiiE_St5arrayIPcLm6EELi4E23TrivialOffsetCalculatorILi5EjESH_ILi1EjENS0_6memory15LoadWithoutCastENSK_16StoreWithoutCastEEEviT_T0_T2_T3_T4_T5_,"ax",@progbits
	.align	128
        .global         _ZN2at6native27unrolled_elementwise_kernelIZZZNS0_67_GLOBAL__N__bb565c37_34_ValidateCompressedIndicesKernel_cu_33a4b88b42_validate_compressed_sparse_indices_kernelILNS2_8CDimNameE0ENS2_18CUDAKernelLauncherENS2_14EmptyVecKernelENS2_8DummyVecELm0EEEvRKNS_6TensorESA_lllENKUlvE1_clEvENKUlvE_clEvEUliiiiiE_St5arrayIPcLm6EELi4E23TrivialOffsetCalculatorILi5EjESH_ILi1EjENS0_6memory15LoadWithoutCastENSK_16StoreWithoutCastEEEviT_T0_T2_T3_T4_T5_
        .type           _ZN2at6native27unrolled_elementwise_kernelIZZZNS0_67_GLOBAL__N__bb565c37_34_ValidateCompressedIndicesKernel_cu_33a4b88b42_validate_compressed_sparse_indices_kernelILNS2_8CDimNameE0ENS2_18CUDAKernelLauncherENS2_14EmptyVecKernelENS2_8DummyVecELm0EEEvRKNS_6TensorESA_lllENKUlvE1_clEvENKUlvE_clEvEUliiiiiE_St5arrayIPcLm6EELi4E23TrivialOffsetCalculatorILi5EjESH_ILi1EjENS0_6memory15LoadWithoutCastENSK_16StoreWithoutCastEEEviT_T0_T2_T3_T4_T5_,@function
        .size           _ZN2at6native27unrolled_elementwise_kernelIZZZNS0_67_GLOBAL__N__bb565c37_34_ValidateCompressedIndicesKernel_cu_33a4b88b42_validate_compressed_sparse_indices_kernelILNS2_8CDimNameE0ENS2_18CUDAKernelLauncherENS2_14EmptyVecKernelENS2_8DummyVecELm0EEEvRKNS_6TensorESA_lllENKUlvE1_clEvENKUlvE_clEvEUliiiiiE_St5arrayIPcLm6EELi4E23TrivialOffsetCalculatorILi5EjESH_ILi1EjENS0_6memory15LoadWithoutCastENSK_16StoreWithoutCastEEEviT_T0_T2_T3_T4_T5_,(.L_x_40087 - _ZN2at6native27unrolled_elementwise_kernelIZZZNS0_67_GLOBAL__N__bb565c37_34_ValidateCompressedIndicesKernel_cu_33a4b88b42_validate_compressed_sparse_indices_kernelILNS2_8CDimNameE0ENS2_18CUDAKernelLauncherENS2_14EmptyVecKernelENS2_8DummyVecELm0EEEvRKNS_6TensorESA_lllENKUlvE1_clEvENKUlvE_clEvEUliiiiiE_St5arrayIPcLm6EELi4E23TrivialOffsetCalculatorILi5EjESH_ILi1EjENS0_6memory15LoadWithoutCastENSK_16StoreWithoutCastEEEviT_T0_T2_T3_T4_T5_)
        .other          _ZN2at6native27unrolled_elementwise_kernelIZZZNS0_67_GLOBAL__N__bb565c37_34_ValidateCompressedIndicesKernel_cu_33a4b88b42_validate_compressed_sparse_indices_kernelILNS2_8CDimNameE0ENS2_18CUDAKernelLauncherENS2_14EmptyVecKernelENS2_8DummyVecELm0EEEvRKNS_6TensorESA_lllENKUlvE1_clEvENKUlvE_clEvEUliiiiiE_St5arrayIPcLm6EELi4E23TrivialOffsetCalculatorILi5EjESH_ILi1EjENS0_6memory15LoadWithoutCastENSK_16StoreWithoutCastEEEviT_T0_T2_T3_T4_T5_,@"STO_CUDA_ENTRY STV_DEFAULT"
_ZN2at6native27unrolled_elementwise_kernelIZZZNS0_67_GLOBAL__N__bb565c37_34_ValidateCompressedIndicesKernel_cu_33a4b88b42_validate_compressed_sparse_indices_kernelILNS2_8CDimNameE0ENS2_18CUDAKernelLauncherENS2_14EmptyVecKernelENS2_8DummyVecELm0EEEvRKNS_6TensorESA_lllENKUlvE1_clEvENKUlvE_clEvEUliiiiiE_St5arrayIPcLm6EELi4E23TrivialOffsetCalculatorILi5EjESH_ILi1EjENS0_6memory15LoadWithoutCastENSK_16StoreWithoutCastEEEviT_T0_T2_T3_T4_T5_:
.text._ZN2at6native27unrolled_elementwise_kernelIZZZNS0_67_GLOBAL__N__bb565c37_34_ValidateCompressedIndicesKernel_cu_33a4b88b42_validate_compressed_sparse_indices_kernelILNS2_8CDimNameE0ENS2_18CUDAKernelLauncherENS2_14EmptyVecKernelENS2_8DummyVecELm0EEEvRKNS_6TensorESA_lllENKUlvE1_clEvENKUlvE_clEvEUliiiiiE_St5arrayIPcLm6EELi4E23TrivialOffsetCalculatorILi5EjESH_ILi1EjENS0_6memory15LoadWithoutCastENSK_16StoreWithoutCastEEEviT_T0_T2_T3_T4_T5_:
        /* <DEDUP_REMOVED lines=134> */
.L_x_28124:
[----:B------:R-:W-:Y:S05]  /*0860*/  BSYNC.RECONVERGENT B8 ;  /* 0x0000000000087941 */ /* 0x000fea0003800200 */
.L_x_28123:
        /* <DEDUP_REMOVED lines=20> */
.L_x_28126:
[----:B------:R-:W-:Y:S05]  /*09b0*/  BSYNC.RECONVERGENT B8 ;  /* 0x0000000000087941 */ /* 0x000fea0003800200 */
.L_x_28125:
        /* <DEDUP_REMOVED lines=23> */
.L_x_28128:
[----:B------:R-:W-:Y:S05]  /*0b30*/  BSYNC.RECONVERGENT B8 ;  /* 0x0000000000087941 */ /* 0x000fea0003800200 */
.L_x_28127:
        /* <DEDUP_REMOVED lines=20> */
.L_x_28155:
        /* <DEDUP_REMOVED lines=28> */
.L_x_28132:
[----:B------:R-:W-:Y:S01]  /*0e40*/  IMAD.MOV.U32 R5, RZ, RZ, R16 ;  /* 0x000000ffff057224 */ /* 0x000fe200078e0010 */
[----:B------:R-:W-:Y:S01]  /*0e50*/  MOV R4, R9 ;  /* 0x0000000900047202 */ /* 0x000fe20000000f00 */
[----:B------:R-:W-:Y:S01]  /*0e60*/  IMAD.MOV.U32 R2, RZ, RZ, R14 ;  /* 0x000000ffff027224 */ /* 0x000fe200078e000e */
[----:B------:R-:W-:Y:S02]  /*0e70*/  MOV R3, R15 ;  /* 0x0000000f00037202 */ /* 0x000fe40000000f00 */
[----:B------:R-:W-:-:S07]  /*0e80*/  MOV R0, 0xea0 ;  /* 0x00000ea000007802 */ /* 0x000fce0000000f00 */
[----:B------:R-:W-:Y:S05]  /*0e90*/  CALL.REL.NOINC `($__internal_66_$__cuda_sm20_div_s64) ;  /* 0x000000fc00707944 */ /* 0x000fea0003c00000 */
[----:B------:R-:W-:Y:S01]  /*0ea0*/  IMAD.MOV.U32 R18, RZ, RZ, R2 ;  /* 0x000000ffff127224 */ /* 0x000fe200078e0002 */
[----:B------:R-:W-:-:S07]  /*0eb0*/  MOV R19, R3 ;  /* 0x0000000300137202 */ /* 0x000fce0000000f00 */
.L_x_28133:
[----:B------:R-:W-:Y:S05]  /*0ec0*/  BSYNC.RECONVERGENT B1 ;  /* 0x0000000000017941 */ /* 0x000fea0003800200 */
.L_x_28131:
        /* <DEDUP_REMOVED lines=45> */
.L_x_28135:
        /* <DEDUP_REMOVED lines=8> */
.L_x_28136:
[----:B------:R-:W-:Y:S05]  /*1220*/  BSYNC.RECONVERGENT B1 ;  /* 0x0000000000017941 */ /* 0x000fea0003800200 */
.L_x_28134:
        /* <DEDUP_REMOVED lines=44> */
.L_x_28138:
[----:B------:R-:W-:Y:S01]  /*14f0*/  MOV R5, R16 ;  /* 0x0000001000057202 */ /* 0x000fe20000000f00 */
[----:B------:R-:W-:Y:S01]  /*1500*/  IMAD.MOV.U32 R4, RZ, RZ, R17 ;  /* 0x000000ffff047224 */ /* 0x000fe200078e0011 */
[----:B------:R-:W-:Y:S01]  /*1510*/  MOV R2, R14 ;  /* 0x0000000e00027202 */ /* 0x000fe20000000f00 */
[----:B------:R-:W-:Y:S01]  /*1520*/  IMAD.MOV.U32 R3, RZ, RZ, R15 ;  /* 0x000000ffff037224 */ /* 0x000fe200078e000f */
[----:B------:R-:W-:-:S07]  /*1530*/  MOV R0, 0x1550 ;  /* 0x0000155000007802 */ /* 0x000fce0000000f00 */
[----:B------:R-:W-:Y:S05]  /*1540*/  CALL.REL.NOINC `($__internal_66_$__cuda_sm20_div_s64) ;  /* 0x000000f400c47944 */ /* 0x000fea0003c00000 */
[----:B------:R-:W-:Y:S01]  /*1550*/  MOV R20, R2 ;  /* 0x0000000200147202 */ /* 0x000fe20000000f00 */
[----:B------:R-:W-:-:S07]  /*1560*/  IMAD.MOV.U32 R21, RZ, RZ, R3 ;  /* 0x000000ffff157224 */ /* 0x000fce00078e0003 */
.L_x_28139:
[----:B------:R-:W-:Y:S05]  /*1570*/  BSYNC.RECONVERGENT B1 ;  /* 0x0000000000017941 */ /* 0x000fea0003800200 */
.L_x_28137:
        /* <DEDUP_REMOVED lines=43> */
.L_x_28141:
        /* <DEDUP_REMOVED lines=8> */
.L_x_28142:
[----:B------:R-:W-:Y:S05]  /*18b0*/  BSYNC.RECONVERGENT B1 ;  /* 0x0000000000017941 */ /* 0x000fea0003800200 */
.L_x_28140:
        /* <DEDUP_REMOVED lines=44> */
.L_x_28144:
        /* <DEDUP_REMOVED lines=8> */
.L_x_28145:
[----:B------:R-:W-:Y:S05]  /*1c00*/  BSYNC.RECONVERGENT B1 ;  /* 0x0000000000017941 */ /* 0x000fea0003800200 */
.L_x_28143:
        /* <DEDUP_REMOVED lines=44> */
.L_x_28147:
        /* <DEDUP_REMOVED lines=8> */
.L_x_28148:
[----:B------:R-:W-:Y:S05]  /*1f50*/  BSYNC.RECONVERGENT B1 ;  /* 0x0000000000017941 */ /* 0x000fea0003800200 */
.L_x_28146:
        /* <DEDUP_REMOVED lines=45> */
.L_x_28150:
        /* <DEDUP_REMOVED lines=8> */
.L_x_28151:
[----:B------:R-:W-:Y:S05]  /*22b0*/  BSYNC.RECONVERGENT B1 ;  /* 0x0000000000017941 */ /* 0x000fea0003800200 */
.L_x_28149:
        /* <DEDUP_REMOVED lines=45> */
.L_x_28153:
        /* <DEDUP_REMOVED lines=8> */
.L_x_28154:
[----:B------:R-:W-:Y:S05]  /*2610*/  BSYNC.RECONVERGENT B1 ;  /* 0x0000000000017941 */ /* 0x000fea0003800200 */
.L_x_28152:
        /* <DEDUP_REMOVED lines=22> */
.L_x_28130:
[----:B------:R-:W-:-:S07]  /*2780*/  VIADD R7, R8, 0x3 ;  /* 0x0000000308077836 */ /* 0x000fce0000000000 */
.L_x_28129:
        /* <DEDUP_REMOVED lines=31> */
.L_x_28159:
        /* <DEDUP_REMOVED lines=8> */
.L_x_28160:
[----:B------:R-:W-:Y:S05]  /*2a00*/  BSYNC.RECONVERGENT B0 ;  /* 0x0000000000007941 */ /* 0x000fea0003800200 */
.L_x_28158:
        /* <DEDUP_REMOVED lines=45> */
.L_x_28162:
        /* <DEDUP_REMOVED lines=8> */
.L_x_28163:
[----:B------:R-:W-:Y:S05]  /*2d60*/  BSYNC.RECONVERGENT B0 ;  /* 0x0000000000007941 */ /* 0x000fea0003800200 */
.L_x_28161:
        /* <DEDUP_REMOVED lines=44> */
.L_x_28165:
        /* <DEDUP_REMOVED lines=8> */
.L_x_28166:
[----:B------:R-:W-:Y:S05]  /*30b0*/  BSYNC.RECONVERGENT B0 ;  /* 0x0000000000007941 */ /* 0x000fea0003800200 */
.L_x_28164:
        /* <DEDUP_REMOVED lines=44> */
.L_x_28168:
        /* <DEDUP_REMOVED lines=8> */
.L_x_28169:
[----:B------:R-:W-:Y:S05]  /*3400*/  BSYNC.RECONVERGENT B0 ;  /* 0x0000000000007941 */ /* 0x000fea0003800200 */
.L_x_28167:
        /* <DEDUP_REMOVED lines=16> */
.L_x_28157:
        /* <DEDUP_REMOVED lines=31> */
.L_x_28172:
        /* <DEDUP_REMOVED lines=8> */
.L_x_28173:
[----:B------:R-:W-:Y:S05]  /*3780*/  BSYNC.RECONVERGENT B0 ;  /* 0x0000000000007941 */ /* 0x000fea0003800200 */
.L_x_28171:
        /* <DEDUP_REMOVED lines=45> */
.L_x_28175:
        /* <DEDUP_REMOVED lines=8> */
.L_x_28176:
[----:B------:R-:W-:Y:S05]  /*3ae0*/  BSYNC.RECONVERGENT B0 ;  /* 0x0000000000007941 */ /* 0x000fea0003800200 */
.L_x_28174:
        /* <DEDUP_REMOVED lines=16> */
.L_x_28170:
        /* <DEDUP_REMOVED lines=31> */
.L_x_28178:
[----:B------:R-:W-:Y:S01]  /*3de0*/  MOV R11, R16 ;  /* 0x00000010000b7202 */ /* 0x000fe20000000f00 */
[----:B------:R-:W-:Y:S01]  /*3df0*/  IMAD.MOV.U32 R6, RZ, RZ, R3 ;  /* 0x000000ffff067224 */ /* 0x000fe200078e0003 */
[----:B------:R-:W-:Y:S01]  /*3e00*/  MOV R0, R2 ;  /* 0x0000000200007202 */ /* 0x000fe20000000f00 */
[----:B------:R-:W-:Y:S01]  /*3e10*/  IMAD.MOV.U32 R16, RZ, RZ, R9 ;  /* 0x000000ffff107224 */ /* 0x000fe200078e0009 */
[----:B------:R-:W-:-:S07]  /*3e20*/  MOV R10, 0x3e40 ;  /* 0x00003e40000a7802 */ /* 0x000fce0000000f00 */
[----:B------:R-:W-:Y:S05]  /*3e30*/  CALL.REL.NOINC `($__internal_67_$__cuda_sm20_rem_s64) ;  /* 0x000000d000d87944 */ /* 0x000fea0003c00000 */
[----:B------:R-:W-:Y:S01]  /*3e40*/  MOV R2, R0 ;  /* 0x0000000000027202 */ /* 0x000fe20000000f00 */
[----:B------:R-:W-:-:S07]  /*3e50*/  IMAD.MOV.U32 R3, RZ, RZ, R5 ;  /* 0x000000ffff037224 */ /* 0x000fce00078e0005 */
.L_x_28179:
[----:B------:R-:W-:Y:S05]  /*3e60*/  BSYNC.RECONVERGENT B0 ;  /* 0x0000000000007941 */ /* 0x000fea0003800200 */
.L_x_28177:
        /* <DEDUP_REMOVED lines=10> */
.L_x_28156:
        /* <DEDUP_REMOVED lines=11> */
.L_x_28182:
        /* <DEDUP_REMOVED lines=21> */
.L_x_28181:
[----:B------:R-:W-:Y:S05]  /*4110*/  BSYNC.RECONVERGENT B8 ;  /* 0x0000000000087941 */ /* 0x000fea0003800200 */
.L_x_28180:
[----:B------:R-:W-:-:S04]  /*4120*/  IADD3 R18, P0, PT, R18, 0x4, RZ ;  /* 0x0000000412127810 */ /* 0x000fc80007f1e0ff */
[----:B------:R-:W-:Y:S02]  /*4130*/  IADD3.X R19, PT, PT, RZ, R19, RZ, P0, !PT ;  /* 0x00000013ff137210 */ /* 0x000fe400007fe4ff */
[----:B------:R-:W-:-:S04]  /*4140*/  ISETP.GE.U32.AND P0, PT, R18, R16, PT ;  /* 0x000000101200720c */ /* 0x000fc80003f06070 */
[----:B------:R-:W-:-:S13]  /*4150*/  ISETP.GE.U32.AND.EX P0, PT, R19, R17, PT, P0 ;  /* 0x000000111300720c */ /* 0x000fda0003f06100 */
[----:B------:R-:W-:Y:S05]  /*4160*/  @!P0 BRA `(.L_x_28182) ;  /* 0xfffffffc00948947 */ /* 0x000fea000383ffff */
.L_x_28122:
[----:B------:R-:W-:Y:S05]  /*4170*/  BSYNC.RECONVERGENT B7 ;  /* 0x0000000000077941 */ /* 0x000fea0003800200 */
.L_x_28121:
        /* <DEDUP_REMOVED lines=24> */
.L_x_28186:
[----:B------:R-:W-:Y:S05]  /*4300*/  BSYNC.RECONVERGENT B8 ;  /* 0x0000000000087941 */ /* 0x000fea0003800200 */
.L_x_28185:
        /* <DEDUP_REMOVED lines=20> */
.L_x_28188:
[----:B------:R-:W-:Y:S05]  /*4450*/  BSYNC.RECONVERGENT B8 ;  /* 0x0000000000087941 */ /* 0x000fea0003800200 */
.L_x_28187:
        /* <DEDUP_REMOVED lines=23> */
.L_x_28190:
[----:B------:R-:W-:Y:S05]  /*45d0*/  BSYNC.RECONVERGENT B8 ;  /* 0x0000000000087941 */ /* 0x000fea0003800200 */
.L_x_28189:
        /* <DEDUP_REMOVED lines=19> */
.L_x_28217:
        /* <DEDUP_REMOVED lines=28> */
.L_x_28194:
        /* <DEDUP_REMOVED lines=8> */
.L_x_28195:
[----:B------:R-:W-:Y:S05]  /*4950*/  BSYNC.RECONVERGENT B1 ;  /* 0x0000000000017941 */ /* 0x000fea0003800200 */
.L_x_28193:
        /* <DEDUP_REMOVED lines=45> */
.L_x_28197:
        /* <DEDUP_REMOVED lines=8> */
.L_x_28198:
[----:B------:R-:W-:Y:S05]  /*4cb0*/  BSYNC.RECONVERGENT B1 ;  /* 0x0000000000017941 */ /* 0x000fea0003800200 */
.L_x_28196:
        /* <DEDUP_REMOVED lines=44> */
.L_x_28200:
        /* <DEDUP_REMOVED lines=8> */
.L_x_28201:
[----:B------:R-:W-:Y:S05]  /*5000*/  BSYNC.RECONVERGENT B1 ;  /* 0x0000000000017941 */ /* 0x000fea0003800200 */
.L_x_28199:
        /* <DEDUP_REMOVED lines=43> */
.L_x_28203:
        /* <DEDUP_REMOVED lines=8> */
.L_x_28204:
[----:B------:R-:W-:Y:S05]  /*5340*/  BSYNC.RECONVERGENT B1 ;  /* 0x0000000000017941 */ /* 0x000fea0003800200 */
.L_x_28202:
        /* <DEDUP_REMOVED lines=44> */
.L_x_28206:
        /* <DEDUP_REMOVED lines=8> */
.L_x_28207:
[----:B------:R-:W-:Y:S05]  /*5690*/  BSYNC.RECONVERGENT B1 ;  /* 0x0000000000017941 */ /* 0x000fea0003800200 */
.L_x_28205:
        /* <DEDUP_REMOVED lines=44> */
.L_x_28209:
        /* <DEDUP_REMOVED lines=8> */
.L_x_28210:
[----:B------:R-:W-:Y:S05]  /*59e0*/  BSYNC.RECONVERGENT B1 ;  /* 0x0000000000017941 */ /* 0x000fea0003800200 */
.L_x_28208:
        /* <DEDUP_REMOVED lines=45> */
.L_x_28212:
        /* <DEDUP_REMOVED lines=8> */
.L_x_28213:
[----:B------:R-:W-:Y:S05]  /*5d40*/  BSYNC.RECONVERGENT B1 ;  /* 0x0000000000017941 */ /* 0x000fea0003800200 */
.L_x_28211:
        /* <DEDUP_REMOVED lines=45> */
.L_x_28215:
        /* <DEDUP_REMOVED lines=8> */
.L_x_28216:
[----:B------:R-:W-:Y:S05]  /*60a0*/  BSYNC.RECONVERGENT B1 ;  /* 0x0000000000017941 */ /* 0x000fea0003800200 */
.L_x_28214:
        /* <DEDUP_REMOVED lines=23> */
.L_x_28192:
[----:B------:R-:W-:-:S07]  /*6220*/  IADD3 R7, PT, PT, R8, 0x3, RZ ;  /* 0x0000000308077810 */ /* 0x000fce0007ffe0ff */
.L_x_28191:
        /* <DEDUP_REMOVED lines=31> */
.L_x_28221:
        /* <DEDUP_REMOVED lines=8> */
.L_x_28222:
[----:B------:R-:W-:Y:S05]  /*64a0*/  BSYNC.RECONVERGENT B0 ;  /* 0x0000000000007941 */ /* 0x000fea0003800200 */
.L_x_28220:
        /* <DEDUP_REMOVED lines=44> */
.L_x_28224:
        /* <DEDUP_REMOVED lines=8> */
.L_x_28225:
[----:B------:R-:W-:Y:S05]  /*67f0*/  BSYNC.RECONVERGENT B0 ;  /* 0x0000000000007941 */ /* 0x000fea0003800200 */
.L_x_28223:
        /* <DEDUP_REMOVED lines=44> */
.L_x_28227:
        /* <DEDUP_REMOVED lines=8> */
.L_x_28228:
[----:B------:R-:W-:Y:S05]  /*6b40*/  BSYNC.RECONVERGENT B0 ;  /* 0x0000000000007941 */ /* 0x000fea0003800200 */
.L_x_28226:
        /* <DEDUP_REMOVED lines=44> */
.L_x_28230:
        /* <DEDUP_REMOVED lines=8> */
.L_x_28231:
[----:B------:R-:W-:Y:S05]  /*6e90*/  BSYNC.RECONVERGENT B0 ;  /* 0x0000000000007941 */ /* 0x000fea0003800200 */
.L_x_28229:
        /* <DEDUP_REMOVED lines=18> */
.L_x_28219:
        /* <DEDUP_REMOVED lines=31> */
.L_x_28234:
        /* <DEDUP_REMOVED lines=8> */
.L_x_28235:
[----:B------:R-:W-:Y:S05]  /*7230*/  BSYNC.RECONVERGENT B0 ;  /* 0x0000000000007941 */ /* 0x000fea0003800200 */
.L_x_28233:
        /* <DEDUP_REMOVED lines=45> */
.L_x_28237:
        /* <DEDUP_REMOVED lines=8> */
.L_x_28238:
[----:B------:R-:W-:Y:S05]  /*7590*/  BSYNC.RECONVERGENT B0 ;  /* 0x0000000000007941 */ /* 0x000fea0003800200 */
.L_x_28236:
        /* <DEDUP_REMOVED lines=18> */
.L_x_28232:
        /* <DEDUP_REMOVED lines=31> */
.L_x_28240:
        /* <DEDUP_REMOVED lines=8> */
.L_x_28241:
[----:B------:R-:W-:Y:S05]  /*7930*/  BSYNC.RECONVERGENT B0 ;  /* 0x0000000000007941 */ /* 0x000fea0003800200 */
.L_x_28239:
        /* <DEDUP_REMOVED lines=10> */
.L_x_28218:
        /* <DEDUP_REMOVED lines=11> */
.L_x_28244:
        /* <DEDUP_REMOVED lines=21> */
.L_x_28243:
[----:B------:R-:W-:Y:S05]  /*7be0*/  BSYNC.RECONVERGENT B8 ;  /* 0x0000000000087941 */ /* 0x000fea0003800200 */
.L_x_28242:
[----:B------:R-:W-:-:S04]  /*7bf0*/  IADD3 R18, P0, PT, R18, 0x4, RZ ;  /* 0x0000000412127810 */ /* 0x000fc80007f1e0ff */
[----:B------:R-:W-:Y:S02]  /*7c00*/  IADD3.X R19, PT, PT, RZ, R19, RZ, P0, !PT ;  /* 0x00000013ff137210 */ /* 0x000fe400007fe4ff */
[----:B------:R-:W-:-:S04]  /*7c10*/  ISETP.GE.U32.AND P0, PT, R18, R16, PT ;  /* 0x000000101200720c */ /* 0x000fc80003f06070 */
[----:B------:R-:W-:-:S13]  /*7c20*/  ISETP.GE.U32.AND.EX P0, PT, R19, R17, PT, P0 ;  /* 0x000000111300720c */ /* 0x000fda0003f06100 */
[----:B------:R-:W-:Y:S05]  /*7c30*/  @!P0 BRA `(.L_x_28244) ;  /* 0xfffffffc00948947 */ /* 0x000fea000383ffff */
.L_x_28184:
[----:B------:R-:W-:Y:S05]  /*7c40*/  BSYNC.RECONVERGENT B7 ;  /* 0x0000000000077941 */ /* 0x000fea0003800200 */
.L_x_28183:
        /* <DEDUP_REMOVED lines=25> */
.L_x_28248:
[----:B------:R-:W-:Y:S05]  /*7de0*/  BSYNC.RECONVERGENT B8 ;  /* 0x0000000000087941 */ /* 0x000fea0003800200 */
.L_x_28247:
        /* <DEDUP_REMOVED lines=20> */
.L_x_28250:
[----:B------:R-:W-:Y:S05]  /*7f30*/  BSYNC.RECONVERGENT B8 ;  /* 0x0000000000087941 */ /* 0x000fea0003800200 */
.L_x_28249:
        /* <DEDUP_REMOVED lines=23> */
.L_x_28252:
[----:B------:R-:W-:Y:S05]  /*80b0*/  BSYNC.RECONVERGENT B8 ;  /* 0x0000000000087941 */ /* 0x000fea0003800200 */
.L_x_28251:
        /* <DEDUP_REMOVED lines=18> */
.L_x_28279:
        /* <DEDUP_REMOVED lines=28> */
.L_x_28256:
        /* <DEDUP_REMOVED lines=8> */
.L_x_28257:
[----:B------:R-:W-:Y:S05]  /*8420*/  BSYNC.RECONVERGENT B1 ;  /* 0x0000000000017941 */ /* 0x000fea0003800200 */
.L_x_28255:
        /* <DEDUP_REMOVED lines=43> */
.L_x_28259:
        /* <DEDUP_REMOVED lines=8> */
.L_x_28260:
[----:B------:R-:W-:Y:S05]  /*8760*/  BSYNC.RECONVERGENT B1 ;  /* 0x0000000000017941 */ /* 0x000fea0003800200 */
.L_x_28258:
        /* <DEDUP_REMOVED lines=45> */
.L_x_28262:
        /* <DEDUP_REMOVED lines=8> */
.L_x_28263:
[----:B------:R-:W-:Y:S05]  /*8ac0*/  BSYNC.RECONVERGENT B1 ;  /* 0x0000000000017941 */ /* 0x000fea0003800200 */
.L_x_28261:
        /* <DEDUP_REMOVED lines=44> */
.L_x_28265:
        /* <DEDUP_REMOVED lines=8> */
.L_x_28266:
[----:B------:R-:W-:Y:S05]  /*8e10*/  BSYNC.RECONVERGENT B1 ;  /* 0x0000000000017941 */ /* 0x000fea0003800200 */
.L_x_28264:
        /* <DEDUP_REMOVED lines=45> */
.L_x_28268:
        /* <DEDUP_REMOVED lines=8> */
.L_x_28269:
[----:B------:R-:W-:Y:S05]  /*9170*/  BSYNC.RECONVERGENT B1 ;  /* 0x0000000000017941 */ /* 0x000fea0003800200 */
.L_x_28267:
        /* <DEDUP_REMOVED lines=44> */
.L_x_28271:
        /* <DEDUP_REMOVED lines=8> */
.L_x_28272:
[----:B------:R-:W-:Y:S05]  /*94c0*/  BSYNC.RECONVERGENT B1 ;  /* 0x0000000000017941 */ /* 0x000fea0003800200 */
.L_x_28270:
        /* <DEDUP_REMOVED lines=44> */
.L_x_28274:
        /* <DEDUP_REMOVED lines=8> */
.L_x_28275:
[----:B------:R-:W-:Y:S05]  /*9810*/  BSYNC.RECONVERGENT B1 ;  /* 0x0000000000017941 */ /* 0x000fea0003800200 */
.L_x_28273:
        /* <DEDUP_REMOVED lines=44> */
.L_x_28277:
        /* <DEDUP_REMOVED lines=8> */
.L_x_28278:
[----:B------:R-:W-:Y:S05]  /*9b60*/  BSYNC.RECONVERGENT B1 ;  /* 0x0000000000017941 */ /* 0x000fea0003800200 */
.L_x_28276:
        /* <DEDUP_REMOVED lines=22> */
.L_x_28254:
[----:B------:R-:W-:-:S07]  /*9cd0*/  IADD3 R7, PT, PT, R8, 0x3, RZ ;  /* 0x0000000308077810 */ /* 0x000fce0007ffe0ff */
.L_x_28253:
        /* <DEDUP_REMOVED lines=31> */
.L_x_28283:
        /* <DEDUP_REMOVED lines=8> */
.L_x_28284:
[----:B------:R-:W-:Y:S05]  /*9f50*/  BSYNC.RECONVERGENT B0 ;  /* 0x0000000000007941 */ /* 0x000fea0003800200 */
.L_x_28282:
        /* <DEDUP_REMOVED lines=43> */
.L_x_28286:
        /* <DEDUP_REMOVED lines=8> */
.L_x_28287:
[----:B------:R-:W-:Y:S05]  /*a290*/  BSYNC.RECONVERGENT B0 ;  /* 0x0000000000007941 */ /* 0x000fea0003800200 */
.L_x_28285:
        /* <DEDUP_REMOVED lines=44> */
.L_x_28289:
        /* <DEDUP_REMOVED lines=8> */
.L_x_28290:
[----:B------:R-:W-:Y:S05]  /*a5e0*/  BSYNC.RECONVERGENT B0 ;  /* 0x0000000000007941 */ /* 0x000fea0003800200 */
.L_x_28288:
        /* <DEDUP_REMOVED lines=44> */
.L_x_28292:
        /* <DEDUP_REMOVED lines=8> */
.L_x_28293:
[----:B------:R-:W-:Y:S05]  /*a930*/  BSYNC.RECONVERGENT B0 ;  /* 0x0000000000007941 */ /* 0x000fea0003800200 */
.L_x_28291:
        /* <DEDUP_REMOVED lines=17> */
.L_x_28281:
        /* <DEDUP_REMOVED lines=31> */
.L_x_28296:
        /* <DEDUP_REMOVED lines=8> */
.L_x_28297:
[----:B------:R-:W-:Y:S05]  /*acc0*/  BSYNC.RECONVERGENT B0 ;  /* 0x0000000000007941 */ /* 0x000fea0003800200 */
.L_x_28295:
        /* <DEDUP_REMOVED lines=43> */
.L_x_28299:
        /* <DEDUP_REMOVED lines=8> */
.L_x_28300:
[----:B------:R-:W-:Y:S05]  /*b000*/  BSYNC.RECONVERGENT B0 ;  /* 0x0000000000007941 */ /* 0x000fea0003800200 */
.L_x_28298:
        /* <DEDUP_REMOVED lines=17> */
.L_x_28294:
        /* <DEDUP_REMOVED lines=31> */
.L_x_28302:
[----:B------:R-:W-:Y:S01]  /*b310*/  IMAD.MOV.U32 R0, RZ, RZ, R2 ;  /* 0x000000ffff007224 */ /* 0x000fe200078e0002 */
[----:B------:R-:W-:Y:S01]  /*b320*/  MOV R6, R3 ;  /* 0x0000000300067202 */ /* 0x000fe20000000f00 */
[----:B------:R-:W-:Y:S01]  /*b330*/  IMAD.MOV.U32 R11, RZ, RZ, R17 ;  /* 0x000000ffff0b7224 */ /* 0x000fe200078e0011 */
[----:B------:R-:W-:-:S07]  /*b340*/  MOV R10, 0xb360 ;  /* 0x0000b360000a7802 */ /* 0x000fce0000000f00 */
[----:B------:R-:W-:Y:S05]  /*b350*/  CALL.REL.NOINC `($__internal_67_$__cuda_sm20_rem_s64) ;  /* 0x0000005c00907944 */ /* 0x000fea0003c00000 */
[----:B------:R-:W-:Y:S01]  /*b360*/  MOV R2, R0 ;  /* 0x0000000000027202 */ /* 0x000fe20000000f00 */
[----:B------:R-:W-:-:S07]  /*b370*/  IMAD.MOV.U32 R3, RZ, RZ, R5 ;  /* 0x000000ffff037224 */ /* 0x000fce00078e0005 */
.L_x_28303:
[----:B------:R-:W-:Y:S05]  /*b380*/  BSYNC.RECONVERGENT B0 ;  /* 0x0000000000007941 */ /* 0x000fea0003800200 */
.L_x_28301:
[----:B------:R-:W0:Y:S02]  /*b390*/  LDC.64 R4, c[0x0][0x3b0] ;  /* 0x0000ec00ff047b82 */ /* 0x000e240000000a00 */
[----:B0-----:R-:W-:-:S06]  /*b3a0*/  IMAD.WIDE.U32 R4, R7, 0x8, R4 ;  /* 0x0000000807047825 */ /* 0x001fcc00078e0004 */
[----:B------:R-:W2:Y:S02]  /*b3b0*/  LDG.E.64 R4, desc[UR36][R4.64] ;  /* 0x0000002404047981 */ /* 0x000ea4000c1e1b00 */
[----:B--2---:R-:W-:Y:S02]  /*b3c0*/  IMAD R3, R3, R4, RZ ;  /* 0x0000000403037224 */ /* 0x004fe400078e02ff */
[----:B------:R-:W-:-:S04]  /*b3d0*/  IMAD.WIDE.U32 R22, R4, R2, R22 ;  /* 0x0000000204167225 */ /* 0x000fc800078e0016 */
[----:B------:R-:W-:-:S05]  /*b3e0*/  IMAD R3, R5, R2, R3 ;  /* 0x0000000205037224 */ /* 0x000fca00078e0203 */
[----:B------:R-:W-:-:S07]  /*b3f0*/  IADD3 R23, PT, PT, R23, R3, RZ ;  /* 0x0000000317177210 */ /* 0x000fce0007ffe0ff */
.L_x_28280:
        /* <DEDUP_REMOVED lines=11> */
.L_x_28306:
        /* <DEDUP_REMOVED lines=21> */
.L_x_28305:
[----:B------:R-:W-:Y:S05]  /*b600*/  BSYNC.RECONVERGENT B8 ;  /* 0x0000000000087941 */ /* 0x000fea0003800200 */
.L_x_28304:
[----:B------:R-:W-:-:S05]  /*b610*/  IADD3 R18, P0, PT, R18, 0x4, RZ ;  /* 0x0000000412127810 */ /* 0x000fca0007f1e0ff */
[----:B------:R-:W-:Y:S01]  /*b620*/  IMAD.X R19, RZ, RZ, R19, P0 ;  /* 0x000000ffff137224 */ /* 0x000fe200000e0613 */
[----:B------:R-:W-:-:S04]  /*b630*/  ISETP.GE.U32.AND P0, PT, R18, R16, PT ;  /* 0x000000101200720c */ /* 0x000fc80003f06070 */
[----:B------:R-:W-:-:S13]  /*b640*/  ISETP.GE.U32.AND.EX P0, PT, R19, R17, PT, P0 ;  /* 0x000000111300720c */ /* 0x000fda0003f06100 */
[----:B------:R-:W-:Y:S05]  /*b650*/  @!P0 BRA `(.L_x_28306) ;  /* 0xfffffffc00948947 */ /* 0x000fea000383ffff */
.L_x_28246:
[----:B------:R-:W-:Y:S05]  /*b660*/  BSYNC.RECONVERGENT B7 ;  /* 0x0000000000077941 */ /* 0x000fea0003800200 */
.L_x_28245:
        /* <DEDUP_REMOVED lines=24> */
.L_x_28310:
[----:B------:R-:W-:Y:S05]  /*b7f0*/  BSYNC.RECONVERGENT B8 ;  /* 0x0000000000087941 */ /* 0x000fea0003800200 */
.L_x_28309:
        /* <DEDUP_REMOVED lines=20> */
.L_x_28312:
[----:B------:R-:W-:Y:S05]  /*b940*/  BSYNC.RECONVERGENT B8 ;  /* 0x0000000000087941 */ /* 0x000fea0003800200 */
.L_x_28311:
        /* <DEDUP_REMOVED lines=23> */
.L_x_28314:
[----:B------:R-:W-:Y:S05]  /*bac0*/  BSYNC.RECONVERGENT B8 ;  /* 0x0000000000087941 */ /* 0x000fea0003800200 */
.L_x_28313:
        /* <DEDUP_REMOVED lines=18> */
.L_x_28341:
        /* <DEDUP_REMOVED lines=27> */
.L_x_28318:
        /* <DEDUP_REMOVED lines=8> */
.L_x_28319:
[----:B------:R-:W-:Y:S05]  /*be20*/  BSYNC.RECONVERGENT B1 ;  /* 0x0000000000017941 */ /* 0x000fea0003800200 */
.L_x_28317:
        /* <DEDUP_REMOVED lines=42> */
.L_x_28321:
        /* <DEDUP_REMOVED lines=8> */
.L_x_28322:
[----:B------:R-:W-:Y:S05]  /*c150*/  BSYNC.RECONVERGENT B1 ;  /* 0x0000000000017941 */ /* 0x000fea0003800200 */
.L_x_28320:
        /* <DEDUP_REMOVED lines=42> */
.L_x_28324:
        /* <DEDUP_REMOVED lines=8> */
.L_x_28325:
[----:B------:R-:W-:Y:S05]  /*c480*/  BSYNC.RECONVERGENT B1 ;  /* 0x0000000000017941 */ /* 0x000fea0003800200 */
.L_x_28323:
        /* <DEDUP_REMOVED lines=42> */
.L_x_28327:
        /* <DEDUP_REMOVED lines=8> */
.L_x_28328:
[----:B------:R-:W-:Y:S05]  /*c7b0*/  BSYNC.RECONVERGENT B1 ;  /* 0x0000000000017941 */ /* 0x000fea0003800200 */
.L_x_28326:
        /* <DEDUP_REMOVED lines=42> */
.L_x_28330:
        /* <DEDUP_REMOVED lines=8> */
.L_x_28331:
[----:B------:R-:W-:Y:S05]  /*cae0*/  BSYNC.RECONVERGENT B1 ;  /* 0x0000000000017941 */ /* 0x000fea0003800200 */
.L_x_28329:
        /* <DEDUP_REMOVED lines=43> */
.L_x_28333:
        /* <DEDUP_REMOVED lines=8> */
.L_x_28334:
[----:B------:R-:W-:Y:S05]  /*ce20*/  BSYNC.RECONVERGENT B1 ;  /* 0x0000000000017941 */ /* 0x000fea0003800200 */
.L_x_28332:
        /* <DEDUP_REMOVED lines=44> */
.L_x_28336:
        /* <DEDUP_REMOVED lines=8> */
.L_x_28337:
[----:B------:R-:W-:Y:S05]  /*d170*/  BSYNC.RECONVERGENT B1 ;  /* 0x0000000000017941 */ /* 0x000fea0003800200 */
.L_x_28335:
        /* <DEDUP_REMOVED lines=43> */
.L_x_28339:
        /* <DEDUP_REMOVED lines=8> */
.L_x_28340:
[----:B------:R-:W-:Y:S05]  /*d4b0*/  BSYNC.RECONVERGENT B1 ;  /* 0x0000000000017941 */ /* 0x000fea0003800200 */
.L_x_28338:
        /* <DEDUP_REMOVED lines=21> */
.L_x_28316:
[----:B------:R-:W-:-:S07]  /*d610*/  IADD3 R31, PT, PT, R7, 0x3, RZ ;  /* 0x00000003071f7810 */ /* 0x000fce0007ffe0ff */
.L_x_28315:
        /* <DEDUP_REMOVED lines=31> */
.L_x_28345:
        /* <DEDUP_REMOVED lines=8> */
.L_x_28346:
[----:B------:R-:W-:Y:S05]  /*d890*/  BSYNC.RECONVERGENT B0 ;  /* 0x0000000000007941 */ /* 0x000fea0003800200 */
.L_x_28344:
        /* <DEDUP_REMOVED lines=43> */
.L_x_28348:
        /* <DEDUP_REMOVED lines=8> */
.L_x_28349:
[----:B------:R-:W-:Y:S05]  /*dbd0*/  BSYNC.RECONVERGENT B0 ;  /* 0x0000000000007941 */ /* 0x000fea0003800200 */
.L_x_28347:
        /* <DEDUP_REMOVED lines=44> */
.L_x_28351:
        /* <DEDUP_REMOVED lines=8> */
.L_x_28352:
[----:B------:R-:W-:Y:S05]  /*df20*/  BSYNC.RECONVERGENT B0 ;  /* 0x0000000000007941 */ /* 0x000fea0003800200 */
.L_x_28350:
        /* <DEDUP_REMOVED lines=44> */
.L_x_28354:
        /* <DEDUP_REMOVED lines=8> */
.L_x_28355:
[----:B------:R-:W-:Y:S05]  /*e270*/  BSYNC.RECONVERGENT B0 ;  /* 0x0000000000007941 */ /* 0x000fea0003800200 */
.L_x_28353:
        /* <DEDUP_REMOVED lines=17> */
.L_x_28343:
        /* <DEDUP_REMOVED lines=31> */
.L_x_28358:
        /* <DEDUP_REMOVED lines=8> */
.L_x_28359:
[----:B------:R-:W-:Y:S05]  /*e600*/  BSYNC.RECONVERGENT B0 ;  /* 0x0000000000007941 */ /* 0x000fea0003800200 */
.L_x_28357:
        /* <DEDUP_REMOVED lines=43> */
.L_x_28361:
        /* <DEDUP_REMOVED lines=8> */
.L_x_28362:
[----:B------:R-:W-:Y:S05]  /*e940*/  BSYNC.RECONVERGENT B0 ;  /* 0x0000000000007941 */ /* 0x000fea0003800200 */
.L_x_28360:
        /* <DEDUP_REMOVED lines=17> */
.L_x_28356:
        /* <DEDUP_REMOVED lines=31> */
.L_x_28364:
[----:B------:R-:W-:Y:S01]  /*ec50*/  IMAD.MOV.U32 R0, RZ, RZ, R2 ;  /* 0x000000ffff007224 */ /* 0x000fe200078e0002 */
[----:B------:R-:W-:Y:S01]  /*ec60*/  MOV R6, R3 ;  /* 0x0000000300067202 */ /* 0x000fe20000000f00 */
[----:B------:R-:W-:Y:S01]  /*ec70*/  IMAD.MOV.U32 R11, RZ, RZ, R17 ;  /* 0x000000ffff0b7224 */ /* 0x000fe200078e0011 */
[----:B------:R-:W-:-:S07]  /*ec80*/  MOV R10, 0xeca0 ;  /* 0x0000eca0000a7802 */ /* 0x000fce0000000f00 */
[----:B------:R-:W-:Y:S05]  /*ec90*/  CALL.REL.NOINC `($__internal_67_$__cuda_sm20_rem_s64) ;  /* 0x0000002400407944 */ /* 0x000fea0003c00000 */
[----:B------:R-:W-:Y:S01]  /*eca0*/  MOV R2, R0 ;  /* 0x0000000000027202 */ /* 0x000fe20000000f00 */
[----:B------:R-:W-:-:S07]  /*ecb0*/  IMAD.MOV.U32 R3, RZ, RZ, R5 ;  /* 0x000000ffff037224 */ /* 0x000fce00078e0005 */
.L_x_28365:
[----:B------:R-:W-:Y:S05]  /*ecc0*/  BSYNC.RECONVERGENT B0 ;  /* 0x0000000000007941 */ /* 0x000fea0003800200 */
.L_x_28363:
[----:B------:R-:W0:Y:S02]  /*ecd0*/  LDC.64 R4, c[0x0][0x3b0] ;  /* 0x0000ec00ff047b82 */ /* 0x000e240000000a00 */
[----:B0-----:R-:W-:-:S06]  /*ece0*/  IMAD.WIDE.U32 R4, R31, 0x8, R4 ;  /* 0x000000081f047825 */ /* 0x001fcc00078e0004 */
[----:B------:R-:W2:Y:S02]  /*ecf0*/  LDG.E.64 R4, desc[UR36][R4.64] ;  /* 0x0000002404047981 */ /* 0x000ea4000c1e1b00 */
[----:B--2---:R-:W-:Y:S02]  /*ed00*/  IMAD R3, R3, R4, RZ ;  /* 0x0000000403037224 */ /* 0x004fe400078e02ff */
[----:B------:R-:W-:-:S04]  /*ed10*/  IMAD.WIDE.U32 R22, R4, R2, R22 ;  /* 0x0000000204167225 */ /* 0x000fc800078e0016 */
[----:B------:R-:W-:-:S05]  /*ed20*/  IMAD R3, R5, R2, R3 ;  /* 0x0000000205037224 */ /* 0x000fca00078e0203 */
[----:B------:R-:W-:-:S07]  /*ed30*/  IADD3 R23, PT, PT, R23, R3, RZ ;  /* 0x0000000317177210 */ /* 0x000fce0007ffe0ff */
.L_x_28342:
        /* <DEDUP_REMOVED lines=11> */
.L_x_28368:
        /* <DEDUP_REMOVED lines=21> */
.L_x_28367:
[----:B------:R-:W-:Y:S05]  /*ef40*/  BSYNC.RECONVERGENT B8 ;  /* 0x0000000000087941 */ /* 0x000fea0003800200 */
.L_x_28366:
[----:B------:R-:W-:-:S05]  /*ef50*/  IADD3 R18, P0, PT, R18, 0x4, RZ ;  /* 0x0000000412127810 */ /* 0x000fca0007f1e0ff */
[----:B------:R-:W-:Y:S01]  /*ef60*/  IMAD.X R19, RZ, RZ, R19, P0 ;  /* 0x000000ffff137224 */ /* 0x000fe200000e0613 */
[----:B------:R-:W-:-:S04]  /*ef70*/  ISETP.GE.U32.AND P0, PT, R18, R16, PT ;  /* 0x000000101200720c */ /* 0x000fc80003f06070 */
[----:B------:R-:W-:-:S13]  /*ef80*/  ISETP.GE.U32.AND.EX P0, PT, R19, R17, PT, P0 ;  /* 0x000000111300720c */ /* 0x000fda0003f06100 */
[----:B------:R-:W-:Y:S05]  /*ef90*/  @!P0 BRA `(.L_x_28368) ;  /* 0xfffffffc00948947 */ /* 0x000fea000383ffff */
.L_x_28308:
[----:B------:R-:W-:Y:S05]  /*efa0*/  BSYNC.RECONVERGENT B7 ;  /* 0x0000000000077941 */ /* 0x000fea0003800200 */
.L_x_28307:
[----:B------:R-:W-:Y:S05]  /*efb0*/  BRA `(.L_x_28369) ;  /* 0x0000001800a47947 */ /* 0x000fea0003800000 */
.L_x_28120:
        /* <DEDUP_REMOVED lines=23> */
.L_x_28373:
[----:B------:R-:W-:Y:S05]  /*f130*/  BSYNC.RECONVERGENT B8 ;  /* 0x0000000000087941 */ /* 0x000fea0003800200 */
.L_x_28372:
        /* <DEDUP_REMOVED lines=20> */
.L_x_28375:
[----:B------:R-:W-:Y:S05]  /*f280*/  BSYNC.RECONVERGENT B8 ;  /* 0x0000000000087941 */ /* 0x000fea0003800200 */
.L_x_28374:
        /* <DEDUP_REMOVED lines=23> */
.L_x_28377:
[----:B------:R-:W-:Y:S05]  /*f400*/  BSYNC.RECONVERGENT B8 ;  /* 0x0000000000087941 */ /* 0x000fea0003800200 */
.L_x_28376:
        /* <DEDUP_REMOVED lines=9> */
.L_x_28380:
        /* <DEDUP_REMOVED lines=21> */
.L_x_28379:
[----:B------:R-:W-:Y:S05]  /*f5f0*/  BSYNC.RECONVERGENT B8 ;  /* 0x0000000000087941 */ /* 0x000fea0003800200 */
.L_x_28378:
[----:B------:R-:W-:-:S04]  /*f600*/  IADD3 R18, P0, PT, R18, 0x4, RZ ;  /* 0x0000000412127810 */ /* 0x000fc80007f1e0ff */
[----:B------:R-:W-:Y:S02]  /*f610*/  IADD3.X R19, PT, PT, RZ, R19, RZ, P0, !PT ;  /* 0x00000013ff137210 */ /* 0x000fe400007fe4ff */
[----:B------:R-:W-:-:S04]  /*f620*/  ISETP.GE.U32.AND P0, PT, R18, R16, PT ;  /* 0x000000101200720c */ /* 0x000fc80003f06070 */
[----:B------:R-:W-:-:S13]  /*f630*/  ISETP.GE.U32.AND.EX P0, PT, R19, R17, PT, P0 ;  /* 0x000000111300720c */ /* 0x000fda0003f06100 */
[----:B------:R-:W-:Y:S05]  /*f640*/  @!P0 BRA `(.L_x_28380) ;  /* 0xfffffffc00948947 */ /* 0x000fea000383ffff */
.L_x_28371:
[----:B------:R-:W-:Y:S05]  /*f650*/  BSYNC.RECONVERGENT B7 ;  /* 0x0000000000077941 */ /* 0x000fea0003800200 */
.L_x_28370:
        /* <DEDUP_REMOVED lines=24> */
.L_x_28384:
[----:B------:R-:W-:Y:S05]  /*f7e0*/  BSYNC.RECONVERGENT B8 ;  /* 0x0000000000087941 */ /* 0x000fea0003800200 */
.L_x_28383:
        /* <DEDUP_REMOVED lines=20> */
.L_x_28386:
[----:B------:R-:W-:Y:S05]  /*f930*/  BSYNC.RECONVERGENT B8 ;  /* 0x0000000000087941 */ /* 0x000fea0003800200 */
.L_x_28385:
        /* <DEDUP_REMOVED lines=23> */
.L_x_28388:
[----:B------:R-:W-:Y:S05]  /*fab0*/  BSYNC.RECONVERGENT B8 ;  /* 0x0000000000087941 */ /* 0x000fea0003800200 */
.L_x_28387:
        /* <DEDUP_REMOVED lines=9> */
.L_x_28391:
        /* <DEDUP_REMOVED lines=21> */
.L_x_28390:
[----:B------:R-:W-:Y:S05]  /*fca0*/  BSYNC.RECONVERGENT B8 ;  /* 0x0000000000087941 */ /* 0x000fea0003800200 */
.L_x_28389:
[----:B------:R-:W-:-:S04]  /*fcb0*/  IADD3 R18, P0, PT, R18, 0x4, RZ ;  /* 0x0000000412127810 */ /* 0x000fc80007f1e0ff */
[----:B------:R-:W-:Y:S02]  /*fcc0*/  IADD3.X R19, PT, PT, RZ, R19, RZ, P0, !PT ;  /* 0x00000013ff137210 */ /* 0x000fe400007fe4ff */
[----:B------:R-:W-:-:S04]  /*fcd0*/  ISETP.GE.U32.AND P0, PT, R18, R16, PT ;  /* 0x000000101200720c */ /* 0x000fc80003f06070 */
[----:B------:R-:W-:-:S13]  /*fce0*/  ISETP.GE.U32.AND.EX P0, PT, R19, R17, PT, P0 ;  /* 0x000000111300720c */ /* 0x000fda0003f06100 */
[----:B------:R-:W-:Y:S05]  /*fcf0*/  @!P0 BRA `(.L_x_28391) ;  /* 0xfffffffc00948947 */ /* 0x000fea000383ffff */
.L_x_28382:
[----:B------:R-:W-:Y:S05]  /*fd00*/  BSYNC.RECONVERGENT B7 ;  /* 0x0000000000077941 */ /* 0x000fea0003800200 */
.L_x_28381:
        /* <DEDUP_REMOVED lines=24> */
.L_x_28395:
[----:B------:R-:W-:Y:S05]  /*fe90*/  BSYNC.RECONVERGENT B8 ;  /* 0x0000000000087941 */ /* 0x000fea0003800200 */
.L_x_28394:
        /* <DEDUP_REMOVED lines=20> */
.L_x_28397:
[----:B------:R-:W-:Y:S05]  /*ffe0*/  BSYNC.RECONVERGENT B8 ;  /* 0x0000000000087941 */ /* 0x000fea0003800200 */
.L_x_28396:
        /* <DEDUP_REMOVED lines=23> */
.L_x_28399:
[----:B------:R-:W-:Y:S05]  /*10160*/  BSYNC.RECONVERGENT B8 ;  /* 0x0000000000087941 */ /* 0x000fea0003800200 */
.L_x_28398:
        /* <DEDUP_REMOVED lines=9> */
.L_x_28402:
        /* <DEDUP_REMOVED lines=21> */
.L_x_28401:
[----:B------:R-:W-:Y:S05]  /*10350*/  BSYNC.RECONVERGENT B8 ;  /* 0x0000000000087941 */ /* 0x000fea0003800200 */
.L_x_28400:
[----:B------:R-:W-:-:S04]  /*10360*/  IADD3 R18, P0, PT, R18, 0x4, RZ ;  /* 0x0000000412127810 */ /* 0x000fc80007f1e0ff */
[----:B------:R-:W-:Y:S02]  /*10370*/  IADD3.X R19, PT, PT, RZ, R19, RZ, P0, !PT ;  /* 0x00000013ff137210 */ /* 0x000fe400007fe4ff */
[----:B------:R-:W-:-:S04]  /*10380*/  ISETP.GE.U32.AND P0, PT, R18, R16, PT ;  /* 0x000000101200720c */ /* 0x000fc80003f06070 */
[----:B------:R-:W-:-:S13]  /*10390*/  ISETP.GE.U32.AND.EX P0, PT, R19, R17, PT, P0 ;  /* 0x000000111300720c */ /* 0x000fda0003f06100 */
[----:B------:R-:W-:Y:S05]  /*103a0*/  @!P0 BRA `(.L_x_28402) ;  /* 0xfffffffc00948947 */ /* 0x000fea000383ffff */
.L_x_28393:
[----:B------:R-:W-:Y:S05]  /*103b0*/  BSYNC.RECONVERGENT B7 ;  /* 0x0000000000077941 */ /* 0x000fea0003800200 */
.L_x_28392:
        /* <DEDUP_REMOVED lines=23> */
.L_x_28404:
[----:B------:R-:W-:Y:S05]  /*10530*/  BSYNC.RECONVERGENT B7 ;  /* 0x0000000000077941 */ /* 0x000fea0003800200 */
.L_x_28403:
        /* <DEDUP_REMOVED lines=20> */
.L_x_28406:
[----:B------:R-:W-:Y:S05]  /*10680*/  BSYNC.RECONVERGENT B7 ;  /* 0x0000000000077941 */ /* 0x000fea0003800200 */
.L_x_28405:
        /* <DEDUP_REMOVED lines=23> */
.L_x_28408:
[----:B------:R-:W-:Y:S05]  /*10800*/  BSYNC.RECONVERGENT B7 ;  /* 0x0000000000077941 */ /* 0x000fea0003800200 */
.L_x_28407:
        /* <DEDUP_REMOVED lines=9> */
.L_x_28411:
        /* <DEDUP_REMOVED lines=21> */
.L_x_28410:
[----:B------:R-:W-:Y:S05]  /*109f0*/  BSYNC.RECONVERGENT B7 ;  /* 0x0000000000077941 */ /* 0x000fea0003800200 */
.L_x_28409:
[----:B------:R-:W-:-:S04]  /*10a00*/  IADD3 R18, P0, PT, R18, 0x4, RZ ;  /* 0x0000000412127810 */ /* 0x000fc80007f1e0ff */
[----:B------:R-:W-:Y:S02]  /*10a10*/  IADD3.X R19, PT, PT, RZ, R19, RZ, P0, !PT ;  /* 0x00000013ff137210 */ /* 0x000fe400007fe4ff */
[----:B------:R-:W-:-:S04]  /*10a20*/  ISETP.GE.U32.AND P0, PT, R18, R16, PT ;  /* 0x000000101200720c */ /* 0x000fc80003f06070 */
[----:B------:R-:W-:-:S13]  /*10a30*/  ISETP.GE.U32.AND.EX P0, PT, R19, R17, PT, P0 ;  /* 0x000000111300720c */ /* 0x000fda0003f06100 */
[----:B------:R-:W-:Y:S05]  /*10a40*/  @!P0 BRA `(.L_x_28411) ;  /* 0xfffffffc00948947 */ /* 0x000fea000383ffff */
.L_x_28369:
[----:B------:R-:W-:Y:S05]  /*10a50*/  BSYNC.RECONVERGENT B6 ;  /* 0x0000000000067941 */ /* 0x000fea0003800200 */
.L_x_28119:
        /* <DEDUP_REMOVED lines=17> */
.L_x_28414:
[----:B------:R-:W-:Y:S05]  /*10b70*/  BSYNC.RELIABLE B1 ;  /* 0x0000000000017941 */ /* 0x000fea0003800100 */
.L_x_28413:
[----:B------:R-:W-:-:S13]  /*10b80*/  ISETP.GE.AND P0, PT, R32, R51, PT ;  /* 0x000000332000720c */ /* 0x000fda0003f06270 */
[----:B0-----:R-:W0:Y:S01]  /*10b90*/  @!P0 LDC.64 R2, c[0x0][0x3c8] ;  /* 0x0000f200ff028b82 */ /* 0x001e220000000a00 */
[----:B------:R-:W-:Y:S02]  /*10ba0*/  @!P0 LEA R5, R52, R32, 0x9 ;  /* 0x0000002034058211 */ /* 0x000fe400078e48ff */
[----:B------:R-:W-:-:S03]  /*10bb0*/  @!P0 IADD3 R32, PT, PT, R32, 0x80, RZ ;  /* 0x0000008020208810 */ /* 0x000fc60007ffe0ff */
[----:B0-----:R-:W-:-:S05]  /*10bc0*/  @!P0 IMAD.WIDE.U32 R2, R5, 0x4, R2 ;  /* 0x0000000405028825 */ /* 0x001fca00078e0002 */
[----:B------:R1:W-:Y:S02]  /*10bd0*/  @!P0 STG.E desc[UR36][R2.64], RZ ;  /* 0x000000ff02008986 */ /* 0x0003e4000c101924 */
.L_x_28415:
[----:B------:R-:W-:Y:S05]  /*10be0*/  BSYNC.RECONVERGENT B0 ;  /* 0x0000000000007941 */ /* 0x000fea0003800200 */
.L_x_28412:
[----:B------:R-:W-:-:S13]  /*10bf0*/  ISETP.GE.AND P0, PT, R32, R51, PT ;  /* 0x000000332000720c */ /* 0x000fda0003f06270 */
[----:B------:R-:W-:Y:S05]  /*10c00*/  @P0 EXIT ;  /* 0x000000000000094d */ /* 0x000fea0003800000 */
[----:B01----:R-:W0:Y:S01]  /*10c10*/  LDC.64 R2, c[0x0][0x3c8] ;  /* 0x0000f200ff027b82 */ /* 0x003e220000000a00 */
[----:B------:R-:W-:-:S04]  /*10c20*/  IMAD R5, R52, 0x200, R32 ;  /* 0x0000020034057824 */ /* 0x000fc800078e0220 */
[----:B0-----:R-:W-:-:S05]  /*10c30*/  IMAD.WIDE.U32 R2, R5, 0x4, R2 ;  /* 0x0000000405027825 */ /* 0x001fca00078e0002 */
[----:B------:R-:W-:Y:S01]  /*10c40*/  STG.E desc[UR36][R2.64], RZ ;  /* 0x000000ff02007986 */ /* 0x000fe2000c101924 */
[----:B------:R-:W-:Y:S05]  /*10c50*/  EXIT ;  /* 0x000000000000794d */ /* 0x000fea0003800000 */
        .weak           $__internal_66_$__cuda_sm20_div_s64
        .type           $__internal_66_$__cuda_sm20_div_s64,@function
        .size           $__internal_66_$__cuda_sm20_div_s64,($__internal_67_$__cuda_sm20_rem_s64 - $__internal_66_$__cuda_sm20_div_s64)
$__internal_66_$__cuda_sm20_div_s64:
        /* <DEDUP_REMOVED lines=83> */
[----:B------:R-:W-:Y:S06]  /*11190*/  RET.REL.NODEC R4 `(_ZN2at6native27unrolled_elementwise_kernelIZZZNS0_67_GLOBAL__N__bb565c37_34_ValidateCompressedIndicesKernel_cu_33a4b88b42_validate_compressed_sparse_indices_kernelILNS2_8CDimNameE0ENS2_18CUDAKernelLauncherENS2_14EmptyVecKernelENS2_8DummyVecELm0EEEvRKNS_6TensorESA_lllENKUlvE1_clEvENKUlvE_clEvEUliiiiiE_St5arrayIPcLm6EELi4E23TrivialOffsetCalculatorILi5EjESH_ILi1EjENS0_6memory15LoadWithoutCastENSK_16StoreWithoutCastEEEviT_T0_T2_T3_T4_T5_) ;  /* 0xfffffeec04987950 */ /* 0x000fec0003c3ffff */
        .weak           $__internal_67_$__cuda_sm20_rem_s64
        .type           $__internal_67_$__cuda_sm20_rem_s64,@function
        .size           $__internal_67_$__cuda_sm20_rem_s64,(.L_x_40087 - $__internal_67_$__cuda_sm20_rem_s64)
$__internal_67_$__cuda_sm20_rem_s64:
        /* <DEDUP_REMOVED lines=77> */
[----:B------:R-:W-:Y:S06]  /*11670*/  RET.REL.NODEC R2 `(_ZN2at6native27unrolled_elementwise_kernelIZZZNS0_67_GLOBAL__N__bb565c37_34_ValidateCompressedIndicesKernel_cu_33a4b88b42_validate_compressed_sparse_indices_kernelILNS2_8CDimNameE0ENS2_18CUDAKernelLauncherENS2_14EmptyVecKernelENS2_8DummyVecELm0EEEvRKNS_6TensorESA_lllENKUlvE1_clEvENKUlvE_clEvEUliiiiiE_St5arrayIPcLm6EELi4E23TrivialOffsetCalculatorILi5EjESH_ILi1EjENS0_6memory15LoadWithoutCastENSK_16StoreWithoutCastEEEviT_T0_T2_T3_T4_T5_) ;  /* 0xfffffee802607950 */ /* 0x000fec0003c3ffff */
.L_x_28416:
        /* <DEDUP_REMOVED lines=16> */
.L_x_40087:


//--------------------- .text._ZN2at6native29vectorized_elementwise_kernelILi2EZZZNS0_67_GLOBAL__N__bb565c37_34_ValidateCompressedIndicesKernel_cu_33a4b88b42_validate_compressed_sparse_indices_kernelILNS2_8CDimNameE0ENS2_18CUDAKernelLauncherENS2_14EmptyVecKernelENS2_8DummyVecELm0EEEvRKNS_6TensorESA_lllENKUlvE1_clEvENKUlvE_clEvEUliiiiiE_St5arrayIPcLm6EEEEviT0_T1_ --------------------------
	.section	.text._ZN2at6native29vectorized_elementwise_kernelILi2EZZZNS0_67_GLOBAL__N__bb565c37_34_ValidateCompressedIndicesKernel_cu_33a4b88b42_validate_compressed_sparse_indices_kernelILNS2_8CDimNameE0ENS2_18CUDAKernelLauncherENS2_14EmptyVecKernelENS2_8DummyVecELm0EEEvRKNS_6TensorESA_lllENKUlvE1_clEvENKUlvE_clEvEUliiiiiE_St5arrayIPcLm6EEEEviT0_T1_,"ax",@progbits
	.align	128
        .global         _ZN2at6native29vectorized_elementwise_kernelILi2EZZZNS0_67_GLOBAL__N__bb565c37_34_ValidateCompressedIndicesKernel_cu_33a4b88b42_validate_compressed_sparse_indices_kernelILNS2_8CDimNameE0ENS2_18CUDAKernelLauncherENS2_14EmptyVecKernelENS2_8DummyVecELm0EEEvRKNS_6TensorESA_lllENKUlvE1_clEvENKUlvE_clEvEUliiiiiE_St5arrayIPcLm6EEEEviT0_T1_
        .type           _ZN2at6native29vectorized_elementwise_kernelILi2EZZZNS0_67_GLOBAL__N__bb565c37_34_ValidateCompressedIndicesKernel_cu_33a4b88b42_validate_compressed_sparse_indices_kernelILNS2_8CDimNameE0ENS2_18CUDAKernelLauncherENS2_14EmptyVecKernelENS2_8DummyVecELm0EEEvRKNS_6TensorESA_lllENKUlvE1_clEvENKUlvE_clEvEUliiiiiE_St5arrayIPcLm6EEEEviT0_T1_,@function
        .size           _ZN2at6native29vectorized_elementwise_kernelILi2EZZZNS0_67_GLOBAL__N__bb565c37_34_ValidateCompressedIndicesKernel_cu_33a4b88b42_validate_compressed_sparse_indices_kernelILNS2_8CDimNameE0ENS2_18CUDAKernelLauncherENS2_14EmptyVecKernelENS2_8DummyVecELm0EEEvRKNS_6TensorESA_lllENKUlvE1_clEvENKUlvE_clEvEUliiiiiE_St5arrayIPcLm6EEEEviT0_T1_,(.L_x_40089 - _ZN2at6native29vectorized_elementwise_kernelILi2EZZZNS0_67_GLOBAL__N__bb565c37_34_ValidateCompressedIndicesKernel_cu_33a4b88b42_validate_compressed_sparse_indices_kernelILNS2_8CDimNameE0ENS2_18CUDAKernelLauncherENS2_14EmptyVecKernelENS2_8DummyVecELm0EEEvRKNS_6TensorESA_lllENKUlvE1_clEvENKUlvE_clEvEUliiiiiE_St5arrayIPcLm6EEEEviT0_T1_)
        .other          _ZN2at6native29vectorized_elementwise_kernelILi2EZZZNS0_67_GLOBAL__N__bb565c37_34_ValidateCompressedIndicesKernel_cu_33a4b88b42_validate_compressed_sparse_indices_kernelILNS2_8CDimNameE0ENS2_18CUDAKernelLauncherENS2_14EmptyVecKernelENS2_8DummyVecELm0EEEvRKNS_6TensorESA_lllENKUlvE1_clEvENKUlvE_clEvEUliiiiiE_St5arrayIPcLm6EEEEviT0_T1_,@"STO_CUDA_ENTRY STV_DEFAULT"
_ZN2at6native29vectorized_elementwise_kernelILi2EZZZNS0_67_GLOBAL__N__bb565c37_34_ValidateCompressedIndicesKernel_cu_33a4b88b42_validate_compressed_sparse_indices_kernelILNS2_8CDimNameE0ENS2_18CUDAKernelLauncherENS2_14EmptyVecKernelENS2_8DummyVecELm0EEEvRKNS_6TensorESA_lllENKUlvE1_clEvENKUlvE_clEvEUliiiiiE_St5arrayIPcLm6EEEEviT0_T1_:
.text._ZN2at6native29vectorized_elementwise_kernelILi2EZZZNS0_67_GLOBAL__N__bb565c37_34_ValidateCompressedIndicesKernel_cu_33a4b88b42_validate_compressed_sparse_indices_kernelILNS2_8CDimNameE0ENS2_18CUDAKernelLauncherENS2_14EmptyVecKernelENS2_8DummyVecELm0EEEvRKNS_6TensorESA_lllENKUlvE1_clEvENKUlvE_clEvEUliiiiiE_St5arrayIPcLm6EEEEviT0_T1_:
        /* <DEDUP_REMOVED lines=229> */
.L_x_28421:
[----:B------:R-:W-:Y:S05]  /*0e50*/  BSYNC.RECONVERGENT B7 ;  /* 0x0000000000077941 */ /* 0x000fea0003800200 */
.L_x_28420:
        /* <DEDUP_REMOVED lines=20> */
.L_x_28423:
[----:B------:R-:W-:Y:S05]  /*0fa0*/  BSYNC.RECONVERGENT B7 ;  /* 0x0000000000077941 */ /* 0x000fea0003800200 */
.L_x_28422:
        /* <DEDUP_REMOVED lines=23> */
.L_x_28425:
[----:B------:R-:W-:Y:S05]  /*1120*/  BSYNC.RECONVERGENT B7 ;  /* 0x0000000000077941 */ /* 0x000fea0003800200 */
.L_x_28424:
        /* <DEDUP_REMOVED lines=24> */
.L_x_28453:
        /* <DEDUP_REMOVED lines=28> */
.L_x_28430:
[----:B------:R-:W-:Y:S01]  /*1470*/  MOV R8, R12 ;  /* 0x0000000c00087202 */ /* 0x000fe20000000f00 */
[----:B------:R-:W-:Y:S01]  /*1480*/  IMAD.MOV.U32 R6, RZ, RZ, R20 ;  /* 0x000000ffff067224 */ /* 0x000fe200078e0014 */
[----:B------:R-:W-:Y:S02]  /*1490*/  MOV R5, R21 ;  /* 0x0000001500057202 */ /* 0x000fe40000000f00 */
[----:B------:R-:W-:-:S07]  /*14a0*/  MOV R0, 0x14c0 ;  /* 0x000014c000007802 */ /* 0x000fce0000000f00 */
[----:B------:R-:W-:Y:S05]  /*14b0*/  CALL.REL.NOINC `($__internal_68_$__cuda_sm20_div_s64) ;  /* 0x000003a400f47944 */ /* 0x000fea0003c00000 */
[----:B------:R-:W-:Y:S01]  /*14c0*/  IMAD.MOV.U32 R16, RZ, RZ, R6 ;  /* 0x000000ffff107224 */ /* 0x000fe200078e0006 */
[----:B------:R-:W-:-:S07]  /*14d0*/  MOV R17, R5 ;  /* 0x0000000500117202 */ /* 0x000fce0000000f00 */
.L_x_28431:
[----:B------:R-:W-:Y:S05]  /*14e0*/  BSYNC.RECONVERGENT B1 ;  /* 0x0000000000017941 */ /* 0x000fea0003800200 */
.L_x_28429:
        /* <DEDUP_REMOVED lines=44> */
.L_x_28433:
[----:B------:R-:W-:Y:S01]  /*17b0*/  MOV R8, R16 ;  /* 0x0000001000087202 */ /* 0x000fe20000000f00 */
[----:B------:R-:W-:Y:S01]  /*17c0*/  IMAD.MOV.U32 R7, RZ, RZ, R17 ;  /* 0x000000ffff077224 */ /* 0x000fe200078e0011 */
[----:B------:R-:W-:Y:S01]  /*17d0*/  MOV R6, R18 ;  /* 0x0000001200067202 */ /* 0x000fe20000000f00 */
[----:B------:R-:W-:Y:S01]  /*17e0*/  IMAD.MOV.U32 R5, RZ, RZ, R19 ;  /* 0x000000ffff057224 */ /* 0x000fe200078e0013 */
[----:B------:R-:W-:-:S07]  /*17f0*/  MOV R0, 0x1810 ;  /* 0x0000181000007802 */ /* 0x000fce0000000f00 */
[----:B------:R-:W-:Y:S05]  /*1800*/  CALL.REL.NOINC `($__internal_68_$__cuda_sm20_div_s64) ;  /* 0x000003a400207944 */ /* 0x000fea0003c00000 */
[----:B------:R-:W-:Y:S01]  /*1810*/  MOV R20, R6 ;  /* 0x0000000600147202 */ /* 0x000fe20000000f00 */
[----:B------:R-:W-:-:S07]  /*1820*/  IMAD.MOV.U32 R21, RZ, RZ, R5 ;  /* 0x000000ffff157224 */ /* 0x000fce00078e0005 */
.L_x_28434:
[----:B------:R-:W-:Y:S05]  /*1830*/  BSYNC.RECONVERGENT B1 ;  /* 0x0000000000017941 */ /* 0x000fea0003800200 */
.L_x_28432:
        /* <DEDUP_REMOVED lines=44> */
.L_x_28436:
[----:B------:R-:W-:Y:S01]  /*1b00*/  IMAD.MOV.U32 R8, RZ, RZ, R20 ;  /* 0x000000ffff087224 */ /* 0x000fe200078e0014 */
[----:B------:R-:W-:Y:S01]  /*1b10*/  MOV R7, R21 ;  /* 0x0000001500077202 */ /* 0x000fe20000000f00 */
[----:B------:R-:W-:Y:S01]  /*1b20*/  IMAD.MOV.U32 R6, RZ, RZ, R12 ;  /* 0x000000ffff067224 */ /* 0x000fe200078e000c */
[----:B------:R-:W-:Y:S02]  /*1b30*/  MOV R5, R13 ;  /* 0x0000000d00057202 */ /* 0x000fe40000000f00 */
[----:B------:R-:W-:-:S07]  /*1b40*/  MOV R0, 0x1b60 ;  /* 0x00001b6000007802 */ /* 0x000fce0000000f00 */
[----:B------:R-:W-:Y:S05]  /*1b50*/  CALL.REL.NOINC `($__internal_68_$__cuda_sm20_div_s64) ;  /* 0x000003a0004c7944 */ /* 0x000fea0003c00000 */
[----:B------:R-:W-:Y:S01]  /*1b60*/  IMAD.MOV.U32 R18, RZ, RZ, R6 ;  /* 0x000000ffff127224 */ /* 0x000fe200078e0006 */
[----:B------:R-:W-:-:S07]  /*1b70*/  MOV R19, R5 ;  /* 0x0000000500137202 */ /* 0x000fce0000000f00 */
.L_x_28437:
[----:B------:R-:W-:Y:S05]  /*1b80*/  BSYNC.RECONVERGENT B1 ;  /* 0x0000000000017941 */ /* 0x000fea0003800200 */
.L_x_28435:
        /* <DEDUP_REMOVED lines=43> */
.L_x_28439:
        /* <DEDUP_REMOVED lines=8> */
.L_x_28440:
[----:B------:R-:W-:Y:S05]  /*1ec0*/  BSYNC.RECONVERGENT B1 ;  /* 0x0000000000017941 */ /* 0x000fea0003800200 */
.L_x_28438:
        /* <DEDUP_REMOVED lines=44> */
.L_x_28442:
        /* <DEDUP_REMOVED lines=8> */
.L_x_28443:
[----:B------:R-:W-:Y:S05]  /*2210*/  BSYNC.RECONVERGENT B1 ;  /* 0x0000000000017941 */ /* 0x000fea0003800200 */
.L_x_28441:
        /* <DEDUP_REMOVED lines=44> */
.L_x_28445:
        /* <DEDUP_REMOVED lines=8> */
.L_x_28446:
[----:B------:R-:W-:Y:S05]  /*2560*/  BSYNC.RECONVERGENT B1 ;  /* 0x0000000000017941 */ /* 0x000fea0003800200 */
.L_x_28444:
        /* <DEDUP_REMOVED lines=44> */
.L_x_28448:
        /* <DEDUP_REMOVED lines=8> */
.L_x_28449:
[----:B------:R-:W-:Y:S05]  /*28b0*/  BSYNC.RECONVERGENT B1 ;  /* 0x0000000000017941 */ /* 0x000fea0003800200 */
.L_x_28447:
        /* <DEDUP_REMOVED lines=45> */
.L_x_28451:
        /* <DEDUP_REMOVED lines=8> */
.L_x_28452:
[----:B------:R-:W-:Y:S05]  /*2c10*/  BSYNC.RECONVERGENT B1 ;  /* 0x0000000000017941 */ /* 0x000fea0003800200 */
.L_x_28450:
        /* <DEDUP_REMOVED lines=22> */
.L_x_28428:
[----:B------:R-:W-:-:S07]  /*2d80*/  VIADD R4, R4, 0x3 ;  /* 0x0000000304047836 */ /* 0x000fce0000000000 */
.L_x_28427:
        /* <DEDUP_REMOVED lines=31> */
.L_x_28456:
[----:B------:R-:W-:Y:S01]  /*2f80*/  MOV R8, R12 ;  /* 0x0000000c00087202 */ /* 0x000fe20000000f00 */
[----:B------:R-:W-:Y:S01]  /*2f90*/  IMAD.MOV.U32 R6, RZ, RZ, R20 ;  /* 0x000000ffff067224 */ /* 0x000fe200078e0014 */
[----:B------:R-:W-:Y:S02]  /*2fa0*/  MOV R5, R21 ;  /* 0x0000001500057202 */ /* 0x000fe40000000f00 */
[----:B------:R-:W-:-:S07]  /*2fb0*/  MOV R0, 0x2fd0 ;  /* 0x00002fd000007802 */ /* 0x000fce0000000f00 */
[----:B------:R-:W-:Y:S05]  /*2fc0*/  CALL.REL.NOINC `($__internal_68_$__cuda_sm20_div_s64) ;  /* 0x0000038c00307944 */ /* 0x000fea0003c00000 */
[----:B------:R-:W-:Y:S01]  /*2fd0*/  IMAD.MOV.U32 R18, RZ, RZ, R6 ;  /* 0x000000ffff127224 */ /* 0x000fe200078e0006 */
[----:B------:R-:W-:-:S07]  /*2fe0*/  MOV R19, R5 ;  /* 0x0000000500137202 */ /* 0x000fce0000000f00 */
.L_x_28457:
[----:B------:R-:W-:Y:S05]  /*2ff0*/  BSYNC.RECONVERGENT B0 ;  /* 0x0000000000007941 */ /* 0x000fea0003800200 */
.L_x_28455:
        /* <DEDUP_REMOVED lines=44> */
.L_x_28459:
        /* <DEDUP_REMOVED lines=8> */
.L_x_28460:
[----:B------:R-:W-:Y:S05]  /*3340*/  BSYNC.RECONVERGENT B0 ;  /* 0x0000000000007941 */ /* 0x000fea0003800200 */
.L_x_28458:
        /* <DEDUP_REMOVED lines=44> */
.L_x_28462:
        /* <DEDUP_REMOVED lines=8> */
.L_x_28463:
[----:B------:R-:W-:Y:S05]  /*3690*/  BSYNC.RECONVERGENT B0 ;  /* 0x0000000000007941 */ /* 0x000fea0003800200 */
.L_x_28461:
        /* <DEDUP_REMOVED lines=44> */
.L_x_28465:
        /* <DEDUP_REMOVED lines=8> */
.L_x_28466:
[----:B------:R-:W-:Y:S05]  /*39e0*/  BSYNC.RECONVERGENT B0 ;  /* 0x0000000000007941 */ /* 0x000fea0003800200 */
.L_x_28464:
        /* <DEDUP_REMOVED lines=16> */
.L_x_28454:
        /* <DEDUP_REMOVED lines=31> */
.L_x_28469:
[----:B------:R-:W-:Y:S01]  /*3ce0*/  MOV R8, R12 ;  /* 0x0000000c00087202 */ /* 0x000fe20000000f00 */
[----:B------:R-:W-:Y:S01]  /*3cf0*/  IMAD.MOV.U32 R6, RZ, RZ, R20 ;  /* 0x000000ffff067224 */ /* 0x000fe200078e0014 */
[----:B------:R-:W-:Y:S02]  /*3d00*/  MOV R5, R21 ;  /* 0x0000001500057202 */ /* 0x000fe40000000f00 */
[----:B------:R-:W-:-:S07]  /*3d10*/  MOV R0, 0x3d30 ;  /* 0x00003d3000007802 */ /* 0x000fce0000000f00 */
[----:B------:R-:W-:Y:S05]  /*3d20*/  CALL.REL.NOINC `($__internal_68_$__cuda_sm20_div_s64) ;  /* 0x0000037c00d87944 */ /* 0x000fea0003c00000 */
[----:B------:R-:W-:Y:S01]  /*3d30*/  IMAD.MOV.U32 R16, RZ, RZ, R6 ;  /* 0x000000ffff107224 */ /* 0x000fe200078e0006 */
[----:B------:R-:W-:-:S07]  /*3d40*/  MOV R17, R5 ;  /* 0x0000000500117202 */ /* 0x000fce0000000f00 */
.L_x_28470:
[----:B------:R-:W-:Y:S05]  /*3d50*/  BSYNC.RECONVERGENT B0 ;  /* 0x0000000000007941 */ /* 0x000fea0003800200 */
.L_x_28468:
        /* <DEDUP_REMOVED lines=44> */
.L_x_28472:
        /* <DEDUP_REMOVED lines=8> */
.L_x_28473:
[----:B------:R-:W-:Y:S05]  /*40a0*/  BSYNC.RECONVERGENT B0 ;  /* 0x0000000000007941 */ /* 0x000fea0003800200 */
.L_x_28471:
        /* <DEDUP_REMOVED lines=16> */
.L_x_28467:
        /* <DEDUP_REMOVED lines=31> */
.L_x_28475:
[----:B------:R-:W-:Y:S01]  /*43a0*/  MOV R3, R8 ;  /* 0x0000000800037202 */ /* 0x000fe20000000f00 */
[----:B------:R-:W-:Y:S01]  /*43b0*/  IMAD.MOV.U32 R0, RZ, RZ, R9 ;  /* 0x000000ffff007224 */ /* 0x000fe200078e0009 */
[----:B------:R-:W-:Y:S01]  /*43c0*/  MOV R25, R12 ;  /* 0x0000000c00197202 */ /* 0x000fe20000000f00 */
[----:B------:R-:W-:Y:S01]  /*43d0*/  IMAD.MOV.U32 R14, RZ, RZ, R7 ;  /* 0x000000ffff0e7224 */ /* 0x000fe200078e0007 */
[----:B------:R-:W-:-:S07]  /*43e0*/  MOV R5, 0x4400 ;  /* 0x0000440000057802 */ /* 0x000fce0000000f00 */
[----:B------:R-:W-:Y:S05]  /*43f0*/  CALL.REL.NOINC `($__internal_69_$__cuda_sm20_rem_s64) ;  /* 0x0000037c00747944 */ /* 0x000fea0003c00000 */
[----:B------:R-:W-:Y:S01]  /*4400*/  MOV R6, R0 ;  /* 0x0000000000067202 */ /* 0x000fe20000000f00 */
[----:B------:R-:W-:-:S07]  /*4410*/  IMAD.MOV.U32 R7, RZ, RZ, R3 ;  /* 0x000000ffff077224 */ /* 0x000fce00078e0003 */
.L_x_28476:
[----:B------:R-:W-:Y:S05]  /*4420*/  BSYNC.RECONVERGENT B0 ;  /* 0x0000000000007941 */ /* 0x000fea0003800200 */
.L_x_28474:
        /* <DEDUP_REMOVED lines=10> */
.L_x_28426:
        /* <DEDUP_REMOVED lines=11> */
.L_x_28479:
        /* <DEDUP_REMOVED lines=21> */
.L_x_28478:
[----:B------:R-:W-:Y:S05]  /*46d0*/  BSYNC.RECONVERGENT B7 ;  /* 0x0000000000077941 */ /* 0x000fea0003800200 */
.L_x_28477:
[----:B------:R-:W-:-:S04]  /*46e0*/  IADD3 R18, P0, PT, R18, 0x4, RZ ;  /* 0x0000000412127810 */ /* 0x000fc80007f1e0ff */
[----:B------:R-:W-:Y:S02]  /*46f0*/  IADD3.X R19, PT, PT, RZ, R19, RZ, P0, !PT ;  /* 0x00000013ff137210 */ /* 0x000fe400007fe4ff */
[----:B------:R-:W-:-:S04]  /*4700*/  ISETP.GE.U32.AND P0, PT, R18, R16, PT ;  /* 0x000000101200720c */ /* 0x000fc80003f06070 */
[----:B------:R-:W-:-:S13]  /*4710*/  ISETP.GE.U32.AND.EX P0, PT, R19, R17, PT, P0 ;  /* 0x000000111300720c */ /* 0x000fda0003f06100 */
[----:B------:R-:W-:Y:S05]  /*4720*/  @!P0 BRA `(.L_x_28479) ;  /* 0xfffffffc00948947 */ /* 0x000fea000383ffff */
.L_x_28419:
[----:B------:R-:W-:Y:S05]  /*4730*/  BSYNC.RECONVERGENT B6 ;  /* 0x0000000000067941 */ /* 0x000fea0003800200 */
.L_x_28418:
        /* <DEDUP_REMOVED lines=24> */
.L_x_28483:
[----:B------:R-:W-:Y:S05]  /*48c0*/  BSYNC.RECONVERGENT B7 ;  /* 0x0000000000077941 */ /* 0x000fea0003800200 */
.L_x_28482:
        /* <DEDUP_REMOVED lines=20> */
.L_x_28485:
[----:B------:R-:W-:Y:S05]  /*4a10*/  BSYNC.RECONVERGENT B7 ;  /* 0x0000000000077941 */ /* 0x000fea0003800200 */
.L_x_28484:
        /* <DEDUP_REMOVED lines=23> */
.L_x_28487:
[----:B------:R-:W-:Y:S05]  /*4b90*/  BSYNC.RECONVERGENT B7 ;  /* 0x0000000000077941 */ /* 0x000fea0003800200 */
.L_x_28486:
        /* <DEDUP_REMOVED lines=24> */
.L_x_28515:
        /* <DEDUP_REMOVED lines=28> */
.L_x_28492:
[----:B------:R-:W-:Y:S01]  /*4ee0*/  MOV R8, R12 ;  /* 0x0000000c00087202 */ /* 0x000fe20000000f00 */
[----:B------:R-:W-:Y:S01]  /*4ef0*/  IMAD.MOV.U32 R6, RZ, RZ, R20 ;  /* 0x000000ffff067224 */ /* 0x000fe200078e0014 */
[----:B------:R-:W-:Y:S02]  /*4f00*/  MOV R5, R21 ;  /* 0x0000001500057202 */ /* 0x000fe40000000f00 */
[----:B------:R-:W-:-:S07]  /*4f10*/  MOV R0, 0x4f30 ;  /* 0x00004f3000007802 */ /* 0x000fce0000000f00 */
[----:B------:R-:W-:Y:S05]  /*4f20*/  CALL.REL.NOINC `($__internal_68_$__cuda_sm20_div_s64) ;  /* 0x0000036c00587944 */ /* 0x000fea0003c00000 */
[----:B------:R-:W-:Y:S01]  /*4f30*/  IMAD.MOV.U32 R16, RZ, RZ, R6 ;  /* 0x000000ffff107224 */ /* 0x000fe200078e0006 */
[----:B------:R-:W-:-:S07]  /*4f40*/  MOV R17, R5 ;  /* 0x0000000500117202 */ /* 0x000fce0000000f00 */
.L_x_28493:
[----:B------:R-:W-:Y:S05]  /*4f50*/  BSYNC.RECONVERGENT B1 ;  /* 0x0000000000017941 */ /* 0x000fea0003800200 */
.L_x_28491:
        /* <DEDUP_REMOVED lines=44> */
.L_x_28495:
        /* <DEDUP_REMOVED lines=8> */
.L_x_28496:
[----:B------:R-:W-:Y:S05]  /*52a0*/  BSYNC.RECONVERGENT B1 ;  /* 0x0000000000017941 */ /* 0x000fea0003800200 */
.L_x_28494:
        /* <DEDUP_REMOVED lines=44> */
.L_x_28498:
        /* <DEDUP_REMOVED lines=8> */
.L_x_28499:
[----:B------:R-:W-:Y:S05]  /*55f0*/  BSYNC.RECONVERGENT B1 ;  /* 0x0000000000017941 */ /* 0x000fea0003800200 */
.L_x_28497:
        /* <DEDUP_REMOVED lines=43> */
.L_x_28501:
        /* <DEDUP_REMOVED lines=8> */
.L_x_28502:
[----:B------:R-:W-:Y:S05]  /*5930*/  BSYNC.RECONVERGENT B1 ;  /* 0x0000000000017941 */ /* 0x000fea0003800200 */
.L_x_28500:
        /* <DEDUP_REMOVED lines=44> */
.L_x_28504:
        /* <DEDUP_REMOVED lines=8> */
.L_x_28505:
[----:B------:R-:W-:Y:S05]  /*5c80*/  BSYNC.RECONVERGENT B1 ;  /* 0x0000000000017941 */ /* 0x000fea0003800200 */
.L_x_28503:
        /* <DEDUP_REMOVED lines=44> */
.L_x_28507:
        /* <DEDUP_REMOVED lines=8> */
.L_x_28508:
[----:B------:R-:W-:Y:S05]  /*5fd0*/  BSYNC.RECONVERGENT B1 ;  /* 0x0000000000017941 */ /* 0x000fea0003800200 */
.L_x_28506:
        /* <DEDUP_REMOVED lines=44> */
.L_x_28510:
        /* <DEDUP_REMOVED lines=8> */
.L_x_28511:
[----:B------:R-:W-:Y:S05]  /*6320*/  BSYNC.RECONVERGENT B1 ;  /* 0x0000000000017941 */ /* 0x000fea0003800200 */
.L_x_28509:
        /* <DEDUP_REMOVED lines=45> */
.L_x_28513:
        /* <DEDUP_REMOVED lines=8> */
.L_x_28514:
[----:B------:R-:W-:Y:S05]  /*6680*/  BSYNC.RECONVERGENT B1 ;  /* 0x0000000000017941 */ /* 0x000fea0003800200 */
.L_x_28512:
        /* <DEDUP_REMOVED lines=22> */
.L_x_28490:
[----:B------:R-:W-:-:S07]  /*67f0*/  VIADD R4, R4, 0x3 ;  /* 0x0000000304047836 */ /* 0x000fce0000000000 */
.L_x_28489:
        /* <DEDUP_REMOVED lines=31> */
.L_x_28518:
[----:B------:R-:W-:Y:S01]  /*69f0*/  MOV R8, R12 ;  /* 0x0000000c00087202 */ /* 0x000fe20000000f00 */
[----:B------:R-:W-:Y:S01]  /*6a00*/  IMAD.MOV.U32 R6, RZ, RZ, R20 ;  /* 0x000000ffff067224 */ /* 0x000fe200078e0014 */
[----:B------:R-:W-:Y:S02]  /*6a10*/  MOV R5, R21 ;  /* 0x0000001500057202 */ /* 0x000fe40000000f00 */
[----:B------:R-:W-:-:S07]  /*6a20*/  MOV R0, 0x6a40 ;  /* 0x00006a4000007802 */ /* 0x000fce0000000f00 */
[----:B------:R-:W-:Y:S05]  /*6a30*/  CALL.REL.NOINC `($__internal_68_$__cuda_sm20_div_s64) ;  /* 0x0000035000947944 */ /* 0x000fea0003c00000 */
[----:B------:R-:W-:Y:S01]  /*6a40*/  IMAD.MOV.U32 R18, RZ, RZ, R6 ;  /* 0x000000ffff127224 */ /* 0x000fe200078e0006 */
[----:B------:R-:W-:-:S07]  /*6a50*/  MOV R19, R5 ;  /* 0x0000000500137202 */ /* 0x000fce0000000f00 */
.L_x_28519:
[----:B------:R-:W-:Y:S05]  /*6a60*/  BSYNC.RECONVERGENT B0 ;  /* 0x0000000000007941 */ /* 0x000fea0003800200 */
.L_x_28517:
        /* <DEDUP_REMOVED lines=44> */
.L_x_28521:
        /* <DEDUP_REMOVED lines=8> */
.L_x_28522:
[----:B------:R-:W-:Y:S05]  /*6db0*/  BSYNC.RECONVERGENT B0 ;  /* 0x0000000000007941 */ /* 0x000fea0003800200 */
.L_x_28520:
        /* <DEDUP_REMOVED lines=44> */
.L_x_28524:
        /* <DEDUP_REMOVED lines=8> */
.L_x_28525:
[----:B------:R-:W-:Y:S05]  /*7100*/  BSYNC.RECONVERGENT B0 ;  /* 0x0000000000007941 */ /* 0x000fea0003800200 */
.L_x_28523:
        /* <DEDUP_REMOVED lines=44> */
.L_x_28527:
        /* <DEDUP_REMOVED lines=8> */
.L_x_28528:
[----:B------:R-:W-:Y:S05]  /*7450*/  BSYNC.RECONVERGENT B0 ;  /* 0x0000000000007941 */ /* 0x000fea0003800200 */
.L_x_28526:
        /* <DEDUP_REMOVED lines=16> */
.L_x_28516:
        /* <DEDUP_REMOVED lines=31> */
.L_x_28531:
[----:B------:R-:W-:Y:S01]  /*7750*/  MOV R8, R12 ;  /* 0x0000000c00087202 */ /* 0x000fe20000000f00 */
[----:B------:R-:W-:Y:S01]  /*7760*/  IMAD.MOV.U32 R6, RZ, RZ, R20 ;  /* 0x000000ffff067224 */ /* 0x000fe200078e0014 */
[----:B------:R-:W-:Y:S02]  /*7770*/  MOV R5, R21 ;  /* 0x0000001500057202 */ /* 0x000fe40000000f00 */
[----:B------:R-:W-:-:S07]  /*7780*/  MOV R0, 0x77a0 ;  /* 0x000077a000007802 */ /* 0x000fce0000000f00 */
[----:B------:R-:W-:Y:S05]  /*7790*/  CALL.REL.NOINC `($__internal_68_$__cuda_sm20_div_s64) ;  /* 0x00000344003c7944 */ /* 0x000fea0003c00000 */
[----:B------:R-:W-:Y:S01]  /*77a0*/  IMAD.MOV.U32 R16, RZ, RZ, R6 ;  /* 0x000000ffff107224 */ /* 0x000fe200078e0006 */
[----:B------:R-:W-:-:S07]  /*77b0*/  MOV R17, R5 ;  /* 0x0000000500117202 */ /* 0x000fce0000000f00 */
.L_x_28532:
[----:B------:R-:W-:Y:S05]  /*77c0*/  BSYNC.RECONVERGENT B0 ;  /* 0x0000000000007941 */ /* 0x000fea0003800200 */
.L_x_28530:
        /* <DEDUP_REMOVED lines=44> */
.L_x_28534:
        /* <DEDUP_REMOVED lines=8> */
.L_x_28535:
[----:B------:R-:W-:Y:S05]  /*7b10*/  BSYNC.RECONVERGENT B0 ;  /* 0x0000000000007941 */ /* 0x000fea0003800200 */
.L_x_28533:
        /* <DEDUP_REMOVED lines=16> */
.L_x_28529:
        /* <DEDUP_REMOVED lines=31> */
.L_x_28537:
        /* <DEDUP_REMOVED lines=8> */
.L_x_28538:
[----:B------:R-:W-:Y:S05]  /*7e90*/  BSYNC.RECONVERGENT B0 ;  /* 0x0000000000007941 */ /* 0x000fea0003800200 */
.L_x_28536:
        /* <DEDUP_REMOVED lines=10> */
.L_x_28488:
        /* <DEDUP_REMOVED lines=11> */
.L_x_28541:
        /* <DEDUP_REMOVED lines=21> */
.L_x_28540:
[----:B------:R-:W-:Y:S05]  /*8140*/  BSYNC.RECONVERGENT B7 ;  /* 0x0000000000077941 */ /* 0x000fea0003800200 */
.L_x_28539:
[----:B------:R-:W-:-:S04]  /*8150*/  IADD3 R18, P0, PT, R18, 0x4, RZ ;  /* 0x0000000412127810 */ /* 0x000fc80007f1e0ff */
[----:B------:R-:W-:Y:S02]  /*8160*/  IADD3.X R19, PT, PT, RZ, R19, RZ, P0, !PT ;  /* 0x00000013ff137210 */ /* 0x000fe400007fe4ff */
[----:B------:R-:W-:-:S04]  /*8170*/  ISETP.GE.U32.AND P0, PT, R18, R16, PT ;  /* 0x000000101200720c */ /* 0x000fc80003f06070 */
[----:B------:R-:W-:-:S13]  /*8180*/  ISETP.GE.U32.AND.EX P0, PT, R19, R17, PT, P0 ;  /* 0x000000111300720c */ /* 0x000fda0003f06100 */
[----:B------:R-:W-:Y:S05]  /*8190*/  @!P0 BRA `(.L_x_28541) ;  /* 0xfffffffc00948947 */ /* 0x000fea000383ffff */
.L_x_28481:
[----:B------:R-:W-:Y:S05]  /*81a0*/  BSYNC.RECONVERGENT B6 ;  /* 0x0000000000067941 */ /* 0x000fea0003800200 */
.L_x_28480:
        /* <DEDUP_REMOVED lines=24> */
.L_x_28545:
[----:B------:R-:W-:Y:S05]  /*8330*/  BSYNC.RECONVERGENT B7 ;  /* 0x0000000000077941 */ /* 0x000fea0003800200 */
.L_x_28544:
        /* <DEDUP_REMOVED lines=20> */
.L_x_28547:
[----:B------:R-:W-:Y:S05]  /*8480*/  BSYNC.RECONVERGENT B7 ;  /* 0x0000000000077941 */ /* 0x000fea0003800200 */
.L_x_28546:
        /* <DEDUP_REMOVED lines=23> */
.L_x_28549:
[----:B------:R-:W-:Y:S05]  /*8600*/  BSYNC.RECONVERGENT B7 ;  /* 0x0000000000077941 */ /* 0x000fea0003800200 */
.L_x_28548:
        /* <DEDUP_REMOVED lines=24> */
.L_x_28577:
        /* <DEDUP_REMOVED lines=28> */
.L_x_28554:
[----:B------:R-:W-:Y:S01]  /*8950*/  MOV R8, R12 ;  /* 0x0000000c00087202 */ /* 0x000fe20000000f00 */
[----:B------:R-:W-:Y:S01]  /*8960*/  IMAD.MOV.U32 R6, RZ, RZ, R16 ;  /* 0x000000ffff067224 */ /* 0x000fe200078e0010 */
[----:B------:R-:W-:Y:S02]  /*8970*/  MOV R5, R17 ;  /* 0x0000001100057202 */ /* 0x000fe40000000f00 */
[----:B------:R-:W-:-:S07]  /*8980*/  MOV R0, 0x89a0 ;  /* 0x000089a000007802 */ /* 0x000fce0000000f00 */
[----:B------:R-:W-:Y:S05]  /*8990*/  CALL.REL.NOINC `($__internal_68_$__cuda_sm20_div_s64) ;  /* 0x0000033000bc7944 */ /* 0x000fea0003c00000 */
[----:B------:R-:W-:Y:S01]  /*89a0*/  IMAD.MOV.U32 R18, RZ, RZ, R6 ;  /* 0x000000ffff127224 */ /* 0x000fe200078e0006 */
[----:B------:R-:W-:-:S07]  /*89b0*/  MOV R19, R5 ;  /* 0x0000000500137202 */ /* 0x000fce0000000f00 */
.L_x_28555:
[----:B------:R-:W-:Y:S05]  /*89c0*/  BSYNC.RECONVERGENT B1 ;  /* 0x0000000000017941 */ /* 0x000fea0003800200 */
.L_x_28553:
        /* <DEDUP_REMOVED lines=44> */
.L_x_28557:
        /* <DEDUP_REMOVED lines=8> */
.L_x_28558:
[----:B------:R-:W-:Y:S05]  /*8d10*/  BSYNC.RECONVERGENT B1 ;  /* 0x0000000000017941 */ /* 0x000fea0003800200 */
.L_x_28556:
        /* <DEDUP_REMOVED lines=45> */
.L_x_28560:
        /* <DEDUP_REMOVED lines=8> */
.L_x_28561:
[----:B------:R-:W-:Y:S05]  /*9070*/  BSYNC.RECONVERGENT B1 ;  /* 0x0000000000017941 */ /* 0x000fea0003800200 */
.L_x_28559:
        /* <DEDUP_REMOVED lines=44> */
.L_x_28563:
        /* <DEDUP_REMOVED lines=8> */
.L_x_28564:
[----:B------:R-:W-:Y:S05]  /*93c0*/  BSYNC.RECONVERGENT B1 ;  /* 0x0000000000017941 */ /* 0x000fea0003800200 */
.L_x_28562:
        /* <DEDUP_REMOVED lines=45> */
.L_x_28566:
        /* <DEDUP_REMOVED lines=8> */
.L_x_28567:
[----:B------:R-:W-:Y:S05]  /*9720*/  BSYNC.RECONVERGENT B1 ;  /* 0x0000000000017941 */ /* 0x000fea0003800200 */
.L_x_28565:
        /* <DEDUP_REMOVED lines=44> */
.L_x_28569:
        /* <DEDUP_REMOVED lines=8> */
.L_x_28570:
[----:B------:R-:W-:Y:S05]  /*9a70*/  BSYNC.RECONVERGENT B1 ;  /* 0x0000000000017941 */ /* 0x000fea0003800200 */
.L_x_28568:
        /* <DEDUP_REMOVED lines=45> */
.L_x_28572:
        /* <DEDUP_REMOVED lines=8> */
.L_x_28573:
[----:B------:R-:W-:Y:S05]  /*9dd0*/  BSYNC.RECONVERGENT B1 ;  /* 0x0000000000017941 */ /* 0x000fea0003800200 */
.L_x_28571:
        /* <DEDUP_REMOVED lines=44> */
.L_x_28575:
        /* <DEDUP_REMOVED lines=8> */
.L_x_28576:
[----:B------:R-:W-:Y:S05]  /*a120*/  BSYNC.RECONVERGENT B1 ;  /* 0x0000000000017941 */ /* 0x000fea0003800200 */
.L_x_28574:
        /* <DEDUP_REMOVED lines=21> */
.L_x_28552:
[----:B------:R-:W-:-:S07]  /*a280*/  VIADD R4, R4, 0x3 ;  /* 0x0000000304047836 */ /* 0x000fce0000000000 */
.L_x_28551:
        /* <DEDUP_REMOVED lines=31> */
.L_x_28580:
[----:B------:R-:W-:Y:S01]  /*a480*/  MOV R8, R12 ;  /* 0x0000000c00087202 */ /* 0x000fe20000000f00 */
[----:B------:R-:W-:Y:S01]  /*a490*/  IMAD.MOV.U32 R6, RZ, RZ, R20 ;  /* 0x000000ffff067224 */ /* 0x000fe200078e0014 */
[----:B------:R-:W-:Y:S02]  /*a4a0*/  MOV R5, R21 ;  /* 0x0000001500057202 */ /* 0x000fe40000000f00 */
[----:B------:R-:W-:-:S07]  /*a4b0*/  MOV R0, 0xa4d0 ;  /* 0x0000a4d000007802 */ /* 0x000fce0000000f00 */
[----:B------:R-:W-:Y:S05]  /*a4c0*/  CALL.REL.NOINC `($__internal_68_$__cuda_sm20_div_s64) ;  /* 0x0000031400f07944 */ /* 0x000fea0003c00000 */
[----:B------:R-:W-:Y:S01]  /*a4d0*/  IMAD.MOV.U32 R18, RZ, RZ, R6 ;  /* 0x000000ffff127224 */ /* 0x000fe200078e0006 */
[----:B------:R-:W-:-:S07]  /*a4e0*/  MOV R19, R5 ;  /* 0x0000000500137202 */ /* 0x000fce0000000f00 */
.L_x_28581:
[----:B------:R-:W-:Y:S05]  /*a4f0*/  BSYNC.RECONVERGENT B0 ;  /* 0x0000000000007941 */ /* 0x000fea0003800200 */
.L_x_28579:
        /* <DEDUP_REMOVED lines=44> */
.L_x_28583:
        /* <DEDUP_REMOVED lines=8> */
.L_x_28584:
[----:B------:R-:W-:Y:S05]  /*a840*/  BSYNC.RECONVERGENT B0 ;  /* 0x0000000000007941 */ /* 0x000fea0003800200 */
.L_x_28582:
        /* <DEDUP_REMOVED lines=44> */
.L_x_28586:
        /* <DEDUP_REMOVED lines=8> */
.L_x_28587:
[----:B------:R-:W-:Y:S05]  /*ab90*/  BSYNC.RECONVERGENT B0 ;  /* 0x0000000000007941 */ /* 0x000fea0003800200 */
.L_x_28585:
        /* <DEDUP_REMOVED lines=44> */
.L_x_28589:
        /* <DEDUP_REMOVED lines=8> */
.L_x_28590:
[----:B------:R-:W-:Y:S05]  /*aee0*/  BSYNC.RECONVERGENT B0 ;  /* 0x0000000000007941 */ /* 0x000fea0003800200 */
.L_x_28588:
        /* <DEDUP_REMOVED lines=16> */
.L_x_28578:
        /* <DEDUP_REMOVED lines=31> */
.L_x_28593:
[----:B------:R-:W-:Y:S01]  /*b1e0*/  MOV R8, R12 ;  /* 0x0000000c00087202 */ /* 0x000fe20000000f00 */
[----:B------:R-:W-:Y:S01]  /*b1f0*/  IMAD.MOV.U32 R6, RZ, RZ, R20 ;  /* 0x000000ffff067224 */ /* 0x000fe200078e0014 */
[----:B------:R-:W-:Y:S02]  /*b200*/  MOV R5, R21 ;  /* 0x0000001500057202 */ /* 0x000fe40000000f00 */
[----:B------:R-:W-:-:S07]  /*b210*/  MOV R0, 0xb230 ;  /* 0x0000b23000007802 */ /* 0x000fce0000000f00 */
[----:B------:R-:W-:Y:S05]  /*b220*/  CALL.REL.NOINC `($__internal_68_$__cuda_sm20_div_s64) ;  /* 0x0000030800987944 */ /* 0x000fea0003c00000 */
[----:B------:R-:W-:Y:S01]  /*b230*/  IMAD.MOV.U32 R16, RZ, RZ, R6 ;  /* 0x000000ffff107224 */ /* 0x000fe200078e0006 */
[----:B------:R-:W-:-:S07]  /*b240*/  MOV R17, R5 ;  /* 0x0000000500117202 */ /* 0x000fce0000000f00 */
.L_x_28594:
[----:B------:R-:W-:Y:S05]  /*b250*/  BSYNC.RECONVERGENT B0 ;  /* 0x0000000000007941 */ /* 0x000fea0003800200 */
.L_x_28592:
        /* <DEDUP_REMOVED lines=44> */
.L_x_28596:
        /* <DEDUP_REMOVED lines=8> */
.L_x_28597:
[----:B------:R-:W-:Y:S05]  /*b5a0*/  BSYNC.RECONVERGENT B0 ;  /* 0x0000000000007941 */ /* 0x000fea0003800200 */
.L_x_28595:
        /* <DEDUP_REMOVED lines=16> */
.L_x_28591:
        /* <DEDUP_REMOVED lines=31> */
.L_x_28599:
        /* <DEDUP_REMOVED lines=8> */
.L_x_28600:
[----:B------:R-:W-:Y:S05]  /*b920*/  BSYNC.RECONVERGENT B0 ;  /* 0x0000000000007941 */ /* 0x000fea0003800200 */
.L_x_28598:
        /* <DEDUP_REMOVED lines=10> */
.L_x_28550:
        /* <DEDUP_REMOVED lines=11> */
.L_x_28603:
        /* <DEDUP_REMOVED lines=21> */
.L_x_28602:
[----:B------:R-:W-:Y:S05]  /*bbd0*/  BSYNC.RECONVERGENT B7 ;  /* 0x0000000000077941 */ /* 0x000fea0003800200 */
.L_x_28601:
[----:B------:R-:W-:-:S04]  /*bbe0*/  IADD3 R18, P0, PT, R18, 0x4, RZ ;  /* 0x0000000412127810 */ /* 0x000fc80007f1e0ff */
[----:B------:R-:W-:Y:S02]  /*bbf0*/  IADD3.X R19, PT, PT, RZ, R19, RZ, P0, !PT ;  /* 0x00000013ff137210 */ /* 0x000fe400007fe4ff */
[----:B------:R-:W-:-:S04]  /*bc00*/  ISETP.GE.U32.AND P0, PT, R18, R16, PT ;  /* 0x000000101200720c */ /* 0x000fc80003f06070 */
[----:B------:R-:W-:-:S13]  /*bc10*/  ISETP.GE.U32.AND.EX P0, PT, R19, R17, PT, P0 ;  /* 0x000000111300720c */ /* 0x000fda0003f06100 */
[----:B------:R-:W-:Y:S05]  /*bc20*/  @!P0 BRA `(.L_x_28603) ;  /* 0xfffffffc00948947 */ /* 0x000fea000383ffff */
.L_x_28543:
[----:B------:R-:W-:Y:S05]  /*bc30*/  BSYNC.RECONVERGENT B6 ;  /* 0x0000000000067941 */ /* 0x000fea0003800200 */
.L_x_28542:
        /* <DEDUP_REMOVED lines=24> */
.L_x_28607:
[----:B------:R-:W-:Y:S05]  /*bdc0*/  BSYNC.RECONVERGENT B7 ;  /* 0x0000000000077941 */ /* 0x000fea0003800200 */
.L_x_28606:
        /* <DEDUP_REMOVED lines=20> */
.L_x_28609:
[----:B------:R-:W-:Y:S05]  /*bf10*/  BSYNC.RECONVERGENT B7 ;  /* 0x0000000000077941 */ /* 0x000fea0003800200 */
.L_x_28608:
        /* <DEDUP_REMOVED lines=23> */
.L_x_28611:
[----:B------:R-:W-:Y:S05]  /*c090*/  BSYNC.RECONVERGENT B7 ;  /* 0x0000000000077941 */ /* 0x000fea0003800200 */
.L_x_28610:
        /* <DEDUP_REMOVED lines=24> */
.L_x_28639:
        /* <DEDUP_REMOVED lines=28> */
.L_x_28616:
[----:B------:R-:W-:Y:S01]  /*c3e0*/  MOV R8, R12 ;  /* 0x0000000c00087202 */ /* 0x000fe20000000f00 */
[----:B------:R-:W-:Y:S01]  /*c3f0*/  IMAD.MOV.U32 R6, RZ, RZ, R16 ;  /* 0x000000ffff067224 */ /* 0x000fe200078e0010 */
[----:B------:R-:W-:Y:S02]  /*c400*/  MOV R5, R17 ;  /* 0x0000001100057202 */ /* 0x000fe40000000f00 */
[----:B------:R-:W-:-:S07]  /*c410*/  MOV R0, 0xc430 ;  /* 0x0000c43000007802 */ /* 0x000fce0000000f00 */
[----:B------:R-:W-:Y:S05]  /*c420*/  CALL.REL.NOINC `($__internal_68_$__cuda_sm20_div_s64) ;  /* 0x000002f800187944 */ /* 0x000fea0003c00000 */
[----:B------:R-:W-:Y:S01]  /*c430*/  IMAD.MOV.U32 R18, RZ, RZ, R6 ;  /* 0x000000ffff127224 */ /* 0x000fe200078e0006 */
[----:B------:R-:W-:-:S07]  /*c440*/  MOV R19, R5 ;  /* 0x0000000500137202 */ /* 0x000fce0000000f00 */
.L_x_28617:
[----:B------:R-:W-:Y:S05]  /*c450*/  BSYNC.RECONVERGENT B1 ;  /* 0x0000000000017941 */ /* 0x000fea0003800200 */
.L_x_28615:
        /* <DEDUP_REMOVED lines=44> */
.L_x_28619:
        /* <DEDUP_REMOVED lines=8> */
.L_x_28620:
[----:B------:R-:W-:Y:S05]  /*c7a0*/  BSYNC.RECONVERGENT B1 ;  /* 0x0000000000017941 */ /* 0x000fea0003800200 */
.L_x_28618:
        /* <DEDUP_REMOVED lines=45> */
.L_x_28622:
        /* <DEDUP_REMOVED lines=8> */
.L_x_28623:
[----:B------:R-:W-:Y:S05]  /*cb00*/  BSYNC.RECONVERGENT B1 ;  /* 0x0000000000017941 */ /* 0x000fea0003800200 */
.L_x_28621:
        /* <DEDUP_REMOVED lines=44> */
.L_x_28625:
        /* <DEDUP_REMOVED lines=8> */
.L_x_28626:
[----:B------:R-:W-:Y:S05]  /*ce50*/  BSYNC.RECONVERGENT B1 ;  /* 0x0000000000017941 */ /* 0x000fea0003800200 */
.L_x_28624:
        /* <DEDUP_REMOVED lines=45> */
.L_x_28628:
        /* <DEDUP_REMOVED lines=8> */
.L_x_28629:
[----:B------:R-:W-:Y:S05]  /*d1b0*/  BSYNC.RECONVERGENT B1 ;  /* 0x0000000000017941 */ /* 0x000fea0003800200 */
.L_x_28627:
        /* <DEDUP_REMOVED lines=44> */
.L_x_28631:
        /* <DEDUP_REMOVED lines=8> */
.L_x_28632:
[----:B------:R-:W-:Y:S05]  /*d500*/  BSYNC.RECONVERGENT B1 ;  /* 0x0000000000017941 */ /* 0x000fea0003800200 */
.L_x_28630:
        /* <DEDUP_REMOVED lines=45> */
.L_x_28634:
        /* <DEDUP_REMOVED lines=8> */
.L_x_28635:
[----:B------:R-:W-:Y:S05]  /*d860*/  BSYNC.RECONVERGENT B1 ;  /* 0x0000000000017941 */ /* 0x000fea0003800200 */
.L_x_28633:
        /* <DEDUP_REMOVED lines=44> */
.L_x_28637:
        /* <DEDUP_REMOVED lines=8> */
.L_x_28638:
[----:B------:R-:W-:Y:S05]  /*dbb0*/  BSYNC.RECONVERGENT B1 ;  /* 0x0000000000017941 */ /* 0x000fea0003800200 */
.L_x_28636:
        /* <DEDUP_REMOVED lines=23> */
.L_x_28614:
[----:B------:R-:W-:-:S07]  /*dd30*/  VIADD R4, R4, 0x3 ;  /* 0x0000000304047836 */ /* 0x000fce0000000000 */
.L_x_28613:
        /* <DEDUP_REMOVED lines=31> */
.L_x_28642:
[----:B------:R-:W-:Y:S01]  /*df30*/  MOV R8, R12 ;  /* 0x0000000c00087202 */ /* 0x000fe20000000f00 */
[----:B------:R-:W-:Y:S01]  /*df40*/  IMAD.MOV.U32 R6, RZ, RZ, R20 ;  /* 0x000000ffff067224 */ /* 0x000fe200078e0014 */
[----:B------:R-:W-:Y:S02]  /*df50*/  MOV R5, R21 ;  /* 0x0000001500057202 */ /* 0x000fe40000000f00 */
[----:B------:R-:W-:-:S07]  /*df60*/  MOV R0, 0xdf80 ;  /* 0x0000df8000007802 */ /* 0x000fce0000000f00 */
[----:B------:R-:W-:Y:S05]  /*df70*/  CALL.REL.NOINC `($__internal_68_$__cuda_sm20_div_s64) ;  /* 0x000002dc00447944 */ /* 0x000fea0003c00000 */
[----:B------:R-:W-:Y:S01]  /*df80*/  IMAD.MOV.U32 R18, RZ, RZ, R6 ;  /* 0x000000ffff127224 */ /* 0x000fe200078e0006 */
[----:B------:R-:W-:-:S07]  /*df90*/  MOV R19, R5 ;  /* 0x0000000500137202 */ /* 0x000fce0000000f00 */
.L_x_28643:
[----:B------:R-:W-:Y:S05]  /*dfa0*/  BSYNC.RECONVERGENT B0 ;  /* 0x0000000000007941 */ /* 0x000fea0003800200 */
.L_x_28641:
        /* <DEDUP_REMOVED lines=44> */
.L_x_28645:
        /* <DEDUP_REMOVED lines=8> */
.L_x_28646:
[----:B------:R-:W-:Y:S05]  /*e2f0*/  BSYNC.RECONVERGENT B0 ;  /* 0x0000000000007941 */ /* 0x000fea0003800200 */
.L_x_28644:
        /* <DEDUP_REMOVED lines=44> */
.L_x_28648:
        /* <DEDUP_REMOVED lines=8> */
.L_x_28649:
[----:B------:R-:W-:Y:S05]  /*e640*/  BSYNC.RECONVERGENT B0 ;  /* 0x0000000000007941 */ /* 0x000fea0003800200 */
.L_x_28647:
        /* <DEDUP_REMOVED lines=44> */
.L_x_28651:
        /* <DEDUP_REMOVED lines=8> */
.L_x_28652:
[----:B------:R-:W-:Y:S05]  /*e990*/  BSYNC.RECONVERGENT B0 ;  /* 0x0000000000007941 */ /* 0x000fea0003800200 */
.L_x_28650:
        /* <DEDUP_REMOVED lines=18> */
.L_x_28640:
        /* <DEDUP_REMOVED lines=31> */
.L_x_28655:
[----:B------:R-:W-:Y:S01]  /*ecb0*/  MOV R8, R12 ;  /* 0x0000000c00087202 */ /* 0x000fe20000000f00 */
[----:B------:R-:W-:Y:S01]  /*ecc0*/  IMAD.MOV.U32 R6, RZ, RZ, R20 ;  /* 0x000000ffff067224 */ /* 0x000fe200078e0014 */
[----:B------:R-:W-:Y:S02]  /*ecd0*/  MOV R5, R21 ;  /* 0x0000001500057202 */ /* 0x000fe40000000f00 */
[----:B------:R-:W-:-:S07]  /*ece0*/  MOV R0, 0xed00 ;  /* 0x0000ed0000007802 */ /* 0x000fce0000000f00 */
[----:B------:R-:W-:Y:S05]  /*ecf0*/  CALL.REL.NOINC `($__internal_68_$__cuda_sm20_div_s64) ;  /* 0x000002cc00e47944 */ /* 0x000fea0003c00000 */
[----:B------:R-:W-:Y:S01]  /*ed00*/  IMAD.MOV.U32 R16, RZ, RZ, R6 ;  /* 0x000000ffff107224 */ /* 0x000fe200078e0006 */
[----:B------:R-:W-:-:S07]  /*ed10*/  MOV R17, R5 ;  /* 0x0000000500117202 */ /* 0x000fce0000000f00 */
.L_x_28656:
[----:B------:R-:W-:Y:S05]  /*ed20*/  BSYNC.RECONVERGENT B0 ;  /* 0x0000000000007941 */ /* 0x000fea0003800200 */
.L_x_28654:
        /* <DEDUP_REMOVED lines=44> */
.L_x_28658:
        /* <DEDUP_REMOVED lines=8> */
.L_x_28659:
[----:B------:R-:W-:Y:S05]  /*f070*/  BSYNC.RECONVERGENT B0 ;  /* 0x0000000000007941 */ /* 0x000fea0003800200 */
.L_x_28657:
        /* <DEDUP_REMOVED lines=18> */
.L_x_28653:
        /* <DEDUP_REMOVED lines=31> */
.L_x_28661:
        /* <DEDUP_REMOVED lines=8> */
.L_x_28662:
[----:B------:R-:W-:Y:S05]  /*f410*/  BSYNC.RECONVERGENT B0 ;  /* 0x0000000000007941 */ /* 0x000fea0003800200 */
.L_x_28660:
        /* <DEDUP_REMOVED lines=10> */
.L_x_28612:
        /* <DEDUP_REMOVED lines=11> */
.L_x_28665:
        /* <DEDUP_REMOVED lines=21> */
.L_x_28664:
[----:B------:R-:W-:Y:S05]  /*f6c0*/  BSYNC.RECONVERGENT B7 ;  /* 0x0000000000077941 */ /* 0x000fea0003800200 */
.L_x_28663:
[----:B------:R-:W-:-:S04]  /*f6d0*/  IADD3 R18, P0, PT, R18, 0x4, RZ ;  /* 0x0000000412127810 */ /* 0x000fc80007f1e0ff */
[----:B------:R-:W-:Y:S02]  /*f6e0*/  IADD3.X R19, PT, PT, RZ, R19, RZ, P0, !PT ;  /* 0x00000013ff137210 */ /* 0x000fe400007fe4ff */
[----:B------:R-:W-:-:S04]  /*f6f0*/  ISETP.GE.U32.AND P0, PT, R18, R16, PT ;  /* 0x000000101200720c */ /* 0x000fc80003f06070 */
[----:B------:R-:W-:-:S13]  /*f700*/  ISETP.GE.U32.AND.EX P0, PT, R19, R17, PT, P0 ;  /* 0x000000111300720c */ /* 0x000fda0003f06100 */
[----:B------:R-:W-:Y:S05]  /*f710*/  @!P0 BRA `(.L_x_28665) ;  /* 0xfffffffc00948947 */ /* 0x000fea000383ffff */
.L_x_28605:
[----:B------:R-:W-:Y:S05]  /*f720*/  BSYNC.RECONVERGENT B6 ;  /* 0x0000000000067941 */ /* 0x000fea0003800200 */
.L_x_28604:
        /* <DEDUP_REMOVED lines=24> */
.L_x_28669:
[----:B------:R-:W-:Y:S05]  /*f8b0*/  BSYNC.RECONVERGENT B7 ;  /* 0x0000000000077941 */ /* 0x000fea0003800200 */
.L_x_28668:
        /* <DEDUP_REMOVED lines=20> */
.L_x_28671:
[----:B------:R-:W-:Y:S05]  /*fa00*/  BSYNC.RECONVERGENT B7 ;  /* 0x0000000000077941 */ /* 0x000fea0003800200 */
.L_x_28670:
        /* <DEDUP_REMOVED lines=23> */
.L_x_28673:
[----:B------:R-:W-:Y:S05]  /*fb80*/  BSYNC.RECONVERGENT B7 ;  /* 0x0000000000077941 */ /* 0x000fea0003800200 */
.L_x_28672:
        /* <DEDUP_REMOVED lines=24> */
.L_x_28701:
        /* <DEDUP_REMOVED lines=28> */
.L_x_28678:
[----:B------:R-:W-:Y:S01]  /*fed0*/  MOV R8, R12 ;  /* 0x0000000c00087202 */ /* 0x000fe20000000f00 */
[----:B------:R-:W-:Y:S01]  /*fee0*/  IMAD.MOV.U32 R6, RZ, RZ, R16 ;  /* 0x000000ffff067224 */ /* 0x000fe200078e0010 */
[----:B------:R-:W-:Y:S02]  /*fef0*/  MOV R5, R17 ;  /* 0x0000001100057202 */ /* 0x000fe40000000f00 */
[----:B------:R-:W-:-:S07]  /*ff00*/  MOV R0, 0xff20 ;  /* 0x0000ff2000007802 */ /* 0x000fce0000000f00 */
[----:B------:R-:W-:Y:S05]  /*ff10*/  CALL.REL.NOINC `($__internal_68_$__cuda_sm20_div_s64) ;  /* 0x000002bc005c7944 */ /* 0x000fea0003c00000 */
[----:B------:R-:W-:Y:S01]  /*ff20*/  IMAD.MOV.U32 R18, RZ, RZ, R6 ;  /* 0x000000ffff127224 */ /* 0x000fe200078e0006 */
[----:B------:R-:W-:-:S07]  /*ff30*/  MOV R19, R5 ;  /* 0x0000000500137202 */ /* 0x000fce0000000f00 */
.L_x_28679:
[----:B------:R-:W-:Y:S05]  /*ff40*/  BSYNC.RECONVERGENT B1 ;  /* 0x0000000000017941 */ /* 0x000fea0003800200 */
.L_x_28677:
        /* <DEDUP_REMOVED lines=44> */
.L_x_28681:
        /* <DEDUP_REMOVED lines=8> */
.L_x_28682:
[----:B------:R-:W-:Y:S05]  /*10290*/  BSYNC.RECONVERGENT B1 ;  /* 0x0000000000017941 */ /* 0x000fea0003800200 */
.L_x_28680:
        /* <DEDUP_REMOVED lines=45> */
.L_x_28684:
        /* <DEDUP_REMOVED lines=8> */
.L_x_28685:
[----:B------:R-:W-:Y:S05]  /*105f0*/  BSYNC.RECONVERGENT B1 ;  /* 0x0000000000017941 */ /* 0x000fea0003800200 */
.L_x_28683:
        /* <DEDUP_REMOVED lines=44> */
.L_x_28687:
        /* <DEDUP_REMOVED lines=8> */
.L_x_28688:
[----:B------:R-:W-:Y:S05]  /*10940*/  BSYNC.RECONVERGENT B1 ;  /* 0x0000000000017941 */ /* 0x000fea0003800200 */
.L_x_28686:
        /* <DEDUP_REMOVED lines=45> */
.L_x_28690:
        /* <DEDUP_REMOVED lines=8> */
.L_x_28691:
[----:B------:R-:W-:Y:S05]  /*10ca0*/  BSYNC.RECONVERGENT B1 ;  /* 0x0000000000017941 */ /* 0x000fea0003800200 */
.L_x_28689:
        /* <DEDUP_REMOVED lines=44> */
.L_x_28693:
        /* <DEDUP_REMOVED lines=8> */
.L_x_28694:
[----:B------:R-:W-:Y:S05]  /*10ff0*/  BSYNC.RECONVERGENT B1 ;  /* 0x0000000000017941 */ /* 0x000fea0003800200 */
.L_x_28692:
        /* <DEDUP_REMOVED lines=45> */
.L_x_28696:
        /* <DEDUP_REMOVED lines=8> */
.L_x_28697:
[----:B------:R-:W-:Y:S05]  /*11350*/  BSYNC.RECONVERGENT B1 ;  /* 0x0000000000017941 */ /* 0x000fea0003800200 */
.L_x_28695:
        /* <DEDUP_REMOVED lines=44> */
.L_x_28699:
        /* <DEDUP_REMOVED lines=8> */
.L_x_28700:
[----:B------:R-:W-:Y:S05]  /*116a0*/  BSYNC.RECONVERGENT B1 ;  /* 0x0000000000017941 */ /* 0x000fea0003800200 */
.L_x_28698:
        /* <DEDUP_REMOVED lines=23> */
.L_x_28676:
[----:B------:R-:W-:-:S07]  /*11820*/  VIADD R4, R4, 0x3 ;  /* 0x0000000304047836 */ /* 0x000fce0000000000 */
.L_x_28675:
        /* <DEDUP_REMOVED lines=31> */
.L_x_28704:
[----:B------:R-:W-:Y:S01]  /*11a20*/  MOV R8, R12 ;  /* 0x0000000c00087202 */ /* 0x000fe20000000f00 */
[----:B------:R-:W-:Y:S01]  /*11a30*/  IMAD.MOV.U32 R6, RZ, RZ, R20 ;  /* 0x000000ffff067224 */ /* 0x000fe200078e0014 */
[----:B------:R-:W-:Y:S02]  /*11a40*/  MOV R5, R21 ;  /* 0x0000001500057202 */ /* 0x000fe40000000f00 */
[----:B------:R-:W-:-:S07]  /*11a50*/  MOV R0, 0x11a70 ;  /* 0x00011a7000007802 */ /* 0x000fce0000000f00 */
[----:B------:R-:W-:Y:S05]  /*11a60*/  CALL.REL.NOINC `($__internal_68_$__cuda_sm20_div_s64) ;  /* 0x000002a000887944 */ /* 0x000fea0003c00000 */
[----:B------:R-:W-:Y:S01]  /*11a70*/  IMAD.MOV.U32 R18, RZ, RZ, R6 ;  /* 0x000000ffff127224 */ /* 0x000fe200078e0006 */
[----:B------:R-:W-:-:S07]  /*11a80*/  MOV R19, R5 ;  /* 0x0000000500137202 */ /* 0x000fce0000000f00 */
.L_x_28705:
[----:B------:R-:W-:Y:S05]  /*11a90*/  BSYNC.RECONVERGENT B0 ;  /* 0x0000000000007941 */ /* 0x000fea0003800200 */
.L_x_28703:
        /* <DEDUP_REMOVED lines=44> */
.L_x_28707:
        /* <DEDUP_REMOVED lines=8> */
.L_x_28708:
[----:B------:R-:W-:Y:S05]  /*11de0*/  BSYNC.RECONVERGENT B0 ;  /* 0x0000000000007941 */ /* 0x000fea0003800200 */
.L_x_28706:
        /* <DEDUP_REMOVED lines=44> */
.L_x_28710:
        /* <DEDUP_REMOVED lines=8> */
.L_x_28711:
[----:B------:R-:W-:Y:S05]  /*12130*/  BSYNC.RECONVERGENT B0 ;  /* 0x0000000000007941 */ /* 0x000fea0003800200 */
.L_x_28709:
        /* <DEDUP_REMOVED lines=44> */
.L_x_28713:
        /* <DEDUP_REMOVED lines=8> */
.L_x_28714:
[----:B------:R-:W-:Y:S05]  /*12480*/  BSYNC.RECONVERGENT B0 ;  /* 0x0000000000007941 */ /* 0x000fea0003800200 */
.L_x_28712:
        /* <DEDUP_REMOVED lines=18> */
.L_x_28702:
        /* <DEDUP_REMOVED lines=31> */
.L_x_28717:
[----:B------:R-:W-:Y:S01]  /*127a0*/  MOV R8, R12 ;  /* 0x0000000c00087202 */ /* 0x000fe20000000f00 */
[----:B------:R-:W-:Y:S01]  /*127b0*/  IMAD.MOV.U32 R6, RZ, RZ, R20 ;  /* 0x000000ffff067224 */ /* 0x000fe200078e0014 */
[----:B------:R-:W-:Y:S02]  /*127c0*/  MOV R5, R21 ;  /* 0x0000001500057202 */ /* 0x000fe40000000f00 */
[----:B------:R-:W-:-:S07]  /*127d0*/  MOV R0, 0x127f0 ;  /* 0x000127f000007802 */ /* 0x000fce0000000f00 */
[----:B------:R-:W-:Y:S05]  /*127e0*/  CALL.REL.NOINC `($__internal_68_$__cuda_sm20_div_s64) ;  /* 0x0000029400287944 */ /* 0x000fea0003c00000 */
[----:B------:R-:W-:Y:S01]  /*127f0*/  IMAD.MOV.U32 R16, RZ, RZ, R6 ;  /* 0x000000ffff107224 */ /* 0x000fe200078e0006 */
[----:B------:R-:W-:-:S07]  /*12800*/  MOV R17, R5 ;  /* 0x0000000500117202 */ /* 0x000fce0000000f00 */
.L_x_28718:
[----:B------:R-:W-:Y:S05]  /*12810*/  BSYNC.RECONVERGENT B0 ;  /* 0x0000000000007941 */ /* 0x000fea0003800200 */
.L_x_28716:
        /* <DEDUP_REMOVED lines=44> */
.L_x_28720:
        /* <DEDUP_REMOVED lines=8> */
.L_x_28721:
[----:B------:R-:W-:Y:S05]  /*12b60*/  BSYNC.RECONVERGENT B0 ;  /* 0x0000000000007941 */ /* 0x000fea0003800200 */
.L_x_28719:
        /* <DEDUP_REMOVED lines=18> */
.L_x_28715:
        /* <DEDUP_REMOVED lines=31> */
.L_x_28723:
        /* <DEDUP_REMOVED lines=8> */
.L_x_28724:
[----:B------:R-:W-:Y:S05]  /*12f00*/  BSYNC.RECONVERGENT B0 ;  /* 0x0000000000007941 */ /* 0x000fea0003800200 */
.L_x_28722:
        /* <DEDUP_REMOVED lines=10> */
.L_x_28674:
        /* <DEDUP_REMOVED lines=11> */
.L_x_28727:
        /* <DEDUP_REMOVED lines=21> */
.L_x_28726:
[----:B------:R-:W-:Y:S05]  /*131b0*/  BSYNC.RECONVERGENT B7 ;  /* 0x0000000000077941 */ /* 0x000fea0003800200 */
.L_x_28725:
[----:B------:R-:W-:-:S04]  /*131c0*/  IADD3 R18, P0, PT, R18, 0x4, RZ ;  /* 0x0000000412127810 */ /* 0x000fc80007f1e0ff */
[----:B------:R-:W-:Y:S02]  /*131d0*/  IADD3.X R19, PT, PT, RZ, R19, RZ, P0, !PT ;  /* 0x00000013ff137210 */ /* 0x000fe400007fe4ff */
[----:B------:R-:W-:-:S04]  /*131e0*/  ISETP.GE.U32.AND P0, PT, R18, R16, PT ;  /* 0x000000101200720c */ /* 0x000fc80003f06070 */
[----:B------:R-:W-:-:S13]  /*131f0*/  ISETP.GE.U32.AND.EX P0, PT, R19, R17, PT, P0 ;  /* 0x000000111300720c */ /* 0x000fda0003f06100 */
[----:B------:R-:W-:Y:S05]  /*13200*/  @!P0 BRA `(.L_x_28727) ;  /* 0xfffffffc00948947 */ /* 0x000fea000383ffff */
.L_x_28667:
[----:B------:R-:W-:Y:S05]  /*13210*/  BSYNC.RECONVERGENT B6 ;  /* 0x0000000000067941 */ /* 0x000fea0003800200 */
.L_x_28666:
        /* <DEDUP_REMOVED lines=24> */
.L_x_28731:
[----:B------:R-:W-:Y:S05]  /*133a0*/  BSYNC.RECONVERGENT B7 ;  /* 0x0000000000077941 */ /* 0x000fea0003800200 */
.L_x_28730:
        /* <DEDUP_REMOVED lines=20> */
.L_x_28733:
[----:B------:R-:W-:Y:S05]  /*134f0*/  BSYNC.RECONVERGENT B7 ;  /* 0x0000000000077941 */ /* 0x000fea0003800200 */
.L_x_28732:
        /* <DEDUP_REMOVED lines=23> */
.L_x_28735:
[----:B------:R-:W-:Y:S05]  /*13670*/  BSYNC.RECONVERGENT B7 ;  /* 0x0000000000077941 */ /* 0x000fea0003800200 */
.L_x_28734:
        /* <DEDUP_REMOVED lines=24> */
.L_x_28763:
        /* <DEDUP_REMOVED lines=28> */
.L_x_28740:
[----:B------:R-:W-:Y:S01]  /*139c0*/  MOV R8, R12 ;  /* 0x0000000c00087202 */ /* 0x000fe20000000f00 */
[----:B------:R-:W-:Y:S01]  /*139d0*/  IMAD.MOV.U32 R6, RZ, RZ, R16 ;  /* 0x000000ffff067224 */ /* 0x000fe200078e0010 */
[----:B------:R-:W-:Y:S02]  /*139e0*/  MOV R5, R17 ;  /* 0x0000001100057202 */ /* 0x000fe40000000f00 */
[----:B------:R-:W-:-:S07]  /*139f0*/  MOV R0, 0x13a10 ;  /* 0x00013a1000007802 */ /* 0x000fce0000000f00 */
[----:B------:R-:W-:Y:S05]  /*13a00*/  CALL.REL.NOINC `($__internal_68_$__cuda_sm20_div_s64) ;  /* 0x0000028000a07944 */ /* 0x000fea0003c00000 */
[----:B------:R-:W-:Y:S01]  /*13a10*/  IMAD.MOV.U32 R18, RZ, RZ, R6 ;  /* 0x000000ffff127224 */ /* 0x000fe200078e0006 */
[----:B------:R-:W-:-:S07]  /*13a20*/  MOV R19, R5 ;  /* 0x0000000500137202 */ /* 0x000fce0000000f00 */
.L_x_28741:
[----:B------:R-:W-:Y:S05]  /*13a30*/  BSYNC.RECONVERGENT B1 ;  /* 0x0000000000017941 */ /* 0x000fea0003800200 */
.L_x_28739:
        /* <DEDUP_REMOVED lines=44> */
.L_x_28743:
        /* <DEDUP_REMOVED lines=8> */
.L_x_28744:
[----:B------:R-:W-:Y:S05]  /*13d80*/  BSYNC.RECONVERGENT B1 ;  /* 0x0000000000017941 */ /* 0x000fea0003800200 */
.L_x_28742:
        /* <DEDUP_REMOVED lines=45> */
.L_x_28746:
        /* <DEDUP_REMOVED lines=8> */
.L_x_28747:
[----:B------:R-:W-:Y:S05]  /*140e0*/  BSYNC.RECONVERGENT B1 ;  /* 0x0000000000017941 */ /* 0x000fea0003800200 */
.L_x_28745:
        /* <DEDUP_REMOVED lines=44> */
.L_x_28749:
        /* <DEDUP_REMOVED lines=8> */
.L_x_28750:
[----:B------:R-:W-:Y:S05]  /*14430*/  BSYNC.RECONVERGENT B1 ;  /* 0x0000000000017941 */ /* 0x000fea0003800200 */
.L_x_28748:
        /* <DEDUP_REMOVED lines=45> */
.L_x_28752:
        /* <DEDUP_REMOVED lines=8> */
.L_x_28753:
[----:B------:R-:W-:Y:S05]  /*14790*/  BSYNC.RECONVERGENT B1 ;  /* 0x0000000000017941 */ /* 0x000fea0003800200 */
.L_x_28751:
        /* <DEDUP_REMOVED lines=44> */
.L_x_28755:
        /* <DEDUP_REMOVED lines=8> */
.L_x_28756:
[----:B------:R-:W-:Y:S05]  /*14ae0*/  BSYNC.RECONVERGENT B1 ;  /* 0x0000000000017941 */ /* 0x000fea0003800200 */
.L_x_28754:
        /* <DEDUP_REMOVED lines=45> */
.L_x_28758:
        /* <DEDUP_REMOVED lines=8> */
.L_x_28759:
[----:B------:R-:W-:Y:S05]  /*14e40*/  BSYNC.RECONVERGENT B1 ;  /* 0x0000000000017941 */ /* 0x000fea0003800200 */
.L_x_28757:
        /* <DEDUP_REMOVED lines=44> */
.L_x_28761:
        /* <DEDUP_REMOVED lines=8> */
.L_x_28762:
[----:B------:R-:W-:Y:S05]  /*15190*/  BSYNC.RECONVERGENT B1 ;  /* 0x0000000000017941 */ /* 0x000fea0003800200 */
.L_x_28760:
        /* <DEDUP_REMOVED lines=23> */
.L_x_28738:
[----:B------:R-:W-:-:S07]  /*15310*/  VIADD R4, R4, 0x3 ;  /* 0x0000000304047836 */ /* 0x000fce0000000000 */
.L_x_28737:
        /* <DEDUP_REMOVED lines=31> */
.L_x_28766:
[----:B------:R-:W-:Y:S01]  /*15510*/  MOV R8, R12 ;  /* 0x0000000c00087202 */ /* 0x000fe20000000f00 */
[----:B------:R-:W-:Y:S01]  /*15520*/  IMAD.MOV.U32 R6, RZ, RZ, R20 ;  /* 0x000000ffff067224 */ /* 0x000fe200078e0014 */
[----:B------:R-:W-:Y:S02]  /*15530*/  MOV R5, R21 ;  /* 0x0000001500057202 */ /* 0x000fe40000000f00 */
[----:B------:R-:W-:-:S07]  /*15540*/  MOV R0, 0x15560 ;  /* 0x0001556000007802 */ /* 0x000fce0000000f00 */
[----:B------:R-:W-:Y:S05]  /*15550*/  CALL.REL.NOINC `($__internal_68_$__cuda_sm20_div_s64) ;  /* 0x0000026400cc7944 */ /* 0x000fea0003c00000 */
[----:B------:R-:W-:Y:S01]  /*15560*/  IMAD.MOV.U32 R18, RZ, RZ, R6 ;  /* 0x000000ffff127224 */ /* 0x000fe200078e0006 */
[----:B------:R-:W-:-:S07]  /*15570*/  MOV R19, R5 ;  /* 0x0000000500137202 */ /* 0x000fce0000000f00 */
.L_x_28767:
[----:B------:R-:W-:Y:S05]  /*15580*/  BSYNC.RECONVERGENT B0 ;  /* 0x0000000000007941 */ /* 0x000fea0003800200 */
.L_x_28765:
        /* <DEDUP_REMOVED lines=44> */
.L_x_28769:
        /* <DEDUP_REMOVED lines=8> */
.L_x_28770:
[----:B------:R-:W-:Y:S05]  /*158d0*/  BSYNC.RECONVERGENT B0 ;  /* 0x0000000000007941 */ /* 0x000fea0003800200 */
.L_x_28768:
        /* <DEDUP_REMOVED lines=44> */
.L_x_28772:
        /* <DEDUP_REMOVED lines=8> */
.L_x_28773:
[----:B------:R-:W-:Y:S05]  /*15c20*/  BSYNC.RECONVERGENT B0 ;  /* 0x0000000000007941 */ /* 0x000fea0003800200 */
.L_x_28771:
        /* <DEDUP_REMOVED lines=44> */
.L_x_28775:
        /* <DEDUP_REMOVED lines=8> */
.L_x_28776:
[----:B------:R-:W-:Y:S05]  /*15f70*/  BSYNC.RECONVERGENT B0 ;  /* 0x0000000000007941 */ /* 0x000fea0003800200 */
.L_x_28774:
        /* <DEDUP_REMOVED lines=18> */
.L_x_28764:
        /* <DEDUP_REMOVED lines=31> */
.L_x_28779:
[----:B------:R-:W-:Y:S01]  /*16290*/  MOV R8, R12 ;  /* 0x0000000c00087202 */ /* 0x000fe20000000f00 */
[----:B------:R-:W-:Y:S01]  /*162a0*/  IMAD.MOV.U32 R6, RZ, RZ, R20 ;  /* 0x000000ffff067224 */ /* 0x000fe200078e0014 */
[----:B------:R-:W-:Y:S02]  /*162b0*/  MOV R5, R21 ;  /* 0x0000001500057202 */ /* 0x000fe40000000f00 */
[----:B------:R-:W-:-:S07]  /*162c0*/  MOV R0, 0x162e0 ;  /* 0x000162e000007802 */ /* 0x000fce0000000f00 */
[----:B------:R-:W-:Y:S05]  /*162d0*/  CALL.REL.NOINC `($__internal_68_$__cuda_sm20_div_s64) ;  /* 0x00000258006c7944 */ /* 0x000fea0003c00000 */
[----:B------:R-:W-:Y:S01]  /*162e0*/  IMAD.MOV.U32 R16, RZ, RZ, R6 ;  /* 0x000000ffff107224 */ /* 0x000fe200078e0006 */
[----:B------:R-:W-:-:S07]  /*162f0*/  MOV R17, R5 ;  /* 0x0000000500117202 */ /* 0x000fce0000000f00 */
.L_x_28780:
[----:B------:R-:W-:Y:S05]  /*16300*/  BSYNC.RECONVERGENT B0 ;  /* 0x0000000000007941 */ /* 0x000fea0003800200 */
.L_x_28778:
        /* <DEDUP_REMOVED lines=44> */
.L_x_28782:
        /* <DEDUP_REMOVED lines=8> */
.L_x_28783:
[----:B------:R-:W-:Y:S05]  /*16650*/  BSYNC.RECONVERGENT B0 ;  /* 0x0000000000007941 */ /* 0x000fea0003800200 */
.L_x_28781:
        /* <DEDUP_REMOVED lines=18> */
.L_x_28777:
        /* <DEDUP_REMOVED lines=31> */
.L_x_28785:
        /* <DEDUP_REMOVED lines=8> */
.L_x_28786:
[----:B------:R-:W-:Y:S05]  /*169f0*/  BSYNC.RECONVERGENT B0 ;  /* 0x0000000000007941 */ /* 0x000fea0003800200 */
.L_x_28784:
        /* <DEDUP_REMOVED lines=10> */
.L_x_28736:
        /* <DEDUP_REMOVED lines=11> */
.L_x_28789:
        /* <DEDUP_REMOVED lines=21> */
.L_x_28788:
[----:B------:R-:W-:Y:S05]  /*16ca0*/  BSYNC.RECONVERGENT B7 ;  /* 0x0000000000077941 */ /* 0x000fea0003800200 */
.L_x_28787:
[----:B------:R-:W-:-:S04]  /*16cb0*/  IADD3 R18, P0, PT, R18, 0x4, RZ ;  /* 0x0000000412127810 */ /* 0x000fc80007f1e0ff */
[----:B------:R-:W-:Y:S02]  /*16cc0*/  IADD3.X R19, PT, PT, RZ, R19, RZ, P0, !PT ;  /* 0x00000013ff137210 */ /* 0x000fe400007fe4ff */
[----:B------:R-:W-:-:S04]  /*16cd0*/  ISETP.GE.U32.AND P0, PT, R18, R16, PT ;  /* 0x000000101200720c */ /* 0x000fc80003f06070 */
[----:B------:R-:W-:-:S13]  /*16ce0*/  ISETP.GE.U32.AND.EX P0, PT, R19, R17, PT, P0 ;  /* 0x000000111300720c */ /* 0x000fda0003f06100 */
[----:B------:R-:W-:Y:S05]  /*16cf0*/  @!P0 BRA `(.L_x_28789) ;  /* 0xfffffffc00948947 */ /* 0x000fea000383ffff */
.L_x_28729:
[----:B------:R-:W-:Y:S05]  /*16d00*/  BSYNC.RECONVERGENT B6 ;  /* 0x0000000000067941 */ /* 0x000fea0003800200 */
.L_x_28728:
        /* <DEDUP_REMOVED lines=24> */
.L_x_28793:
[----:B------:R-:W-:Y:S05]  /*16e90*/  BSYNC.RECONVERGENT B7 ;  /* 0x0000000000077941 */ /* 0x000fea0003800200 */
.L_x_28792:
        /* <DEDUP_REMOVED lines=20> */
.L_x_28795:
[----:B------:R-:W-:Y:S05]  /*16fe0*/  BSYNC.RECONVERGENT B7 ;  /* 0x0000000000077941 */ /* 0x000fea0003800200 */
.L_x_28794:
        /* <DEDUP_REMOVED lines=23> */
.L_x_28797:
[----:B------:R-:W-:Y:S05]  /*17160*/  BSYNC.RECONVERGENT B7 ;  /* 0x0000000000077941 */ /* 0x000fea0003800200 */
.L_x_28796:
        /* <DEDUP_REMOVED lines=24> */
.L_x_28825:
        /* <DEDUP_REMOVED lines=28> */
.L_x_28802:
[----:B------:R-:W-:Y:S01]  /*174b0*/  MOV R8, R12 ;  /* 0x0000000c00087202 */ /* 0x000fe20000000f00 */
[----:B------:R-:W-:Y:S01]  /*174c0*/  IMAD.MOV.U32 R6, RZ, RZ, R16 ;  /* 0x000000ffff067224 */ /* 0x000fe200078e0010 */
[----:B------:R-:W-:Y:S02]  /*174d0*/  MOV R5, R17 ;  /* 0x0000001100057202 */ /* 0x000fe40000000f00 */
[----:B------:R-:W-:-:S07]  /*174e0*/  MOV R0, 0x17500 ;  /* 0x0001750000007802 */ /* 0x000fce0000000f00 */
[----:B------:R-:W-:Y:S05]  /*174f0*/  CALL.REL.NOINC `($__internal_68_$__cuda_sm20_div_s64) ;  /* 0x0000024400e47944 */ /* 0x000fea0003c00000 */
[----:B------:R-:W-:Y:S01]  /*17500*/  IMAD.MOV.U32 R18, RZ, RZ, R6 ;  /* 0x000000ffff127224 */ /* 0x000fe200078e0006 */
[----:B------:R-:W-:-:S07]  /*17510*/  MOV R19, R5 ;  /* 0x0000000500137202 */ /* 0x000fce0000000f00 */
.L_x_28803:
[----:B------:R-:W-:Y:S05]  /*17520*/  BSYNC.RECONVERGENT B1 ;  /* 0x0000000000017941 */ /* 0x000fea0003800200 */
.L_x_28801:
        /* <DEDUP_REMOVED lines=44> */
.L_x_28805:
        /* <DEDUP_REMOVED lines=8> */
.L_x_28806:
[----:B------:R-:W-:Y:S05]  /*17870*/  BSYNC.RECONVERGENT B1 ;  /* 0x0000000000017941 */ /* 0x000fea0003800200 */
.L_x_28804:
        /* <DEDUP_REMOVED lines=45> */
.L_x_28808:
        /* <DEDUP_REMOVED lines=8> */
.L_x_28809:
[----:B------:R-:W-:Y:S05]  /*17bd0*/  BSYNC.RECONVERGENT B1 ;  /* 0x0000000000017941 */ /* 0x000fea0003800200 */
.L_x_28807:
        /* <DEDUP_REMOVED lines=44> */
.L_x_28811:
        /* <DEDUP_REMOVED lines=8> */
.L_x_28812:
[----:B------:R-:W-:Y:S05]  /*17f20*/  BSYNC.RECONVERGENT B1 ;  /* 0x0000000000017941 */ /* 0x000fea0003800200 */
.L_x_28810:
        /* <DEDUP_REMOVED lines=45> */
.L_x_28814:
        /* <DEDUP_REMOVED lines=8> */
.L_x_28815:
[----:B------:R-:W-:Y:S05]  /*18280*/  BSYNC.RECONVERGENT B1 ;  /* 0x0000000000017941 */ /* 0x000fea0003800200 */
.L_x_28813:
        /* <DEDUP_REMOVED lines=44> */
.L_x_28817:
        /* <DEDUP_REMOVED lines=8> */
.L_x_28818:
[----:B------:R-:W-:Y:S05]  /*185d0*/  BSYNC.RECONVERGENT B1 ;  /* 0x0000000000017941 */ /* 0x000fea0003800200 */
.L_x_28816:
        /* <DEDUP_REMOVED lines=45> */
.L_x_28820:
        /* <DEDUP_REMOVED lines=8> */
.L_x_28821:
[----:B------:R-:W-:Y:S05]  /*18930*/  BSYNC.RECONVERGENT B1 ;  /* 0x0000000000017941 */ /* 0x000fea0003800200 */
.L_x_28819:
        /* <DEDUP_REMOVED lines=44> */
.L_x_28823:
        /* <DEDUP_REMOVED lines=8> */
.L_x_28824:
[----:B------:R-:W-:Y:S05]  /*18c80*/  BSYNC.RECONVERGENT B1 ;  /* 0x0000000000017941 */ /* 0x000fea0003800200 */
.L_x_28822:
        /* <DEDUP_REMOVED lines=23> */
.L_x_28800:
[----:B------:R-:W-:-:S07]  /*18e00*/  VIADD R4, R4, 0x3 ;  /* 0x0000000304047836 */ /* 0x000fce0000000000 */
.L_x_28799:
        /* <DEDUP_REMOVED lines=31> */
.L_x_28828:
[----:B------:R-:W-:Y:S01]  /*19000*/  MOV R8, R12 ;  /* 0x0000000c00087202 */ /* 0x000fe20000000f00 */
[----:B------:R-:W-:Y:S01]  /*19010*/  IMAD.MOV.U32 R6, RZ, RZ, R20 ;  /* 0x000000ffff067224 */ /* 0x000fe200078e0014 */
[----:B------:R-:W-:Y:S02]  /*19020*/  MOV R5, R21 ;  /* 0x0000001500057202 */ /* 0x000fe40000000f00 */
[----:B------:R-:W-:-:S07]  /*19030*/  MOV R0, 0x19050 ;  /* 0x0001905000007802 */ /* 0x000fce0000000f00 */
[----:B------:R-:W-:Y:S05]  /*19040*/  CALL.REL.NOINC `($__internal_68_$__cuda_sm20_div_s64) ;  /* 0x0000022c00107944 */ /* 0x000fea0003c00000 */
[----:B------:R-:W-:Y:S01]  /*19050*/  IMAD.MOV.U32 R18, RZ, RZ, R6 ;  /* 0x000000ffff127224 */ /* 0x000fe200078e0006 */
[----:B------:R-:W-:-:S07]  /*19060*/  MOV R19, R5 ;  /* 0x0000000500137202 */ /* 0x000fce0000000f00 */
.L_x_28829:
[----:B------:R-:W-:Y:S05]  /*19070*/  BSYNC.RECONVERGENT B0 ;  /* 0x0000000000007941 */ /* 0x000fea0003800200 */
.L_x_28827:
        /* <DEDUP_REMOVED lines=44> */
.L_x_28831:
        /* <DEDUP_REMOVED lines=8> */
.L_x_28832:
[----:B------:R-:W-:Y:S05]  /*193c0*/  BSYNC.RECONVERGENT B0 ;  /* 0x0000000000007941 */ /* 0x000fea0003800200 */
.L_x_28830:
        /* <DEDUP_REMOVED lines=44> */
.L_x_28834:
        /* <DEDUP_REMOVED lines=8> */
.L_x_28835:
[----:B------:R-:W-:Y:S05]  /*19710*/  BSYNC.RECONVERGENT B0 ;  /* 0x0000000000007941 */ /* 0x000fea0003800200 */
.L_x_28833:
        /* <DEDUP_REMOVED lines=44> */
.L_x_28837:
        /* <DEDUP_REMOVED lines=8> */
.L_x_28838:
[----:B------:R-:W-:Y:S05]  /*19a60*/  BSYNC.RECONVERGENT B0 ;  /* 0x0000000000007941 */ /* 0x000fea0003800200 */
.L_x_28836:
        /* <DEDUP_REMOVED lines=18> */
.L_x_28826:
        /* <DEDUP_REMOVED lines=31> */
.L_x_28841:
[----:B------:R-:W-:Y:S01]  /*19d80*/  MOV R8, R12 ;  /* 0x0000000c00087202 */ /* 0x000fe20000000f00 */
[----:B------:R-:W-:Y:S01]  /*19d90*/  IMAD.MOV.U32 R6, RZ, RZ, R20 ;  /* 0x000000ffff067224 */ /* 0x000fe200078e0014 */
[----:B------:R-:W-:Y:S02]  /*19da0*/  MOV R5, R21 ;  /* 0x0000001500057202 */ /* 0x000fe40000000f00 */
[----:B------:R-:W-:-:S07]  /*19db0*/  MOV R0, 0x19dd0 ;  /* 0x00019dd000007802 */ /* 0x000fce0000000f00 */
[----:B------:R-:W-:Y:S05]  /*19dc0*/  CALL.REL.NOINC `($__internal_68_$__cuda_sm20_div_s64) ;  /* 0x0000021c00b07944 */ /* 0x000fea0003c00000 */
[----:B------:R-:W-:Y:S01]  /*19dd0*/  IMAD.MOV.U32 R16, RZ, RZ, R6 ;  /* 0x000000ffff107224 */ /* 0x000fe200078e0006 */
[----:B------:R-:W-:-:S07]  /*19de0*/  MOV R17, R5 ;  /* 0x0000000500117202 */ /* 0x000fce0000000f00 */
.L_x_28842:
[----:B------:R-:W-:Y:S05]  /*19df0*/  BSYNC.RECONVERGENT B0 ;  /* 0x0000000000007941 */ /* 0x000fea0003800200 */
.L_x_28840:
        /* <DEDUP_REMOVED lines=44> */
.L_x_28844:
        /* <DEDUP_REMOVED lines=8> */
.L_x_28845:
[----:B------:R-:W-:Y:S05]  /*1a140*/  BSYNC.RECONVERGENT B0 ;  /* 0x0000000000007941 */ /* 0x000fea0003800200 */
.L_x_28843:
        /* <DEDUP_REMOVED lines=18> */
.L_x_28839:
        /* <DEDUP_REMOVED lines=31> */
.L_x_28847:
        /* <DEDUP_REMOVED lines=8> */
.L_x_28848:
[----:B------:R-:W-:Y:S05]  /*1a4e0*/  BSYNC.RECONVERGENT B0 ;  /* 0x0000000000007941 */ /* 0x000fea0003800200 */
.L_x_28846:
        /* <DEDUP_REMOVED lines=10> */
.L_x_28798:
        /* <DEDUP_REMOVED lines=11> */
.L_x_28851:
        /* <DEDUP_REMOVED lines=21> */
.L_x_28850:
[----:B------:R-:W-:Y:S05]  /*1a790*/  BSYNC.RECONVERGENT B7 ;  /* 0x0000000000077941 */ /* 0x000fea0003800200 */
.L_x_28849:
[----:B------:R-:W-:-:S04]  /*1a7a0*/  IADD3 R18, P0, PT, R18, 0x4, RZ ;  /* 0x0000000412127810 */ /* 0x000fc80007f1e0ff */
[----:B------:R-:W-:Y:S02]  /*1a7b0*/  IADD3.X R19, PT, PT, RZ, R19, RZ, P0, !PT ;  /* 0x00000013ff137210 */ /* 0x000fe400007fe4ff */
[----:B------:R-:W-:-:S04]  /*1a7c0*/  ISETP.GE.U32.AND P0, PT, R18, R16, PT ;  /* 0x000000101200720c */ /* 0x000fc80003f06070 */
[----:B------:R-:W-:-:S13]  /*1a7d0*/  ISETP.GE.U32.AND.EX P0, PT, R19, R17, PT, P0 ;  /* 0x000000111300720c */ /* 0x000fda0003f06100 */
[----:B------:R-:W-:Y:S05]  /*1a7e0*/  @!P0 BRA `(.L_x_28851) ;  /* 0xfffffffc00948947 */ /* 0x000fea000383ffff */
.L_x_28791:
[----:B------:R-:W-:Y:S05]  /*1a7f0*/  BSYNC.RECONVERGENT B6 ;  /* 0x0000000000067941 */ /* 0x000fea0003800200 */
.L_x_28790:
        /* <DEDUP_REMOVED lines=24> */
.L_x_28855:
[----:B------:R-:W-:Y:S05]  /*1a980*/  BSYNC.RECONVERGENT B7 ;  /* 0x0000000000077941 */ /* 0x000fea0003800200 */
.L_x_28854:
        /* <DEDUP_REMOVED lines=20> */
.L_x_28857:
[----:B------:R-:W-:Y:S05]  /*1aad0*/  BSYNC.RECONVERGENT B7 ;  /* 0x0000000000077941 */ /* 0x000fea0003800200 */
.L_x_28856:
        /* <DEDUP_REMOVED lines=23> */
.L_x_28859:
[----:B------:R-:W-:Y:S05]  /*1ac50*/  BSYNC.RECONVERGENT B7 ;  /* 0x0000000000077941 */ /* 0x000fea0003800200 */
.L_x_28858:
        /* <DEDUP_REMOVED lines=25> */
.L_x_28887:
        /* <DEDUP_REMOVED lines=27> */
.L_x_28864:
[----:B------:R-:W-:Y:S01]  /*1afa0*/  IMAD.MOV.U32 R8, RZ, RZ, R18 ;  /* 0x000000ffff087224 */ /* 0x000fe200078e0012 */
[----:B------:R-:W-:Y:S01]  /*1afb0*/  MOV R6, R16 ;  /* 0x0000001000067202 */ /* 0x000fe20000000f00 */
[----:B------:R-:W-:Y:S01]  /*1afc0*/  IMAD.MOV.U32 R5, RZ, RZ, R17 ;  /* 0x000000ffff057224 */ /* 0x000fe200078e0011 */
[----:B------:R-:W-:-:S07]  /*1afd0*/  MOV R0, 0x1aff0 ;  /* 0x0001aff000007802 */ /* 0x000fce0000000f00 */
[----:B--2---:R-:W-:Y:S05]  /*1afe0*/  CALL.REL.NOINC `($__internal_68_$__cuda_sm20_div_s64) ;  /* 0x0000020c00287944 */ /* 0x004fea0003c00000 */
[----:B------:R-:W-:Y:S01]  /*1aff0*/  MOV R20, R6 ;  /* 0x0000000600147202 */ /* 0x000fe20000000f00 */
[----:B------:R-:W-:-:S07]  /*1b000*/  IMAD.MOV.U32 R21, RZ, RZ, R5 ;  /* 0x000000ffff157224 */ /* 0x000fce00078e0005 */
.L_x_28865:
[----:B------:R-:W-:Y:S05]  /*1b010*/  BSYNC.RECONVERGENT B1 ;  /* 0x0000000000017941 */ /* 0x000fea0003800200 */
.L_x_28863:
        /* <DEDUP_REMOVED lines=42> */
.L_x_28867:
        /* <DEDUP_REMOVED lines=8> */
.L_x_28868:
[----:B------:R-:W-:Y:S05]  /*1b340*/  BSYNC.RECONVERGENT B1 ;  /* 0x0000000000017941 */ /* 0x000fea0003800200 */
.L_x_28866:
        /* <DEDUP_REMOVED lines=42> */
.L_x_28870:
        /* <DEDUP_REMOVED lines=8> */
.L_x_28871:
[----:B------:R-:W-:Y:S05]  /*1b670*/  BSYNC.RECONVERGENT B1 ;  /* 0x0000000000017941 */ /* 0x000fea0003800200 */
.L_x_28869:
        /* <DEDUP_REMOVED lines=42> */
.L_x_28873:
        /* <DEDUP_REMOVED lines=8> */
.L_x_28874:
[----:B------:R-:W-:Y:S05]  /*1b9a0*/  BSYNC.RECONVERGENT B1 ;  /* 0x0000000000017941 */ /* 0x000fea0003800200 */
.L_x_28872:
        /* <DEDUP_REMOVED lines=42> */
.L_x_28876:
        /* <DEDUP_REMOVED lines=8> */
.L_x_28877:
[----:B------:R-:W-:Y:S05]  /*1bcd0*/  BSYNC.RECONVERGENT B1 ;  /* 0x0000000000017941 */ /* 0x000fea0003800200 */
.L_x_28875:
        /* <DEDUP_REMOVED lines=42> */
.L_x_28879:
        /* <DEDUP_REMOVED lines=8> */
.L_x_28880:
[----:B------:R-:W-:Y:S05]  /*1c000*/  BSYNC.RECONVERGENT B1 ;  /* 0x0000000000017941 */ /* 0x000fea0003800200 */
.L_x_28878:
        /* <DEDUP_REMOVED lines=43> */
.L_x_28882:
        /* <DEDUP_REMOVED lines=8> */
.L_x_28883:
[----:B------:R-:W-:Y:S05]  /*1c340*/  BSYNC.RECONVERGENT B1 ;  /* 0x0000000000017941 */ /* 0x000fea0003800200 */
.L_x_28881:
        /* <DEDUP_REMOVED lines=42> */
.L_x_28885:
        /* <DEDUP_REMOVED lines=8> */
.L_x_28886:
[----:B------:R-:W-:Y:S05]  /*1c670*/  BSYNC.RECONVERGENT B1 ;  /* 0x0000000000017941 */ /* 0x000fea0003800200 */
.L_x_28884:
        /* <DEDUP_REMOVED lines=22> */
.L_x_28862:
[----:B------:R-:W-:-:S07]  /*1c7e0*/  IADD3 R34, PT, PT, R4, 0x3, RZ ;  /* 0x0000000304227810 */ /* 0x000fce0007ffe0ff */
.L_x_28861:
        /* <DEDUP_REMOVED lines=31> */
.L_x_28890:
[----:B------:R-:W-:Y:S01]  /*1c9e0*/  IMAD.MOV.U32 R8, RZ, RZ, R18 ;  /* 0x000000ffff087224 */ /* 0x000fe200078e0012 */
[----:B------:R-:W-:Y:S01]  /*1c9f0*/  MOV R6, R12 ;  /* 0x0000000c00067202 */ /* 0x000fe20000000f00 */
[----:B------:R-:W-:Y:S01]  /*1ca00*/  IMAD.MOV.U32 R5, RZ, RZ, R13 ;  /* 0x000000ffff057224 */ /* 0x000fe200078e000d */
[----:B------:R-:W-:-:S07]  /*1ca10*/  MOV R0, 0x1ca30 ;  /* 0x0001ca3000007802 */ /* 0x000fce0000000f00 */
[----:B------:R-:W-:Y:S05]  /*1ca20*/  CALL.REL.NOINC `($__internal_68_$__cuda_sm20_div_s64) ;  /* 0x000001f000987944 */ /* 0x000fea0003c00000 */
[----:B------:R-:W-:Y:S01]  /*1ca30*/  MOV R16, R6 ;  /* 0x0000000600107202 */ /* 0x000fe20000000f00 */
[----:B------:R-:W-:-:S07]  /*1ca40*/  IMAD.MOV.U32 R17, RZ, RZ, R5 ;  /* 0x000000ffff117224 */ /* 0x000fce00078e0005 */
.L_x_28891:
[----:B------:R-:W-:Y:S05]  /*1ca50*/  BSYNC.RECONVERGENT B0 ;  /* 0x0000000000007941 */ /* 0x000fea0003800200 */
.L_x_28889:
        /* <DEDUP_REMOVED lines=44> */
.L_x_28893:
        /* <DEDUP_REMOVED lines=8> */
.L_x_28894:
[----:B------:R-:W-:Y:S05]  /*1cda0*/  BSYNC.RECONVERGENT B0 ;  /* 0x0000000000007941 */ /* 0x000fea0003800200 */
.L_x_28892:
        /* <DEDUP_REMOVED lines=44> */
.L_x_28896:
        /* <DEDUP_REMOVED lines=8> */
.L_x_28897:
[----:B------:R-:W-:Y:S05]  /*1d0f0*/  BSYNC.RECONVERGENT B0 ;  /* 0x0000000000007941 */ /* 0x000fea0003800200 */
.L_x_28895:
        /* <DEDUP_REMOVED lines=44> */
.L_x_28899:
        /* <DEDUP_REMOVED lines=8> */
.L_x_28900:
[----:B------:R-:W-:Y:S05]  /*1d440*/  BSYNC.RECONVERGENT B0 ;  /* 0x0000000000007941 */ /* 0x000fea0003800200 */
.L_x_28898:
        /* <DEDUP_REMOVED lines=18> */
.L_x_28888:
        /* <DEDUP_REMOVED lines=31> */
.L_x_28903:
[----:B------:R-:W-:Y:S01]  /*1d760*/  IMAD.MOV.U32 R8, RZ, RZ, R18 ;  /* 0x000000ffff087224 */ /* 0x000fe200078e0012 */
[----:B------:R-:W-:Y:S01]  /*1d770*/  MOV R6, R12 ;  /* 0x0000000c00067202 */ /* 0x000fe20000000f00 */
[----:B------:R-:W-:Y:S01]  /*1d780*/  IMAD.MOV.U32 R5, RZ, RZ, R13 ;  /* 0x000000ffff057224 */ /* 0x000fe200078e000d */
[----:B------:R-:W-:-:S07]  /*1d790*/  MOV R0, 0x1d7b0 ;  /* 0x0001d7b000007802 */ /* 0x000fce0000000f00 */
[----:B------:R-:W-:Y:S05]  /*1d7a0*/  CALL.REL.NOINC `($__internal_68_$__cuda_sm20_div_s64) ;  /* 0x000001e400387944 */ /* 0x000fea0003c00000 */
[----:B------:R-:W-:Y:S01]  /*1d7b0*/  MOV R16, R6 ;  /* 0x0000000600107202 */ /* 0x000fe20000000f00 */
[----:B------:R-:W-:-:S07]  /*1d7c0*/  IMAD.MOV.U32 R17, RZ, RZ, R5 ;  /* 0x000000ffff117224 */ /* 0x000fce00078e0005 */
.L_x_28904:
[----:B------:R-:W-:Y:S05]  /*1d7d0*/  BSYNC.RECONVERGENT B0 ;  /* 0x0000000000007941 */ /* 0x000fea0003800200 */
.L_x_28902:
        /* <DEDUP_REMOVED lines=44> */
.L_x_28906:
        /* <DEDUP_REMOVED lines=8> */
.L_x_28907:
[----:B------:R-:W-:Y:S05]  /*1db20*/  BSYNC.RECONVERGENT B0 ;  /* 0x0000000000007941 */ /* 0x000fea0003800200 */
.L_x_28905:
        /* <DEDUP_REMOVED lines=18> */
.L_x_28901:
        /* <DEDUP_REMOVED lines=31> */
.L_x_28909:
[----:B------:R-:W-:Y:S01]  /*1de40*/  MOV R0, R5 ;  /* 0x0000000500007202 */ /* 0x000fe20000000f00 */
[----:B------:R-:W-:Y:S01]  /*1de50*/  IMAD.MOV.U32 R3, RZ, RZ, R4 ;  /* 0x000000ffff037224 */ /* 0x000fe200078e0004 */
[----:B------:R-:W-:Y:S01]  /*1de60*/  MOV R14, R7 ;  /* 0x00000007000e7202 */ /* 0x000fe20000000f00 */
[----:B------:R-:W-:Y:S01]  /*1de70*/  IMAD.MOV.U32 R25, RZ, RZ, R18 ;  /* 0x000000ffff197224 */ /* 0x000fe200078e0012 */
[----:B------:R-:W-:-:S07]  /*1de80*/  MOV R5, 0x1dea0 ;  /* 0x0001dea000057802 */ /* 0x000fce0000000f00 */
[----:B------:R-:W-:Y:S05]  /*1de90*/  CALL.REL.NOINC `($__internal_69_$__cuda_sm20_rem_s64) ;  /* 0x000001e000cc7944 */ /* 0x000fea0003c00000 */
[----:B------:R-:W-:Y:S01]  /*1dea0*/  IMAD.MOV.U32 R4, RZ, RZ, R0 ;  /* 0x000000ffff047224 */ /* 0x000fe200078e0000 */
[----:B------:R-:W-:-:S07]  /*1deb0*/  MOV R5, R3 ;  /* 0x0000000300057202 */ /* 0x000fce0000000f00 */
.L_x_28910:
[----:B------:R-:W-:Y:S05]  /*1dec0*/  BSYNC.RECONVERGENT B0 ;  /* 0x0000000000007941 */ /* 0x000fea0003800200 */
.L_x_28908:
        /* <DEDUP_REMOVED lines=10> */
.L_x_28860:
        /* <DEDUP_REMOVED lines=11> */
.L_x_28913:
        /* <DEDUP_REMOVED lines=21> */
.L_x_28912:
[----:B------:R-:W-:Y:S05]  /*1e170*/  BSYNC.RECONVERGENT B7 ;  /* 0x0000000000077941 */ /* 0x000fea0003800200 */
.L_x_28911:
[----:B------:R-:W-:-:S05]  /*1e180*/  IADD3 R16, P0, PT, R16, 0x4, RZ ;  /* 0x0000000410107810 */ /* 0x000fca0007f1e0ff */
[----:B------:R-:W-:Y:S01]  /*1e190*/  IMAD.X R17, RZ, RZ, R17, P0 ;  /* 0x000000ffff117224 */ /* 0x000fe200000e0611 */
[----:B------:R-:W-:-:S04]  /*1e1a0*/  ISETP.GE.U32.AND P0, PT, R16, R18, PT ;  /* 0x000000121000720c */ /* 0x000fc80003f06070 */
[----:B------:R-:W-:-:S13]  /*1e1b0*/  ISETP.GE.U32.AND.EX P0, PT, R17, R19, PT, P0 ;  /* 0x000000131100720c */ /* 0x000fda0003f06100 */
[----:B------:R-:W-:Y:S05]  /*1e1c0*/  @!P0 BRA `(.L_x_28913) ;  /* 0xfffffffc00948947 */ /* 0x000fea000383ffff */
.L_x_28853:
[----:B------:R-:W-:Y:S05]  /*1e1d0*/  BSYNC.RECONVERGENT B6 ;  /* 0x0000000000067941 */ /* 0x000fea0003800200 */
.L_x_28852:
        /* <DEDUP_REMOVED lines=16> */
.L_x_28916:
[----:B------:R-:W-:-:S13]  /*1e2e0*/  ISETP.GE.AND P0, PT, R2, R73, PT ;  /* 0x000000490200720c */ /* 0x000fda0003f06270 */
[----:B------:R-:W-:Y:S05]  /*1e2f0*/  @P0 BRA `(.L_x_28918) ;  /* 0x0000000000300947 */ /* 0x000fea0003800000 */
[----:B0-----:R-:W0:Y:S01]  /*1e300*/  LDC.64 R4, c[0x0][0x3c8] ;  /* 0x0000f200ff047b82 */ /* 0x001e220000000a00 */
[----:B------:R-:W-:Y:S01]  /*1e310*/  IADD3 R3, PT, PT, R72, R2, RZ ;  /* 0x0000000248037210 */ /* 0x000fe20007ffe0ff */
[----:B------:R-:W-:-:S04]  /*1e320*/  VIADD R2, R2, 0x80 ;  /* 0x0000008002027836 */ /* 0x000fc80000000000 */
[----:B0-----:R-:W-:-:S05]  /*1e330*/  IMAD.WIDE.U32 R4, R3, 0x4, R4 ;  /* 0x0000000403047825 */ /* 0x001fca00078e0004 */
[----:B------:R1:W-:Y:S02]  /*1e340*/  STG.E desc[UR36][R4.64], RZ ;  /* 0x000000ff04007986 */ /* 0x0003e4000c101924 */
.L_x_28917:
[----:B------:R-:W-:-:S13]  /*1e350*/  ISETP.GE.AND P0, PT, R2, R73, PT ;  /* 0x000000490200720c */ /* 0x000fda0003f06270 */
[----:B------:R-:W-:Y:S05]  /*1e360*/  @P0 BRA `(.L_x_28919) ;  /* 0x0000000000300947 */ /* 0x000fea0003800000 */
[----:B01----:R-:W0:Y:S01]  /*1e370*/  LDC.64 R4, c[0x0][0x3c8] ;  /* 0x0000f200ff047b82 */ /* 0x003e220000000a00 */
[----:B------:R-:W-:Y:S01]  /*1e380*/  IADD3 R3, PT, PT, R72, R2, RZ ;  /* 0x0000000248037210 */ /* 0x000fe20007ffe0ff */
[----:B------:R-:W-:-:S04]  /*1e390*/  VIADD R2, R2, 0x80 ;  /* 0x0000008002027836 */ /* 0x000fc80000000000 */
[----:B0-----:R-:W-:-:S05]  /*1e3a0*/  IMAD.WIDE.U32 R4, R3, 0x4, R4 ;  /* 0x0000000403047825 */ /* 0x001fca00078e0004 */
[----:B------:R1:W-:Y:S02]  /*1e3b0*/  STG.E desc[UR36][R4.64], RZ ;  /* 0x000000ff04007986 */ /* 0x0003e4000c101924 */
.L_x_28918:
[----:B------:R-:W-:-:S13]  /*1e3c0*/  ISETP.GE.AND P0, PT, R2, R73, PT ;  /* 0x000000490200720c */ /* 0x000fda0003f06270 */
[----:B------:R-:W-:Y:S05]  /*1e3d0*/  @P0 BRA `(.L_x_28920) ;  /* 0x0000000000340947 */ /* 0x000fea0003800000 */
[----:B01----:R-:W0:Y:S01]  /*1e3e0*/  LDC.64 R4, c[0x0][0x3c8] ;  /* 0x0000f200ff047b82 */ /* 0x003e220000000a00 */
[----:B------:R-:W-:Y:S01]  /*1e3f0*/  IADD3 R3, PT, PT, R72, R2, RZ ;  /* 0x0000000248037210 */ /* 0x000fe20007ffe0ff */
[----:B------:R-:W-:-:S04]  /*1e400*/  VIADD R2, R2, 0x80 ;  /* 0x0000008002027836 */ /* 0x000fc80000000000 */
[----:B0-----:R-:W-:-:S05]  /*1e410*/  IMAD.WIDE.U32 R4, R3, 0x4, R4 ;  /* 0x0000000403047825 */ /* 0x001fca00078e0004 */
[----:B------:R2:W-:Y:S02]  /*1e420*/  STG.E desc[UR36][R4.64], RZ ;  /* 0x000000ff04007986 */ /* 0x0005e4000c101924 */
.L_x_28919:
        /* <DEDUP_REMOVED lines=8> */
.L_x_28920:
[----:B------:R-:W-:Y:S05]  /*1e4b0*/  BSYNC.RELIABLE B1 ;  /* 0x0000000000017941 */ /* 0x000fea0003800100 */
.L_x_28915:
[----:B------:R-:W-:-:S13]  /*1e4c0*/  ISETP.GE.AND P0, PT, R2, R73, PT ;  /* 0x000000490200720c */ /* 0x000fda0003f06270 */
[----:B012---:R-:W0:Y:S01]  /*1e4d0*/  @!P0 LDC.64 R4, c[0x0][0x3c8] ;  /* 0x0000f200ff048b82 */ /* 0x007e220000000a00 */
[----:B------:R-:W-:Y:S01]  /*1e4e0*/  @!P0 IADD3 R3, PT, PT, R72, R2, RZ ;  /* 0x0000000248038210 */ /* 0x000fe20007ffe0ff */
[----:B------:R-:W-:-:S04]  /*1e4f0*/  @!P0 VIADD R2, R2, 0x80 ;  /* 0x0000008002028836 */ /* 0x000fc80000000000 */
[----:B0-----:R-:W-:-:S05]  /*1e500*/  @!P0 IMAD.WIDE.U32 R4, R3, 0x4, R4 ;  /* 0x0000000403048825 */ /* 0x001fca00078e0004 */
[----:B------:R3:W-:Y:S02]  /*1e510*/  @!P0 STG.E desc[UR36][R4.64], RZ ;  /* 0x000000ff04008986 */ /* 0x0007e4000c101924 */
.L_x_28921:
[----:B------:R-:W-:Y:S05]  /*1e520*/  BSYNC.RECONVERGENT B0 ;  /* 0x0000000000007941 */ /* 0x000fea0003800200 */
.L_x_28914:
[----:B------:R-:W-:-:S13]  /*1e530*/  ISETP.GE.AND P0, PT, R2, R73, PT ;  /* 0x000000490200720c */ /* 0x000fda0003f06270 */
[----:B------:R-:W-:Y:S05]  /*1e540*/  @P0 EXIT ;  /* 0x000000000000094d */ /* 0x000fea0003800000 */
[----:B0123--:R-:W0:Y:S01]  /*1e550*/  LDC.64 R4, c[0x0][0x3c8] ;  /* 0x0000f200ff047b82 */ /* 0x00fe220000000a00 */
[----:B------:R-:W-:-:S05]  /*1e560*/  IADD3 R3, PT, PT, R72, R2, RZ ;  /* 0x0000000248037210 */ /* 0x000fca0007ffe0ff */
[----:B0-----:R-:W-:-:S05]  /*1e570*/  IMAD.WIDE.U32 R2, R3, 0x4, R4 ;  /* 0x0000000403027825 */ /* 0x001fca00078e0004 */
[----:B------:R-:W-:Y:S01]  /*1e580*/  STG.E desc[UR36][R2.64], RZ ;  /* 0x000000ff02007986 */ /* 0x000fe2000c101924 */
[----:B------:R-:W-:Y:S05]  /*1e590*/  EXIT ;  /* 0x000000000000794d */ /* 0x000fea0003800000 */
.L_x_28417:
        /* <DEDUP_REMOVED lines=64> */
.L_x_28923:
[----:B------:R-:W-:Y:S05]  /*1e9a0*/  BSYNC.RECONVERGENT B6 ;  /* 0x0000000000067941 */ /* 0x000fea0003800200 */
.L_x_28922:
        /* <DEDUP_REMOVED lines=20> */
.L_x_28925:
[----:B------:R-:W-:Y:S05]  /*1eaf0*/  BSYNC.RECONVERGENT B6 ;  /* 0x0000000000067941 */ /* 0x000fea0003800200 */
.L_x_28924:
        /* <DEDUP_REMOVED lines=23> */
.L_x_28927:
[----:B------:R-:W-:Y:S05]  /*1ec70*/  BSYNC.RECONVERGENT B6 ;  /* 0x0000000000067941 */ /* 0x000fea0003800200 */
.L_x_28926:
        /* <DEDUP_REMOVED lines=26> */
.L_x_28955:
        /* <DEDUP_REMOVED lines=28> */
.L_x_28932:
[----:B------:R-:W-:Y:S01]  /*1efe0*/  IMAD.MOV.U32 R8, RZ, RZ, R12 ;  /* 0x000000ffff087224 */ /* 0x000fe200078e000c */
[----:B------:R-:W-:Y:S01]  /*1eff0*/  MOV R6, R16 ;  /* 0x0000001000067202 */ /* 0x000fe20000000f00 */
[----:B------:R-:W-:Y:S01]  /*1f000*/  IMAD.MOV.U32 R5, RZ, RZ, R17 ;  /* 0x000000ffff057224 */ /* 0x000fe200078e0011 */
[----:B------:R-:W-:-:S07]  /*1f010*/  MOV R0, 0x1f030 ;  /* 0x0001f03000007802 */ /* 0x000fce0000000f00 */
[----:B------:R-:W-:Y:S05]  /*1f020*/  CALL.REL.NOINC `($__internal_68_$__cuda_sm20_div_s64) ;  /* 0x000001cc00187944 */ /* 0x000fea0003c00000 */
[----:B------:R-:W-:Y:S01]  /*1f030*/  MOV R18, R6 ;  /* 0x0000000600127202 */ /* 0x000fe20000000f00 */
[----:B------:R-:W-:-:S07]  /*1f040*/  IMAD.MOV.U32 R19, RZ, RZ, R5 ;  /* 0x000000ffff137224 */ /* 0x000fce00078e0005 */
.L_x_28933:
[----:B------:R-:W-:Y:S05]  /*1f050*/  BSYNC.RECONVERGENT B1 ;  /* 0x0000000000017941 */ /* 0x000fea0003800200 */
.L_x_28931:
        /* <DEDUP_REMOVED lines=44> */
.L_x_28935:
        /* <DEDUP_REMOVED lines=8> */
.L_x_28936:
[----:B------:R-:W-:Y:S05]  /*1f3a0*/  BSYNC.RECONVERGENT B1 ;  /* 0x0000000000017941 */ /* 0x000fea0003800200 */
.L_x_28934:
        /* <DEDUP_REMOVED lines=45> */
.L_x_28938:
        /* <DEDUP_REMOVED lines=8> */
.L_x_28939:
[----:B------:R-:W-:Y:S05]  /*1f700*/  BSYNC.RECONVERGENT B1 ;  /* 0x0000000000017941 */ /* 0x000fea0003800200 */
.L_x_28937:
        /* <DEDUP_REMOVED lines=44> */
.L_x_28941:
        /* <DEDUP_REMOVED lines=8> */
.L_x_28942:
[----:B------:R-:W-:Y:S05]  /*1fa50*/  BSYNC.RECONVERGENT B1 ;  /* 0x0000000000017941 */ /* 0x000fea0003800200 */
.L_x_28940:
        /* <DEDUP_REMOVED lines=45> */
.L_x_28944:
        /* <DEDUP_REMOVED lines=8> */
.L_x_28945:
[----:B------:R-:W-:Y:S05]  /*1fdb0*/  BSYNC.RECONVERGENT B1 ;  /* 0x0000000000017941 */ /* 0x000fea0003800200 */
.L_x_28943:
        /* <DEDUP_REMOVED lines=44> */
.L_x_28947:
        /* <DEDUP_REMOVED lines=8> */
.L_x_28948:
[----:B------:R-:W-:Y:S05]  /*20100*/  BSYNC.RECONVERGENT B1 ;  /* 0x0000000000017941 */ /* 0x000fea0003800200 */
.L_x_28946:
        /* <DEDUP_REMOVED lines=45> */
.L_x_28950:
        /* <DEDUP_REMOVED lines=8> */
.L_x_28951:
[----:B------:R-:W-:Y:S05]  /*20460*/  BSYNC.RECONVERGENT B1 ;  /* 0x0000000000017941 */ /* 0x000fea0003800200 */
.L_x_28949:
        /* <DEDUP_REMOVED lines=44> */
.L_x_28953:
        /* <DEDUP_REMOVED lines=8> */
.L_x_28954:
[----:B------:R-:W-:Y:S05]  /*207b0*/  BSYNC.RECONVERGENT B1 ;  /* 0x0000000000017941 */ /* 0x000fea0003800200 */
.L_x_28952:
        /* <DEDUP_REMOVED lines=23> */
.L_x_28930:
[----:B------:R-:W-:-:S07]  /*20930*/  IADD3 R4, PT, PT, R4, 0x3, RZ ;  /* 0x0000000304047810 */ /* 0x000fce0007ffe0ff */
.L_x_28929:
        /* <DEDUP_REMOVED lines=31> */
.L_x_28958:
[----:B------:R-:W-:Y:S01]  /*20b30*/  IMAD.MOV.U32 R8, RZ, RZ, R12 ;  /* 0x000000ffff087224 */ /* 0x000fe200078e000c */
[----:B------:R-:W-:Y:S01]  /*20b40*/  MOV R6, R20 ;  /* 0x0000001400067202 */ /* 0x000fe20000000f00 */
[----:B------:R-:W-:Y:S01]  /*20b50*/  IMAD.MOV.U32 R5, RZ, RZ, R21 ;  /* 0x000000ffff057224 */ /* 0x000fe200078e0015 */
[----:B------:R-:W-:-:S07]  /*20b60*/  MOV R0, 0x20b80 ;  /* 0x00020b8000007802 */ /* 0x000fce0000000f00 */
[----:B------:R-:W-:Y:S05]  /*20b70*/  CALL.REL.NOINC `($__internal_68_$__cuda_sm20_div_s64) ;  /* 0x000001b000447944 */ /* 0x000fea0003c00000 */
[----:B------:R-:W-:Y:S01]  /*20b80*/  MOV R18, R6 ;  /* 0x0000000600127202 */ /* 0x000fe20000000f00 */
[----:B------:R-:W-:-:S07]  /*20b90*/  IMAD.MOV.U32 R19, RZ, RZ, R5 ;  /* 0x000000ffff137224 */ /* 0x000fce00078e0005 */
.L_x_28959:
[----:B------:R-:W-:Y:S05]  /*20ba0*/  BSYNC.RECONVERGENT B0 ;  /* 0x0000000000007941 */ /* 0x000fea0003800200 */
.L_x_28957:
        /* <DEDUP_REMOVED lines=44> */
.L_x_28961:
        /* <DEDUP_REMOVED lines=8> */
.L_x_28962:
[----:B------:R-:W-:Y:S05]  /*20ef0*/  BSYNC.RECONVERGENT B0 ;  /* 0x0000000000007941 */ /* 0x000fea0003800200 */
.L_x_28960:
        /* <DEDUP_REMOVED lines=44> */
.L_x_28964:
        /* <DEDUP_REMOVED lines=8> */
.L_x_28965:
[----:B------:R-:W-:Y:S05]  /*21240*/  BSYNC.RECONVERGENT B0 ;  /* 0x0000000000007941 */ /* 0x000fea0003800200 */
.L_x_28963:
        /* <DEDUP_REMOVED lines=44> */
.L_x_28967:
        /* <DEDUP_REMOVED lines=8> */
.L_x_28968:
[----:B------:R-:W-:Y:S05]  /*21590*/  BSYNC.RECONVERGENT B0 ;  /* 0x0000000000007941 */ /* 0x000fea0003800200 */
.L_x_28966:
        /* <DEDUP_REMOVED lines=18> */
.L_x_28956:
        /* <DEDUP_REMOVED lines=31> */
.L_x_28971:
[----:B------:R-:W-:Y:S01]  /*218b0*/  IMAD.MOV.U32 R8, RZ, RZ, R12 ;  /* 0x000000ffff087224 */ /* 0x000fe200078e000c */
[----:B------:R-:W-:Y:S01]  /*218c0*/  MOV R6, R20 ;  /* 0x0000001400067202 */ /* 0x000fe20000000f00 */
[----:B------:R-:W-:Y:S01]  /*218d0*/  IMAD.MOV.U32 R5, RZ, RZ, R21 ;  /* 0x000000ffff057224 */ /* 0x000fe200078e0015 */
[----:B------:R-:W-:-:S07]  /*218e0*/  MOV R0, 0x21900 ;  /* 0x0002190000007802 */ /* 0x000fce0000000f00 */
[----:B------:R-:W-:Y:S05]  /*218f0*/  CALL.REL.NOINC `($__internal_68_$__cuda_sm20_div_s64) ;  /* 0x000001a000e47944 */ /* 0x000fea0003c00000 */
[----:B------:R-:W-:Y:S01]  /*21900*/  MOV R16, R6 ;  /* 0x0000000600107202 */ /* 0x000fe20000000f00 */
[----:B------:R-:W-:-:S07]  /*21910*/  IMAD.MOV.U32 R17, RZ, RZ, R5 ;  /* 0x000000ffff117224 */ /* 0x000fce00078e0005 */
.L_x_28972:
[----:B------:R-:W-:Y:S05]  /*21920*/  BSYNC.RECONVERGENT B0 ;  /* 0x0000000000007941 */ /* 0x000fea0003800200 */
.L_x_28970:
        /* <DEDUP_REMOVED lines=44> */
.L_x_28974:
        /* <DEDUP_REMOVED lines=8> */
.L_x_28975:
[----:B------:R-:W-:Y:S05]  /*21c70*/  BSYNC.RECONVERGENT B0 ;  /* 0x0000000000007941 */ /* 0x000fea0003800200 */
.L_x_28973:
        /* <DEDUP_REMOVED lines=18> */
.L_x_28969:
        /* <DEDUP_REMOVED lines=31> */
.L_x_28977:
[----:B------:R-:W-:Y:S01]  /*21f90*/  IMAD.MOV.U32 R3, RZ, RZ, R8 ;  /* 0x000000ffff037224 */ /* 0x000fe200078e0008 */
[----:B------:R-:W-:Y:S01]  /*21fa0*/  MOV R0, R9 ;  /* 0x0000000900007202 */ /* 0x000fe20000000f00 */
[----:B------:R-:W-:Y:S01]  /*21fb0*/  IMAD.MOV.U32 R25, RZ, RZ, R12 ;  /* 0x000000ffff197224 */ /* 0x000fe200078e000c */
[----:B------:R-:W-:Y:S02]  /*21fc0*/  MOV R14, R7 ;  /* 0x00000007000e7202 */ /* 0x000fe40000000f00 */
[----:B------:R-:W-:-:S07]  /*21fd0*/  MOV R5, 0x21ff0 ;  /* 0x00021ff000057802 */ /* 0x000fce0000000f00 */
[----:B------:R-:W-:Y:S05]  /*21fe0*/  CALL.REL.NOINC `($__internal_69_$__cuda_sm20_rem_s64) ;  /* 0x000001a000787944 */ /* 0x000fea0003c00000 */
[----:B------:R-:W-:Y:S01]  /*21ff0*/  IMAD.MOV.U32 R6, RZ, RZ, R0 ;  /* 0x000000ffff067224 */ /* 0x000fe200078e0000 */
[----:B------:R-:W-:-:S07]  /*22000*/  MOV R7, R3 ;  /* 0x0000000300077202 */ /* 0x000fce0000000f00 */
.L_x_28978:
[----:B------:R-:W-:Y:S05]  /*22010*/  BSYNC.RECONVERGENT B0 ;  /* 0x0000000000007941 */ /* 0x000fea0003800200 */
.L_x_28976:
        /* <DEDUP_REMOVED lines=10> */
.L_x_28928:
        /* <DEDUP_REMOVED lines=12> */
.L_x_28983:
        /* <DEDUP_REMOVED lines=21> */
.L_x_28982:
[----:B------:R-:W-:Y:S05]  /*222d0*/  BSYNC.RECONVERGENT B7 ;  /* 0x0000000000077941 */ /* 0x000fea0003800200 */
.L_x_28981:
[----:B------:R-:W-:-:S05]  /*222e0*/  IADD3 R18, P0, PT, R18, 0x4, RZ ;  /* 0x0000000412127810 */ /* 0x000fca0007f1e0ff */
[----:B------:R-:W-:Y:S01]  /*222f0*/  IMAD.X R19, RZ, RZ, R19, P0 ;  /* 0x000000ffff137224 */ /* 0x000fe200000e0613 */
[----:B------:R-:W-:-:S04]  /*22300*/  ISETP.GE.U32.AND P0, PT, R18, R16, PT ;  /* 0x000000101200720c */ /* 0x000fc80003f06070 */
[----:B------:R-:W-:-:S13]  /*22310*/  ISETP.GE.U32.AND.EX P0, PT, R19, R17, PT, P0 ;  /* 0x000000111300720c */ /* 0x000fda0003f06100 */
[----:B------:R-:W-:Y:S05]  /*22320*/  @!P0 BRA `(.L_x_28983) ;  /* 0xfffffffc00948947 */ /* 0x000fea000383ffff */
.L_x_28980:
[----:B------:R-:W-:Y:S05]  /*22330*/  BSYNC.RECONVERGENT B6 ;  /* 0x0000000000067941 */ /* 0x000fea0003800200 */
.L_x_28979:
        /* <DEDUP_REMOVED lines=20> */
.L_x_28985:
[----:B------:R-:W-:Y:S05]  /*22480*/  BSYNC.RECONVERGENT B6 ;  /* 0x0000000000067941 */ /* 0x000fea0003800200 */
.L_x_28984:
        /* <DEDUP_REMOVED lines=20> */
.L_x_28987:
[----:B------:R-:W-:Y:S05]  /*225d0*/  BSYNC.RECONVERGENT B6 ;  /* 0x0000000000067941 */ /* 0x000fea0003800200 */
.L_x_28986:
        /* <DEDUP_REMOVED lines=23> */
.L_x_28989:
[----:B------:R-:W-:Y:S05]  /*22750*/  BSYNC.RECONVERGENT B6 ;  /* 0x0000000000067941 */ /* 0x000fea0003800200 */
.L_x_28988:
        /* <DEDUP_REMOVED lines=25> */
.L_x_29017:
        /* <DEDUP_REMOVED lines=28> */
.L_x_28994:
[----:B------:R-:W-:Y:S01]  /*22ab0*/  MOV R8, R12 ;  /* 0x0000000c00087202 */ /* 0x000fe20000000f00 */
[----:B------:R-:W-:Y:S01]  /*22ac0*/  IMAD.MOV.U32 R6, RZ, RZ, R16 ;  /* 0x000000ffff067224 */ /* 0x000fe200078e0010 */
[----:B------:R-:W-:Y:S02]  /*22ad0*/  MOV R5, R17 ;  /* 0x0000001100057202 */ /* 0x000fe40000000f00 */
[----:B------:R-:W-:-:S07]  /*22ae0*/  MOV R0, 0x22b00 ;  /* 0x00022b0000007802 */ /* 0x000fce0000000f00 */
[----:B------:R-:W-:Y:S05]  /*22af0*/  CALL.REL.NOINC `($__internal_68_$__cuda_sm20_div_s64) ;  /* 0x0000019000647944 */ /* 0x000fea0003c00000 */
[----:B------:R-:W-:Y:S01]  /*22b00*/  IMAD.MOV.U32 R18, RZ, RZ, R6 ;  /* 0x000000ffff127224 */ /* 0x000fe200078e0006 */
[----:B------:R-:W-:-:S07]  /*22b10*/  MOV R19, R5 ;  /* 0x0000000500137202 */ /* 0x000fce0000000f00 */
.L_x_28995:
[----:B------:R-:W-:Y:S05]  /*22b20*/  BSYNC.RECONVERGENT B1 ;  /* 0x0000000000017941 */ /* 0x000fea0003800200 */
.L_x_28993:
        /* <DEDUP_REMOVED lines=44> */
.L_x_28997:
        /* <DEDUP_REMOVED lines=8> */
.L_x_28998:
[----:B------:R-:W-:Y:S05]  /*22e70*/  BSYNC.RECONVERGENT B1 ;  /* 0x0000000000017941 */ /* 0x000fea0003800200 */
.L_x_28996:
        /* <DEDUP_REMOVED lines=45> */
.L_x_29000:
        /* <DEDUP_REMOVED lines=8> */
.L_x_29001:
[----:B------:R-:W-:Y:S05]  /*231d0*/  BSYNC.RECONVERGENT B1 ;  /* 0x0000000000017941 */ /* 0x000fea0003800200 */
.L_x_28999:
        /* <DEDUP_REMOVED lines=44> */
.L_x_29003:
        /* <DEDUP_REMOVED lines=8> */
.L_x_29004:
[----:B------:R-:W-:Y:S05]  /*23520*/  BSYNC.RECONVERGENT B1 ;  /* 0x0000000000017941 */ /* 0x000fea0003800200 */
.L_x_29002:
        /* <DEDUP_REMOVED lines=45> */
.L_x_29006:
        /* <DEDUP_REMOVED lines=8> */
.L_x_29007:
[----:B------:R-:W-:Y:S05]  /*23880*/  BSYNC.RECONVERGENT B1 ;  /* 0x0000000000017941 */ /* 0x000fea0003800200 */
.L_x_29005:
        /* <DEDUP_REMOVED lines=44> */
.L_x_29009:
        /* <DEDUP_REMOVED lines=8> */
.L_x_29010:
[----:B------:R-:W-:Y:S05]  /*23bd0*/  BSYNC.RECONVERGENT B1 ;  /* 0x0000000000017941 */ /* 0x000fea0003800200 */
.L_x_29008:
        /* <DEDUP_REMOVED lines=45> */
.L_x_29012:
        /* <DEDUP_REMOVED lines=8> */
.L_x_29013:
[----:B------:R-:W-:Y:S05]  /*23f30*/  BSYNC.RECONVERGENT B1 ;  /* 0x0000000000017941 */ /* 0x000fea0003800200 */
.L_x_29011:
        /* <DEDUP_REMOVED lines=44> */
.L_x_29015:
        /* <DEDUP_REMOVED lines=8> */
.L_x_29016:
[----:B------:R-:W-:Y:S05]  /*24280*/  BSYNC.RECONVERGENT B1 ;  /* 0x0000000000017941 */ /* 0x000fea0003800200 */
.L_x_29014:
        /* <DEDUP_REMOVED lines=23> */
.L_x_28992:
[----:B------:R-:W-:-:S07]  /*24400*/  VIADD R4, R4, 0x3 ;  /* 0x0000000304047836 */ /* 0x000fce0000000000 */
.L_x_28991:
        /* <DEDUP_REMOVED lines=31> */
.L_x_29020:
[----:B------:R-:W-:Y:S01]  /*24600*/  MOV R8, R12 ;  /* 0x0000000c00087202 */ /* 0x000fe20000000f00 */
[----:B------:R-:W-:Y:S01]  /*24610*/  IMAD.MOV.U32 R6, RZ, RZ, R16 ;  /* 0x000000ffff067224 */ /* 0x000fe200078e0010 */
[----:B------:R-:W-:Y:S02]  /*24620*/  MOV R5, R17 ;  /* 0x0000001100057202 */ /* 0x000fe40000000f00 */
[----:B------:R-:W-:-:S07]  /*24630*/  MOV R0, 0x24650 ;  /* 0x0002465000007802 */ /* 0x000fce0000000f00 */
[----:B------:R-:W-:Y:S05]  /*24640*/  CALL.REL.NOINC `($__internal_68_$__cuda_sm20_div_s64) ;  /* 0x0000017400907944 */ /* 0x000fea0003c00000 */
[----:B------:R-:W-:Y:S01]  /*24650*/  IMAD.MOV.U32 R18, RZ, RZ, R6 ;  /* 0x000000ffff127224 */ /* 0x000fe200078e0006 */
[----:B------:R-:W-:-:S07]  /*24660*/  MOV R19, R5 ;  /* 0x0000000500137202 */ /* 0x000fce0000000f00 */
.L_x_29021:
[----:B------:R-:W-:Y:S05]  /*24670*/  BSYNC.RECONVERGENT B0 ;  /* 0x0000000000007941 */ /* 0x000fea0003800200 */
.L_x_29019:
        /* <DEDUP_REMOVED lines=44> */
.L_x_29023:
        /* <DEDUP_REMOVED lines=8> */
.L_x_29024:
[----:B------:R-:W-:Y:S05]  /*249c0*/  BSYNC.RECONVERGENT B0 ;  /* 0x0000000000007941 */ /* 0x000fea0003800200 */
.L_x_29022:
        /* <DEDUP_REMOVED lines=44> */
.L_x_29026:
        /* <DEDUP_REMOVED lines=8> */
.L_x_29027:
[----:B------:R-:W-:Y:S05]  /*24d10*/  BSYNC.RECONVERGENT B0 ;  /* 0x0000000000007941 */ /* 0x000fea0003800200 */
.L_x_29025:
        /* <DEDUP_REMOVED lines=44> */
.L_x_29029:
        /* <DEDUP_REMOVED lines=8> */
.L_x_29030:
[----:B------:R-:W-:Y:S05]  /*25060*/  BSYNC.RECONVERGENT B0 ;  /* 0x0000000000007941 */ /* 0x000fea0003800200 */
.L_x_29028:
        /* <DEDUP_REMOVED lines=18> */
.L_x_29018:
        /* <DEDUP_REMOVED lines=31> */
.L_x_29033:
[----:B------:R-:W-:Y:S01]  /*25380*/  MOV R8, R12 ;  /* 0x0000000c00087202 */ /* 0x000fe20000000f00 */
[----:B------:R-:W-:Y:S01]  /*25390*/  IMAD.MOV.U32 R6, RZ, RZ, R16 ;  /* 0x000000ffff067224 */ /* 0x000fe200078e0010 */
[----:B------:R-:W-:Y:S02]  /*253a0*/  MOV R5, R17 ;  /* 0x0000001100057202 */ /* 0x000fe40000000f00 */
[----:B------:R-:W-:-:S07]  /*253b0*/  MOV R0, 0x253d0 ;  /* 0x000253d000007802 */ /* 0x000fce0000000f00 */
[----:B------:R-:W-:Y:S05]  /*253c0*/  CALL.REL.NOINC `($__internal_68_$__cuda_sm20_div_s64) ;  /* 0x0000016800307944 */ /* 0x000fea0003c00000 */
[----:B------:R-:W-:Y:S01]  /*253d0*/  IMAD.MOV.U32 R18, RZ, RZ, R6 ;  /* 0x000000ffff127224 */ /* 0x000fe200078e0006 */
[----:B------:R-:W-:-:S07]  /*253e0*/  MOV R19, R5 ;  /* 0x0000000500137202 */ /* 0x000fce0000000f00 */
.L_x_29034:
[----:B------:R-:W-:Y:S05]  /*253f0*/  BSYNC.RECONVERGENT B0 ;  /* 0x0000000000007941 */ /* 0x000fea0003800200 */
.L_x_29032:
        /* <DEDUP_REMOVED lines=44> */
.L_x_29036:
        /* <DEDUP_REMOVED lines=8> */
.L_x_29037:
[----:B------:R-:W-:Y:S05]  /*25740*/  BSYNC.RECONVERGENT B0 ;  /* 0x0000000000007941 */ /* 0x000fea0003800200 */
.L_x_29035:
        /* <DEDUP_REMOVED lines=18> */
.L_x_29031:
        /* <DEDUP_REMOVED lines=31> */
.L_x_29039:
        /* <DEDUP_REMOVED lines=8> */
.L_x_29040:
[----:B------:R-:W-:Y:S05]  /*25ae0*/  BSYNC.RECONVERGENT B0 ;  /* 0x0000000000007941 */ /* 0x000fea0003800200 */
.L_x_29038:
        /* <DEDUP_REMOVED lines=10> */
.L_x_28990:
        /* <DEDUP_REMOVED lines=12> */
.L_x_29045:
        /* <DEDUP_REMOVED lines=21> */
.L_x_29044:
[----:B------:R-:W-:Y:S05]  /*25da0*/  BSYNC.RECONVERGENT B7 ;  /* 0x0000000000077941 */ /* 0x000fea0003800200 */
.L_x_29043:
[----:B------:R-:W-:-:S04]  /*25db0*/  IADD3 R18, P0, PT, R18, 0x4, RZ ;  /* 0x0000000412127810 */ /* 0x000fc80007f1e0ff */
[----:B------:R-:W-:Y:S02]  /*25dc0*/  IADD3.X R19, PT, PT, RZ, R19, RZ, P0, !PT ;  /* 0x00000013ff137210 */ /* 0x000fe400007fe4ff */
[----:B------:R-:W-:-:S04]  /*25dd0*/  ISETP.GE.U32.AND P0, PT, R18, R16, PT ;  /* 0x000000101200720c */ /* 0x000fc80003f06070 */
[----:B------:R-:W-:-:S13]  /*25de0*/  ISETP.GE.U32.AND.EX P0, PT, R19, R17, PT, P0 ;  /* 0x000000111300720c */ /* 0x000fda0003f06100 */
[----:B------:R-:W-:Y:S05]  /*25df0*/  @!P0 BRA `(.L_x_29045) ;  /* 0xfffffffc00948947 */ /* 0x000fea000383ffff */
.L_x_29042:
[----:B------:R-:W-:Y:S05]  /*25e00*/  BSYNC.RECONVERGENT B6 ;  /* 0x0000000000067941 */ /* 0x000fea0003800200 */
.L_x_29041:
        /* <DEDUP_REMOVED lines=20> */
.L_x_29047:
[----:B------:R-:W-:Y:S05]  /*25f50*/  BSYNC.RECONVERGENT B6 ;  /* 0x0000000000067941 */ /* 0x000fea0003800200 */
.L_x_29046:
        /* <DEDUP_REMOVED lines=20> */
.L_x_29049:
[----:B------:R-:W-:Y:S05]  /*260a0*/  BSYNC.RECONVERGENT B6 ;  /* 0x0000000000067941 */ /* 0x000fea0003800200 */
.L_x_29048:
        /* <DEDUP_REMOVED lines=23> */
.L_x_29051:
[----:B------:R-:W-:Y:S05]  /*26220*/  BSYNC.RECONVERGENT B6 ;  /* 0x0000000000067941 */ /* 0x000fea0003800200 */
.L_x_29050:
        /* <DEDUP_REMOVED lines=22> */
.L_x_29079:
        /* <DEDUP_REMOVED lines=28> */
.L_x_29056:
[----:B------:R-:W-:Y:S01]  /*26550*/  IMAD.MOV.U32 R8, RZ, RZ, R25 ;  /* 0x000000ffff087224 */ /* 0x000fe200078e0019 */
[----:B------:R-:W-:Y:S01]  /*26560*/  MOV R6, R16 ;  /* 0x0000001000067202 */ /* 0x000fe20000000f00 */
[----:B------:R-:W-:Y:S01]  /*26570*/  IMAD.MOV.U32 R5, RZ, RZ, R17 ;  /* 0x000000ffff057224 */ /* 0x000fe200078e0011 */
[----:B------:R-:W-:-:S07]  /*26580*/  MOV R0, 0x265a0 ;  /* 0x000265a000007802 */ /* 0x000fce0000000f00 */
[----:B------:R-:W-:Y:S05]  /*26590*/  CALL.REL.NOINC `($__internal_68_$__cuda_sm20_div_s64) ;  /* 0x0000015400bc7944 */ /* 0x000fea0003c00000 */
[----:B------:R-:W-:Y:S01]  /*265a0*/  MOV R18, R6 ;  /* 0x0000000600127202 */ /* 0x000fe20000000f00 */
[----:B------:R-:W-:-:S07]  /*265b0*/  IMAD.MOV.U32 R19, RZ, RZ, R5 ;  /* 0x000000ffff137224 */ /* 0x000fce00078e0005 */
.L_x_29057:
[----:B------:R-:W-:Y:S05]  /*265c0*/  BSYNC.RECONVERGENT B1 ;  /* 0x0000000000017941 */ /* 0x000fea0003800200 */
.L_x_29055:
        /* <DEDUP_REMOVED lines=44> */
.L_x_29059:
        /* <DEDUP_REMOVED lines=8> */
.L_x_29060:
[----:B------:R-:W-:Y:S05]  /*26910*/  BSYNC.RECONVERGENT B1 ;  /* 0x0000000000017941 */ /* 0x000fea0003800200 */
.L_x_29058:
        /* <DEDUP_REMOVED lines=45> */
.L_x_29062:
        /* <DEDUP_REMOVED lines=8> */
.L_x_29063:
[----:B------:R-:W-:Y:S05]  /*26c70*/  BSYNC.RECONVERGENT B1 ;  /* 0x0000000000017941 */ /* 0x000fea0003800200 */
.L_x_29061:
        /* <DEDUP_REMOVED lines=44> */
.L_x_29065:
        /* <DEDUP_REMOVED lines=8> */
.L_x_29066:
[----:B------:R-:W-:Y:S05]  /*26fc0*/  BSYNC.RECONVERGENT B1 ;  /* 0x0000000000017941 */ /* 0x000fea0003800200 */
.L_x_29064:
        /* <DEDUP_REMOVED lines=45> */
.L_x_29068:
        /* <DEDUP_REMOVED lines=8> */
.L_x_29069:
[----:B------:R-:W-:Y:S05]  /*27320*/  BSYNC.RECONVERGENT B1 ;  /* 0x0000000000017941 */ /* 0x000fea0003800200 */
.L_x_29067:
        /* <DEDUP_REMOVED lines=44> */
.L_x_29071:
        /* <DEDUP_REMOVED lines=8> */
.L_x_29072:
[----:B------:R-:W-:Y:S05]  /*27670*/  BSYNC.RECONVERGENT B1 ;  /* 0x0000000000017941 */ /* 0x000fea0003800200 */
.L_x_29070:
        /* <DEDUP_REMOVED lines=45> */
.L_x_29074:
        /* <DEDUP_REMOVED lines=8> */
.L_x_29075:
[----:B------:R-:W-:Y:S05]  /*279d0*/  BSYNC.RECONVERGENT B1 ;  /* 0x0000000000017941 */ /* 0x000fea0003800200 */
.L_x_29073:
        /* <DEDUP_REMOVED lines=44> */
.L_x_29077:
        /* <DEDUP_REMOVED lines=8> */
.L_x_29078:
[----:B------:R-:W-:Y:S05]  /*27d20*/  BSYNC.RECONVERGENT B1 ;  /* 0x0000000000017941 */ /* 0x000fea0003800200 */
.L_x_29076:
        /* <DEDUP_REMOVED lines=23> */
.L_x_29054:
[----:B------:R-:W-:-:S07]  /*27ea0*/  IADD3 R4, PT, PT, R4, 0x3, RZ ;  /* 0x0000000304047810 */ /* 0x000fce0007ffe0ff */
.L_x_29053:
        /* <DEDUP_REMOVED lines=31> */
.L_x_29082:
[----:B------:R-:W-:Y:S01]  /*280a0*/  IMAD.MOV.U32 R8, RZ, RZ, R25 ;  /* 0x000000ffff087224 */ /* 0x000fe200078e0019 */
[----:B------:R-:W-:Y:S01]  /*280b0*/  MOV R6, R16 ;  /* 0x0000001000067202 */ /* 0x000fe20000000f00 */
[----:B------:R-:W-:Y:S01]  /*280c0*/  IMAD.MOV.U32 R5, RZ, RZ, R17 ;  /* 0x000000ffff057224 */ /* 0x000fe200078e0011 */
[----:B------:R-:W-:-:S07]  /*280d0*/  MOV R0, 0x280f0 ;  /* 0x000280f000007802 */ /* 0x000fce0000000f00 */
[----:B------:R-:W-:Y:S05]  /*280e0*/  CALL.REL.NOINC `($__internal_68_$__cuda_sm20_div_s64) ;  /* 0x0000013800e87944 */ /* 0x000fea0003c00000 */
[----:B------:R-:W-:Y:S01]  /*280f0*/  MOV R18, R6 ;  /* 0x0000000600127202 */ /* 0x000fe20000000f00 */
[----:B------:R-:W-:-:S07]  /*28100*/  IMAD.MOV.U32 R19, RZ, RZ, R5 ;  /* 0x000000ffff137224 */ /* 0x000fce00078e0005 */
.L_x_29083:
[----:B------:R-:W-:Y:S05]  /*28110*/  BSYNC.RECONVERGENT B0 ;  /* 0x0000000000007941 */ /* 0x000fea0003800200 */
.L_x_29081:
        /* <DEDUP_REMOVED lines=44> */
.L_x_29085:
        /* <DEDUP_REMOVED lines=8> */
.L_x_29086:
[----:B------:R-:W-:Y:S05]  /*28460*/  BSYNC.RECONVERGENT B0 ;  /* 0x0000000000007941 */ /* 0x000fea0003800200 */
.L_x_29084:
        /* <DEDUP_REMOVED lines=44> */
.L_x_29088:
        /* <DEDUP_REMOVED lines=8> */
.L_x_29089:
[----:B------:R-:W-:Y:S05]  /*287b0*/  BSYNC.RECONVERGENT B0 ;  /* 0x0000000000007941 */ /* 0x000fea0003800200 */
.L_x_29087:
        /* <DEDUP_REMOVED lines=44> */
.L_x_29091:
        /* <DEDUP_REMOVED lines=8> */
.L_x_29092:
[----:B------:R-:W-:Y:S05]  /*28b00*/  BSYNC.RECONVERGENT B0 ;  /* 0x0000000000007941 */ /* 0x000fea0003800200 */
.L_x_29090:
        /* <DEDUP_REMOVED lines=18> */
.L_x_29080:
        /* <DEDUP_REMOVED lines=31> */
.L_x_29095:
[----:B------:R-:W-:Y:S01]  /*28e20*/  IMAD.MOV.U32 R8, RZ, RZ, R25 ;  /* 0x000000ffff087224 */ /* 0x000fe200078e0019 */
[----:B------:R-:W-:Y:S01]  /*28e30*/  MOV R6, R16 ;  /* 0x0000001000067202 */ /* 0x000fe20000000f00 */
[----:B------:R-:W-:Y:S01]  /*28e40*/  IMAD.MOV.U32 R5, RZ, RZ, R17 ;  /* 0x000000ffff057224 */ /* 0x000fe200078e0011 */
[----:B------:R-:W-:-:S07]  /*28e50*/  MOV R0, 0x28e70 ;  /* 0x00028e7000007802 */ /* 0x000fce0000000f00 */
[----:B------:R-:W-:Y:S05]  /*28e60*/  CALL.REL.NOINC `($__internal_68_$__cuda_sm20_div_s64) ;  /* 0x0000012c00887944 */ /* 0x000fea0003c00000 */
[----:B------:R-:W-:Y:S01]  /*28e70*/  MOV R18, R6 ;  /* 0x0000000600127202 */ /* 0x000fe20000000f00 */
[----:B------:R-:W-:-:S07]  /*28e80*/  IMAD.MOV.U32 R19, RZ, RZ, R5 ;  /* 0x000000ffff137224 */ /* 0x000fce00078e0005 */
.L_x_29096:
[----:B------:R-:W-:Y:S05]  /*28e90*/  BSYNC.RECONVERGENT B0 ;  /* 0x0000000000007941 */ /* 0x000fea0003800200 */
.L_x_29094:
        /* <DEDUP_REMOVED lines=45> */
.L_x_29098:
        /* <DEDUP_REMOVED lines=8> */
.L_x_29099:
[----:B------:R-:W-:Y:S05]  /*291f0*/  BSYNC.RECONVERGENT B0 ;  /* 0x0000000000007941 */ /* 0x000fea0003800200 */
.L_x_29097:
        /* <DEDUP_REMOVED lines=18> */
.L_x_29093:
        /* <DEDUP_REMOVED lines=31> */
.L_x_29101:
[----:B------:R-:W-:Y:S01]  /*29510*/  IMAD.MOV.U32 R3, RZ, RZ, R8 ;  /* 0x000000ffff037224 */ /* 0x000fe200078e0008 */
[----:B------:R-:W-:Y:S01]  /*29520*/  MOV R0, R9 ;  /* 0x0000000900007202 */ /* 0x000fe20000000f00 */
[----:B------:R-:W-:Y:S01]  /*29530*/  IMAD.MOV.U32 R14, RZ, RZ, R7 ;  /* 0x000000ffff0e7224 */ /* 0x000fe200078e0007 */
[----:B------:R-:W-:-:S07]  /*29540*/  MOV R5, 0x29560 ;  /* 0x0002956000057802 */ /* 0x000fce0000000f00 */
[----:B------:R-:W-:Y:S05]  /*29550*/  CALL.REL.NOINC `($__internal_69_$__cuda_sm20_rem_s64) ;  /* 0x0000012c001c7944 */ /* 0x000fea0003c00000 */
[----:B------:R-:W-:Y:S01]  /*29560*/  MOV R6, R0 ;  /* 0x0000000000067202 */ /* 0x000fe20000000f00 */
[----:B------:R-:W-:-:S07]  /*29570*/  IMAD.MOV.U32 R7, RZ, RZ, R3 ;  /* 0x000000ffff077224 */ /* 0x000fce00078e0003 */
.L_x_29102:
[----:B------:R-:W-:Y:S05]  /*29580*/  BSYNC.RECONVERGENT B0 ;  /* 0x0000000000007941 */ /* 0x000fea0003800200 */
.L_x_29100:
        /* <DEDUP_REMOVED lines=10> */
.L_x_29052:
        /* <DEDUP_REMOVED lines=12> */
.L_x_29107:
        /* <DEDUP_REMOVED lines=21> */
.L_x_29106:
[----:B------:R-:W-:Y:S05]  /*29840*/  BSYNC.RECONVERGENT B7 ;  /* 0x0000000000077941 */ /* 0x000fea0003800200 */
.L_x_29105:
[----:B------:R-:W-:-:S04]  /*29850*/  IADD3 R18, P0, PT, R18, 0x4, RZ ;  /* 0x0000000412127810 */ /* 0x000fc80007f1e0ff */
[----:B------:R-:W-:Y:S02]  /*29860*/  IADD3.X R19, PT, PT, RZ, R19, RZ, P0, !PT ;  /* 0x00000013ff137210 */ /* 0x000fe400007fe4ff */
[----:B------:R-:W-:-:S04]  /*29870*/  ISETP.GE.U32.AND P0, PT, R18, R16, PT ;  /* 0x000000101200720c */ /* 0x000fc80003f06070 */
[----:B------:R-:W-:-:S13]  /*29880*/  ISETP.GE.U32.AND.EX P0, PT, R19, R17, PT, P0 ;  /* 0x000000111300720c */ /* 0x000fda0003f06100 */
[----:B------:R-:W-:Y:S05]  /*29890*/  @!P0 BRA `(.L_x_29107) ;  /* 0xfffffffc00948947 */ /* 0x000fea000383ffff */
.L_x_29104:
[----:B------:R-:W-:Y:S05]  /*298a0*/  BSYNC.RECONVERGENT B6 ;  /* 0x0000000000067941 */ /* 0x000fea0003800200 */
.L_x_29103:
        /* <DEDUP_REMOVED lines=20> */
.L_x_29109:
[----:B------:R-:W-:Y:S05]  /*299f0*/  BSYNC.RECONVERGENT B6 ;  /* 0x0000000000067941 */ /* 0x000fea0003800200 */
.L_x_29108:
        /* <DEDUP_REMOVED lines=20> */
.L_x_29111:
[----:B------:R-:W-:Y:S05]  /*29b40*/  BSYNC.RECONVERGENT B6 ;  /* 0x0000000000067941 */ /* 0x000fea0003800200 */
.L_x_29110:
        /* <DEDUP_REMOVED lines=23> */
.L_x_29113:
[----:B------:R-:W-:Y:S05]  /*29cc0*/  BSYNC.RECONVERGENT B6 ;  /* 0x0000000000067941 */ /* 0x000fea0003800200 */
.L_x_29112:
        /* <DEDUP_REMOVED lines=22> */
.L_x_29141:
        /* <DEDUP_REMOVED lines=28> */
.L_x_29118:
[----:B------:R-:W-:Y:S01]  /*29ff0*/  IMAD.MOV.U32 R8, RZ, RZ, R25 ;  /* 0x000000ffff087224 */ /* 0x000fe200078e0019 */
[----:B------:R-:W-:Y:S01]  /*2a000*/  MOV R6, R16 ;  /* 0x0000001000067202 */ /* 0x000fe20000000f00 */
[----:B------:R-:W-:Y:S01]  /*2a010*/  IMAD.MOV.U32 R5, RZ, RZ, R17 ;  /* 0x000000ffff057224 */ /* 0x000fe200078e0011 */
[----:B------:R-:W-:-:S07]  /*2a020*/  MOV R0, 0x2a040 ;  /* 0x0002a04000007802 */ /* 0x000fce0000000f00 */
[----:B------:R-:W-:Y:S05]  /*2a030*/  CALL.REL.NOINC `($__internal_68_$__cuda_sm20_div_s64) ;  /* 0x0000011c00147944 */ /* 0x000fea0003c00000 */
[----:B------:R-:W-:Y:S01]  /*2a040*/  MOV R18, R6 ;  /* 0x0000000600127202 */ /* 0x000fe20000000f00 */
[----:B------:R-:W-:-:S07]  /*2a050*/  IMAD.MOV.U32 R19, RZ, RZ, R5 ;  /* 0x000000ffff137224 */ /* 0x000fce00078e0005 */
.L_x_29119:
[----:B------:R-:W-:Y:S05]  /*2a060*/  BSYNC.RECONVERGENT B1 ;  /* 0x0000000000017941 */ /* 0x000fea0003800200 */
.L_x_29117:
        /* <DEDUP_REMOVED lines=44> */
.L_x_29121:
        /* <DEDUP_REMOVED lines=8> */
.L_x_29122:
[----:B------:R-:W-:Y:S05]  /*2a3b0*/  BSYNC.RECONVERGENT B1 ;  /* 0x0000000000017941 */ /* 0x000fea0003800200 */
.L_x_29120:
        /* <DEDUP_REMOVED lines=45> */
.L_x_29124:
        /* <DEDUP_REMOVED lines=8> */
.L_x_29125:
[----:B------:R-:W-:Y:S05]  /*2a710*/  BSYNC.RECONVERGENT B1 ;  /* 0x0000000000017941 */ /* 0x000fea0003800200 */
.L_x_29123:
        /* <DEDUP_REMOVED lines=44> */
.L_x_29127:
        /* <DEDUP_REMOVED lines=8> */
.L_x_29128:
[----:B------:R-:W-:Y:S05]  /*2aa60*/  BSYNC.RECONVERGENT B1 ;  /* 0x0000000000017941 */ /* 0x000fea0003800200 */
.L_x_29126:
        /* <DEDUP_REMOVED lines=45> */
.L_x_29130:
        /* <DEDUP_REMOVED lines=8> */
.L_x_29131:
[----:B------:R-:W-:Y:S05]  /*2adc0*/  BSYNC.RECONVERGENT B1 ;  /* 0x0000000000017941 */ /* 0x000fea0003800200 */
.L_x_29129:
        /* <DEDUP_REMOVED lines=44> */
.L_x_29133:
        /* <DEDUP_REMOVED lines=8> */
.L_x_29134:
[----:B------:R-:W-:Y:S05]  /*2b110*/  BSYNC.RECONVERGENT B1 ;  /* 0x0000000000017941 */ /* 0x000fea0003800200 */
.L_x_29132:
        /* <DEDUP_REMOVED lines=45> */
.L_x_29136:
        /* <DEDUP_REMOVED lines=8> */
.L_x_29137:
[----:B------:R-:W-:Y:S05]  /*2b470*/  BSYNC.RECONVERGENT B1 ;  /* 0x0000000000017941 */ /* 0x000fea0003800200 */
.L_x_29135:
        /* <DEDUP_REMOVED lines=44> */
.L_x_29139:
        /* <DEDUP_REMOVED lines=8> */
.L_x_29140:
[----:B------:R-:W-:Y:S05]  /*2b7c0*/  BSYNC.RECONVERGENT B1 ;  /* 0x0000000000017941 */ /* 0x000fea0003800200 */
.L_x_29138:
        /* <DEDUP_REMOVED lines=23> */
.L_x_29116:
[----:B------:R-:W-:-:S07]  /*2b940*/  VIADD R4, R4, 0x3 ;  /* 0x0000000304047836 */ /* 0x000fce0000000000 */
.L_x_29115:
        /* <DEDUP_REMOVED lines=31> */
.L_x_29144:
[----:B------:R-:W-:Y:S01]  /*2bb40*/  IMAD.MOV.U32 R8, RZ, RZ, R25 ;  /* 0x000000ffff087224 */ /* 0x000fe200078e0019 */
[----:B------:R-:W-:Y:S02]  /*2bb50*/  MOV R6, R16 ;  /* 0x0000001000067202 */ /* 0x000fe40000000f00 */
[----:B------:R-:W-:Y:S02]  /*2bb60*/  MOV R5, R17 ;  /* 0x0000001100057202 */ /* 0x000fe40000000f00 */
[----:B------:R-:W-:-:S07]  /*2bb70*/  MOV R0, 0x2bb90 ;  /* 0x0002bb9000007802 */ /* 0x000fce0000000f00 */
[----:B------:R-:W-:Y:S05]  /*2bb80*/  CALL.REL.NOINC `($__internal_68_$__cuda_sm20_div_s64) ;  /* 0x0000010000407944 */ /* 0x000fea0003c00000 */
[----:B------:R-:W-:Y:S01]  /*2bb90*/  IMAD.MOV.U32 R18, RZ, RZ, R6 ;  /* 0x000000ffff127224 */ /* 0x000fe200078e0006 */
[----:B------:R-:W-:-:S07]  /*2bba0*/  MOV R19, R5 ;  /* 0x0000000500137202 */ /* 0x000fce0000000f00 */
.L_x_29145:
[----:B------:R-:W-:Y:S05]  /*2bbb0*/  BSYNC.RECONVERGENT B0 ;  /* 0x0000000000007941 */ /* 0x000fea0003800200 */
.L_x_29143:
        /* <DEDUP_REMOVED lines=44> */
.L_x_29147:
[----:B------:R-:W-:Y:S01]  /*2be80*/  MOV R8, R18 ;  /* 0x0000001200087202 */ /* 0x000fe20000000f00 */
[----:B------:R-:W-:Y:S01]  /*2be90*/  IMAD.MOV.U32 R7, RZ, RZ, R19 ;  /* 0x000000ffff077224 */ /* 0x000fe200078e0013 */
[----:B------:R-:W-:Y:S02]  /*2bea0*/  MOV R6, R20 ;  /* 0x0000001400067202 */ /* 0x000fe40000000f00 */
[----:B------:R-:W-:Y:S02]  /*2beb0*/  MOV R5, R21 ;  /* 0x0000001500057202 */ /* 0x000fe40000000f00 */
[----:B------:R-:W-:-:S07]  /*2bec0*/  MOV R0, 0x2bee0 ;  /* 0x0002bee000007802 */ /* 0x000fce0000000f00 */
[----:B------:R-:W-:Y:S05]  /*2bed0*/  CALL.REL.NOINC `($__internal_68_$__cuda_sm20_div_s64) ;  /* 0x000000fc006c7944 */ /* 0x000fea0003c00000 */
[----:B------:R-:W-:Y:S01]  /*2bee0*/  IMAD.MOV.U32 R12, RZ, RZ, R6 ;  /* 0x000000ffff0c7224 */ /* 0x000fe200078e0006 */
[----:B------:R-:W-:-:S07]  /*2bef0*/  MOV R13, R5 ;  /* 0x00000005000d7202 */ /* 0x000fce0000000f00 */
.L_x_29148:
[----:B------:R-:W-:Y:S05]  /*2bf00*/  BSYNC.RECONVERGENT B0 ;  /* 0x0000000000007941 */ /* 0x000fea0003800200 */
.L_x_29146:
        /* <DEDUP_REMOVED lines=44> */
.L_x_29150:
        /* <DEDUP_REMOVED lines=8> */
.L_x_29151:
[----:B------:R-:W-:Y:S05]  /*2c250*/  BSYNC.RECONVERGENT B0 ;  /* 0x0000000000007941 */ /* 0x000fea0003800200 */
.L_x_29149:
        /* <DEDUP_REMOVED lines=44> */
.L_x_29153:
        /* <DEDUP_REMOVED lines=8> */
.L_x_29154:
[----:B------:R-:W-:Y:S05]  /*2c5a0*/  BSYNC.RECONVERGENT B0 ;  /* 0x0000000000007941 */ /* 0x000fea0003800200 */
.L_x_29152:
        /* <DEDUP_REMOVED lines=18> */
.L_x_29142:
        /* <DEDUP_REMOVED lines=31> */
.L_x_29157:
[----:B------:R-:W-:Y:S01]  /*2c8c0*/  IMAD.MOV.U32 R8, RZ, RZ, R25 ;  /* 0x000000ffff087224 */ /* 0x000fe200078e0019 */
[----:B------:R-:W-:Y:S02]  /*2c8d0*/  MOV R6, R16 ;  /* 0x0000001000067202 */ /* 0x000fe40000000f00 */
[----:B------:R-:W-:Y:S02]  /*2c8e0*/  MOV R5, R17 ;  /* 0x0000001100057202 */ /* 0x000fe40000000f00 */
[----:B------:R-:W-:-:S07]  /*2c8f0*/  MOV R0, 0x2c910 ;  /* 0x0002c91000007802 */ /* 0x000fce0000000f00 */
[----:B------:R-:W-:Y:S05]  /*2c900*/  CALL.REL.NOINC `($__internal_68_$__cuda_sm20_div_s64) ;  /* 0x000000f000e07944 */ /* 0x000fea0003c00000 */
[----:B------:R-:W-:Y:S01]  /*2c910*/  IMAD.MOV.U32 R18, RZ, RZ, R6 ;  /* 0x000000ffff127224 */ /* 0x000fe200078e0006 */
[----:B------:R-:W-:-:S07]  /*2c920*/  MOV R19, R5 ;  /* 0x0000000500137202 */ /* 0x000fce0000000f00 */
.L_x_29158:
[----:B------:R-:W-:Y:S05]  /*2c930*/  BSYNC.RECONVERGENT B0 ;  /* 0x0000000000007941 */ /* 0x000fea0003800200 */
.L_x_29156:
        /* <DEDUP_REMOVED lines=45> */
.L_x_29160:
[----:B------:R-:W-:Y:S01]  /*2cc10*/  IMAD.MOV.U32 R8, RZ, RZ, R18 ;  /* 0x000000ffff087224 */ /* 0x000fe200078e0012 */
[----:B------:R-:W-:Y:S01]  /*2cc20*/  MOV R7, R19 ;  /* 0x0000001300077202 */ /* 0x000fe20000000f00 */
[----:B------:R-:W-:Y:S01]  /*2cc30*/  IMAD.MOV.U32 R5, RZ, RZ, R21 ;  /* 0x000000ffff057224 */ /* 0x000fe200078e0015 */
[----:B------:R-:W-:Y:S02]  /*2cc40*/  MOV R6, R20 ;  /* 0x0000001400067202 */ /* 0x000fe40000000f00 */
[----:B------:R-:W-:-:S07]  /*2cc50*/  MOV R0, 0x2cc70 ;  /* 0x0002cc7000007802 */ /* 0x000fce0000000f00 */
[----:B------:R-:W-:Y:S05]  /*2cc60*/  CALL.REL.NOINC `($__internal_68_$__cuda_sm20_div_s64) ;  /* 0x000000f000087944 */ /* 0x000fea0003c00000 */
[----:B------:R-:W-:Y:S02]  /*2cc70*/  MOV R25, R6 ;  /* 0x0000000600197202 */ /* 0x000fe40000000f00 */
[----:B------:R-:W-:-:S07]  /*2cc80*/  MOV R7, R5 ;  /* 0x0000000500077202 */ /* 0x000fce0000000f00 */
.L_x_29161:
[----:B------:R-:W-:Y:S05]  /*2cc90*/  BSYNC.RECONVERGENT B0 ;  /* 0x0000000000007941 */ /* 0x000fea0003800200 */
.L_x_29159:
        /* <DEDUP_REMOVED lines=18> */
.L_x_29155:
        /* <DEDUP_REMOVED lines=31> */
.L_x_29163:
[----:B------:R-:W-:Y:S01]  /*2cfb0*/  MOV R3, R8 ;  /* 0x0000000800037202 */ /* 0x000fe20000000f00 */
[----:B------:R-:W-:Y:S01]  /*2cfc0*/  IMAD.MOV.U32 R14, RZ, RZ, R7 ;  /* 0x000000ffff0e7224 */ /* 0x000fe200078e0007 */
[----:B------:R-:W-:Y:S02]  /*2cfd0*/  MOV R0, R9 ;  /* 0x0000000900007202 */ /* 0x000fe40000000f00 */
[----:B------:R-:W-:-:S07]  /*2cfe0*/  MOV R5, 0x2d000 ;  /* 0x0002d00000057802 */ /* 0x000fce0000000f00 */
[----:B------:R-:W-:Y:S05]  /*2cff0*/  CALL.REL.NOINC `($__internal_69_$__cuda_sm20_rem_s64) ;  /* 0x000000f000747944 */ /* 0x000fea0003c00000 */
[----:B------:R-:W-:Y:S02]  /*2d000*/  MOV R6, R0 ;  /* 0x0000000000067202 */ /* 0x000fe40000000f00 */
[----:B------:R-:W-:-:S07]  /*2d010*/  MOV R7, R3 ;  /* 0x0000000300077202 */ /* 0x000fce0000000f00 */
.L_x_29164:
[----:B------:R-:W-:Y:S05]  /*2d020*/  BSYNC.RECONVERGENT B0 ;  /* 0x0000000000007941 */ /* 0x000fea0003800200 */
.L_x_29162:
        /* <DEDUP_REMOVED lines=10> */
.L_x_29114:
        /* <DEDUP_REMOVED lines=12> */
.L_x_29169:
        /* <DEDUP_REMOVED lines=21> */
.L_x_29168:
[----:B------:R-:W-:Y:S05]  /*2d2e0*/  BSYNC.RECONVERGENT B7 ;  /* 0x0000000000077941 */ /* 0x000fea0003800200 */
.L_x_29167:
[----:B------:R-:W-:-:S04]  /*2d2f0*/  IADD3 R18, P0, PT, R18, 0x4, RZ ;  /* 0x0000000412127810 */ /* 0x000fc80007f1e0ff */
[----:B------:R-:W-:Y:S02]  /*2d300*/  IADD3.X R19, PT, PT, RZ, R19, RZ, P0, !PT ;  /* 0x00000013ff137210 */ /* 0x000fe400007fe4ff */
[----:B------:R-:W-:-:S04]  /*2d310*/  ISETP.GE.U32.AND P0, PT, R18, R16, PT ;  /* 0x000000101200720c */ /* 0x000fc80003f06070 */
[----:B------:R-:W-:-:S13]  /*2d320*/  ISETP.GE.U32.AND.EX P0, PT, R19, R17, PT, P0 ;  /* 0x000000111300720c */ /* 0x000fda0003f06100 */
[----:B------:R-:W-:Y:S05]  /*2d330*/  @!P0 BRA `(.L_x_29169) ;  /* 0xfffffffc00948947 */ /* 0x000fea000383ffff */
.L_x_29166:
[----:B------:R-:W-:Y:S05]  /*2d340*/  BSYNC.RECONVERGENT B6 ;  /* 0x0000000000067941 */ /* 0x000fea0003800200 */
.L_x_29165:
        /* <DEDUP_REMOVED lines=20> */
.L_x_29171:
[----:B------:R-:W-:Y:S05]  /*2d490*/  BSYNC.RECONVERGENT B6 ;  /* 0x0000000000067941 */ /* 0x000fea0003800200 */
.L_x_29170:
        /* <DEDUP_REMOVED lines=20> */
.L_x_29173:
[----:B------:R-:W-:Y:S05]  /*2d5e0*/  BSYNC.RECONVERGENT B6 ;  /* 0x0000000000067941 */ /* 0x000fea0003800200 */
.L_x_29172:
        /* <DEDUP_REMOVED lines=23> */
.L_x_29175:
[----:B------:R-:W-:Y:S05]  /*2d760*/  BSYNC.RECONVERGENT B6 ;  /* 0x0000000000067941 */ /* 0x000fea0003800200 */
.L_x_29174:
        /* <DEDUP_REMOVED lines=24> */
.L_x_29203:
        /* <DEDUP_REMOVED lines=28> */
.L_x_29180:
[----:B------:R-:W-:Y:S01]  /*2dab0*/  MOV R8, R22 ;  /* 0x0000001600087202 */ /* 0x000fe20000000f00 */
[----:B------:R-:W-:Y:S01]  /*2dac0*/  IMAD.MOV.U32 R6, RZ, RZ, R20 ;  /* 0x000000ffff067224 */ /* 0x000fe200078e0014 */
[----:B------:R-:W-:Y:S02]  /*2dad0*/  MOV R5, R21 ;  /* 0x0000001500057202 */ /* 0x000fe40000000f00 */
[----:B------:R-:W-:-:S07]  /*2dae0*/  MOV R0, 0x2db00 ;  /* 0x0002db0000007802 */ /* 0x000fce0000000f00 */
[----:B------:R-:W-:Y:S05]  /*2daf0*/  CALL.REL.NOINC `($__internal_68_$__cuda_sm20_div_s64) ;  /* 0x000000e000647944 */ /* 0x000fea0003c00000 */
[----:B------:R-:W-:Y:S01]  /*2db00*/  MOV R18, R6 ;  /* 0x0000000600127202 */ /* 0x000fe20000000f00 */
[----:B------:R-:W-:-:S07]  /*2db10*/  IMAD.MOV.U32 R19, RZ, RZ, R5 ;  /* 0x000000ffff137224 */ /* 0x000fce00078e0005 */
.L_x_29181:
[----:B------:R-:W-:Y:S05]  /*2db20*/  BSYNC.RECONVERGENT B1 ;  /* 0x0000000000017941 */ /* 0x000fea0003800200 */
.L_x_29179:
        /* <DEDUP_REMOVED lines=44> */
.L_x_29183:
[----:B------:R-:W-:Y:S01]  /*2ddf0*/  MOV R8, R18 ;  /* 0x0000001200087202 */ /* 0x000fe20000000f00 */
[----:B------:R-:W-:Y:S01]  /*2de00*/  IMAD.MOV.U32 R6, RZ, RZ, R16 ;  /* 0x000000ffff067224 */ /* 0x000fe200078e0010 */
[----:B------:R-:W-:Y:S02]  /*2de10*/  MOV R7, R19 ;  /* 0x0000001300077202 */ /* 0x000fe40000000f00 */
[----:B------:R-:W-:Y:S02]  /*2de20*/  MOV R5, R17 ;  /* 0x0000001100057202 */ /* 0x000fe40000000f00 */
[----:B------:R-:W-:-:S07]  /*2de30*/  MOV R0, 0x2de50 ;  /* 0x0002de5000007802 */ /* 0x000fce0000000f00 */
[----:B------:R-:W-:Y:S05]  /*2de40*/  CALL.REL.NOINC `($__internal_68_$__cuda_sm20_div_s64) ;  /* 0x000000dc00907944 */ /* 0x000fea0003c00000 */
[----:B------:R-:W-:Y:S01]  /*2de50*/  MOV R22, R6 ;  /* 0x0000000600167202 */ /* 0x000fe20000000f00 */
[----:B------:R-:W-:-:S07]  /*2de60*/  IMAD.MOV.U32 R23, RZ, RZ, R5 ;  /* 0x000000ffff177224 */ /* 0x000fce00078e0005 */
.L_x_29184:
[----:B------:R-:W-:Y:S05]  /*2de70*/  BSYNC.RECONVERGENT B1 ;  /* 0x0000000000017941 */ /* 0x000fea0003800200 */
.L_x_29182:
        /* <DEDUP_REMOVED lines=44> */
.L_x_29186:
        /* <DEDUP_REMOVED lines=8> */
.L_x_29187:
[----:B------:R-:W-:Y:S05]  /*2e1c0*/  BSYNC.RECONVERGENT B1 ;  /* 0x0000000000017941 */ /* 0x000fea0003800200 */
.L_x_29185:
        /* <DEDUP_REMOVED lines=44> */
.L_x_29189:
        /* <DEDUP_REMOVED lines=8> */
.L_x_29190:
[----:B------:R-:W-:Y:S05]  /*2e510*/  BSYNC.RECONVERGENT B1 ;  /* 0x0000000000017941 */ /* 0x000fea0003800200 */
.L_x_29188:
        /* <DEDUP_REMOVED lines=44> */
.L_x_29192:
        /* <DEDUP_REMOVED lines=8> */
.L_x_29193:
[----:B------:R-:W-:Y:S05]  /*2e860*/  BSYNC.RECONVERGENT B1 ;  /* 0x0000000000017941 */ /* 0x000fea0003800200 */
.L_x_29191:
        /* <DEDUP_REMOVED lines=44> */
.L_x_29195:
        /* <DEDUP_REMOVED lines=8> */
.L_x_29196:
[----:B------:R-:W-:Y:S05]  /*2ebb0*/  BSYNC.RECONVERGENT B1 ;  /* 0x0000000000017941 */ /* 0x000fea0003800200 */
.L_x_29194:
        /* <DEDUP_REMOVED lines=45> */
.L_x_29198:
        /* <DEDUP_REMOVED lines=8> */
.L_x_29199:
[----:B------:R-:W-:Y:S05]  /*2ef10*/  BSYNC.RECONVERGENT B1 ;  /* 0x0000000000017941 */ /* 0x000fea0003800200 */
.L_x_29197:
        /* <DEDUP_REMOVED lines=43> */
.L_x_29201:
        /* <DEDUP_REMOVED lines=8> */
.L_x_29202:
[----:B------:R-:W-:Y:S05]  /*2f250*/  BSYNC.RECONVERGENT B1 ;  /* 0x0000000000017941 */ /* 0x000fea0003800200 */
.L_x_29200:
        /* <DEDUP_REMOVED lines=23> */
.L_x_29178:
[----:B------:R-:W-:-:S07]  /*2f3d0*/  IADD3 R13, PT, PT, R13, 0x3, RZ ;  /* 0x000000030d0d7810 */ /* 0x000fce0007ffe0ff */
.L_x_29177:
        /* <DEDUP_REMOVED lines=31> */
.L_x_29206:
[----:B------:R-:W-:Y:S01]  /*2f5d0*/  MOV R8, R22 ;  /* 0x0000001600087202 */ /* 0x000fe20000000f00 */
[----:B------:R-:W-:Y:S01]  /*2f5e0*/  IMAD.MOV.U32 R6, RZ, RZ, R16 ;  /* 0x000000ffff067224 */ /* 0x000fe200078e0010 */
[----:B------:R-:W-:Y:S02]  /*2f5f0*/  MOV R5, R17 ;  /* 0x0000001100057202 */ /* 0x000fe40000000f00 */
[----:B------:R-:W-:-:S07]  /*2f600*/  MOV R0, 0x2f620 ;  /* 0x0002f62000007802 */ /* 0x000fce0000000f00 */
[----:B------:R-:W-:Y:S05]  /*2f610*/  CALL.REL.NOINC `($__internal_68_$__cuda_sm20_div_s64) ;  /* 0x000000c4009c7944 */ /* 0x000fea0003c00000 */
[----:B------:R-:W-:Y:S01]  /*2f620*/  MOV R18, R6 ;  /* 0x0000000600127202 */ /* 0x000fe20000000f00 */
[----:B------:R-:W-:-:S07]  /*2f630*/  IMAD.MOV.U32 R19, RZ, RZ, R5 ;  /* 0x000000ffff137224 */ /* 0x000fce00078e0005 */
.L_x_29207:
[----:B------:R-:W-:Y:S05]  /*2f640*/  BSYNC.RECONVERGENT B0 ;  /* 0x0000000000007941 */ /* 0x000fea0003800200 */
.L_x_29205:
        /* <DEDUP_REMOVED lines=44> */
.L_x_29209:
        /* <DEDUP_REMOVED lines=8> */
.L_x_29210:
[----:B------:R-:W-:Y:S05]  /*2f990*/  BSYNC.RECONVERGENT B0 ;  /* 0x0000000000007941 */ /* 0x000fea0003800200 */
.L_x_29208:
        /* <DEDUP_REMOVED lines=44> */
.L_x_29212:
        /* <DEDUP_REMOVED lines=8> */
.L_x_29213:
[----:B------:R-:W-:Y:S05]  /*2fce0*/  BSYNC.RECONVERGENT B0 ;  /* 0x0000000000007941 */ /* 0x000fea0003800200 */
.L_x_29211:
        /* <DEDUP_REMOVED lines=44> */
.L_x_29215:
        /* <DEDUP_REMOVED lines=8> */
.L_x_29216:
[----:B------:R-:W-:Y:S05]  /*30030*/  BSYNC.RECONVERGENT B0 ;  /* 0x0000000000007941 */ /* 0x000fea0003800200 */
.L_x_29214:
        /* <DEDUP_REMOVED lines=18> */
.L_x_29204:
        /* <DEDUP_REMOVED lines=31> */
.L_x_29219:
[----:B------:R-:W-:Y:S01]  /*30350*/  MOV R8, R22 ;  /* 0x0000001600087202 */ /* 0x000fe20000000f00 */
[----:B------:R-:W-:Y:S01]  /*30360*/  IMAD.MOV.U32 R6, RZ, RZ, R16 ;  /* 0x000000ffff067224 */ /* 0x000fe200078e0010 */
[----:B------:R-:W-:Y:S02]  /*30370*/  MOV R5, R17 ;  /* 0x0000001100057202 */ /* 0x000fe40000000f00 */
[----:B------:R-:W-:-:S07]  /*30380*/  MOV R0, 0x303a0 ;  /* 0x000303a000007802 */ /* 0x000fce0000000f00 */
[----:B------:R-:W-:Y:S05]  /*30390*/  CALL.REL.NOINC `($__internal_68_$__cuda_sm20_div_s64) ;  /* 0x000000b8003c7944 */ /* 0x000fea0003c00000 */
[----:B------:R-:W-:Y:S01]  /*303a0*/  MOV R18, R6 ;  /* 0x0000000600127202 */ /* 0x000fe20000000f00 */
[----:B------:R-:W-:-:S07]  /*303b0*/  IMAD.MOV.U32 R19, RZ, RZ, R5 ;  /* 0x000000ffff137224 */ /* 0x000fce00078e0005 */
.L_x_29220:
[----:B------:R-:W-:Y:S05]  /*303c0*/  BSYNC.RECONVERGENT B0 ;  /* 0x0000000000007941 */ /* 0x000fea0003800200 */
.L_x_29218:
        /* <DEDUP_REMOVED lines=44> */
.L_x_29222:
        /* <DEDUP_REMOVED lines=8> */
.L_x_29223:
[----:B------:R-:W-:Y:S05]  /*30710*/  BSYNC.RECONVERGENT B0 ;  /* 0x0000000000007941 */ /* 0x000fea0003800200 */
.L_x_29221:
        /* <DEDUP_REMOVED lines=18> */
.L_x_29217:
        /* <DEDUP_REMOVED lines=31> */
.L_x_29225:
[----:B------:R-:W-:Y:S01]  /*30a30*/  MOV R3, R8 ;  /* 0x0000000800037202 */ /* 0x000fe20000000f00 */
[----:B------:R-:W-:Y:S01]  /*30a40*/  IMAD.MOV.U32 R0, RZ, RZ, R9 ;  /* 0x000000ffff007224 */ /* 0x000fe200078e0009 */
[----:B------:R-:W-:Y:S02]  /*30a50*/  MOV R25, R22 ;  /* 0x0000001600197202 */ /* 0x000fe40000000f00 */
[----:B------:R-:W-:Y:S02]  /*30a60*/  MOV R14, R7 ;  /* 0x00000007000e7202 */ /* 0x000fe40000000f00 */
[----:B------:R-:W-:-:S07]  /*30a70*/  MOV R5, 0x30a90 ;  /* 0x00030a9000057802 */ /* 0x000fce0000000f00 */
[----:B------:R-:W-:Y:S05]  /*30a80*/  CALL.REL.NOINC `($__internal_69_$__cuda_sm20_rem_s64) ;  /* 0x000000b400d07944 */ /* 0x000fea0003c00000 */
[----:B------:R-:W-:Y:S01]  /*30a90*/  IMAD.MOV.U32 R6, RZ, RZ, R0 ;  /* 0x000000ffff067224 */ /* 0x000fe200078e0000 */
[----:B------:R-:W-:-:S07]  /*30aa0*/  MOV R7, R3 ;  /* 0x0000000300077202 */ /* 0x000fce0000000f00 */
.L_x_29226:
[----:B------:R-:W-:Y:S05]  /*30ab0*/  BSYNC.RECONVERGENT B0 ;  /* 0x0000000000007941 */ /* 0x000fea0003800200 */
.L_x_29224:
        /* <DEDUP_REMOVED lines=8> */
.L_x_29176:
        /* <DEDUP_REMOVED lines=12> */
.L_x_29231:
        /* <DEDUP_REMOVED lines=21> */
.L_x_29230:
[----:B------:R-:W-:Y:S05]  /*30d50*/  BSYNC.RECONVERGENT B7 ;  /* 0x0000000000077941 */ /* 0x000fea0003800200 */
.L_x_29229:
[----:B------:R-:W-:-:S04]  /*30d60*/  IADD3 R18, P0, PT, R18, 0x4, RZ ;  /* 0x0000000412127810 */ /* 0x000fc80007f1e0ff */
[----:B------:R-:W-:Y:S02]  /*30d70*/  IADD3.X R19, PT, PT, RZ, R19, RZ, P0, !PT ;  /* 0x00000013ff137210 */ /* 0x000fe400007fe4ff */
[----:B------:R-:W-:-:S04]  /*30d80*/  ISETP.GE.U32.AND P0, PT, R18, R16, PT ;  /* 0x000000101200720c */ /* 0x000fc80003f06070 */
[----:B------:R-:W-:-:S13]  /*30d90*/  ISETP.GE.U32.AND.EX P0, PT, R19, R17, PT, P0 ;  /* 0x000000111300720c */ /* 0x000fda0003f06100 */
[----:B------:R-:W-:Y:S05]  /*30da0*/  @!P0 BRA `(.L_x_29231) ;  /* 0xfffffffc00948947 */ /* 0x000fea000383ffff */
.L_x_29228:
[----:B------:R-:W-:Y:S05]  /*30db0*/  BSYNC.RECONVERGENT B6 ;  /* 0x0000000000067941 */ /* 0x000fea0003800200 */
.L_x_29227:
        /* <DEDUP_REMOVED lines=20> */
.L_x_29233:
[----:B------:R-:W-:Y:S05]  /*30f00*/  BSYNC.RECONVERGENT B6 ;  /* 0x0000000000067941 */ /* 0x000fea0003800200 */
.L_x_29232:
        /* <DEDUP_REMOVED lines=20> */
.L_x_29235:
[----:B------:R-:W-:Y:S05]  /*31050*/  BSYNC.RECONVERGENT B6 ;  /* 0x0000000000067941 */ /* 0x000fea0003800200 */
.L_x_29234:
        /* <DEDUP_REMOVED lines=23> */
.L_x_29237:
[----:B------:R-:W-:Y:S05]  /*311d0*/  BSYNC.RECONVERGENT B6 ;  /* 0x0000000000067941 */ /* 0x000fea0003800200 */
.L_x_29236:
        /* <DEDUP_REMOVED lines=24> */
.L_x_29265:
        /* <DEDUP_REMOVED lines=28> */
.L_x_29242:
[----:B------:R-:W-:Y:S01]  /*31520*/  MOV R8, R22 ;  /* 0x0000001600087202 */ /* 0x000fe20000000f00 */
[----:B------:R-:W-:Y:S01]  /*31530*/  IMAD.MOV.U32 R6, RZ, RZ, R20 ;  /* 0x000000ffff067224 */ /* 0x000fe200078e0014 */
[----:B------:R-:W-:Y:S02]  /*31540*/  MOV R5, R21 ;  /* 0x0000001500057202 */ /* 0x000fe40000000f00 */
[----:B------:R-:W-:-:S07]  /*31550*/  MOV R0, 0x31570 ;  /* 0x0003157000007802 */ /* 0x000fce0000000f00 */
[----:B------:R-:W-:Y:S05]  /*31560*/  CALL.REL.NOINC `($__internal_68_$__cuda_sm20_div_s64) ;  /* 0x000000a400c87944 */ /* 0x000fea0003c00000 */
[----:B------:R-:W-:Y:S01]  /*31570*/  MOV R18, R6 ;  /* 0x0000000600127202 */ /* 0x000fe20000000f00 */
[----:B------:R-:W-:-:S07]  /*31580*/  IMAD.MOV.U32 R19, RZ, RZ, R5 ;  /* 0x000000ffff137224 */ /* 0x000fce00078e0005 */
.L_x_29243:
[----:B------:R-:W-:Y:S05]  /*31590*/  BSYNC.RECONVERGENT B1 ;  /* 0x0000000000017941 */ /* 0x000fea0003800200 */
.L_x_29241:
        /* <DEDUP_REMOVED lines=44> */
.L_x_29245:
        /* <DEDUP_REMOVED lines=8> */
.L_x_29246:
[----:B------:R-:W-:Y:S05]  /*318e0*/  BSYNC.RECONVERGENT B1 ;  /* 0x0000000000017941 */ /* 0x000fea0003800200 */
.L_x_29244:
        /* <DEDUP_REMOVED lines=44> */
.L_x_29248:
        /* <DEDUP_REMOVED lines=8> */
.L_x_29249:
[----:B------:R-:W-:Y:S05]  /*31c30*/  BSYNC.RECONVERGENT B1 ;  /* 0x0000000000017941 */ /* 0x000fea0003800200 */
.L_x_29247:
        /* <DEDUP_REMOVED lines=44> */
.L_x_29251:
        /* <DEDUP_REMOVED lines=8> */
.L_x_29252:
[----:B------:R-:W-:Y:S05]  /*31f80*/  BSYNC.RECONVERGENT B1 ;  /* 0x0000000000017941 */ /* 0x000fea0003800200 */
.L_x_29250:
        /* <DEDUP_REMOVED lines=44> */
.L_x_29254:
        /* <DEDUP_REMOVED lines=8> */
.L_x_29255:
[----:B------:R-:W-:Y:S05]  /*322d0*/  BSYNC.RECONVERGENT B1 ;  /* 0x0000000000017941 */ /* 0x000fea0003800200 */
.L_x_29253:
        /* <DEDUP_REMOVED lines=44> */
.L_x_29257:
        /* <DEDUP_REMOVED lines=8> */
.L_x_29258:
[----:B------:R-:W-:Y:S05]  /*32620*/  BSYNC.RECONVERGENT B1 ;  /* 0x0000000000017941 */ /* 0x000fea0003800200 */
.L_x_29256:
        /* <DEDUP_REMOVED lines=45> */
.L_x_29260:
        /* <DEDUP_REMOVED lines=8> */
.L_x_29261:
[----:B------:R-:W-:Y:S05]  /*32980*/  BSYNC.RECONVERGENT B1 ;  /* 0x0000000000017941 */ /* 0x000fea0003800200 */
.L_x_29259:
        /* <DEDUP_REMOVED lines=43> */
.L_x_29263:
        /* <DEDUP_REMOVED lines=8> */
.L_x_29264:
[----:B------:R-:W-:Y:S05]  /*32cc0*/  BSYNC.RECONVERGENT B1 ;  /* 0x0000000000017941 */ /* 0x000fea0003800200 */
.L_x_29262:
        /* <DEDUP_REMOVED lines=23> */
.L_x_29240:
[----:B------:R-:W-:-:S07]  /*32e40*/  IADD3 R13, PT, PT, R13, 0x3, RZ ;  /* 0x000000030d0d7810 */ /* 0x000fce0007ffe0ff */
.L_x_29239:
        /* <DEDUP_REMOVED lines=31> */
.L_x_29268:
[----:B------:R-:W-:Y:S01]  /*33040*/  MOV R8, R22 ;  /* 0x0000001600087202 */ /* 0x000fe20000000f00 */
[----:B------:R-:W-:Y:S01]  /*33050*/  IMAD.MOV.U32 R6, RZ, RZ, R16 ;  /* 0x000000ffff067224 */ /* 0x000fe200078e0010 */
[----:B------:R-:W-:Y:S02]  /*33060*/  MOV R5, R17 ;  /* 0x0000001100057202 */ /* 0x000fe40000000f00 */
[----:B------:R-:W-:-:S07]  /*33070*/  MOV R0, 0x33090 ;  /* 0x0003309000007802 */ /* 0x000fce0000000f00 */
[----:B------:R-:W-:Y:S05]  /*33080*/  CALL.REL.NOINC `($__internal_68_$__cuda_sm20_div_s64) ;  /* 0x0000008c00007944 */ /* 0x000fea0003c00000 */
[----:B------:R-:W-:Y:S01]  /*33090*/  MOV R18, R6 ;  /* 0x0000000600127202 */ /* 0x000fe20000000f00 */
[----:B------:R-:W-:-:S07]  /*330a0*/  IMAD.MOV.U32 R19, RZ, RZ, R5 ;  /* 0x000000ffff137224 */ /* 0x000fce00078e0005 */
.L_x_29269:
[----:B------:R-:W-:Y:S05]  /*330b0*/  BSYNC.RECONVERGENT B0 ;  /* 0x0000000000007941 */ /* 0x000fea0003800200 */
.L_x_29267:
        /* <DEDUP_REMOVED lines=44> */
.L_x_29271:
        /* <DEDUP_REMOVED lines=8> */
.L_x_29272:
[----:B------:R-:W-:Y:S05]  /*33400*/  BSYNC.RECONVERGENT B0 ;  /* 0x0000000000007941 */ /* 0x000fea0003800200 */
.L_x_29270:
        /* <DEDUP_REMOVED lines=44> */
.L_x_29274:
        /* <DEDUP_REMOVED lines=8> */
.L_x_29275:
[----:B------:R-:W-:Y:S05]  /*33750*/  BSYNC.RECONVERGENT B0 ;  /* 0x0000000000007941 */ /* 0x000fea0003800200 */
.L_x_29273:
        /* <DEDUP_REMOVED lines=44> */
.L_x_29277:
        /* <DEDUP_REMOVED lines=8> */
.L_x_29278:
[----:B------:R-:W-:Y:S05]  /*33aa0*/  BSYNC.RECONVERGENT B0 ;  /* 0x0000000000007941 */ /* 0x000fea0003800200 */
.L_x_29276:
        /* <DEDUP_REMOVED lines=18> */
.L_x_29266:
        /* <DEDUP_REMOVED lines=31> */
.L_x_29281:
[----:B------:R-:W-:Y:S01]  /*33dc0*/  MOV R8, R22 ;  /* 0x0000001600087202 */ /* 0x000fe20000000f00 */
[----:B------:R-:W-:Y:S01]  /*33dd0*/  IMAD.MOV.U32 R6, RZ, RZ, R16 ;  /* 0x000000ffff067224 */ /* 0x000fe200078e0010 */
[----:B------:R-:W-:Y:S02]  /*33de0*/  MOV R5, R17 ;  /* 0x0000001100057202 */ /* 0x000fe40000000f00 */
[----:B------:R-:W-:-:S07]  /*33df0*/  MOV R0, 0x33e10 ;  /* 0x00033e1000007802 */ /* 0x000fce0000000f00 */
[----:B------:R-:W-:Y:S05]  /*33e00*/  CALL.REL.NOINC `($__internal_68_$__cuda_sm20_div_s64) ;  /* 0x0000007c00a07944 */ /* 0x000fea0003c00000 */
[----:B------:R-:W-:Y:S01]  /*33e10*/  MOV R18, R6 ;  /* 0x0000000600127202 */ /* 0x000fe20000000f00 */
[----:B------:R-:W-:-:S07]  /*33e20*/  IMAD.MOV.U32 R19, RZ, RZ, R5 ;  /* 0x000000ffff137224 */ /* 0x000fce00078e0005 */
.L_x_29282:
[----:B------:R-:W-:Y:S05]  /*33e30*/  BSYNC.RECONVERGENT B0 ;  /* 0x0000000000007941 */ /* 0x000fea0003800200 */
.L_x_29280:
        /* <DEDUP_REMOVED lines=44> */
.L_x_29284:
        /* <DEDUP_REMOVED lines=8> */
.L_x_29285:
[----:B------:R-:W-:Y:S05]  /*34180*/  BSYNC.RECONVERGENT B0 ;  /* 0x0000000000007941 */ /* 0x000fea0003800200 */
.L_x_29283:
        /* <DEDUP_REMOVED lines=18> */
.L_x_29279:
        /* <DEDUP_REMOVED lines=31> */
.L_x_29287:
        /* <DEDUP_REMOVED lines=8> */
.L_x_29288:
[----:B------:R-:W-:Y:S05]  /*34520*/  BSYNC.RECONVERGENT B0 ;  /* 0x0000000000007941 */ /* 0x000fea0003800200 */
.L_x_29286:
        /* <DEDUP_REMOVED lines=8> */
.L_x_29238:
        /* <DEDUP_REMOVED lines=12> */
.L_x_29293:
        /* <DEDUP_REMOVED lines=21> */
.L_x_29292:
[----:B------:R-:W-:Y:S05]  /*347c0*/  BSYNC.RECONVERGENT B7 ;  /* 0x0000000000077941 */ /* 0x000fea0003800200 */
.L_x_29291:
[----:B------:R-:W-:-:S04]  /*347d0*/  IADD3 R18, P0, PT, R18, 0x4, RZ ;  /* 0x0000000412127810 */ /* 0x000fc80007f1e0ff */
[----:B------:R-:W-:Y:S02]  /*347e0*/  IADD3.X R19, PT, PT, RZ, R19, RZ, P0, !PT ;  /* 0x00000013ff137210 */ /* 0x000fe400007fe4ff */
[----:B------:R-:W-:-:S04]  /*347f0*/  ISETP.GE.U32.AND P0, PT, R18, R16, PT ;  /* 0x000000101200720c */ /* 0x000fc80003f06070 */
[----:B------:R-:W-:-:S13]  /*34800*/  ISETP.GE.U32.AND.EX P0, PT, R19, R17, PT, P0 ;  /* 0x000000111300720c */ /* 0x000fda0003f06100 */
[----:B------:R-:W-:Y:S05]  /*34810*/  @!P0 BRA `(.L_x_29293) ;  /* 0xfffffffc00948947 */ /* 0x000fea000383ffff */
.L_x_29290:
[----:B------:R-:W-:Y:S05]  /*34820*/  BSYNC.RECONVERGENT B6 ;  /* 0x0000000000067941 */ /* 0x000fea0003800200 */
.L_x_29289:
        /* <DEDUP_REMOVED lines=20> */
.L_x_29295:
[----:B------:R-:W-:Y:S05]  /*34970*/  BSYNC.RECONVERGENT B6 ;  /* 0x0000000000067941 */ /* 0x000fea0003800200 */
.L_x_29294:
        /* <DEDUP_REMOVED lines=20> */
.L_x_29297:
[----:B------:R-:W-:Y:S05]  /*34ac0*/  BSYNC.RECONVERGENT B6 ;  /* 0x0000000000067941 */ /* 0x000fea0003800200 */
.L_x_29296:
        /* <DEDUP_REMOVED lines=23> */
.L_x_29299:
[----:B------:R-:W-:Y:S05]  /*34c40*/  BSYNC.RECONVERGENT B6 ;  /* 0x0000000000067941 */ /* 0x000fea0003800200 */
.L_x_29298:
        /* <DEDUP_REMOVED lines=24> */
.L_x_29327:
        /* <DEDUP_REMOVED lines=28> */
.L_x_29304:
[----:B------:R-:W-:Y:S01]  /*34f90*/  MOV R8, R22 ;  /* 0x0000001600087202 */ /* 0x000fe20000000f00 */
[----:B------:R-:W-:Y:S01]  /*34fa0*/  IMAD.MOV.U32 R6, RZ, RZ, R20 ;  /* 0x000000ffff067224 */ /* 0x000fe200078e0014 */
[----:B------:R-:W-:Y:S02]  /*34fb0*/  MOV R5, R21 ;  /* 0x0000001500057202 */ /* 0x000fe40000000f00 */
[----:B------:R-:W-:-:S07]  /*34fc0*/  MOV R0, 0x34fe0 ;  /* 0x00034fe000007802 */ /* 0x000fce0000000f00 */
[----:B------:R-:W-:Y:S05]  /*34fd0*/  CALL.REL.NOINC `($__internal_68_$__cuda_sm20_div_s64) ;  /* 0x0000006c002c7944 */ /* 0x000fea0003c00000 */
[----:B------:R-:W-:Y:S01]  /*34fe0*/  MOV R18, R6 ;  /* 0x0000000600127202 */ /* 0x000fe20000000f00 */
[----:B------:R-:W-:-:S07]  /*34ff0*/  IMAD.MOV.U32 R19, RZ, RZ, R5 ;  /* 0x000000ffff137224 */ /* 0x000fce00078e0005 */
.L_x_29305:
[----:B------:R-:W-:Y:S05]  /*35000*/  BSYNC.RECONVERGENT B1 ;  /* 0x0000000000017941 */ /* 0x000fea0003800200 */
.L_x_29303:
        /* <DEDUP_REMOVED lines=44> */
.L_x_29307:
        /* <DEDUP_REMOVED lines=8> */
.L_x_29308:
[----:B------:R-:W-:Y:S05]  /*35350*/  BSYNC.RECONVERGENT B1 ;  /* 0x0000000000017941 */ /* 0x000fea0003800200 */
.L_x_29306:
        /* <DEDUP_REMOVED lines=44> */
.L_x_29310:
        /* <DEDUP_REMOVED lines=8> */
.L_x_29311:
[----:B------:R-:W-:Y:S05]  /*356a0*/  BSYNC.RECONVERGENT B1 ;  /* 0x0000000000017941 */ /* 0x000fea0003800200 */
.L_x_29309:
        /* <DEDUP_REMOVED lines=44> */
.L_x_29313:
        /* <DEDUP_REMOVED lines=8> */
.L_x_29314:
[----:B------:R-:W-:Y:S05]  /*359f0*/  BSYNC.RECONVERGENT B1 ;  /* 0x0000000000017941 */ /* 0x000fea0003800200 */
.L_x_29312:
        /* <DEDUP_REMOVED lines=44> */
.L_x_29316:
        /* <DEDUP_REMOVED lines=8> */
.L_x_29317:
[----:B------:R-:W-:Y:S05]  /*35d40*/  BSYNC.RECONVERGENT B1 ;  /* 0x0000000000017941 */ /* 0x000fea0003800200 */
.L_x_29315:
        /* <DEDUP_REMOVED lines=44> */
.L_x_29319:
        /* <DEDUP_REMOVED lines=8> */
.L_x_29320:
[----:B------:R-:W-:Y:S05]  /*36090*/  BSYNC.RECONVERGENT B1 ;  /* 0x0000000000017941 */ /* 0x000fea0003800200 */
.L_x_29318:
        /* <DEDUP_REMOVED lines=45> */
.L_x_29322:
        /* <DEDUP_REMOVED lines=8> */
.L_x_29323:
[----:B------:R-:W-:Y:S05]  /*363f0*/  BSYNC.RECONVERGENT B1 ;  /* 0x0000000000017941 */ /* 0x000fea0003800200 */
.L_x_29321:
        /* <DEDUP_REMOVED lines=43> */
.L_x_29325:
        /* <DEDUP_REMOVED lines=8> */
.L_x_29326:
[----:B------:R-:W-:Y:S05]  /*36730*/  BSYNC.RECONVERGENT B1 ;  /* 0x0000000000017941 */ /* 0x000fea0003800200 */
.L_x_29324:
        /* <DEDUP_REMOVED lines=23> */
.L_x_29302:
[----:B------:R-:W-:-:S07]  /*368b0*/  IADD3 R13, PT, PT, R13, 0x3, RZ ;  /* 0x000000030d0d7810 */ /* 0x000fce0007ffe0ff */
.L_x_29301:
        /* <DEDUP_REMOVED lines=31> */
.L_x_29330:
[----:B------:R-:W-:Y:S01]  /*36ab0*/  MOV R8, R22 ;  /* 0x0000001600087202 */ /* 0x000fe20000000f00 */
[----:B------:R-:W-:Y:S01]  /*36ac0*/  IMAD.MOV.U32 R6, RZ, RZ, R16 ;  /* 0x000000ffff067224 */ /* 0x000fe200078e0010 */
[----:B------:R-:W-:Y:S02]  /*36ad0*/  MOV R5, R17 ;  /* 0x0000001100057202 */ /* 0x000fe40000000f00 */
[----:B------:R-:W-:-:S07]  /*36ae0*/  MOV R0, 0x36b00 ;  /* 0x00036b0000007802 */ /* 0x000fce0000000f00 */
[----:B------:R-:W-:Y:S05]  /*36af0*/  CALL.REL.NOINC `($__internal_68_$__cuda_sm20_div_s64) ;  /* 0x0000005000647944 */ /* 0x000fea0003c00000 */
[----:B------:R-:W-:Y:S01]  /*36b00*/  MOV R18, R6 ;  /* 0x0000000600127202 */ /* 0x000fe20000000f00 */
[----:B------:R-:W-:-:S07]  /*36b10*/  IMAD.MOV.U32 R19, RZ, RZ, R5 ;  /* 0x000000ffff137224 */ /* 0x000fce00078e0005 */
.L_x_29331:
[----:B------:R-:W-:Y:S05]  /*36b20*/  BSYNC.RECONVERGENT B0 ;  /* 0x0000000000007941 */ /* 0x000fea0003800200 */
.L_x_29329:
        /* <DEDUP_REMOVED lines=44> */
.L_x_29333:
        /* <DEDUP_REMOVED lines=8> */
.L_x_29334:
[----:B------:R-:W-:Y:S05]  /*36e70*/  BSYNC.RECONVERGENT B0 ;  /* 0x0000000000007941 */ /* 0x000fea0003800200 */
.L_x_29332:
        /* <DEDUP_REMOVED lines=44> */
.L_x_29336:
        /* <DEDUP_REMOVED lines=8> */
.L_x_29337:
[----:B------:R-:W-:Y:S05]  /*371c0*/  BSYNC.RECONVERGENT B0 ;  /* 0x0000000000007941 */ /* 0x000fea0003800200 */
.L_x_29335:
        /* <DEDUP_REMOVED lines=44> */
.L_x_29339:
        /* <DEDUP_REMOVED lines=8> */
.L_x_29340:
[----:B------:R-:W-:Y:S05]  /*37510*/  BSYNC.RECONVERGENT B0 ;  /* 0x0000000000007941 */ /* 0x000fea0003800200 */
.L_x_29338:
        /* <DEDUP_REMOVED lines=18> */
.L_x_29328:
        /* <DEDUP_REMOVED lines=31> */
.L_x_29343:
[----:B------:R-:W-:Y:S01]  /*37830*/  MOV R8, R22 ;  /* 0x0000001600087202 */ /* 0x000fe20000000f00 */
[----:B------:R-:W-:Y:S01]  /*37840*/  IMAD.MOV.U32 R6, RZ, RZ, R16 ;  /* 0x000000ffff067224 */ /* 0x000fe200078e0010 */
[----:B------:R-:W-:Y:S02]  /*37850*/  MOV R5, R17 ;  /* 0x0000001100057202 */ /* 0x000fe40000000f00 */
[----:B------:R-:W-:-:S07]  /*37860*/  MOV R0, 0x37880 ;  /* 0x0003788000007802 */ /* 0x000fce0000000f00 */
[----:B------:R-:W-:Y:S05]  /*37870*/  CALL.REL.NOINC `($__internal_68_$__cuda_sm20_div_s64) ;  /* 0x0000004400047944 */ /* 0x000fea0003c00000 */
[----:B------:R-:W-:Y:S01]  /*37880*/  MOV R18, R6 ;  /* 0x0000000600127202 */ /* 0x000fe20000000f00 */
[----:B------:R-:W-:-:S07]  /*37890*/  IMAD.MOV.U32 R19, RZ, RZ, R5 ;  /* 0x000000ffff137224 */ /* 0x000fce00078e0005 */
.L_x_29344:
[----:B------:R-:W-:Y:S05]  /*378a0*/  BSYNC.RECONVERGENT B0 ;  /* 0x0000000000007941 */ /* 0x000fea0003800200 */
.L_x_29342:
        /* <DEDUP_REMOVED lines=44> */
.L_x_29346:
        /* <DEDUP_REMOVED lines=8> */
.L_x_29347:
[----:B------:R-:W-:Y:S05]  /*37bf0*/  BSYNC.RECONVERGENT B0 ;  /* 0x0000000000007941 */ /* 0x000fea0003800200 */
.L_x_29345:
        /* <DEDUP_REMOVED lines=18> */
.L_x_29341:
        /* <DEDUP_REMOVED lines=31> */
.L_x_29349:
        /* <DEDUP_REMOVED lines=8> */
.L_x_29350:
[----:B------:R-:W-:Y:S05]  /*37f90*/  BSYNC.RECONVERGENT B0 ;  /* 0x0000000000007941 */ /* 0x000fea0003800200 */
.L_x_29348:
        /* <DEDUP_REMOVED lines=8> */
.L_x_29300:
        /* <DEDUP_REMOVED lines=12> */
.L_x_29355:
        /* <DEDUP_REMOVED lines=21> */
.L_x_29354:
[----:B------:R-:W-:Y:S05]  /*38230*/  BSYNC.RECONVERGENT B7 ;  /* 0x0000000000077941 */ /* 0x000fea0003800200 */
.L_x_29353:
[----:B------:R-:W-:-:S04]  /*38240*/  IADD3 R18, P0, PT, R18, 0x4, RZ ;  /* 0x0000000412127810 */ /* 0x000fc80007f1e0ff */
[----:B------:R-:W-:Y:S02]  /*38250*/  IADD3.X R19, PT, PT, RZ, R19, RZ, P0, !PT ;  /* 0x00000013ff137210 */ /* 0x000fe400007fe4ff */
[----:B------:R-:W-:-:S04]  /*38260*/  ISETP.GE.U32.AND P0, PT, R18, R16, PT ;  /* 0x000000101200720c */ /* 0x000fc80003f06070 */
[----:B------:R-:W-:-:S13]  /*38270*/  ISETP.GE.U32.AND.EX P0, PT, R19, R17, PT, P0 ;  /* 0x000000111300720c */ /* 0x000fda0003f06100 */
[----:B------:R-:W-:Y:S05]  /*38280*/  @!P0 BRA `(.L_x_29355) ;  /* 0xfffffffc00948947 */ /* 0x000fea000383ffff */
.L_x_29352:
[----:B------:R-:W-:Y:S05]  /*38290*/  BSYNC.RECONVERGENT B6 ;  /* 0x0000000000067941 */ /* 0x000fea0003800200 */
.L_x_29351:
        /* <DEDUP_REMOVED lines=20> */
.L_x_29357:
[----:B------:R-:W-:Y:S05]  /*383e0*/  BSYNC.RECONVERGENT B6 ;  /* 0x0000000000067941 */ /* 0x000fea0003800200 */
.L_x_29356:
        /* <DEDUP_REMOVED lines=20> */
.L_x_29359:
[----:B------:R-:W-:Y:S05]  /*38530*/  BSYNC.RECONVERGENT B6 ;  /* 0x0000000000067941 */ /* 0x000fea0003800200 */
.L_x_29358:
        /* <DEDUP_REMOVED lines=23> */
.L_x_29361:
[----:B------:R-:W-:Y:S05]  /*386b0*/  BSYNC.RECONVERGENT B6 ;  /* 0x0000000000067941 */ /* 0x000fea0003800200 */
.L_x_29360:
        /* <DEDUP_REMOVED lines=26> */
.L_x_29389:
        /* <DEDUP_REMOVED lines=27> */
.L_x_29366:
[----:B------:R-:W-:Y:S01]  /*38a10*/  MOV R8, R17 ;  /* 0x0000001100087202 */ /* 0x000fe20000000f00 */
[----:B------:R-:W-:Y:S01]  /*38a20*/  IMAD.MOV.U32 R6, RZ, RZ, R12 ;  /* 0x000000ffff067224 */ /* 0x000fe200078e000c */
[----:B------:R-:W-:Y:S02]  /*38a30*/  MOV R5, R13 ;  /* 0x0000000d00057202 */ /* 0x000fe40000000f00 */
[----:B------:R-:W-:-:S07]  /*38a40*/  MOV R0, 0x38a60 ;  /* 0x00038a6000007802 */ /* 0x000fce0000000f00 */
[----:B--2---:R-:W-:Y:S05]  /*38a50*/  CALL.REL.NOINC `($__internal_68_$__cuda_sm20_div_s64) ;  /* 0x00000030008c7944 */ /* 0x004fea0003c00000 */
[----:B------:R-:W-:Y:S01]  /*38a60*/  MOV R20, R6 ;  /* 0x0000000600147202 */ /* 0x000fe20000000f00 */
[----:B------:R-:W-:-:S07]  /*38a70*/  IMAD.MOV.U32 R21, RZ, RZ, R5 ;  /* 0x000000ffff157224 */ /* 0x000fce00078e0005 */
.L_x_29367:
[----:B------:R-:W-:Y:S05]  /*38a80*/  BSYNC.RECONVERGENT B1 ;  /* 0x0000000000017941 */ /* 0x000fea0003800200 */
.L_x_29365:
        /* <DEDUP_REMOVED lines=41> */
.L_x_29369:
        /* <DEDUP_REMOVED lines=8> */
.L_x_29370:
[----:B------:R-:W-:Y:S05]  /*38da0*/  BSYNC.RECONVERGENT B1 ;  /* 0x0000000000017941 */ /* 0x000fea0003800200 */
.L_x_29368:
        /* <DEDUP_REMOVED lines=42> */
.L_x_29372:
        /* <DEDUP_REMOVED lines=8> */
.L_x_29373:
[----:B------:R-:W-:Y:S05]  /*390d0*/  BSYNC.RECONVERGENT B1 ;  /* 0x0000000000017941 */ /* 0x000fea0003800200 */
.L_x_29371:
        /* <DEDUP_REMOVED lines=42> */
.L_x_29375:
        /* <DEDUP_REMOVED lines=8> */
.L_x_29376:
[----:B------:R-:W-:Y:S05]  /*39400*/  BSYNC.RECONVERGENT B1 ;  /* 0x0000000000017941 */ /* 0x000fea0003800200 */
.L_x_29374:
        /* <DEDUP_REMOVED lines=43> */
.L_x_29378:
        /* <DEDUP_REMOVED lines=8> */
.L_x_29379:
[----:B------:R-:W-:Y:S05]  /*39740*/  BSYNC.RECONVERGENT B1 ;  /* 0x0000000000017941 */ /* 0x000fea0003800200 */
.L_x_29377:
        /* <DEDUP_REMOVED lines=42> */
.L_x_29381:
        /* <DEDUP_REMOVED lines=8> */
.L_x_29382:
[----:B------:R-:W-:Y:S05]  /*39a70*/  BSYNC.RECONVERGENT B1 ;  /* 0x0000000000017941 */ /* 0x000fea0003800200 */
.L_x_29380:
        /* <DEDUP_REMOVED lines=42> */
.L_x_29384:
        /* <DEDUP_REMOVED lines=8> */
.L_x_29385:
[----:B------:R-:W-:Y:S05]  /*39da0*/  BSYNC.RECONVERGENT B1 ;  /* 0x0000000000017941 */ /* 0x000fea0003800200 */
.L_x_29383:
        /* <DEDUP_REMOVED lines=42> */
.L_x_29387:
        /* <DEDUP_REMOVED lines=8> */
.L_x_29388:
[----:B------:R-:W-:Y:S05]  /*3a0d0*/  BSYNC.RECONVERGENT B1 ;  /* 0x0000000000017941 */ /* 0x000fea0003800200 */
.L_x_29386:
        /* <DEDUP_REMOVED lines=22> */
.L_x_29364:
[----:B------:R-:W-:-:S07]  /*3a240*/  IADD3 R2, PT, PT, R3, 0x3, RZ ;  /* 0x0000000303027810 */ /* 0x000fce0007ffe0ff */
.L_x_29363:
        /* <DEDUP_REMOVED lines=31> */
.L_x_29392:
[----:B------:R-:W-:Y:S01]  /*3a440*/  MOV R8, R17 ;  /* 0x0000001100087202 */ /* 0x000fe20000000f00 */
[----:B------:R-:W-:Y:S01]  /*3a450*/  IMAD.MOV.U32 R6, RZ, RZ, R12 ;  /* 0x000000ffff067224 */ /* 0x000fe200078e000c */
[----:B------:R-:W-:Y:S02]  /*3a460*/  MOV R5, R13 ;  /* 0x0000000d00057202 */ /* 0x000fe40000000f00 */
[----:B------:R-:W-:-:S07]  /*3a470*/  MOV R0, 0x3a490 ;  /* 0x0003a49000007802 */ /* 0x000fce0000000f00 */
[----:B------:R-:W-:Y:S05]  /*3a480*/  CALL.REL.NOINC `($__internal_68_$__cuda_sm20_div_s64) ;  /* 0x0000001800007944 */ /* 0x000fea0003c00000 */
[----:B------:R-:W-:Y:S01]  /*3a490*/  MOV R18, R6 ;  /* 0x0000000600127202 */ /* 0x000fe20000000f00 */
[----:B------:R-:W-:-:S07]  /*3a4a0*/  IMAD.MOV.U32 R19, RZ, RZ, R5 ;  /* 0x000000ffff137224 */ /* 0x000fce00078e0005 */
.L_x_29393:
[----:B------:R-:W-:Y:S05]  /*3a4b0*/  BSYNC.RECONVERGENT B0 ;  /* 0x0000000000007941 */ /* 0x000fea0003800200 */
.L_x_29391:
        /* <DEDUP_REMOVED lines=43> */
.L_x_29395:
        /* <DEDUP_REMOVED lines=8> */
.L_x_29396:
[----:B------:R-:W-:Y:S05]  /*3a7f0*/  BSYNC.RECONVERGENT B0 ;  /* 0x0000000000007941 */ /* 0x000fea0003800200 */
.L_x_29394:
        /* <DEDUP_REMOVED lines=44> */
.L_x_29398:
        /* <DEDUP_REMOVED lines=8> */
.L_x_29399:
[----:B------:R-:W-:Y:S05]  /*3ab40*/  BSYNC.RECONVERGENT B0 ;  /* 0x0000000000007941 */ /* 0x000fea0003800200 */
.L_x_29397:
        /* <DEDUP_REMOVED lines=44> */
.L_x_29401:
        /* <DEDUP_REMOVED lines=8> */
.L_x_29402:
[----:B------:R-:W-:Y:S05]  /*3ae90*/  BSYNC.RECONVERGENT B0 ;  /* 0x0000000000007941 */ /* 0x000fea0003800200 */
.L_x_29400:
        /* <DEDUP_REMOVED lines=18> */
.L_x_29390:
        /* <DEDUP_REMOVED lines=31> */
.L_x_29405:
[----:B------:R-:W-:Y:S01]  /*3b1b0*/  MOV R8, R17 ;  /* 0x0000001100087202 */ /* 0x000fe20000000f00 */
[----:B------:R-:W-:Y:S01]  /*3b1c0*/  IMAD.MOV.U32 R5, RZ, RZ, R13 ;  /* 0x000000ffff057224 */ /* 0x000fe200078e000d */
[----:B------:R-:W-:Y:S02]  /*3b1d0*/  MOV R6, R12 ;  /* 0x0000000c00067202 */ /* 0x000fe40000000f00 */
[----:B------:R-:W-:-:S07]  /*3b1e0*/  MOV R0, 0x3b200 ;  /* 0x0003b20000007802 */ /* 0x000fce0000000f00 */
[----:B------:R-:W-:Y:S05]  /*3b1f0*/  CALL.REL.NOINC `($__internal_68_$__cuda_sm20_div_s64) ;  /* 0x0000000800a47944 */ /* 0x000fea0003c00000 */
[----:B------:R-:W-:Y:S02]  /*3b200*/  MOV R18, R6 ;  /* 0x0000000600127202 */ /* 0x000fe40000000f00 */
[----:B------:R-:W-:-:S07]  /*3b210*/  MOV R19, R5 ;  /* 0x0000000500137202 */ /* 0x000fce0000000f00 */
.L_x_29406:
[----:B------:R-:W-:Y:S05]  /*3b220*/  BSYNC.RECONVERGENT B0 ;  /* 0x0000000000007941 */ /* 0x000fea0003800200 */
.L_x_29404:
        /* <DEDUP_REMOVED lines=43> */
.L_x_29408:
        /* <DEDUP_REMOVED lines=8> */
.L_x_29409:
[----:B------:R-:W-:Y:S05]  /*3b560*/  BSYNC.RECONVERGENT B0 ;  /* 0x0000000000007941 */ /* 0x000fea0003800200 */
.L_x_29407:
        /* <DEDUP_REMOVED lines=18> */
.L_x_29403:
        /* <DEDUP_REMOVED lines=31> */
.L_x_29411:
[----:B------:R-:W-:Y:S01]  /*3b880*/  IMAD.MOV.U32 R3, RZ, RZ, R8 ;  /* 0x000000ffff037224 */ /* 0x000fe200078e0008 */
[----:B------:R-:W-:Y:S01]  /*3b890*/  MOV R0, R9 ;  /* 0x0000000900007202 */ /* 0x000fe20000000f00 */
[----:B------:R-:W-:Y:S01]  /*3b8a0*/  IMAD.MOV.U32 R14, RZ, RZ, R7 ;  /* 0x000000ffff0e7224 */ /* 0x000fe200078e0007 */
[----:B------:R-:W-:Y:S02]  /*3b8b0*/  MOV R25, R17 ;  /* 0x0000001100197202 */ /* 0x000fe40000000f00 */
[----:B------:R-:W-:-:S07]  /*3b8c0*/  MOV R5, 0x3b8e0 ;  /* 0x0003b8e000057802 */ /* 0x000fce0000000f00 */
[----:B------:R-:W-:Y:S05]  /*3b8d0*/  CALL.REL.NOINC `($__internal_69_$__cuda_sm20_rem_s64) ;  /* 0x00000008003c7944 */ /* 0x000fea0003c00000 */
[----:B------:R-:W-:Y:S02]  /*3b8e0*/  MOV R6, R0 ;  /* 0x0000000000067202 */ /* 0x000fe40000000f00 */
[----:B------:R-:W-:-:S07]  /*3b8f0*/  MOV R7, R3 ;  /* 0x0000000300077202 */ /* 0x000fce0000000f00 */
.L_x_29412:
[----:B------:R-:W-:Y:S05]  /*3b900*/  BSYNC.RECONVERGENT B0 ;  /* 0x0000000000007941 */ /* 0x000fea0003800200 */
.L_x_29410:
        /* <DEDUP_REMOVED lines=8> */
.L_x_29362:
        /* <DEDUP_REMOVED lines=12> */
.L_x_29417:
        /* <DEDUP_REMOVED lines=21> */
.L_x_29416:
[----:B------:R-:W-:Y:S05]  /*3bba0*/  BSYNC.RECONVERGENT B7 ;  /* 0x0000000000077941 */ /* 0x000fea0003800200 */
.L_x_29415:
[----:B------:R-:W-:-:S05]  /*3bbb0*/  IADD3 R16, P0, PT, R16, 0x4, RZ ;  /* 0x0000000410107810 */ /* 0x000fca0007f1e0ff */
[----:B------:R-:W-:Y:S01]  /*3bbc0*/  IMAD.X R17, RZ, RZ, R17, P0 ;  /* 0x000000ffff117224 */ /* 0x000fe200000e0611 */
[----:B------:R-:W-:-:S04]  /*3bbd0*/  ISETP.GE.U32.AND P0, PT, R16, R18, PT ;  /* 0x000000121000720c */ /* 0x000fc80003f06070 */
[----:B------:R-:W-:-:S13]  /*3bbe0*/  ISETP.GE.U32.AND.EX P0, PT, R17, R19, PT, P0 ;  /* 0x000000131100720c */ /* 0x000fda0003f06100 */
[----:B------:R-:W-:Y:S05]  /*3bbf0*/  @!P0 BRA `(.L_x_29417) ;  /* 0xfffffffc00948947 */ /* 0x000fea000383ffff */
.L_x_29414:
[----:B------:R-:W-:Y:S05]  /*3bc00*/  BSYNC.RECONVERGENT B6 ;  /* 0x0000000000067941 */ /* 0x000fea0003800200 */
.L_x_29413:
        /* <DEDUP_REMOVED lines=8> */
        .weak           $__internal_68_$__cuda_sm20_div_s64
        .type           $__internal_68_$__cuda_sm20_div_s64,@function
        .size           $__internal_68_$__cuda_sm20_div_s64,($__internal_69_$__cuda_sm20_rem_s64 - $__internal_68_$__cuda_sm20_div_s64)
$__internal_68_$__cuda_sm20_div_s64:
        /* <DEDUP_REMOVED lines=83> */
[----:B------:R-:W-:Y:S06]  /*3c1c0*/  RET.REL.NODEC R8 `(_ZN2at6native29vectorized_elementwise_kernelILi2EZZZNS0_67_GLOBAL__N__bb565c37_34_ValidateCompressedIndicesKernel_cu_33a4b88b42_validate_compressed_sparse_indices_kernelILNS2_8CDimNameE0ENS2_18CUDAKernelLauncherENS2_14EmptyVecKernelENS2_8DummyVecELm0EEEvRKNS_6TensorESA_lllENKUlvE1_clEvENKUlvE_clEvEUliiiiiE_St5arrayIPcLm6EEEEviT0_T1_) ;  /* 0xfffffc3c088c7950 */ /* 0x000fec0003c3ffff */
        .weak           $__internal_69_$__cuda_sm20_rem_s64
        .type           $__internal_69_$__cuda_sm20_rem_s64,@function
        .size           $__internal_69_$__cuda_sm20_rem_s64,(.L_x_40089 - $__internal_69_$__cuda_sm20_rem_s64)
$__internal_69_$__cuda_sm20_rem_s64:
        /* <DEDUP_REMOVED lines=77> */
[----:B------:R-:W-:Y:S06]  /*3c6a0*/  RET.REL.NODEC R6 `(_ZN2at6native29vectorized_elementwise_kernelILi2EZZZNS0_67_GLOBAL__N__bb565c37_34_ValidateCompressedIndicesKernel_cu_33a4b88b42_validate_compressed_sparse_indices_kernelILNS2_8CDimNameE0ENS2_18CUDAKernelLauncherENS2_14EmptyVecKernelENS2_8DummyVecELm0EEEvRKNS_6TensorESA_lllENKUlvE1_clEvENKUlvE_clEvEUliiiiiE_St5arrayIPcLm6EEEEviT0_T1_) ;  /* 0xfffffc3806547950 */ /* 0x000fec0003c3ffff */
.L_x_29418:
        /* <DEDUP_REMOVED lines=13> */
.L_x_40089:


//--------------------- .text._ZN2at6native29vectorized_elementwise_kernelILi4EZZZNS0_67_GLOBAL__N__bb565c37_34_ValidateCompressedIndicesKernel_cu_33a4b88b42_validate_compressed_sparse_indices_kernelILNS2_8CDimNameE0ENS2_18CUDAKernelLauncherENS2_14EmptyVecKernelENS2_8DummyVecELm0EEEvRKNS_6TensorESA_lllENKUlvE1_clEvENKUlvE_clEvEUliiiiiE_St5arrayIPcLm6EEEEviT0_T1_ --------------------------
	.section	.text._ZN2at6native29vectorized_elementwise_kernelILi4EZZZNS0_67_GLOBAL__N__bb565c37_34_ValidateCompressedIndicesKernel_cu_33a4b88b42_validate_compressed_sparse_indices_kernelILNS2_8CDimNameE0ENS2_18CUDAKernelLauncherENS2_14EmptyVecKernelENS2_8DummyVecELm0EEEvRKNS_6TensorESA_lllENKUlvE1_clEvENKUlvE_clEvEUliiiiiE_St5arrayIPcLm6EEEEviT0_T1_,"ax",@progbits
	.align	128
        .global         _ZN2at6native29vectorized_elementwise_kernelILi4EZZZNS0_67_GLOBAL__N__bb565c37_34_ValidateCompressedIndicesKernel_cu_33a4b88b42_validate_compressed_sparse_indices_kernelILNS2_8CDimNameE0ENS2_18CUDAKernelLauncherENS2_14EmptyVecKernelENS2_8DummyVecELm0EEEvRKNS_6TensorESA_lllENKUlvE1_clEvENKUlvE_clEvEUliiiiiE_St5arrayIPcLm6EEEEviT0_T1_
        .type           _ZN2at6native29vectorized_elementwise_kernelILi4EZZZNS0_67_GLOBAL__N__bb565c37_34_ValidateCompressedIndicesKernel_cu_33a4b88b42_validate_compressed_sparse_indices_kernelILNS2_8CDimNameE0ENS2_18CUDAKernelLauncherENS2_14EmptyVecKernelENS2_8DummyVecELm0EEEvRKNS_6TensorESA_lllENKUlvE1_clEvENKUlvE_clEvEUliiiiiE_St5arrayIPcLm6EEEEviT0_T1_,@function
        .size           _ZN2at6native29vectorized_elementwise_kernelILi4EZZZNS0_67_GLOBAL__N__bb565c37_34_ValidateCompressedIndicesKernel_cu_33a4b88b42_validate_compressed_sparse_indices_kernelILNS2_8CDimNameE0ENS2_18CUDAKernelLauncherENS2_14EmptyVecKernelENS2_8DummyVecELm0EEEvRKNS_6TensorESA_lllENKUlvE1_clEvENKUlvE_clEvEUliiiiiE_St5arrayIPcLm6EEEEviT0_T1_,(.L_x_40091 - _ZN2at6native29vectorized_elementwise_kernelILi4EZZZNS0_67_GLOBAL__N__bb565c37_34_ValidateCompressedIndicesKernel_cu_33a4b88b42_validate_compressed_sparse_indices_kernelILNS2_8CDimNameE0ENS2_18CUDAKernelLauncherENS2_14EmptyVecKernelENS2_8DummyVecELm0EEEvRKNS_6TensorESA_lllENKUlvE1_clEvENKUlvE_clEvEUliiiiiE_St5arrayIPcLm6EEEEviT0_T1_)
        .other          _ZN2at6native29vectorized_elementwise_kernelILi4EZZZNS0_67_GLOBAL__N__bb565c37_34_ValidateCompressedIndicesKernel_cu_33a4b88b42_validate_compressed_sparse_indices_kernelILNS2_8CDimNameE0ENS2_18CUDAKernelLauncherENS2_14EmptyVecKernelENS2_8DummyVecELm0EEEvRKNS_6TensorESA_lllENKUlvE1_clEvENKUlvE_clEvEUliiiiiE_St5arrayIPcLm6EEEEviT0_T1_,@"STO_CUDA_ENTRY STV_DEFAULT"
_ZN2at6native29vectorized_elementwise_kernelILi4EZZZNS0_67_GLOBAL__N__bb565c37_34_ValidateCompressedIndicesKernel_cu_33a4b88b42_validate_compressed_sparse_indices_kernelILNS2_8CDimNameE0ENS2_18CUDAKernelLauncherENS2_14EmptyVecKernelENS2_8DummyVecELm0EEEvRKNS_6TensorESA_lllENKUlvE1_clEvENKUlvE_clEvEUliiiiiE_St5arrayIPcLm6EEEEviT0_T1_:
.text._ZN2at6native29vectorized_elementwise_kernelILi4EZZZNS0_67_GLOBAL__N__bb565c37_34_ValidateCompressedIndicesKernel_cu_33a4b88b42_validate_compressed_sparse_indices_kernelILNS2_8CDimNameE0ENS2_18CUDAKernelLauncherENS2_14EmptyVecKernelENS2_8DummyVecELm0EEEvRKNS_6TensorESA_lllENKUlvE1_clEvENKUlvE_clEvEUliiiiiE_St5arrayIPcLm6EEEEviT0_T1_:
        /* <DEDUP_REMOVED lines=229> */
.L_x_29423:
[----:B------:R-:W-:Y:S05]  /*0e50*/  BSYNC.RECONVERGENT B7 ;  /* 0x0000000000077941 */ /* 0x000fea0003800200 */
.L_x_29422:
        /* <DEDUP_REMOVED lines=20> */
.L_x_29425:
[----:B------:R-:W-:Y:S05]  /*0fa0*/  BSYNC.RECONVERGENT B7 ;  /* 0x0000000000077941 */ /* 0x000fea0003800200 */
.L_x_29424:
        /* <DEDUP_REMOVED lines=23> */
.L_x_29427:
[----:B------:R-:W-:Y:S05]  /*1120*/  BSYNC.RECONVERGENT B7 ;  /* 0x0000000000077941 */ /* 0x000fea0003800200 */
.L_x_29426:
        /* <DEDUP_REMOVED lines=24> */
.L_x_29455:
        /* <DEDUP_REMOVED lines=28> */
.L_x_29432:
[----:B------:R-:W-:Y:S01]  /*1470*/  MOV R16, R14 ;  /* 0x0000000e00107202 */ /* 0x000fe20000000f00 */
[----:B------:R-:W-:Y:S01]  /*1480*/  IMAD.MOV.U32 R4, RZ, RZ, R20 ;  /* 0x000000ffff047224 */ /* 0x000fe200078e0014 */
[----:B------:R-:W-:Y:S02]  /*1490*/  MOV R3, R21 ;  /* 0x0000001500037202 */ /* 0x000fe40000000f00 */
[----:B------:R-:W-:-:S07]  /*14a0*/  MOV R0, 0x14c0 ;  /* 0x000014c000007802 */ /* 0x000fce0000000f00 */
[----:B------:R-:W-:Y:S05]  /*14b0*/  CALL.REL.NOINC `($__internal_70_$__cuda_sm20_div_s64) ;  /* 0x000003a000507944 */ /* 0x000fea0003c00000 */
[----:B------:R-:W-:Y:S01]  /*14c0*/  IMAD.MOV.U32 R22, RZ, RZ, R4 ;  /* 0x000000ffff167224 */ /* 0x000fe200078e0004 */
[----:B------:R-:W-:-:S07]  /*14d0*/  MOV R23, R3 ;  /* 0x0000000300177202 */ /* 0x000fce0000000f00 */
.L_x_29433:
[----:B------:R-:W-:Y:S05]  /*14e0*/  BSYNC.RECONVERGENT B1 ;  /* 0x0000000000017941 */ /* 0x000fea0003800200 */
.L_x_29431:
        /* <DEDUP_REMOVED lines=44> */
.L_x_29435:
[----:B------:R-:W-:Y:S01]  /*17b0*/  MOV R16, R22 ;  /* 0x0000001600107202 */ /* 0x000fe20000000f00 */
[----:B------:R-:W-:Y:S01]  /*17c0*/  IMAD.MOV.U32 R5, RZ, RZ, R23 ;  /* 0x000000ffff057224 */ /* 0x000fe200078e0017 */
[----:B------:R-:W-:Y:S01]  /*17d0*/  MOV R4, R24 ;  /* 0x0000001800047202 */ /* 0x000fe20000000f00 */
[----:B------:R-:W-:Y:S01]  /*17e0*/  IMAD.MOV.U32 R3, RZ, RZ, R25 ;  /* 0x000000ffff037224 */ /* 0x000fe200078e0019 */
[----:B------:R-:W-:-:S07]  /*17f0*/  MOV R0, 0x1810 ;  /* 0x0000181000007802 */ /* 0x000fce0000000f00 */
[----:B------:R-:W-:Y:S05]  /*1800*/  CALL.REL.NOINC `($__internal_70_$__cuda_sm20_div_s64) ;  /* 0x0000039c007c7944 */ /* 0x000fea0003c00000 */
[----:B------:R-:W-:Y:S01]  /*1810*/  MOV R20, R4 ;  /* 0x0000000400147202 */ /* 0x000fe20000000f00 */
[----:B------:R-:W-:-:S07]  /*1820*/  IMAD.MOV.U32 R21, RZ, RZ, R3 ;  /* 0x000000ffff157224 */ /* 0x000fce00078e0003 */
.L_x_29436:
[----:B------:R-:W-:Y:S05]  /*1830*/  BSYNC.RECONVERGENT B1 ;  /* 0x0000000000017941 */ /* 0x000fea0003800200 */
.L_x_29434:
        /* <DEDUP_REMOVED lines=44> */
.L_x_29438:
[----:B------:R-:W-:Y:S01]  /*1b00*/  IMAD.MOV.U32 R16, RZ, RZ, R20 ;  /* 0x000000ffff107224 */ /* 0x000fe200078e0014 */
[----:B------:R-:W-:Y:S01]  /*1b10*/  MOV R5, R21 ;  /* 0x0000001500057202 */ /* 0x000fe20000000f00 */
[----:B------:R-:W-:Y:S01]  /*1b20*/  IMAD.MOV.U32 R4, RZ, RZ, R14 ;  /* 0x000000ffff047224 */ /* 0x000fe200078e000e */
[----:B------:R-:W-:Y:S02]  /*1b30*/  MOV R3, R15 ;  /* 0x0000000f00037202 */ /* 0x000fe40000000f00 */
[----:B------:R-:W-:-:S07]  /*1b40*/  MOV R0, 0x1b60 ;  /* 0x00001b6000007802 */ /* 0x000fce0000000f00 */
[----:B------:R-:W-:Y:S05]  /*1b50*/  CALL.REL.NOINC `($__internal_70_$__cuda_sm20_div_s64) ;  /* 0x0000039800a87944 */ /* 0x000fea0003c00000 */
[----:B------:R-:W-:Y:S01]  /*1b60*/  IMAD.MOV.U32 R24, RZ, RZ, R4 ;  /* 0x000000ffff187224 */ /* 0x000fe200078e0004 */
[----:B------:R-:W-:-:S07]  /*1b70*/  MOV R25, R3 ;  /* 0x0000000300197202 */ /* 0x000fce0000000f00 */
.L_x_29439:
[----:B------:R-:W-:Y:S05]  /*1b80*/  BSYNC.RECONVERGENT B1 ;  /* 0x0000000000017941 */ /* 0x000fea0003800200 */
.L_x_29437:
        /* <DEDUP_REMOVED lines=43> */
.L_x_29441:
        /* <DEDUP_REMOVED lines=8> */
.L_x_29442:
[----:B------:R-:W-:Y:S05]  /*1ec0*/  BSYNC.RECONVERGENT B1 ;  /* 0x0000000000017941 */ /* 0x000fea0003800200 */
.L_x_29440:
        /* <DEDUP_REMOVED lines=44> */
.L_x_29444:
        /* <DEDUP_REMOVED lines=8> */
.L_x_29445:
[----:B------:R-:W-:Y:S05]  /*2210*/  BSYNC.RECONVERGENT B1 ;  /* 0x0000000000017941 */ /* 0x000fea0003800200 */
.L_x_29443:
        /* <DEDUP_REMOVED lines=44> */
.L_x_29447:
        /* <DEDUP_REMOVED lines=8> */
.L_x_29448:
[----:B------:R-:W-:Y:S05]  /*2560*/  BSYNC.RECONVERGENT B1 ;  /* 0x0000000000017941 */ /* 0x000fea0003800200 */
.L_x_29446:
        /* <DEDUP_REMOVED lines=45> */
.L_x_29450:
        /* <DEDUP_REMOVED lines=8> */
.L_x_29451:
[----:B------:R-:W-:Y:S05]  /*28c0*/  BSYNC.RECONVERGENT B1 ;  /* 0x0000000000017941 */ /* 0x000fea0003800200 */
.L_x_29449:
        /* <DEDUP_REMOVED lines=45> */
.L_x_29453:
        /* <DEDUP_REMOVED lines=8> */
.L_x_29454:
[----:B------:R-:W-:Y:S05]  /*2c20*/  BSYNC.RECONVERGENT B1 ;  /* 0x0000000000017941 */ /* 0x000fea0003800200 */
.L_x_29452:
        /* <DEDUP_REMOVED lines=22> */
.L_x_29430:
[----:B------:R-:W-:-:S07]  /*2d90*/  IADD3 R19, PT, PT, R11, 0x3, RZ ;  /* 0x000000030b137810 */ /* 0x000fce0007ffe0ff */
.L_x_29429:
        /* <DEDUP_REMOVED lines=31> */
.L_x_29458:
[----:B------:R-:W-:Y:S01]  /*2f90*/  IMAD.MOV.U32 R16, RZ, RZ, R14 ;  /* 0x000000ffff107224 */ /* 0x000fe200078e000e */
[----:B------:R-:W-:Y:S01]  /*2fa0*/  MOV R4, R22 ;  /* 0x0000001600047202 */ /* 0x000fe20000000f00 */
[----:B------:R-:W-:Y:S01]  /*2fb0*/  IMAD.MOV.U32 R3, RZ, RZ, R23 ;  /* 0x000000ffff037224 */ /* 0x000fe200078e0017 */
[----:B------:R-:W-:-:S07]  /*2fc0*/  MOV R0, 0x2fe0 ;  /* 0x00002fe000007802 */ /* 0x000fce0000000f00 */
[----:B------:R-:W-:Y:S05]  /*2fd0*/  CALL.REL.NOINC `($__internal_70_$__cuda_sm20_div_s64) ;  /* 0x0000038400887944 */ /* 0x000fea0003c00000 */
[----:B------:R-:W-:Y:S01]  /*2fe0*/  MOV R20, R4 ;  /* 0x0000000400147202 */ /* 0x000fe20000000f00 */
[----:B------:R-:W-:-:S07]  /*2ff0*/  IMAD.MOV.U32 R21, RZ, RZ, R3 ;  /* 0x000000ffff157224 */ /* 0x000fce00078e0003 */
.L_x_29459:
[----:B------:R-:W-:Y:S05]  /*3000*/  BSYNC.RECONVERGENT B0 ;  /* 0x0000000000007941 */ /* 0x000fea0003800200 */
.L_x_29457:
        /* <DEDUP_REMOVED lines=44> */
.L_x_29461:
        /* <DEDUP_REMOVED lines=8> */
.L_x_29462:
[----:B------:R-:W-:Y:S05]  /*3350*/  BSYNC.RECONVERGENT B0 ;  /* 0x0000000000007941 */ /* 0x000fea0003800200 */
.L_x_29460:
        /* <DEDUP_REMOVED lines=44> */
.L_x_29464:
        /* <DEDUP_REMOVED lines=8> */
.L_x_29465:
[----:B------:R-:W-:Y:S05]  /*36a0*/  BSYNC.RECONVERGENT B0 ;  /* 0x0000000000007941 */ /* 0x000fea0003800200 */
.L_x_29463:
        /* <DEDUP_REMOVED lines=44> */
.L_x_29467:
        /* <DEDUP_REMOVED lines=8> */
.L_x_29468:
[----:B------:R-:W-:Y:S05]  /*39f0*/  BSYNC.RECONVERGENT B0 ;  /* 0x0000000000007941 */ /* 0x000fea0003800200 */
.L_x_29466:
        /* <DEDUP_REMOVED lines=16> */
.L_x_29456:
        /* <DEDUP_REMOVED lines=31> */
.L_x_29471:
[----:B------:R-:W-:Y:S01]  /*3cf0*/  IMAD.MOV.U32 R16, RZ, RZ, R14 ;  /* 0x000000ffff107224 */ /* 0x000fe200078e000e */
[----:B------:R-:W-:Y:S01]  /*3d00*/  MOV R4, R22 ;  /* 0x0000001600047202 */ /* 0x000fe20000000f00 */
[----:B------:R-:W-:Y:S01]  /*3d10*/  IMAD.MOV.U32 R3, RZ, RZ, R23 ;  /* 0x000000ffff037224 */ /* 0x000fe200078e0017 */
[----:B------:R-:W-:-:S07]  /*3d20*/  MOV R0, 0x3d40 ;  /* 0x00003d4000007802 */ /* 0x000fce0000000f00 */
[----:B------:R-:W-:Y:S05]  /*3d30*/  CALL.REL.NOINC `($__internal_70_$__cuda_sm20_div_s64) ;  /* 0x0000037800307944 */ /* 0x000fea0003c00000 */
[----:B------:R-:W-:Y:S01]  /*3d40*/  MOV R10, R4 ;  /* 0x00000004000a7202 */ /* 0x000fe20000000f00 */
[----:B------:R-:W-:-:S07]  /*3d50*/  IMAD.MOV.U32 R11, RZ, RZ, R3 ;  /* 0x000000ffff0b7224 */ /* 0x000fce00078e0003 */
.L_x_29472:
[----:B------:R-:W-:Y:S05]  /*3d60*/  BSYNC.RECONVERGENT B0 ;  /* 0x0000000000007941 */ /* 0x000fea0003800200 */
.L_x_29470:
        /* <DEDUP_REMOVED lines=44> */
.L_x_29474:
        /* <DEDUP_REMOVED lines=8> */
.L_x_29475:
[----:B------:R-:W-:Y:S05]  /*40b0*/  BSYNC.RECONVERGENT B0 ;  /* 0x0000000000007941 */ /* 0x000fea0003800200 */
.L_x_29473:
        /* <DEDUP_REMOVED lines=16> */
.L_x_29469:
        /* <DEDUP_REMOVED lines=31> */
.L_x_29477:
[----:B------:R-:W-:Y:S01]  /*43b0*/  IMAD.MOV.U32 R3, RZ, RZ, R6 ;  /* 0x000000ffff037224 */ /* 0x000fe200078e0006 */
[----:B------:R-:W-:Y:S01]  /*43c0*/  MOV R0, R7 ;  /* 0x0000000700007202 */ /* 0x000fe20000000f00 */
[----:B------:R-:W-:Y:S01]  /*43d0*/  IMAD.MOV.U32 R12, RZ, RZ, R14 ;  /* 0x000000ffff0c7224 */ /* 0x000fe200078e000e */
[----:B------:R-:W-:Y:S02]  /*43e0*/  MOV R16, R5 ;  /* 0x0000000500107202 */ /* 0x000fe40000000f00 */
[----:B------:R-:W-:-:S07]  /*43f0*/  MOV R13, 0x4410 ;  /* 0x00004410000d7802 */ /* 0x000fce0000000f00 */
[----:B------:R-:W-:Y:S05]  /*4400*/  CALL.REL.NOINC `($__internal_71_$__cuda_sm20_rem_s64) ;  /* 0x0000037400cc7944 */ /* 0x000fea0003c00000 */
[----:B------:R-:W-:Y:S01]  /*4410*/  IMAD.MOV.U32 R4, RZ, RZ, R3 ;  /* 0x000000ffff047224 */ /* 0x000fe200078e0003 */
[----:B------:R-:W-:-:S07]  /*4420*/  MOV R5, R0 ;  /* 0x0000000000057202 */ /* 0x000fce0000000f00 */
.L_x_29478:
[----:B------:R-:W-:Y:S05]  /*4430*/  BSYNC.RECONVERGENT B0 ;  /* 0x0000000000007941 */ /* 0x000fea0003800200 */
.L_x_29476:
        /* <DEDUP_REMOVED lines=10> */
.L_x_29428:
        /* <DEDUP_REMOVED lines=11> */
.L_x_29481:
        /* <DEDUP_REMOVED lines=21> */
.L_x_29480:
[----:B------:R-:W-:Y:S05]  /*46e0*/  BSYNC.RECONVERGENT B7 ;  /* 0x0000000000077941 */ /* 0x000fea0003800200 */
.L_x_29479:
[----:B------:R-:W-:-:S05]  /*46f0*/  IADD3 R22, P0, PT, R22, 0x4, RZ ;  /* 0x0000000416167810 */ /* 0x000fca0007f1e0ff */
[----:B------:R-:W-:Y:S01]  /*4700*/  IMAD.X R23, RZ, RZ, R23, P0 ;  /* 0x000000ffff177224 */ /* 0x000fe200000e0617 */
[----:B------:R-:W-:-:S04]  /*4710*/  ISETP.GE.U32.AND P0, PT, R22, R16, PT ;  /* 0x000000101600720c */ /* 0x000fc80003f06070 */
[----:B------:R-:W-:-:S13]  /*4720*/  ISETP.GE.U32.AND.EX P0, PT, R23, R17, PT, P0 ;  /* 0x000000111700720c */ /* 0x000fda0003f06100 */
[----:B------:R-:W-:Y:S05]  /*4730*/  @!P0 BRA `(.L_x_29481) ;  /* 0xfffffffc00948947 */ /* 0x000fea000383ffff */
.L_x_29421:
[----:B------:R-:W-:Y:S05]  /*4740*/  BSYNC.RECONVERGENT B6 ;  /* 0x0000000000067941 */ /* 0x000fea0003800200 */
.L_x_29420:
        /* <DEDUP_REMOVED lines=24> */
.L_x_29485:
[----:B------:R-:W-:Y:S05]  /*48d0*/  BSYNC.RECONVERGENT B7 ;  /* 0x0000000000077941 */ /* 0x000fea0003800200 */
.L_x_29484:
        /* <DEDUP_REMOVED lines=20> */
.L_x_29487:
[----:B------:R-:W-:Y:S05]  /*4a20*/  BSYNC.RECONVERGENT B7 ;  /* 0x0000000000077941 */ /* 0x000fea0003800200 */
.L_x_29486:
        /* <DEDUP_REMOVED lines=23> */
.L_x_29489:
[----:B------:R-:W-:Y:S05]  /*4ba0*/  BSYNC.RECONVERGENT B7 ;  /* 0x0000000000077941 */ /* 0x000fea0003800200 */
.L_x_29488:
        /* <DEDUP_REMOVED lines=24> */
.L_x_29517:
        /* <DEDUP_REMOVED lines=28> */
.L_x_29494:
[----:B------:R-:W-:Y:S01]  /*4ef0*/  IMAD.MOV.U32 R16, RZ, RZ, R14 ;  /* 0x000000ffff107224 */ /* 0x000fe200078e000e */
[----:B------:R-:W-:Y:S01]  /*4f00*/  MOV R4, R20 ;  /* 0x0000001400047202 */ /* 0x000fe20000000f00 */
[----:B------:R-:W-:Y:S01]  /*4f10*/  IMAD.MOV.U32 R3, RZ, RZ, R21 ;  /* 0x000000ffff037224 */ /* 0x000fe200078e0015 */
[----:B------:R-:W-:-:S07]  /*4f20*/  MOV R0, 0x4f40 ;  /* 0x00004f4000007802 */ /* 0x000fce0000000f00 */
[----:B------:R-:W-:Y:S05]  /*4f30*/  CALL.REL.NOINC `($__internal_70_$__cuda_sm20_div_s64) ;  /* 0x0000036400b07944 */ /* 0x000fea0003c00000 */
[----:B------:R-:W-:Y:S01]  /*4f40*/  MOV R22, R4 ;  /* 0x0000000400167202 */ /* 0x000fe20000000f00 */
[----:B------:R-:W-:-:S07]  /*4f50*/  IMAD.MOV.U32 R23, RZ, RZ, R3 ;  /* 0x000000ffff177224 */ /* 0x000fce00078e0003 */
.L_x_29495:
[----:B------:R-:W-:Y:S05]  /*4f60*/  BSYNC.RECONVERGENT B1 ;  /* 0x0000000000017941 */ /* 0x000fea0003800200 */
.L_x_29493:
        /* <DEDUP_REMOVED lines=44> */
.L_x_29497:
        /* <DEDUP_REMOVED lines=8> */
.L_x_29498:
[----:B------:R-:W-:Y:S05]  /*52b0*/  BSYNC.RECONVERGENT B1 ;  /* 0x0000000000017941 */ /* 0x000fea0003800200 */
.L_x_29496:
        /* <DEDUP_REMOVED lines=44> */
.L_x_29500:
        /* <DEDUP_REMOVED lines=8> */
.L_x_29501:
[----:B------:R-:W-:Y:S05]  /*5600*/  BSYNC.RECONVERGENT B1 ;  /* 0x0000000000017941 */ /* 0x000fea0003800200 */
.L_x_29499:
        /* <DEDUP_REMOVED lines=43> */
.L_x_29503:
        /* <DEDUP_REMOVED lines=8> */
.L_x_29504:
[----:B------:R-:W-:Y:S05]  /*5940*/  BSYNC.RECONVERGENT B1 ;  /* 0x0000000000017941 */ /* 0x000fea0003800200 */
.L_x_29502:
        /* <DEDUP_REMOVED lines=44> */
.L_x_29506:
        /* <DEDUP_REMOVED lines=8> */
.L_x_29507:
[----:B------:R-:W-:Y:S05]  /*5c90*/  BSYNC.RECONVERGENT B1 ;  /* 0x0000000000017941 */ /* 0x000fea0003800200 */
.L_x_29505:
        /* <DEDUP_REMOVED lines=44> */
.L_x_29509:
        /* <DEDUP_REMOVED lines=8> */
.L_x_29510:
[----:B------:R-:W-:Y:S05]  /*5fe0*/  BSYNC.RECONVERGENT B1 ;  /* 0x0000000000017941 */ /* 0x000fea0003800200 */
.L_x_29508:
        /* <DEDUP_REMOVED lines=45> */
.L_x_29512:
        /* <DEDUP_REMOVED lines=8> */
.L_x_29513:
[----:B------:R-:W-:Y:S05]  /*6340*/  BSYNC.RECONVERGENT B1 ;  /* 0x0000000000017941 */ /* 0x000fea0003800200 */
.L_x_29511:
        /* <DEDUP_REMOVED lines=45> */
.L_x_29515:
        /* <DEDUP_REMOVED lines=8> */
.L_x_29516:
[----:B------:R-:W-:Y:S05]  /*66a0*/  BSYNC.RECONVERGENT B1 ;  /* 0x0000000000017941 */ /* 0x000fea0003800200 */
.L_x_29514:
        /* <DEDUP_REMOVED lines=24> */
.L_x_29492:
[----:B------:R-:W-:-:S07]  /*6830*/  VIADD R19, R11, 0x3 ;  /* 0x000000030b137836 */ /* 0x000fce0000000000 */
.L_x_29491:
        /* <DEDUP_REMOVED lines=31> */
.L_x_29520:
[----:B------:R-:W-:Y:S01]  /*6a30*/  MOV R16, R14 ;  /* 0x0000000e00107202 */ /* 0x000fe20000000f00 */
[----:B------:R-:W-:Y:S01]  /*6a40*/  IMAD.MOV.U32 R4, RZ, RZ, R22 ;  /* 0x000000ffff047224 */ /* 0x000fe200078e0016 */
[----:B------:R-:W-:Y:S02]  /*6a50*/  MOV R3, R23 ;  /* 0x0000001700037202 */ /* 0x000fe40000000f00 */
[----:B------:R-:W-:-:S07]  /*6a60*/  MOV R0, 0x6a80 ;  /* 0x00006a8000007802 */ /* 0x000fce0000000f00 */
[----:B------:R-:W-:Y:S05]  /*6a70*/  CALL.REL.NOINC `($__internal_70_$__cuda_sm20_div_s64) ;  /* 0x0000034800e07944 */ /* 0x000fea0003c00000 */
[----:B------:R-:W-:Y:S01]  /*6a80*/  IMAD.MOV.U32 R20, RZ, RZ, R4 ;  /* 0x000000ffff147224 */ /* 0x000fe200078e0004 */
[----:B------:R-:W-:-:S07]  /*6a90*/  MOV R21, R3 ;  /* 0x0000000300157202 */ /* 0x000fce0000000f00 */
.L_x_29521:
[----:B------:R-:W-:Y:S05]  /*6aa0*/  BSYNC.RECONVERGENT B0 ;  /* 0x0000000000007941 */ /* 0x000fea0003800200 */
.L_x_29519:
        /* <DEDUP_REMOVED lines=44> */
.L_x_29523:
        /* <DEDUP_REMOVED lines=8> */
.L_x_29524:
[----:B------:R-:W-:Y:S05]  /*6df0*/  BSYNC.RECONVERGENT B0 ;  /* 0x0000000000007941 */ /* 0x000fea0003800200 */
.L_x_29522:
        /* <DEDUP_REMOVED lines=44> */
.L_x_29526:
        /* <DEDUP_REMOVED lines=8> */
.L_x_29527:
[----:B------:R-:W-:Y:S05]  /*7140*/  BSYNC.RECONVERGENT B0 ;  /* 0x0000000000007941 */ /* 0x000fea0003800200 */
.L_x_29525:
        /* <DEDUP_REMOVED lines=44> */
.L_x_29529:
        /* <DEDUP_REMOVED lines=8> */
.L_x_29530:
[----:B------:R-:W-:Y:S05]  /*7490*/  BSYNC.RECONVERGENT B0 ;  /* 0x0000000000007941 */ /* 0x000fea0003800200 */
.L_x_29528:
        /* <DEDUP_REMOVED lines=18> */
.L_x_29518:
        /* <DEDUP_REMOVED lines=31> */
.L_x_29533:
[----:B------:R-:W-:Y:S01]  /*77b0*/  MOV R16, R14 ;  /* 0x0000000e00107202 */ /* 0x000fe20000000f00 */
[----:B------:R-:W-:Y:S01]  /*77c0*/  IMAD.MOV.U32 R4, RZ, RZ, R22 ;  /* 0x000000ffff047224 */ /* 0x000fe200078e0016 */
[----:B------:R-:W-:Y:S02]  /*77d0*/  MOV R3, R23 ;  /* 0x0000001700037202 */ /* 0x000fe40000000f00 */
[----:B------:R-:W-:-:S07]  /*77e0*/  MOV R0, 0x7800 ;  /* 0x0000780000007802 */ /* 0x000fce0000000f00 */
[----:B------:R-:W-:Y:S05]  /*77f0*/  CALL.REL.NOINC `($__internal_70_$__cuda_sm20_div_s64) ;  /* 0x0000033c00807944 */ /* 0x000fea0003c00000 */
[----:B------:R-:W-:Y:S01]  /*7800*/  IMAD.MOV.U32 R10, RZ, RZ, R4 ;  /* 0x000000ffff0a7224 */ /* 0x000fe200078e0004 */
[----:B------:R-:W-:-:S07]  /*7810*/  MOV R11, R3 ;  /* 0x00000003000b7202 */ /* 0x000fce0000000f00 */
.L_x_29534:
[----:B------:R-:W-:Y:S05]  /*7820*/  BSYNC.RECONVERGENT B0 ;  /* 0x0000000000007941 */ /* 0x000fea0003800200 */
.L_x_29532:
        /* <DEDUP_REMOVED lines=44> */
.L_x_29536:
        /* <DEDUP_REMOVED lines=8> */
.L_x_29537:
[----:B------:R-:W-:Y:S05]  /*7b70*/  BSYNC.RECONVERGENT B0 ;  /* 0x0000000000007941 */ /* 0x000fea0003800200 */
.L_x_29535:
        /* <DEDUP_REMOVED lines=18> */
.L_x_29531:
        /* <DEDUP_REMOVED lines=31> */
.L_x_29539:
[----:B------:R-:W-:Y:S01]  /*7e90*/  MOV R3, R6 ;  /* 0x0000000600037202 */ /* 0x000fe20000000f00 */
[----:B------:R-:W-:Y:S01]  /*7ea0*/  IMAD.MOV.U32 R0, RZ, RZ, R7 ;  /* 0x000000ffff007224 */ /* 0x000fe200078e0007 */
[----:B------:R-:W-:Y:S01]  /*7eb0*/  MOV R12, R14 ;  /* 0x0000000e000c7202 */ /* 0x000fe20000000f00 */
[----:B------:R-:W-:Y:S01]  /*7ec0*/  IMAD.MOV.U32 R16, RZ, RZ, R5 ;  /* 0x000000ffff107224 */ /* 0x000fe200078e0005 */
[----:B------:R-:W-:-:S07]  /*7ed0*/  MOV R13, 0x7ef0 ;  /* 0x00007ef0000d7802 */ /* 0x000fce0000000f00 */
[----:B------:R-:W-:Y:S05]  /*7ee0*/  CALL.REL.NOINC `($__internal_71_$__cuda_sm20_rem_s64) ;  /* 0x0000033c00147944 */ /* 0x000fea0003c00000 */
[----:B------:R-:W-:Y:S01]  /*7ef0*/  MOV R4, R3 ;  /* 0x0000000300047202 */ /* 0x000fe20000000f00 */
[----:B------:R-:W-:-:S07]  /*7f00*/  IMAD.MOV.U32 R5, RZ, RZ, R0 ;  /* 0x000000ffff057224 */ /* 0x000fce00078e0000 */
.L_x_29540:
[----:B------:R-:W-:Y:S05]  /*7f10*/  BSYNC.RECONVERGENT B0 ;  /* 0x0000000000007941 */ /* 0x000fea0003800200 */
.L_x_29538:
        /* <DEDUP_REMOVED lines=10> */
.L_x_29490:
        /* <DEDUP_REMOVED lines=11> */
.L_x_29543:
        /* <DEDUP_REMOVED lines=21> */
.L_x_29542:
[----:B------:R-:W-:Y:S05]  /*81c0*/  BSYNC.RECONVERGENT B7 ;  /* 0x0000000000077941 */ /* 0x000fea0003800200 */
.L_x_29541:
[----:B------:R-:W-:-:S04]  /*81d0*/  IADD3 R22, P0, PT, R22, 0x4, RZ ;  /* 0x0000000416167810 */ /* 0x000fc80007f1e0ff */
[----:B------:R-:W-:Y:S02]  /*81e0*/  IADD3.X R23, PT, PT, RZ, R23, RZ, P0, !PT ;  /* 0x00000017ff177210 */ /* 0x000fe400007fe4ff */
[----:B------:R-:W-:-:S04]  /*81f0*/  ISETP.GE.U32.AND P0, PT, R22, R16, PT ;  /* 0x000000101600720c */ /* 0x000fc80003f06070 */
[----:B------:R-:W-:-:S13]  /*8200*/  ISETP.GE.U32.AND.EX P0, PT, R23, R17, PT, P0 ;  /* 0x000000111700720c */ /* 0x000fda0003f06100 */
[----:B------:R-:W-:Y:S05]  /*8210*/  @!P0 BRA `(.L_x_29543) ;  /* 0xfffffffc00948947 */ /* 0x000fea000383ffff */
.L_x_29483:
[----:B------:R-:W-:Y:S05]  /*8220*/  BSYNC.RECONVERGENT B6 ;  /* 0x0000000000067941 */ /* 0x000fea0003800200 */
.L_x_29482:
        /* <DEDUP_REMOVED lines=24> */
.L_x_29547:
[----:B------:R-:W-:Y:S05]  /*83b0*/  BSYNC.RECONVERGENT B7 ;  /* 0x0000000000077941 */ /* 0x000fea0003800200 */
.L_x_29546:
        /* <DEDUP_REMOVED lines=20> */
.L_x_29549:
[----:B------:R-:W-:Y:S05]  /*8500*/  BSYNC.RECONVERGENT B7 ;  /* 0x0000000000077941 */ /* 0x000fea0003800200 */
.L_x_29548:
        /* <DEDUP_REMOVED lines=23> */
.L_x_29551:
[----:B------:R-:W-:Y:S05]  /*8680*/  BSYNC.RECONVERGENT B7 ;  /* 0x0000000000077941 */ /* 0x000fea0003800200 */
.L_x_29550:
        /* <DEDUP_REMOVED lines=24> */
.L_x_29579:
        /* <DEDUP_REMOVED lines=28> */
.L_x_29556:
[----:B------:R-:W-:Y:S01]  /*89d0*/  MOV R16, R14 ;  /* 0x0000000e00107202 */ /* 0x000fe20000000f00 */
[----:B------:R-:W-:Y:S01]  /*89e0*/  IMAD.MOV.U32 R4, RZ, RZ, R20 ;  /* 0x000000ffff047224 */ /* 0x000fe200078e0014 */
[----:B------:R-:W-:Y:S02]  /*89f0*/  MOV R3, R21 ;  /* 0x0000001500037202 */ /* 0x000fe40000000f00 */
[----:B------:R-:W-:-:S07]  /*8a00*/  MOV R0, 0x8a20 ;  /* 0x00008a2000007802 */ /* 0x000fce0000000f00 */
[----:B------:R-:W-:Y:S05]  /*8a10*/  CALL.REL.NOINC `($__internal_70_$__cuda_sm20_div_s64) ;  /* 0x0000032800f87944 */ /* 0x000fea0003c00000 */
[----:B------:R-:W-:Y:S01]  /*8a20*/  IMAD.MOV.U32 R22, RZ, RZ, R4 ;  /* 0x000000ffff167224 */ /* 0x000fe200078e0004 */
[----:B------:R-:W-:-:S07]  /*8a30*/  MOV R23, R3 ;  /* 0x0000000300177202 */ /* 0x000fce0000000f00 */
.L_x_29557:
[----:B------:R-:W-:Y:S05]  /*8a40*/  BSYNC.RECONVERGENT B1 ;  /* 0x0000000000017941 */ /* 0x000fea0003800200 */
.L_x_29555:
        /* <DEDUP_REMOVED lines=44> */
.L_x_29559:
        /* <DEDUP_REMOVED lines=8> */
.L_x_29560:
[----:B------:R-:W-:Y:S05]  /*8d90*/  BSYNC.RECONVERGENT B1 ;  /* 0x0000000000017941 */ /* 0x000fea0003800200 */
.L_x_29558:
        /* <DEDUP_REMOVED lines=44> */
.L_x_29562:
        /* <DEDUP_REMOVED lines=8> */
.L_x_29563:
[----:B------:R-:W-:Y:S05]  /*90e0*/  BSYNC.RECONVERGENT B1 ;  /* 0x0000000000017941 */ /* 0x000fea0003800200 */
.L_x_29561:
        /* <DEDUP_REMOVED lines=44> */
.L_x_29565:
        /* <DEDUP_REMOVED lines=8> */
.L_x_29566:
[----:B------:R-:W-:Y:S05]  /*9430*/  BSYNC.RECONVERGENT B1 ;  /* 0x0000000000017941 */ /* 0x000fea0003800200 */
.L_x_29564:
        /* <DEDUP_REMOVED lines=44> */
.L_x_29568:
        /* <DEDUP_REMOVED lines=8> */
.L_x_29569:
[----:B------:R-:W-:Y:S05]  /*9780*/  BSYNC.RECONVERGENT B1 ;  /* 0x0000000000017941 */ /* 0x000fea0003800200 */
.L_x_29567:
        /* <DEDUP_REMOVED lines=44> */
.L_x_29571:
        /* <DEDUP_REMOVED lines=8> */
.L_x_29572:
[----:B------:R-:W-:Y:S05]  /*9ad0*/  BSYNC.RECONVERGENT B1 ;  /* 0x0000000000017941 */ /* 0x000fea0003800200 */
.L_x_29570:
        /* <DEDUP_REMOVED lines=44> */
.L_x_29574:
        /* <DEDUP_REMOVED lines=8> */
.L_x_29575:
[----:B------:R-:W-:Y:S05]  /*9e20*/  BSYNC.RECONVERGENT B1 ;  /* 0x0000000000017941 */ /* 0x000fea0003800200 */
.L_x_29573:
        /* <DEDUP_REMOVED lines=44> */
.L_x_29577:
        /* <DEDUP_REMOVED lines=8> */
.L_x_29578:
[----:B------:R-:W-:Y:S05]  /*a170*/  BSYNC.RECONVERGENT B1 ;  /* 0x0000000000017941 */ /* 0x000fea0003800200 */
.L_x_29576:
        /* <DEDUP_REMOVED lines=23> */
.L_x_29554:
[----:B------:R-:W-:-:S07]  /*a2f0*/  IADD3 R19, PT, PT, R11, 0x3, RZ ;  /* 0x000000030b137810 */ /* 0x000fce0007ffe0ff */
.L_x_29553:
        /* <DEDUP_REMOVED lines=31> */
.L_x_29582:
[----:B------:R-:W-:Y:S01]  /*a4f0*/  IMAD.MOV.U32 R16, RZ, RZ, R14 ;  /* 0x000000ffff107224 */ /* 0x000fe200078e000e */
[----:B------:R-:W-:Y:S01]  /*a500*/  MOV R4, R22 ;  /* 0x0000001600047202 */ /* 0x000fe20000000f00 */
[----:B------:R-:W-:Y:S01]  /*a510*/  IMAD.MOV.U32 R3, RZ, RZ, R23 ;  /* 0x000000ffff037224 */ /* 0x000fe200078e0017 */
[----:B------:R-:W-:-:S07]  /*a520*/  MOV R0, 0xa540 ;  /* 0x0000a54000007802 */ /* 0x000fce0000000f00 */
[----:B------:R-:W-:Y:S05]  /*a530*/  CALL.REL.NOINC `($__internal_70_$__cuda_sm20_div_s64) ;  /* 0x0000031000307944 */ /* 0x000fea0003c00000 */
[----:B------:R-:W-:Y:S01]  /*a540*/  MOV R20, R4 ;  /* 0x0000000400147202 */ /* 0x000fe20000000f00 */
[----:B------:R-:W-:-:S07]  /*a550*/  IMAD.MOV.U32 R21, RZ, RZ, R3 ;  /* 0x000000ffff157224 */ /* 0x000fce00078e0003 */
.L_x_29583:
[----:B------:R-:W-:Y:S05]  /*a560*/  BSYNC.RECONVERGENT B0 ;  /* 0x0000000000007941 */ /* 0x000fea0003800200 */
.L_x_29581:
        /* <DEDUP_REMOVED lines=44> */
.L_x_29585:
        /* <DEDUP_REMOVED lines=8> */
.L_x_29586:
[----:B------:R-:W-:Y:S05]  /*a8b0*/  BSYNC.RECONVERGENT B0 ;  /* 0x0000000000007941 */ /* 0x000fea0003800200 */
.L_x_29584:
        /* <DEDUP_REMOVED lines=44> */
.L_x_29588:
        /* <DEDUP_REMOVED lines=8> */
.L_x_29589:
[----:B------:R-:W-:Y:S05]  /*ac00*/  BSYNC.RECONVERGENT B0 ;  /* 0x0000000000007941 */ /* 0x000fea0003800200 */
.L_x_29587:
        /* <DEDUP_REMOVED lines=44> */
.L_x_29591:
        /* <DEDUP_REMOVED lines=8> */
.L_x_29592:
[----:B------:R-:W-:Y:S05]  /*af50*/  BSYNC.RECONVERGENT B0 ;  /* 0x0000000000007941 */ /* 0x000fea0003800200 */
.L_x_29590:
        /* <DEDUP_REMOVED lines=18> */
.L_x_29580:
        /* <DEDUP_REMOVED lines=31> */
.L_x_29595:
[----:B------:R-:W-:Y:S01]  /*b270*/  IMAD.MOV.U32 R16, RZ, RZ, R14 ;  /* 0x000000ffff107224 */ /* 0x000fe200078e000e */
[----:B------:R-:W-:Y:S01]  /*b280*/  MOV R4, R22 ;  /* 0x0000001600047202 */ /* 0x000fe20000000f00 */
[----:B------:R-:W-:Y:S01]  /*b290*/  IMAD.MOV.U32 R3, RZ, RZ, R23 ;  /* 0x000000ffff037224 */ /* 0x000fe200078e0017 */
[----:B------:R-:W-:-:S07]  /*b2a0*/  MOV R0, 0xb2c0 ;  /* 0x0000b2c000007802 */ /* 0x000fce0000000f00 */
[----:B------:R-:W-:Y:S05]  /*b2b0*/  CALL.REL.NOINC `($__internal_70_$__cuda_sm20_div_s64) ;  /* 0x0000030000d07944 */ /* 0x000fea0003c00000 */
[----:B------:R-:W-:Y:S01]  /*b2c0*/  MOV R10, R4 ;  /* 0x00000004000a7202 */ /* 0x000fe20000000f00 */
[----:B------:R-:W-:-:S07]  /*b2d0*/  IMAD.MOV.U32 R11, RZ, RZ, R3 ;  /* 0x000000ffff0b7224 */ /* 0x000fce00078e0003 */
.L_x_29596:
[----:B------:R-:W-:Y:S05]  /*b2e0*/  BSYNC.RECONVERGENT B0 ;  /* 0x0000000000007941 */ /* 0x000fea0003800200 */
.L_x_29594:
        /* <DEDUP_REMOVED lines=44> */
.L_x_29598:
        /* <DEDUP_REMOVED lines=8> */
.L_x_29599:
[----:B------:R-:W-:Y:S05]  /*b630*/  BSYNC.RECONVERGENT B0 ;  /* 0x0000000000007941 */ /* 0x000fea0003800200 */
.L_x_29597:
        /* <DEDUP_REMOVED lines=18> */
.L_x_29593:
        /* <DEDUP_REMOVED lines=31> */
.L_x_29601:
        /* <DEDUP_REMOVED lines=8> */
.L_x_29602:
[----:B------:R-:W-:Y:S05]  /*b9d0*/  BSYNC.RECONVERGENT B0 ;  /* 0x0000000000007941 */ /* 0x000fea0003800200 */
.L_x_29600:
        /* <DEDUP_REMOVED lines=10> */
.L_x_29552:
        /* <DEDUP_REMOVED lines=11> */
.L_x_29605:
        /* <DEDUP_REMOVED lines=21> */
.L_x_29604:
[----:B------:R-:W-:Y:S05]  /*bc80*/  BSYNC.RECONVERGENT B7 ;  /* 0x0000000000077941 */ /* 0x000fea0003800200 */
.L_x_29603:
[----:B------:R-:W-:-:S05]  /*bc90*/  IADD3 R22, P0, PT, R22, 0x4, RZ ;  /* 0x0000000416167810 */ /* 0x000fca0007f1e0ff */
[----:B------:R-:W-:Y:S01]  /*bca0*/  IMAD.X R23, RZ, RZ, R23, P0 ;  /* 0x000000ffff177224 */ /* 0x000fe200000e0617 */
[----:B------:R-:W-:-:S04]  /*bcb0*/  ISETP.GE.U32.AND P0, PT, R22, R16, PT ;  /* 0x000000101600720c */ /* 0x000fc80003f06070 */
[----:B------:R-:W-:-:S13]  /*bcc0*/  ISETP.GE.U32.AND.EX P0, PT, R23, R17, PT, P0 ;  /* 0x000000111700720c */ /* 0x000fda0003f06100 */
[----:B------:R-:W-:Y:S05]  /*bcd0*/  @!P0 BRA `(.L_x_29605) ;  /* 0xfffffffc00948947 */ /* 0x000fea000383ffff */
.L_x_29545:
[----:B------:R-:W-:Y:S05]  /*bce0*/  BSYNC.RECONVERGENT B6 ;  /* 0x0000000000067941 */ /* 0x000fea0003800200 */
.L_x_29544:
        /* <DEDUP_REMOVED lines=24> */
.L_x_29609:
[----:B------:R-:W-:Y:S05]  /*be70*/  BSYNC.RECONVERGENT B7 ;  /* 0x0000000000077941 */ /* 0x000fea0003800200 */
.L_x_29608:
        /* <DEDUP_REMOVED lines=20> */
.L_x_29611:
[----:B------:R-:W-:Y:S05]  /*bfc0*/  BSYNC.RECONVERGENT B7 ;  /* 0x0000000000077941 */ /* 0x000fea0003800200 */
.L_x_29610:
        /* <DEDUP_REMOVED lines=23> */
.L_x_29613:
[----:B------:R-:W-:Y:S05]  /*c140*/  BSYNC.RECONVERGENT B7 ;  /* 0x0000000000077941 */ /* 0x000fea0003800200 */
.L_x_29612:
        /* <DEDUP_REMOVED lines=24> */
.L_x_29641:
        /* <DEDUP_REMOVED lines=28> */
.L_x_29618:
[----:B------:R-:W-:Y:S01]  /*c490*/  IMAD.MOV.U32 R16, RZ, RZ, R15 ;  /* 0x000000ffff107224 */ /* 0x000fe200078e000f */
[----:B------:R-:W-:Y:S01]  /*c4a0*/  MOV R4, R20 ;  /* 0x0000001400047202 */ /* 0x000fe20000000f00 */
[----:B------:R-:W-:Y:S01]  /*c4b0*/  IMAD.MOV.U32 R3, RZ, RZ, R21 ;  /* 0x000000ffff037224 */ /* 0x000fe200078e0015 */
[----:B------:R-:W-:-:S07]  /*c4c0*/  MOV R0, 0xc4e0 ;  /* 0x0000c4e000007802 */ /* 0x000fce0000000f00 */
[----:B------:R-:W-:Y:S05]  /*c4d0*/  CALL.REL.NOINC `($__internal_70_$__cuda_sm20_div_s64) ;  /* 0x000002f000487944 */ /* 0x000fea0003c00000 */
[----:B------:R-:W-:Y:S01]  /*c4e0*/  MOV R22, R4 ;  /* 0x0000000400167202 */ /* 0x000fe20000000f00 */
[----:B------:R-:W-:-:S07]  /*c4f0*/  IMAD.MOV.U32 R23, RZ, RZ, R3 ;  /* 0x000000ffff177224 */ /* 0x000fce00078e0003 */
.L_x_29619:
[----:B------:R-:W-:Y:S05]  /*c500*/  BSYNC.RECONVERGENT B1 ;  /* 0x0000000000017941 */ /* 0x000fea0003800200 */
.L_x_29617:
        /* <DEDUP_REMOVED lines=44> */
.L_x_29621:
        /* <DEDUP_REMOVED lines=8> */
.L_x_29622:
[----:B------:R-:W-:Y:S05]  /*c850*/  BSYNC.RECONVERGENT B1 ;  /* 0x0000000000017941 */ /* 0x000fea0003800200 */
.L_x_29620:
        /* <DEDUP_REMOVED lines=44> */
.L_x_29624:
        /* <DEDUP_REMOVED lines=8> */
.L_x_29625:
[----:B------:R-:W-:Y:S05]  /*cba0*/  BSYNC.RECONVERGENT B1 ;  /* 0x0000000000017941 */ /* 0x000fea0003800200 */
.L_x_29623:
        /* <DEDUP_REMOVED lines=44> */
.L_x_29627:
        /* <DEDUP_REMOVED lines=8> */
.L_x_29628:
[----:B------:R-:W-:Y:S05]  /*cef0*/  BSYNC.RECONVERGENT B1 ;  /* 0x0000000000017941 */ /* 0x000fea0003800200 */
.L_x_29626:
        /* <DEDUP_REMOVED lines=44> */
.L_x_29630:
        /* <DEDUP_REMOVED lines=8> */
.L_x_29631:
[----:B------:R-:W-:Y:S05]  /*d240*/  BSYNC.RECONVERGENT B1 ;  /* 0x0000000000017941 */ /* 0x000fea0003800200 */
.L_x_29629:
        /* <DEDUP_REMOVED lines=44> */
.L_x_29633:
        /* <DEDUP_REMOVED lines=8> */
.L_x_29634:
[----:B------:R-:W-:Y:S05]  /*d590*/  BSYNC.RECONVERGENT B1 ;  /* 0x0000000000017941 */ /* 0x000fea0003800200 */
.L_x_29632:
        /* <DEDUP_REMOVED lines=44> */
.L_x_29636:
        /* <DEDUP_REMOVED lines=8> */
.L_x_29637:
[----:B------:R-:W-:Y:S05]  /*d8e0*/  BSYNC.RECONVERGENT B1 ;  /* 0x0000000000017941 */ /* 0x000fea0003800200 */
.L_x_29635:
        /* <DEDUP_REMOVED lines=44> */
.L_x_29639:
        /* <DEDUP_REMOVED lines=8> */
.L_x_29640:
[----:B------:R-:W-:Y:S05]  /*dc30*/  BSYNC.RECONVERGENT B1 ;  /* 0x0000000000017941 */ /* 0x000fea0003800200 */
.L_x_29638:
        /* <DEDUP_REMOVED lines=23> */
.L_x_29616:
[----:B------:R-:W-:-:S07]  /*ddb0*/  VIADD R11, R19, 0x3 ;  /* 0x00000003130b7836 */ /* 0x000fce0000000000 */
.L_x_29615:
        /* <DEDUP_REMOVED lines=31> */
.L_x_29644:
[----:B------:R-:W-:Y:S01]  /*dfb0*/  MOV R16, R15 ;  /* 0x0000000f00107202 */ /* 0x000fe20000000f00 */
[----:B------:R-:W-:Y:S01]  /*dfc0*/  IMAD.MOV.U32 R4, RZ, RZ, R20 ;  /* 0x000000ffff047224 */ /* 0x000fe200078e0014 */
[----:B------:R-:W-:Y:S02]  /*dfd0*/  MOV R3, R21 ;  /* 0x0000001500037202 */ /* 0x000fe40000000f00 */
[----:B------:R-:W-:-:S07]  /*dfe0*/  MOV R0, 0xe000 ;  /* 0x0000e00000007802 */ /* 0x000fce0000000f00 */
[----:B------:R-:W-:Y:S05]  /*dff0*/  CALL.REL.NOINC `($__internal_70_$__cuda_sm20_div_s64) ;  /* 0x000002d400807944 */ /* 0x000fea0003c00000 */
[----:B------:R-:W-:Y:S01]  /*e000*/  IMAD.MOV.U32 R22, RZ, RZ, R4 ;  /* 0x000000ffff167224 */ /* 0x000fe200078e0004 */
[----:B------:R-:W-:-:S07]  /*e010*/  MOV R23, R3 ;  /* 0x0000000300177202 */ /* 0x000fce0000000f00 */
.L_x_29645:
[----:B------:R-:W-:Y:S05]  /*e020*/  BSYNC.RECONVERGENT B0 ;  /* 0x0000000000007941 */ /* 0x000fea0003800200 */
.L_x_29643:
        /* <DEDUP_REMOVED lines=44> */
.L_x_29647:
        /* <DEDUP_REMOVED lines=8> */
.L_x_29648:
[----:B------:R-:W-:Y:S05]  /*e370*/  BSYNC.RECONVERGENT B0 ;  /* 0x0000000000007941 */ /* 0x000fea0003800200 */
.L_x_29646:
        /* <DEDUP_REMOVED lines=44> */
.L_x_29650:
        /* <DEDUP_REMOVED lines=8> */
.L_x_29651:
[----:B------:R-:W-:Y:S05]  /*e6c0*/  BSYNC.RECONVERGENT B0 ;  /* 0x0000000000007941 */ /* 0x000fea0003800200 */
.L_x_29649:
        /* <DEDUP_REMOVED lines=44> */
.L_x_29653:
        /* <DEDUP_REMOVED lines=8> */
.L_x_29654:
[----:B------:R-:W-:Y:S05]  /*ea10*/  BSYNC.RECONVERGENT B0 ;  /* 0x0000000000007941 */ /* 0x000fea0003800200 */
.L_x_29652:
        /* <DEDUP_REMOVED lines=18> */
.L_x_29642:
        /* <DEDUP_REMOVED lines=31> */
.L_x_29657:
[----:B------:R-:W-:Y:S01]  /*ed30*/  MOV R16, R15 ;  /* 0x0000000f00107202 */ /* 0x000fe20000000f00 */
[----:B------:R-:W-:Y:S01]  /*ed40*/  IMAD.MOV.U32 R4, RZ, RZ, R20 ;  /* 0x000000ffff047224 */ /* 0x000fe200078e0014 */
[----:B------:R-:W-:Y:S02]  /*ed50*/  MOV R3, R21 ;  /* 0x0000001500037202 */ /* 0x000fe40000000f00 */
[----:B------:R-:W-:-:S07]  /*ed60*/  MOV R0, 0xed80 ;  /* 0x0000ed8000007802 */ /* 0x000fce0000000f00 */
[----:B------:R-:W-:Y:S05]  /*ed70*/  CALL.REL.NOINC `($__internal_70_$__cuda_sm20_div_s64) ;  /* 0x000002c800207944 */ /* 0x000fea0003c00000 */
[----:B------:R-:W-:Y:S01]  /*ed80*/  IMAD.MOV.U32 R22, RZ, RZ, R4 ;  /* 0x000000ffff167224 */ /* 0x000fe200078e0004 */
[----:B------:R-:W-:-:S07]  /*ed90*/  MOV R23, R3 ;  /* 0x0000000300177202 */ /* 0x000fce0000000f00 */
.L_x_29658:
[----:B------:R-:W-:Y:S05]  /*eda0*/  BSYNC.RECONVERGENT B0 ;  /* 0x0000000000007941 */ /* 0x000fea0003800200 */
.L_x_29656:
        /* <DEDUP_REMOVED lines=44> */
.L_x_29660:
        /* <DEDUP_REMOVED lines=8> */
.L_x_29661:
[----:B------:R-:W-:Y:S05]  /*f0f0*/  BSYNC.RECONVERGENT B0 ;  /* 0x0000000000007941 */ /* 0x000fea0003800200 */
.L_x_29659:
        /* <DEDUP_REMOVED lines=18> */
.L_x_29655:
        /* <DEDUP_REMOVED lines=31> */
.L_x_29663:
        /* <DEDUP_REMOVED lines=8> */
.L_x_29664:
[----:B------:R-:W-:Y:S05]  /*f490*/  BSYNC.RECONVERGENT B0 ;  /* 0x0000000000007941 */ /* 0x000fea0003800200 */
.L_x_29662:
        /* <DEDUP_REMOVED lines=8> */
.L_x_29614:
        /* <DEDUP_REMOVED lines=11> */
.L_x_29667:
        /* <DEDUP_REMOVED lines=21> */
.L_x_29666:
[----:B------:R-:W-:Y:S05]  /*f720*/  BSYNC.RECONVERGENT B7 ;  /* 0x0000000000077941 */ /* 0x000fea0003800200 */
.L_x_29665:
[----:B------:R-:W-:-:S04]  /*f730*/  IADD3 R22, P0, PT, R22, 0x4, RZ ;  /* 0x0000000416167810 */ /* 0x000fc80007f1e0ff */
[----:B------:R-:W-:Y:S02]  /*f740*/  IADD3.X R23, PT, PT, RZ, R23, RZ, P0, !PT ;  /* 0x00000017ff177210 */ /* 0x000fe400007fe4ff */
[----:B------:R-:W-:-:S04]  /*f750*/  ISETP.GE.U32.AND P0, PT, R22, R16, PT ;  /* 0x000000101600720c */ /* 0x000fc80003f06070 */
[----:B------:R-:W-:-:S13]  /*f760*/  ISETP.GE.U32.AND.EX P0, PT, R23, R17, PT, P0 ;  /* 0x000000111700720c */ /* 0x000fda0003f06100 */
[----:B------:R-:W-:Y:S05]  /*f770*/  @!P0 BRA `(.L_x_29667) ;  /* 0xfffffffc00948947 */ /* 0x000fea000383ffff */
.L_x_29607:
[----:B------:R-:W-:Y:S05]  /*f780*/  BSYNC.RECONVERGENT B6 ;  /* 0x0000000000067941 */ /* 0x000fea0003800200 */
.L_x_29606:
        /* <DEDUP_REMOVED lines=24> */
.L_x_29671:
[----:B------:R-:W-:Y:S05]  /*f910*/  BSYNC.RECONVERGENT B7 ;  /* 0x0000000000077941 */ /* 0x000fea0003800200 */
.L_x_29670:
        /* <DEDUP_REMOVED lines=20> */
.L_x_29673:
[----:B------:R-:W-:Y:S05]  /*fa60*/  BSYNC.RECONVERGENT B7 ;  /* 0x0000000000077941 */ /* 0x000fea0003800200 */
.L_x_29672:
        /* <DEDUP_REMOVED lines=23> */
.L_x_29675:
[----:B------:R-:W-:Y:S05]  /*fbe0*/  BSYNC.RECONVERGENT B7 ;  /* 0x0000000000077941 */ /* 0x000fea0003800200 */
.L_x_29674:
        /* <DEDUP_REMOVED lines=21> */
.L_x_29703:
        /* <DEDUP_REMOVED lines=28> */
.L_x_29680:
[----:B------:R-:W-:Y:S01]  /*ff00*/  MOV R16, R15 ;  /* 0x0000000f00107202 */ /* 0x000fe20000000f00 */
[----:B------:R-:W-:Y:S01]  /*ff10*/  IMAD.MOV.U32 R4, RZ, RZ, R20 ;  /* 0x000000ffff047224 */ /* 0x000fe200078e0014 */
[----:B------:R-:W-:Y:S02]  /*ff20*/  MOV R3, R21 ;  /* 0x0000001500037202 */ /* 0x000fe40000000f00 */
[----:B------:R-:W-:-:S07]  /*ff30*/  MOV R0, 0xff50 ;  /* 0x0000ff5000007802 */ /* 0x000fce0000000f00 */
[----:B------:R-:W-:Y:S05]  /*ff40*/  CALL.REL.NOINC `($__internal_70_$__cuda_sm20_div_s64) ;  /* 0x000002b400ac7944 */ /* 0x000fea0003c00000 */
[----:B------:R-:W-:Y:S01]  /*ff50*/  IMAD.MOV.U32 R22, RZ, RZ, R4 ;  /* 0x000000ffff167224 */ /* 0x000fe200078e0004 */
[----:B------:R-:W-:-:S07]  /*ff60*/  MOV R23, R3 ;  /* 0x0000000300177202 */ /* 0x000fce0000000f00 */
.L_x_29681:
[----:B------:R-:W-:Y:S05]  /*ff70*/  BSYNC.RECONVERGENT B1 ;  /* 0x0000000000017941 */ /* 0x000fea0003800200 */
.L_x_29679:
        /* <DEDUP_REMOVED lines=42> */
.L_x_29683:
        /* <DEDUP_REMOVED lines=8> */
.L_x_29684:
[----:B------:R-:W-:Y:S05]  /*102a0*/  BSYNC.RECONVERGENT B1 ;  /* 0x0000000000017941 */ /* 0x000fea0003800200 */
.L_x_29682:
        /* <DEDUP_REMOVED lines=44> */
.L_x_29686:
        /* <DEDUP_REMOVED lines=8> */
.L_x_29687:
[----:B------:R-:W-:Y:S05]  /*105f0*/  BSYNC.RECONVERGENT B1 ;  /* 0x0000000000017941 */ /* 0x000fea0003800200 */
.L_x_29685:
        /* <DEDUP_REMOVED lines=44> */
.L_x_29689:
        /* <DEDUP_REMOVED lines=8> */
.L_x_29690:
[----:B------:R-:W-:Y:S05]  /*10940*/  BSYNC.RECONVERGENT B1 ;  /* 0x0000000000017941 */ /* 0x000fea0003800200 */
.L_x_29688:
        /* <DEDUP_REMOVED lines=44> */
.L_x_29692:
        /* <DEDUP_REMOVED lines=8> */
.L_x_29693:
[----:B------:R-:W-:Y:S05]  /*10c90*/  BSYNC.RECONVERGENT B1 ;  /* 0x0000000000017941 */ /* 0x000fea0003800200 */
.L_x_29691:
        /* <DEDUP_REMOVED lines=44> */
.L_x_29695:
        /* <DEDUP_REMOVED lines=8> */
.L_x_29696:
[----:B------:R-:W-:Y:S05]  /*10fe0*/  BSYNC.RECONVERGENT B1 ;  /* 0x0000000000017941 */ /* 0x000fea0003800200 */
.L_x_29694:
        /* <DEDUP_REMOVED lines=44> */
.L_x_29698:
        /* <DEDUP_REMOVED lines=8> */
.L_x_29699:
[----:B------:R-:W-:Y:S05]  /*11330*/  BSYNC.RECONVERGENT B1 ;  /* 0x0000000000017941 */ /* 0x000fea0003800200 */
.L_x_29697:
        /* <DEDUP_REMOVED lines=44> */
.L_x_29701:
        /* <DEDUP_REMOVED lines=8> */
.L_x_29702:
[----:B------:R-:W-:Y:S05]  /*11680*/  BSYNC.RECONVERGENT B1 ;  /* 0x0000000000017941 */ /* 0x000fea0003800200 */
.L_x_29700:
        /* <DEDUP_REMOVED lines=21> */
.L_x_29678:
[----:B------:R-:W-:-:S07]  /*117e0*/  IADD3 R14, PT, PT, R19, 0x3, RZ ;  /* 0x00000003130e7810 */ /* 0x000fce0007ffe0ff */
.L_x_29677:
        /* <DEDUP_REMOVED lines=31> */
.L_x_29706:
[----:B------:R-:W-:Y:S01]  /*119e0*/  IMAD.MOV.U32 R16, RZ, RZ, R15 ;  /* 0x000000ffff107224 */ /* 0x000fe200078e000f */
[----:B------:R-:W-:Y:S01]  /*119f0*/  MOV R4, R20 ;  /* 0x0000001400047202 */ /* 0x000fe20000000f00 */
[----:B------:R-:W-:Y:S01]  /*11a00*/  IMAD.MOV.U32 R3, RZ, RZ, R21 ;  /* 0x000000ffff037224 */ /* 0x000fe200078e0015 */
[----:B------:R-:W-:-:S07]  /*11a10*/  MOV R0, 0x11a30 ;  /* 0x00011a3000007802 */ /* 0x000fce0000000f00 */
[----:B------:R-:W-:Y:S05]  /*11a20*/  CALL.REL.NOINC `($__internal_70_$__cuda_sm20_div_s64) ;  /* 0x0000029800f47944 */ /* 0x000fea0003c00000 */
[----:B------:R-:W-:Y:S01]  /*11a30*/  MOV R22, R4 ;  /* 0x0000000400167202 */ /* 0x000fe20000000f00 */
[----:B------:R-:W-:-:S07]  /*11a40*/  IMAD.MOV.U32 R23, RZ, RZ, R3 ;  /* 0x000000ffff177224 */ /* 0x000fce00078e0003 */
.L_x_29707:
[----:B------:R-:W-:Y:S05]  /*11a50*/  BSYNC.RECONVERGENT B0 ;  /* 0x0000000000007941 */ /* 0x000fea0003800200 */
.L_x_29705:
        /* <DEDUP_REMOVED lines=42> */
.L_x_29709:
        /* <DEDUP_REMOVED lines=8> */
.L_x_29710:
[----:B------:R-:W-:Y:S05]  /*11d80*/  BSYNC.RECONVERGENT B0 ;  /* 0x0000000000007941 */ /* 0x000fea0003800200 */
.L_x_29708:
        /* <DEDUP_REMOVED lines=44> */
.L_x_29712:
        /* <DEDUP_REMOVED lines=8> */
.L_x_29713:
[----:B------:R-:W-:Y:S05]  /*120d0*/  BSYNC.RECONVERGENT B0 ;  /* 0x0000000000007941 */ /* 0x000fea0003800200 */
.L_x_29711:
        /* <DEDUP_REMOVED lines=44> */
.L_x_29715:
        /* <DEDUP_REMOVED lines=8> */
.L_x_29716:
[----:B------:R-:W-:Y:S05]  /*12420*/  BSYNC.RECONVERGENT B0 ;  /* 0x0000000000007941 */ /* 0x000fea0003800200 */
.L_x_29714:
        /* <DEDUP_REMOVED lines=17> */
.L_x_29704:
        /* <DEDUP_REMOVED lines=31> */
.L_x_29719:
[----:B------:R-:W-:Y:S01]  /*12730*/  MOV R16, R15 ;  /* 0x0000000f00107202 */ /* 0x000fe20000000f00 */
[----:B------:R-:W-:Y:S01]  /*12740*/  IMAD.MOV.U32 R4, RZ, RZ, R20 ;  /* 0x000000ffff047224 */ /* 0x000fe200078e0014 */
[----:B------:R-:W-:Y:S02]  /*12750*/  MOV R3, R21 ;  /* 0x0000001500037202 */ /* 0x000fe40000000f00 */
[----:B------:R-:W-:-:S07]  /*12760*/  MOV R0, 0x12780 ;  /* 0x0001278000007802 */ /* 0x000fce0000000f00 */
[----:B------:R-:W-:Y:S05]  /*12770*/  CALL.REL.NOINC `($__internal_70_$__cuda_sm20_div_s64) ;  /* 0x0000028c00a07944 */ /* 0x000fea0003c00000 */
[----:B------:R-:W-:Y:S01]  /*12780*/  IMAD.MOV.U32 R22, RZ, RZ, R4 ;  /* 0x000000ffff167224 */ /* 0x000fe200078e0004 */
[----:B------:R-:W-:-:S07]  /*12790*/  MOV R23, R3 ;  /* 0x0000000300177202 */ /* 0x000fce0000000f00 */
.L_x_29720:
[----:B------:R-:W-:Y:S05]  /*127a0*/  BSYNC.RECONVERGENT B0 ;  /* 0x0000000000007941 */ /* 0x000fea0003800200 */
.L_x_29718:
        /* <DEDUP_REMOVED lines=42> */
.L_x_29722:
        /* <DEDUP_REMOVED lines=8> */
.L_x_29723:
[----:B------:R-:W-:Y:S05]  /*12ad0*/  BSYNC.RECONVERGENT B0 ;  /* 0x0000000000007941 */ /* 0x000fea0003800200 */
.L_x_29721:
        /* <DEDUP_REMOVED lines=17> */
.L_x_29717:
        /* <DEDUP_REMOVED lines=31> */
.L_x_29725:
        /* <DEDUP_REMOVED lines=8> */
.L_x_29726:
[----:B------:R-:W-:Y:S05]  /*12e60*/  BSYNC.RECONVERGENT B0 ;  /* 0x0000000000007941 */ /* 0x000fea0003800200 */
.L_x_29724:
[----:B------:R-:W0:Y:S02]  /*12e70*/  LDC.64 R6, c[0x0][0x3b0] ;  /* 0x0000ec00ff067b82 */ /* 0x000e240000000a00 */
[----:B0-----:R-:W-:-:S06]  /*12e80*/  IMAD.WIDE.U32 R6, R14, 0x8, R6 ;  /* 0x000000080e067825 */ /* 0x001fcc00078e0006 */
[----:B------:R-:W2:Y:S02]  /*12e90*/  LDG.E.64 R6, desc[UR36][R6.64] ;  /* 0x0000002406067981 */ /* 0x000ea4000c1e1b00 */
[----:B--2---:R-:W-:Y:S02]  /*12ea0*/  IMAD R3, R5, R6, RZ ;  /* 0x0000000605037224 */ /* 0x004fe400078e02ff */
[----:B------:R-:W-:-:S04]  /*12eb0*/  IMAD.WIDE.U32 R10, R6, R4, R10 ;  /* 0x00000004060a7225 */ /* 0x000fc800078e000a */
[----:B------:R-:W-:-:S04]  /*12ec0*/  IMAD R3, R7, R4, R3 ;  /* 0x0000000407037224 */ /* 0x000fc800078e0203 */
[----:B------:R-:W-:-:S07]  /*12ed0*/  IMAD.IADD R11, R11, 0x1, R3 ;  /* 0x000000010b0b7824 */ /* 0x000fce00078e0203 */
.L_x_29676:
        /* <DEDUP_REMOVED lines=11> */
.L_x_29729:
        /* <DEDUP_REMOVED lines=21> */
.L_x_29728:
[----:B------:R-:W-:Y:S05]  /*130e0*/  BSYNC.RECONVERGENT B7 ;  /* 0x0000000000077941 */ /* 0x000fea0003800200 */
.L_x_29727:
[----:B------:R-:W-:-:S04]  /*130f0*/  IADD3 R22, P0, PT, R22, 0x4, RZ ;  /* 0x0000000416167810 */ /* 0x000fc80007f1e0ff */
[----:B------:R-:W-:Y:S02]  /*13100*/  IADD3.X R23, PT, PT, RZ, R23, RZ, P0, !PT ;  /* 0x00000017ff177210 */ /* 0x000fe400007fe4ff */
[----:B------:R-:W-:-:S04]  /*13110*/  ISETP.GE.U32.AND P0, PT, R22, R16, PT ;  /* 0x000000101600720c */ /* 0x000fc80003f06070 */
[----:B------:R-:W-:-:S13]  /*13120*/  ISETP.GE.U32.AND.EX P0, PT, R23, R17, PT, P0 ;  /* 0x000000111700720c */ /* 0x000fda0003f06100 */
[----:B------:R-:W-:Y:S05]  /*13130*/  @!P0 BRA `(.L_x_29729) ;  /* 0xfffffffc00948947 */ /* 0x000fea000383ffff */
.L_x_29669:
[----:B------:R-:W-:Y:S05]  /*13140*/  BSYNC.RECONVERGENT B6 ;  /* 0x0000000000067941 */ /* 0x000fea0003800200 */
.L_x_29668:
        /* <DEDUP_REMOVED lines=24> */
.L_x_29733:
[----:B------:R-:W-:Y:S05]  /*132d0*/  BSYNC.RECONVERGENT B7 ;  /* 0x0000000000077941 */ /* 0x000fea0003800200 */
.L_x_29732:
        /* <DEDUP_REMOVED lines=20> */
.L_x_29735:
[----:B------:R-:W-:Y:S05]  /*13420*/  BSYNC.RECONVERGENT B7 ;  /* 0x0000000000077941 */ /* 0x000fea0003800200 */
.L_x_29734:
        /* <DEDUP_REMOVED lines=23> */
.L_x_29737:
[----:B------:R-:W-:Y:S05]  /*135a0*/  BSYNC.RECONVERGENT B7 ;  /* 0x0000000000077941 */ /* 0x000fea0003800200 */
.L_x_29736:
        /* <DEDUP_REMOVED lines=21> */
.L_x_29765:
        /* <DEDUP_REMOVED lines=28> */
.L_x_29742:
[----:B------:R-:W-:Y:S01]  /*138c0*/  MOV R16, R19 ;  /* 0x0000001300107202 */ /* 0x000fe20000000f00 */
[----:B------:R-:W-:Y:S01]  /*138d0*/  IMAD.MOV.U32 R4, RZ, RZ, R20 ;  /* 0x000000ffff047224 */ /* 0x000fe200078e0014 */
[----:B------:R-:W-:Y:S02]  /*138e0*/  MOV R3, R21 ;  /* 0x0000001500037202 */ /* 0x000fe40000000f00 */
[----:B------:R-:W-:-:S07]  /*138f0*/  MOV R0, 0x13910 ;  /* 0x0001391000007802 */ /* 0x000fce0000000f00 */
[----:B------:R-:W-:Y:S05]  /*13900*/  CALL.REL.NOINC `($__internal_70_$__cuda_sm20_div_s64) ;  /* 0x0000027c003c7944 */ /* 0x000fea0003c00000 */
[----:B------:R-:W-:Y:S01]  /*13910*/  IMAD.MOV.U32 R22, RZ, RZ, R4 ;  /* 0x000000ffff167224 */ /* 0x000fe200078e0004 */
[----:B------:R-:W-:-:S07]  /*13920*/  MOV R23, R3 ;  /* 0x0000000300177202 */ /* 0x000fce0000000f00 */
.L_x_29743:
[----:B------:R-:W-:Y:S05]  /*13930*/  BSYNC.RECONVERGENT B1 ;  /* 0x0000000000017941 */ /* 0x000fea0003800200 */
.L_x_29741:
        /* <DEDUP_REMOVED lines=42> */
.L_x_29745:
        /* <DEDUP_REMOVED lines=8> */
.L_x_29746:
[----:B------:R-:W-:Y:S05]  /*13c60*/  BSYNC.RECONVERGENT B1 ;  /* 0x0000000000017941 */ /* 0x000fea0003800200 */
.L_x_29744:
        /* <DEDUP_REMOVED lines=44> */
.L_x_29748:
        /* <DEDUP_REMOVED lines=8> */
.L_x_29749:
[----:B------:R-:W-:Y:S05]  /*13fb0*/  BSYNC.RECONVERGENT B1 ;  /* 0x0000000000017941 */ /* 0x000fea0003800200 */
.L_x_29747:
        /* <DEDUP_REMOVED lines=44> */
.L_x_29751:
        /* <DEDUP_REMOVED lines=8> */
.L_x_29752:
[----:B------:R-:W-:Y:S05]  /*14300*/  BSYNC.RECONVERGENT B1 ;  /* 0x0000000000017941 */ /* 0x000fea0003800200 */
.L_x_29750:
        /* <DEDUP_REMOVED lines=44> */
.L_x_29754:
        /* <DEDUP_REMOVED lines=8> */
.L_x_29755:
[----:B------:R-:W-:Y:S05]  /*14650*/  BSYNC.RECONVERGENT B1 ;  /* 0x0000000000017941 */ /* 0x000fea0003800200 */
.L_x_29753:
        /* <DEDUP_REMOVED lines=44> */
.L_x_29757:
        /* <DEDUP_REMOVED lines=8> */
.L_x_29758:
[----:B------:R-:W-:Y:S05]  /*149a0*/  BSYNC.RECONVERGENT B1 ;  /* 0x0000000000017941 */ /* 0x000fea0003800200 */
.L_x_29756:
        /* <DEDUP_REMOVED lines=44> */
.L_x_29760:
        /* <DEDUP_REMOVED lines=8> */
.L_x_29761:
[----:B------:R-:W-:Y:S05]  /*14cf0*/  BSYNC.RECONVERGENT B1 ;  /* 0x0000000000017941 */ /* 0x000fea0003800200 */
.L_x_29759:
        /* <DEDUP_REMOVED lines=44> */
.L_x_29763:
        /* <DEDUP_REMOVED lines=8> */
.L_x_29764:
[----:B------:R-:W-:Y:S05]  /*15040*/  BSYNC.RECONVERGENT B1 ;  /* 0x0000000000017941 */ /* 0x000fea0003800200 */
.L_x_29762:
        /* <DEDUP_REMOVED lines=21> */
.L_x_29740:
[----:B------:R-:W-:-:S07]  /*151a0*/  IADD3 R14, PT, PT, R15, 0x3, RZ ;  /* 0x000000030f0e7810 */ /* 0x000fce0007ffe0ff */
.L_x_29739:
        /* <DEDUP_REMOVED lines=31> */
.L_x_29768:
[----:B------:R-:W-:Y:S01]  /*153a0*/  IMAD.MOV.U32 R16, RZ, RZ, R19 ;  /* 0x000000ffff107224 */ /* 0x000fe200078e0013 */
[----:B------:R-:W-:Y:S01]  /*153b0*/  MOV R4, R20 ;  /* 0x0000001400047202 */ /* 0x000fe20000000f00 */
[----:B------:R-:W-:Y:S01]  /*153c0*/  IMAD.MOV.U32 R3, RZ, RZ, R21 ;  /* 0x000000ffff037224 */ /* 0x000fe200078e0015 */
[----:B------:R-:W-:-:S07]  /*153d0*/  MOV R0, 0x153f0 ;  /* 0x000153f000007802 */ /* 0x000fce0000000f00 */
[----:B------:R-:W-:Y:S05]  /*153e0*/  CALL.REL.NOINC `($__internal_70_$__cuda_sm20_div_s64) ;  /* 0x0000026000847944 */ /* 0x000fea0003c00000 */
[----:B------:R-:W-:Y:S01]  /*153f0*/  MOV R22, R4 ;  /* 0x0000000400167202 */ /* 0x000fe20000000f00 */
[----:B------:R-:W-:-:S07]  /*15400*/  IMAD.MOV.U32 R23, RZ, RZ, R3 ;  /* 0x000000ffff177224 */ /* 0x000fce00078e0003 */
.L_x_29769:
[----:B------:R-:W-:Y:S05]  /*15410*/  BSYNC.RECONVERGENT B0 ;  /* 0x0000000000007941 */ /* 0x000fea0003800200 */
.L_x_29767:
        /* <DEDUP_REMOVED lines=42> */
.L_x_29771:
        /* <DEDUP_REMOVED lines=8> */
.L_x_29772:
[----:B------:R-:W-:Y:S05]  /*15740*/  BSYNC.RECONVERGENT B0 ;  /* 0x0000000000007941 */ /* 0x000fea0003800200 */
.L_x_29770:
        /* <DEDUP_REMOVED lines=44> */
.L_x_29774:
        /* <DEDUP_REMOVED lines=8> */
.L_x_29775:
[----:B------:R-:W-:Y:S05]  /*15a90*/  BSYNC.RECONVERGENT B0 ;  /* 0x0000000000007941 */ /* 0x000fea0003800200 */
.L_x_29773:
        /* <DEDUP_REMOVED lines=44> */
.L_x_29777:
        /* <DEDUP_REMOVED lines=8> */
.L_x_29778:
[----:B------:R-:W-:Y:S05]  /*15de0*/  BSYNC.RECONVERGENT B0 ;  /* 0x0000000000007941 */ /* 0x000fea0003800200 */
.L_x_29776:
        /* <DEDUP_REMOVED lines=17> */
.L_x_29766:
        /* <DEDUP_REMOVED lines=31> */
.L_x_29781:
[----:B------:R-:W-:Y:S01]  /*160f0*/  MOV R16, R19 ;  /* 0x0000001300107202 */ /* 0x000fe20000000f00 */
[----:B------:R-:W-:Y:S01]  /*16100*/  IMAD.MOV.U32 R4, RZ, RZ, R20 ;  /* 0x000000ffff047224 */ /* 0x000fe200078e0014 */
[----:B------:R-:W-:Y:S02]  /*16110*/  MOV R3, R21 ;  /* 0x0000001500037202 */ /* 0x000fe40000000f00 */
[----:B------:R-:W-:-:S07]  /*16120*/  MOV R0, 0x16140 ;  /* 0x0001614000007802 */ /* 0x000fce0000000f00 */
[----:B------:R-:W-:Y:S05]  /*16130*/  CALL.REL.NOINC `($__internal_70_$__cuda_sm20_div_s64) ;  /* 0x0000025400307944 */ /* 0x000fea0003c00000 */
[----:B------:R-:W-:Y:S01]  /*16140*/  IMAD.MOV.U32 R22, RZ, RZ, R4 ;  /* 0x000000ffff167224 */ /* 0x000fe200078e0004 */
[----:B------:R-:W-:-:S07]  /*16150*/  MOV R23, R3 ;  /* 0x0000000300177202 */ /* 0x000fce0000000f00 */
.L_x_29782:
[----:B------:R-:W-:Y:S05]  /*16160*/  BSYNC.RECONVERGENT B0 ;  /* 0x0000000000007941 */ /* 0x000fea0003800200 */
.L_x_29780:
        /* <DEDUP_REMOVED lines=42> */
.L_x_29784:
        /* <DEDUP_REMOVED lines=8> */
.L_x_29785:
[----:B------:R-:W-:Y:S05]  /*16490*/  BSYNC.RECONVERGENT B0 ;  /* 0x0000000000007941 */ /* 0x000fea0003800200 */
.L_x_29783:
        /* <DEDUP_REMOVED lines=17> */
.L_x_29779:
        /* <DEDUP_REMOVED lines=31> */
.L_x_29787:
        /* <DEDUP_REMOVED lines=8> */
.L_x_29788:
[----:B------:R-:W-:Y:S05]  /*16820*/  BSYNC.RECONVERGENT B0 ;  /* 0x0000000000007941 */ /* 0x000fea0003800200 */
.L_x_29786:
[----:B------:R-:W0:Y:S02]  /*16830*/  LDC.64 R6, c[0x0][0x3b0] ;  /* 0x0000ec00ff067b82 */ /* 0x000e240000000a00 */
[----:B0-----:R-:W-:-:S06]  /*16840*/  IMAD.WIDE.U32 R6, R14, 0x8, R6 ;  /* 0x000000080e067825 */ /* 0x001fcc00078e0006 */
[----:B------:R-:W2:Y:S02]  /*16850*/  LDG.E.64 R6, desc[UR36][R6.64] ;  /* 0x0000002406067981 */ /* 0x000ea4000c1e1b00 */
[----:B--2---:R-:W-:Y:S02]  /*16860*/  IMAD R3, R5, R6, RZ ;  /* 0x0000000605037224 */ /* 0x004fe400078e02ff */
[----:B------:R-:W-:-:S04]  /*16870*/  IMAD.WIDE.U32 R10, R6, R4, R10 ;  /* 0x00000004060a7225 */ /* 0x000fc800078e000a */
[----:B------:R-:W-:-:S04]  /*16880*/  IMAD R3, R7, R4, R3 ;  /* 0x0000000407037224 */ /* 0x000fc800078e0203 */
[----:B------:R-:W-:-:S07]  /*16890*/  IMAD.IADD R11, R11, 0x1, R3 ;  /* 0x000000010b0b7824 */ /* 0x000fce00078e0203 */
.L_x_29738:
        /* <DEDUP_REMOVED lines=11> */
.L_x_29791:
        /* <DEDUP_REMOVED lines=21> */
.L_x_29790:
[----:B------:R-:W-:Y:S05]  /*16aa0*/  BSYNC.RECONVERGENT B7 ;  /* 0x0000000000077941 */ /* 0x000fea0003800200 */
.L_x_29789:
[----:B------:R-:W-:-:S04]  /*16ab0*/  IADD3 R16, P0, PT, R16, 0x4, RZ ;  /* 0x0000000410107810 */ /* 0x000fc80007f1e0ff */
[----:B------:R-:W-:Y:S02]  /*16ac0*/  IADD3.X R17, PT, PT, RZ, R17, RZ, P0, !PT ;  /* 0x00000011ff117210 */ /* 0x000fe400007fe4ff */
[----:B------:R-:W-:-:S04]  /*16ad0*/  ISETP.GE.U32.AND P0, PT, R16, R22, PT ;  /* 0x000000161000720c */ /* 0x000fc80003f06070 */
[----:B------:R-:W-:-:S13]  /*16ae0*/  ISETP.GE.U32.AND.EX P0, PT, R17, R23, PT, P0 ;  /* 0x000000171100720c */ /* 0x000fda0003f06100 */
[----:B------:R-:W-:Y:S05]  /*16af0*/  @!P0 BRA `(.L_x_29791) ;  /* 0xfffffffc00948947 */ /* 0x000fea000383ffff */
.L_x_29731:
[----:B------:R-:W-:Y:S05]  /*16b00*/  BSYNC.RECONVERGENT B6 ;  /* 0x0000000000067941 */ /* 0x000fea0003800200 */
.L_x_29730:
        /* <DEDUP_REMOVED lines=24> */
.L_x_29795:
[----:B------:R-:W-:Y:S05]  /*16c90*/  BSYNC.RECONVERGENT B7 ;  /* 0x0000000000077941 */ /* 0x000fea0003800200 */
.L_x_29794:
        /* <DEDUP_REMOVED lines=20> */
.L_x_29797:
[----:B------:R-:W-:Y:S05]  /*16de0*/  BSYNC.RECONVERGENT B7 ;  /* 0x0000000000077941 */ /* 0x000fea0003800200 */
.L_x_29796:
        /* <DEDUP_REMOVED lines=23> */
.L_x_29799:
[----:B------:R-:W-:Y:S05]  /*16f60*/  BSYNC.RECONVERGENT B7 ;  /* 0x0000000000077941 */ /* 0x000fea0003800200 */
.L_x_29798:
        /* <DEDUP_REMOVED lines=21> */
.L_x_29827:
        /* <DEDUP_REMOVED lines=28> */
.L_x_29804:
[----:B------:R-:W-:Y:S01]  /*17280*/  MOV R16, R19 ;  /* 0x0000001300107202 */ /* 0x000fe20000000f00 */
[----:B------:R-:W-:Y:S01]  /*17290*/  IMAD.MOV.U32 R4, RZ, RZ, R20 ;  /* 0x000000ffff047224 */ /* 0x000fe200078e0014 */
[----:B------:R-:W-:Y:S02]  /*172a0*/  MOV R3, R21 ;  /* 0x0000001500037202 */ /* 0x000fe40000000f00 */
[----:B------:R-:W-:-:S07]  /*172b0*/  MOV R0, 0x172d0 ;  /* 0x000172d000007802 */ /* 0x000fce0000000f00 */
[----:B------:R-:W-:Y:S05]  /*172c0*/  CALL.REL.NOINC `($__internal_70_$__cuda_sm20_div_s64) ;  /* 0x0000024000cc7944 */ /* 0x000fea0003c00000 */
[----:B------:R-:W-:Y:S01]  /*172d0*/  IMAD.MOV.U32 R22, RZ, RZ, R4 ;  /* 0x000000ffff167224 */ /* 0x000fe200078e0004 */
[----:B------:R-:W-:-:S07]  /*172e0*/  MOV R23, R3 ;  /* 0x0000000300177202 */ /* 0x000fce0000000f00 */
.L_x_29805:
[----:B------:R-:W-:Y:S05]  /*172f0*/  BSYNC.RECONVERGENT B1 ;  /* 0x0000000000017941 */ /* 0x000fea0003800200 */
.L_x_29803:
        /* <DEDUP_REMOVED lines=42> */
.L_x_29807:
        /* <DEDUP_REMOVED lines=8> */
.L_x_29808:
[----:B------:R-:W-:Y:S05]  /*17620*/  BSYNC.RECONVERGENT B1 ;  /* 0x0000000000017941 */ /* 0x000fea0003800200 */
.L_x_29806:
        /* <DEDUP_REMOVED lines=44> */
.L_x_29810:
        /* <DEDUP_REMOVED lines=8> */
.L_x_29811:
[----:B------:R-:W-:Y:S05]  /*17970*/  BSYNC.RECONVERGENT B1 ;  /* 0x0000000000017941 */ /* 0x000fea0003800200 */
.L_x_29809:
        /* <DEDUP_REMOVED lines=44> */
.L_x_29813:
        /* <DEDUP_REMOVED lines=8> */
.L_x_29814:
[----:B------:R-:W-:Y:S05]  /*17cc0*/  BSYNC.RECONVERGENT B1 ;  /* 0x0000000000017941 */ /* 0x000fea0003800200 */
.L_x_29812:
        /* <DEDUP_REMOVED lines=44> */
.L_x_29816:
        /* <DEDUP_REMOVED lines=8> */
.L_x_29817:
[----:B------:R-:W-:Y:S05]  /*18010*/  BSYNC.RECONVERGENT B1 ;  /* 0x0000000000017941 */ /* 0x000fea0003800200 */
.L_x_29815:
        /* <DEDUP_REMOVED lines=44> */
.L_x_29819:
        /* <DEDUP_REMOVED lines=8> */
.L_x_29820:
[----:B------:R-:W-:Y:S05]  /*18360*/  BSYNC.RECONVERGENT B1 ;  /* 0x0000000000017941 */ /* 0x000fea0003800200 */
.L_x_29818:
        /* <DEDUP_REMOVED lines=44> */
.L_x_29822:
        /* <DEDUP_REMOVED lines=8> */
.L_x_29823:
[----:B------:R-:W-:Y:S05]  /*186b0*/  BSYNC.RECONVERGENT B1 ;  /* 0x0000000000017941 */ /* 0x000fea0003800200 */
.L_x_29821:
        /* <DEDUP_REMOVED lines=44> */
.L_x_29825:
        /* <DEDUP_REMOVED lines=8> */
.L_x_29826:
[----:B------:R-:W-:Y:S05]  /*18a00*/  BSYNC.RECONVERGENT B1 ;  /* 0x0000000000017941 */ /* 0x000fea0003800200 */
.L_x_29824:
        /* <DEDUP_REMOVED lines=21> */
.L_x_29802:
[----:B------:R-:W-:-:S07]  /*18b60*/  IADD3 R14, PT, PT, R15, 0x3, RZ ;  /* 0x000000030f0e7810 */ /* 0x000fce0007ffe0ff */
.L_x_29801:
        /* <DEDUP_REMOVED lines=31> */
.L_x_29830:
[----:B------:R-:W-:Y:S01]  /*18d60*/  IMAD.MOV.U32 R16, RZ, RZ, R19 ;  /* 0x000000ffff107224 */ /* 0x000fe200078e0013 */
[----:B------:R-:W-:Y:S01]  /*18d70*/  MOV R4, R20 ;  /* 0x0000001400047202 */ /* 0x000fe20000000f00 */
[----:B------:R-:W-:Y:S01]  /*18d80*/  IMAD.MOV.U32 R3, RZ, RZ, R21 ;  /* 0x000000ffff037224 */ /* 0x000fe200078e0015 */
[----:B------:R-:W-:-:S07]  /*18d90*/  MOV R0, 0x18db0 ;  /* 0x00018db000007802 */ /* 0x000fce0000000f00 */
[----:B------:R-:W-:Y:S05]  /*18da0*/  CALL.REL.NOINC `($__internal_70_$__cuda_sm20_div_s64) ;  /* 0x0000022800147944 */ /* 0x000fea0003c00000 */
[----:B------:R-:W-:Y:S01]  /*18db0*/  MOV R22, R4 ;  /* 0x0000000400167202 */ /* 0x000fe20000000f00 */
[----:B------:R-:W-:-:S07]  /*18dc0*/  IMAD.MOV.U32 R23, RZ, RZ, R3 ;  /* 0x000000ffff177224 */ /* 0x000fce00078e0003 */
.L_x_29831:
[----:B------:R-:W-:Y:S05]  /*18dd0*/  BSYNC.RECONVERGENT B0 ;  /* 0x0000000000007941 */ /* 0x000fea0003800200 */
.L_x_29829:
        /* <DEDUP_REMOVED lines=42> */
.L_x_29833:
        /* <DEDUP_REMOVED lines=8> */
.L_x_29834:
[----:B------:R-:W-:Y:S05]  /*19100*/  BSYNC.RECONVERGENT B0 ;  /* 0x0000000000007941 */ /* 0x000fea0003800200 */
.L_x_29832:
        /* <DEDUP_REMOVED lines=44> */
.L_x_29836:
        /* <DEDUP_REMOVED lines=8> */
.L_x_29837:
[----:B------:R-:W-:Y:S05]  /*19450*/  BSYNC.RECONVERGENT B0 ;  /* 0x0000000000007941 */ /* 0x000fea0003800200 */
.L_x_29835:
        /* <DEDUP_REMOVED lines=44> */
.L_x_29839:
        /* <DEDUP_REMOVED lines=8> */
.L_x_29840:
[----:B------:R-:W-:Y:S05]  /*197a0*/  BSYNC.RECONVERGENT B0 ;  /* 0x0000000000007941 */ /* 0x000fea0003800200 */
.L_x_29838:
        /* <DEDUP_REMOVED lines=17> */
.L_x_29828:
        /* <DEDUP_REMOVED lines=31> */
.L_x_29843:
[----:B------:R-:W-:Y:S01]  /*19ab0*/  MOV R16, R19 ;  /* 0x0000001300107202 */ /* 0x000fe20000000f00 */
[----:B------:R-:W-:Y:S01]  /*19ac0*/  IMAD.MOV.U32 R4, RZ, RZ, R20 ;  /* 0x000000ffff047224 */ /* 0x000fe200078e0014 */
[----:B------:R-:W-:Y:S02]  /*19ad0*/  MOV R3, R21 ;  /* 0x0000001500037202 */ /* 0x000fe40000000f00 */
[----:B------:R-:W-:-:S07]  /*19ae0*/  MOV R0, 0x19b00 ;  /* 0x00019b0000007802 */ /* 0x000fce0000000f00 */
[----:B------:R-:W-:Y:S05]  /*19af0*/  CALL.REL.NOINC `($__internal_70_$__cuda_sm20_div_s64) ;  /* 0x0000021800c07944 */ /* 0x000fea0003c00000 */
[----:B------:R-:W-:Y:S01]  /*19b00*/  IMAD.MOV.U32 R22, RZ, RZ, R4 ;  /* 0x000000ffff167224 */ /* 0x000fe200078e0004 */
[----:B------:R-:W-:-:S07]  /*19b10*/  MOV R23, R3 ;  /* 0x0000000300177202 */ /* 0x000fce0000000f00 */
.L_x_29844:
[----:B------:R-:W-:Y:S05]  /*19b20*/  BSYNC.RECONVERGENT B0 ;  /* 0x0000000000007941 */ /* 0x000fea0003800200 */
.L_x_29842:
        /* <DEDUP_REMOVED lines=42> */
.L_x_29846:
        /* <DEDUP_REMOVED lines=8> */
.L_x_29847:
[----:B------:R-:W-:Y:S05]  /*19e50*/  BSYNC.RECONVERGENT B0 ;  /* 0x0000000000007941 */ /* 0x000fea0003800200 */
.L_x_29845:
        /* <DEDUP_REMOVED lines=17> */
.L_x_29841:
        /* <DEDUP_REMOVED lines=31> */
.L_x_29849:
        /* <DEDUP_REMOVED lines=8> */
.L_x_29850:
[----:B------:R-:W-:Y:S05]  /*1a1e0*/  BSYNC.RECONVERGENT B0 ;  /* 0x0000000000007941 */ /* 0x000fea0003800200 */
.L_x_29848:
[----:B------:R-:W0:Y:S02]  /*1a1f0*/  LDC.64 R6, c[0x0][0x3b0] ;  /* 0x0000ec00ff067b82 */ /* 0x000e240000000a00 */
[----:B0-----:R-:W-:-:S06]  /*1a200*/  IMAD.WIDE.U32 R6, R14, 0x8, R6 ;  /* 0x000000080e067825 */ /* 0x001fcc00078e0006 */
[----:B------:R-:W2:Y:S02]  /*1a210*/  LDG.E.64 R6, desc[UR36][R6.64] ;  /* 0x0000002406067981 */ /* 0x000ea4000c1e1b00 */
[----:B--2---:R-:W-:Y:S02]  /*1a220*/  IMAD R3, R5, R6, RZ ;  /* 0x0000000605037224 */ /* 0x004fe400078e02ff */
[----:B------:R-:W-:-:S04]  /*1a230*/  IMAD.WIDE.U32 R10, R6, R4, R10 ;  /* 0x00000004060a7225 */ /* 0x000fc800078e000a */
[----:B------:R-:W-:-:S04]  /*1a240*/  IMAD R3, R7, R4, R3 ;  /* 0x0000000407037224 */ /* 0x000fc800078e0203 */
[----:B------:R-:W-:-:S07]  /*1a250*/  IMAD.IADD R11, R11, 0x1, R3 ;  /* 0x000000010b0b7824 */ /* 0x000fce00078e0203 */
.L_x_29800:
        /* <DEDUP_REMOVED lines=11> */
.L_x_29853:
        /* <DEDUP_REMOVED lines=21> */
.L_x_29852:
[----:B------:R-:W-:Y:S05]  /*1a460*/  BSYNC.RECONVERGENT B7 ;  /* 0x0000000000077941 */ /* 0x000fea0003800200 */
.L_x_29851:
[----:B------:R-:W-:-:S04]  /*1a470*/  IADD3 R16, P0, PT, R16, 0x4, RZ ;  /* 0x0000000410107810 */ /* 0x000fc80007f1e0ff */
[----:B------:R-:W-:Y:S02]  /*1a480*/  IADD3.X R17, PT, PT, RZ, R17, RZ, P0, !PT ;  /* 0x00000011ff117210 */ /* 0x000fe400007fe4ff */
[----:B------:R-:W-:-:S04]  /*1a490*/  ISETP.GE.U32.AND P0, PT, R16, R22, PT ;  /* 0x000000161000720c */ /* 0x000fc80003f06070 */
[----:B------:R-:W-:-:S13]  /*1a4a0*/  ISETP.GE.U32.AND.EX P0, PT, R17, R23, PT, P0 ;  /* 0x000000171100720c */ /* 0x000fda0003f06100 */
[----:B------:R-:W-:Y:S05]  /*1a4b0*/  @!P0 BRA `(.L_x_29853) ;  /* 0xfffffffc00948947 */ /* 0x000fea000383ffff */
.L_x_29793:
[----:B------:R-:W-:Y:S05]  /*1a4c0*/  BSYNC.RECONVERGENT B6 ;  /* 0x0000000000067941 */ /* 0x000fea0003800200 */
.L_x_29792:
        /* <DEDUP_REMOVED lines=24> */
.L_x_29857:
[----:B------:R-:W-:Y:S05]  /*1a650*/  BSYNC.RECONVERGENT B7 ;  /* 0x0000000000077941 */ /* 0x000fea0003800200 */
.L_x_29856:
        /* <DEDUP_REMOVED lines=20> */
.L_x_29859:
[----:B------:R-:W-:Y:S05]  /*1a7a0*/  BSYNC.RECONVERGENT B7 ;  /* 0x0000000000077941 */ /* 0x000fea0003800200 */
.L_x_29858:
        /* <DEDUP_REMOVED lines=23> */
.L_x_29861:
[----:B------:R-:W-:Y:S05]  /*1a920*/  BSYNC.RECONVERGENT B7 ;  /* 0x0000000000077941 */ /* 0x000fea0003800200 */
.L_x_29860:
        /* <DEDUP_REMOVED lines=24> */
.L_x_29889:
        /* <DEDUP_REMOVED lines=27> */
.L_x_29866:
[----:B------:R-:W-:Y:S01]  /*1ac60*/  MOV R16, R34 ;  /* 0x0000002200107202 */ /* 0x000fe20000000f00 */
[----:B------:R-:W-:Y:S01]  /*1ac70*/  IMAD.MOV.U32 R4, RZ, RZ, R14 ;  /* 0x000000ffff047224 */ /* 0x000fe200078e000e */
[----:B------:R-:W-:Y:S02]  /*1ac80*/  MOV R3, R15 ;  /* 0x0000000f00037202 */ /* 0x000fe40000000f00 */
[----:B------:R-:W-:-:S07]  /*1ac90*/  MOV R0, 0x1acb0 ;  /* 0x0001acb000007802 */ /* 0x000fce0000000f00 */
[----:B--2---:R-:W-:Y:S05]  /*1aca0*/  CALL.REL.NOINC `($__internal_70_$__cuda_sm20_div_s64) ;  /* 0x0000020800547944 */ /* 0x004fea0003c00000 */
[----:B------:R-:W-:Y:S01]  /*1acb0*/  IMAD.MOV.U32 R24, RZ, RZ, R4 ;  /* 0x000000ffff187224 */ /* 0x000fe200078e0004 */
[----:B------:R-:W-:-:S07]  /*1acc0*/  MOV R25, R3 ;  /* 0x0000000300197202 */ /* 0x000fce0000000f00 */
.L_x_29867:
[----:B------:R-:W-:Y:S05]  /*1acd0*/  BSYNC.RECONVERGENT B1 ;  /* 0x0000000000017941 */ /* 0x000fea0003800200 */
.L_x_29865:
        /* <DEDUP_REMOVED lines=42> */
.L_x_29869:
        /* <DEDUP_REMOVED lines=8> */
.L_x_29870:
[----:B------:R-:W-:Y:S05]  /*1b000*/  BSYNC.RECONVERGENT B1 ;  /* 0x0000000000017941 */ /* 0x000fea0003800200 */
.L_x_29868:
        /* <DEDUP_REMOVED lines=42> */
.L_x_29872:
        /* <DEDUP_REMOVED lines=8> */
.L_x_29873:
[----:B------:R-:W-:Y:S05]  /*1b330*/  BSYNC.RECONVERGENT B1 ;  /* 0x0000000000017941 */ /* 0x000fea0003800200 */
.L_x_29871:
        /* <DEDUP_REMOVED lines=42> */
.L_x_29875:
        /* <DEDUP_REMOVED lines=8> */
.L_x_29876:
[----:B------:R-:W-:Y:S05]  /*1b660*/  BSYNC.RECONVERGENT B1 ;  /* 0x0000000000017941 */ /* 0x000fea0003800200 */
.L_x_29874:
        /* <DEDUP_REMOVED lines=42> */
.L_x_29878:
        /* <DEDUP_REMOVED lines=8> */
.L_x_29879:
[----:B------:R-:W-:Y:S05]  /*1b990*/  BSYNC.RECONVERGENT B1 ;  /* 0x0000000000017941 */ /* 0x000fea0003800200 */
.L_x_29877:
        /* <DEDUP_REMOVED lines=42> */
.L_x_29881:
        /* <DEDUP_REMOVED lines=8> */
.L_x_29882:
[----:B------:R-:W-:Y:S05]  /*1bcc0*/  BSYNC.RECONVERGENT B1 ;  /* 0x0000000000017941 */ /* 0x000fea0003800200 */
.L_x_29880:
        /* <DEDUP_REMOVED lines=43> */
.L_x_29884:
        /* <DEDUP_REMOVED lines=8> */
.L_x_29885:
[----:B------:R-:W-:Y:S05]  /*1c000*/  BSYNC.RECONVERGENT B1 ;  /* 0x0000000000017941 */ /* 0x000fea0003800200 */
.L_x_29883:
        /* <DEDUP_REMOVED lines=42> */
.L_x_29887:
        /* <DEDUP_REMOVED lines=8> */
.L_x_29888:
[----:B------:R-:W-:Y:S05]  /*1c330*/  BSYNC.RECONVERGENT B1 ;  /* 0x0000000000017941 */ /* 0x000fea0003800200 */
.L_x_29886:
        /* <DEDUP_REMOVED lines=22> */
.L_x_29864:
[----:B------:R-:W-:-:S07]  /*1c4a0*/  VIADD R2, R10, 0x3 ;  /* 0x000000030a027836 */ /* 0x000fce0000000000 */
.L_x_29863:
        /* <DEDUP_REMOVED lines=31> */
.L_x_29892:
[----:B------:R-:W-:Y:S01]  /*1c6a0*/  MOV R16, R34 ;  /* 0x0000002200107202 */ /* 0x000fe20000000f00 */
[----:B------:R-:W-:Y:S01]  /*1c6b0*/  IMAD.MOV.U32 R4, RZ, RZ, R14 ;  /* 0x000000ffff047224 */ /* 0x000fe200078e000e */
[----:B------:R-:W-:Y:S02]  /*1c6c0*/  MOV R3, R15 ;  /* 0x0000000f00037202 */ /* 0x000fe40000000f00 */
[----:B------:R-:W-:-:S07]  /*1c6d0*/  MOV R0, 0x1c6f0 ;  /* 0x0001c6f000007802 */ /* 0x000fce0000000f00 */
[----:B------:R-:W-:Y:S05]  /*1c6e0*/  CALL.REL.NOINC `($__internal_70_$__cuda_sm20_div_s64) ;  /* 0x000001ec00c47944 */ /* 0x000fea0003c00000 */
[----:B------:R-:W-:Y:S01]  /*1c6f0*/  IMAD.MOV.U32 R20, RZ, RZ, R4 ;  /* 0x000000ffff147224 */ /* 0x000fe200078e0004 */
[----:B------:R-:W-:-:S07]  /*1c700*/  MOV R21, R3 ;  /* 0x0000000300157202 */ /* 0x000fce0000000f00 */
.L_x_29893:
[----:B------:R-:W-:Y:S05]  /*1c710*/  BSYNC.RECONVERGENT B0 ;  /* 0x0000000000007941 */ /* 0x000fea0003800200 */
.L_x_29891:
        /* <DEDUP_REMOVED lines=44> */
.L_x_29895:
        /* <DEDUP_REMOVED lines=8> */
.L_x_29896:
[----:B------:R-:W-:Y:S05]  /*1ca60*/  BSYNC.RECONVERGENT B0 ;  /* 0x0000000000007941 */ /* 0x000fea0003800200 */
.L_x_29894:
        /* <DEDUP_REMOVED lines=44> */
.L_x_29898:
        /* <DEDUP_REMOVED lines=8> */
.L_x_29899:
[----:B------:R-:W-:Y:S05]  /*1cdb0*/  BSYNC.RECONVERGENT B0 ;  /* 0x0000000000007941 */ /* 0x000fea0003800200 */
.L_x_29897:
        /* <DEDUP_REMOVED lines=44> */
.L_x_29901:
        /* <DEDUP_REMOVED lines=8> */
.L_x_29902:
[----:B------:R-:W-:Y:S05]  /*1d100*/  BSYNC.RECONVERGENT B0 ;  /* 0x0000000000007941 */ /* 0x000fea0003800200 */
.L_x_29900:
        /* <DEDUP_REMOVED lines=18> */
.L_x_29890:
        /* <DEDUP_REMOVED lines=31> */
.L_x_29905:
[----:B------:R-:W-:Y:S01]  /*1d420*/  MOV R16, R34 ;  /* 0x0000002200107202 */ /* 0x000fe20000000f00 */
[----:B------:R-:W-:Y:S01]  /*1d430*/  IMAD.MOV.U32 R4, RZ, RZ, R14 ;  /* 0x000000ffff047224 */ /* 0x000fe200078e000e */
[----:B------:R-:W-:Y:S02]  /*1d440*/  MOV R3, R15 ;  /* 0x0000000f00037202 */ /* 0x000fe40000000f00 */
[----:B------:R-:W-:-:S07]  /*1d450*/  MOV R0, 0x1d470 ;  /* 0x0001d47000007802 */ /* 0x000fce0000000f00 */
[----:B------:R-:W-:Y:S05]  /*1d460*/  CALL.REL.NOINC `($__internal_70_$__cuda_sm20_div_s64) ;  /* 0x000001e000647944 */ /* 0x000fea0003c00000 */
[----:B------:R-:W-:Y:S01]  /*1d470*/  IMAD.MOV.U32 R20, RZ, RZ, R4 ;  /* 0x000000ffff147224 */ /* 0x000fe200078e0004 */
[----:B------:R-:W-:-:S07]  /*1d480*/  MOV R21, R3 ;  /* 0x0000000300157202 */ /* 0x000fce0000000f00 */
.L_x_29906:
[----:B------:R-:W-:Y:S05]  /*1d490*/  BSYNC.RECONVERGENT B0 ;  /* 0x0000000000007941 */ /* 0x000fea0003800200 */
.L_x_29904:
        /* <DEDUP_REMOVED lines=44> */
.L_x_29908:
        /* <DEDUP_REMOVED lines=8> */
.L_x_29909:
[----:B------:R-:W-:Y:S05]  /*1d7e0*/  BSYNC.RECONVERGENT B0 ;  /* 0x0000000000007941 */ /* 0x000fea0003800200 */
.L_x_29907:
        /* <DEDUP_REMOVED lines=18> */
.L_x_29903:
        /* <DEDUP_REMOVED lines=31> */
.L_x_29911:
        /* <DEDUP_REMOVED lines=8> */
.L_x_29912:
[----:B------:R-:W-:Y:S05]  /*1db80*/  BSYNC.RECONVERGENT B0 ;  /* 0x0000000000007941 */ /* 0x000fea0003800200 */
.L_x_29910:
        /* <DEDUP_REMOVED lines=10> */
.L_x_29862:
        /* <DEDUP_REMOVED lines=11> */
.L_x_29915:
        /* <DEDUP_REMOVED lines=21> */
.L_x_29914:
[----:B------:R-:W-:Y:S05]  /*1de30*/  BSYNC.RECONVERGENT B7 ;  /* 0x0000000000077941 */ /* 0x000fea0003800200 */
.L_x_29913:
[----:B------:R-:W-:-:S04]  /*1de40*/  IADD3 R16, P0, PT, R16, 0x4, RZ ;  /* 0x0000000410107810 */ /* 0x000fc80007f1e0ff */
[----:B------:R-:W-:Y:S02]  /*1de50*/  IADD3.X R17, PT, PT, RZ, R17, RZ, P0, !PT ;  /* 0x00000011ff117210 */ /* 0x000fe400007fe4ff */
[----:B------:R-:W-:-:S04]  /*1de60*/  ISETP.GE.U32.AND P0, PT, R16, R22, PT ;  /* 0x000000161000720c */ /* 0x000fc80003f06070 */
[----:B------:R-:W-:-:S13]  /*1de70*/  ISETP.GE.U32.AND.EX P0, PT, R17, R23, PT, P0 ;  /* 0x000000171100720c */ /* 0x000fda0003f06100 */
[----:B------:R-:W-:Y:S05]  /*1de80*/  @!P0 BRA `(.L_x_29915) ;  /* 0xfffffffc00948947 */ /* 0x000fea000383ffff */
.L_x_29855:
[----:B------:R-:W-:Y:S05]  /*1de90*/  BSYNC.RECONVERGENT B6 ;  /* 0x0000000000067941 */ /* 0x000fea0003800200 */
.L_x_29854:
        /* <DEDUP_REMOVED lines=16> */
.L_x_29918:
[----:B------:R-:W-:-:S13]  /*1dfa0*/  ISETP.GE.AND P0, PT, R18, R74, PT ;  /* 0x0000004a1200720c */ /* 0x000fda0003f06270 */
[----:B------:R-:W-:Y:S05]  /*1dfb0*/  @P0 BRA `(.L_x_29920) ;  /* 0x0000000000300947 */ /* 0x000fea0003800000 */
[----:B0-----:R-:W0:Y:S01]  /*1dfc0*/  LDC.64 R2, c[0x0][0x3c8] ;  /* 0x0000f200ff027b82 */ /* 0x001e220000000a00 */
[----:B------:R-:W-:Y:S01]  /*1dfd0*/  IMAD.IADD R5, R75, 0x1, R18 ;  /* 0x000000014b057824 */ /* 0x000fe200078e0212 */
[----:B------:R-:W-:-:S03]  /*1dfe0*/  IADD3 R18, PT, PT, R18, 0x80, RZ ;  /* 0x0000008012127810 */ /* 0x000fc60007ffe0ff */
[----:B0-----:R-:W-:-:S05]  /*1dff0*/  IMAD.WIDE.U32 R2, R5, 0x4, R2 ;  /* 0x0000000405027825 */ /* 0x001fca00078e0002 */
[----:B------:R1:W-:Y:S02]  /*1e000*/  STG.E desc[UR36][R2.64], RZ ;  /* 0x000000ff02007986 */ /* 0x0003e4000c101924 */
.L_x_29919:
[----:B------:R-:W-:-:S13]  /*1e010*/  ISETP.GE.AND P0, PT, R18, R74, PT ;  /* 0x0000004a1200720c */ /* 0x000fda0003f06270 */
[----:B------:R-:W-:Y:S05]  /*1e020*/  @P0 BRA `(.L_x_29921) ;  /* 0x0000000000300947 */ /* 0x000fea0003800000 */
[----:B01----:R-:W0:Y:S01]  /*1e030*/  LDC.64 R2, c[0x0][0x3c8] ;  /* 0x0000f200ff027b82 */ /* 0x003e220000000a00 */
[----:B------:R-:W-:Y:S01]  /*1e040*/  IMAD.IADD R5, R75, 0x1, R18 ;  /* 0x000000014b057824 */ /* 0x000fe200078e0212 */
[----:B------:R-:W-:-:S03]  /*1e050*/  IADD3 R18, PT, PT, R18, 0x80, RZ ;  /* 0x0000008012127810 */ /* 0x000fc60007ffe0ff */
[----:B0-----:R-:W-:-:S05]  /*1e060*/  IMAD.WIDE.U32 R2, R5, 0x4, R2 ;  /* 0x0000000405027825 */ /* 0x001fca00078e0002 */
[----:B------:R1:W-:Y:S02]  /*1e070*/  STG.E desc[UR36][R2.64], RZ ;  /* 0x000000ff02007986 */ /* 0x0003e4000c101924 */
.L_x_29920:
[----:B------:R-:W-:-:S13]  /*1e080*/  ISETP.GE.AND P0, PT, R18, R74, PT ;  /* 0x0000004a1200720c */ /* 0x000fda0003f06270 */
[----:B------:R-:W-:Y:S05]  /*1e090*/  @P0 BRA `(.L_x_29922) ;  /* 0x0000000000340947 */ /* 0x000fea0003800000 */
[----:B01----:R-:W0:Y:S01]  /*1e0a0*/  LDC.64 R2, c[0x0][0x3c8] ;  /* 0x0000f200ff027b82 */ /* 0x003e220000000a00 */
[----:B------:R-:W-:Y:S01]  /*1e0b0*/  IMAD.IADD R5, R75, 0x1, R18 ;  /* 0x000000014b057824 */ /* 0x000fe200078e0212 */
[----:B------:R-:W-:-:S03]  /*1e0c0*/  IADD3 R18, PT, PT, R18, 0x80, RZ ;  /* 0x0000008012127810 */ /* 0x000fc60007ffe0ff */
[----:B0-----:R-:W-:-:S05]  /*1e0d0*/  IMAD.WIDE.U32 R2, R5, 0x4, R2 ;  /* 0x0000000405027825 */ /* 0x001fca00078e0002 */
[----:B------:R2:W-:Y:S02]  /*1e0e0*/  STG.E desc[UR36][R2.64], RZ ;  /* 0x000000ff02007986 */ /* 0x0005e4000c101924 */
.L_x_29921:
        /* <DEDUP_REMOVED lines=8> */
.L_x_29922:
[----:B------:R-:W-:Y:S05]  /*1e170*/  BSYNC.RELIABLE B1 ;  /* 0x0000000000017941 */ /* 0x000fea0003800100 */
.L_x_29917:
[----:B------:R-:W-:-:S13]  /*1e180*/  ISETP.GE.AND P0, PT, R18, R74, PT ;  /* 0x0000004a1200720c */ /* 0x000fda0003f06270 */
[----:B012---:R-:W0:Y:S01]  /*1e190*/  @!P0 LDC.64 R2, c[0x0][0x3c8] ;  /* 0x0000f200ff028b82 */ /* 0x007e220000000a00 */
[----:B------:R-:W-:Y:S01]  /*1e1a0*/  @!P0 IMAD.IADD R5, R75, 0x1, R18 ;  /* 0x000000014b058824 */ /* 0x000fe200078e0212 */
[----:B------:R-:W-:-:S03]  /*1e1b0*/  @!P0 IADD3 R18, PT, PT, R18, 0x80, RZ ;  /* 0x0000008012128810 */ /* 0x000fc60007ffe0ff */
[----:B0-----:R-:W-:-:S05]  /*1e1c0*/  @!P0 IMAD.WIDE.U32 R2, R5, 0x4, R2 ;  /* 0x0000000405028825 */ /* 0x001fca00078e0002 */
[----:B------:R3:W-:Y:S02]  /*1e1d0*/  @!P0 STG.E desc[UR36][R2.64], RZ ;  /* 0x000000ff02008986 */ /* 0x0007e4000c101924 */
.L_x_29923:
[----:B------:R-:W-:Y:S05]  /*1e1e0*/  BSYNC.RECONVERGENT B0 ;  /* 0x0000000000007941 */ /* 0x000fea0003800200 */
.L_x_29916:
[----:B------:R-:W-:-:S13]  /*1e1f0*/  ISETP.GE.AND P0, PT, R18, R74, PT ;  /* 0x0000004a1200720c */ /* 0x000fda0003f06270 */
[----:B------:R-:W-:Y:S05]  /*1e200*/  @P0 EXIT ;  /* 0x000000000000094d */ /* 0x000fea0003800000 */
[----:B0123--:R-:W0:Y:S01]  /*1e210*/  LDC.64 R2, c[0x0][0x3c8] ;  /* 0x0000f200ff027b82 */ /* 0x00fe220000000a00 */
[----:B------:R-:W-:-:S04]  /*1e220*/  IMAD.IADD R75, R75, 0x1, R18 ;  /* 0x000000014b4b7824 */ /* 0x000fc800078e0212 */
[----:B0-----:R-:W-:-:S05]  /*1e230*/  IMAD.WIDE.U32 R2, R75, 0x4, R2 ;  /* 0x000000044b027825 */ /* 0x001fca00078e0002 */
[----:B------:R-:W-:Y:S01]  /*1e240*/  STG.E desc[UR36][R2.64], RZ ;  /* 0x000000ff02007986 */ /* 0x000fe2000c101924 */
[----:B------:R-:W-:Y:S05]  /*1e250*/  EXIT ;  /* 0x000000000000794d */ /* 0x000fea0003800000 */
.L_x_29419:
        /* <DEDUP_REMOVED lines=54> */
.L_x_29925:
[----:B------:R-:W-:Y:S05]  /*1e5c0*/  BSYNC.RECONVERGENT B6 ;  /* 0x0000000000067941 */ /* 0x000fea0003800200 */
.L_x_29924:
        /* <DEDUP_REMOVED lines=20> */
.L_x_29927:
[----:B------:R-:W-:Y:S05]  /*1e710*/  BSYNC.RECONVERGENT B6 ;  /* 0x0000000000067941 */ /* 0x000fea0003800200 */
.L_x_29926:
        /* <DEDUP_REMOVED lines=23> */
.L_x_29929:
[----:B------:R-:W-:Y:S05]  /*1e890*/  BSYNC.RECONVERGENT B6 ;  /* 0x0000000000067941 */ /* 0x000fea0003800200 */
.L_x_29928:
        /* <DEDUP_REMOVED lines=26> */
.L_x_29957:
        /* <DEDUP_REMOVED lines=28> */
.L_x_29934:
[----:B------:R-:W-:Y:S01]  /*1ec00*/  MOV R16, R14 ;  /* 0x0000000e00107202 */ /* 0x000fe20000000f00 */
[----:B------:R-:W-:Y:S01]  /*1ec10*/  IMAD.MOV.U32 R4, RZ, RZ, R18 ;  /* 0x000000ffff047224 */ /* 0x000fe200078e0012 */
[----:B------:R-:W-:Y:S02]  /*1ec20*/  MOV R3, R19 ;  /* 0x0000001300037202 */ /* 0x000fe40000000f00 */
[----:B------:R-:W-:-:S07]  /*1ec30*/  MOV R0, 0x1ec50 ;  /* 0x0001ec5000007802 */ /* 0x000fce0000000f00 */
[----:B------:R-:W-:Y:S05]  /*1ec40*/  CALL.REL.NOINC `($__internal_70_$__cuda_sm20_div_s64) ;  /* 0x000001c8006c7944 */ /* 0x000fea0003c00000 */
[----:B------:R-:W-:Y:S01]  /*1ec50*/  IMAD.MOV.U32 R20, RZ, RZ, R4 ;  /* 0x000000ffff147224 */ /* 0x000fe200078e0004 */
[----:B------:R-:W-:-:S07]  /*1ec60*/  MOV R21, R3 ;  /* 0x0000000300157202 */ /* 0x000fce0000000f00 */
.L_x_29935:
[----:B------:R-:W-:Y:S05]  /*1ec70*/  BSYNC.RECONVERGENT B1 ;  /* 0x0000000000017941 */ /* 0x000fea0003800200 */
.L_x_29933:
        /* <DEDUP_REMOVED lines=44> */
.L_x_29937:
        /* <DEDUP_REMOVED lines=8> */
.L_x_29938:
[----:B------:R-:W-:Y:S05]  /*1efc0*/  BSYNC.RECONVERGENT B1 ;  /* 0x0000000000017941 */ /* 0x000fea0003800200 */
.L_x_29936:
        /* <DEDUP_REMOVED lines=44> */
.L_x_29940:
        /* <DEDUP_REMOVED lines=8> */
.L_x_29941:
[----:B------:R-:W-:Y:S05]  /*1f310*/  BSYNC.RECONVERGENT B1 ;  /* 0x0000000000017941 */ /* 0x000fea0003800200 */
.L_x_29939:
        /* <DEDUP_REMOVED lines=44> */
.L_x_29943:
        /* <DEDUP_REMOVED lines=8> */
.L_x_29944:
[----:B------:R-:W-:Y:S05]  /*1f660*/  BSYNC.RECONVERGENT B1 ;  /* 0x0000000000017941 */ /* 0x000fea0003800200 */
.L_x_29942:
        /* <DEDUP_REMOVED lines=44> */
.L_x_29946:
        /* <DEDUP_REMOVED lines=8> */
.L_x_29947:
[----:B------:R-:W-:Y:S05]  /*1f9b0*/  BSYNC.RECONVERGENT B1 ;  /* 0x0000000000017941 */ /* 0x000fea0003800200 */
.L_x_29945:
        /* <DEDUP_REMOVED lines=44> */
.L_x_29949:
        /* <DEDUP_REMOVED lines=8> */
.L_x_29950:
[----:B------:R-:W-:Y:S05]  /*1fd00*/  BSYNC.RECONVERGENT B1 ;  /* 0x0000000000017941 */ /* 0x000fea0003800200 */
.L_x_29948:
        /* <DEDUP_REMOVED lines=44> */
.L_x_29952:
        /* <DEDUP_REMOVED lines=8> */
.L_x_29953:
[----:B------:R-:W-:Y:S05]  /*20050*/  BSYNC.RECONVERGENT B1 ;  /* 0x0000000000017941 */ /* 0x000fea0003800200 */
.L_x_29951:
        /* <DEDUP_REMOVED lines=44> */
.L_x_29955:
        /* <DEDUP_REMOVED lines=8> */
.L_x_29956:
[----:B------:R-:W-:Y:S05]  /*203a0*/  BSYNC.RECONVERGENT B1 ;  /* 0x0000000000017941 */ /* 0x000fea0003800200 */
.L_x_29954:
        /* <DEDUP_REMOVED lines=23> */
.L_x_29932:
[----:B------:R-:W-:-:S07]  /*20520*/  IADD3 R32, PT, PT, R10, 0x3, RZ ;  /* 0x000000030a207810 */ /* 0x000fce0007ffe0ff */
.L_x_29931:
        /* <DEDUP_REMOVED lines=31> */
.L_x_29960:
[----:B------:R-:W-:Y:S01]  /*20720*/  IMAD.MOV.U32 R16, RZ, RZ, R14 ;  /* 0x000000ffff107224 */ /* 0x000fe200078e000e */
[----:B------:R-:W-:Y:S01]  /*20730*/  MOV R4, R20 ;  /* 0x0000001400047202 */ /* 0x000fe20000000f00 */
[----:B------:R-:W-:Y:S01]  /*20740*/  IMAD.MOV.U32 R3, RZ, RZ, R21 ;  /* 0x000000ffff037224 */ /* 0x000fe200078e0015 */
[----:B------:R-:W-:-:S07]  /*20750*/  MOV R0, 0x20770 ;  /* 0x0002077000007802 */ /* 0x000fce0000000f00 */
[----:B------:R-:W-:Y:S05]  /*20760*/  CALL.REL.NOINC `($__internal_70_$__cuda_sm20_div_s64) ;  /* 0x000001ac00a47944 */ /* 0x000fea0003c00000 */
[----:B------:R-:W-:Y:S01]  /*20770*/  MOV R18, R4 ;  /* 0x0000000400127202 */ /* 0x000fe20000000f00 */
[----:B------:R-:W-:-:S07]  /*20780*/  IMAD.MOV.U32 R19, RZ, RZ, R3 ;  /* 0x000000ffff137224 */ /* 0x000fce00078e0003 */
.L_x_29961:
[----:B------:R-:W-:Y:S05]  /*20790*/  BSYNC.RECONVERGENT B0 ;  /* 0x0000000000007941 */ /* 0x000fea0003800200 */
.L_x_29959:
        /* <DEDUP_REMOVED lines=44> */
.L_x_29963:
        /* <DEDUP_REMOVED lines=8> */
.L_x_29964:
[----:B------:R-:W-:Y:S05]  /*20ae0*/  BSYNC.RECONVERGENT B0 ;  /* 0x0000000000007941 */ /* 0x000fea0003800200 */
.L_x_29962:
        /* <DEDUP_REMOVED lines=44> */
.L_x_29966:
        /* <DEDUP_REMOVED lines=8> */
.L_x_29967:
[----:B------:R-:W-:Y:S05]  /*20e30*/  BSYNC.RECONVERGENT B0 ;  /* 0x0000000000007941 */ /* 0x000fea0003800200 */
.L_x_29965:
        /* <DEDUP_REMOVED lines=44> */
.L_x_29969:
        /* <DEDUP_REMOVED lines=8> */
.L_x_29970:
[----:B------:R-:W-:Y:S05]  /*21180*/  BSYNC.RECONVERGENT B0 ;  /* 0x0000000000007941 */ /* 0x000fea0003800200 */
.L_x_29968:
        /* <DEDUP_REMOVED lines=18> */
.L_x_29958:
        /* <DEDUP_REMOVED lines=31> */
.L_x_29973:
[----:B------:R-:W-:Y:S01]  /*214a0*/  IMAD.MOV.U32 R16, RZ, RZ, R14 ;  /* 0x000000ffff107224 */ /* 0x000fe200078e000e */
[----:B------:R-:W-:Y:S01]  /*214b0*/  MOV R4, R20 ;  /* 0x0000001400047202 */ /* 0x000fe20000000f00 */
[----:B------:R-:W-:Y:S01]  /*214c0*/  IMAD.MOV.U32 R3, RZ, RZ, R21 ;  /* 0x000000ffff037224 */ /* 0x000fe200078e0015 */
[----:B------:R-:W-:-:S07]  /*214d0*/  MOV R0, 0x214f0 ;  /* 0x000214f000007802 */ /* 0x000fce0000000f00 */
[----:B------:R-:W-:Y:S05]  /*214e0*/  CALL.REL.NOINC `($__internal_70_$__cuda_sm20_div_s64) ;  /* 0x000001a000447944 */ /* 0x000fea0003c00000 */
[----:B------:R-:W-:Y:S01]  /*214f0*/  MOV R10, R4 ;  /* 0x00000004000a7202 */ /* 0x000fe20000000f00 */
[----:B------:R-:W-:-:S07]  /*21500*/  IMAD.MOV.U32 R11, RZ, RZ, R3 ;  /* 0x000000ffff0b7224 */ /* 0x000fce00078e0003 */
.L_x_29974:
[----:B------:R-:W-:Y:S05]  /*21510*/  BSYNC.RECONVERGENT B0 ;  /* 0x0000000000007941 */ /* 0x000fea0003800200 */
.L_x_29972:
        /* <DEDUP_REMOVED lines=44> */
.L_x_29976:
        /* <DEDUP_REMOVED lines=8> */
.L_x_29977:
[----:B------:R-:W-:Y:S05]  /*21860*/  BSYNC.RECONVERGENT B0 ;  /* 0x0000000000007941 */ /* 0x000fea0003800200 */
.L_x_29975:
        /* <DEDUP_REMOVED lines=18> */
.L_x_29971:
        /* <DEDUP_REMOVED lines=31> */
.L_x_29979:
        /* <DEDUP_REMOVED lines=8> */
.L_x_29980:
[----:B------:R-:W-:Y:S05]  /*21c00*/  BSYNC.RECONVERGENT B0 ;  /* 0x0000000000007941 */ /* 0x000fea0003800200 */
.L_x_29978:
        /* <DEDUP_REMOVED lines=10> */
.L_x_29930:
        /* <DEDUP_REMOVED lines=12> */
.L_x_29985:
        /* <DEDUP_REMOVED lines=21> */
.L_x_29984:
[----:B------:R-:W-:Y:S05]  /*21ec0*/  BSYNC.RECONVERGENT B7 ;  /* 0x0000000000077941 */ /* 0x000fea0003800200 */
.L_x_29983:
[----:B------:R-:W-:-:S05]  /*21ed0*/  IADD3 R16, P0, PT, R16, 0x4, RZ ;  /* 0x0000000410107810 */ /* 0x000fca0007f1e0ff */
[----:B------:R-:W-:Y:S01]  /*21ee0*/  IMAD.X R17, RZ, RZ, R17, P0 ;  /* 0x000000ffff117224 */ /* 0x000fe200000e0611 */
[----:B------:R-:W-:-:S04]  /*21ef0*/  ISETP.GE.U32.AND P0, PT, R16, R18, PT ;  /* 0x000000121000720c */ /* 0x000fc80003f06070 */
[----:B------:R-:W-:-:S13]  /*21f00*/  ISETP.GE.U32.AND.EX P0, PT, R17, R19, PT, P0 ;  /* 0x000000131100720c */ /* 0x000fda0003f06100 */
[----:B------:R-:W-:Y:S05]  /*21f10*/  @!P0 BRA `(.L_x_29985) ;  /* 0xfffffffc00948947 */ /* 0x000fea000383ffff */
.L_x_29982:
[----:B------:R-:W-:Y:S05]  /*21f20*/  BSYNC.RECONVERGENT B6 ;  /* 0x0000000000067941 */ /* 0x000fea0003800200 */
.L_x_29981:
        /* <DEDUP_REMOVED lines=20> */
.L_x_29987:
[----:B------:R-:W-:Y:S05]  /*22070*/  BSYNC.RECONVERGENT B6 ;  /* 0x0000000000067941 */ /* 0x000fea0003800200 */
.L_x_29986:
        /* <DEDUP_REMOVED lines=20> */
.L_x_29989:
[----:B------:R-:W-:Y:S05]  /*221c0*/  BSYNC.RECONVERGENT B6 ;  /* 0x0000000000067941 */ /* 0x000fea0003800200 */
.L_x_29988:
        /* <DEDUP_REMOVED lines=23> */
.L_x_29991:
[----:B------:R-:W-:Y:S05]  /*22340*/  BSYNC.RECONVERGENT B6 ;  /* 0x0000000000067941 */ /* 0x000fea0003800200 */
.L_x_29990:
        /* <DEDUP_REMOVED lines=25> */
.L_x_30019:
        /* <DEDUP_REMOVED lines=28> */
.L_x_29996:
[----:B------:R-:W-:Y:S01]  /*226a0*/  MOV R16, R14 ;  /* 0x0000000e00107202 */ /* 0x000fe20000000f00 */
[----:B------:R-:W-:Y:S01]  /*226b0*/  IMAD.MOV.U32 R4, RZ, RZ, R18 ;  /* 0x000000ffff047224 */ /* 0x000fe200078e0012 */
[----:B------:R-:W-:Y:S02]  /*226c0*/  MOV R3, R19 ;  /* 0x0000001300037202 */ /* 0x000fe40000000f00 */
[----:B------:R-:W-:-:S07]  /*226d0*/  MOV R0, 0x226f0 ;  /* 0x000226f000007802 */ /* 0x000fce0000000f00 */
[----:B------:R-:W-:Y:S05]  /*226e0*/  CALL.REL.NOINC `($__internal_70_$__cuda_sm20_div_s64) ;  /* 0x0000018c00c47944 */ /* 0x000fea0003c00000 */
[----:B------:R-:W-:Y:S01]  /*226f0*/  IMAD.MOV.U32 R20, RZ, RZ, R4 ;  /* 0x000000ffff147224 */ /* 0x000fe200078e0004 */
[----:B------:R-:W-:-:S07]  /*22700*/  MOV R21, R3 ;  /* 0x0000000300157202 */ /* 0x000fce0000000f00 */
.L_x_29997:
[----:B------:R-:W-:Y:S05]  /*22710*/  BSYNC.RECONVERGENT B1 ;  /* 0x0000000000017941 */ /* 0x000fea0003800200 */
.L_x_29995:
        /* <DEDUP_REMOVED lines=44> */
.L_x_29999:
        /* <DEDUP_REMOVED lines=8> */
.L_x_30000:
[----:B------:R-:W-:Y:S05]  /*22a60*/  BSYNC.RECONVERGENT B1 ;  /* 0x0000000000017941 */ /* 0x000fea0003800200 */
.L_x_29998:
        /* <DEDUP_REMOVED lines=44> */
.L_x_30002:
        /* <DEDUP_REMOVED lines=8> */
.L_x_30003:
[----:B------:R-:W-:Y:S05]  /*22db0*/  BSYNC.RECONVERGENT B1 ;  /* 0x0000000000017941 */ /* 0x000fea0003800200 */
.L_x_30001:
        /* <DEDUP_REMOVED lines=44> */
.L_x_30005:
        /* <DEDUP_REMOVED lines=8> */
.L_x_30006:
[----:B------:R-:W-:Y:S05]  /*23100*/  BSYNC.RECONVERGENT B1 ;  /* 0x0000000000017941 */ /* 0x000fea0003800200 */
.L_x_30004:
        /* <DEDUP_REMOVED lines=44> */
.L_x_30008:
        /* <DEDUP_REMOVED lines=8> */
.L_x_30009:
[----:B------:R-:W-:Y:S05]  /*23450*/  BSYNC.RECONVERGENT B1 ;  /* 0x0000000000017941 */ /* 0x000fea0003800200 */
.L_x_30007:
        /* <DEDUP_REMOVED lines=44> */
.L_x_30011:
        /* <DEDUP_REMOVED lines=8> */
.L_x_30012:
[----:B------:R-:W-:Y:S05]  /*237a0*/  BSYNC.RECONVERGENT B1 ;  /* 0x0000000000017941 */ /* 0x000fea0003800200 */
.L_x_30010:
        /* <DEDUP_REMOVED lines=44> */
.L_x_30014:
        /* <DEDUP_REMOVED lines=8> */
.L_x_30015:
[----:B------:R-:W-:Y:S05]  /*23af0*/  BSYNC.RECONVERGENT B1 ;  /* 0x0000000000017941 */ /* 0x000fea0003800200 */
.L_x_30013:
        /* <DEDUP_REMOVED lines=44> */
.L_x_30017:
        /* <DEDUP_REMOVED lines=8> */
.L_x_30018:
[----:B------:R-:W-:Y:S05]  /*23e40*/  BSYNC.RECONVERGENT B1 ;  /* 0x0000000000017941 */ /* 0x000fea0003800200 */
.L_x_30016:
        /* <DEDUP_REMOVED lines=23> */
.L_x_29994:
[----:B------:R-:W-:-:S07]  /*23fc0*/  IADD3 R28, PT, PT, R10, 0x3, RZ ;  /* 0x000000030a1c7810 */ /* 0x000fce0007ffe0ff */
.L_x_29993:
        /* <DEDUP_REMOVED lines=31> */
.L_x_30022:
[----:B------:R-:W-:Y:S01]  /*241c0*/  IMAD.MOV.U32 R16, RZ, RZ, R14 ;  /* 0x000000ffff107224 */ /* 0x000fe200078e000e */
[----:B------:R-:W-:Y:S01]  /*241d0*/  MOV R4, R20 ;  /* 0x0000001400047202 */ /* 0x000fe20000000f00 */
[----:B------:R-:W-:Y:S01]  /*241e0*/  IMAD.MOV.U32 R3, RZ, RZ, R21 ;  /* 0x000000ffff037224 */ /* 0x000fe200078e0015 */
[----:B------:R-:W-:-:S07]  /*241f0*/  MOV R0, 0x24210 ;  /* 0x0002421000007802 */ /* 0x000fce0000000f00 */
[----:B------:R-:W-:Y:S05]  /*24200*/  CALL.REL.NOINC `($__internal_70_$__cuda_sm20_div_s64) ;  /* 0x0000017000fc7944 */ /* 0x000fea0003c00000 */
[----:B------:R-:W-:Y:S01]  /*24210*/  MOV R18, R4 ;  /* 0x0000000400127202 */ /* 0x000fe20000000f00 */
[----:B------:R-:W-:-:S07]  /*24220*/  IMAD.MOV.U32 R19, RZ, RZ, R3 ;  /* 0x000000ffff137224 */ /* 0x000fce00078e0003 */
.L_x_30023:
[----:B------:R-:W-:Y:S05]  /*24230*/  BSYNC.RECONVERGENT B0 ;  /* 0x0000000000007941 */ /* 0x000fea0003800200 */
.L_x_30021:
        /* <DEDUP_REMOVED lines=44> */
.L_x_30025:
        /* <DEDUP_REMOVED lines=8> */
.L_x_30026:
[----:B------:R-:W-:Y:S05]  /*24580*/  BSYNC.RECONVERGENT B0 ;  /* 0x0000000000007941 */ /* 0x000fea0003800200 */
.L_x_30024:
        /* <DEDUP_REMOVED lines=44> */
.L_x_30028:
        /* <DEDUP_REMOVED lines=8> */
.L_x_30029:
[----:B------:R-:W-:Y:S05]  /*248d0*/  BSYNC.RECONVERGENT B0 ;  /* 0x0000000000007941 */ /* 0x000fea0003800200 */
.L_x_30027:
        /* <DEDUP_REMOVED lines=44> */
.L_x_30031:
        /* <DEDUP_REMOVED lines=8> */
.L_x_30032:
[----:B------:R-:W-:Y:S05]  /*24c20*/  BSYNC.RECONVERGENT B0 ;  /* 0x0000000000007941 */ /* 0x000fea0003800200 */
.L_x_30030:
        /* <DEDUP_REMOVED lines=18> */
.L_x_30020:
        /* <DEDUP_REMOVED lines=31> */
.L_x_30035:
[----:B------:R-:W-:Y:S01]  /*24f40*/  IMAD.MOV.U32 R16, RZ, RZ, R14 ;  /* 0x000000ffff107224 */ /* 0x000fe200078e000e */
[----:B------:R-:W-:Y:S01]  /*24f50*/  MOV R4, R20 ;  /* 0x0000001400047202 */ /* 0x000fe20000000f00 */
[----:B------:R-:W-:Y:S01]  /*24f60*/  IMAD.MOV.U32 R3, RZ, RZ, R21 ;  /* 0x000000ffff037224 */ /* 0x000fe200078e0015 */
[----:B------:R-:W-:-:S07]  /*24f70*/  MOV R0, 0x24f90 ;  /* 0x00024f9000007802 */ /* 0x000fce0000000f00 */
[----:B------:R-:W-:Y:S05]  /*24f80*/  CALL.REL.NOINC `($__internal_70_$__cuda_sm20_div_s64) ;  /* 0x00000164009c7944 */ /* 0x000fea0003c00000 */
[----:B------:R-:W-:Y:S01]  /*24f90*/  MOV R10, R4 ;  /* 0x00000004000a7202 */ /* 0x000fe20000000f00 */
[----:B------:R-:W-:-:S07]  /*24fa0*/  IMAD.MOV.U32 R11, RZ, RZ, R3 ;  /* 0x000000ffff0b7224 */ /* 0x000fce00078e0003 */
.L_x_30036:
[----:B------:R-:W-:Y:S05]  /*24fb0*/  BSYNC.RECONVERGENT B0 ;  /* 0x0000000000007941 */ /* 0x000fea0003800200 */
.L_x_30034:
        /* <DEDUP_REMOVED lines=44> */
.L_x_30038:
        /* <DEDUP_REMOVED lines=8> */
.L_x_30039:
[----:B------:R-:W-:Y:S05]  /*25300*/  BSYNC.RECONVERGENT B0 ;  /* 0x0000000000007941 */ /* 0x000fea0003800200 */
.L_x_30037:
        /* <DEDUP_REMOVED lines=18> */
.L_x_30033:
        /* <DEDUP_REMOVED lines=31> */
.L_x_30041:
        /* <DEDUP_REMOVED lines=8> */
.L_x_30042:
[----:B------:R-:W-:Y:S05]  /*256a0*/  BSYNC.RECONVERGENT B0 ;  /* 0x0000000000007941 */ /* 0x000fea0003800200 */
.L_x_30040:
        /* <DEDUP_REMOVED lines=10> */
.L_x_29992:
        /* <DEDUP_REMOVED lines=12> */
.L_x_30047:
        /* <DEDUP_REMOVED lines=21> */
.L_x_30046:
[----:B------:R-:W-:Y:S05]  /*25960*/  BSYNC.RECONVERGENT B7 ;  /* 0x0000000000077941 */ /* 0x000fea0003800200 */
.L_x_30045:
[----:B------:R-:W-:-:S05]  /*25970*/  IADD3 R18, P0, PT, R18, 0x4, RZ ;  /* 0x0000000412127810 */ /* 0x000fca0007f1e0ff */
[----:B------:R-:W-:Y:S01]  /*25980*/  IMAD.X R19, RZ, RZ, R19, P0 ;  /* 0x000000ffff137224 */ /* 0x000fe200000e0613 */
[----:B------:R-:W-:-:S04]  /*25990*/  ISETP.GE.U32.AND P0, PT, R18, R16, PT ;  /* 0x000000101200720c */ /* 0x000fc80003f06070 */
[----:B------:R-:W-:-:S13]  /*259a0*/  ISETP.GE.U32.AND.EX P0, PT, R19, R17, PT, P0 ;  /* 0x000000111300720c */ /* 0x000fda0003f06100 */
[----:B------:R-:W-:Y:S05]  /*259b0*/  @!P0 BRA `(.L_x_30047) ;  /* 0xfffffffc00948947 */ /* 0x000fea000383ffff */
.L_x_30044:
[----:B------:R-:W-:Y:S05]  /*259c0*/  BSYNC.RECONVERGENT B6 ;  /* 0x0000000000067941 */ /* 0x000fea0003800200 */
.L_x_30043:
        /* <DEDUP_REMOVED lines=20> */
.L_x_30049:
[----:B------:R-:W-:Y:S05]  /*25b10*/  BSYNC.RECONVERGENT B6 ;  /* 0x0000000000067941 */ /* 0x000fea0003800200 */
.L_x_30048:
        /* <DEDUP_REMOVED lines=20> */
.L_x_30051:
[----:B------:R-:W-:Y:S05]  /*25c60*/  BSYNC.RECONVERGENT B6 ;  /* 0x0000000000067941 */ /* 0x000fea0003800200 */
.L_x_30050:
        /* <DEDUP_REMOVED lines=23> */
.L_x_30053:
[----:B------:R-:W-:Y:S05]  /*25de0*/  BSYNC.RECONVERGENT B6 ;  /* 0x0000000000067941 */ /* 0x000fea0003800200 */
.L_x_30052:
        /* <DEDUP_REMOVED lines=25> */
.L_x_30081:
        /* <DEDUP_REMOVED lines=28> */
.L_x_30058:
[----:B------:R-:W-:Y:S01]  /*26140*/  MOV R16, R14 ;  /* 0x0000000e00107202 */ /* 0x000fe20000000f00 */
[----:B------:R-:W-:Y:S01]  /*26150*/  IMAD.MOV.U32 R4, RZ, RZ, R18 ;  /* 0x000000ffff047224 */ /* 0x000fe200078e0012 */
[----:B------:R-:W-:Y:S02]  /*26160*/  MOV R3, R19 ;  /* 0x0000001300037202 */ /* 0x000fe40000000f00 */
[----:B------:R-:W-:-:S07]  /*26170*/  MOV R0, 0x26190 ;  /* 0x0002619000007802 */ /* 0x000fce0000000f00 */
[----:B------:R-:W-:Y:S05]  /*26180*/  CALL.REL.NOINC `($__internal_70_$__cuda_sm20_div_s64) ;  /* 0x00000154001c7944 */ /* 0x000fea0003c00000 */
[----:B------:R-:W-:Y:S01]  /*26190*/  IMAD.MOV.U32 R20, RZ, RZ, R4 ;  /* 0x000000ffff147224 */ /* 0x000fe200078e0004 */
[----:B------:R-:W-:-:S07]  /*261a0*/  MOV R21, R3 ;  /* 0x0000000300157202 */ /* 0x000fce0000000f00 */
.L_x_30059:
[----:B------:R-:W-:Y:S05]  /*261b0*/  BSYNC.RECONVERGENT B1 ;  /* 0x0000000000017941 */ /* 0x000fea0003800200 */
.L_x_30057:
        /* <DEDUP_REMOVED lines=44> */
.L_x_30061:
        /* <DEDUP_REMOVED lines=8> */
.L_x_30062:
[----:B------:R-:W-:Y:S05]  /*26500*/  BSYNC.RECONVERGENT B1 ;  /* 0x0000000000017941 */ /* 0x000fea0003800200 */
.L_x_30060:
        /* <DEDUP_REMOVED lines=44> */
.L_x_30064:
        /* <DEDUP_REMOVED lines=8> */
.L_x_30065:
[----:B------:R-:W-:Y:S05]  /*26850*/  BSYNC.RECONVERGENT B1 ;  /* 0x0000000000017941 */ /* 0x000fea0003800200 */
.L_x_30063:
        /* <DEDUP_REMOVED lines=44> */
.L_x_30067:
        /* <DEDUP_REMOVED lines=8> */
.L_x_30068:
[----:B------:R-:W-:Y:S05]  /*26ba0*/  BSYNC.RECONVERGENT B1 ;  /* 0x0000000000017941 */ /* 0x000fea0003800200 */
.L_x_30066:
        /* <DEDUP_REMOVED lines=44> */
.L_x_30070:
        /* <DEDUP_REMOVED lines=8> */
.L_x_30071:
[----:B------:R-:W-:Y:S05]  /*26ef0*/  BSYNC.RECONVERGENT B1 ;  /* 0x0000000000017941 */ /* 0x000fea0003800200 */
.L_x_30069:
        /* <DEDUP_REMOVED lines=44> */
.L_x_30073:
        /* <DEDUP_REMOVED lines=8> */
.L_x_30074:
[----:B------:R-:W-:Y:S05]  /*27240*/  BSYNC.RECONVERGENT B1 ;  /* 0x0000000000017941 */ /* 0x000fea0003800200 */
.L_x_30072:
        /* <DEDUP_REMOVED lines=45> */
.L_x_30076:
        /* <DEDUP_REMOVED lines=8> */
.L_x_30077:
[----:B------:R-:W-:Y:S05]  /*275a0*/  BSYNC.RECONVERGENT B1 ;  /* 0x0000000000017941 */ /* 0x000fea0003800200 */
.L_x_30075:
        /* <DEDUP_REMOVED lines=44> */
.L_x_30079:
        /* <DEDUP_REMOVED lines=8> */
.L_x_30080:
[----:B------:R-:W-:Y:S05]  /*278f0*/  BSYNC.RECONVERGENT B1 ;  /* 0x0000000000017941 */ /* 0x000fea0003800200 */
.L_x_30078:
        /* <DEDUP_REMOVED lines=23> */
.L_x_30056:
[----:B------:R-:W-:-:S07]  /*27a70*/  VIADD R28, R11, 0x3 ;  /* 0x000000030b1c7836 */ /* 0x000fce0000000000 */
.L_x_30055:
        /* <DEDUP_REMOVED lines=31> */
.L_x_30084:
[----:B------:R-:W-:Y:S01]  /*27c70*/  MOV R16, R14 ;  /* 0x0000000e00107202 */ /* 0x000fe20000000f00 */
[----:B------:R-:W-:Y:S01]  /*27c80*/  IMAD.MOV.U32 R4, RZ, RZ, R20 ;  /* 0x000000ffff047224 */ /* 0x000fe200078e0014 */
[----:B------:R-:W-:Y:S02]  /*27c90*/  MOV R3, R21 ;  /* 0x0000001500037202 */ /* 0x000fe40000000f00 */
[----:B------:R-:W-:-:S07]  /*27ca0*/  MOV R0, 0x27cc0 ;  /* 0x00027cc000007802 */ /* 0x000fce0000000f00 */
[----:B------:R-:W-:Y:S05]  /*27cb0*/  CALL.REL.NOINC `($__internal_70_$__cuda_sm20_div_s64) ;  /* 0x0000013800507944 */ /* 0x000fea0003c00000 */
[----:B------:R-:W-:Y:S01]  /*27cc0*/  IMAD.MOV.U32 R18, RZ, RZ, R4 ;  /* 0x000000ffff127224 */ /* 0x000fe200078e0004 */
[----:B------:R-:W-:-:S07]  /*27cd0*/  MOV R19, R3 ;  /* 0x0000000300137202 */ /* 0x000fce0000000f00 */
.L_x_30085:
[----:B------:R-:W-:Y:S05]  /*27ce0*/  BSYNC.RECONVERGENT B0 ;  /* 0x0000000000007941 */ /* 0x000fea0003800200 */
.L_x_30083:
        /* <DEDUP_REMOVED lines=44> */
.L_x_30087:
        /* <DEDUP_REMOVED lines=8> */
.L_x_30088:
[----:B------:R-:W-:Y:S05]  /*28030*/  BSYNC.RECONVERGENT B0 ;  /* 0x0000000000007941 */ /* 0x000fea0003800200 */
.L_x_30086:
        /* <DEDUP_REMOVED lines=44> */
.L_x_30090:
        /* <DEDUP_REMOVED lines=8> */
.L_x_30091:
[----:B------:R-:W-:Y:S05]  /*28380*/  BSYNC.RECONVERGENT B0 ;  /* 0x0000000000007941 */ /* 0x000fea0003800200 */
.L_x_30089:
        /* <DEDUP_REMOVED lines=44> */
.L_x_30093:
        /* <DEDUP_REMOVED lines=8> */
.L_x_30094:
[----:B------:R-:W-:Y:S05]  /*286d0*/  BSYNC.RECONVERGENT B0 ;  /* 0x0000000000007941 */ /* 0x000fea0003800200 */
.L_x_30092:
        /* <DEDUP_REMOVED lines=18> */
.L_x_30082:
        /* <DEDUP_REMOVED lines=31> */
.L_x_30097:
[----:B------:R-:W-:Y:S01]  /*289f0*/  MOV R16, R14 ;  /* 0x0000000e00107202 */ /* 0x000fe20000000f00 */
[----:B------:R-:W-:Y:S01]  /*28a00*/  IMAD.MOV.U32 R4, RZ, RZ, R20 ;  /* 0x000000ffff047224 */ /* 0x000fe200078e0014 */
[----:B------:R-:W-:Y:S02]  /*28a10*/  MOV R3, R21 ;  /* 0x0000001500037202 */ /* 0x000fe40000000f00 */
[----:B------:R-:W-:-:S07]  /*28a20*/  MOV R0, 0x28a40 ;  /* 0x00028a4000007802 */ /* 0x000fce0000000f00 */
[----:B------:R-:W-:Y:S05]  /*28a30*/  CALL.REL.NOINC `($__internal_70_$__cuda_sm20_div_s64) ;  /* 0x0000012800f07944 */ /* 0x000fea0003c00000 */
[----:B------:R-:W-:Y:S01]  /*28a40*/  IMAD.MOV.U32 R10, RZ, RZ, R4 ;  /* 0x000000ffff0a7224 */ /* 0x000fe200078e0004 */
[----:B------:R-:W-:-:S07]  /*28a50*/  MOV R11, R3 ;  /* 0x00000003000b7202 */ /* 0x000fce0000000f00 */
.L_x_30098:
[----:B------:R-:W-:Y:S05]  /*28a60*/  BSYNC.RECONVERGENT B0 ;  /* 0x0000000000007941 */ /* 0x000fea0003800200 */
.L_x_30096:
        /* <DEDUP_REMOVED lines=44> */
.L_x_30100:
        /* <DEDUP_REMOVED lines=8> */
.L_x_30101:
[----:B------:R-:W-:Y:S05]  /*28db0*/  BSYNC.RECONVERGENT B0 ;  /* 0x0000000000007941 */ /* 0x000fea0003800200 */
.L_x_30099:
        /* <DEDUP_REMOVED lines=18> */
.L_x_30095:
        /* <DEDUP_REMOVED lines=31> */
.L_x_30103:
        /* <DEDUP_REMOVED lines=8> */
.L_x_30104:
[----:B------:R-:W-:Y:S05]  /*29150*/  BSYNC.RECONVERGENT B0 ;  /* 0x0000000000007941 */ /* 0x000fea0003800200 */
.L_x_30102:
        /* <DEDUP_REMOVED lines=10> */
.L_x_30054:
        /* <DEDUP_REMOVED lines=12> */
.L_x_30109:
        /* <DEDUP_REMOVED lines=21> */
.L_x_30108:
[----:B------:R-:W-:Y:S05]  /*29410*/  BSYNC.RECONVERGENT B7 ;  /* 0x0000000000077941 */ /* 0x000fea0003800200 */
.L_x_30107:
[----:B------:R-:W-:-:S04]  /*29420*/  IADD3 R18, P0, PT, R18, 0x4, RZ ;  /* 0x0000000412127810 */ /* 0x000fc80007f1e0ff */
[----:B------:R-:W-:Y:S02]  /*29430*/  IADD3.X R19, PT, PT, RZ, R19, RZ, P0, !PT ;  /* 0x00000013ff137210 */ /* 0x000fe400007fe4ff */
[----:B------:R-:W-:-:S04]  /*29440*/  ISETP.GE.U32.AND P0, PT, R18, R16, PT ;  /* 0x000000101200720c */ /* 0x000fc80003f06070 */
[----:B------:R-:W-:-:S13]  /*29450*/  ISETP.GE.U32.AND.EX P0, PT, R19, R17, PT, P0 ;  /* 0x000000111300720c */ /* 0x000fda0003f06100 */
[----:B------:R-:W-:Y:S05]  /*29460*/  @!P0 BRA `(.L_x_30109) ;  /* 0xfffffffc00948947 */ /* 0x000fea000383ffff */
.L_x_30106:
[----:B------:R-:W-:Y:S05]  /*29470*/  BSYNC.RECONVERGENT B6 ;  /* 0x0000000000067941 */ /* 0x000fea0003800200 */
.L_x_30105:
        /* <DEDUP_REMOVED lines=20> */
.L_x_30111:
[----:B------:R-:W-:Y:S05]  /*295c0*/  BSYNC.RECONVERGENT B6 ;  /* 0x0000000000067941 */ /* 0x000fea0003800200 */
.L_x_30110:
        /* <DEDUP_REMOVED lines=20> */
.L_x_30113:
[----:B------:R-:W-:Y:S05]  /*29710*/  BSYNC.RECONVERGENT B6 ;  /* 0x0000000000067941 */ /* 0x000fea0003800200 */
.L_x_30112:
        /* <DEDUP_REMOVED lines=23> */
.L_x_30115:
[----:B------:R-:W-:Y:S05]  /*29890*/  BSYNC.RECONVERGENT B6 ;  /* 0x0000000000067941 */ /* 0x000fea0003800200 */
.L_x_30114:
        /* <DEDUP_REMOVED lines=25> */
.L_x_30143:
        /* <DEDUP_REMOVED lines=28> */
.L_x_30120:
[----:B------:R-:W-:Y:S01]  /*29bf0*/  IMAD.MOV.U32 R16, RZ, RZ, R18 ;  /* 0x000000ffff107224 */ /* 0x000fe200078e0012 */
[----:B------:R-:W-:Y:S01]  /*29c00*/  MOV R4, R14 ;  /* 0x0000000e00047202 */ /* 0x000fe20000000f00 */
[----:B------:R-:W-:Y:S01]  /*29c10*/  IMAD.MOV.U32 R3, RZ, RZ, R15 ;  /* 0x000000ffff037224 */ /* 0x000fe200078e000f */
[----:B------:R-:W-:-:S07]  /*29c20*/  MOV R0, 0x29c40 ;  /* 0x00029c4000007802 */ /* 0x000fce0000000f00 */
[----:B------:R-:W-:Y:S05]  /*29c30*/  CALL.REL.NOINC `($__internal_70_$__cuda_sm20_div_s64) ;  /* 0x0000011800707944 */ /* 0x000fea0003c00000 */
[----:B------:R-:W-:Y:S01]  /*29c40*/  MOV R20, R4 ;  /* 0x0000000400147202 */ /* 0x000fe20000000f00 */
[----:B------:R-:W-:-:S07]  /*29c50*/  IMAD.MOV.U32 R21, RZ, RZ, R3 ;  /* 0x000000ffff157224 */ /* 0x000fce00078e0003 */
.L_x_30121:
[----:B------:R-:W-:Y:S05]  /*29c60*/  BSYNC.RECONVERGENT B1 ;  /* 0x0000000000017941 */ /* 0x000fea0003800200 */
.L_x_30119:
        /* <DEDUP_REMOVED lines=44> */
.L_x_30123:
        /* <DEDUP_REMOVED lines=8> */
.L_x_30124:
[----:B------:R-:W-:Y:S05]  /*29fb0*/  BSYNC.RECONVERGENT B1 ;  /* 0x0000000000017941 */ /* 0x000fea0003800200 */
.L_x_30122:
        /* <DEDUP_REMOVED lines=44> */
.L_x_30126:
        /* <DEDUP_REMOVED lines=8> */
.L_x_30127:
[----:B------:R-:W-:Y:S05]  /*2a300*/  BSYNC.RECONVERGENT B1 ;  /* 0x0000000000017941 */ /* 0x000fea0003800200 */
.L_x_30125:
        /* <DEDUP_REMOVED lines=44> */
.L_x_30129:
        /* <DEDUP_REMOVED lines=8> */
.L_x_30130:
[----:B------:R-:W-:Y:S05]  /*2a650*/  BSYNC.RECONVERGENT B1 ;  /* 0x0000000000017941 */ /* 0x000fea0003800200 */
.L_x_30128:
        /* <DEDUP_REMOVED lines=44> */
.L_x_30132:
        /* <DEDUP_REMOVED lines=8> */
.L_x_30133:
[----:B------:R-:W-:Y:S05]  /*2a9a0*/  BSYNC.RECONVERGENT B1 ;  /* 0x0000000000017941 */ /* 0x000fea0003800200 */
.L_x_30131:
        /* <DEDUP_REMOVED lines=44> */
.L_x_30135:
        /* <DEDUP_REMOVED lines=8> */
.L_x_30136:
[----:B------:R-:W-:Y:S05]  /*2acf0*/  BSYNC.RECONVERGENT B1 ;  /* 0x0000000000017941 */ /* 0x000fea0003800200 */
.L_x_30134:
        /* <DEDUP_REMOVED lines=45> */
.L_x_30138:
[----:B------:R-:W-:Y:S01]  /*2afd0*/  IMAD.MOV.U32 R16, RZ, RZ, R18 ;  /* 0x000000ffff107224 */ /* 0x000fe200078e0012 */
[----:B------:R-:W-:Y:S01]  /*2afe0*/  MOV R5, R19 ;  /* 0x0000001300057202 */ /* 0x000fe20000000f00 */
[----:B------:R-:W-:Y:S01]  /*2aff0*/  IMAD.MOV.U32 R3, RZ, RZ, R15 ;  /* 0x000000ffff037224 */ /* 0x000fe200078e000f */
[----:B------:R-:W-:Y:S02]  /*2b000*/  MOV R4, R14 ;  /* 0x0000000e00047202 */ /* 0x000fe40000000f00 */
[----:B------:R-:W-:-:S07]  /*2b010*/  MOV R0, 0x2b030 ;  /* 0x0002b03000007802 */ /* 0x000fce0000000f00 */
[----:B------:R-:W-:Y:S05]  /*2b020*/  CALL.REL.NOINC `($__internal_70_$__cuda_sm20_div_s64) ;  /* 0x0000010400747944 */ /* 0x000fea0003c00000 */
[----:B------:R-:W-:Y:S02]  /*2b030*/  MOV R22, R4 ;  /* 0x0000000400167202 */ /* 0x000fe40000000f00 */
[----:B------:R-:W-:-:S07]  /*2b040*/  MOV R23, R3 ;  /* 0x0000000300177202 */ /* 0x000fce0000000f00 */
.L_x_30139:
[----:B------:R-:W-:Y:S05]  /*2b050*/  BSYNC.RECONVERGENT B1 ;  /* 0x0000000000017941 */ /* 0x000fea0003800200 */
.L_x_30137:
        /* <DEDUP_REMOVED lines=44> */
.L_x_30141:
        /* <DEDUP_REMOVED lines=8> */
.L_x_30142:
[----:B------:R-:W-:Y:S05]  /*2b3a0*/  BSYNC.RECONVERGENT B1 ;  /* 0x0000000000017941 */ /* 0x000fea0003800200 */
.L_x_30140:
        /* <DEDUP_REMOVED lines=23> */
.L_x_30118:
[----:B------:R-:W-:-:S07]  /*2b520*/  IADD3 R28, PT, PT, R11, 0x3, RZ ;  /* 0x000000030b1c7810 */ /* 0x000fce0007ffe0ff */
.L_x_30117:
        /* <DEDUP_REMOVED lines=31> */
.L_x_30146:
[----:B------:R-:W-:Y:S01]  /*2b720*/  MOV R16, R18 ;  /* 0x0000001200107202 */ /* 0x000fe20000000f00 */
[----:B------:R-:W-:Y:S01]  /*2b730*/  IMAD.MOV.U32 R3, RZ, RZ, R21 ;  /* 0x000000ffff037224 */ /* 0x000fe200078e0015 */
[----:B------:R-:W-:Y:S02]  /*2b740*/  MOV R4, R20 ;  /* 0x0000001400047202 */ /* 0x000fe40000000f00 */
[----:B------:R-:W-:-:S07]  /*2b750*/  MOV R0, 0x2b770 ;  /* 0x0002b77000007802 */ /* 0x000fce0000000f00 */
[----:B------:R-:W-:Y:S05]  /*2b760*/  CALL.REL.NOINC `($__internal_70_$__cuda_sm20_div_s64) ;  /* 0x000000fc00a47944 */ /* 0x000fea0003c00000 */
[----:B------:R-:W-:Y:S02]  /*2b770*/  MOV R14, R4 ;  /* 0x00000004000e7202 */ /* 0x000fe40000000f00 */
[----:B------:R-:W-:-:S07]  /*2b780*/  MOV R15, R3 ;  /* 0x00000003000f7202 */ /* 0x000fce0000000f00 */
.L_x_30147:
[----:B------:R-:W-:Y:S05]  /*2b790*/  BSYNC.RECONVERGENT B0 ;  /* 0x0000000000007941 */ /* 0x000fea0003800200 */
.L_x_30145:
        /* <DEDUP_REMOVED lines=44> */
.L_x_30149:
        /* <DEDUP_REMOVED lines=8> */
.L_x_30150:
[----:B------:R-:W-:Y:S05]  /*2bae0*/  BSYNC.RECONVERGENT B0 ;  /* 0x0000000000007941 */ /* 0x000fea0003800200 */
.L_x_30148:
        /* <DEDUP_REMOVED lines=44> */
.L_x_30152:
        /* <DEDUP_REMOVED lines=8> */
.L_x_30153:
[----:B------:R-:W-:Y:S05]  /*2be30*/  BSYNC.RECONVERGENT B0 ;  /* 0x0000000000007941 */ /* 0x000fea0003800200 */
.L_x_30151:
        /* <DEDUP_REMOVED lines=44> */
.L_x_30155:
        /* <DEDUP_REMOVED lines=8> */
.L_x_30156:
[----:B------:R-:W-:Y:S05]  /*2c180*/  BSYNC.RECONVERGENT B0 ;  /* 0x0000000000007941 */ /* 0x000fea0003800200 */
.L_x_30154:
        /* <DEDUP_REMOVED lines=18> */
.L_x_30144:
        /* <DEDUP_REMOVED lines=31> */
.L_x_30159:
[----:B------:R-:W-:Y:S01]  /*2c4a0*/  MOV R16, R18 ;  /* 0x0000001200107202 */ /* 0x000fe20000000f00 */
[----:B------:R-:W-:Y:S01]  /*2c4b0*/  IMAD.MOV.U32 R3, RZ, RZ, R21 ;  /* 0x000000ffff037224 */ /* 0x000fe200078e0015 */
[----:B------:R-:W-:Y:S02]  /*2c4c0*/  MOV R4, R20 ;  /* 0x0000001400047202 */ /* 0x000fe40000000f00 */
[----:B------:R-:W-:-:S07]  /*2c4d0*/  MOV R0, 0x2c4f0 ;  /* 0x0002c4f000007802 */ /* 0x000fce0000000f00 */
[----:B------:R-:W-:Y:S05]  /*2c4e0*/  CALL.REL.NOINC `($__internal_70_$__cuda_sm20_div_s64) ;  /* 0x000000f000447944 */ /* 0x000fea0003c00000 */
[----:B------:R-:W-:Y:S02]  /*2c4f0*/  MOV R10, R4 ;  /* 0x00000004000a7202 */ /* 0x000fe40000000f00 */
[----:B------:R-:W-:-:S07]  /*2c500*/  MOV R11, R3 ;  /* 0x00000003000b7202 */ /* 0x000fce0000000f00 */
.L_x_30160:
[----:B------:R-:W-:Y:S05]  /*2c510*/  BSYNC.RECONVERGENT B0 ;  /* 0x0000000000007941 */ /* 0x000fea0003800200 */
.L_x_30158:
        /* <DEDUP_REMOVED lines=44> */
.L_x_30162:
        /* <DEDUP_REMOVED lines=8> */
.L_x_30163:
[----:B------:R-:W-:Y:S05]  /*2c860*/  BSYNC.RECONVERGENT B0 ;  /* 0x0000000000007941 */ /* 0x000fea0003800200 */
.L_x_30161:
        /* <DEDUP_REMOVED lines=18> */
.L_x_30157:
        /* <DEDUP_REMOVED lines=31> */
.L_x_30165:
[----:B------:R-:W-:Y:S01]  /*2cb80*/  MOV R3, R6 ;  /* 0x0000000600037202 */ /* 0x000fe20000000f00 */
[----:B------:R-:W-:Y:S01]  /*2cb90*/  IMAD.MOV.U32 R12, RZ, RZ, R18 ;  /* 0x000000ffff0c7224 */ /* 0x000fe200078e0012 */
[----:B------:R-:W-:Y:S02]  /*2cba0*/  MOV R0, R7 ;  /* 0x0000000700007202 */ /* 0x000fe40000000f00 */
[----:B------:R-:W-:Y:S02]  /*2cbb0*/  MOV R16, R5 ;  /* 0x0000000500107202 */ /* 0x000fe40000000f00 */
[----:B------:R-:W-:-:S07]  /*2cbc0*/  MOV R13, 0x2cbe0 ;  /* 0x0002cbe0000d7802 */ /* 0x000fce0000000f00 */
[----:B------:R-:W-:Y:S05]  /*2cbd0*/  CALL.REL.NOINC `($__internal_71_$__cuda_sm20_rem_s64) ;  /* 0x000000ec00d87944 */ /* 0x000fea0003c00000 */
[----:B------:R-:W-:Y:S01]  /*2cbe0*/  MOV R4, R3 ;  /* 0x0000000300047202 */ /* 0x000fe20000000f00 */
[----:B------:R-:W-:-:S07]  /*2cbf0*/  IMAD.MOV.U32 R5, RZ, RZ, R0 ;  /* 0x000000ffff057224 */ /* 0x000fce00078e0000 */
.L_x_30166:
[----:B------:R-:W-:Y:S05]  /*2cc00*/  BSYNC.RECONVERGENT B0 ;  /* 0x0000000000007941 */ /* 0x000fea0003800200 */
.L_x_30164:
        /* <DEDUP_REMOVED lines=10> */
.L_x_30116:
        /* <DEDUP_REMOVED lines=12> */
.L_x_30171:
        /* <DEDUP_REMOVED lines=21> */
.L_x_30170:
[----:B------:R-:W-:Y:S05]  /*2cec0*/  BSYNC.RECONVERGENT B7 ;  /* 0x0000000000077941 */ /* 0x000fea0003800200 */
.L_x_30169:
[----:B------:R-:W-:-:S05]  /*2ced0*/  IADD3 R18, P0, PT, R18, 0x4, RZ ;  /* 0x0000000412127810 */ /* 0x000fca0007f1e0ff */
[----:B------:R-:W-:Y:S01]  /*2cee0*/  IMAD.X R19, RZ, RZ, R19, P0 ;  /* 0x000000ffff137224 */ /* 0x000fe200000e0613 */
[----:B------:R-:W-:-:S04]  /*2cef0*/  ISETP.GE.U32.AND P0, PT, R18, R16, PT ;  /* 0x000000101200720c */ /* 0x000fc80003f06070 */
[----:B------:R-:W-:-:S13]  /*2cf00*/  ISETP.GE.U32.AND.EX P0, PT, R19, R17, PT, P0 ;  /* 0x000000111300720c */ /* 0x000fda0003f06100 */
[----:B------:R-:W-:Y:S05]  /*2cf10*/  @!P0 BRA `(.L_x_30171) ;  /* 0xfffffffc00948947 */ /* 0x000fea000383ffff */
.L_x_30168:
[----:B------:R-:W-:Y:S05]  /*2cf20*/  BSYNC.RECONVERGENT B6 ;  /* 0x0000000000067941 */ /* 0x000fea0003800200 */
.L_x_30167:
        /* <DEDUP_REMOVED lines=20> */
.L_x_30173:
[----:B------:R-:W-:Y:S05]  /*2d070*/  BSYNC.RECONVERGENT B6 ;  /* 0x0000000000067941 */ /* 0x000fea0003800200 */
.L_x_30172:
        /* <DEDUP_REMOVED lines=20> */
.L_x_30175:
[----:B------:R-:W-:Y:S05]  /*2d1c0*/  BSYNC.RECONVERGENT B6 ;  /* 0x0000000000067941 */ /* 0x000fea0003800200 */
.L_x_30174:
        /* <DEDUP_REMOVED lines=23> */
.L_x_30177:
[----:B------:R-:W-:Y:S05]  /*2d340*/  BSYNC.RECONVERGENT B6 ;  /* 0x0000000000067941 */ /* 0x000fea0003800200 */
.L_x_30176:
        /* <DEDUP_REMOVED lines=25> */
.L_x_30205:
        /* <DEDUP_REMOVED lines=28> */
.L_x_30182:
[----:B------:R-:W-:Y:S01]  /*2d6a0*/  MOV R16, R14 ;  /* 0x0000000e00107202 */ /* 0x000fe20000000f00 */
[----:B------:R-:W-:Y:S01]  /*2d6b0*/  IMAD.MOV.U32 R3, RZ, RZ, R19 ;  /* 0x000000ffff037224 */ /* 0x000fe200078e0013 */
[----:B------:R-:W-:Y:S02]  /*2d6c0*/  MOV R4, R18 ;  /* 0x0000001200047202 */ /* 0x000fe40000000f00 */
[----:B------:R-:W-:-:S07]  /*2d6d0*/  MOV R0, 0x2d6f0 ;  /* 0x0002d6f000007802 */ /* 0x000fce0000000f00 */
[----:B------:R-:W-:Y:S05]  /*2d6e0*/  CALL.REL.NOINC `($__internal_70_$__cuda_sm20_div_s64) ;  /* 0x000000dc00c47944 */ /* 0x000fea0003c00000 */
[----:B------:R-:W-:Y:S02]  /*2d6f0*/  MOV R20, R4 ;  /* 0x0000000400147202 */ /* 0x000fe40000000f00 */
[----:B------:R-:W-:-:S07]  /*2d700*/  MOV R21, R3 ;  /* 0x0000000300157202 */ /* 0x000fce0000000f00 */
.L_x_30183:
[----:B------:R-:W-:Y:S05]  /*2d710*/  BSYNC.RECONVERGENT B1 ;  /* 0x0000000000017941 */ /* 0x000fea0003800200 */
.L_x_30181:
        /* <DEDUP_REMOVED lines=44> */
.L_x_30185:
        /* <DEDUP_REMOVED lines=8> */
.L_x_30186:
[----:B------:R-:W-:Y:S05]  /*2da60*/  BSYNC.RECONVERGENT B1 ;  /* 0x0000000000017941 */ /* 0x000fea0003800200 */
.L_x_30184:
        /* <DEDUP_REMOVED lines=44> */
.L_x_30188:
        /* <DEDUP_REMOVED lines=8> */
.L_x_30189:
[----:B------:R-:W-:Y:S05]  /*2ddb0*/  BSYNC.RECONVERGENT B1 ;  /* 0x0000000000017941 */ /* 0x000fea0003800200 */
.L_x_30187:
        /* <DEDUP_REMOVED lines=44> */
.L_x_30191:
        /* <DEDUP_REMOVED lines=8> */
.L_x_30192:
[----:B------:R-:W-:Y:S05]  /*2e100*/  BSYNC.RECONVERGENT B1 ;  /* 0x0000000000017941 */ /* 0x000fea0003800200 */
.L_x_30190:
        /* <DEDUP_REMOVED lines=44> */
.L_x_30194:
        /* <DEDUP_REMOVED lines=8> */
.L_x_30195:
[----:B------:R-:W-:Y:S05]  /*2e450*/  BSYNC.RECONVERGENT B1 ;  /* 0x0000000000017941 */ /* 0x000fea0003800200 */
.L_x_30193:
        /* <DEDUP_REMOVED lines=44> */
.L_x_30197:
        /* <DEDUP_REMOVED lines=8> */
.L_x_30198:
[----:B------:R-:W-:Y:S05]  /*2e7a0*/  BSYNC.RECONVERGENT B1 ;  /* 0x0000000000017941 */ /* 0x000fea0003800200 */
.L_x_30196:
        /* <DEDUP_REMOVED lines=45> */
.L_x_30200:
[----:B------:R-:W-:Y:S01]  /*2ea80*/  MOV R16, R18 ;  /* 0x0000001200107202 */ /* 0x000fe20000000f00 */
[----:B------:R-:W-:Y:S01]  /*2ea90*/  IMAD.MOV.U32 R4, RZ, RZ, R14 ;  /* 0x000000ffff047224 */ /* 0x000fe200078e000e */
[----:B------:R-:W-:Y:S02]  /*2eaa0*/  MOV R5, R19 ;  /* 0x0000001300057202 */ /* 0x000fe40000000f00 */
[----:B------:R-:W-:Y:S02]  /*2eab0*/  MOV R3, R15 ;  /* 0x0000000f00037202 */ /* 0x000fe40000000f00 */
[----:B------:R-:W-:-:S07]  /*2eac0*/  MOV R0, 0x2eae0 ;  /* 0x0002eae000007802 */ /* 0x000fce0000000f00 */
[----:B------:R-:W-:Y:S05]  /*2ead0*/  CALL.REL.NOINC `($__internal_70_$__cuda_sm20_div_s64) ;  /* 0x000000c800c87944 */ /* 0x000fea0003c00000 */
[----:B------:R-:W-:Y:S01]  /*2eae0*/  MOV R22, R4 ;  /* 0x0000000400167202 */ /* 0x000fe20000000f00 */
[----:B------:R-:W-:-:S07]  /*2eaf0*/  IMAD.MOV.U32 R23, RZ, RZ, R3 ;  /* 0x000000ffff177224 */ /* 0x000fce00078e0003 */
.L_x_30201:
[----:B------:R-:W-:Y:S05]  /*2eb00*/  BSYNC.RECONVERGENT B1 ;  /* 0x0000000000017941 */ /* 0x000fea0003800200 */
.L_x_30199:
        /* <DEDUP_REMOVED lines=44> */
.L_x_30203:
        /* <DEDUP_REMOVED lines=8> */
.L_x_30204:
[----:B------:R-:W-:Y:S05]  /*2ee50*/  BSYNC.RECONVERGENT B1 ;  /* 0x0000000000017941 */ /* 0x000fea0003800200 */
.L_x_30202:
        /* <DEDUP_REMOVED lines=23> */
.L_x_30180:
[----:B------:R-:W-:-:S07]  /*2efd0*/  IADD3 R28, PT, PT, R10, 0x3, RZ ;  /* 0x000000030a1c7810 */ /* 0x000fce0007ffe0ff */
.L_x_30179:
        /* <DEDUP_REMOVED lines=31> */
.L_x_30208:
[----:B------:R-:W-:Y:S01]  /*2f1d0*/  MOV R16, R14 ;  /* 0x0000000e00107202 */ /* 0x000fe20000000f00 */
[----:B------:R-:W-:Y:S01]  /*2f1e0*/  IMAD.MOV.U32 R4, RZ, RZ, R20 ;  /* 0x000000ffff047224 */ /* 0x000fe200078e0014 */
[----:B------:R-:W-:Y:S02]  /*2f1f0*/  MOV R3, R21 ;  /* 0x0000001500037202 */ /* 0x000fe40000000f00 */
[----:B------:R-:W-:-:S07]  /*2f200*/  MOV R0, 0x2f220 ;  /* 0x0002f22000007802 */ /* 0x000fce0000000f00 */
[----:B------:R-:W-:Y:S05]  /*2f210*/  CALL.REL.NOINC `($__internal_70_$__cuda_sm20_div_s64) ;  /* 0x000000c000f87944 */ /* 0x000fea0003c00000 */
[----:B------:R-:W-:Y:S01]  /*2f220*/  MOV R18, R4 ;  /* 0x0000000400127202 */ /* 0x000fe20000000f00 */
[----:B------:R-:W-:-:S07]  /*2f230*/  IMAD.MOV.U32 R19, RZ, RZ, R3 ;  /* 0x000000ffff137224 */ /* 0x000fce00078e0003 */
.L_x_30209:
[----:B------:R-:W-:Y:S05]  /*2f240*/  BSYNC.RECONVERGENT B0 ;  /* 0x0000000000007941 */ /* 0x000fea0003800200 */
.L_x_30207:
        /* <DEDUP_REMOVED lines=44> */
.L_x_30211:
        /* <DEDUP_REMOVED lines=8> */
.L_x_30212:
[----:B------:R-:W-:Y:S05]  /*2f590*/  BSYNC.RECONVERGENT B0 ;  /* 0x0000000000007941 */ /* 0x000fea0003800200 */
.L_x_30210:
        /* <DEDUP_REMOVED lines=44> */
.L_x_30214:
        /* <DEDUP_REMOVED lines=8> */
.L_x_30215:
[----:B------:R-:W-:Y:S05]  /*2f8e0*/  BSYNC.RECONVERGENT B0 ;  /* 0x0000000000007941 */ /* 0x000fea0003800200 */
.L_x_30213:
        /* <DEDUP_REMOVED lines=44> */
.L_x_30217:
        /* <DEDUP_REMOVED lines=8> */
.L_x_30218:
[----:B------:R-:W-:Y:S05]  /*2fc30*/  BSYNC.RECONVERGENT B0 ;  /* 0x0000000000007941 */ /* 0x000fea0003800200 */
.L_x_30216:
        /* <DEDUP_REMOVED lines=18> */
.L_x_30206:
        /* <DEDUP_REMOVED lines=31> */
.L_x_30221:
[----:B------:R-:W-:Y:S01]  /*2ff50*/  MOV R16, R14 ;  /* 0x0000000e00107202 */ /* 0x000fe20000000f00 */
[----:B------:R-:W-:Y:S01]  /*2ff60*/  IMAD.MOV.U32 R4, RZ, RZ, R20 ;  /* 0x000000ffff047224 */ /* 0x000fe200078e0014 */
[----:B------:R-:W-:Y:S02]  /*2ff70*/  MOV R3, R21 ;  /* 0x0000001500037202 */ /* 0x000fe40000000f00 */
[----:B------:R-:W-:-:S07]  /*2ff80*/  MOV R0, 0x2ffa0 ;  /* 0x0002ffa000007802 */ /* 0x000fce0000000f00 */
[----:B------:R-:W-:Y:S05]  /*2ff90*/  CALL.REL.NOINC `($__internal_70_$__cuda_sm20_div_s64) ;  /* 0x000000b400987944 */ /* 0x000fea0003c00000 */
[----:B------:R-:W-:Y:S01]  /*2ffa0*/  MOV R10, R4 ;  /* 0x00000004000a7202 */ /* 0x000fe20000000f00 */
[----:B------:R-:W-:-:S07]  /*2ffb0*/  IMAD.MOV.U32 R11, RZ, RZ, R3 ;  /* 0x000000ffff0b7224 */ /* 0x000fce00078e0003 */
.L_x_30222:
[----:B------:R-:W-:Y:S05]  /*2ffc0*/  BSYNC.RECONVERGENT B0 ;  /* 0x0000000000007941 */ /* 0x000fea0003800200 */
.L_x_30220:
        /* <DEDUP_REMOVED lines=44> */
.L_x_30224:
        /* <DEDUP_REMOVED lines=8> */
.L_x_30225:
[----:B------:R-:W-:Y:S05]  /*30310*/  BSYNC.RECONVERGENT B0 ;  /* 0x0000000000007941 */ /* 0x000fea0003800200 */
.L_x_30223:
        /* <DEDUP_REMOVED lines=18> */
.L_x_30219:
        /* <DEDUP_REMOVED lines=31> */
.L_x_30227:
[----:B------:R-:W-:Y:S01]  /*30630*/  MOV R3, R6 ;  /* 0x0000000600037202 */ /* 0x000fe20000000f00 */
[----:B------:R-:W-:Y:S01]  /*30640*/  IMAD.MOV.U32 R0, RZ, RZ, R7 ;  /* 0x000000ffff007224 */ /* 0x000fe200078e0007 */
[----:B------:R-:W-:Y:S02]  /*30650*/  MOV R12, R14 ;  /* 0x0000000e000c7202 */ /* 0x000fe40000000f00 */
[----:B------:R-:W-:Y:S02]  /*30660*/  MOV R16, R5 ;  /* 0x0000000500107202 */ /* 0x000fe40000000f00 */
[----:B------:R-:W-:-:S07]  /*30670*/  MOV R13, 0x30690 ;  /* 0x00030690000d7802 */ /* 0x000fce0000000f00 */
[----:B------:R-:W-:Y:S05]  /*30680*/  CALL.REL.NOINC `($__internal_71_$__cuda_sm20_rem_s64) ;  /* 0x000000b4002c7944 */ /* 0x000fea0003c00000 */
[----:B------:R-:W-:Y:S01]  /*30690*/  IMAD.MOV.U32 R4, RZ, RZ, R3 ;  /* 0x000000ffff047224 */ /* 0x000fe200078e0003 */
[----:B------:R-:W-:-:S07]  /*306a0*/  MOV R5, R0 ;  /* 0x0000000000057202 */ /* 0x000fce0000000f00 */
.L_x_30228:
[----:B------:R-:W-:Y:S05]  /*306b0*/  BSYNC.RECONVERGENT B0 ;  /* 0x0000000000007941 */ /* 0x000fea0003800200 */
.L_x_30226:
        /* <DEDUP_REMOVED lines=10> */
.L_x_30178:
        /* <DEDUP_REMOVED lines=12> */
.L_x_30233:
        /* <DEDUP_REMOVED lines=21> */
.L_x_30232:
[----:B------:R-:W-:Y:S05]  /*30970*/  BSYNC.RECONVERGENT B7 ;  /* 0x0000000000077941 */ /* 0x000fea0003800200 */
.L_x_30231:
[----:B------:R-:W-:-:S04]  /*30980*/  IADD3 R16, P0, PT, R16, 0x4, RZ ;  /* 0x0000000410107810 */ /* 0x000fc80007f1e0ff */
[----:B------:R-:W-:Y:S02]  /*30990*/  IADD3.X R17, PT, PT, RZ, R17, RZ, P0, !PT ;  /* 0x00000011ff117210 */ /* 0x000fe400007fe4ff */
[----:B------:R-:W-:-:S04]  /*309a0*/  ISETP.GE.U32.AND P0, PT, R16, R18, PT ;  /* 0x000000121000720c */ /* 0x000fc80003f06070 */
[----:B------:R-:W-:-:S13]  /*309b0*/  ISETP.GE.U32.AND.EX P0, PT, R17, R19, PT, P0 ;  /* 0x000000131100720c */ /* 0x000fda0003f06100 */
[----:B------:R-:W-:Y:S05]  /*309c0*/  @!P0 BRA `(.L_x_30233) ;  /* 0xfffffffc00948947 */ /* 0x000fea000383ffff */
.L_x_30230:
[----:B------:R-:W-:Y:S05]  /*309d0*/  BSYNC.RECONVERGENT B6 ;  /* 0x0000000000067941 */ /* 0x000fea0003800200 */
.L_x_30229:
        /* <DEDUP_REMOVED lines=20> */
.L_x_30235:
[----:B------:R-:W-:Y:S05]  /*30b20*/  BSYNC.RECONVERGENT B6 ;  /* 0x0000000000067941 */ /* 0x000fea0003800200 */
.L_x_30234:
        /* <DEDUP_REMOVED lines=20> */
.L_x_30237:
[----:B------:R-:W-:Y:S05]  /*30c70*/  BSYNC.RECONVERGENT B6 ;  /* 0x0000000000067941 */ /* 0x000fea0003800200 */
.L_x_30236:
        /* <DEDUP_REMOVED lines=23> */
.L_x_30239:
[----:B------:R-:W-:Y:S05]  /*30df0*/  BSYNC.RECONVERGENT B6 ;  /* 0x0000000000067941 */ /* 0x000fea0003800200 */
.L_x_30238:
        /* <DEDUP_REMOVED lines=21> */
.L_x_30267:
        /* <DEDUP_REMOVED lines=28> */
.L_x_30244:
[----:B------:R-:W-:Y:S01]  /*31110*/  MOV R16, R24 ;  /* 0x0000001800107202 */ /* 0x000fe20000000f00 */
[----:B------:R-:W-:Y:S01]  /*31120*/  IMAD.MOV.U32 R3, RZ, RZ, R19 ;  /* 0x000000ffff037224 */ /* 0x000fe200078e0013 */
[----:B------:R-:W-:Y:S02]  /*31130*/  MOV R4, R18 ;  /* 0x0000001200047202 */ /* 0x000fe40000000f00 */
[----:B------:R-:W-:-:S07]  /*31140*/  MOV R0, 0x31160 ;  /* 0x0003116000007802 */ /* 0x000fce0000000f00 */
[----:B------:R-:W-:Y:S05]  /*31150*/  CALL.REL.NOINC `($__internal_70_$__cuda_sm20_div_s64) ;  /* 0x000000a400287944 */ /* 0x000fea0003c00000 */
[----:B------:R-:W-:Y:S02]  /*31160*/  MOV R20, R4 ;  /* 0x0000000400147202 */ /* 0x000fe40000000f00 */
[----:B------:R-:W-:-:S07]  /*31170*/  MOV R21, R3 ;  /* 0x0000000300157202 */ /* 0x000fce0000000f00 */
.L_x_30245:
[----:B------:R-:W-:Y:S05]  /*31180*/  BSYNC.RECONVERGENT B1 ;  /* 0x0000000000017941 */ /* 0x000fea0003800200 */
.L_x_30243:
        /* <DEDUP_REMOVED lines=42> */
.L_x_30247:
        /* <DEDUP_REMOVED lines=8> */
.L_x_30248:
[----:B------:R-:W-:Y:S05]  /*314b0*/  BSYNC.RECONVERGENT B1 ;  /* 0x0000000000017941 */ /* 0x000fea0003800200 */
.L_x_30246:
        /* <DEDUP_REMOVED lines=44> */
.L_x_30250:
        /* <DEDUP_REMOVED lines=8> */
.L_x_30251:
[----:B------:R-:W-:Y:S05]  /*31800*/  BSYNC.RECONVERGENT B1 ;  /* 0x0000000000017941 */ /* 0x000fea0003800200 */
.L_x_30249:
        /* <DEDUP_REMOVED lines=44> */
.L_x_30253:
        /* <DEDUP_REMOVED lines=8> */
.L_x_30254:
[----:B------:R-:W-:Y:S05]  /*31b50*/  BSYNC.RECONVERGENT B1 ;  /* 0x0000000000017941 */ /* 0x000fea0003800200 */
.L_x_30252:
        /* <DEDUP_REMOVED lines=44> */
.L_x_30256:
        /* <DEDUP_REMOVED lines=8> */
.L_x_30257:
[----:B------:R-:W-:Y:S05]  /*31ea0*/  BSYNC.RECONVERGENT B1 ;  /* 0x0000000000017941 */ /* 0x000fea0003800200 */
.L_x_30255:
        /* <DEDUP_REMOVED lines=44> */
.L_x_30259:
        /* <DEDUP_REMOVED lines=8> */
.L_x_30260:
[----:B------:R-:W-:Y:S05]  /*321f0*/  BSYNC.RECONVERGENT B1 ;  /* 0x0000000000017941 */ /* 0x000fea0003800200 */
.L_x_30258:
        /* <DEDUP_REMOVED lines=44> */
.L_x_30262:
        /* <DEDUP_REMOVED lines=8> */
.L_x_30263:
[----:B------:R-:W-:Y:S05]  /*32540*/  BSYNC.RECONVERGENT B1 ;  /* 0x0000000000017941 */ /* 0x000fea0003800200 */
.L_x_30261:
        /* <DEDUP_REMOVED lines=44> */
.L_x_30265:
        /* <DEDUP_REMOVED lines=8> */
.L_x_30266:
[----:B------:R-:W-:Y:S05]  /*32890*/  BSYNC.RECONVERGENT B1 ;  /* 0x0000000000017941 */ /* 0x000fea0003800200 */
.L_x_30264:
        /* <DEDUP_REMOVED lines=21> */
.L_x_30242:
[----:B------:R-:W-:-:S07]  /*329f0*/  VIADD R14, R15, 0x3 ;  /* 0x000000030f0e7836 */ /* 0x000fce0000000000 */
.L_x_30241:
        /* <DEDUP_REMOVED lines=31> */
.L_x_30270:
[----:B------:R-:W-:Y:S01]  /*32bf0*/  IMAD.MOV.U32 R16, RZ, RZ, R24 ;  /* 0x000000ffff107224 */ /* 0x000fe200078e0018 */
[----:B------:R-:W-:Y:S02]  /*32c00*/  MOV R4, R18 ;  /* 0x0000001200047202 */ /* 0x000fe40000000f00 */
[----:B------:R-:W-:Y:S02]  /*32c10*/  MOV R3, R19 ;  /* 0x0000001300037202 */ /* 0x000fe40000000f00 */
[----:B------:R-:W-:-:S07]  /*32c20*/  MOV R0, 0x32c40 ;  /* 0x00032c4000007802 */ /* 0x000fce0000000f00 */
[----:B------:R-:W-:Y:S05]  /*32c30*/  CALL.REL.NOINC `($__internal_70_$__cuda_sm20_div_s64) ;  /* 0x0000008800707944 */ /* 0x000fea0003c00000 */
[----:B------:R-:W-:Y:S01]  /*32c40*/  IMAD.MOV.U32 R20, RZ, RZ, R4 ;  /* 0x000000ffff147224 */ /* 0x000fe200078e0004 */
[----:B------:R-:W-:-:S07]  /*32c50*/  MOV R21, R3 ;  /* 0x0000000300157202 */ /* 0x000fce0000000f00 */
.L_x_30271:
[----:B------:R-:W-:Y:S05]  /*32c60*/  BSYNC.RECONVERGENT B0 ;  /* 0x0000000000007941 */ /* 0x000fea0003800200 */
.L_x_30269:
        /* <DEDUP_REMOVED lines=42> */
.L_x_30273:
        /* <DEDUP_REMOVED lines=8> */
.L_x_30274:
[----:B------:R-:W-:Y:S05]  /*32f90*/  BSYNC.RECONVERGENT B0 ;  /* 0x0000000000007941 */ /* 0x000fea0003800200 */
.L_x_30272:
        /* <DEDUP_REMOVED lines=44> */
.L_x_30276:
        /* <DEDUP_REMOVED lines=8> */
.L_x_30277:
[----:B------:R-:W-:Y:S05]  /*332e0*/  BSYNC.RECONVERGENT B0 ;  /* 0x0000000000007941 */ /* 0x000fea0003800200 */
.L_x_30275:
        /* <DEDUP_REMOVED lines=44> */
.L_x_30279:
        /* <DEDUP_REMOVED lines=8> */
.L_x_30280:
[----:B------:R-:W-:Y:S05]  /*33630*/  BSYNC.RECONVERGENT B0 ;  /* 0x0000000000007941 */ /* 0x000fea0003800200 */
.L_x_30278:
        /* <DEDUP_REMOVED lines=17> */
.L_x_30268:
        /* <DEDUP_REMOVED lines=31> */
.L_x_30283:
[----:B------:R-:W-:Y:S01]  /*33940*/  IMAD.MOV.U32 R16, RZ, RZ, R24 ;  /* 0x000000ffff107224 */ /* 0x000fe200078e0018 */
[----:B------:R-:W-:Y:S02]  /*33950*/  MOV R4, R18 ;  /* 0x0000001200047202 */ /* 0x000fe40000000f00 */
[----:B------:R-:W-:Y:S02]  /*33960*/  MOV R3, R19 ;  /* 0x0000001300037202 */ /* 0x000fe40000000f00 */
[----:B------:R-:W-:-:S07]  /*33970*/  MOV R0, 0x33990 ;  /* 0x0003399000007802 */ /* 0x000fce0000000f00 */
[----:B------:R-:W-:Y:S05]  /*33980*/  CALL.REL.NOINC `($__internal_70_$__cuda_sm20_div_s64) ;  /* 0x0000007c001c7944 */ /* 0x000fea0003c00000 */
[----:B------:R-:W-:Y:S01]  /*33990*/  IMAD.MOV.U32 R20, RZ, RZ, R4 ;  /* 0x000000ffff147224 */ /* 0x000fe200078e0004 */
[----:B------:R-:W-:-:S07]  /*339a0*/  MOV R21, R3 ;  /* 0x0000000300157202 */ /* 0x000fce0000000f00 */
.L_x_30284:
[----:B------:R-:W-:Y:S05]  /*339b0*/  BSYNC.RECONVERGENT B0 ;  /* 0x0000000000007941 */ /* 0x000fea0003800200 */
.L_x_30282:
        /* <DEDUP_REMOVED lines=42> */
.L_x_30286:
        /* <DEDUP_REMOVED lines=8> */
.L_x_30287:
[----:B------:R-:W-:Y:S05]  /*33ce0*/  BSYNC.RECONVERGENT B0 ;  /* 0x0000000000007941 */ /* 0x000fea0003800200 */
.L_x_30285:
        /* <DEDUP_REMOVED lines=17> */
.L_x_30281:
        /* <DEDUP_REMOVED lines=31> */
.L_x_30289:
[----:B------:R-:W-:Y:S01]  /*33ff0*/  IMAD.MOV.U32 R3, RZ, RZ, R6 ;  /* 0x000000ffff037224 */ /* 0x000fe200078e0006 */
[----:B------:R-:W-:Y:S01]  /*34000*/  MOV R0, R7 ;  /* 0x0000000700007202 */ /* 0x000fe20000000f00 */
[----:B------:R-:W-:Y:S01]  /*34010*/  IMAD.MOV.U32 R16, RZ, RZ, R5 ;  /* 0x000000ffff107224 */ /* 0x000fe200078e0005 */
[----:B------:R-:W-:Y:S02]  /*34020*/  MOV R12, R24 ;  /* 0x00000018000c7202 */ /* 0x000fe40000000f00 */
[----:B------:R-:W-:-:S07]  /*34030*/  MOV R13, 0x34050 ;  /* 0x00034050000d7802 */ /* 0x000fce0000000f00 */
[----:B------:R-:W-:Y:S05]  /*34040*/  CALL.REL.NOINC `($__internal_71_$__cuda_sm20_rem_s64) ;  /* 0x0000007800bc7944 */ /* 0x000fea0003c00000 */
[----:B------:R-:W-:Y:S02]  /*34050*/  MOV R4, R3 ;  /* 0x0000000300047202 */ /* 0x000fe40000000f00 */
[----:B------:R-:W-:-:S07]  /*34060*/  MOV R5, R0 ;  /* 0x0000000000057202 */ /* 0x000fce0000000f00 */
.L_x_30290:
[----:B------:R-:W-:Y:S05]  /*34070*/  BSYNC.RECONVERGENT B0 ;  /* 0x0000000000007941 */ /* 0x000fea0003800200 */
.L_x_30288:
[----:B------:R-:W0:Y:S02]  /*34080*/  LDC.64 R6, c[0x0][0x3b0] ;  /* 0x0000ec00ff067b82 */ /* 0x000e240000000a00 */
[----:B0-----:R-:W-:-:S06]  /*34090*/  IMAD.WIDE.U32 R6, R14, 0x8, R6 ;  /* 0x000000080e067825 */ /* 0x001fcc00078e0006 */
[----:B------:R-:W2:Y:S02]  /*340a0*/  LDG.E.64 R6, desc[UR36][R6.64] ;  /* 0x0000002406067981 */ /* 0x000ea4000c1e1b00 */
[----:B--2---:R-:W-:Y:S02]  /*340b0*/  IMAD R3, R5, R6, RZ ;  /* 0x0000000605037224 */ /* 0x004fe400078e02ff */
[----:B------:R-:W-:-:S04]  /*340c0*/  IMAD.WIDE.U32 R10, R6, R4, R10 ;  /* 0x00000004060a7225 */ /* 0x000fc800078e000a */
[----:B------:R-:W-:-:S04]  /*340d0*/  IMAD R3, R7, R4, R3 ;  /* 0x0000000407037224 */ /* 0x000fc800078e0203 */
[----:B------:R-:W-:-:S07]  /*340e0*/  IMAD.IADD R11, R11, 0x1, R3 ;  /* 0x000000010b0b7824 */ /* 0x000fce00078e0203 */
.L_x_30240:
        /* <DEDUP_REMOVED lines=12> */
.L_x_30295:
        /* <DEDUP_REMOVED lines=21> */
.L_x_30294:
[----:B------:R-:W-:Y:S05]  /*34300*/  BSYNC.RECONVERGENT B7 ;  /* 0x0000000000077941 */ /* 0x000fea0003800200 */
.L_x_30293:
[----:B------:R-:W-:-:S04]  /*34310*/  IADD3 R16, P0, PT, R16, 0x4, RZ ;  /* 0x0000000410107810 */ /* 0x000fc80007f1e0ff */
[----:B------:R-:W-:Y:S02]  /*34320*/  IADD3.X R17, PT, PT, RZ, R17, RZ, P0, !PT ;  /* 0x00000011ff117210 */ /* 0x000fe400007fe4ff */
[----:B------:R-:W-:-:S04]  /*34330*/  ISETP.GE.U32.AND P0, PT, R16, R18, PT ;  /* 0x000000121000720c */ /* 0x000fc80003f06070 */
[----:B------:R-:W-:-:S13]  /*34340*/  ISETP.GE.U32.AND.EX P0, PT, R17, R19, PT, P0 ;  /* 0x000000131100720c */ /* 0x000fda0003f06100 */
[----:B------:R-:W-:Y:S05]  /*34350*/  @!P0 BRA `(.L_x_30295) ;  /* 0xfffffffc00948947 */ /* 0x000fea000383ffff */
.L_x_30292:
[----:B------:R-:W-:Y:S05]  /*34360*/  BSYNC.RECONVERGENT B6 ;  /* 0x0000000000067941 */ /* 0x000fea0003800200 */
.L_x_30291:
        /* <DEDUP_REMOVED lines=20> */
.L_x_30297:
[----:B------:R-:W-:Y:S05]  /*344b0*/  BSYNC.RECONVERGENT B6 ;  /* 0x0000000000067941 */ /* 0x000fea0003800200 */
.L_x_30296:
        /* <DEDUP_REMOVED lines=20> */
.L_x_30299:
[----:B------:R-:W-:Y:S05]  /*34600*/  BSYNC.RECONVERGENT B6 ;  /* 0x0000000000067941 */ /* 0x000fea0003800200 */
.L_x_30298:
        /* <DEDUP_REMOVED lines=23> */
.L_x_30301:
[----:B------:R-:W-:Y:S05]  /*34780*/  BSYNC.RECONVERGENT B6 ;  /* 0x0000000000067941 */ /* 0x000fea0003800200 */
.L_x_30300:
        /* <DEDUP_REMOVED lines=21> */
.L_x_30329:
        /* <DEDUP_REMOVED lines=28> */
.L_x_30306:
[----:B------:R-:W-:Y:S01]  /*34aa0*/  MOV R16, R24 ;  /* 0x0000001800107202 */ /* 0x000fe20000000f00 */
[----:B------:R-:W-:Y:S01]  /*34ab0*/  IMAD.MOV.U32 R4, RZ, RZ, R18 ;  /* 0x000000ffff047224 */ /* 0x000fe200078e0012 */
[----:B------:R-:W-:Y:S02]  /*34ac0*/  MOV R3, R19 ;  /* 0x0000001300037202 */ /* 0x000fe40000000f00 */
[----:B------:R-:W-:-:S07]  /*34ad0*/  MOV R0, 0x34af0 ;  /* 0x00034af000007802 */ /* 0x000fce0000000f00 */
[----:B------:R-:W-:Y:S05]  /*34ae0*/  CALL.REL.NOINC `($__internal_70_$__cuda_sm20_div_s64) ;  /* 0x0000006800c47944 */ /* 0x000fea0003c00000 */
[----:B------:R-:W-:Y:S01]  /*34af0*/  MOV R20, R4 ;  /* 0x0000000400147202 */ /* 0x000fe20000000f00 */
[----:B------:R-:W-:-:S07]  /*34b00*/  IMAD.MOV.U32 R21, RZ, RZ, R3 ;  /* 0x000000ffff157224 */ /* 0x000fce00078e0003 */
.L_x_30307:
[----:B------:R-:W-:Y:S05]  /*34b10*/  BSYNC.RECONVERGENT B1 ;  /* 0x0000000000017941 */ /* 0x000fea0003800200 */
.L_x_30305:
        /* <DEDUP_REMOVED lines=42> */
.L_x_30309:
[----:B------:R-:W-:Y:S01]  /*34dc0*/  MOV R16, R20 ;  /* 0x0000001400107202 */ /* 0x000fe20000000f00 */
[----:B------:R-:W-:Y:S01]  /*34dd0*/  IMAD.MOV.U32 R5, RZ, RZ, R21 ;  /* 0x000000ffff057224 */ /* 0x000fe200078e0015 */
[----:B------:R-:W-:Y:S02]  /*34de0*/  MOV R4, R22 ;  /* 0x0000001600047202 */ /* 0x000fe40000000f00 */
[----:B------:R-:W-:Y:S02]  /*34df0*/  MOV R3, R23 ;  /* 0x0000001700037202 */ /* 0x000fe40000000f00 */
[----:B------:R-:W-:-:S07]  /*34e00*/  MOV R0, 0x34e20 ;  /* 0x00034e2000007802 */ /* 0x000fce0000000f00 */
[----:B------:R-:W-:Y:S05]  /*34e10*/  CALL.REL.NOINC `($__internal_70_$__cuda_sm20_div_s64) ;  /* 0x0000006400f87944 */ /* 0x000fea0003c00000 */
[----:B------:R-:W-:Y:S01]  /*34e20*/  IMAD.MOV.U32 R18, RZ, RZ, R4 ;  /* 0x000000ffff127224 */ /* 0x000fe200078e0004 */
[----:B------:R-:W-:-:S07]  /*34e30*/  MOV R19, R3 ;  /* 0x0000000300137202 */ /* 0x000fce0000000f00 */
.L_x_30310:
[----:B------:R-:W-:Y:S05]  /*34e40*/  BSYNC.RECONVERGENT B1 ;  /* 0x0000000000017941 */ /* 0x000fea0003800200 */
.L_x_30308:
        /* <DEDUP_REMOVED lines=44> */
.L_x_30312:
        /* <DEDUP_REMOVED lines=8> */
.L_x_30313:
[----:B------:R-:W-:Y:S05]  /*35190*/  BSYNC.RECONVERGENT B1 ;  /* 0x0000000000017941 */ /* 0x000fea0003800200 */
.L_x_30311:
        /* <DEDUP_REMOVED lines=44> */
.L_x_30315:
        /* <DEDUP_REMOVED lines=8> */
.L_x_30316:
[----:B------:R-:W-:Y:S05]  /*354e0*/  BSYNC.RECONVERGENT B1 ;  /* 0x0000000000017941 */ /* 0x000fea0003800200 */
.L_x_30314:
        /* <DEDUP_REMOVED lines=44> */
.L_x_30318:
        /* <DEDUP_REMOVED lines=8> */
.L_x_30319:
[----:B------:R-:W-:Y:S05]  /*35830*/  BSYNC.RECONVERGENT B1 ;  /* 0x0000000000017941 */ /* 0x000fea0003800200 */
.L_x_30317:
        /* <DEDUP_REMOVED lines=44> */
.L_x_30321:
        /* <DEDUP_REMOVED lines=8> */
.L_x_30322:
[----:B------:R-:W-:Y:S05]  /*35b80*/  BSYNC.RECONVERGENT B1 ;  /* 0x0000000000017941 */ /* 0x000fea0003800200 */
.L_x_30320:
        /* <DEDUP_REMOVED lines=44> */
.L_x_30324:
        /* <DEDUP_REMOVED lines=8> */
.L_x_30325:
[----:B------:R-:W-:Y:S05]  /*35ed0*/  BSYNC.RECONVERGENT B1 ;  /* 0x0000000000017941 */ /* 0x000fea0003800200 */
.L_x_30323:
        /* <DEDUP_REMOVED lines=44> */
.L_x_30327:
        /* <DEDUP_REMOVED lines=8> */
.L_x_30328:
[----:B------:R-:W-:Y:S05]  /*36220*/  BSYNC.RECONVERGENT B1 ;  /* 0x0000000000017941 */ /* 0x000fea0003800200 */
.L_x_30326:
        /* <DEDUP_REMOVED lines=21> */
.L_x_30304:
[----:B------:R-:W-:-:S07]  /*36380*/  IADD3 R14, PT, PT, R15, 0x3, RZ ;  /* 0x000000030f0e7810 */ /* 0x000fce0007ffe0ff */
.L_x_30303:
        /* <DEDUP_REMOVED lines=31> */
.L_x_30332:
[----:B------:R-:W-:Y:S01]  /*36580*/  MOV R16, R24 ;  /* 0x0000001800107202 */ /* 0x000fe20000000f00 */
[----:B------:R-:W-:Y:S01]  /*36590*/  IMAD.MOV.U32 R3, RZ, RZ, R19 ;  /* 0x000000ffff037224 */ /* 0x000fe200078e0013 */
[----:B------:R-:W-:Y:S02]  /*365a0*/  MOV R4, R18 ;  /* 0x0000001200047202 */ /* 0x000fe40000000f00 */
[----:B------:R-:W-:-:S07]  /*365b0*/  MOV R0, 0x365d0 ;  /* 0x000365d000007802 */ /* 0x000fce0000000f00 */
[----:B------:R-:W-:Y:S05]  /*365c0*/  CALL.REL.NOINC `($__internal_70_$__cuda_sm20_div_s64) ;  /* 0x00000050000c7944 */ /* 0x000fea0003c00000 */
[----:B------:R-:W-:Y:S02]  /*365d0*/  MOV R20, R4 ;  /* 0x0000000400147202 */ /* 0x000fe40000000f00 */
[----:B------:R-:W-:-:S07]  /*365e0*/  MOV R21, R3 ;  /* 0x0000000300157202 */ /* 0x000fce0000000f00 */
.L_x_30333:
[----:B------:R-:W-:Y:S05]  /*365f0*/  BSYNC.RECONVERGENT B0 ;  /* 0x0000000000007941 */ /* 0x000fea0003800200 */
.L_x_30331:
        /* <DEDUP_REMOVED lines=42> */
.L_x_30335:
        /* <DEDUP_REMOVED lines=8> */
.L_x_30336:
[----:B------:R-:W-:Y:S05]  /*36920*/  BSYNC.RECONVERGENT B0 ;  /* 0x0000000000007941 */ /* 0x000fea0003800200 */
.L_x_30334:
        /* <DEDUP_REMOVED lines=44> */
.L_x_30338:
        /* <DEDUP_REMOVED lines=8> */
.L_x_30339:
[----:B------:R-:W-:Y:S05]  /*36c70*/  BSYNC.RECONVERGENT B0 ;  /* 0x0000000000007941 */ /* 0x000fea0003800200 */
.L_x_30337:
        /* <DEDUP_REMOVED lines=44> */
.L_x_30341:
        /* <DEDUP_REMOVED lines=8> */
.L_x_30342:
[----:B------:R-:W-:Y:S05]  /*36fc0*/  BSYNC.RECONVERGENT B0 ;  /* 0x0000000000007941 */ /* 0x000fea0003800200 */
.L_x_30340:
        /* <DEDUP_REMOVED lines=17> */
.L_x_30330:
        /* <DEDUP_REMOVED lines=31> */
.L_x_30345:
[----:B------:R-:W-:Y:S01]  /*372d0*/  MOV R16, R24 ;  /* 0x0000001800107202 */ /* 0x000fe20000000f00 */
[----:B------:R-:W-:Y:S01]  /*372e0*/  IMAD.MOV.U32 R3, RZ, RZ, R19 ;  /* 0x000000ffff037224 */ /* 0x000fe200078e0013 */
[----:B------:R-:W-:Y:S02]  /*372f0*/  MOV R4, R18 ;  /* 0x0000001200047202 */ /* 0x000fe40000000f00 */
[----:B------:R-:W-:-:S07]  /*37300*/  MOV R0, 0x37320 ;  /* 0x0003732000007802 */ /* 0x000fce0000000f00 */
[----:B------:R-:W-:Y:S05]  /*37310*/  CALL.REL.NOINC `($__internal_70_$__cuda_sm20_div_s64) ;  /* 0x0000004000b87944 */ /* 0x000fea0003c00000 */
[----:B------:R-:W-:Y:S02]  /*37320*/  MOV R20, R4 ;  /* 0x0000000400147202 */ /* 0x000fe40000000f00 */
[----:B------:R-:W-:-:S07]  /*37330*/  MOV R21, R3 ;  /* 0x0000000300157202 */ /* 0x000fce0000000f00 */
.L_x_30346:
[----:B------:R-:W-:Y:S05]  /*37340*/  BSYNC.RECONVERGENT B0 ;  /* 0x0000000000007941 */ /* 0x000fea0003800200 */
.L_x_30344:
        /* <DEDUP_REMOVED lines=42> */
.L_x_30348:
        /* <DEDUP_REMOVED lines=8> */
.L_x_30349:
[----:B------:R-:W-:Y:S05]  /*37670*/  BSYNC.RECONVERGENT B0 ;  /* 0x0000000000007941 */ /* 0x000fea0003800200 */
.L_x_30347:
        /* <DEDUP_REMOVED lines=17> */
.L_x_30343:
        /* <DEDUP_REMOVED lines=31> */
.L_x_30351:
        /* <DEDUP_REMOVED lines=8> */
.L_x_30352:
[----:B------:R-:W-:Y:S05]  /*37a00*/  BSYNC.RECONVERGENT B0 ;  /* 0x0000000000007941 */ /* 0x000fea0003800200 */
.L_x_30350:
[----:B------:R-:W0:Y:S02]  /*37a10*/  LDC.64 R6, c[0x0][0x3b0] ;  /* 0x0000ec00ff067b82 */ /* 0x000e240000000a00 */
[----:B0-----:R-:W-:-:S06]  /*37a20*/  IMAD.WIDE.U32 R6, R14, 0x8, R6 ;  /* 0x000000080e067825 */ /* 0x001fcc00078e0006 */
[----:B------:R-:W2:Y:S02]  /*37a30*/  LDG.E.64 R6, desc[UR36][R6.64] ;  /* 0x0000002406067981 */ /* 0x000ea4000c1e1b00 */
[----:B--2---:R-:W-:Y:S02]  /*37a40*/  IMAD R3, R5, R6, RZ ;  /* 0x0000000605037224 */ /* 0x004fe400078e02ff */
[----:B------:R-:W-:-:S04]  /*37a50*/  IMAD.WIDE.U32 R10, R6, R4, R10 ;  /* 0x00000004060a7225 */ /* 0x000fc800078e000a */
[----:B------:R-:W-:-:S05]  /*37a60*/  IMAD R3, R7, R4, R3 ;  /* 0x0000000407037224 */ /* 0x000fca00078e0203 */
[----:B------:R-:W-:-:S07]  /*37a70*/  IADD3 R11, PT, PT, R11, R3, RZ ;  /* 0x000000030b0b7210 */ /* 0x000fce0007ffe0ff */
.L_x_30302:
        /* <DEDUP_REMOVED lines=12> */
.L_x_30357:
        /* <DEDUP_REMOVED lines=21> */
.L_x_30356:
[----:B------:R-:W-:Y:S05]  /*37c90*/  BSYNC.RECONVERGENT B7 ;  /* 0x0000000000077941 */ /* 0x000fea0003800200 */
.L_x_30355:
[----:B------:R-:W-:-:S05]  /*37ca0*/  IADD3 R16, P0, PT, R16, 0x4, RZ ;  /* 0x0000000410107810 */ /* 0x000fca0007f1e0ff */
[----:B------:R-:W-:Y:S01]  /*37cb0*/  IMAD.X R17, RZ, RZ, R17, P0 ;  /* 0x000000ffff117224 */ /* 0x000fe200000e0611 */
[----:B------:R-:W-:-:S04]  /*37cc0*/  ISETP.GE.U32.AND P0, PT, R16, R18, PT ;  /* 0x000000121000720c */ /* 0x000fc80003f06070 */
[----:B------:R-:W-:-:S13]  /*37cd0*/  ISETP.GE.U32.AND.EX P0, PT, R17, R19, PT, P0 ;  /* 0x000000131100720c */ /* 0x000fda0003f06100 */
[----:B------:R-:W-:Y:S05]  /*37ce0*/  @!P0 BRA `(.L_x_30357) ;  /* 0xfffffffc00948947 */ /* 0x000fea000383ffff */
.L_x_30354:
[----:B------:R-:W-:Y:S05]  /*37cf0*/  BSYNC.RECONVERGENT B6 ;  /* 0x0000000000067941 */ /* 0x000fea0003800200 */
.L_x_30353:
        /* <DEDUP_REMOVED lines=20> */
.L_x_30359:
[----:B------:R-:W-:Y:S05]  /*37e40*/  BSYNC.RECONVERGENT B6 ;  /* 0x0000000000067941 */ /* 0x000fea0003800200 */
.L_x_30358:
        /* <DEDUP_REMOVED lines=20> */
.L_x_30361:
[----:B------:R-:W-:Y:S05]  /*37f90*/  BSYNC.RECONVERGENT B6 ;  /* 0x0000000000067941 */ /* 0x000fea0003800200 */
.L_x_30360:
        /* <DEDUP_REMOVED lines=23> */
.L_x_30363:
[----:B------:R-:W-:Y:S05]  /*38110*/  BSYNC.RECONVERGENT B6 ;  /* 0x0000000000067941 */ /* 0x000fea0003800200 */
.L_x_30362:
        /* <DEDUP_REMOVED lines=22> */
.L_x_30391:
        /* <DEDUP_REMOVED lines=27> */
.L_x_30368:
[----:B------:R-:W-:Y:S01]  /*38430*/  MOV R16, R32 ;  /* 0x0000002000107202 */ /* 0x000fe20000000f00 */
[----:B------:R-:W-:Y:S01]  /*38440*/  IMAD.MOV.U32 R4, RZ, RZ, R28 ;  /* 0x000000ffff047224 */ /* 0x000fe200078e001c */
[----:B------:R-:W-:Y:S02]  /*38450*/  MOV R3, R29 ;  /* 0x0000001d00037202 */ /* 0x000fe40000000f00 */
[----:B------:R-:W-:-:S07]  /*38460*/  MOV R0, 0x38480 ;  /* 0x0003848000007802 */ /* 0x000fce0000000f00 */
[----:B--2---:R-:W-:Y:S05]  /*38470*/  CALL.REL.NOINC `($__internal_70_$__cuda_sm20_div_s64) ;  /* 0x0000003000607944 */ /* 0x004fea0003c00000 */
[----:B------:R-:W-:Y:S01]  /*38480*/  MOV R20, R4 ;  /* 0x0000000400147202 */ /* 0x000fe20000000f00 */
[----:B------:R-:W-:-:S07]  /*38490*/  IMAD.MOV.U32 R21, RZ, RZ, R3 ;  /* 0x000000ffff157224 */ /* 0x000fce00078e0003 */
.L_x_30369:
[----:B------:R-:W-:Y:S05]  /*384a0*/  BSYNC.RECONVERGENT B1 ;  /* 0x0000000000017941 */ /* 0x000fea0003800200 */
.L_x_30367:
        /* <DEDUP_REMOVED lines=40> */
.L_x_30371:
        /* <DEDUP_REMOVED lines=8> */
.L_x_30372:
[----:B------:R-:W-:Y:S05]  /*387b0*/  BSYNC.RECONVERGENT B1 ;  /* 0x0000000000017941 */ /* 0x000fea0003800200 */
.L_x_30370:
        /* <DEDUP_REMOVED lines=42> */
.L_x_30374:
        /* <DEDUP_REMOVED lines=8> */
.L_x_30375:
[----:B------:R-:W-:Y:S05]  /*38ae0*/  BSYNC.RECONVERGENT B1 ;  /* 0x0000000000017941 */ /* 0x000fea0003800200 */
.L_x_30373:
        /* <DEDUP_REMOVED lines=42> */
.L_x_30377:
        /* <DEDUP_REMOVED lines=8> */
.L_x_30378:
[----:B------:R-:W-:Y:S05]  /*38e10*/  BSYNC.RECONVERGENT B1 ;  /* 0x0000000000017941 */ /* 0x000fea0003800200 */
.L_x_30376:
        /* <DEDUP_REMOVED lines=42> */
.L_x_30380:
        /* <DEDUP_REMOVED lines=8> */
.L_x_30381:
[----:B------:R-:W-:Y:S05]  /*39140*/  BSYNC.RECONVERGENT B1 ;  /* 0x0000000000017941 */ /* 0x000fea0003800200 */
.L_x_30379:
        /* <DEDUP_REMOVED lines=42> */
.L_x_30383:
        /* <DEDUP_REMOVED lines=8> */
.L_x_30384:
[----:B------:R-:W-:Y:S05]  /*39470*/  BSYNC.RECONVERGENT B1 ;  /* 0x0000000000017941 */ /* 0x000fea0003800200 */
.L_x_30382:
        /* <DEDUP_REMOVED lines=42> */
.L_x_30386:
        /* <DEDUP_REMOVED lines=8> */
.L_x_30387:
[----:B------:R-:W-:Y:S05]  /*397a0*/  BSYNC.RECONVERGENT B1 ;  /* 0x0000000000017941 */ /* 0x000fea0003800200 */
.L_x_30385:
        /* <DEDUP_REMOVED lines=42> */
.L_x_30389:
        /* <DEDUP_REMOVED lines=8> */
.L_x_30390:
[----:B------:R-:W-:Y:S05]  /*39ad0*/  BSYNC.RECONVERGENT B1 ;  /* 0x0000000000017941 */ /* 0x000fea0003800200 */
.L_x_30388:
        /* <DEDUP_REMOVED lines=20> */
.L_x_30366:
[----:B------:R-:W-:-:S07]  /*39c20*/  IADD3 R2, PT, PT, R14, 0x3, RZ ;  /* 0x000000030e027810 */ /* 0x000fce0007ffe0ff */
.L_x_30365:
        /* <DEDUP_REMOVED lines=31> */
.L_x_30394:
[----:B------:R-:W-:Y:S01]  /*39e20*/  MOV R16, R32 ;  /* 0x0000002000107202 */ /* 0x000fe20000000f00 */
[----:B------:R-:W-:Y:S01]  /*39e30*/  IMAD.MOV.U32 R3, RZ, RZ, R15 ;  /* 0x000000ffff037224 */ /* 0x000fe200078e000f */
[----:B------:R-:W-:Y:S02]  /*39e40*/  MOV R4, R14 ;  /* 0x0000000e00047202 */ /* 0x000fe40000000f00 */
[----:B------:R-:W-:-:S07]  /*39e50*/  MOV R0, 0x39e70 ;  /* 0x00039e7000007802 */ /* 0x000fce0000000f00 */
[----:B------:R-:W-:Y:S05]  /*39e60*/  CALL.REL.NOINC `($__internal_70_$__cuda_sm20_div_s64) ;  /* 0x0000001400e47944 */ /* 0x000fea0003c00000 */
[----:B------:R-:W-:Y:S02]  /*39e70*/  MOV R18, R4 ;  /* 0x0000000400127202 */ /* 0x000fe40000000f00 */
[----:B------:R-:W-:-:S07]  /*39e80*/  MOV R19, R3 ;  /* 0x0000000300137202 */ /* 0x000fce0000000f00 */
.L_x_30395:
[----:B------:R-:W-:Y:S05]  /*39e90*/  BSYNC.RECONVERGENT B0 ;  /* 0x0000000000007941 */ /* 0x000fea0003800200 */
.L_x_30393:
        /* <DEDUP_REMOVED lines=42> */
.L_x_30397:
        /* <DEDUP_REMOVED lines=8> */
.L_x_30398:
[----:B------:R-:W-:Y:S05]  /*3a1c0*/  BSYNC.RECONVERGENT B0 ;  /* 0x0000000000007941 */ /* 0x000fea0003800200 */
.L_x_30396:
        /* <DEDUP_REMOVED lines=44> */
.L_x_30400:
        /* <DEDUP_REMOVED lines=8> */
.L_x_30401:
[----:B------:R-:W-:Y:S05]  /*3a510*/  BSYNC.RECONVERGENT B0 ;  /* 0x0000000000007941 */ /* 0x000fea0003800200 */
.L_x_30399:
        /* <DEDUP_REMOVED lines=44> */
.L_x_30403:
        /* <DEDUP_REMOVED lines=8> */
.L_x_30404:
[----:B------:R-:W-:Y:S05]  /*3a860*/  BSYNC.RECONVERGENT B0 ;  /* 0x0000000000007941 */ /* 0x000fea0003800200 */
.L_x_30402:
        /* <DEDUP_REMOVED lines=17> */
.L_x_30392:
        /* <DEDUP_REMOVED lines=31> */
.L_x_30407:
[----:B------:R-:W-:Y:S01]  /*3ab70*/  MOV R16, R32 ;  /* 0x0000002000107202 */ /* 0x000fe20000000f00 */
[----:B------:R-:W-:Y:S01]  /*3ab80*/  IMAD.MOV.U32 R3, RZ, RZ, R15 ;  /* 0x000000ffff037224 */ /* 0x000fe200078e000f */
[----:B------:R-:W-:Y:S02]  /*3ab90*/  MOV R4, R14 ;  /* 0x0000000e00047202 */ /* 0x000fe40000000f00 */
[----:B------:R-:W-:-:S07]  /*3aba0*/  MOV R0, 0x3abc0 ;  /* 0x0003abc000007802 */ /* 0x000fce0000000f00 */
[----:B------:R-:W-:Y:S05]  /*3abb0*/  CALL.REL.NOINC `($__internal_70_$__cuda_sm20_div_s64) ;  /* 0x0000000800907944 */ /* 0x000fea0003c00000 */
[----:B------:R-:W-:Y:S02]  /*3abc0*/  MOV R18, R4 ;  /* 0x0000000400127202 */ /* 0x000fe40000000f00 */
[----:B------:R-:W-:-:S07]  /*3abd0*/  MOV R19, R3 ;  /* 0x0000000300137202 */ /* 0x000fce0000000f00 */
.L_x_30408:
[----:B------:R-:W-:Y:S05]  /*3abe0*/  BSYNC.RECONVERGENT B0 ;  /* 0x0000000000007941 */ /* 0x000fea0003800200 */
.L_x_30406:
        /* <DEDUP_REMOVED lines=42> */
.L_x_30410:
        /* <DEDUP_REMOVED lines=8> */
.L_x_30411:
[----:B------:R-:W-:Y:S05]  /*3af10*/  BSYNC.RECONVERGENT B0 ;  /* 0x0000000000007941 */ /* 0x000fea0003800200 */
.L_x_30409:
        /* <DEDUP_REMOVED lines=17> */
.L_x_30405:
        /* <DEDUP_REMOVED lines=31> */
.L_x_30413:
        /* <DEDUP_REMOVED lines=8> */
.L_x_30414:
[----:B------:R-:W-:Y:S05]  /*3b2a0*/  BSYNC.RECONVERGENT B0 ;  /* 0x0000000000007941 */ /* 0x000fea0003800200 */
.L_x_30412:
[----:B------:R-:W0:Y:S02]  /*3b2b0*/  LDC.64 R6, c[0x0][0x3b0] ;  /* 0x0000ec00ff067b82 */ /* 0x000e240000000a00 */
[----:B0-----:R-:W-:-:S06]  /*3b2c0*/  IMAD.WIDE.U32 R2, R2, 0x8, R6 ;  /* 0x0000000802027825 */ /* 0x001fcc00078e0006 */
[----:B------:R-:W2:Y:S02]  /*3b2d0*/  LDG.E.64 R2, desc[UR36][R2.64] ;  /* 0x0000002402027981 */ /* 0x000ea4000c1e1b00 */
[----:B--2---:R-:W-:Y:S02]  /*3b2e0*/  IMAD R5, R5, R2, RZ ;  /* 0x0000000205057224 */ /* 0x004fe400078e02ff */
[----:B------:R-:W-:-:S04]  /*3b2f0*/  IMAD.WIDE.U32 R10, R2, R4, R10 ;  /* 0x00000004020a7225 */ /* 0x000fc800078e000a */
[----:B------:R-:W-:-:S05]  /*3b300*/  IMAD R5, R3, R4, R5 ;  /* 0x0000000403057224 */ /* 0x000fca00078e0205 */
[----:B------:R-:W-:-:S07]  /*3b310*/  IADD3 R11, PT, PT, R11, R5, RZ ;  /* 0x000000050b0b7210 */ /* 0x000fce0007ffe0ff */
.L_x_30364:
        /* <DEDUP_REMOVED lines=12> */
.L_x_30419:
        /* <DEDUP_REMOVED lines=21> */
.L_x_30418:
[----:B------:R-:W-:Y:S05]  /*3b530*/  BSYNC.RECONVERGENT B7 ;  /* 0x0000000000077941 */ /* 0x000fea0003800200 */
.L_x_30417:
[----:B------:R-:W-:-:S05]  /*3b540*/  IADD3 R16, P0, PT, R16, 0x4, RZ ;  /* 0x0000000410107810 */ /* 0x000fca0007f1e0ff */
[----:B------:R-:W-:Y:S01]  /*3b550*/  IMAD.X R17, RZ, RZ, R17, P0 ;  /* 0x000000ffff117224 */ /* 0x000fe200000e0611 */
[----:B------:R-:W-:-:S04]  /*3b560*/  ISETP.GE.U32.AND P0, PT, R16, R18, PT ;  /* 0x000000121000720c */ /* 0x000fc80003f06070 */
[----:B------:R-:W-:-:S13]  /*3b570*/  ISETP.GE.U32.AND.EX P0, PT, R17, R19, PT, P0 ;  /* 0x000000131100720c */ /* 0x000fda0003f06100 */
[----:B------:R-:W-:Y:S05]  /*3b580*/  @!P0 BRA `(.L_x_30419) ;  /* 0xfffffffc00948947 */ /* 0x000fea000383ffff */
.L_x_30416:
[----:B------:R-:W-:Y:S05]  /*3b590*/  BSYNC.RECONVERGENT B6 ;  /* 0x0000000000067941 */ /* 0x000fea0003800200 */
.L_x_30415:
[----:B------:R-:W0:Y:S02]  /*3b5a0*/  LDC.64 R2, c[0x0][0x3c8] ;  /* 0x0000f200ff027b82 */ /* 0x000e240000000a00 */
[----:B0-----:R-:W-:-:S04]  /*3b5b0*/  IMAD.WIDE.U32 R2, R75, 0x4, R2 ;  /* 0x000000044b027825 */ /* 0x001fc800078e0002 */
[----:B------:R-:W-:-:S05]  /*3b5c0*/  IMAD.WIDE.U32 R2, R72, 0x10, R2 ;  /* 0x0000001048027825 */ /* 0x000fca00078e0002 */
[----:B------:R-:W-:Y:S04]  /*3b5d0*/  STG.E.128 desc[UR36][R2.64], RZ ;  /* 0x000000ff02007986 */ /* 0x000fe8000c101d24 */
[----:B------:R-:W-:Y:S01]  /*3b5e0*/  STG.E.128 desc[UR36][R2.64+0x800], RZ ;  /* 0x000800ff02007986 */ /* 0x000fe2000c101d24 */
[----:B------:R-:W-:Y:S05]  /*3b5f0*/  EXIT ;  /* 0x000000000000794d */ /* 0x000fea0003800000 */
        .weak           $__internal_70_$__cuda_sm20_div_s64
        .type           $__internal_70_$__cuda_sm20_div_s64,@function
        .size           $__internal_70_$__cuda_sm20_div_s64,($__internal_71_$__cuda_sm20_rem_s64 - $__internal_70_$__cuda_sm20_div_s64)
$__internal_70_$__cuda_sm20_div_s64:
        /* <DEDUP_REMOVED lines=83> */
[----:B------:R-:W-:Y:S06]  /*3bb30*/  RET.REL.NODEC R6 `(_ZN2at6native29vectorized_elementwise_kernelILi4EZZZNS0_67_GLOBAL__N__bb565c37_34_ValidateCompressedIndicesKernel_cu_33a4b88b42_validate_compressed_sparse_indices_kernelILNS2_8CDimNameE0ENS2_18CUDAKernelLauncherENS2_14EmptyVecKernelENS2_8DummyVecELm0EEEvRKNS_6TensorESA_lllENKUlvE1_clEvENKUlvE_clEvEUliiiiiE_St5arrayIPcLm6EEEEviT0_T1_) ;  /* 0xfffffc4406307950 */ /* 0x000fec0003c3ffff */
        .weak           $__internal_71_$__cuda_sm20_rem_s64
        .type           $__internal_71_$__cuda_sm20_rem_s64,@function
        .size           $__internal_71_$__cuda_sm20_rem_s64,(.L_x_40091 - $__internal_71_$__cuda_sm20_rem_s64)
$__internal_71_$__cuda_sm20_rem_s64:
        /* <DEDUP_REMOVED lines=77> */
[----:B------:R-:W-:Y:S05]  /*3c010*/  RET.REL.NODEC R4 `(_ZN2at6native29vectorized_elementwise_kernelILi4EZZZNS0_67_GLOBAL__N__bb565c37_34_ValidateCompressedIndicesKernel_cu_33a4b88b42_validate_compressed_sparse_indices_kernelILNS2_8CDimNameE0ENS2_18CUDAKernelLauncherENS2_14EmptyVecKernelENS2_8DummyVecELm0EEEvRKNS_6TensorESA_lllENKUlvE1_clEvENKUlvE_clEvEUliiiiiE_St5arrayIPcLm6EEEEviT0_T1_) ;  /* 0xfffffc3c04f87950 */ /* 0x000fea0003c3ffff */
.L_x_30420:
        /* <DEDUP_REMOVED lines=14> */
.L_x_40091:


//--------------------- .text._ZN2at6native29vectorized_elementwise_kernelILi8EZZZNS0_67_GLOBAL__N__bb565c37_34_ValidateCompressedIndicesKernel_cu_33a4b88b42_validate_compressed_sparse_indices_kernelILNS2_8CDimNameE0ENS2_18CUDAKernelLauncherENS2_14EmptyVecKernelENS2_8DummyVecELm0EEEvRKNS_6TensorESA_lllENKUlvE1_clEvENKUlvE_clEvEUliiiiiE_St5arrayIPcLm6EEEEviT0_T1_ --------------------------
	.section	.text._ZN2at6native29vectorized_elementwise_kernelILi8EZZZNS0_67_GLOBAL__N__bb565c37_34_ValidateCompressedIndicesKernel_cu_33a4b88b42_validate_compressed_sparse_indices_kernelILNS2_8CDimNameE0ENS2_18CUDAKernelLauncherENS2_14EmptyVecKernelENS2_8DummyVecELm0EEEvRKNS_6TensorESA_lllENKUlvE1_clEvENKUlvE_clEvEUliiiiiE_St5arrayIPcLm6EEEEviT0_T1_,"ax",@progbits
	.align	128
        .global         _ZN2at6native29vectorized_elementwise_kernelILi8EZZZNS0_67_GLOBAL__N__bb565c37_34_ValidateCompressedIndicesKernel_cu_33a4b88b42_validate_compressed_sparse_indices_kernelILNS2_8CDimNameE0ENS2_18CUDAKernelLauncherENS2_14EmptyVecKernelENS2_8DummyVecELm0EEEvRKNS_6TensorESA_lllENKUlvE1_clEvENKUlvE_clEvEUliiiiiE_St5arrayIPcLm6EEEEviT0_T1_
        .type           _ZN2at6native29vectorized_elementwise_kernelILi8EZZZNS0_67_GLOBAL__N__bb565c37_34_ValidateCompressedIndicesKernel_cu_33a4b88b42_validate_compressed_sparse_indices_kernelILNS2_8CDimNameE0ENS2_18CUDAKernelLauncherENS2_14EmptyVecKernelENS2_8DummyVecELm0EEEvRKNS_6TensorESA_lllENKUlvE1_clEvENKUlvE_clEvEUliiiiiE_St5arrayIPcLm6EEEEviT0_T1_,@function
        .size           _ZN2at6native29vectorized_elementwise_kernelILi8EZZZNS0_67_GLOBAL__N__bb565c37_34_ValidateCompressedIndicesKernel_cu_33a4b88b42_validate_compressed_sparse_indices_kernelILNS2_8CDimNameE0ENS2_18CUDAKernelLauncherENS2_14EmptyVecKernelENS2_8DummyVecELm0EEEvRKNS_6TensorESA_lllENKUlvE1_clEvENKUlvE_clEvEUliiiiiE_St5arrayIPcLm6EEEEviT0_T1_,(.L_x_40093 - _ZN2at6native29vectorized_elementwise_kernelILi8EZZZNS0_67_GLOBAL__N__bb565c37_34_ValidateCompressedIndicesKernel_cu_33a4b88b42_validate_compressed_sparse_indices_kernelILNS2_8CDimNameE0ENS2_18CUDAKernelLauncherENS2_14EmptyVecKernelENS2_8DummyVecELm0EEEvRKNS_6TensorESA_lllENKUlvE1_clEvENKUlvE_clEvEUliiiiiE_St5arrayIPcLm6EEEEviT0_T1_)
        .other          _ZN2at6native29vectorized_elementwise_kernelILi8EZZZNS0_67_GLOBAL__N__bb565c37_34_ValidateCompressedIndicesKernel_cu_33a4b88b42_validate_compressed_sparse_indices_kernelILNS2_8CDimNameE0ENS2_18CUDAKernelLauncherENS2_14EmptyVecKernelENS2_8DummyVecELm0EEEvRKNS_6TensorESA_lllENKUlvE1_clEvENKUlvE_clEvEUliiiiiE_St5arrayIPcLm6EEEEviT0_T1_,@"STO_CUDA_ENTRY STV_DEFAULT"
_ZN2at6native29vectorized_elementwise_kernelILi8EZZZNS0_67_GLOBAL__N__bb565c37_34_ValidateCompressedIndicesKernel_cu_33a4b88b42_validate_compressed_sparse_indices_kernelILNS2_8CDimNameE0ENS2_18CUDAKernelLauncherENS2_14EmptyVecKernelENS2_8DummyVecELm0EEEvRKNS_6TensorESA_lllENKUlvE1_clEvENKUlvE_clEvEUliiiiiE_St5arrayIPcLm6EEEEviT0_T1_:
.text._ZN2at6native29vectorized_elementwise_kernelILi8EZZZNS0_67_GLOBAL__N__bb565c37_34_ValidateCompressedIndicesKernel_cu_33a4b88b42_validate_compressed_sparse_indices_kernelILNS2_8CDimNameE0ENS2_18CUDAKernelLauncherENS2_14EmptyVecKernelENS2_8DummyVecELm0EEEvRKNS_6TensorESA_lllENKUlvE1_clEvENKUlvE_clEvEUliiiiiE_St5arrayIPcLm6EEEEviT0_T1_:
        /* <DEDUP_REMOVED lines=229> */
.L_x_30425:
[----:B------:R-:W-:Y:S05]  /*0e50*/  BSYNC.RECONVERGENT B7 ;  /* 0x0000000000077941 */ /* 0x000fea0003800200 */
.L_x_30424:
        /* <DEDUP_REMOVED lines=20> */
.L_x_30427:
[----:B------:R-:W-:Y:S05]  /*0fa0*/  BSYNC.RECONVERGENT B7 ;  /* 0x0000000000077941 */ /* 0x000fea0003800200 */
.L_x_30426:
        /* <DEDUP_REMOVED lines=23> */
.L_x_30429:
[----:B------:R-:W-:Y:S05]  /*1120*/  BSYNC.RECONVERGENT B7 ;  /* 0x0000000000077941 */ /* 0x000fea0003800200 */
.L_x_30428:
        /* <DEDUP_REMOVED lines=24> */
.L_x_30457:
        /* <DEDUP_REMOVED lines=28> */
.L_x_30434:
[----:B------:R-:W-:Y:S01]  /*1470*/  MOV R16, R14 ;  /* 0x0000000e00107202 */ /* 0x000fe20000000f00 */
[----:B------:R-:W-:Y:S01]  /*1480*/  IMAD.MOV.U32 R4, RZ, RZ, R20 ;  /* 0x000000ffff047224 */ /* 0x000fe200078e0014 */
[----:B------:R-:W-:Y:S02]  /*1490*/  MOV R3, R21 ;  /* 0x0000001500037202 */ /* 0x000fe40000000f00 */
[----:B------:R-:W-:-:S07]  /*14a0*/  MOV R0, 0x14c0 ;  /* 0x000014c000007802 */ /* 0x000fce0000000f00 */
[----:B------:R-:W-:Y:S05]  /*14b0*/  CALL.REL.NOINC `($__internal_72_$__cuda_sm20_div_s64) ;  /* 0x000003a000387944 */ /* 0x000fea0003c00000 */
[----:B------:R-:W-:Y:S01]  /*14c0*/  IMAD.MOV.U32 R22, RZ, RZ, R4 ;  /* 0x000000ffff167224 */ /* 0x000fe200078e0004 */
[----:B------:R-:W-:-:S07]  /*14d0*/  MOV R23, R3 ;  /* 0x0000000300177202 */ /* 0x000fce0000000f00 */
.L_x_30435:
[----:B------:R-:W-:Y:S05]  /*14e0*/  BSYNC.RECONVERGENT B1 ;  /* 0x0000000000017941 */ /* 0x000fea0003800200 */
.L_x_30433:
        /* <DEDUP_REMOVED lines=44> */
.L_x_30437:
[----:B------:R-:W-:Y:S01]  /*17b0*/  MOV R16, R22 ;  /* 0x0000001600107202 */ /* 0x000fe20000000f00 */
[----:B------:R-:W-:Y:S01]  /*17c0*/  IMAD.MOV.U32 R5, RZ, RZ, R23 ;  /* 0x000000ffff057224 */ /* 0x000fe200078e0017 */
[----:B------:R-:W-:Y:S01]  /*17d0*/  MOV R4, R24 ;  /* 0x0000001800047202 */ /* 0x000fe20000000f00 */
[----:B------:R-:W-:Y:S01]  /*17e0*/  IMAD.MOV.U32 R3, RZ, RZ, R25 ;  /* 0x000000ffff037224 */ /* 0x000fe200078e0019 */
[----:B------:R-:W-:-:S07]  /*17f0*/  MOV R0, 0x1810 ;  /* 0x0000181000007802 */ /* 0x000fce0000000f00 */
[----:B------:R-:W-:Y:S05]  /*1800*/  CALL.REL.NOINC `($__internal_72_$__cuda_sm20_div_s64) ;  /* 0x0000039c00647944 */ /* 0x000fea0003c00000 */
[----:B------:R-:W-:Y:S01]  /*1810*/  MOV R20, R4 ;  /* 0x0000000400147202 */ /* 0x000fe20000000f00 */
[----:B------:R-:W-:-:S07]  /*1820*/  IMAD.MOV.U32 R21, RZ, RZ, R3 ;  /* 0x000000ffff157224 */ /* 0x000fce00078e0003 */
.L_x_30438:
[----:B------:R-:W-:Y:S05]  /*1830*/  BSYNC.RECONVERGENT B1 ;  /* 0x0000000000017941 */ /* 0x000fea0003800200 */
.L_x_30436:
        /* <DEDUP_REMOVED lines=44> */
.L_x_30440:
[----:B------:R-:W-:Y:S01]  /*1b00*/  IMAD.MOV.U32 R16, RZ, RZ, R20 ;  /* 0x000000ffff107224 */ /* 0x000fe200078e0014 */
[----:B------:R-:W-:Y:S01]  /*1b10*/  MOV R5, R21 ;  /* 0x0000001500057202 */ /* 0x000fe20000000f00 */
[----:B------:R-:W-:Y:S01]  /*1b20*/  IMAD.MOV.U32 R4, RZ, RZ, R14 ;  /* 0x000000ffff047224 */ /* 0x000fe200078e000e */
[----:B------:R-:W-:Y:S02]  /*1b30*/  MOV R3, R15 ;  /* 0x0000000f00037202 */ /* 0x000fe40000000f00 */
[----:B------:R-:W-:-:S07]  /*1b40*/  MOV R0, 0x1b60 ;  /* 0x00001b6000007802 */ /* 0x000fce0000000f00 */
[----:B------:R-:W-:Y:S05]  /*1b50*/  CALL.REL.NOINC `($__internal_72_$__cuda_sm20_div_s64) ;  /* 0x0000039800907944 */ /* 0x000fea0003c00000 */
[----:B------:R-:W-:Y:S01]  /*1b60*/  IMAD.MOV.U32 R24, RZ, RZ, R4 ;  /* 0x000000ffff187224 */ /* 0x000fe200078e0004 */
[----:B------:R-:W-:-:S07]  /*1b70*/  MOV R25, R3 ;  /* 0x0000000300197202 */ /* 0x000fce0000000f00 */
.L_x_30441:
[----:B------:R-:W-:Y:S05]  /*1b80*/  BSYNC.RECONVERGENT B1 ;  /* 0x0000000000017941 */ /* 0x000fea0003800200 */
.L_x_30439:
        /* <DEDUP_REMOVED lines=43> */
.L_x_30443:
        /* <DEDUP_REMOVED lines=8> */
.L_x_30444:
[----:B------:R-:W-:Y:S05]  /*1ec0*/  BSYNC.RECONVERGENT B1 ;  /* 0x0000000000017941 */ /* 0x000fea0003800200 */
.L_x_30442:
        /* <DEDUP_REMOVED lines=44> */
.L_x_30446:
        /* <DEDUP_REMOVED lines=8> */
.L_x_30447:
[----:B------:R-:W-:Y:S05]  /*2210*/  BSYNC.RECONVERGENT B1 ;  /* 0x0000000000017941 */ /* 0x000fea0003800200 */
.L_x_30445:
        /* <DEDUP_REMOVED lines=44> */
.L_x_30449:
        /* <DEDUP_REMOVED lines=8> */
.L_x_30450:
[----:B------:R-:W-:Y:S05]  /*2560*/  BSYNC.RECONVERGENT B1 ;  /* 0x0000000000017941 */ /* 0x000fea0003800200 */
.L_x_30448:
        /* <DEDUP_REMOVED lines=45> */
.L_x_30452:
        /* <DEDUP_REMOVED lines=8> */
.L_x_30453:
[----:B------:R-:W-:Y:S05]  /*28c0*/  BSYNC.RECONVERGENT B1 ;  /* 0x0000000000017941 */ /* 0x000fea0003800200 */
.L_x_30451:
        /* <DEDUP_REMOVED lines=45> */
.L_x_30455:
        /* <DEDUP_REMOVED lines=8> */
.L_x_30456:
[----:B------:R-:W-:Y:S05]  /*2c20*/  BSYNC.RECONVERGENT B1 ;  /* 0x0000000000017941 */ /* 0x000fea0003800200 */
.L_x_30454:
        /* <DEDUP_REMOVED lines=22> */
.L_x_30432:
[----:B------:R-:W-:-:S07]  /*2d90*/  IADD3 R19, PT, PT, R11, 0x3, RZ ;  /* 0x000000030b137810 */ /* 0x000fce0007ffe0ff */
.L_x_30431:
        /* <DEDUP_REMOVED lines=31> */
.L_x_30460:
[----:B------:R-:W-:Y:S01]  /*2f90*/  IMAD.MOV.U32 R16, RZ, RZ, R14 ;  /* 0x000000ffff107224 */ /* 0x000fe200078e000e */
[----:B------:R-:W-:Y:S01]  /*2fa0*/  MOV R4, R22 ;  /* 0x0000001600047202 */ /* 0x000fe20000000f00 */
[----:B------:R-:W-:Y:S01]  /*2fb0*/  IMAD.MOV.U32 R3, RZ, RZ, R23 ;  /* 0x000000ffff037224 */ /* 0x000fe200078e0017 */
[----:B------:R-:W-:-:S07]  /*2fc0*/  MOV R0, 0x2fe0 ;  /* 0x00002fe000007802 */ /* 0x000fce0000000f00 */
[----:B------:R-:W-:Y:S05]  /*2fd0*/  CALL.REL.NOINC `($__internal_72_$__cuda_sm20_div_s64) ;  /* 0x0000038400707944 */ /* 0x000fea0003c00000 */
[----:B------:R-:W-:Y:S01]  /*2fe0*/  MOV R20, R4 ;  /* 0x0000000400147202 */ /* 0x000fe20000000f00 */
[----:B------:R-:W-:-:S07]  /*2ff0*/  IMAD.MOV.U32 R21, RZ, RZ, R3 ;  /* 0x000000ffff157224 */ /* 0x000fce00078e0003 */
.L_x_30461:
[----:B------:R-:W-:Y:S05]  /*3000*/  BSYNC.RECONVERGENT B0 ;  /* 0x0000000000007941 */ /* 0x000fea0003800200 */
.L_x_30459:
        /* <DEDUP_REMOVED lines=44> */
.L_x_30463:
        /* <DEDUP_REMOVED lines=8> */
.L_x_30464:
[----:B------:R-:W-:Y:S05]  /*3350*/  BSYNC.RECONVERGENT B0 ;  /* 0x0000000000007941 */ /* 0x000fea0003800200 */
.L_x_30462:
        /* <DEDUP_REMOVED lines=44> */
.L_x_30466:
        /* <DEDUP_REMOVED lines=8> */
.L_x_30467:
[----:B------:R-:W-:Y:S05]  /*36a0*/  BSYNC.RECONVERGENT B0 ;  /* 0x0000000000007941 */ /* 0x000fea0003800200 */
.L_x_30465:
        /* <DEDUP_REMOVED lines=44> */
.L_x_30469:
        /* <DEDUP_REMOVED lines=8> */
.L_x_30470:
[----:B------:R-:W-:Y:S05]  /*39f0*/  BSYNC.RECONVERGENT B0 ;  /* 0x0000000000007941 */ /* 0x000fea0003800200 */
.L_x_30468:
        /* <DEDUP_REMOVED lines=16> */
.L_x_30458:
        /* <DEDUP_REMOVED lines=31> */
.L_x_30473:
[----:B------:R-:W-:Y:S01]  /*3cf0*/  IMAD.MOV.U32 R16, RZ, RZ, R14 ;  /* 0x000000ffff107224 */ /* 0x000fe200078e000e */
[----:B------:R-:W-:Y:S01]  /*3d00*/  MOV R4, R22 ;  /* 0x0000001600047202 */ /* 0x000fe20000000f00 */
[----:B------:R-:W-:Y:S01]  /*3d10*/  IMAD.MOV.U32 R3, RZ, RZ, R23 ;  /* 0x000000ffff037224 */ /* 0x000fe200078e0017 */
[----:B------:R-:W-:-:S07]  /*3d20*/  MOV R0, 0x3d40 ;  /* 0x00003d4000007802 */ /* 0x000fce0000000f00 */
[----:B------:R-:W-:Y:S05]  /*3d30*/  CALL.REL.NOINC `($__internal_72_$__cuda_sm20_div_s64) ;  /* 0x0000037800187944 */ /* 0x000fea0003c00000 */
[----:B------:R-:W-:Y:S01]  /*3d40*/  MOV R10, R4 ;  /* 0x00000004000a7202 */ /* 0x000fe20000000f00 */
[----:B------:R-:W-:-:S07]  /*3d50*/  IMAD.MOV.U32 R11, RZ, RZ, R3 ;  /* 0x000000ffff0b7224 */ /* 0x000fce00078e0003 */
.L_x_30474:
[----:B------:R-:W-:Y:S05]  /*3d60*/  BSYNC.RECONVERGENT B0 ;  /* 0x0000000000007941 */ /* 0x000fea0003800200 */
.L_x_30472:
        /* <DEDUP_REMOVED lines=44> */
.L_x_30476:
        /* <DEDUP_REMOVED lines=8> */
.L_x_30477:
[----:B------:R-:W-:Y:S05]  /*40b0*/  BSYNC.RECONVERGENT B0 ;  /* 0x0000000000007941 */ /* 0x000fea0003800200 */
.L_x_30475:
        /* <DEDUP_REMOVED lines=16> */
.L_x_30471:
        /* <DEDUP_REMOVED lines=31> */
.L_x_30479:
[----:B------:R-:W-:Y:S01]  /*43b0*/  IMAD.MOV.U32 R3, RZ, RZ, R6 ;  /* 0x000000ffff037224 */ /* 0x000fe200078e0006 */
[----:B------:R-:W-:Y:S01]  /*43c0*/  MOV R0, R7 ;  /* 0x0000000700007202 */ /* 0x000fe20000000f00 */
[----:B------:R-:W-:Y:S01]  /*43d0*/  IMAD.MOV.U32 R12, RZ, RZ, R14 ;  /* 0x000000ffff0c7224 */ /* 0x000fe200078e000e */
[----:B------:R-:W-:Y:S02]  /*43e0*/  MOV R16, R5 ;  /* 0x0000000500107202 */ /* 0x000fe40000000f00 */
[----:B------:R-:W-:-:S07]  /*43f0*/  MOV R13, 0x4410 ;  /* 0x00004410000d7802 */ /* 0x000fce0000000f00 */
[----:B------:R-:W-:Y:S05]  /*4400*/  CALL.REL.NOINC `($__internal_73_$__cuda_sm20_rem_s64) ;  /* 0x0000037400b47944 */ /* 0x000fea0003c00000 */
[----:B------:R-:W-:Y:S01]  /*4410*/  IMAD.MOV.U32 R4, RZ, RZ, R3 ;  /* 0x000000ffff047224 */ /* 0x000fe200078e0003 */
[----:B------:R-:W-:-:S07]  /*4420*/  MOV R5, R0 ;  /* 0x0000000000057202 */ /* 0x000fce0000000f00 */
.L_x_30480:
[----:B------:R-:W-:Y:S05]  /*4430*/  BSYNC.RECONVERGENT B0 ;  /* 0x0000000000007941 */ /* 0x000fea0003800200 */
.L_x_30478:
        /* <DEDUP_REMOVED lines=10> */
.L_x_30430:
        /* <DEDUP_REMOVED lines=11> */
.L_x_30483:
        /* <DEDUP_REMOVED lines=21> */
.L_x_30482:
[----:B------:R-:W-:Y:S05]  /*46e0*/  BSYNC.RECONVERGENT B7 ;  /* 0x0000000000077941 */ /* 0x000fea0003800200 */
.L_x_30481:
[----:B------:R-:W-:-:S05]  /*46f0*/  IADD3 R22, P0, PT, R22, 0x4, RZ ;  /* 0x0000000416167810 */ /* 0x000fca0007f1e0ff */
[----:B------:R-:W-:Y:S01]  /*4700*/  IMAD.X R23, RZ, RZ, R23, P0 ;  /* 0x000000ffff177224 */ /* 0x000fe200000e0617 */
[----:B------:R-:W-:-:S04]  /*4710*/  ISETP.GE.U32.AND P0, PT, R22, R16, PT ;  /* 0x000000101600720c */ /* 0x000fc80003f06070 */
[----:B------:R-:W-:-:S13]  /*4720*/  ISETP.GE.U32.AND.EX P0, PT, R23, R17, PT, P0 ;  /* 0x000000111700720c */ /* 0x000fda0003f06100 */
[----:B------:R-:W-:Y:S05]  /*4730*/  @!P0 BRA `(.L_x_30483) ;  /* 0xfffffffc00948947 */ /* 0x000fea000383ffff */
.L_x_30423:
[----:B------:R-:W-:Y:S05]  /*4740*/  BSYNC.RECONVERGENT B6 ;  /* 0x0000000000067941 */ /* 0x000fea0003800200 */
.L_x_30422:
        /* <DEDUP_REMOVED lines=24> */
.L_x_30487:
[----:B------:R-:W-:Y:S05]  /*48d0*/  BSYNC.RECONVERGENT B7 ;  /* 0x0000000000077941 */ /* 0x000fea0003800200 */
.L_x_30486:
        /* <DEDUP_REMOVED lines=20> */
.L_x_30489:
[----:B------:R-:W-:Y:S05]  /*4a20*/  BSYNC.RECONVERGENT B7 ;  /* 0x0000000000077941 */ /* 0x000fea0003800200 */
.L_x_30488:
        /* <DEDUP_REMOVED lines=23> */
.L_x_30491:
[----:B------:R-:W-:Y:S05]  /*4ba0*/  BSYNC.RECONVERGENT B7 ;  /* 0x0000000000077941 */ /* 0x000fea0003800200 */
.L_x_30490:
        /* <DEDUP_REMOVED lines=24> */
.L_x_30519:
        /* <DEDUP_REMOVED lines=28> */
.L_x_30496:
[----:B------:R-:W-:Y:S01]  /*4ef0*/  IMAD.MOV.U32 R16, RZ, RZ, R14 ;  /* 0x000000ffff107224 */ /* 0x000fe200078e000e */
[----:B------:R-:W-:Y:S01]  /*4f00*/  MOV R4, R20 ;  /* 0x0000001400047202 */ /* 0x000fe20000000f00 */
[----:B------:R-:W-:Y:S01]  /*4f10*/  IMAD.MOV.U32 R3, RZ, RZ, R21 ;  /* 0x000000ffff037224 */ /* 0x000fe200078e0015 */
[----:B------:R-:W-:-:S07]  /*4f20*/  MOV R0, 0x4f40 ;  /* 0x00004f4000007802 */ /* 0x000fce0000000f00 */
[----:B------:R-:W-:Y:S05]  /*4f30*/  CALL.REL.NOINC `($__internal_72_$__cuda_sm20_div_s64) ;  /* 0x0000036400987944 */ /* 0x000fea0003c00000 */
[----:B------:R-:W-:Y:S01]  /*4f40*/  MOV R22, R4 ;  /* 0x0000000400167202 */ /* 0x000fe20000000f00 */
[----:B------:R-:W-:-:S07]  /*4f50*/  IMAD.MOV.U32 R23, RZ, RZ, R3 ;  /* 0x000000ffff177224 */ /* 0x000fce00078e0003 */
.L_x_30497:
[----:B------:R-:W-:Y:S05]  /*4f60*/  BSYNC.RECONVERGENT B1 ;  /* 0x0000000000017941 */ /* 0x000fea0003800200 */
.L_x_30495:
        /* <DEDUP_REMOVED lines=44> */
.L_x_30499:
        /* <DEDUP_REMOVED lines=8> */
.L_x_30500:
[----:B------:R-:W-:Y:S05]  /*52b0*/  BSYNC.RECONVERGENT B1 ;  /* 0x0000000000017941 */ /* 0x000fea0003800200 */
.L_x_30498:
        /* <DEDUP_REMOVED lines=44> */
.L_x_30502:
        /* <DEDUP_REMOVED lines=8> */
.L_x_30503:
[----:B------:R-:W-:Y:S05]  /*5600*/  BSYNC.RECONVERGENT B1 ;  /* 0x0000000000017941 */ /* 0x000fea0003800200 */
.L_x_30501:
        /* <DEDUP_REMOVED lines=43> */
.L_x_30505:
        /* <DEDUP_REMOVED lines=8> */
.L_x_30506:
[----:B------:R-:W-:Y:S05]  /*5940*/  BSYNC.RECONVERGENT B1 ;  /* 0x0000000000017941 */ /* 0x000fea0003800200 */
.L_x_30504:
        /* <DEDUP_REMOVED lines=44> */
.L_x_30508:
        /* <DEDUP_REMOVED lines=8> */
.L_x_30509:
[----:B------:R-:W-:Y:S05]  /*5c90*/  BSYNC.RECONVERGENT B1 ;  /* 0x0000000000017941 */ /* 0x000fea0003800200 */
.L_x_30507:
        /* <DEDUP_REMOVED lines=44> */
.L_x_30511:
        /* <DEDUP_REMOVED lines=8> */
.L_x_30512:
[----:B------:R-:W-:Y:S05]  /*5fe0*/  BSYNC.RECONVERGENT B1 ;  /* 0x0000000000017941 */ /* 0x000fea0003800200 */
.L_x_30510:
        /* <DEDUP_REMOVED lines=45> */
.L_x_30514:
        /* <DEDUP_REMOVED lines=8> */
.L_x_30515:
[----:B------:R-:W-:Y:S05]  /*6340*/  BSYNC.RECONVERGENT B1 ;  /* 0x0000000000017941 */ /* 0x000fea0003800200 */
.L_x_30513:
        /* <DEDUP_REMOVED lines=45> */
.L_x_30517:
        /* <DEDUP_REMOVED lines=8> */
.L_x_30518:
[----:B------:R-:W-:Y:S05]  /*66a0*/  BSYNC.RECONVERGENT B1 ;  /* 0x0000000000017941 */ /* 0x000fea0003800200 */
.L_x_30516:
        /* <DEDUP_REMOVED lines=24> */
.L_x_30494:
[----:B------:R-:W-:-:S07]  /*6830*/  VIADD R19, R11, 0x3 ;  /* 0x000000030b137836 */ /* 0x000fce0000000000 */
.L_x_30493:
        /* <DEDUP_REMOVED lines=31> */
.L_x_30522:
[----:B------:R-:W-:Y:S01]  /*6a30*/  MOV R16, R14 ;  /* 0x0000000e00107202 */ /* 0x000fe20000000f00 */
[----:B------:R-:W-:Y:S01]  /*6a40*/  IMAD.MOV.U32 R4, RZ, RZ, R22 ;  /* 0x000000ffff047224 */ /* 0x000fe200078e0016 */
[----:B------:R-:W-:Y:S02]  /*6a50*/  MOV R3, R23 ;  /* 0x0000001700037202 */ /* 0x000fe40000000f00 */
[----:B------:R-:W-:-:S07]  /*6a60*/  MOV R0, 0x6a80 ;  /* 0x00006a8000007802 */ /* 0x000fce0000000f00 */
[----:B------:R-:W-:Y:S05]  /*6a70*/  CALL.REL.NOINC `($__internal_72_$__cuda_sm20_div_s64) ;  /* 0x0000034800c87944 */ /* 0x000fea0003c00000 */
[----:B------:R-:W-:Y:S01]  /*6a80*/  IMAD.MOV.U32 R20, RZ, RZ, R4 ;  /* 0x000000ffff147224 */ /* 0x000fe200078e0004 */
[----:B------:R-:W-:-:S07]  /*6a90*/  MOV R21, R3 ;  /* 0x0000000300157202 */ /* 0x000fce0000000f00 */
.L_x_30523:
[----:B------:R-:W-:Y:S05]  /*6aa0*/  BSYNC.RECONVERGENT B0 ;  /* 0x0000000000007941 */ /* 0x000fea0003800200 */
.L_x_30521:
        /* <DEDUP_REMOVED lines=44> */
.L_x_30525:
        /* <DEDUP_REMOVED lines=8> */
.L_x_30526:
[----:B------:R-:W-:Y:S05]  /*6df0*/  BSYNC.RECONVERGENT B0 ;  /* 0x0000000000007941 */ /* 0x000fea0003800200 */
.L_x_30524:
        /* <DEDUP_REMOVED lines=44> */
.L_x_30528:
        /* <DEDUP_REMOVED lines=8> */
.L_x_30529:
[----:B------:R-:W-:Y:S05]  /*7140*/  BSYNC.RECONVERGENT B0 ;  /* 0x0000000000007941 */ /* 0x000fea0003800200 */
.L_x_30527:
        /* <DEDUP_REMOVED lines=44> */
.L_x_30531:
        /* <DEDUP_REMOVED lines=8> */
.L_x_30532:
[----:B------:R-:W-:Y:S05]  /*7490*/  BSYNC.RECONVERGENT B0 ;  /* 0x0000000000007941 */ /* 0x000fea0003800200 */
.L_x_30530:
        /* <DEDUP_REMOVED lines=18> */
.L_x_30520:
        /* <DEDUP_REMOVED lines=31> */
.L_x_30535:
[----:B------:R-:W-:Y:S01]  /*77b0*/  MOV R16, R14 ;  /* 0x0000000e00107202 */ /* 0x000fe20000000f00 */
[----:B------:R-:W-:Y:S01]  /*77c0*/  IMAD.MOV.U32 R4, RZ, RZ, R22 ;  /* 0x000000ffff047224 */ /* 0x000fe200078e0016 */
[----:B------:R-:W-:Y:S02]  /*77d0*/  MOV R3, R23 ;  /* 0x0000001700037202 */ /* 0x000fe40000000f00 */
[----:B------:R-:W-:-:S07]  /*77e0*/  MOV R0, 0x7800 ;  /* 0x0000780000007802 */ /* 0x000fce0000000f00 */
[----:B------:R-:W-:Y:S05]  /*77f0*/  CALL.REL.NOINC `($__internal_72_$__cuda_sm20_div_s64) ;  /* 0x0000033c00687944 */ /* 0x000fea0003c00000 */
[----:B------:R-:W-:Y:S01]  /*7800*/  IMAD.MOV.U32 R10, RZ, RZ, R4 ;  /* 0x000000ffff0a7224 */ /* 0x000fe200078e0004 */
[----:B------:R-:W-:-:S07]  /*7810*/  MOV R11, R3 ;  /* 0x00000003000b7202 */ /* 0x000fce0000000f00 */
.L_x_30536:
[----:B------:R-:W-:Y:S05]  /*7820*/  BSYNC.RECONVERGENT B0 ;  /* 0x0000000000007941 */ /* 0x000fea0003800200 */
.L_x_30534:
        /* <DEDUP_REMOVED lines=44> */
.L_x_30538:
        /* <DEDUP_REMOVED lines=8> */
.L_x_30539:
[----:B------:R-:W-:Y:S05]  /*7b70*/  BSYNC.RECONVERGENT B0 ;  /* 0x0000000000007941 */ /* 0x000fea0003800200 */
.L_x_30537:
        /* <DEDUP_REMOVED lines=18> */
.L_x_30533:
        /* <DEDUP_REMOVED lines=31> */
.L_x_30541:
[----:B------:R-:W-:Y:S01]  /*7e90*/  MOV R3, R6 ;  /* 0x0000000600037202 */ /* 0x000fe20000000f00 */
[----:B------:R-:W-:Y:S01]  /*7ea0*/  IMAD.MOV.U32 R0, RZ, RZ, R7 ;  /* 0x000000ffff007224 */ /* 0x000fe200078e0007 */
[----:B------:R-:W-:Y:S01]  /*7eb0*/  MOV R12, R14 ;  /* 0x0000000e000c7202 */ /* 0x000fe20000000f00 */
[----:B------:R-:W-:Y:S01]  /*7ec0*/  IMAD.MOV.U32 R16, RZ, RZ, R5 ;  /* 0x000000ffff107224 */ /* 0x000fe200078e0005 */
[----:B------:R-:W-:-:S07]  /*7ed0*/  MOV R13, 0x7ef0 ;  /* 0x00007ef0000d7802 */ /* 0x000fce0000000f00 */
[----:B------:R-:W-:Y:S05]  /*7ee0*/  CALL.REL.NOINC `($__internal_73_$__cuda_sm20_rem_s64) ;  /* 0x0000033800fc7944 */ /* 0x000fea0003c00000 */
[----:B------:R-:W-:Y:S01]  /*7ef0*/  MOV R4, R3 ;  /* 0x0000000300047202 */ /* 0x000fe20000000f00 */
[----:B------:R-:W-:-:S07]  /*7f00*/  IMAD.MOV.U32 R5, RZ, RZ, R0 ;  /* 0x000000ffff057224 */ /* 0x000fce00078e0000 */
.L_x_30542:
[----:B------:R-:W-:Y:S05]  /*7f10*/  BSYNC.RECONVERGENT B0 ;  /* 0x0000000000007941 */ /* 0x000fea0003800200 */
.L_x_30540:
        /* <DEDUP_REMOVED lines=10> */
.L_x_30492:
        /* <DEDUP_REMOVED lines=11> */
.L_x_30545:
        /* <DEDUP_REMOVED lines=21> */
.L_x_30544:
[----:B------:R-:W-:Y:S05]  /*81c0*/  BSYNC.RECONVERGENT B7 ;  /* 0x0000000000077941 */ /* 0x000fea0003800200 */
.L_x_30543:
[----:B------:R-:W-:-:S04]  /*81d0*/  IADD3 R22, P0, PT, R22, 0x4, RZ ;  /* 0x0000000416167810 */ /* 0x000fc80007f1e0ff */
[----:B------:R-:W-:Y:S02]  /*81e0*/  IADD3.X R23, PT, PT, RZ, R23, RZ, P0, !PT ;  /* 0x00000017ff177210 */ /* 0x000fe400007fe4ff */
[----:B------:R-:W-:-:S04]  /*81f0*/  ISETP.GE.U32.AND P0, PT, R22, R16, PT ;  /* 0x000000101600720c */ /* 0x000fc80003f06070 */
[----:B------:R-:W-:-:S13]  /*8200*/  ISETP.GE.U32.AND.EX P0, PT, R23, R17, PT, P0 ;  /* 0x000000111700720c */ /* 0x000fda0003f06100 */
[----:B------:R-:W-:Y:S05]  /*8210*/  @!P0 BRA `(.L_x_30545) ;  /* 0xfffffffc00948947 */ /* 0x000fea000383ffff */
.L_x_30485:
[----:B------:R-:W-:Y:S05]  /*8220*/  BSYNC.RECONVERGENT B6 ;  /* 0x0000000000067941 */ /* 0x000fea0003800200 */
.L_x_30484:
        /* <DEDUP_REMOVED lines=24> */
.L_x_30549:
[----:B------:R-:W-:Y:S05]  /*83b0*/  BSYNC.RECONVERGENT B7 ;  /* 0x0000000000077941 */ /* 0x000fea0003800200 */
.L_x_30548:
        /* <DEDUP_REMOVED lines=20> */
.L_x_30551:
[----:B------:R-:W-:Y:S05]  /*8500*/  BSYNC.RECONVERGENT B7 ;  /* 0x0000000000077941 */ /* 0x000fea0003800200 */
.L_x_30550:
        /* <DEDUP_REMOVED lines=23> */
.L_x_30553:
[----:B------:R-:W-:Y:S05]  /*8680*/  BSYNC.RECONVERGENT B7 ;  /* 0x0000000000077941 */ /* 0x000fea0003800200 */
.L_x_30552:
        /* <DEDUP_REMOVED lines=24> */
.L_x_30581:
        /* <DEDUP_REMOVED lines=28> */
.L_x_30558:
[----:B------:R-:W-:Y:S01]  /*89d0*/  MOV R16, R14 ;  /* 0x0000000e00107202 */ /* 0x000fe20000000f00 */
[----:B------:R-:W-:Y:S01]  /*89e0*/  IMAD.MOV.U32 R4, RZ, RZ, R20 ;  /* 0x000000ffff047224 */ /* 0x000fe200078e0014 */
[----:B------:R-:W-:Y:S02]  /*89f0*/  MOV R3, R21 ;  /* 0x0000001500037202 */ /* 0x000fe40000000f00 */
[----:B------:R-:W-:-:S07]  /*8a00*/  MOV R0, 0x8a20 ;  /* 0x00008a2000007802 */ /* 0x000fce0000000f00 */
[----:B------:R-:W-:Y:S05]  /*8a10*/  CALL.REL.NOINC `($__internal_72_$__cuda_sm20_div_s64) ;  /* 0x0000032800e07944 */ /* 0x000fea0003c00000 */
[----:B------:R-:W-:Y:S01]  /*8a20*/  IMAD.MOV.U32 R22, RZ, RZ, R4 ;  /* 0x000000ffff167224 */ /* 0x000fe200078e0004 */
[----:B------:R-:W-:-:S07]  /*8a30*/  MOV R23, R3 ;  /* 0x0000000300177202 */ /* 0x000fce0000000f00 */
.L_x_30559:
[----:B------:R-:W-:Y:S05]  /*8a40*/  BSYNC.RECONVERGENT B1 ;  /* 0x0000000000017941 */ /* 0x000fea0003800200 */
.L_x_30557:
        /* <DEDUP_REMOVED lines=44> */
.L_x_30561:
        /* <DEDUP_REMOVED lines=8> */
.L_x_30562:
[----:B------:R-:W-:Y:S05]  /*8d90*/  BSYNC.RECONVERGENT B1 ;  /* 0x0000000000017941 */ /* 0x000fea0003800200 */
.L_x_30560:
        /* <DEDUP_REMOVED lines=44> */
.L_x_30564:
        /* <DEDUP_REMOVED lines=8> */
.L_x_30565:
[----:B------:R-:W-:Y:S05]  /*90e0*/  BSYNC.RECONVERGENT B1 ;  /* 0x0000000000017941 */ /* 0x000fea0003800200 */
.L_x_30563:
        /* <DEDUP_REMOVED lines=44> */
.L_x_30567:
        /* <DEDUP_REMOVED lines=8> */
.L_x_30568:
[----:B------:R-:W-:Y:S05]  /*9430*/  BSYNC.RECONVERGENT B1 ;  /* 0x0000000000017941 */ /* 0x000fea0003800200 */
.L_x_30566:
        /* <DEDUP_REMOVED lines=44> */
.L_x_30570:
        /* <DEDUP_REMOVED lines=8> */
.L_x_30571:
[----:B------:R-:W-:Y:S05]  /*9780*/  BSYNC.RECONVERGENT B1 ;  /* 0x0000000000017941 */ /* 0x000fea0003800200 */
.L_x_30569:
        /* <DEDUP_REMOVED lines=44> */
.L_x_30573:
        /* <DEDUP_REMOVED lines=8> */
.L_x_30574:
[----:B------:R-:W-:Y:S05]  /*9ad0*/  BSYNC.RECONVERGENT B1 ;  /* 0x0000000000017941 */ /* 0x000fea0003800200 */
.L_x_30572:
        /* <DEDUP_REMOVED lines=44> */
.L_x_30576:
        /* <DEDUP_REMOVED lines=8> */
.L_x_30577:
[----:B------:R-:W-:Y:S05]  /*9e20*/  BSYNC.RECONVERGENT B1 ;  /* 0x0000000000017941 */ /* 0x000fea0003800200 */
.L_x_30575:
        /* <DEDUP_REMOVED lines=44> */
.L_x_30579:
        /* <DEDUP_REMOVED lines=8> */
.L_x_30580:
[----:B------:R-:W-:Y:S05]  /*a170*/  BSYNC.RECONVERGENT B1 ;  /* 0x0000000000017941 */ /* 0x000fea0003800200 */
.L_x_30578:
        /* <DEDUP_REMOVED lines=23> */
.L_x_30556:
[----:B------:R-:W-:-:S07]  /*a2f0*/  IADD3 R19, PT, PT, R11, 0x3, RZ ;  /* 0x000000030b137810 */ /* 0x000fce0007ffe0ff */
.L_x_30555:
        /* <DEDUP_REMOVED lines=31> */
.L_x_30584:
[----:B------:R-:W-:Y:S01]  /*a4f0*/  IMAD.MOV.U32 R16, RZ, RZ, R14 ;  /* 0x000000ffff107224 */ /* 0x000fe200078e000e */
[----:B------:R-:W-:Y:S01]  /*a500*/  MOV R4, R22 ;  /* 0x0000001600047202 */ /* 0x000fe20000000f00 */
[----:B------:R-:W-:Y:S01]  /*a510*/  IMAD.MOV.U32 R3, RZ, RZ, R23 ;  /* 0x000000ffff037224 */ /* 0x000fe200078e0017 */
[----:B------:R-:W-:-:S07]  /*a520*/  MOV R0, 0xa540 ;  /* 0x0000a54000007802 */ /* 0x000fce0000000f00 */
[----:B------:R-:W-:Y:S05]  /*a530*/  CALL.REL.NOINC `($__internal_72_$__cuda_sm20_div_s64) ;  /* 0x0000031000187944 */ /* 0x000fea0003c00000 */
[----:B------:R-:W-:Y:S01]  /*a540*/  MOV R20, R4 ;  /* 0x0000000400147202 */ /* 0x000fe20000000f00 */
[----:B------:R-:W-:-:S07]  /*a550*/  IMAD.MOV.U32 R21, RZ, RZ, R3 ;  /* 0x000000ffff157224 */ /* 0x000fce00078e0003 */
.L_x_30585:
[----:B------:R-:W-:Y:S05]  /*a560*/  BSYNC.RECONVERGENT B0 ;  /* 0x0000000000007941 */ /* 0x000fea0003800200 */
.L_x_30583:
        /* <DEDUP_REMOVED lines=44> */
.L_x_30587:
        /* <DEDUP_REMOVED lines=8> */
.L_x_30588:
[----:B------:R-:W-:Y:S05]  /*a8b0*/  BSYNC.RECONVERGENT B0 ;  /* 0x0000000000007941 */ /* 0x000fea0003800200 */
.L_x_30586:
        /* <DEDUP_REMOVED lines=44> */
.L_x_30590:
        /* <DEDUP_REMOVED lines=8> */
.L_x_30591:
[----:B------:R-:W-:Y:S05]  /*ac00*/  BSYNC.RECONVERGENT B0 ;  /* 0x0000000000007941 */ /* 0x000fea0003800200 */
.L_x_30589:
        /* <DEDUP_REMOVED lines=44> */
.L_x_30593:
        /* <DEDUP_REMOVED lines=8> */
.L_x_30594:
[----:B------:R-:W-:Y:S05]  /*af50*/  BSYNC.RECONVERGENT B0 ;  /* 0x0000000000007941 */ /* 0x000fea0003800200 */
.L_x_30592:
        /* <DEDUP_REMOVED lines=18> */
.L_x_30582:
        /* <DEDUP_REMOVED lines=31> */
.L_x_30597:
[----:B------:R-:W-:Y:S01]  /*b270*/  IMAD.MOV.U32 R16, RZ, RZ, R14 ;  /* 0x000000ffff107224 */ /* 0x000fe200078e000e */
[----:B------:R-:W-:Y:S01]  /*b280*/  MOV R4, R22 ;  /* 0x0000001600047202 */ /* 0x000fe20000000f00 */
[----:B------:R-:W-:Y:S01]  /*b290*/  IMAD.MOV.U32 R3, RZ, RZ, R23 ;  /* 0x000000ffff037224 */ /* 0x000fe200078e0017 */
[----:B------:R-:W-:-:S07]  /*b2a0*/  MOV R0, 0xb2c0 ;  /* 0x0000b2c000007802 */ /* 0x000fce0000000f00 */
[----:B------:R-:W-:Y:S05]  /*b2b0*/  CALL.REL.NOINC `($__internal_72_$__cuda_sm20_div_s64) ;  /* 0x0000030000b87944 */ /* 0x000fea0003c00000 */
[----:B------:R-:W-:Y:S01]  /*b2c0*/  MOV R10, R4 ;  /* 0x00000004000a7202 */ /* 0x000fe20000000f00 */
[----:B------:R-:W-:-:S07]  /*b2d0*/  IMAD.MOV.U32 R11, RZ, RZ, R3 ;  /* 0x000000ffff0b7224 */ /* 0x000fce00078e0003 */
.L_x_30598:
[----:B------:R-:W-:Y:S05]  /*b2e0*/  BSYNC.RECONVERGENT B0 ;  /* 0x0000000000007941 */ /* 0x000fea0003800200 */
.L_x_30596:
        /* <DEDUP_REMOVED lines=44> */
.L_x_30600:
        /* <DEDUP_REMOVED lines=8> */
.L_x_30601:
[----:B------:R-:W-:Y:S05]  /*b630*/  BSYNC.RECONVERGENT B0 ;  /* 0x0000000000007941 */ /* 0x000fea0003800200 */
.L_x_30599:
        /* <DEDUP_REMOVED lines=18> */
.L_x_30595:
        /* <DEDUP_REMOVED lines=31> */
.L_x_30603:
        /* <DEDUP_REMOVED lines=8> */
.L_x_30604:
[----:B------:R-:W-:Y:S05]  /*b9d0*/  BSYNC.RECONVERGENT B0 ;  /* 0x0000000000007941 */ /* 0x000fea0003800200 */
.L_x_30602:
        /* <DEDUP_REMOVED lines=10> */
.L_x_30554:
        /* <DEDUP_REMOVED lines=11> */
.L_x_30607:
        /* <DEDUP_REMOVED lines=21> */
.L_x_30606:
[----:B------:R-:W-:Y:S05]  /*bc80*/  BSYNC.RECONVERGENT B7 ;  /* 0x0000000000077941 */ /* 0x000fea0003800200 */
.L_x_30605:
[----:B------:R-:W-:-:S05]  /*bc90*/  IADD3 R22, P0, PT, R22, 0x4, RZ ;  /* 0x0000000416167810 */ /* 0x000fca0007f1e0ff */
[----:B------:R-:W-:Y:S01]  /*bca0*/  IMAD.X R23, RZ, RZ, R23, P0 ;  /* 0x000000ffff177224 */ /* 0x000fe200000e0617 */
[----:B------:R-:W-:-:S04]  /*bcb0*/  ISETP.GE.U32.AND P0, PT, R22, R16, PT ;  /* 0x000000101600720c */ /* 0x000fc80003f06070 */
[----:B------:R-:W-:-:S13]  /*bcc0*/  ISETP.GE.U32.AND.EX P0, PT, R23, R17, PT, P0 ;  /* 0x000000111700720c */ /* 0x000fda0003f06100 */
[----:B------:R-:W-:Y:S05]  /*bcd0*/  @!P0 BRA `(.L_x_30607) ;  /* 0xfffffffc00948947 */ /* 0x000fea000383ffff */
.L_x_30547:
[----:B------:R-:W-:Y:S05]  /*bce0*/  BSYNC.RECONVERGENT B6 ;  /* 0x0000000000067941 */ /* 0x000fea0003800200 */
.L_x_30546:
        /* <DEDUP_REMOVED lines=24> */
.L_x_30611:
[----:B------:R-:W-:Y:S05]  /*be70*/  BSYNC.RECONVERGENT B7 ;  /* 0x0000000000077941 */ /* 0x000fea0003800200 */
.L_x_30610:
        /* <DEDUP_REMOVED lines=20> */
.L_x_30613:
[----:B------:R-:W-:Y:S05]  /*bfc0*/  BSYNC.RECONVERGENT B7 ;  /* 0x0000000000077941 */ /* 0x000fea0003800200 */
.L_x_30612:
        /* <DEDUP_REMOVED lines=23> */
.L_x_30615:
[----:B------:R-:W-:Y:S05]  /*c140*/  BSYNC.RECONVERGENT B7 ;  /* 0x0000000000077941 */ /* 0x000fea0003800200 */
.L_x_30614:
        /* <DEDUP_REMOVED lines=24> */
.L_x_30643:
        /* <DEDUP_REMOVED lines=28> */
.L_x_30620:
[----:B------:R-:W-:Y:S01]  /*c490*/  IMAD.MOV.U32 R16, RZ, RZ, R15 ;  /* 0x000000ffff107224 */ /* 0x000fe200078e000f */
[----:B------:R-:W-:Y:S01]  /*c4a0*/  MOV R4, R20 ;  /* 0x0000001400047202 */ /* 0x000fe20000000f00 */
[----:B------:R-:W-:Y:S01]  /*c4b0*/  IMAD.MOV.U32 R3, RZ, RZ, R21 ;  /* 0x000000ffff037224 */ /* 0x000fe200078e0015 */
[----:B------:R-:W-:-:S07]  /*c4c0*/  MOV R0, 0xc4e0 ;  /* 0x0000c4e000007802 */ /* 0x000fce0000000f00 */
[----:B------:R-:W-:Y:S05]  /*c4d0*/  CALL.REL.NOINC `($__internal_72_$__cuda_sm20_div_s64) ;  /* 0x000002f000307944 */ /* 0x000fea0003c00000 */
[----:B------:R-:W-:Y:S01]  /*c4e0*/  MOV R22, R4 ;  /* 0x0000000400167202 */ /* 0x000fe20000000f00 */
[----:B------:R-:W-:-:S07]  /*c4f0*/  IMAD.MOV.U32 R23, RZ, RZ, R3 ;  /* 0x000000ffff177224 */ /* 0x000fce00078e0003 */
.L_x_30621:
[----:B------:R-:W-:Y:S05]  /*c500*/  BSYNC.RECONVERGENT B1 ;  /* 0x0000000000017941 */ /* 0x000fea0003800200 */
.L_x_30619:
        /* <DEDUP_REMOVED lines=44> */
.L_x_30623:
        /* <DEDUP_REMOVED lines=8> */
.L_x_30624:
[----:B------:R-:W-:Y:S05]  /*c850*/  BSYNC.RECONVERGENT B1 ;  /* 0x0000000000017941 */ /* 0x000fea0003800200 */
.L_x_30622:
        /* <DEDUP_REMOVED lines=44> */
.L_x_30626:
        /* <DEDUP_REMOVED lines=8> */
.L_x_30627:
[----:B------:R-:W-:Y:S05]  /*cba0*/  BSYNC.RECONVERGENT B1 ;  /* 0x0000000000017941 */ /* 0x000fea0003800200 */
.L_x_30625:
        /* <DEDUP_REMOVED lines=44> */
.L_x_30629:
        /* <DEDUP_REMOVED lines=8> */
.L_x_30630:
[----:B------:R-:W-:Y:S05]  /*cef0*/  BSYNC.RECONVERGENT B1 ;  /* 0x0000000000017941 */ /* 0x000fea0003800200 */
.L_x_30628:
        /* <DEDUP_REMOVED lines=44> */
.L_x_30632:
        /* <DEDUP_REMOVED lines=8> */
.L_x_30633:
[----:B------:R-:W-:Y:S05]  /*d240*/  BSYNC.RECONVERGENT B1 ;  /* 0x0000000000017941 */ /* 0x000fea0003800200 */
.L_x_30631:
        /* <DEDUP_REMOVED lines=44> */
.L_x_30635:
        /* <DEDUP_REMOVED lines=8> */
.L_x_30636:
[----:B------:R-:W-:Y:S05]  /*d590*/  BSYNC.RECONVERGENT B1 ;  /* 0x0000000000017941 */ /* 0x000fea0003800200 */
.L_x_30634:
        /* <DEDUP_REMOVED lines=44> */
.L_x_30638:
        /* <DEDUP_REMOVED lines=8> */
.L_x_30639:
[----:B------:R-:W-:Y:S05]  /*d8e0*/  BSYNC.RECONVERGENT B1 ;  /* 0x0000000000017941 */ /* 0x000fea0003800200 */
.L_x_30637:
        /* <DEDUP_REMOVED lines=44> */
.L_x_30641:
        /* <DEDUP_REMOVED lines=8> */
.L_x_30642:
[----:B------:R-:W-:Y:S05]  /*dc30*/  BSYNC.RECONVERGENT B1 ;  /* 0x0000000000017941 */ /* 0x000fea0003800200 */
.L_x_30640:
        /* <DEDUP_REMOVED lines=23> */
.L_x_30618:
[----:B------:R-:W-:-:S07]  /*ddb0*/  VIADD R11, R19, 0x3 ;  /* 0x00000003130b7836 */ /* 0x000fce0000000000 */
.L_x_30617:
        /* <DEDUP_REMOVED lines=31> */
.L_x_30646:
[----:B------:R-:W-:Y:S01]  /*dfb0*/  MOV R16, R15 ;  /* 0x0000000f00107202 */ /* 0x000fe20000000f00 */
[----:B------:R-:W-:Y:S01]  /*dfc0*/  IMAD.MOV.U32 R4, RZ, RZ, R20 ;  /* 0x000000ffff047224 */ /* 0x000fe200078e0014 */
[----:B------:R-:W-:Y:S02]  /*dfd0*/  MOV R3, R21 ;  /* 0x0000001500037202 */ /* 0x000fe40000000f00 */
[----:B------:R-:W-:-:S07]  /*dfe0*/  MOV R0, 0xe000 ;  /* 0x0000e00000007802 */ /* 0x000fce0000000f00 */
[----:B------:R-:W-:Y:S05]  /*dff0*/  CALL.REL.NOINC `($__internal_72_$__cuda_sm20_div_s64) ;  /* 0x000002d400687944 */ /* 0x000fea0003c00000 */
[----:B------:R-:W-:Y:S01]  /*e000*/  IMAD.MOV.U32 R22, RZ, RZ, R4 ;  /* 0x000000ffff167224 */ /* 0x000fe200078e0004 */
[----:B------:R-:W-:-:S07]  /*e010*/  MOV R23, R3 ;  /* 0x0000000300177202 */ /* 0x000fce0000000f00 */
.L_x_30647:
[----:B------:R-:W-:Y:S05]  /*e020*/  BSYNC.RECONVERGENT B0 ;  /* 0x0000000000007941 */ /* 0x000fea0003800200 */
.L_x_30645:
        /* <DEDUP_REMOVED lines=44> */
.L_x_30649:
        /* <DEDUP_REMOVED lines=8> */
.L_x_30650:
[----:B------:R-:W-:Y:S05]  /*e370*/  BSYNC.RECONVERGENT B0 ;  /* 0x0000000000007941 */ /* 0x000fea0003800200 */
.L_x_30648:
        /* <DEDUP_REMOVED lines=44> */
.L_x_30652:
        /* <DEDUP_REMOVED lines=8> */
.L_x_30653:
[----:B------:R-:W-:Y:S05]  /*e6c0*/  BSYNC.RECONVERGENT B0 ;  /* 0x0000000000007941 */ /* 0x000fea0003800200 */
.L_x_30651:
        /* <DEDUP_REMOVED lines=44> */
.L_x_30655:
        /* <DEDUP_REMOVED lines=8> */
.L_x_30656:
[----:B------:R-:W-:Y:S05]  /*ea10*/  BSYNC.RECONVERGENT B0 ;  /* 0x0000000000007941 */ /* 0x000fea0003800200 */
.L_x_30654:
        /* <DEDUP_REMOVED lines=18> */
.L_x_30644:
        /* <DEDUP_REMOVED lines=31> */
.L_x_30659:
[----:B------:R-:W-:Y:S01]  /*ed30*/  MOV R16, R15 ;  /* 0x0000000f00107202 */ /* 0x000fe20000000f00 */
[----:B------:R-:W-:Y:S01]  /*ed40*/  IMAD.MOV.U32 R4, RZ, RZ, R20 ;  /* 0x000000ffff047224 */ /* 0x000fe200078e0014 */
[----:B------:R-:W-:Y:S02]  /*ed50*/  MOV R3, R21 ;  /* 0x0000001500037202 */ /* 0x000fe40000000f00 */
[----:B------:R-:W-:-:S07]  /*ed60*/  MOV R0, 0xed80 ;  /* 0x0000ed8000007802 */ /* 0x000fce0000000f00 */
[----:B------:R-:W-:Y:S05]  /*ed70*/  CALL.REL.NOINC `($__internal_72_$__cuda_sm20_div_s64) ;  /* 0x000002c800087944 */ /* 0x000fea0003c00000 */
[----:B------:R-:W-:Y:S01]  /*ed80*/  IMAD.MOV.U32 R22, RZ, RZ, R4 ;  /* 0x000000ffff167224 */ /* 0x000fe200078e0004 */
[----:B------:R-:W-:-:S07]  /*ed90*/  MOV R23, R3 ;  /* 0x0000000300177202 */ /* 0x000fce0000000f00 */
.L_x_30660:
[----:B------:R-:W-:Y:S05]  /*eda0*/  BSYNC.RECONVERGENT B0 ;  /* 0x0000000000007941 */ /* 0x000fea0003800200 */
.L_x_30658:
        /* <DEDUP_REMOVED lines=44> */
.L_x_30662:
        /* <DEDUP_REMOVED lines=8> */
.L_x_30663:
[----:B------:R-:W-:Y:S05]  /*f0f0*/  BSYNC.RECONVERGENT B0 ;  /* 0x0000000000007941 */ /* 0x000fea0003800200 */
.L_x_30661:
        /* <DEDUP_REMOVED lines=18> */
.L_x_30657:
        /* <DEDUP_REMOVED lines=31> */
.L_x_30665:
        /* <DEDUP_REMOVED lines=8> */
.L_x_30666:
[----:B------:R-:W-:Y:S05]  /*f490*/  BSYNC.RECONVERGENT B0 ;  /* 0x0000000000007941 */ /* 0x000fea0003800200 */
.L_x_30664:
        /* <DEDUP_REMOVED lines=8> */
.L_x_30616:
        /* <DEDUP_REMOVED lines=11> */
.L_x_30669:
        /* <DEDUP_REMOVED lines=21> */
.L_x_30668:
[----:B------:R-:W-:Y:S05]  /*f720*/  BSYNC.RECONVERGENT B7 ;  /* 0x0000000000077941 */ /* 0x000fea0003800200 */
.L_x_30667:
[----:B------:R-:W-:-:S04]  /*f730*/  IADD3 R22, P0, PT, R22, 0x4, RZ ;  /* 0x0000000416167810 */ /* 0x000fc80007f1e0ff */
[----:B------:R-:W-:Y:S02]  /*f740*/  IADD3.X R23, PT, PT, RZ, R23, RZ, P0, !PT ;  /* 0x00000017ff177210 */ /* 0x000fe400007fe4ff */
[----:B------:R-:W-:-:S04]  /*f750*/  ISETP.GE.U32.AND P0, PT, R22, R16, PT ;  /* 0x000000101600720c */ /* 0x000fc80003f06070 */
[----:B------:R-:W-:-:S13]  /*f760*/  ISETP.GE.U32.AND.EX P0, PT, R23, R17, PT, P0 ;  /* 0x000000111700720c */ /* 0x000fda0003f06100 */
[----:B------:R-:W-:Y:S05]  /*f770*/  @!P0 BRA `(.L_x_30669) ;  /* 0xfffffffc00948947 */ /* 0x000fea000383ffff */
.L_x_30609:
[----:B------:R-:W-:Y:S05]  /*f780*/  BSYNC.RECONVERGENT B6 ;  /* 0x0000000000067941 */ /* 0x000fea0003800200 */
.L_x_30608:
        /* <DEDUP_REMOVED lines=24> */
.L_x_30673:
[----:B------:R-:W-:Y:S05]  /*f910*/  BSYNC.RECONVERGENT B7 ;  /* 0x0000000000077941 */ /* 0x000fea0003800200 */
.L_x_30672:
        /* <DEDUP_REMOVED lines=20> */
.L_x_30675:
[----:B------:R-:W-:Y:S05]  /*fa60*/  BSYNC.RECONVERGENT B7 ;  /* 0x0000000000077941 */ /* 0x000fea0003800200 */
.L_x_30674:
        /* <DEDUP_REMOVED lines=23> */
.L_x_30677:
[----:B------:R-:W-:Y:S05]  /*fbe0*/  BSYNC.RECONVERGENT B7 ;  /* 0x0000000000077941 */ /* 0x000fea0003800200 */
.L_x_30676:
        /* <DEDUP_REMOVED lines=21> */
.L_x_30705:
        /* <DEDUP_REMOVED lines=28> */
.L_x_30682:
[----:B------:R-:W-:Y:S01]  /*ff00*/  MOV R16, R15 ;  /* 0x0000000f00107202 */ /* 0x000fe20000000f00 */
[----:B------:R-:W-:Y:S01]  /*ff10*/  IMAD.MOV.U32 R4, RZ, RZ, R20 ;  /* 0x000000ffff047224 */ /* 0x000fe200078e0014 */
[----:B------:R-:W-:Y:S02]  /*ff20*/  MOV R3, R21 ;  /* 0x0000001500037202 */ /* 0x000fe40000000f00 */
[----:B------:R-:W-:-:S07]  /*ff30*/  MOV R0, 0xff50 ;  /* 0x0000ff5000007802 */ /* 0x000fce0000000f00 */
[----:B------:R-:W-:Y:S05]  /*ff40*/  CALL.REL.NOINC `($__internal_72_$__cuda_sm20_div_s64) ;  /* 0x000002b400947944 */ /* 0x000fea0003c00000 */
[----:B------:R-:W-:Y:S01]  /*ff50*/  IMAD.MOV.U32 R22, RZ, RZ, R4 ;  /* 0x000000ffff167224 */ /* 0x000fe200078e0004 */
[----:B------:R-:W-:-:S07]  /*ff60*/  MOV R23, R3 ;  /* 0x0000000300177202 */ /* 0x000fce0000000f00 */
.L_x_30683:
[----:B------:R-:W-:Y:S05]  /*ff70*/  BSYNC.RECONVERGENT B1 ;  /* 0x0000000000017941 */ /* 0x000fea0003800200 */
.L_x_30681:
        /* <DEDUP_REMOVED lines=42> */
.L_x_30685:
        /* <DEDUP_REMOVED lines=8> */
.L_x_30686:
[----:B------:R-:W-:Y:S05]  /*102a0*/  BSYNC.RECONVERGENT B1 ;  /* 0x0000000000017941 */ /* 0x000fea0003800200 */
.L_x_30684:
        /* <DEDUP_REMOVED lines=44> */
.L_x_30688:
        /* <DEDUP_REMOVED lines=8> */
.L_x_30689:
[----:B------:R-:W-:Y:S05]  /*105f0*/  BSYNC.RECONVERGENT B1 ;  /* 0x0000000000017941 */ /* 0x000fea0003800200 */
.L_x_30687:
        /* <DEDUP_REMOVED lines=44> */
.L_x_30691:
        /* <DEDUP_REMOVED lines=8> */
.L_x_30692:
[----:B------:R-:W-:Y:S05]  /*10940*/  BSYNC.RECONVERGENT B1 ;  /* 0x0000000000017941 */ /* 0x000fea0003800200 */
.L_x_30690:
        /* <DEDUP_REMOVED lines=44> */
.L_x_30694:
        /* <DEDUP_REMOVED lines=8> */
.L_x_30695:
[----:B------:R-:W-:Y:S05]  /*10c90*/  BSYNC.RECONVERGENT B1 ;  /* 0x0000000000017941 */ /* 0x000fea0003800200 */
.L_x_30693:
        /* <DEDUP_REMOVED lines=44> */
.L_x_30697:
        /* <DEDUP_REMOVED lines=8> */
.L_x_30698:
[----:B------:R-:W-:Y:S05]  /*10fe0*/  BSYNC.RECONVERGENT B1 ;  /* 0x0000000000017941 */ /* 0x000fea0003800200 */
.L_x_30696:
        /* <DEDUP_REMOVED lines=44> */
.L_x_30700:
        /* <DEDUP_REMOVED lines=8> */
.L_x_30701:
[----:B------:R-:W-:Y:S05]  /*11330*/  BSYNC.RECONVERGENT B1 ;  /* 0x0000000000017941 */ /* 0x000fea0003800200 */
.L_x_30699:
        /* <DEDUP_REMOVED lines=44> */
.L_x_30703:
        /* <DEDUP_REMOVED lines=8> */
.L_x_30704:
[----:B------:R-:W-:Y:S05]  /*11680*/  BSYNC.RECONVERGENT B1 ;  /* 0x0000000000017941 */ /* 0x000fea0003800200 */
.L_x_30702:
        /* <DEDUP_REMOVED lines=21> */
.L_x_30680:
[----:B------:R-:W-:-:S07]  /*117e0*/  IADD3 R14, PT, PT, R19, 0x3, RZ ;  /* 0x00000003130e7810 */ /* 0x000fce0007ffe0ff */
.L_x_30679:
        /* <DEDUP_REMOVED lines=31> */
.L_x_30708:
[----:B------:R-:W-:Y:S01]  /*119e0*/  IMAD.MOV.U32 R16, RZ, RZ, R15 ;  /* 0x000000ffff107224 */ /* 0x000fe200078e000f */
[----:B------:R-:W-:Y:S01]  /*119f0*/  MOV R4, R20 ;  /* 0x0000001400047202 */ /* 0x000fe20000000f00 */
[----:B------:R-:W-:Y:S01]  /*11a00*/  IMAD.MOV.U32 R3, RZ, RZ, R21 ;  /* 0x000000ffff037224 */ /* 0x000fe200078e0015 */
[----:B------:R-:W-:-:S07]  /*11a10*/  MOV R0, 0x11a30 ;  /* 0x00011a3000007802 */ /* 0x000fce0000000f00 */
[----:B------:R-:W-:Y:S05]  /*11a20*/  CALL.REL.NOINC `($__internal_72_$__cuda_sm20_div_s64) ;  /* 0x0000029800dc7944 */ /* 0x000fea0003c00000 */
[----:B------:R-:W-:Y:S01]  /*11a30*/  MOV R22, R4 ;  /* 0x0000000400167202 */ /* 0x000fe20000000f00 */
[----:B------:R-:W-:-:S07]  /*11a40*/  IMAD.MOV.U32 R23, RZ, RZ, R3 ;  /* 0x000000ffff177224 */ /* 0x000fce00078e0003 */
.L_x_30709:
[----:B------:R-:W-:Y:S05]  /*11a50*/  BSYNC.RECONVERGENT B0 ;  /* 0x0000000000007941 */ /* 0x000fea0003800200 */
.L_x_30707:
        /* <DEDUP_REMOVED lines=42> */
.L_x_30711:
        /* <DEDUP_REMOVED lines=8> */
.L_x_30712:
[----:B------:R-:W-:Y:S05]  /*11d80*/  BSYNC.RECONVERGENT B0 ;  /* 0x0000000000007941 */ /* 0x000fea0003800200 */
.L_x_30710:
        /* <DEDUP_REMOVED lines=44> */
.L_x_30714:
        /* <DEDUP_REMOVED lines=8> */
.L_x_30715:
[----:B------:R-:W-:Y:S05]  /*120d0*/  BSYNC.RECONVERGENT B0 ;  /* 0x0000000000007941 */ /* 0x000fea0003800200 */
.L_x_30713:
        /* <DEDUP_REMOVED lines=44> */
.L_x_30717:
        /* <DEDUP_REMOVED lines=8> */
.L_x_30718:
[----:B------:R-:W-:Y:S05]  /*12420*/  BSYNC.RECONVERGENT B0 ;  /* 0x0000000000007941 */ /* 0x000fea0003800200 */
.L_x_30716:
        /* <DEDUP_REMOVED lines=17> */
.L_x_30706:
        /* <DEDUP_REMOVED lines=31> */
.L_x_30721:
[----:B------:R-:W-:Y:S01]  /*12730*/  MOV R16, R15 ;  /* 0x0000000f00107202 */ /* 0x000fe20000000f00 */
[----:B------:R-:W-:Y:S01]  /*12740*/  IMAD.MOV.U32 R4, RZ, RZ, R20 ;  /* 0x000000ffff047224 */ /* 0x000fe200078e0014 */
[----:B------:R-:W-:Y:S02]  /*12750*/  MOV R3, R21 ;  /* 0x0000001500037202 */ /* 0x000fe40000000f00 */
[----:B------:R-:W-:-:S07]  /*12760*/  MOV R0, 0x12780 ;  /* 0x0001278000007802 */ /* 0x000fce0000000f00 */
[----:B------:R-:W-:Y:S05]  /*12770*/  CALL.REL.NOINC `($__internal_72_$__cuda_sm20_div_s64) ;  /* 0x0000028c00887944 */ /* 0x000fea0003c00000 */
[----:B------:R-:W-:Y:S01]  /*12780*/  IMAD.MOV.U32 R22, RZ, RZ, R4 ;  /* 0x000000ffff167224 */ /* 0x000fe200078e0004 */
[----:B------:R-:W-:-:S07]  /*12790*/  MOV R23, R3 ;  /* 0x0000000300177202 */ /* 0x000fce0000000f00 */
.L_x_30722:
[----:B------:R-:W-:Y:S05]  /*127a0*/  BSYNC.RECONVERGENT B0 ;  /* 0x0000000000007941 */ /* 0x000fea0003800200 */
.L_x_30720:
        /* <DEDUP_REMOVED lines=42> */
.L_x_30724:
        /* <DEDUP_REMOVED lines=8> */
.L_x_30725:
[----:B------:R-:W-:Y:S05]  /*12ad0*/  BSYNC.RECONVERGENT B0 ;  /* 0x0000000000007941 */ /* 0x000fea0003800200 */
.L_x_30723:
        /* <DEDUP_REMOVED lines=17> */
.L_x_30719:
        /* <DEDUP_REMOVED lines=31> */
.L_x_30727:
        /* <DEDUP_REMOVED lines=8> */
.L_x_30728:
[----:B------:R-:W-:Y:S05]  /*12e60*/  BSYNC.RECONVERGENT B0 ;  /* 0x0000000000007941 */ /* 0x000fea0003800200 */
.L_x_30726:
[----:B------:R-:W0:Y:S02]  /*12e70*/  LDC.64 R6, c[0x0][0x3b0] ;  /* 0x0000ec00ff067b82 */ /* 0x000e240000000a00 */
[----:B0-----:R-:W-:-:S06]  /*12e80*/  IMAD.WIDE.U32 R6, R14, 0x8, R6 ;  /* 0x000000080e067825 */ /* 0x001fcc00078e0006 */
[----:B------:R-:W2:Y:S02]  /*12e90*/  LDG.E.64 R6, desc[UR36][R6.64] ;  /* 0x0000002406067981 */ /* 0x000ea4000c1e1b00 */
[----:B--2---:R-:W-:Y:S02]  /*12ea0*/  IMAD R3, R5, R6, RZ ;  /* 0x0000000605037224 */ /* 0x004fe400078e02ff */
[----:B------:R-:W-:-:S04]  /*12eb0*/  IMAD.WIDE.U32 R10, R6, R4, R10 ;  /* 0x00000004060a7225 */ /* 0x000fc800078e000a */
[----:B------:R-:W-:-:S04]  /*12ec0*/  IMAD R3, R7, R4, R3 ;  /* 0x0000000407037224 */ /* 0x000fc800078e0203 */
[----:B------:R-:W-:-:S07]  /*12ed0*/  IMAD.IADD R11, R11, 0x1, R3 ;  /* 0x000000010b0b7824 */ /* 0x000fce00078e0203 */
.L_x_30678:
        /* <DEDUP_REMOVED lines=11> */
.L_x_30731:
        /* <DEDUP_REMOVED lines=21> */
.L_x_30730:
[----:B------:R-:W-:Y:S05]  /*130e0*/  BSYNC.RECONVERGENT B7 ;  /* 0x0000000000077941 */ /* 0x000fea0003800200 */
.L_x_30729:
[----:B------:R-:W-:-:S04]  /*130f0*/  IADD3 R22, P0, PT, R22, 0x4, RZ ;  /* 0x0000000416167810 */ /* 0x000fc80007f1e0ff */
[----:B------:R-:W-:Y:S02]  /*13100*/  IADD3.X R23, PT, PT, RZ, R23, RZ, P0, !PT ;  /* 0x00000017ff177210 */ /* 0x000fe400007fe4ff */
[----:B------:R-:W-:-:S04]  /*13110*/  ISETP.GE.U32.AND P0, PT, R22, R16, PT ;  /* 0x000000101600720c */ /* 0x000fc80003f06070 */
[----:B------:R-:W-:-:S13]  /*13120*/  ISETP.GE.U32.AND.EX P0, PT, R23, R17, PT, P0 ;  /* 0x000000111700720c */ /* 0x000fda0003f06100 */
[----:B------:R-:W-:Y:S05]  /*13130*/  @!P0 BRA `(.L_x_30731) ;  /* 0xfffffffc00948947 */ /* 0x000fea000383ffff */
.L_x_30671:
[----:B------:R-:W-:Y:S05]  /*13140*/  BSYNC.RECONVERGENT B6 ;  /* 0x0000000000067941 */ /* 0x000fea0003800200 */
.L_x_30670:
        /* <DEDUP_REMOVED lines=24> */
.L_x_30735:
[----:B------:R-:W-:Y:S05]  /*132d0*/  BSYNC.RECONVERGENT B7 ;  /* 0x0000000000077941 */ /* 0x000fea0003800200 */
.L_x_30734:
        /* <DEDUP_REMOVED lines=20> */
.L_x_30737:
[----:B------:R-:W-:Y:S05]  /*13420*/  BSYNC.RECONVERGENT B7 ;  /* 0x0000000000077941 */ /* 0x000fea0003800200 */
.L_x_30736:
        /* <DEDUP_REMOVED lines=23> */
.L_x_30739:
[----:B------:R-:W-:Y:S05]  /*135a0*/  BSYNC.RECONVERGENT B7 ;  /* 0x0000000000077941 */ /* 0x000fea0003800200 */
.L_x_30738:
        /* <DEDUP_REMOVED lines=21> */
.L_x_30767:
        /* <DEDUP_REMOVED lines=28> */
.L_x_30744:
[----:B------:R-:W-:Y:S01]  /*138c0*/  MOV R16, R19 ;  /* 0x0000001300107202 */ /* 0x000fe20000000f00 */
[----:B------:R-:W-:Y:S01]  /*138d0*/  IMAD.MOV.U32 R4, RZ, RZ, R20 ;  /* 0x000000ffff047224 */ /* 0x000fe200078e0014 */
[----:B------:R-:W-:Y:S02]  /*138e0*/  MOV R3, R21 ;  /* 0x0000001500037202 */ /* 0x000fe40000000f00 */
[----:B------:R-:W-:-:S07]  /*138f0*/  MOV R0, 0x13910 ;  /* 0x0001391000007802 */ /* 0x000fce0000000f00 */
[----:B------:R-:W-:Y:S05]  /*13900*/  CALL.REL.NOINC `($__internal_72_$__cuda_sm20_div_s64) ;  /* 0x0000027c00247944 */ /* 0x000fea0003c00000 */
[----:B------:R-:W-:Y:S01]  /*13910*/  IMAD.MOV.U32 R22, RZ, RZ, R4 ;  /* 0x000000ffff167224 */ /* 0x000fe200078e0004 */
[----:B------:R-:W-:-:S07]  /*13920*/  MOV R23, R3 ;  /* 0x0000000300177202 */ /* 0x000fce0000000f00 */
.L_x_30745:
[----:B------:R-:W-:Y:S05]  /*13930*/  BSYNC.RECONVERGENT B1 ;  /* 0x0000000000017941 */ /* 0x000fea0003800200 */
.L_x_30743:
        /* <DEDUP_REMOVED lines=42> */
.L_x_30747:
        /* <DEDUP_REMOVED lines=8> */
.L_x_30748:
[----:B------:R-:W-:Y:S05]  /*13c60*/  BSYNC.RECONVERGENT B1 ;  /* 0x0000000000017941 */ /* 0x000fea0003800200 */
.L_x_30746:
        /* <DEDUP_REMOVED lines=44> */
.L_x_30750:
        /* <DEDUP_REMOVED lines=8> */
.L_x_30751:
[----:B------:R-:W-:Y:S05]  /*13fb0*/  BSYNC.RECONVERGENT B1 ;  /* 0x0000000000017941 */ /* 0x000fea0003800200 */
.L_x_30749:
        /* <DEDUP_REMOVED lines=44> */
.L_x_30753:
        /* <DEDUP_REMOVED lines=8> */
.L_x_30754:
[----:B------:R-:W-:Y:S05]  /*14300*/  BSYNC.RECONVERGENT B1 ;  /* 0x0000000000017941 */ /* 0x000fea0003800200 */
.L_x_30752:
        /* <DEDUP_REMOVED lines=44> */
.L_x_30756:
        /* <DEDUP_REMOVED lines=8> */
.L_x_30757:
[----:B------:R-:W-:Y:S05]  /*14650*/  BSYNC.RECONVERGENT B1 ;  /* 0x0000000000017941 */ /* 0x000fea0003800200 */
.L_x_30755:
        /* <DEDUP_REMOVED lines=44> */
.L_x_30759:
        /* <DEDUP_REMOVED lines=8> */
.L_x_30760:
[----:B------:R-:W-:Y:S05]  /*149a0*/  BSYNC.RECONVERGENT B1 ;  /* 0x0000000000017941 */ /* 0x000fea0003800200 */
.L_x_30758:
        /* <DEDUP_REMOVED lines=44> */
.L_x_30762:
        /* <DEDUP_REMOVED lines=8> */
.L_x_30763:
[----:B------:R-:W-:Y:S05]  /*14cf0*/  BSYNC.RECONVERGENT B1 ;  /* 0x0000000000017941 */ /* 0x000fea0003800200 */
.L_x_30761:
        /* <DEDUP_REMOVED lines=44> */
.L_x_30765:
        /* <DEDUP_REMOVED lines=8> */
.L_x_30766:
[----:B------:R-:W-:Y:S05]  /*15040*/  BSYNC.RECONVERGENT B1 ;  /* 0x0000000000017941 */ /* 0x000fea0003800200 */
.L_x_30764:
        /* <DEDUP_REMOVED lines=21> */
.L_x_30742:
[----:B------:R-:W-:-:S07]  /*151a0*/  IADD3 R14, PT, PT, R15, 0x3, RZ ;  /* 0x000000030f0e7810 */ /* 0x000fce0007ffe0ff */
.L_x_30741:
        /* <DEDUP_REMOVED lines=31> */
.L_x_30770:
[----:B------:R-:W-:Y:S01]  /*153a0*/  IMAD.MOV.U32 R16, RZ, RZ, R19 ;  /* 0x000000ffff107224 */ /* 0x000fe200078e0013 */
[----:B------:R-:W-:Y:S01]  /*153b0*/  MOV R4, R20 ;  /* 0x0000001400047202 */ /* 0x000fe20000000f00 */
[----:B------:R-:W-:Y:S01]  /*153c0*/  IMAD.MOV.U32 R3, RZ, RZ, R21 ;  /* 0x000000ffff037224 */ /* 0x000fe200078e0015 */
[----:B------:R-:W-:-:S07]  /*153d0*/  MOV R0, 0x153f0 ;  /* 0x000153f000007802 */ /* 0x000fce0000000f00 */
[----:B------:R-:W-:Y:S05]  /*153e0*/  CALL.REL.NOINC `($__internal_72_$__cuda_sm20_div_s64) ;  /* 0x00000260006c7944 */ /* 0x000fea0003c00000 */
[----:B------:R-:W-:Y:S01]  /*153f0*/  MOV R22, R4 ;  /* 0x0000000400167202 */ /* 0x000fe20000000f00 */
[----:B------:R-:W-:-:S07]  /*15400*/  IMAD.MOV.U32 R23, RZ, RZ, R3 ;  /* 0x000000ffff177224 */ /* 0x000fce00078e0003 */
.L_x_30771:
[----:B------:R-:W-:Y:S05]  /*15410*/  BSYNC.RECONVERGENT B0 ;  /* 0x0000000000007941 */ /* 0x000fea0003800200 */
.L_x_30769:
        /* <DEDUP_REMOVED lines=42> */
.L_x_30773:
        /* <DEDUP_REMOVED lines=8> */
.L_x_30774:
[----:B------:R-:W-:Y:S05]  /*15740*/  BSYNC.RECONVERGENT B0 ;  /* 0x0000000000007941 */ /* 0x000fea0003800200 */
.L_x_30772:
        /* <DEDUP_REMOVED lines=44> */
.L_x_30776:
        /* <DEDUP_REMOVED lines=8> */
.L_x_30777:
[----:B------:R-:W-:Y:S05]  /*15a90*/  BSYNC.RECONVERGENT B0 ;  /* 0x0000000000007941 */ /* 0x000fea0003800200 */
.L_x_30775:
        /* <DEDUP_REMOVED lines=44> */
.L_x_30779:
        /* <DEDUP_REMOVED lines=8> */
.L_x_30780:
[----:B------:R-:W-:Y:S05]  /*15de0*/  BSYNC.RECONVERGENT B0 ;  /* 0x0000000000007941 */ /* 0x000fea0003800200 */
.L_x_30778:
        /* <DEDUP_REMOVED lines=17> */
.L_x_30768:
        /* <DEDUP_REMOVED lines=31> */
.L_x_30783:
[----:B------:R-:W-:Y:S01]  /*160f0*/  MOV R16, R19 ;  /* 0x0000001300107202 */ /* 0x000fe20000000f00 */
[----:B------:R-:W-:Y:S01]  /*16100*/  IMAD.MOV.U32 R4, RZ, RZ, R20 ;  /* 0x000000ffff047224 */ /* 0x000fe200078e0014 */
[----:B------:R-:W-:Y:S02]  /*16110*/  MOV R3, R21 ;  /* 0x0000001500037202 */ /* 0x000fe40000000f00 */
[----:B------:R-:W-:-:S07]  /*16120*/  MOV R0, 0x16140 ;  /* 0x0001614000007802 */ /* 0x000fce0000000f00 */
[----:B------:R-:W-:Y:S05]  /*16130*/  CALL.REL.NOINC `($__internal_72_$__cuda_sm20_div_s64) ;  /* 0x0000025400187944 */ /* 0x000fea0003c00000 */
[----:B------:R-:W-:Y:S01]  /*16140*/  IMAD.MOV.U32 R22, RZ, RZ, R4 ;  /* 0x000000ffff167224 */ /* 0x000fe200078e0004 */
[----:B------:R-:W-:-:S07]  /*16150*/  MOV R23, R3 ;  /* 0x0000000300177202 */ /* 0x000fce0000000f00 */
.L_x_30784:
[----:B------:R-:W-:Y:S05]  /*16160*/  BSYNC.RECONVERGENT B0 ;  /* 0x0000000000007941 */ /* 0x000fea0003800200 */
.L_x_30782:
        /* <DEDUP_REMOVED lines=42> */
.L_x_30786:
        /* <DEDUP_REMOVED lines=8> */
.L_x_30787:
[----:B------:R-:W-:Y:S05]  /*16490*/  BSYNC.RECONVERGENT B0 ;  /* 0x0000000000007941 */ /* 0x000fea0003800200 */
.L_x_30785:
        /* <DEDUP_REMOVED lines=17> */
.L_x_30781:
        /* <DEDUP_REMOVED lines=31> */
.L_x_30789:
        /* <DEDUP_REMOVED lines=8> */
.L_x_30790:
[----:B------:R-:W-:Y:S05]  /*16820*/  BSYNC.RECONVERGENT B0 ;  /* 0x0000000000007941 */ /* 0x000fea0003800200 */
.L_x_30788:
[----:B------:R-:W0:Y:S02]  /*16830*/  LDC.64 R6, c[0x0][0x3b0] ;  /* 0x0000ec00ff067b82 */ /* 0x000e240000000a00 */
[----:B0-----:R-:W-:-:S06]  /*16840*/  IMAD.WIDE.U32 R6, R14, 0x8, R6 ;  /* 0x000000080e067825 */ /* 0x001fcc00078e0006 */
[----:B------:R-:W2:Y:S02]  /*16850*/  LDG.E.64 R6, desc[UR36][R6.64] ;  /* 0x0000002406067981 */ /* 0x000ea4000c1e1b00 */
[----:B--2---:R-:W-:Y:S02]  /*16860*/  IMAD R3, R5, R6, RZ ;  /* 0x0000000605037224 */ /* 0x004fe400078e02ff */
[----:B------:R-:W-:-:S04]  /*16870*/  IMAD.WIDE.U32 R10, R6, R4, R10 ;  /* 0x00000004060a7225 */ /* 0x000fc800078e000a */
[----:B------:R-:W-:-:S04]  /*16880*/  IMAD R3, R7, R4, R3 ;  /* 0x0000000407037224 */ /* 0x000fc800078e0203 */
[----:B------:R-:W-:-:S07]  /*16890*/  IMAD.IADD R11, R11, 0x1, R3 ;  /* 0x000000010b0b7824 */ /* 0x000fce00078e0203 */
.L_x_30740:
        /* <DEDUP_REMOVED lines=11> */
.L_x_30793:
        /* <DEDUP_REMOVED lines=21> */
.L_x_30792:
[----:B------:R-:W-:Y:S05]  /*16aa0*/  BSYNC.RECONVERGENT B7 ;  /* 0x0000000000077941 */ /* 0x000fea0003800200 */
.L_x_30791:
[----:B------:R-:W-:-:S04]  /*16ab0*/  IADD3 R16, P0, PT, R16, 0x4, RZ ;  /* 0x0000000410107810 */ /* 0x000fc80007f1e0ff */
[----:B------:R-:W-:Y:S02]  /*16ac0*/  IADD3.X R17, PT, PT, RZ, R17, RZ, P0, !PT ;  /* 0x00000011ff117210 */ /* 0x000fe400007fe4ff */
[----:B------:R-:W-:-:S04]  /*16ad0*/  ISETP.GE.U32.AND P0, PT, R16, R22, PT ;  /* 0x000000161000720c */ /* 0x000fc80003f06070 */
[----:B------:R-:W-:-:S13]  /*16ae0*/  ISETP.GE.U32.AND.EX P0, PT, R17, R23, PT, P0 ;  /* 0x000000171100720c */ /* 0x000fda0003f06100 */
[----:B------:R-:W-:Y:S05]  /*16af0*/  @!P0 BRA `(.L_x_30793) ;  /* 0xfffffffc00948947 */ /* 0x000fea000383ffff */
.L_x_30733:
[----:B------:R-:W-:Y:S05]  /*16b00*/  BSYNC.RECONVERGENT B6 ;  /* 0x0000000000067941 */ /* 0x000fea0003800200 */
.L_x_30732:
        /* <DEDUP_REMOVED lines=24> */
.L_x_30797:
[----:B------:R-:W-:Y:S05]  /*16c90*/  BSYNC.RECONVERGENT B7 ;  /* 0x0000000000077941 */ /* 0x000fea0003800200 */
.L_x_30796:
        /* <DEDUP_REMOVED lines=20> */
.L_x_30799:
[----:B------:R-:W-:Y:S05]  /*16de0*/  BSYNC.RECONVERGENT B7 ;  /* 0x0000000000077941 */ /* 0x000fea0003800200 */
.L_x_30798:
        /* <DEDUP_REMOVED lines=23> */
.L_x_30801:
[----:B------:R-:W-:Y:S05]  /*16f60*/  BSYNC.RECONVERGENT B7 ;  /* 0x0000000000077941 */ /* 0x000fea0003800200 */
.L_x_30800:
        /* <DEDUP_REMOVED lines=21> */
.L_x_30829:
        /* <DEDUP_REMOVED lines=28> */
.L_x_30806:
[----:B------:R-:W-:Y:S01]  /*17280*/  MOV R16, R19 ;  /* 0x0000001300107202 */ /* 0x000fe20000000f00 */
[----:B------:R-:W-:Y:S01]  /*17290*/  IMAD.MOV.U32 R4, RZ, RZ, R20 ;  /* 0x000000ffff047224 */ /* 0x000fe200078e0014 */
[----:B------:R-:W-:Y:S02]  /*172a0*/  MOV R3, R21 ;  /* 0x0000001500037202 */ /* 0x000fe40000000f00 */
[----:B------:R-:W-:-:S07]  /*172b0*/  MOV R0, 0x172d0 ;  /* 0x000172d000007802 */ /* 0x000fce0000000f00 */
[----:B------:R-:W-:Y:S05]  /*172c0*/  CALL.REL.NOINC `($__internal_72_$__cuda_sm20_div_s64) ;  /* 0x0000024000b47944 */ /* 0x000fea0003c00000 */
[----:B------:R-:W-:Y:S01]  /*172d0*/  IMAD.MOV.U32 R22, RZ, RZ, R4 ;  /* 0x000000ffff167224 */ /* 0x000fe200078e0004 */
[----:B------:R-:W-:-:S07]  /*172e0*/  MOV R23, R3 ;  /* 0x0000000300177202 */ /* 0x000fce0000000f00 */
.L_x_30807:
[----:B------:R-:W-:Y:S05]  /*172f0*/  BSYNC.RECONVERGENT B1 ;  /* 0x0000000000017941 */ /* 0x000fea0003800200 */
.L_x_30805:
        /* <DEDUP_REMOVED lines=42> */
.L_x_30809:
        /* <DEDUP_REMOVED lines=8> */
.L_x_30810:
[----:B------:R-:W-:Y:S05]  /*17620*/  BSYNC.RECONVERGENT B1 ;  /* 0x0000000000017941 */ /* 0x000fea0003800200 */
.L_x_30808:
        /* <DEDUP_REMOVED lines=44> */
.L_x_30812:
        /* <DEDUP_REMOVED lines=8> */
.L_x_30813:
[----:B------:R-:W-:Y:S05]  /*17970*/  BSYNC.RECONVERGENT B1 ;  /* 0x0000000000017941 */ /* 0x000fea0003800200 */
.L_x_30811:
        /* <DEDUP_REMOVED lines=44> */
.L_x_30815:
        /* <DEDUP_REMOVED lines=8> */
.L_x_30816:
[----:B------:R-:W-:Y:S05]  /*17cc0*/  BSYNC.RECONVERGENT B1 ;  /* 0x0000000000017941 */ /* 0x000fea0003800200 */
.L_x_30814:
        /* <DEDUP_REMOVED lines=44> */
.L_x_30818:
        /* <DEDUP_REMOVED lines=8> */
.L_x_30819:
[----:B------:R-:W-:Y:S05]  /*18010*/  BSYNC.RECONVERGENT B1 ;  /* 0x0000000000017941 */ /* 0x000fea0003800200 */
.L_x_30817:
        /* <DEDUP_REMOVED lines=44> */
.L_x_30821:
        /* <DEDUP_REMOVED lines=8> */
.L_x_30822:
[----:B------:R-:W-:Y:S05]  /*18360*/  BSYNC.RECONVERGENT B1 ;  /* 0x0000000000017941 */ /* 0x000fea0003800200 */
.L_x_30820:
        /* <DEDUP_REMOVED lines=44> */
.L_x_30824:
        /* <DEDUP_REMOVED lines=8> */
.L_x_30825:
[----:B------:R-:W-:Y:S05]  /*186b0*/  BSYNC.RECONVERGENT B1 ;  /* 0x0000000000017941 */ /* 0x000fea0003800200 */
.L_x_30823:
        /* <DEDUP_REMOVED lines=44> */
.L_x_30827:
        /* <DEDUP_REMOVED lines=8> */
.L_x_30828:
[----:B------:R-:W-:Y:S05]  /*18a00*/  BSYNC.RECONVERGENT B1 ;  /* 0x0000000000017941 */ /* 0x000fea0003800200 */
.L_x_30826:
        /* <DEDUP_REMOVED lines=21> */
.L_x_30804:
[----:B------:R-:W-:-:S07]  /*18b60*/  IADD3 R14, PT, PT, R15, 0x3, RZ ;  /* 0x000000030f0e7810 */ /* 0x000fce0007ffe0ff */
.L_x_30803:
        /* <DEDUP_REMOVED lines=31> */
.L_x_30832:
[----:B------:R-:W-:Y:S01]  /*18d60*/  IMAD.MOV.U32 R16, RZ, RZ, R19 ;  /* 0x000000ffff107224 */ /* 0x000fe200078e0013 */
[----:B------:R-:W-:Y:S01]  /*18d70*/  MOV R4, R20 ;  /* 0x0000001400047202 */ /* 0x000fe20000000f00 */
[----:B------:R-:W-:Y:S01]  /*18d80*/  IMAD.MOV.U32 R3, RZ, RZ, R21 ;  /* 0x000000ffff037224 */ /* 0x000fe200078e0015 */
[----:B------:R-:W-:-:S07]  /*18d90*/  MOV R0, 0x18db0 ;  /* 0x00018db000007802 */ /* 0x000fce0000000f00 */
[----:B------:R-:W-:Y:S05]  /*18da0*/  CALL.REL.NOINC `($__internal_72_$__cuda_sm20_div_s64) ;  /* 0x0000022400fc7944 */ /* 0x000fea0003c00000 */
[----:B------:R-:W-:Y:S01]  /*18db0*/  MOV R22, R4 ;  /* 0x0000000400167202 */ /* 0x000fe20000000f00 */
[----:B------:R-:W-:-:S07]  /*18dc0*/  IMAD.MOV.U32 R23, RZ, RZ, R3 ;  /* 0x000000ffff177224 */ /* 0x000fce00078e0003 */
.L_x_30833:
[----:B------:R-:W-:Y:S05]  /*18dd0*/  BSYNC.RECONVERGENT B0 ;  /* 0x0000000000007941 */ /* 0x000fea0003800200 */
.L_x_30831:
        /* <DEDUP_REMOVED lines=42> */
.L_x_30835:
        /* <DEDUP_REMOVED lines=8> */
.L_x_30836:
[----:B------:R-:W-:Y:S05]  /*19100*/  BSYNC.RECONVERGENT B0 ;  /* 0x0000000000007941 */ /* 0x000fea0003800200 */
.L_x_30834:
        /* <DEDUP_REMOVED lines=44> */
.L_x_30838:
        /* <DEDUP_REMOVED lines=8> */
.L_x_30839:
[----:B------:R-:W-:Y:S05]  /*19450*/  BSYNC.RECONVERGENT B0 ;  /* 0x0000000000007941 */ /* 0x000fea0003800200 */
.L_x_30837:
        /* <DEDUP_REMOVED lines=44> */
.L_x_30841:
        /* <DEDUP_REMOVED lines=8> */
.L_x_30842:
[----:B------:R-:W-:Y:S05]  /*197a0*/  BSYNC.RECONVERGENT B0 ;  /* 0x0000000000007941 */ /* 0x000fea0003800200 */
.L_x_30840:
        /* <DEDUP_REMOVED lines=17> */
.L_x_30830:
        /* <DEDUP_REMOVED lines=31> */
.L_x_30845:
[----:B------:R-:W-:Y:S01]  /*19ab0*/  MOV R16, R19 ;  /* 0x0000001300107202 */ /* 0x000fe20000000f00 */
[----:B------:R-:W-:Y:S01]  /*19ac0*/  IMAD.MOV.U32 R4, RZ, RZ, R20 ;  /* 0x000000ffff047224 */ /* 0x000fe200078e0014 */
[----:B------:R-:W-:Y:S02]  /*19ad0*/  MOV R3, R21 ;  /* 0x0000001500037202 */ /* 0x000fe40000000f00 */
[----:B------:R-:W-:-:S07]  /*19ae0*/  MOV R0, 0x19b00 ;  /* 0x00019b0000007802 */ /* 0x000fce0000000f00 */
[----:B------:R-:W-:Y:S05]  /*19af0*/  CALL.REL.NOINC `($__internal_72_$__cuda_sm20_div_s64) ;  /* 0x0000021800a87944 */ /* 0x000fea0003c00000 */
[----:B------:R-:W-:Y:S01]  /*19b00*/  IMAD.MOV.U32 R22, RZ, RZ, R4 ;  /* 0x000000ffff167224 */ /* 0x000fe200078e0004 */
[----:B------:R-:W-:-:S07]  /*19b10*/  MOV R23, R3 ;  /* 0x0000000300177202 */ /* 0x000fce0000000f00 */
.L_x_30846:
[----:B------:R-:W-:Y:S05]  /*19b20*/  BSYNC.RECONVERGENT B0 ;  /* 0x0000000000007941 */ /* 0x000fea0003800200 */
.L_x_30844:
        /* <DEDUP_REMOVED lines=42> */
.L_x_30848:
        /* <DEDUP_REMOVED lines=8> */
.L_x_30849:
[----:B------:R-:W-:Y:S05]  /*19e50*/  BSYNC.RECONVERGENT B0 ;  /* 0x0000000000007941 */ /* 0x000fea0003800200 */
.L_x_30847:
        /* <DEDUP_REMOVED lines=17> */
.L_x_30843:
        /* <DEDUP_REMOVED lines=31> */
.L_x_30851:
        /* <DEDUP_REMOVED lines=8> */
.L_x_30852:
[----:B------:R-:W-:Y:S05]  /*1a1e0*/  BSYNC.RECONVERGENT B0 ;  /* 0x0000000000007941 */ /* 0x000fea0003800200 */
.L_x_30850:
[----:B------:R-:W0:Y:S02]  /*1a1f0*/  LDC.64 R6, c[0x0][0x3b0] ;  /* 0x0000ec00ff067b82 */ /* 0x000e240000000a00 */
[----:B0-----:R-:W-:-:S06]  /*1a200*/  IMAD.WIDE.U32 R6, R14, 0x8, R6 ;  /* 0x000000080e067825 */ /* 0x001fcc00078e0006 */
[----:B------:R-:W2:Y:S02]  /*1a210*/  LDG.E.64 R6, desc[UR36][R6.64] ;  /* 0x0000002406067981 */ /* 0x000ea4000c1e1b00 */
[----:B--2---:R-:W-:Y:S02]  /*1a220*/  IMAD R3, R5, R6, RZ ;  /* 0x0000000605037224 */ /* 0x004fe400078e02ff */
[----:B------:R-:W-:-:S04]  /*1a230*/  IMAD.WIDE.U32 R10, R6, R4, R10 ;  /* 0x00000004060a7225 */ /* 0x000fc800078e000a */
[----:B------:R-:W-:-:S04]  /*1a240*/  IMAD R3, R7, R4, R3 ;  /* 0x0000000407037224 */ /* 0x000fc800078e0203 */
[----:B------:R-:W-:-:S07]  /*1a250*/  IMAD.IADD R11, R11, 0x1, R3 ;  /* 0x000000010b0b7824 */ /* 0x000fce00078e0203 */
.L_x_30802:
        /* <DEDUP_REMOVED lines=11> */
.L_x_30855:
        /* <DEDUP_REMOVED lines=21> */
.L_x_30854:
[----:B------:R-:W-:Y:S05]  /*1a460*/  BSYNC.RECONVERGENT B7 ;  /* 0x0000000000077941 */ /* 0x000fea0003800200 */
.L_x_30853:
[----:B------:R-:W-:-:S04]  /*1a470*/  IADD3 R16, P0, PT, R16, 0x4, RZ ;  /* 0x0000000410107810 */ /* 0x000fc80007f1e0ff */
[----:B------:R-:W-:Y:S02]  /*1a480*/  IADD3.X R17, PT, PT, RZ, R17, RZ, P0, !PT ;  /* 0x00000011ff117210 */ /* 0x000fe400007fe4ff */
[----:B------:R-:W-:-:S04]  /*1a490*/  ISETP.GE.U32.AND P0, PT, R16, R22, PT ;  /* 0x000000161000720c */ /* 0x000fc80003f06070 */
[----:B------:R-:W-:-:S13]  /*1a4a0*/  ISETP.GE.U32.AND.EX P0, PT, R17, R23, PT, P0 ;  /* 0x000000171100720c */ /* 0x000fda0003f06100 */
[----:B------:R-:W-:Y:S05]  /*1a4b0*/  @!P0 BRA `(.L_x_30855) ;  /* 0xfffffffc00948947 */ /* 0x000fea000383ffff */
.L_x_30795:
[----:B------:R-:W-:Y:S05]  /*1a4c0*/  BSYNC.RECONVERGENT B6 ;  /* 0x0000000000067941 */ /* 0x000fea0003800200 */
.L_x_30794:
        /* <DEDUP_REMOVED lines=24> */
.L_x_30859:
[----:B------:R-:W-:Y:S05]  /*1a650*/  BSYNC.RECONVERGENT B7 ;  /* 0x0000000000077941 */ /* 0x000fea0003800200 */
.L_x_30858:
        /* <DEDUP_REMOVED lines=20> */
.L_x_30861:
[----:B------:R-:W-:Y:S05]  /*1a7a0*/  BSYNC.RECONVERGENT B7 ;  /* 0x0000000000077941 */ /* 0x000fea0003800200 */
.L_x_30860:
        /* <DEDUP_REMOVED lines=23> */
.L_x_30863:
[----:B------:R-:W-:Y:S05]  /*1a920*/  BSYNC.RECONVERGENT B7 ;  /* 0x0000000000077941 */ /* 0x000fea0003800200 */
.L_x_30862:
        /* <DEDUP_REMOVED lines=24> */
.L_x_30891:
        /* <DEDUP_REMOVED lines=27> */
.L_x_30868:
[----:B------:R-:W-:Y:S01]  /*1ac60*/  MOV R16, R34 ;  /* 0x0000002200107202 */ /* 0x000fe20000000f00 */
[----:B------:R-:W-:Y:S01]  /*1ac70*/  IMAD.MOV.U32 R4, RZ, RZ, R14 ;  /* 0x000000ffff047224 */ /* 0x000fe200078e000e */
[----:B------:R-:W-:Y:S02]  /*1ac80*/  MOV R3, R15 ;  /* 0x0000000f00037202 */ /* 0x000fe40000000f00 */
[----:B------:R-:W-:-:S07]  /*1ac90*/  MOV R0, 0x1acb0 ;  /* 0x0001acb000007802 */ /* 0x000fce0000000f00 */
[----:B--2---:R-:W-:Y:S05]  /*1aca0*/  CALL.REL.NOINC `($__internal_72_$__cuda_sm20_div_s64) ;  /* 0x00000208003c7944 */ /* 0x004fea0003c00000 */
[----:B------:R-:W-:Y:S01]  /*1acb0*/  IMAD.MOV.U32 R24, RZ, RZ, R4 ;  /* 0x000000ffff187224 */ /* 0x000fe200078e0004 */
[----:B------:R-:W-:-:S07]  /*1acc0*/  MOV R25, R3 ;  /* 0x0000000300197202 */ /* 0x000fce0000000f00 */
.L_x_30869:
[----:B------:R-:W-:Y:S05]  /*1acd0*/  BSYNC.RECONVERGENT B1 ;  /* 0x0000000000017941 */ /* 0x000fea0003800200 */
.L_x_30867:
        /* <DEDUP_REMOVED lines=42> */
.L_x_30871:
        /* <DEDUP_REMOVED lines=8> */
.L_x_30872:
[----:B------:R-:W-:Y:S05]  /*1b000*/  BSYNC.RECONVERGENT B1 ;  /* 0x0000000000017941 */ /* 0x000fea0003800200 */
.L_x_30870:
        /* <DEDUP_REMOVED lines=42> */
.L_x_30874:
        /* <DEDUP_REMOVED lines=8> */
.L_x_30875:
[----:B------:R-:W-:Y:S05]  /*1b330*/  BSYNC.RECONVERGENT B1 ;  /* 0x0000000000017941 */ /* 0x000fea0003800200 */
.L_x_30873:
        /* <DEDUP_REMOVED lines=42> */
.L_x_30877:
        /* <DEDUP_REMOVED lines=8> */
.L_x_30878:
[----:B------:R-:W-:Y:S05]  /*1b660*/  BSYNC.RECONVERGENT B1 ;  /* 0x0000000000017941 */ /* 0x000fea0003800200 */
.L_x_30876:
        /* <DEDUP_REMOVED lines=42> */
.L_x_30880:
        /* <DEDUP_REMOVED lines=8> */
.L_x_30881:
[----:B------:R-:W-:Y:S05]  /*1b990*/  BSYNC.RECONVERGENT B1 ;  /* 0x0000000000017941 */ /* 0x000fea0003800200 */
.L_x_30879:
        /* <DEDUP_REMOVED lines=42> */
.L_x_30883:
        /* <DEDUP_REMOVED lines=8> */
.L_x_30884:
[----:B------:R-:W-:Y:S05]  /*1bcc0*/  BSYNC.RECONVERGENT B1 ;  /* 0x0000000000017941 */ /* 0x000fea0003800200 */
.L_x_30882:
        /* <DEDUP_REMOVED lines=43> */
.L_x_30886:
        /* <DEDUP_REMOVED lines=8> */
.L_x_30887:
[----:B------:R-:W-:Y:S05]  /*1c000*/  BSYNC.RECONVERGENT B1 ;  /* 0x0000000000017941 */ /* 0x000fea0003800200 */
.L_x_30885:
        /* <DEDUP_REMOVED lines=42> */
.L_x_30889:
        /* <DEDUP_REMOVED lines=8> */
.L_x_30890:
[----:B------:R-:W-:Y:S05]  /*1c330*/  BSYNC.RECONVERGENT B1 ;  /* 0x0000000000017941 */ /* 0x000fea0003800200 */
.L_x_30888:
        /* <DEDUP_REMOVED lines=22> */
.L_x_30866:
[----:B------:R-:W-:-:S07]  /*1c4a0*/  VIADD R2, R10, 0x3 ;  /* 0x000000030a027836 */ /* 0x000fce0000000000 */
.L_x_30865:
        /* <DEDUP_REMOVED lines=31> */
.L_x_30894:
[----:B------:R-:W-:Y:S01]  /*1c6a0*/  MOV R16, R34 ;  /* 0x0000002200107202 */ /* 0x000fe20000000f00 */
[----:B------:R-:W-:Y:S01]  /*1c6b0*/  IMAD.MOV.U32 R4, RZ, RZ, R14 ;  /* 0x000000ffff047224 */ /* 0x000fe200078e000e */
[----:B------:R-:W-:Y:S02]  /*1c6c0*/  MOV R3, R15 ;  /* 0x0000000f00037202 */ /* 0x000fe40000000f00 */
[----:B------:R-:W-:-:S07]  /*1c6d0*/  MOV R0, 0x1c6f0 ;  /* 0x0001c6f000007802 */ /* 0x000fce0000000f00 */
[----:B------:R-:W-:Y:S05]  /*1c6e0*/  CALL.REL.NOINC `($__internal_72_$__cuda_sm20_div_s64) ;  /* 0x000001ec00ac7944 */ /* 0x000fea0003c00000 */
[----:B------:R-:W-:Y:S01]  /*1c6f0*/  IMAD.MOV.U32 R20, RZ, RZ, R4 ;  /* 0x000000ffff147224 */ /* 0x000fe200078e0004 */
[----:B------:R-:W-:-:S07]  /*1c700*/  MOV R21, R3 ;  /* 0x0000000300157202 */ /* 0x000fce0000000f00 */
.L_x_30895:
[----:B------:R-:W-:Y:S05]  /*1c710*/  BSYNC.RECONVERGENT B0 ;  /* 0x0000000000007941 */ /* 0x000fea0003800200 */
.L_x_30893:
        /* <DEDUP_REMOVED lines=44> */
.L_x_30897:
        /* <DEDUP_REMOVED lines=8> */
.L_x_30898:
[----:B------:R-:W-:Y:S05]  /*1ca60*/  BSYNC.RECONVERGENT B0 ;  /* 0x0000000000007941 */ /* 0x000fea0003800200 */
.L_x_30896:
        /* <DEDUP_REMOVED lines=44> */
.L_x_30900:
        /* <DEDUP_REMOVED lines=8> */
.L_x_30901:
[----:B------:R-:W-:Y:S05]  /*1cdb0*/  BSYNC.RECONVERGENT B0 ;  /* 0x0000000000007941 */ /* 0x000fea0003800200 */
.L_x_30899:
        /* <DEDUP_REMOVED lines=44> */
.L_x_30903:
        /* <DEDUP_REMOVED lines=8> */
.L_x_30904:
[----:B------:R-:W-:Y:S05]  /*1d100*/  BSYNC.RECONVERGENT B0 ;  /* 0x0000000000007941 */ /* 0x000fea0003800200 */
.L_x_30902:
        /* <DEDUP_REMOVED lines=18> */
.L_x_30892:
        /* <DEDUP_REMOVED lines=31> */
.L_x_30907:
[----:B------:R-:W-:Y:S01]  /*1d420*/  MOV R16, R34 ;  /* 0x0000002200107202 */ /* 0x000fe20000000f00 */
[----:B------:R-:W-:Y:S01]  /*1d430*/  IMAD.MOV.U32 R4, RZ, RZ, R14 ;  /* 0x000000ffff047224 */ /* 0x000fe200078e000e */
[----:B------:R-:W-:Y:S02]  /*1d440*/  MOV R3, R15 ;  /* 0x0000000f00037202 */ /* 0x000fe40000000f00 */
[----:B------:R-:W-:-:S07]  /*1d450*/  MOV R0, 0x1d470 ;  /* 0x0001d47000007802 */ /* 0x000fce0000000f00 */
[----:B------:R-:W-:Y:S05]  /*1d460*/  CALL.REL.NOINC `($__internal_72_$__cuda_sm20_div_s64) ;  /* 0x000001e0004c7944 */ /* 0x000fea0003c00000 */
[----:B------:R-:W-:Y:S01]  /*1d470*/  IMAD.MOV.U32 R20, RZ, RZ, R4 ;  /* 0x000000ffff147224 */ /* 0x000fe200078e0004 */
[----:B------:R-:W-:-:S07]  /*1d480*/  MOV R21, R3 ;  /* 0x0000000300157202 */ /* 0x000fce0000000f00 */
.L_x_30908:
[----:B------:R-:W-:Y:S05]  /*1d490*/  BSYNC.RECONVERGENT B0 ;  /* 0x0000000000007941 */ /* 0x000fea0003800200 */
.L_x_30906:
        /* <DEDUP_REMOVED lines=44> */
.L_x_30910:
        /* <DEDUP_REMOVED lines=8> */
.L_x_30911:
[----:B------:R-:W-:Y:S05]  /*1d7e0*/  BSYNC.RECONVERGENT B0 ;  /* 0x0000000000007941 */ /* 0x000fea0003800200 */
.L_x_30909:
        /* <DEDUP_REMOVED lines=18> */
.L_x_30905:
        /* <DEDUP_REMOVED lines=31> */
.L_x_30913:
        /* <DEDUP_REMOVED lines=8> */
.L_x_30914:
[----:B------:R-:W-:Y:S05]  /*1db80*/  BSYNC.RECONVERGENT B0 ;  /* 0x0000000000007941 */ /* 0x000fea0003800200 */
.L_x_30912:
        /* <DEDUP_REMOVED lines=10> */
.L_x_30864:
        /* <DEDUP_REMOVED lines=11> */
.L_x_30917:
        /* <DEDUP_REMOVED lines=21> */
.L_x_30916:
[----:B------:R-:W-:Y:S05]  /*1de30*/  BSYNC.RECONVERGENT B7 ;  /* 0x0000000000077941 */ /* 0x000fea0003800200 */
.L_x_30915:
[----:B------:R-:W-:-:S04]  /*1de40*/  IADD3 R16, P0, PT, R16, 0x4, RZ ;  /* 0x0000000410107810 */ /* 0x000fc80007f1e0ff */
[----:B------:R-:W-:Y:S02]  /*1de50*/  IADD3.X R17, PT, PT, RZ, R17, RZ, P0, !PT ;  /* 0x00000011ff117210 */ /* 0x000fe400007fe4ff */
[----:B------:R-:W-:-:S04]  /*1de60*/  ISETP.GE.U32.AND P0, PT, R16, R22, PT ;  /* 0x000000161000720c */ /* 0x000fc80003f06070 */
[----:B------:R-:W-:-:S13]  /*1de70*/  ISETP.GE.U32.AND.EX P0, PT, R17, R23, PT, P0 ;  /* 0x000000171100720c */ /* 0x000fda0003f06100 */
[----:B------:R-:W-:Y:S05]  /*1de80*/  @!P0 BRA `(.L_x_30917) ;  /* 0xfffffffc00948947 */ /* 0x000fea000383ffff */
.L_x_30857:
[----:B------:R-:W-:Y:S05]  /*1de90*/  BSYNC.RECONVERGENT B6 ;  /* 0x0000000000067941 */ /* 0x000fea0003800200 */
.L_x_30856:
        /* <DEDUP_REMOVED lines=16> */
.L_x_30920:
[----:B------:R-:W-:-:S13]  /*1dfa0*/  ISETP.GE.AND P0, PT, R18, R74, PT ;  /* 0x0000004a1200720c */ /* 0x000fda0003f06270 */
[----:B------:R-:W-:Y:S05]  /*1dfb0*/  @P0 BRA `(.L_x_30922) ;  /* 0x0000000000300947 */ /* 0x000fea0003800000 */
[----:B0-----:R-:W0:Y:S01]  /*1dfc0*/  LDC.64 R2, c[0x0][0x3c8] ;  /* 0x0000f200ff027b82 */ /* 0x001e220000000a00 */
[----:B------:R-:W-:Y:S01]  /*1dfd0*/  IMAD.IADD R5, R75, 0x1, R18 ;  /* 0x000000014b057824 */ /* 0x000fe200078e0212 */
[----:B------:R-:W-:-:S03]  /*1dfe0*/  IADD3 R18, PT, PT, R18, 0x80, RZ ;  /* 0x0000008012127810 */ /* 0x000fc60007ffe0ff */
[----:B0-----:R-:W-:-:S05]  /*1dff0*/  IMAD.WIDE.U32 R2, R5, 0x4, R2 ;  /* 0x0000000405027825 */ /* 0x001fca00078e0002 */
[----:B------:R1:W-:Y:S02]  /*1e000*/  STG.E desc[UR36][R2.64], RZ ;  /* 0x000000ff02007986 */ /* 0x0003e4000c101924 */
.L_x_30921:
[----:B------:R-:W-:-:S13]  /*1e010*/  ISETP.GE.AND P0, PT, R18, R74, PT ;  /* 0x0000004a1200720c */ /* 0x000fda0003f06270 */
[----:B------:R-:W-:Y:S05]  /*1e020*/  @P0 BRA `(.L_x_30923) ;  /* 0x0000000000300947 */ /* 0x000fea0003800000 */
[----:B01----:R-:W0:Y:S01]  /*1e030*/  LDC.64 R2, c[0x0][0x3c8] ;  /* 0x0000f200ff027b82 */ /* 0x003e220000000a00 */
[----:B------:R-:W-:Y:S01]  /*1e040*/  IMAD.IADD R5, R75, 0x1, R18 ;  /* 0x000000014b057824 */ /* 0x000fe200078e0212 */
[----:B------:R-:W-:-:S03]  /*1e050*/  IADD3 R18, PT, PT, R18, 0x80, RZ ;  /* 0x0000008012127810 */ /* 0x000fc60007ffe0ff */
[----:B0-----:R-:W-:-:S05]  /*1e060*/  IMAD.WIDE.U32 R2, R5, 0x4, R2 ;  /* 0x0000000405027825 */ /* 0x001fca00078e0002 */
[----:B------:R1:W-:Y:S02]  /*1e070*/  STG.E desc[UR36][R2.64], RZ ;  /* 0x000000ff02007986 */ /* 0x0003e4000c101924 */
.L_x_30922:
[----:B------:R-:W-:-:S13]  /*1e080*/  ISETP.GE.AND P0, PT, R18, R74, PT ;  /* 0x0000004a1200720c */ /* 0x000fda0003f06270 */
[----:B------:R-:W-:Y:S05]  /*1e090*/  @P0 BRA `(.L_x_30924) ;  /* 0x0000000000340947 */ /* 0x000fea0003800000 */
[----:B01----:R-:W0:Y:S01]  /*1e0a0*/  LDC.64 R2, c[0x0][0x3c8] ;  /* 0x0000f200ff027b82 */ /* 0x003e220000000a00 */
[----:B------:R-:W-:Y:S01]  /*1e0b0*/  IMAD.IADD R5, R75, 0x1, R18 ;  /* 0x000000014b057824 */ /* 0x000fe200078e0212 */
[----:B------:R-:W-:-:S03]  /*1e0c0*/  IADD3 R18, PT, PT, R18, 0x80, RZ ;  /* 0x0000008012127810 */ /* 0x000fc60007ffe0ff */
[----:B0-----:R-:W-:-:S05]  /*1e0d0*/  IMAD.WIDE.U32 R2, R5, 0x4, R2 ;  /* 0x0000000405027825 */ /* 0x001fca00078e0002 */
[----:B------:R2:W-:Y:S02]  /*1e0e0*/  STG.E desc[UR36][R2.64], RZ ;  /* 0x000000ff02007986 */ /* 0x0005e4000c101924 */
.L_x_30923:
        /* <DEDUP_REMOVED lines=8> */
.L_x_30924:
[----:B------:R-:W-:Y:S05]  /*1e170*/  BSYNC.RELIABLE B1 ;  /* 0x0000000000017941 */ /* 0x000fea0003800100 */
.L_x_30919:
[----:B------:R-:W-:-:S13]  /*1e180*/  ISETP.GE.AND P0, PT, R18, R74, PT ;  /* 0x0000004a1200720c */ /* 0x000fda0003f06270 */
[----:B012---:R-:W0:Y:S01]  /*1e190*/  @!P0 LDC.64 R2, c[0x0][0x3c8] ;  /* 0x0000f200ff028b82 */ /* 0x007e220000000a00 */
[----:B------:R-:W-:Y:S01]  /*1e1a0*/  @!P0 IMAD.IADD R5, R75, 0x1, R18 ;  /* 0x000000014b058824 */ /* 0x000fe200078e0212 */
[----:B------:R-:W-:-:S03]  /*1e1b0*/  @!P0 IADD3 R18, PT, PT, R18, 0x80, RZ ;  /* 0x0000008012128810 */ /* 0x000fc60007ffe0ff */
[----:B0-----:R-:W-:-:S05]  /*1e1c0*/  @!P0 IMAD.WIDE.U32 R2, R5, 0x4, R2 ;  /* 0x0000000405028825 */ /* 0x001fca00078e0002 */
[----:B------:R3:W-:Y:S02]  /*1e1d0*/  @!P0 STG.E desc[UR36][R2.64], RZ ;  /* 0x000000ff02008986 */ /* 0x0007e4000c101924 */
.L_x_30925:
[----:B------:R-:W-:Y:S05]  /*1e1e0*/  BSYNC.RECONVERGENT B0 ;  /* 0x0000000000007941 */ /* 0x000fea0003800200 */
.L_x_30918:
[----:B------:R-:W-:-:S13]  /*1e1f0*/  ISETP.GE.AND P0, PT, R18, R74, PT ;  /* 0x0000004a1200720c */ /* 0x000fda0003f06270 */
[----:B------:R-:W-:Y:S05]  /*1e200*/  @P0 EXIT ;  /* 0x000000000000094d */ /* 0x000fea0003800000 */
[----:B0123--:R-:W0:Y:S01]  /*1e210*/  LDC.64 R2, c[0x0][0x3c8] ;  /* 0x0000f200ff027b82 */ /* 0x00fe220000000a00 */
[----:B------:R-:W-:-:S04]  /*1e220*/  IMAD.IADD R75, R75, 0x1, R18 ;  /* 0x000000014b4b7824 */ /* 0x000fc800078e0212 */
[----:B0-----:R-:W-:-:S05]  /*1e230*/  IMAD.WIDE.U32 R2, R75, 0x4, R2 ;  /* 0x000000044b027825 */ /* 0x001fca00078e0002 */
[----:B------:R-:W-:Y:S01]  /*1e240*/  STG.E desc[UR36][R2.64], RZ ;  /* 0x000000ff02007986 */ /* 0x000fe2000c101924 */
[----:B------:R-:W-:Y:S05]  /*1e250*/  EXIT ;  /* 0x000000000000794d */ /* 0x000fea0003800000 */
.L_x_30421:
        /* <DEDUP_REMOVED lines=49> */
.L_x_30927:
[----:B------:R-:W-:Y:S05]  /*1e570*/  BSYNC.RECONVERGENT B6 ;  /* 0x0000000000067941 */ /* 0x000fea0003800200 */
.L_x_30926:
        /* <DEDUP_REMOVED lines=20> */
.L_x_30929:
[----:B------:R-:W-:Y:S05]  /*1e6c0*/  BSYNC.RECONVERGENT B6 ;  /* 0x0000000000067941 */ /* 0x000fea0003800200 */
.L_x_30928:
        /* <DEDUP_REMOVED lines=23> */
.L_x_30931:
[----:B------:R-:W-:Y:S05]  /*1e840*/  BSYNC.RECONVERGENT B6 ;  /* 0x0000000000067941 */ /* 0x000fea0003800200 */
.L_x_30930:
        /* <DEDUP_REMOVED lines=26> */
.L_x_30959:
        /* <DEDUP_REMOVED lines=28> */
.L_x_30936:
[----:B------:R-:W-:Y:S01]  /*1ebb0*/  MOV R16, R14 ;  /* 0x0000000e00107202 */ /* 0x000fe20000000f00 */
[----:B------:R-:W-:Y:S01]  /*1ebc0*/  IMAD.MOV.U32 R4, RZ, RZ, R18 ;  /* 0x000000ffff047224 */ /* 0x000fe200078e0012 */
[----:B------:R-:W-:Y:S02]  /*1ebd0*/  MOV R3, R19 ;  /* 0x0000001300037202 */ /* 0x000fe40000000f00 */
[----:B------:R-:W-:-:S07]  /*1ebe0*/  MOV R0, 0x1ec00 ;  /* 0x0001ec0000007802 */ /* 0x000fce0000000f00 */
[----:B------:R-:W-:Y:S05]  /*1ebf0*/  CALL.REL.NOINC `($__internal_72_$__cuda_sm20_div_s64) ;  /* 0x000001c800687944 */ /* 0x000fea0003c00000 */
[----:B------:R-:W-:Y:S01]  /*1ec00*/  IMAD.MOV.U32 R20, RZ, RZ, R4 ;  /* 0x000000ffff147224 */ /* 0x000fe200078e0004 */
[----:B------:R-:W-:-:S07]  /*1ec10*/  MOV R21, R3 ;  /* 0x0000000300157202 */ /* 0x000fce0000000f00 */
.L_x_30937:
[----:B------:R-:W-:Y:S05]  /*1ec20*/  BSYNC.RECONVERGENT B1 ;  /* 0x0000000000017941 */ /* 0x000fea0003800200 */
.L_x_30935:
        /* <DEDUP_REMOVED lines=44> */
.L_x_30939:
        /* <DEDUP_REMOVED lines=8> */
.L_x_30940:
[----:B------:R-:W-:Y:S05]  /*1ef70*/  BSYNC.RECONVERGENT B1 ;  /* 0x0000000000017941 */ /* 0x000fea0003800200 */
.L_x_30938:
        /* <DEDUP_REMOVED lines=44> */
.L_x_30942:
        /* <DEDUP_REMOVED lines=8> */
.L_x_30943:
[----:B------:R-:W-:Y:S05]  /*1f2c0*/  BSYNC.RECONVERGENT B1 ;  /* 0x0000000000017941 */ /* 0x000fea0003800200 */
.L_x_30941:
        /* <DEDUP_REMOVED lines=44> */
.L_x_30945:
        /* <DEDUP_REMOVED lines=8> */
.L_x_30946:
[----:B------:R-:W-:Y:S05]  /*1f610*/  BSYNC.RECONVERGENT B1 ;  /* 0x0000000000017941 */ /* 0x000fea0003800200 */
.L_x_30944:
        /* <DEDUP_REMOVED lines=44> */
.L_x_30948:
        /* <DEDUP_REMOVED lines=8> */
.L_x_30949:
[----:B------:R-:W-:Y:S05]  /*1f960*/  BSYNC.RECONVERGENT B1 ;  /* 0x0000000000017941 */ /* 0x000fea0003800200 */
.L_x_30947:
        /* <DEDUP_REMOVED lines=44> */
.L_x_30951:
        /* <DEDUP_REMOVED lines=8> */
.L_x_30952:
[----:B------:R-:W-:Y:S05]  /*1fcb0*/  BSYNC.RECONVERGENT B1 ;  /* 0x0000000000017941 */ /* 0x000fea0003800200 */
.L_x_30950:
        /* <DEDUP_REMOVED lines=44> */
.L_x_30954:
        /* <DEDUP_REMOVED lines=8> */
.L_x_30955:
[----:B------:R-:W-:Y:S05]  /*20000*/  BSYNC.RECONVERGENT B1 ;  /* 0x0000000000017941 */ /* 0x000fea0003800200 */
.L_x_30953:
        /* <DEDUP_REMOVED lines=44> */
.L_x_30957:
        /* <DEDUP_REMOVED lines=8> */
.L_x_30958:
[----:B------:R-:W-:Y:S05]  /*20350*/  BSYNC.RECONVERGENT B1 ;  /* 0x0000000000017941 */ /* 0x000fea0003800200 */
.L_x_30956:
        /* <DEDUP_REMOVED lines=23> */
.L_x_30934:
[----:B------:R-:W-:-:S07]  /*204d0*/  IADD3 R32, PT, PT, R10, 0x3, RZ ;  /* 0x000000030a207810 */ /* 0x000fce0007ffe0ff */
.L_x_30933:
        /* <DEDUP_REMOVED lines=31> */
.L_x_30962:
[----:B------:R-:W-:Y:S01]  /*206d0*/  IMAD.MOV.U32 R16, RZ, RZ, R14 ;  /* 0x000000ffff107224 */ /* 0x000fe200078e000e */
[----:B------:R-:W-:Y:S01]  /*206e0*/  MOV R4, R20 ;  /* 0x0000001400047202 */ /* 0x000fe20000000f00 */
[----:B------:R-:W-:Y:S01]  /*206f0*/  IMAD.MOV.U32 R3, RZ, RZ, R21 ;  /* 0x000000ffff037224 */ /* 0x000fe200078e0015 */
[----:B------:R-:W-:-:S07]  /*20700*/  MOV R0, 0x20720 ;  /* 0x0002072000007802 */ /* 0x000fce0000000f00 */
[----:B------:R-:W-:Y:S05]  /*20710*/  CALL.REL.NOINC `($__internal_72_$__cuda_sm20_div_s64) ;  /* 0x000001ac00a07944 */ /* 0x000fea0003c00000 */
[----:B------:R-:W-:Y:S01]  /*20720*/  MOV R18, R4 ;  /* 0x0000000400127202 */ /* 0x000fe20000000f00 */
[----:B------:R-:W-:-:S07]  /*20730*/  IMAD.MOV.U32 R19, RZ, RZ, R3 ;  /* 0x000000ffff137224 */ /* 0x000fce00078e0003 */
.L_x_30963:
[----:B------:R-:W-:Y:S05]  /*20740*/  BSYNC.RECONVERGENT B0 ;  /* 0x0000000000007941 */ /* 0x000fea0003800200 */
.L_x_30961:
        /* <DEDUP_REMOVED lines=44> */
.L_x_30965:
        /* <DEDUP_REMOVED lines=8> */
.L_x_30966:
[----:B------:R-:W-:Y:S05]  /*20a90*/  BSYNC.RECONVERGENT B0 ;  /* 0x0000000000007941 */ /* 0x000fea0003800200 */
.L_x_30964:
        /* <DEDUP_REMOVED lines=44> */
.L_x_30968:
        /* <DEDUP_REMOVED lines=8> */
.L_x_30969:
[----:B------:R-:W-:Y:S05]  /*20de0*/  BSYNC.RECONVERGENT B0 ;  /* 0x0000000000007941 */ /* 0x000fea0003800200 */
.L_x_30967:
        /* <DEDUP_REMOVED lines=44> */
.L_x_30971:
        /* <DEDUP_REMOVED lines=8> */
.L_x_30972:
[----:B------:R-:W-:Y:S05]  /*21130*/  BSYNC.RECONVERGENT B0 ;  /* 0x0000000000007941 */ /* 0x000fea0003800200 */
.L_x_30970:
        /* <DEDUP_REMOVED lines=18> */
.L_x_30960:
        /* <DEDUP_REMOVED lines=31> */
.L_x_30975:
[----:B------:R-:W-:Y:S01]  /*21450*/  IMAD.MOV.U32 R16, RZ, RZ, R14 ;  /* 0x000000ffff107224 */ /* 0x000fe200078e000e */
[----:B------:R-:W-:Y:S01]  /*21460*/  MOV R4, R20 ;  /* 0x0000001400047202 */ /* 0x000fe20000000f00 */
[----:B------:R-:W-:Y:S01]  /*21470*/  IMAD.MOV.U32 R3, RZ, RZ, R21 ;  /* 0x000000ffff037224 */ /* 0x000fe200078e0015 */
[----:B------:R-:W-:-:S07]  /*21480*/  MOV R0, 0x214a0 ;  /* 0x000214a000007802 */ /* 0x000fce0000000f00 */
[----:B------:R-:W-:Y:S05]  /*21490*/  CALL.REL.NOINC `($__internal_72_$__cuda_sm20_div_s64) ;  /* 0x000001a000407944 */ /* 0x000fea0003c00000 */
[----:B------:R-:W-:Y:S01]  /*214a0*/  MOV R10, R4 ;  /* 0x00000004000a7202 */ /* 0x000fe20000000f00 */
[----:B------:R-:W-:-:S07]  /*214b0*/  IMAD.MOV.U32 R11, RZ, RZ, R3 ;  /* 0x000000ffff0b7224 */ /* 0x000fce00078e0003 */
.L_x_30976:
[----:B------:R-:W-:Y:S05]  /*214c0*/  BSYNC.RECONVERGENT B0 ;  /* 0x0000000000007941 */ /* 0x000fea0003800200 */
.L_x_30974:
        /* <DEDUP_REMOVED lines=44> */
.L_x_30978:
        /* <DEDUP_REMOVED lines=8> */
.L_x_30979:
[----:B------:R-:W-:Y:S05]  /*21810*/  BSYNC.RECONVERGENT B0 ;  /* 0x0000000000007941 */ /* 0x000fea0003800200 */
.L_x_30977:
        /* <DEDUP_REMOVED lines=18> */
.L_x_30973:
        /* <DEDUP_REMOVED lines=31> */
.L_x_30981:
        /* <DEDUP_REMOVED lines=8> */
.L_x_30982:
[----:B------:R-:W-:Y:S05]  /*21bb0*/  BSYNC.RECONVERGENT B0 ;  /* 0x0000000000007941 */ /* 0x000fea0003800200 */
.L_x_30980:
        /* <DEDUP_REMOVED lines=10> */
.L_x_30932:
        /* <DEDUP_REMOVED lines=12> */
.L_x_30987:
        /* <DEDUP_REMOVED lines=21> */
.L_x_30986:
[----:B------:R-:W-:Y:S05]  /*21e70*/  BSYNC.RECONVERGENT B7 ;  /* 0x0000000000077941 */ /* 0x000fea0003800200 */
.L_x_30985:
[----:B------:R-:W-:-:S05]  /*21e80*/  IADD3 R16, P0, PT, R16, 0x4, RZ ;  /* 0x0000000410107810 */ /* 0x000fca0007f1e0ff */
[----:B------:R-:W-:Y:S01]  /*21e90*/  IMAD.X R17, RZ, RZ, R17, P0 ;  /* 0x000000ffff117224 */ /* 0x000fe200000e0611 */
[----:B------:R-:W-:-:S04]  /*21ea0*/  ISETP.GE.U32.AND P0, PT, R16, R18, PT ;  /* 0x000000121000720c */ /* 0x000fc80003f06070 */
[----:B------:R-:W-:-:S13]  /*21eb0*/  ISETP.GE.U32.AND.EX P0, PT, R17, R19, PT, P0 ;  /* 0x000000131100720c */ /* 0x000fda0003f06100 */
[----:B------:R-:W-:Y:S05]  /*21ec0*/  @!P0 BRA `(.L_x_30987) ;  /* 0xfffffffc00948947 */ /* 0x000fea000383ffff */
.L_x_30984:
[----:B------:R-:W-:Y:S05]  /*21ed0*/  BSYNC.RECONVERGENT B6 ;  /* 0x0000000000067941 */ /* 0x000fea0003800200 */
.L_x_30983:
        /* <DEDUP_REMOVED lines=20> */
.L_x_30989:
[----:B------:R-:W-:Y:S05]  /*22020*/  BSYNC.RECONVERGENT B6 ;  /* 0x0000000000067941 */ /* 0x000fea0003800200 */
.L_x_30988:
        /* <DEDUP_REMOVED lines=20> */
.L_x_30991:
[----:B------:R-:W-:Y:S05]  /*22170*/  BSYNC.RECONVERGENT B6 ;  /* 0x0000000000067941 */ /* 0x000fea0003800200 */
.L_x_30990:
        /* <DEDUP_REMOVED lines=23> */
.L_x_30993:
[----:B------:R-:W-:Y:S05]  /*222f0*/  BSYNC.RECONVERGENT B6 ;  /* 0x0000000000067941 */ /* 0x000fea0003800200 */
.L_x_30992:
        /* <DEDUP_REMOVED lines=25> */
.L_x_31021:
        /* <DEDUP_REMOVED lines=28> */
.L_x_30998:
[----:B------:R-:W-:Y:S01]  /*22650*/  MOV R16, R14 ;  /* 0x0000000e00107202 */ /* 0x000fe20000000f00 */
[----:B------:R-:W-:Y:S01]  /*22660*/  IMAD.MOV.U32 R4, RZ, RZ, R18 ;  /* 0x000000ffff047224 */ /* 0x000fe200078e0012 */
[----:B------:R-:W-:Y:S02]  /*22670*/  MOV R3, R19 ;  /* 0x0000001300037202 */ /* 0x000fe40000000f00 */
[----:B------:R-:W-:-:S07]  /*22680*/  MOV R0, 0x226a0 ;  /* 0x000226a000007802 */ /* 0x000fce0000000f00 */
[----:B------:R-:W-:Y:S05]  /*22690*/  CALL.REL.NOINC `($__internal_72_$__cuda_sm20_div_s64) ;  /* 0x0000018c00c07944 */ /* 0x000fea0003c00000 */
[----:B------:R-:W-:Y:S01]  /*226a0*/  IMAD.MOV.U32 R20, RZ, RZ, R4 ;  /* 0x000000ffff147224 */ /* 0x000fe200078e0004 */
[----:B------:R-:W-:-:S07]  /*226b0*/  MOV R21, R3 ;  /* 0x0000000300157202 */ /* 0x000fce0000000f00 */
.L_x_30999:
[----:B------:R-:W-:Y:S05]  /*226c0*/  BSYNC.RECONVERGENT B1 ;  /* 0x0000000000017941 */ /* 0x000fea0003800200 */
.L_x_30997:
        /* <DEDUP_REMOVED lines=44> */
.L_x_31001:
        /* <DEDUP_REMOVED lines=8> */
.L_x_31002:
[----:B------:R-:W-:Y:S05]  /*22a10*/  BSYNC.RECONVERGENT B1 ;  /* 0x0000000000017941 */ /* 0x000fea0003800200 */
.L_x_31000:
        /* <DEDUP_REMOVED lines=44> */
.L_x_31004:
        /* <DEDUP_REMOVED lines=8> */
.L_x_31005:
[----:B------:R-:W-:Y:S05]  /*22d60*/  BSYNC.RECONVERGENT B1 ;  /* 0x0000000000017941 */ /* 0x000fea0003800200 */
.L_x_31003:
        /* <DEDUP_REMOVED lines=44> */
.L_x_31007:
        /* <DEDUP_REMOVED lines=8> */
.L_x_31008:
[----:B------:R-:W-:Y:S05]  /*230b0*/  BSYNC.RECONVERGENT B1 ;  /* 0x0000000000017941 */ /* 0x000fea0003800200 */
.L_x_31006:
        /* <DEDUP_REMOVED lines=44> */
.L_x_31010:
        /* <DEDUP_REMOVED lines=8> */
.L_x_31011:
[----:B------:R-:W-:Y:S05]  /*23400*/  BSYNC.RECONVERGENT B1 ;  /* 0x0000000000017941 */ /* 0x000fea0003800200 */
.L_x_31009:
        /* <DEDUP_REMOVED lines=44> */
.L_x_31013:
        /* <DEDUP_REMOVED lines=8> */
.L_x_31014:
[----:B------:R-:W-:Y:S05]  /*23750*/  BSYNC.RECONVERGENT B1 ;  /* 0x0000000000017941 */ /* 0x000fea0003800200 */
.L_x_31012:
        /* <DEDUP_REMOVED lines=44> */
.L_x_31016:
        /* <DEDUP_REMOVED lines=8> */
.L_x_31017:
[----:B------:R-:W-:Y:S05]  /*23aa0*/  BSYNC.RECONVERGENT B1 ;  /* 0x0000000000017941 */ /* 0x000fea0003800200 */
.L_x_31015:
        /* <DEDUP_REMOVED lines=44> */
.L_x_31019:
        /* <DEDUP_REMOVED lines=8> */
.L_x_31020:
[----:B------:R-:W-:Y:S05]  /*23df0*/  BSYNC.RECONVERGENT B1 ;  /* 0x0000000000017941 */ /* 0x000fea0003800200 */
.L_x_31018:
        /* <DEDUP_REMOVED lines=23> */
.L_x_30996:
[----:B------:R-:W-:-:S07]  /*23f70*/  IADD3 R28, PT, PT, R10, 0x3, RZ ;  /* 0x000000030a1c7810 */ /* 0x000fce0007ffe0ff */
.L_x_30995:
        /* <DEDUP_REMOVED lines=31> */
.L_x_31024:
[----:B------:R-:W-:Y:S01]  /*24170*/  IMAD.MOV.U32 R16, RZ, RZ, R14 ;  /* 0x000000ffff107224 */ /* 0x000fe200078e000e */
[----:B------:R-:W-:Y:S01]  /*24180*/  MOV R4, R20 ;  /* 0x0000001400047202 */ /* 0x000fe20000000f00 */
[----:B------:R-:W-:Y:S01]  /*24190*/  IMAD.MOV.U32 R3, RZ, RZ, R21 ;  /* 0x000000ffff037224 */ /* 0x000fe200078e0015 */
[----:B------:R-:W-:-:S07]  /*241a0*/  MOV R0, 0x241c0 ;  /* 0x000241c000007802 */ /* 0x000fce0000000f00 */
[----:B------:R-:W-:Y:S05]  /*241b0*/  CALL.REL.NOINC `($__internal_72_$__cuda_sm20_div_s64) ;  /* 0x0000017000f87944 */ /* 0x000fea0003c00000 */
[----:B------:R-:W-:Y:S01]  /*241c0*/  MOV R18, R4 ;  /* 0x0000000400127202 */ /* 0x000fe20000000f00 */
[----:B------:R-:W-:-:S07]  /*241d0*/  IMAD.MOV.U32 R19, RZ, RZ, R3 ;  /* 0x000000ffff137224 */ /* 0x000fce00078e0003 */
.L_x_31025:
[----:B------:R-:W-:Y:S05]  /*241e0*/  BSYNC.RECONVERGENT B0 ;  /* 0x0000000000007941 */ /* 0x000fea0003800200 */
.L_x_31023:
        /* <DEDUP_REMOVED lines=44> */
.L_x_31027:
        /* <DEDUP_REMOVED lines=8> */
.L_x_31028:
[----:B------:R-:W-:Y:S05]  /*24530*/  BSYNC.RECONVERGENT B0 ;  /* 0x0000000000007941 */ /* 0x000fea0003800200 */
.L_x_31026:
        /* <DEDUP_REMOVED lines=44> */
.L_x_31030:
        /* <DEDUP_REMOVED lines=8> */
.L_x_31031:
[----:B------:R-:W-:Y:S05]  /*24880*/  BSYNC.RECONVERGENT B0 ;  /* 0x0000000000007941 */ /* 0x000fea0003800200 */
.L_x_31029:
        /* <DEDUP_REMOVED lines=44> */
.L_x_31033:
        /* <DEDUP_REMOVED lines=8> */
.L_x_31034:
[----:B------:R-:W-:Y:S05]  /*24bd0*/  BSYNC.RECONVERGENT B0 ;  /* 0x0000000000007941 */ /* 0x000fea0003800200 */
.L_x_31032:
        /* <DEDUP_REMOVED lines=18> */
.L_x_31022:
        /* <DEDUP_REMOVED lines=31> */
.L_x_31037:
[----:B------:R-:W-:Y:S01]  /*24ef0*/  IMAD.MOV.U32 R16, RZ, RZ, R14 ;  /* 0x000000ffff107224 */ /* 0x000fe200078e000e */
[----:B------:R-:W-:Y:S01]  /*24f00*/  MOV R4, R20 ;  /* 0x0000001400047202 */ /* 0x000fe20000000f00 */
[----:B------:R-:W-:Y:S01]  /*24f10*/  IMAD.MOV.U32 R3, RZ, RZ, R21 ;  /* 0x000000ffff037224 */ /* 0x000fe200078e0015 */
[----:B------:R-:W-:-:S07]  /*24f20*/  MOV R0, 0x24f40 ;  /* 0x00024f4000007802 */ /* 0x000fce0000000f00 */
[----:B------:R-:W-:Y:S05]  /*24f30*/  CALL.REL.NOINC `($__internal_72_$__cuda_sm20_div_s64) ;  /* 0x0000016400987944 */ /* 0x000fea0003c00000 */
[----:B------:R-:W-:Y:S01]  /*24f40*/  MOV R10, R4 ;  /* 0x00000004000a7202 */ /* 0x000fe20000000f00 */
[----:B------:R-:W-:-:S07]  /*24f50*/  IMAD.MOV.U32 R11, RZ, RZ, R3 ;  /* 0x000000ffff0b7224 */ /* 0x000fce00078e0003 */
.L_x_31038:
[----:B------:R-:W-:Y:S05]  /*24f60*/  BSYNC.RECONVERGENT B0 ;  /* 0x0000000000007941 */ /* 0x000fea0003800200 */
.L_x_31036:
        /* <DEDUP_REMOVED lines=44> */
.L_x_31040:
        /* <DEDUP_REMOVED lines=8> */
.L_x_31041:
[----:B------:R-:W-:Y:S05]  /*252b0*/  BSYNC.RECONVERGENT B0 ;  /* 0x0000000000007941 */ /* 0x000fea0003800200 */
.L_x_31039:
        /* <DEDUP_REMOVED lines=18> */
.L_x_31035:
        /* <DEDUP_REMOVED lines=31> */
.L_x_31043:
        /* <DEDUP_REMOVED lines=8> */
.L_x_31044:
[----:B------:R-:W-:Y:S05]  /*25650*/  BSYNC.RECONVERGENT B0 ;  /* 0x0000000000007941 */ /* 0x000fea0003800200 */
.L_x_31042:
        /* <DEDUP_REMOVED lines=10> */
.L_x_30994:
        /* <DEDUP_REMOVED lines=12> */
.L_x_31049:
        /* <DEDUP_REMOVED lines=21> */
.L_x_31048:
[----:B------:R-:W-:Y:S05]  /*25910*/  BSYNC.RECONVERGENT B7 ;  /* 0x0000000000077941 */ /* 0x000fea0003800200 */
.L_x_31047:
[----:B------:R-:W-:-:S05]  /*25920*/  IADD3 R18, P0, PT, R18, 0x4, RZ ;  /* 0x0000000412127810 */ /* 0x000fca0007f1e0ff */
[----:B------:R-:W-:Y:S01]  /*25930*/  IMAD.X R19, RZ, RZ, R19, P0 ;  /* 0x000000ffff137224 */ /* 0x000fe200000e0613 */
[----:B------:R-:W-:-:S04]  /*25940*/  ISETP.GE.U32.AND P0, PT, R18, R16, PT ;  /* 0x000000101200720c */ /* 0x000fc80003f06070 */
[----:B------:R-:W-:-:S13]  /*25950*/  ISETP.GE.U32.AND.EX P0, PT, R19, R17, PT, P0 ;  /* 0x000000111300720c */ /* 0x000fda0003f06100 */
[----:B------:R-:W-:Y:S05]  /*25960*/  @!P0 BRA `(.L_x_31049) ;  /* 0xfffffffc00948947 */ /* 0x000fea000383ffff */
.L_x_31046:
[----:B------:R-:W-:Y:S05]  /*25970*/  BSYNC.RECONVERGENT B6 ;  /* 0x0000000000067941 */ /* 0x000fea0003800200 */
.L_x_31045:
        /* <DEDUP_REMOVED lines=20> */
.L_x_31051:
[----:B------:R-:W-:Y:S05]  /*25ac0*/  BSYNC.RECONVERGENT B6 ;  /* 0x0000000000067941 */ /* 0x000fea0003800200 */
.L_x_31050:
        /* <DEDUP_REMOVED lines=20> */
.L_x_31053:
[----:B------:R-:W-:Y:S05]  /*25c10*/  BSYNC.RECONVERGENT B6 ;  /* 0x0000000000067941 */ /* 0x000fea0003800200 */
.L_x_31052:
        /* <DEDUP_REMOVED lines=23> */
.L_x_31055:
[----:B------:R-:W-:Y:S05]  /*25d90*/  BSYNC.RECONVERGENT B6 ;  /* 0x0000000000067941 */ /* 0x000fea0003800200 */
.L_x_31054:
        /* <DEDUP_REMOVED lines=25> */
.L_x_31083:
        /* <DEDUP_REMOVED lines=28> */
.L_x_31060:
[----:B------:R-:W-:Y:S01]  /*260f0*/  MOV R16, R14 ;  /* 0x0000000e00107202 */ /* 0x000fe20000000f00 */
[----:B------:R-:W-:Y:S01]  /*26100*/  IMAD.MOV.U32 R4, RZ, RZ, R18 ;  /* 0x000000ffff047224 */ /* 0x000fe200078e0012 */
[----:B------:R-:W-:Y:S02]  /*26110*/  MOV R3, R19 ;  /* 0x0000001300037202 */ /* 0x000fe40000000f00 */
[----:B------:R-:W-:-:S07]  /*26120*/  MOV R0, 0x26140 ;  /* 0x0002614000007802 */ /* 0x000fce0000000f00 */
[----:B------:R-:W-:Y:S05]  /*26130*/  CALL.REL.NOINC `($__internal_72_$__cuda_sm20_div_s64) ;  /* 0x0000015400187944 */ /* 0x000fea0003c00000 */
[----:B------:R-:W-:Y:S01]  /*26140*/  IMAD.MOV.U32 R20, RZ, RZ, R4 ;  /* 0x000000ffff147224 */ /* 0x000fe200078e0004 */
[----:B------:R-:W-:-:S07]  /*26150*/  MOV R21, R3 ;  /* 0x0000000300157202 */ /* 0x000fce0000000f00 */
.L_x_31061:
[----:B------:R-:W-:Y:S05]  /*26160*/  BSYNC.RECONVERGENT B1 ;  /* 0x0000000000017941 */ /* 0x000fea0003800200 */
.L_x_31059:
        /* <DEDUP_REMOVED lines=44> */
.L_x_31063:
        /* <DEDUP_REMOVED lines=8> */
.L_x_31064:
[----:B------:R-:W-:Y:S05]  /*264b0*/  BSYNC.RECONVERGENT B1 ;  /* 0x0000000000017941 */ /* 0x000fea0003800200 */
.L_x_31062:
        /* <DEDUP_REMOVED lines=44> */
.L_x_31066:
        /* <DEDUP_REMOVED lines=8> */
.L_x_31067:
[----:B------:R-:W-:Y:S05]  /*26800*/  BSYNC.RECONVERGENT B1 ;  /* 0x0000000000017941 */ /* 0x000fea0003800200 */
.L_x_31065:
        /* <DEDUP_REMOVED lines=44> */
.L_x_31069:
        /* <DEDUP_REMOVED lines=8> */
.L_x_31070:
[----:B------:R-:W-:Y:S05]  /*26b50*/  BSYNC.RECONVERGENT B1 ;  /* 0x0000000000017941 */ /* 0x000fea0003800200 */
.L_x_31068:
        /* <DEDUP_REMOVED lines=44> */
.L_x_31072:
        /* <DEDUP_REMOVED lines=8> */
.L_x_31073:
[----:B------:R-:W-:Y:S05]  /*26ea0*/  BSYNC.RECONVERGENT B1 ;  /* 0x0000000000017941 */ /* 0x000fea0003800200 */
.L_x_31071:
        /* <DEDUP_REMOVED lines=44> */
.L_x_31075:
        /* <DEDUP_REMOVED lines=8> */
.L_x_31076:
[----:B------:R-:W-:Y:S05]  /*271f0*/  BSYNC.RECONVERGENT B1 ;  /* 0x0000000000017941 */ /* 0x000fea0003800200 */
.L_x_31074:
        /* <DEDUP_REMOVED lines=45> */
.L_x_31078:
        /* <DEDUP_REMOVED lines=8> */
.L_x_31079:
[----:B------:R-:W-:Y:S05]  /*27550*/  BSYNC.RECONVERGENT B1 ;  /* 0x0000000000017941 */ /* 0x000fea0003800200 */
.L_x_31077:
        /* <DEDUP_REMOVED lines=44> */
.L_x_31081:
        /* <DEDUP_REMOVED lines=8> */
.L_x_31082:
[----:B------:R-:W-:Y:S05]  /*278a0*/  BSYNC.RECONVERGENT B1 ;  /* 0x0000000000017941 */ /* 0x000fea0003800200 */
.L_x_31080:
        /* <DEDUP_REMOVED lines=23> */
.L_x_31058:
[----:B------:R-:W-:-:S07]  /*27a20*/  VIADD R28, R11, 0x3 ;  /* 0x000000030b1c7836 */ /* 0x000fce0000000000 */
.L_x_31057:
        /* <DEDUP_REMOVED lines=31> */
.L_x_31086:
[----:B------:R-:W-:Y:S01]  /*27c20*/  MOV R16, R14 ;  /* 0x0000000e00107202 */ /* 0x000fe20000000f00 */
[----:B------:R-:W-:Y:S01]  /*27c30*/  IMAD.MOV.U32 R4, RZ, RZ, R20 ;  /* 0x000000ffff047224 */ /* 0x000fe200078e0014 */
[----:B------:R-:W-:Y:S02]  /*27c40*/  MOV R3, R21 ;  /* 0x0000001500037202 */ /* 0x000fe40000000f00 */
[----:B------:R-:W-:-:S07]  /*27c50*/  MOV R0, 0x27c70 ;  /* 0x00027c7000007802 */ /* 0x000fce0000000f00 */
[----:B------:R-:W-:Y:S05]  /*27c60*/  CALL.REL.NOINC `($__internal_72_$__cuda_sm20_div_s64) ;  /* 0x00000138004c7944 */ /* 0x000fea0003c00000 */
[----:B------:R-:W-:Y:S01]  /*27c70*/  IMAD.MOV.U32 R18, RZ, RZ, R4 ;  /* 0x000000ffff127224 */ /* 0x000fe200078e0004 */
[----:B------:R-:W-:-:S07]  /*27c80*/  MOV R19, R3 ;  /* 0x0000000300137202 */ /* 0x000fce0000000f00 */
.L_x_31087:
[----:B------:R-:W-:Y:S05]  /*27c90*/  BSYNC.RECONVERGENT B0 ;  /* 0x0000000000007941 */ /* 0x000fea0003800200 */
.L_x_31085:
        /* <DEDUP_REMOVED lines=44> */
.L_x_31089:
        /* <DEDUP_REMOVED lines=8> */
.L_x_31090:
[----:B------:R-:W-:Y:S05]  /*27fe0*/  BSYNC.RECONVERGENT B0 ;  /* 0x0000000000007941 */ /* 0x000fea0003800200 */
.L_x_31088:
        /* <DEDUP_REMOVED lines=44> */
.L_x_31092:
        /* <DEDUP_REMOVED lines=8> */
.L_x_31093:
[----:B------:R-:W-:Y:S05]  /*28330*/  BSYNC.RECONVERGENT B0 ;  /* 0x0000000000007941 */ /* 0x000fea0003800200 */
.L_x_31091:
        /* <DEDUP_REMOVED lines=44> */
.L_x_31095:
        /* <DEDUP_REMOVED lines=8> */
.L_x_31096:
[----:B------:R-:W-:Y:S05]  /*28680*/  BSYNC.RECONVERGENT B0 ;  /* 0x0000000000007941 */ /* 0x000fea0003800200 */
.L_x_31094:
        /* <DEDUP_REMOVED lines=18> */
.L_x_31084:
        /* <DEDUP_REMOVED lines=31> */
.L_x_31099:
[----:B------:R-:W-:Y:S01]  /*289a0*/  MOV R16, R14 ;  /* 0x0000000e00107202 */ /* 0x000fe20000000f00 */
[----:B------:R-:W-:Y:S01]  /*289b0*/  IMAD.MOV.U32 R4, RZ, RZ, R20 ;  /* 0x000000ffff047224 */ /* 0x000fe200078e0014 */
[----:B------:R-:W-:Y:S02]  /*289c0*/  MOV R3, R21 ;  /* 0x0000001500037202 */ /* 0x000fe40000000f00 */
[----:B------:R-:W-:-:S07]  /*289d0*/  MOV R0, 0x289f0 ;  /* 0x000289f000007802 */ /* 0x000fce0000000f00 */
[----:B------:R-:W-:Y:S05]  /*289e0*/  CALL.REL.NOINC `($__internal_72_$__cuda_sm20_div_s64) ;  /* 0x0000012800ec7944 */ /* 0x000fea0003c00000 */
[----:B------:R-:W-:Y:S01]  /*289f0*/  IMAD.MOV.U32 R10, RZ, RZ, R4 ;  /* 0x000000ffff0a7224 */ /* 0x000fe200078e0004 */
[----:B------:R-:W-:-:S07]  /*28a00*/  MOV R11, R3 ;  /* 0x00000003000b7202 */ /* 0x000fce0000000f00 */
.L_x_31100:
[----:B------:R-:W-:Y:S05]  /*28a10*/  BSYNC.RECONVERGENT B0 ;  /* 0x0000000000007941 */ /* 0x000fea0003800200 */
.L_x_31098:
        /* <DEDUP_REMOVED lines=44> */
.L_x_31102:
        /* <DEDUP_REMOVED lines=8> */
.L_x_31103:
[----:B------:R-:W-:Y:S05]  /*28d60*/  BSYNC.RECONVERGENT B0 ;  /* 0x0000000000007941 */ /* 0x000fea0003800200 */
.L_x_31101:
        /* <DEDUP_REMOVED lines=18> */
.L_x_31097:
        /* <DEDUP_REMOVED lines=31> */
.L_x_31105:
        /* <DEDUP_REMOVED lines=8> */
.L_x_31106:
[----:B------:R-:W-:Y:S05]  /*29100*/  BSYNC.RECONVERGENT B0 ;  /* 0x0000000000007941 */ /* 0x000fea0003800200 */
.L_x_31104:
        /* <DEDUP_REMOVED lines=10> */
.L_x_31056:
        /* <DEDUP_REMOVED lines=12> */
.L_x_31111:
        /* <DEDUP_REMOVED lines=21> */
.L_x_31110:
[----:B------:R-:W-:Y:S05]  /*293c0*/  BSYNC.RECONVERGENT B7 ;  /* 0x0000000000077941 */ /* 0x000fea0003800200 */
.L_x_31109:
[----:B------:R-:W-:-:S04]  /*293d0*/  IADD3 R18, P0, PT, R18, 0x4, RZ ;  /* 0x0000000412127810 */ /* 0x000fc80007f1e0ff */
[----:B------:R-:W-:Y:S02]  /*293e0*/  IADD3.X R19, PT, PT, RZ, R19, RZ, P0, !PT ;  /* 0x00000013ff137210 */ /* 0x000fe400007fe4ff */
[----:B------:R-:W-:-:S04]  /*293f0*/  ISETP.GE.U32.AND P0, PT, R18, R16, PT ;  /* 0x000000101200720c */ /* 0x000fc80003f06070 */
[----:B------:R-:W-:-:S13]  /*29400*/  ISETP.GE.U32.AND.EX P0, PT, R19, R17, PT, P0 ;  /* 0x000000111300720c */ /* 0x000fda0003f06100 */
[----:B------:R-:W-:Y:S05]  /*29410*/  @!P0 BRA `(.L_x_31111) ;  /* 0xfffffffc00948947 */ /* 0x000fea000383ffff */
.L_x_31108:
[----:B------:R-:W-:Y:S05]  /*29420*/  BSYNC.RECONVERGENT B6 ;  /* 0x0000000000067941 */ /* 0x000fea0003800200 */
.L_x_31107:
        /* <DEDUP_REMOVED lines=20> */
.L_x_31113:
[----:B------:R-:W-:Y:S05]  /*29570*/  BSYNC.RECONVERGENT B6 ;  /* 0x0000000000067941 */ /* 0x000fea0003800200 */
.L_x_31112:
        /* <DEDUP_REMOVED lines=20> */
.L_x_31115:
[----:B------:R-:W-:Y:S05]  /*296c0*/  BSYNC.RECONVERGENT B6 ;  /* 0x0000000000067941 */ /* 0x000fea0003800200 */
.L_x_31114:
        /* <DEDUP_REMOVED lines=23> */
.L_x_31117:
[----:B------:R-:W-:Y:S05]  /*29840*/  BSYNC.RECONVERGENT B6 ;  /* 0x0000000000067941 */ /* 0x000fea0003800200 */
.L_x_31116:
        /* <DEDUP_REMOVED lines=25> */
.L_x_31145:
        /* <DEDUP_REMOVED lines=28> */
.L_x_31122:
[----:B------:R-:W-:Y:S01]  /*29ba0*/  IMAD.MOV.U32 R16, RZ, RZ, R18 ;  /* 0x000000ffff107224 */ /* 0x000fe200078e0012 */
[----:B------:R-:W-:Y:S01]  /*29bb0*/  MOV R4, R14 ;  /* 0x0000000e00047202 */ /* 0x000fe20000000f00 */
[----:B------:R-:W-:Y:S01]  /*29bc0*/  IMAD.MOV.U32 R3, RZ, RZ, R15 ;  /* 0x000000ffff037224 */ /* 0x000fe200078e000f */
[----:B------:R-:W-:-:S07]  /*29bd0*/  MOV R0, 0x29bf0 ;  /* 0x00029bf000007802 */ /* 0x000fce0000000f00 */
[----:B------:R-:W-:Y:S05]  /*29be0*/  CALL.REL.NOINC `($__internal_72_$__cuda_sm20_div_s64) ;  /* 0x00000118006c7944 */ /* 0x000fea0003c00000 */
[----:B------:R-:W-:Y:S01]  /*29bf0*/  MOV R20, R4 ;  /* 0x0000000400147202 */ /* 0x000fe20000000f00 */
[----:B------:R-:W-:-:S07]  /*29c00*/  IMAD.MOV.U32 R21, RZ, RZ, R3 ;  /* 0x000000ffff157224 */ /* 0x000fce00078e0003 */
.L_x_31123:
[----:B------:R-:W-:Y:S05]  /*29c10*/  BSYNC.RECONVERGENT B1 ;  /* 0x0000000000017941 */ /* 0x000fea0003800200 */
.L_x_31121:
        /* <DEDUP_REMOVED lines=44> */
.L_x_31125:
        /* <DEDUP_REMOVED lines=8> */
.L_x_31126:
[----:B------:R-:W-:Y:S05]  /*29f60*/  BSYNC.RECONVERGENT B1 ;  /* 0x0000000000017941 */ /* 0x000fea0003800200 */
.L_x_31124:
        /* <DEDUP_REMOVED lines=44> */
.L_x_31128:
        /* <DEDUP_REMOVED lines=8> */
.L_x_31129:
[----:B------:R-:W-:Y:S05]  /*2a2b0*/  BSYNC.RECONVERGENT B1 ;  /* 0x0000000000017941 */ /* 0x000fea0003800200 */
.L_x_31127:
        /* <DEDUP_REMOVED lines=44> */
.L_x_31131:
        /* <DEDUP_REMOVED lines=8> */
.L_x_31132:
[----:B------:R-:W-:Y:S05]  /*2a600*/  BSYNC.RECONVERGENT B1 ;  /* 0x0000000000017941 */ /* 0x000fea0003800200 */
.L_x_31130:
        /* <DEDUP_REMOVED lines=44> */
.L_x_31134:
        /* <DEDUP_REMOVED lines=8> */
.L_x_31135:
[----:B------:R-:W-:Y:S05]  /*2a950*/  BSYNC.RECONVERGENT B1 ;  /* 0x0000000000017941 */ /* 0x000fea0003800200 */
.L_x_31133:
        /* <DEDUP_REMOVED lines=44> */
.L_x_31137:
        /* <DEDUP_REMOVED lines=8> */
.L_x_31138:
[----:B------:R-:W-:Y:S05]  /*2aca0*/  BSYNC.RECONVERGENT B1 ;  /* 0x0000000000017941 */ /* 0x000fea0003800200 */
.L_x_31136:
        /* <DEDUP_REMOVED lines=45> */
.L_x_31140:
[----:B------:R-:W-:Y:S01]  /*2af80*/  IMAD.MOV.U32 R16, RZ, RZ, R18 ;  /* 0x000000ffff107224 */ /* 0x000fe200078e0012 */
[----:B------:R-:W-:Y:S01]  /*2af90*/  MOV R5, R19 ;  /* 0x0000001300057202 */ /* 0x000fe20000000f00 */
[----:B------:R-:W-:Y:S01]  /*2afa0*/  IMAD.MOV.U32 R3, RZ, RZ, R15 ;  /* 0x000000ffff037224 */ /* 0x000fe200078e000f */
[----:B------:R-:W-:Y:S02]  /*2afb0*/  MOV R4, R14 ;  /* 0x0000000e00047202 */ /* 0x000fe40000000f00 */
[----:B------:R-:W-:-:S07]  /*2afc0*/  MOV R0, 0x2afe0 ;  /* 0x0002afe000007802 */ /* 0x000fce0000000f00 */
[----:B------:R-:W-:Y:S05]  /*2afd0*/  CALL.REL.NOINC `($__internal_72_$__cuda_sm20_div_s64) ;  /* 0x0000010400707944 */ /* 0x000fea0003c00000 */
[----:B------:R-:W-:Y:S02]  /*2afe0*/  MOV R22, R4 ;  /* 0x0000000400167202 */ /* 0x000fe40000000f00 */
[----:B------:R-:W-:-:S07]  /*2aff0*/  MOV R23, R3 ;  /* 0x0000000300177202 */ /* 0x000fce0000000f00 */
.L_x_31141:
[----:B------:R-:W-:Y:S05]  /*2b000*/  BSYNC.RECONVERGENT B1 ;  /* 0x0000000000017941 */ /* 0x000fea0003800200 */
.L_x_31139:
        /* <DEDUP_REMOVED lines=44> */
.L_x_31143:
        /* <DEDUP_REMOVED lines=8> */
.L_x_31144:
[----:B------:R-:W-:Y:S05]  /*2b350*/  BSYNC.RECONVERGENT B1 ;  /* 0x0000000000017941 */ /* 0x000fea0003800200 */
.L_x_31142:
        /* <DEDUP_REMOVED lines=23> */
.L_x_31120:
[----:B------:R-:W-:-:S07]  /*2b4d0*/  IADD3 R28, PT, PT, R11, 0x3, RZ ;  /* 0x000000030b1c7810 */ /* 0x000fce0007ffe0ff */
.L_x_31119:
        /* <DEDUP_REMOVED lines=31> */
.L_x_31148:
[----:B------:R-:W-:Y:S01]  /*2b6d0*/  MOV R16, R18 ;  /* 0x0000001200107202 */ /* 0x000fe20000000f00 */
[----:B------:R-:W-:Y:S01]  /*2b6e0*/  IMAD.MOV.U32 R3, RZ, RZ, R21 ;  /* 0x000000ffff037224 */ /* 0x000fe200078e0015 */
[----:B------:R-:W-:Y:S02]  /*2b6f0*/  MOV R4, R20 ;  /* 0x0000001400047202 */ /* 0x000fe40000000f00 */
[----:B------:R-:W-:-:S07]  /*2b700*/  MOV R0, 0x2b720 ;  /* 0x0002b72000007802 */ /* 0x000fce0000000f00 */
[----:B------:R-:W-:Y:S05]  /*2b710*/  CALL.REL.NOINC `($__internal_72_$__cuda_sm20_div_s64) ;  /* 0x000000fc00a07944 */ /* 0x000fea0003c00000 */
[----:B------:R-:W-:Y:S02]  /*2b720*/  MOV R14, R4 ;  /* 0x00000004000e7202 */ /* 0x000fe40000000f00 */
[----:B------:R-:W-:-:S07]  /*2b730*/  MOV R15, R3 ;  /* 0x00000003000f7202 */ /* 0x000fce0000000f00 */
.L_x_31149:
[----:B------:R-:W-:Y:S05]  /*2b740*/  BSYNC.RECONVERGENT B0 ;  /* 0x0000000000007941 */ /* 0x000fea0003800200 */
.L_x_31147:
        /* <DEDUP_REMOVED lines=44> */
.L_x_31151:
        /* <DEDUP_REMOVED lines=8> */
.L_x_31152:
[----:B------:R-:W-:Y:S05]  /*2ba90*/  BSYNC.RECONVERGENT B0 ;  /* 0x0000000000007941 */ /* 0x000fea0003800200 */
.L_x_31150:
        /* <DEDUP_REMOVED lines=44> */
.L_x_31154:
        /* <DEDUP_REMOVED lines=8> */
.L_x_31155:
[----:B------:R-:W-:Y:S05]  /*2bde0*/  BSYNC.RECONVERGENT B0 ;  /* 0x0000000000007941 */ /* 0x000fea0003800200 */
.L_x_31153:
        /* <DEDUP_REMOVED lines=44> */
.L_x_31157:
        /* <DEDUP_REMOVED lines=8> */
.L_x_31158:
[----:B------:R-:W-:Y:S05]  /*2c130*/  BSYNC.RECONVERGENT B0 ;  /* 0x0000000000007941 */ /* 0x000fea0003800200 */
.L_x_31156:
        /* <DEDUP_REMOVED lines=18> */
.L_x_31146:
        /* <DEDUP_REMOVED lines=31> */
.L_x_31161:
[----:B------:R-:W-:Y:S01]  /*2c450*/  MOV R16, R18 ;  /* 0x0000001200107202 */ /* 0x000fe20000000f00 */
[----:B------:R-:W-:Y:S01]  /*2c460*/  IMAD.MOV.U32 R3, RZ, RZ, R21 ;  /* 0x000000ffff037224 */ /* 0x000fe200078e0015 */
[----:B------:R-:W-:Y:S02]  /*2c470*/  MOV R4, R20 ;  /* 0x0000001400047202 */ /* 0x000fe40000000f00 */
[----:B------:R-:W-:-:S07]  /*2c480*/  MOV R0, 0x2c4a0 ;  /* 0x0002c4a000007802 */ /* 0x000fce0000000f00 */
[----:B------:R-:W-:Y:S05]  /*2c490*/  CALL.REL.NOINC `($__internal_72_$__cuda_sm20_div_s64) ;  /* 0x000000f000407944 */ /* 0x000fea0003c00000 */
[----:B------:R-:W-:Y:S02]  /*2c4a0*/  MOV R10, R4 ;  /* 0x00000004000a7202 */ /* 0x000fe40000000f00 */
[----:B------:R-:W-:-:S07]  /*2c4b0*/  MOV R11, R3 ;  /* 0x00000003000b7202 */ /* 0x000fce0000000f00 */
.L_x_31162:
[----:B------:R-:W-:Y:S05]  /*2c4c0*/  BSYNC.RECONVERGENT B0 ;  /* 0x0000000000007941 */ /* 0x000fea0003800200 */
.L_x_31160:
        /* <DEDUP_REMOVED lines=44> */
.L_x_31164:
        /* <DEDUP_REMOVED lines=8> */
.L_x_31165:
[----:B------:R-:W-:Y:S05]  /*2c810*/  BSYNC.RECONVERGENT B0 ;  /* 0x0000000000007941 */ /* 0x000fea0003800200 */
.L_x_31163:
        /* <DEDUP_REMOVED lines=18> */
.L_x_31159:
        /* <DEDUP_REMOVED lines=31> */
.L_x_31167:
[----:B------:R-:W-:Y:S01]  /*2cb30*/  MOV R3, R6 ;  /* 0x0000000600037202 */ /* 0x000fe20000000f00 */
[----:B------:R-:W-:Y:S01]  /*2cb40*/  IMAD.MOV.U32 R12, RZ, RZ, R18 ;  /* 0x000000ffff0c7224 */ /* 0x000fe200078e0012 */
[----:B------:R-:W-:Y:S02]  /*2cb50*/  MOV R0, R7 ;  /* 0x0000000700007202 */ /* 0x000fe40000000f00 */
[----:B------:R-:W-:Y:S02]  /*2cb60*/  MOV R16, R5 ;  /* 0x0000000500107202 */ /* 0x000fe40000000f00 */
[----:B------:R-:W-:-:S07]  /*2cb70*/  MOV R13, 0x2cb90 ;  /* 0x0002cb90000d7802 */ /* 0x000fce0000000f00 */
[----:B------:R-:W-:Y:S05]  /*2cb80*/  CALL.REL.NOINC `($__internal_73_$__cuda_sm20_rem_s64) ;  /* 0x000000ec00d47944 */ /* 0x000fea0003c00000 */
[----:B------:R-:W-:Y:S01]  /*2cb90*/  MOV R4, R3 ;  /* 0x0000000300047202 */ /* 0x000fe20000000f00 */
[----:B------:R-:W-:-:S07]  /*2cba0*/  IMAD.MOV.U32 R5, RZ, RZ, R0 ;  /* 0x000000ffff057224 */ /* 0x000fce00078e0000 */
.L_x_31168:
[----:B------:R-:W-:Y:S05]  /*2cbb0*/  BSYNC.RECONVERGENT B0 ;  /* 0x0000000000007941 */ /* 0x000fea0003800200 */
.L_x_31166:
        /* <DEDUP_REMOVED lines=10> */
.L_x_31118:
        /* <DEDUP_REMOVED lines=12> */
.L_x_31173:
        /* <DEDUP_REMOVED lines=21> */
.L_x_31172:
[----:B------:R-:W-:Y:S05]  /*2ce70*/  BSYNC.RECONVERGENT B7 ;  /* 0x0000000000077941 */ /* 0x000fea0003800200 */
.L_x_31171:
[----:B------:R-:W-:-:S05]  /*2ce80*/  IADD3 R18, P0, PT, R18, 0x4, RZ ;  /* 0x0000000412127810 */ /* 0x000fca0007f1e0ff */
[----:B------:R-:W-:Y:S01]  /*2ce90*/  IMAD.X R19, RZ, RZ, R19, P0 ;  /* 0x000000ffff137224 */ /* 0x000fe200000e0613 */
[----:B------:R-:W-:-:S04]  /*2cea0*/  ISETP.GE.U32.AND P0, PT, R18, R16, PT ;  /* 0x000000101200720c */ /* 0x000fc80003f06070 */
[----:B------:R-:W-:-:S13]  /*2ceb0*/  ISETP.GE.U32.AND.EX P0, PT, R19, R17, PT, P0 ;  /* 0x000000111300720c */ /* 0x000fda0003f06100 */
[----:B------:R-:W-:Y:S05]  /*2cec0*/  @!P0 BRA `(.L_x_31173) ;  /* 0xfffffffc00948947 */ /* 0x000fea000383ffff */
.L_x_31170:
[----:B------:R-:W-:Y:S05]  /*2ced0*/  BSYNC.RECONVERGENT B6 ;  /* 0x0000000000067941 */ /* 0x000fea0003800200 */
.L_x_31169:
        /* <DEDUP_REMOVED lines=20> */
.L_x_31175:
[----:B------:R-:W-:Y:S05]  /*2d020*/  BSYNC.RECONVERGENT B6 ;  /* 0x0000000000067941 */ /* 0x000fea0003800200 */
.L_x_31174:
        /* <DEDUP_REMOVED lines=20> */
.L_x_31177:
[----:B------:R-:W-:Y:S05]  /*2d170*/  BSYNC.RECONVERGENT B6 ;  /* 0x0000000000067941 */ /* 0x000fea0003800200 */
.L_x_31176:
        /* <DEDUP_REMOVED lines=23> */
.L_x_31179:
[----:B------:R-:W-:Y:S05]  /*2d2f0*/  BSYNC.RECONVERGENT B6 ;  /* 0x0000000000067941 */ /* 0x000fea0003800200 */
.L_x_31178:
        /* <DEDUP_REMOVED lines=25> */
.L_x_31207:
        /* <DEDUP_REMOVED lines=28> */
.L_x_31184:
[----:B------:R-:W-:Y:S01]  /*2d650*/  MOV R16, R14 ;  /* 0x0000000e00107202 */ /* 0x000fe20000000f00 */
[----:B------:R-:W-:Y:S01]  /*2d660*/  IMAD.MOV.U32 R3, RZ, RZ, R19 ;  /* 0x000000ffff037224 */ /* 0x000fe200078e0013 */
[----:B------:R-:W-:Y:S02]  /*2d670*/  MOV R4, R18 ;  /* 0x0000001200047202 */ /* 0x000fe40000000f00 */
[----:B------:R-:W-:-:S07]  /*2d680*/  MOV R0, 0x2d6a0 ;  /* 0x0002d6a000007802 */ /* 0x000fce0000000f00 */
[----:B------:R-:W-:Y:S05]  /*2d690*/  CALL.REL.NOINC `($__internal_72_$__cuda_sm20_div_s64) ;  /* 0x000000dc00c07944 */ /* 0x000fea0003c00000 */
[----:B------:R-:W-:Y:S02]  /*2d6a0*/  MOV R20, R4 ;  /* 0x0000000400147202 */ /* 0x000fe40000000f00 */
[----:B------:R-:W-:-:S07]  /*2d6b0*/  MOV R21, R3 ;  /* 0x0000000300157202 */ /* 0x000fce0000000f00 */
.L_x_31185:
[----:B------:R-:W-:Y:S05]  /*2d6c0*/  BSYNC.RECONVERGENT B1 ;  /* 0x0000000000017941 */ /* 0x000fea0003800200 */
.L_x_31183:
        /* <DEDUP_REMOVED lines=44> */
.L_x_31187:
        /* <DEDUP_REMOVED lines=8> */
.L_x_31188:
[----:B------:R-:W-:Y:S05]  /*2da10*/  BSYNC.RECONVERGENT B1 ;  /* 0x0000000000017941 */ /* 0x000fea0003800200 */
.L_x_31186:
        /* <DEDUP_REMOVED lines=44> */
.L_x_31190:
        /* <DEDUP_REMOVED lines=8> */
.L_x_31191:
[----:B------:R-:W-:Y:S05]  /*2dd60*/  BSYNC.RECONVERGENT B1 ;  /* 0x0000000000017941 */ /* 0x000fea0003800200 */
.L_x_31189:
        /* <DEDUP_REMOVED lines=44> */
.L_x_31193:
        /* <DEDUP_REMOVED lines=8> */
.L_x_31194:
[----:B------:R-:W-:Y:S05]  /*2e0b0*/  BSYNC.RECONVERGENT B1 ;  /* 0x0000000000017941 */ /* 0x000fea0003800200 */
.L_x_31192:
        /* <DEDUP_REMOVED lines=44> */
.L_x_31196:
        /* <DEDUP_REMOVED lines=8> */
.L_x_31197:
[----:B------:R-:W-:Y:S05]  /*2e400*/  BSYNC.RECONVERGENT B1 ;  /* 0x0000000000017941 */ /* 0x000fea0003800200 */
.L_x_31195:
        /* <DEDUP_REMOVED lines=44> */
.L_x_31199:
        /* <DEDUP_REMOVED lines=8> */
.L_x_31200:
[----:B------:R-:W-:Y:S05]  /*2e750*/  BSYNC.RECONVERGENT B1 ;  /* 0x0000000000017941 */ /* 0x000fea0003800200 */
.L_x_31198:
        /* <DEDUP_REMOVED lines=45> */
.L_x_31202:
[----:B------:R-:W-:Y:S01]  /*2ea30*/  MOV R16, R18 ;  /* 0x0000001200107202 */ /* 0x000fe20000000f00 */
[----:B------:R-:W-:Y:S01]  /*2ea40*/  IMAD.MOV.U32 R4, RZ, RZ, R14 ;  /* 0x000000ffff047224 */ /* 0x000fe200078e000e */
[----:B------:R-:W-:Y:S02]  /*2ea50*/  MOV R5, R19 ;  /* 0x0000001300057202 */ /* 0x000fe40000000f00 */
[----:B------:R-:W-:Y:S02]  /*2ea60*/  MOV R3, R15 ;  /* 0x0000000f00037202 */ /* 0x000fe40000000f00 */
[----:B------:R-:W-:-:S07]  /*2ea70*/  MOV R0, 0x2ea90 ;  /* 0x0002ea9000007802 */ /* 0x000fce0000000f00 */
[----:B------:R-:W-:Y:S05]  /*2ea80*/  CALL.REL.NOINC `($__internal_72_$__cuda_sm20_div_s64) ;  /* 0x000000c800c47944 */ /* 0x000fea0003c00000 */
[----:B------:R-:W-:Y:S01]  /*2ea90*/  MOV R22, R4 ;  /* 0x0000000400167202 */ /* 0x000fe20000000f00 */
[----:B------:R-:W-:-:S07]  /*2eaa0*/  IMAD.MOV.U32 R23, RZ, RZ, R3 ;  /* 0x000000ffff177224 */ /* 0x000fce00078e0003 */
.L_x_31203:
[----:B------:R-:W-:Y:S05]  /*2eab0*/  BSYNC.RECONVERGENT B1 ;  /* 0x0000000000017941 */ /* 0x000fea0003800200 */
.L_x_31201:
        /* <DEDUP_REMOVED lines=44> */
.L_x_31205:
        /* <DEDUP_REMOVED lines=8> */
.L_x_31206:
[----:B------:R-:W-:Y:S05]  /*2ee00*/  BSYNC.RECONVERGENT B1 ;  /* 0x0000000000017941 */ /* 0x000fea0003800200 */
.L_x_31204:
        /* <DEDUP_REMOVED lines=23> */
.L_x_31182:
[----:B------:R-:W-:-:S07]  /*2ef80*/  IADD3 R28, PT, PT, R10, 0x3, RZ ;  /* 0x000000030a1c7810 */ /* 0x000fce0007ffe0ff */
.L_x_31181:
        /* <DEDUP_REMOVED lines=31> */
.L_x_31210:
[----:B------:R-:W-:Y:S01]  /*2f180*/  MOV R16, R14 ;  /* 0x0000000e00107202 */ /* 0x000fe20000000f00 */
[----:B------:R-:W-:Y:S01]  /*2f190*/  IMAD.MOV.U32 R4, RZ, RZ, R20 ;  /* 0x000000ffff047224 */ /* 0x000fe200078e0014 */
[----:B------:R-:W-:Y:S02]  /*2f1a0*/  MOV R3, R21 ;  /* 0x0000001500037202 */ /* 0x000fe40000000f00 */
[----:B------:R-:W-:-:S07]  /*2f1b0*/  MOV R0, 0x2f1d0 ;  /* 0x0002f1d000007802 */ /* 0x000fce0000000f00 */
[----:B------:R-:W-:Y:S05]  /*2f1c0*/  CALL.REL.NOINC `($__internal_72_$__cuda_sm20_div_s64) ;  /* 0x000000c000f47944 */ /* 0x000fea0003c00000 */
[----:B------:R-:W-:Y:S01]  /*2f1d0*/  MOV R18, R4 ;  /* 0x0000000400127202 */ /* 0x000fe20000000f00 */
[----:B------:R-:W-:-:S07]  /*2f1e0*/  IMAD.MOV.U32 R19, RZ, RZ, R3 ;  /* 0x000000ffff137224 */ /* 0x000fce00078e0003 */
.L_x_31211:
[----:B------:R-:W-:Y:S05]  /*2f1f0*/  BSYNC.RECONVERGENT B0 ;  /* 0x0000000000007941 */ /* 0x000fea0003800200 */
.L_x_31209:
        /* <DEDUP_REMOVED lines=44> */
.L_x_31213:
        /* <DEDUP_REMOVED lines=8> */
.L_x_31214:
[----:B------:R-:W-:Y:S05]  /*2f540*/  BSYNC.RECONVERGENT B0 ;  /* 0x0000000000007941 */ /* 0x000fea0003800200 */
.L_x_31212:
        /* <DEDUP_REMOVED lines=44> */
.L_x_31216:
        /* <DEDUP_REMOVED lines=8> */
.L_x_31217:
[----:B------:R-:W-:Y:S05]  /*2f890*/  BSYNC.RECONVERGENT B0 ;  /* 0x0000000000007941 */ /* 0x000fea0003800200 */
.L_x_31215:
        /* <DEDUP_REMOVED lines=44> */
.L_x_31219:
        /* <DEDUP_REMOVED lines=8> */
.L_x_31220:
[----:B------:R-:W-:Y:S05]  /*2fbe0*/  BSYNC.RECONVERGENT B0 ;  /* 0x0000000000007941 */ /* 0x000fea0003800200 */
.L_x_31218:
        /* <DEDUP_REMOVED lines=18> */
.L_x_31208:
        /* <DEDUP_REMOVED lines=31> */
.L_x_31223:
[----:B------:R-:W-:Y:S01]  /*2ff00*/  MOV R16, R14 ;  /* 0x0000000e00107202 */ /* 0x000fe20000000f00 */
[----:B------:R-:W-:Y:S01]  /*2ff10*/  IMAD.MOV.U32 R4, RZ, RZ, R20 ;  /* 0x000000ffff047224 */ /* 0x000fe200078e0014 */
[----:B------:R-:W-:Y:S02]  /*2ff20*/  MOV R3, R21 ;  /* 0x0000001500037202 */ /* 0x000fe40000000f00 */
[----:B------:R-:W-:-:S07]  /*2ff30*/  MOV R0, 0x2ff50 ;  /* 0x0002ff5000007802 */ /* 0x000fce0000000f00 */
[----:B------:R-:W-:Y:S05]  /*2ff40*/  CALL.REL.NOINC `($__internal_72_$__cuda_sm20_div_s64) ;  /* 0x000000b400947944 */ /* 0x000fea0003c00000 */
[----:B------:R-:W-:Y:S01]  /*2ff50*/  MOV R10, R4 ;  /* 0x00000004000a7202 */ /* 0x000fe20000000f00 */
[----:B------:R-:W-:-:S07]  /*2ff60*/  IMAD.MOV.U32 R11, RZ, RZ, R3 ;  /* 0x000000ffff0b7224 */ /* 0x000fce00078e0003 */
.L_x_31224:
[----:B------:R-:W-:Y:S05]  /*2ff70*/  BSYNC.RECONVERGENT B0 ;  /* 0x0000000000007941 */ /* 0x000fea0003800200 */
.L_x_31222:
        /* <DEDUP_REMOVED lines=44> */
.L_x_31226:
        /* <DEDUP_REMOVED lines=8> */
.L_x_31227:
[----:B------:R-:W-:Y:S05]  /*302c0*/  BSYNC.RECONVERGENT B0 ;  /* 0x0000000000007941 */ /* 0x000fea0003800200 */
.L_x_31225:
        /* <DEDUP_REMOVED lines=18> */
.L_x_31221:
        /* <DEDUP_REMOVED lines=31> */
.L_x_31229:
[----:B------:R-:W-:Y:S01]  /*305e0*/  MOV R3, R6 ;  /* 0x0000000600037202 */ /* 0x000fe20000000f00 */
[----:B------:R-:W-:Y:S01]  /*305f0*/  IMAD.MOV.U32 R0, RZ, RZ, R7 ;  /* 0x000000ffff007224 */ /* 0x000fe200078e0007 */
[----:B------:R-:W-:Y:S02]  /*30600*/  MOV R12, R14 ;  /* 0x0000000e000c7202 */ /* 0x000fe40000000f00 */
[----:B------:R-:W-:Y:S02]  /*30610*/  MOV R16, R5 ;  /* 0x0000000500107202 */ /* 0x000fe40000000f00 */
[----:B------:R-:W-:-:S07]  /*30620*/  MOV R13, 0x30640 ;  /* 0x00030640000d7802 */ /* 0x000fce0000000f00 */
[----:B------:R-:W-:Y:S05]  /*30630*/  CALL.REL.NOINC `($__internal_73_$__cuda_sm20_rem_s64) ;  /* 0x000000b400287944 */ /* 0x000fea0003c00000 */
[----:B------:R-:W-:Y:S01]  /*30640*/  IMAD.MOV.U32 R4, RZ, RZ, R3 ;  /* 0x000000ffff047224 */ /* 0x000fe200078e0003 */
[----:B------:R-:W-:-:S07]  /*30650*/  MOV R5, R0 ;  /* 0x0000000000057202 */ /* 0x000fce0000000f00 */
.L_x_31230:
[----:B------:R-:W-:Y:S05]  /*30660*/  BSYNC.RECONVERGENT B0 ;  /* 0x0000000000007941 */ /* 0x000fea0003800200 */
.L_x_31228:
        /* <DEDUP_REMOVED lines=10> */
.L_x_31180:
        /* <DEDUP_REMOVED lines=12> */
.L_x_31235:
        /* <DEDUP_REMOVED lines=21> */
.L_x_31234:
[----:B------:R-:W-:Y:S05]  /*30920*/  BSYNC.RECONVERGENT B7 ;  /* 0x0000000000077941 */ /* 0x000fea0003800200 */
.L_x_31233:
[----:B------:R-:W-:-:S04]  /*30930*/  IADD3 R16, P0, PT, R16, 0x4, RZ ;  /* 0x0000000410107810 */ /* 0x000fc80007f1e0ff */
[----:B------:R-:W-:Y:S02]  /*30940*/  IADD3.X R17, PT, PT, RZ, R17, RZ, P0, !PT ;  /* 0x00000011ff117210 */ /* 0x000fe400007fe4ff */
[----:B------:R-:W-:-:S04]  /*30950*/  ISETP.GE.U32.AND P0, PT, R16, R18, PT ;  /* 0x000000121000720c */ /* 0x000fc80003f06070 */
[----:B------:R-:W-:-:S13]  /*30960*/  ISETP.GE.U32.AND.EX P0, PT, R17, R19, PT, P0 ;  /* 0x000000131100720c */ /* 0x000fda0003f06100 */
[----:B------:R-:W-:Y:S05]  /*30970*/  @!P0 BRA `(.L_x_31235) ;  /* 0xfffffffc00948947 */ /* 0x000fea000383ffff */
.L_x_31232:
[----:B------:R-:W-:Y:S05]  /*30980*/  BSYNC.RECONVERGENT B6 ;  /* 0x0000000000067941 */ /* 0x000fea0003800200 */
.L_x_31231:
        /* <DEDUP_REMOVED lines=20> */
.L_x_31237:
[----:B------:R-:W-:Y:S05]  /*30ad0*/  BSYNC.RECONVERGENT B6 ;  /* 0x0000000000067941 */ /* 0x000fea0003800200 */
.L_x_31236:
        /* <DEDUP_REMOVED lines=20> */
.L_x_31239:
[----:B------:R-:W-:Y:S05]  /*30c20*/  BSYNC.RECONVERGENT B6 ;  /* 0x0000000000067941 */ /* 0x000fea0003800200 */
.L_x_31238:
        /* <DEDUP_REMOVED lines=23> */
.L_x_31241:
[----:B------:R-:W-:Y:S05]  /*30da0*/  BSYNC.RECONVERGENT B6 ;  /* 0x0000000000067941 */ /* 0x000fea0003800200 */
.L_x_31240:
        /* <DEDUP_REMOVED lines=21> */
.L_x_31269:
        /* <DEDUP_REMOVED lines=28> */
.L_x_31246:
[----:B------:R-:W-:Y:S01]  /*310c0*/  MOV R16, R24 ;  /* 0x0000001800107202 */ /* 0x000fe20000000f00 */
[----:B------:R-:W-:Y:S01]  /*310d0*/  IMAD.MOV.U32 R3, RZ, RZ, R19 ;  /* 0x000000ffff037224 */ /* 0x000fe200078e0013 */
[----:B------:R-:W-:Y:S02]  /*310e0*/  MOV R4, R18 ;  /* 0x0000001200047202 */ /* 0x000fe40000000f00 */
[----:B------:R-:W-:-:S07]  /*310f0*/  MOV R0, 0x31110 ;  /* 0x0003111000007802 */ /* 0x000fce0000000f00 */
[----:B------:R-:W-:Y:S05]  /*31100*/  CALL.REL.NOINC `($__internal_72_$__cuda_sm20_div_s64) ;  /* 0x000000a400247944 */ /* 0x000fea0003c00000 */
[----:B------:R-:W-:Y:S02]  /*31110*/  MOV R20, R4 ;  /* 0x0000000400147202 */ /* 0x000fe40000000f00 */
[----:B------:R-:W-:-:S07]  /*31120*/  MOV R21, R3 ;  /* 0x0000000300157202 */ /* 0x000fce0000000f00 */
.L_x_31247:
[----:B------:R-:W-:Y:S05]  /*31130*/  BSYNC.RECONVERGENT B1 ;  /* 0x0000000000017941 */ /* 0x000fea0003800200 */
.L_x_31245:
        /* <DEDUP_REMOVED lines=42> */
.L_x_31249:
        /* <DEDUP_REMOVED lines=8> */
.L_x_31250:
[----:B------:R-:W-:Y:S05]  /*31460*/  BSYNC.RECONVERGENT B1 ;  /* 0x0000000000017941 */ /* 0x000fea0003800200 */
.L_x_31248:
        /* <DEDUP_REMOVED lines=44> */
.L_x_31252:
        /* <DEDUP_REMOVED lines=8> */
.L_x_31253:
[----:B------:R-:W-:Y:S05]  /*317b0*/  BSYNC.RECONVERGENT B1 ;  /* 0x0000000000017941 */ /* 0x000fea0003800200 */
.L_x_31251:
        /* <DEDUP_REMOVED lines=44> */
.L_x_31255:
        /* <DEDUP_REMOVED lines=8> */
.L_x_31256:
[----:B------:R-:W-:Y:S05]  /*31b00*/  BSYNC.RECONVERGENT B1 ;  /* 0x0000000000017941 */ /* 0x000fea0003800200 */
.L_x_31254:
        /* <DEDUP_REMOVED lines=44> */
.L_x_31258:
        /* <DEDUP_REMOVED lines=8> */
.L_x_31259:
[----:B------:R-:W-:Y:S05]  /*31e50*/  BSYNC.RECONVERGENT B1 ;  /* 0x0000000000017941 */ /* 0x000fea0003800200 */
.L_x_31257:
        /* <DEDUP_REMOVED lines=44> */
.L_x_31261:
        /* <DEDUP_REMOVED lines=8> */
.L_x_31262:
[----:B------:R-:W-:Y:S05]  /*321a0*/  BSYNC.RECONVERGENT B1 ;  /* 0x0000000000017941 */ /* 0x000fea0003800200 */
.L_x_31260:
        /* <DEDUP_REMOVED lines=44> */
.L_x_31264:
        /* <DEDUP_REMOVED lines=8> */
.L_x_31265:
[----:B------:R-:W-:Y:S05]  /*324f0*/  BSYNC.RECONVERGENT B1 ;  /* 0x0000000000017941 */ /* 0x000fea0003800200 */
.L_x_31263:
        /* <DEDUP_REMOVED lines=44> */
.L_x_31267:
        /* <DEDUP_REMOVED lines=8> */
.L_x_31268:
[----:B------:R-:W-:Y:S05]  /*32840*/  BSYNC.RECONVERGENT B1 ;  /* 0x0000000000017941 */ /* 0x000fea0003800200 */
.L_x_31266:
        /* <DEDUP_REMOVED lines=21> */
.L_x_31244:
[----:B------:R-:W-:-:S07]  /*329a0*/  VIADD R14, R15, 0x3 ;  /* 0x000000030f0e7836 */ /* 0x000fce0000000000 */
.L_x_31243:
        /* <DEDUP_REMOVED lines=31> */
.L_x_31272:
[----:B------:R-:W-:Y:S01]  /*32ba0*/  IMAD.MOV.U32 R16, RZ, RZ, R24 ;  /* 0x000000ffff107224 */ /* 0x000fe200078e0018 */
[----:B------:R-:W-:Y:S02]  /*32bb0*/  MOV R4, R18 ;  /* 0x0000001200047202 */ /* 0x000fe40000000f00 */
[----:B------:R-:W-:Y:S02]  /*32bc0*/  MOV R3, R19 ;  /* 0x0000001300037202 */ /* 0x000fe40000000f00 */
[----:B------:R-:W-:-:S07]  /*32bd0*/  MOV R0, 0x32bf0 ;  /* 0x00032bf000007802 */ /* 0x000fce0000000f00 */
[----:B------:R-:W-:Y:S05]  /*32be0*/  CALL.REL.NOINC `($__internal_72_$__cuda_sm20_div_s64) ;  /* 0x00000088006c7944 */ /* 0x000fea0003c00000 */
[----:B------:R-:W-:Y:S01]  /*32bf0*/  IMAD.MOV.U32 R20, RZ, RZ, R4 ;  /* 0x000000ffff147224 */ /* 0x000fe200078e0004 */
[----:B------:R-:W-:-:S07]  /*32c00*/  MOV R21, R3 ;  /* 0x0000000300157202 */ /* 0x000fce0000000f00 */
.L_x_31273:
[----:B------:R-:W-:Y:S05]  /*32c10*/  BSYNC.RECONVERGENT B0 ;  /* 0x0000000000007941 */ /* 0x000fea0003800200 */
.L_x_31271:
        /* <DEDUP_REMOVED lines=42> */
.L_x_31275:
        /* <DEDUP_REMOVED lines=8> */
.L_x_31276:
[----:B------:R-:W-:Y:S05]  /*32f40*/  BSYNC.RECONVERGENT B0 ;  /* 0x0000000000007941 */ /* 0x000fea0003800200 */
.L_x_31274:
        /* <DEDUP_REMOVED lines=44> */
.L_x_31278:
        /* <DEDUP_REMOVED lines=8> */
.L_x_31279:
[----:B------:R-:W-:Y:S05]  /*33290*/  BSYNC.RECONVERGENT B0 ;  /* 0x0000000000007941 */ /* 0x000fea0003800200 */
.L_x_31277:
        /* <DEDUP_REMOVED lines=44> */
.L_x_31281:
        /* <DEDUP_REMOVED lines=8> */
.L_x_31282:
[----:B------:R-:W-:Y:S05]  /*335e0*/  BSYNC.RECONVERGENT B0 ;  /* 0x0000000000007941 */ /* 0x000fea0003800200 */
.L_x_31280:
        /* <DEDUP_REMOVED lines=17> */
.L_x_31270:
        /* <DEDUP_REMOVED lines=31> */
.L_x_31285:
[----:B------:R-:W-:Y:S01]  /*338f0*/  IMAD.MOV.U32 R16, RZ, RZ, R24 ;  /* 0x000000ffff107224 */ /* 0x000fe200078e0018 */
[----:B------:R-:W-:Y:S02]  /*33900*/  MOV R4, R18 ;  /* 0x0000001200047202 */ /* 0x000fe40000000f00 */
[----:B------:R-:W-:Y:S02]  /*33910*/  MOV R3, R19 ;  /* 0x0000001300037202 */ /* 0x000fe40000000f00 */
[----:B------:R-:W-:-:S07]  /*33920*/  MOV R0, 0x33940 ;  /* 0x0003394000007802 */ /* 0x000fce0000000f00 */
[----:B------:R-:W-:Y:S05]  /*33930*/  CALL.REL.NOINC `($__internal_72_$__cuda_sm20_div_s64) ;  /* 0x0000007c00187944 */ /* 0x000fea0003c00000 */
[----:B------:R-:W-:Y:S01]  /*33940*/  IMAD.MOV.U32 R20, RZ, RZ, R4 ;  /* 0x000000ffff147224 */ /* 0x000fe200078e0004 */
[----:B------:R-:W-:-:S07]  /*33950*/  MOV R21, R3 ;  /* 0x0000000300157202 */ /* 0x000fce0000000f00 */
.L_x_31286:
[----:B------:R-:W-:Y:S05]  /*33960*/  BSYNC.RECONVERGENT B0 ;  /* 0x0000000000007941 */ /* 0x000fea0003800200 */
.L_x_31284:
        /* <DEDUP_REMOVED lines=42> */
.L_x_31288:
        /* <DEDUP_REMOVED lines=8> */
.L_x_31289:
[----:B------:R-:W-:Y:S05]  /*33c90*/  BSYNC.RECONVERGENT B0 ;  /* 0x0000000000007941 */ /* 0x000fea0003800200 */
.L_x_31287:
        /* <DEDUP_REMOVED lines=17> */
.L_x_31283:
        /* <DEDUP_REMOVED lines=31> */
.L_x_31291:
[----:B------:R-:W-:Y:S01]  /*33fa0*/  IMAD.MOV.U32 R3, RZ, RZ, R6 ;  /* 0x000000ffff037224 */ /* 0x000fe200078e0006 */
[----:B------:R-:W-:Y:S01]  /*33fb0*/  MOV R0, R7 ;  /* 0x0000000700007202 */ /* 0x000fe20000000f00 */
[----:B------:R-:W-:Y:S01]  /*33fc0*/  IMAD.MOV.U32 R16, RZ, RZ, R5 ;  /* 0x000000ffff107224 */ /* 0x000fe200078e0005 */
[----:B------:R-:W-:Y:S02]  /*33fd0*/  MOV R12, R24 ;  /* 0x00000018000c7202 */ /* 0x000fe40000000f00 */
[----:B------:R-:W-:-:S07]  /*33fe0*/  MOV R13, 0x34000 ;  /* 0x00034000000d7802 */ /* 0x000fce0000000f00 */
[----:B------:R-:W-:Y:S05]  /*33ff0*/  CALL.REL.NOINC `($__internal_73_$__cuda_sm20_rem_s64) ;  /* 0x0000007800b87944 */ /* 0x000fea0003c00000 */
[----:B------:R-:W-:Y:S02]  /*34000*/  MOV R4, R3 ;  /* 0x0000000300047202 */ /* 0x000fe40000000f00 */
[----:B------:R-:W-:-:S07]  /*34010*/  MOV R5, R0 ;  /* 0x0000000000057202 */ /* 0x000fce0000000f00 */
.L_x_31292:
[----:B------:R-:W-:Y:S05]  /*34020*/  BSYNC.RECONVERGENT B0 ;  /* 0x0000000000007941 */ /* 0x000fea0003800200 */
.L_x_31290:
[----:B------:R-:W0:Y:S02]  /*34030*/  LDC.64 R6, c[0x0][0x3b0] ;  /* 0x0000ec00ff067b82 */ /* 0x000e240000000a00 */
[----:B0-----:R-:W-:-:S06]  /*34040*/  IMAD.WIDE.U32 R6, R14, 0x8, R6 ;  /* 0x000000080e067825 */ /* 0x001fcc00078e0006 */
[----:B------:R-:W2:Y:S02]  /*34050*/  LDG.E.64 R6, desc[UR36][R6.64] ;  /* 0x0000002406067981 */ /* 0x000ea4000c1e1b00 */
[----:B--2---:R-:W-:Y:S02]  /*34060*/  IMAD R3, R5, R6, RZ ;  /* 0x0000000605037224 */ /* 0x004fe400078e02ff */
[----:B------:R-:W-:-:S04]  /*34070*/  IMAD.WIDE.U32 R10, R6, R4, R10 ;  /* 0x00000004060a7225 */ /* 0x000fc800078e000a */
[----:B------:R-:W-:-:S04]  /*34080*/  IMAD R3, R7, R4, R3 ;  /* 0x0000000407037224 */ /* 0x000fc800078e0203 */
[----:B------:R-:W-:-:S07]  /*34090*/  IMAD.IADD R11, R11, 0x1, R3 ;  /* 0x000000010b0b7824 */ /* 0x000fce00078e0203 */
.L_x_31242:
        /* <DEDUP_REMOVED lines=12> */
.L_x_31297:
        /* <DEDUP_REMOVED lines=21> */
.L_x_31296:
[----:B------:R-:W-:Y:S05]  /*342b0*/  BSYNC.RECONVERGENT B7 ;  /* 0x0000000000077941 */ /* 0x000fea0003800200 */
.L_x_31295:
[----:B------:R-:W-:-:S04]  /*342c0*/  IADD3 R16, P0, PT, R16, 0x4, RZ ;  /* 0x0000000410107810 */ /* 0x000fc80007f1e0ff */
[----:B------:R-:W-:Y:S02]  /*342d0*/  IADD3.X R17, PT, PT, RZ, R17, RZ, P0, !PT ;  /* 0x00000011ff117210 */ /* 0x000fe400007fe4ff */
[----:B------:R-:W-:-:S04]  /*342e0*/  ISETP.GE.U32.AND P0, PT, R16, R18, PT ;  /* 0x000000121000720c */ /* 0x000fc80003f06070 */
[----:B------:R-:W-:-:S13]  /*342f0*/  ISETP.GE.U32.AND.EX P0, PT, R17, R19, PT, P0 ;  /* 0x000000131100720c */ /* 0x000fda0003f06100 */
[----:B------:R-:W-:Y:S05]  /*34300*/  @!P0 BRA `(.L_x_31297) ;  /* 0xfffffffc00948947 */ /* 0x000fea000383ffff */
.L_x_31294:
[----:B------:R-:W-:Y:S05]  /*34310*/  BSYNC.RECONVERGENT B6 ;  /* 0x0000000000067941 */ /* 0x000fea0003800200 */
.L_x_31293:
        /* <DEDUP_REMOVED lines=20> */
.L_x_31299:
[----:B------:R-:W-:Y:S05]  /*34460*/  BSYNC.RECONVERGENT B6 ;  /* 0x0000000000067941 */ /* 0x000fea0003800200 */
.L_x_31298:
        /* <DEDUP_REMOVED lines=20> */
.L_x_31301:
[----:B------:R-:W-:Y:S05]  /*345b0*/  BSYNC.RECONVERGENT B6 ;  /* 0x0000000000067941 */ /* 0x000fea0003800200 */
.L_x_31300:
        /* <DEDUP_REMOVED lines=23> */
.L_x_31303:
[----:B------:R-:W-:Y:S05]  /*34730*/  BSYNC.RECONVERGENT B6 ;  /* 0x0000000000067941 */ /* 0x000fea0003800200 */
.L_x_31302:
        /* <DEDUP_REMOVED lines=21> */
.L_x_31331:
        /* <DEDUP_REMOVED lines=28> */
.L_x_31308:
[----:B------:R-:W-:Y:S01]  /*34a50*/  MOV R16, R24 ;  /* 0x0000001800107202 */ /* 0x000fe20000000f00 */
[----:B------:R-:W-:Y:S01]  /*34a60*/  IMAD.MOV.U32 R4, RZ, RZ, R18 ;  /* 0x000000ffff047224 */ /* 0x000fe200078e0012 */
[----:B------:R-:W-:Y:S02]  /*34a70*/  MOV R3, R19 ;  /* 0x0000001300037202 */ /* 0x000fe40000000f00 */
[----:B------:R-:W-:-:S07]  /*34a80*/  MOV R0, 0x34aa0 ;  /* 0x00034aa000007802 */ /* 0x000fce0000000f00 */
[----:B------:R-:W-:Y:S05]  /*34a90*/  CALL.REL.NOINC `($__internal_72_$__cuda_sm20_div_s64) ;  /* 0x0000006800c07944 */ /* 0x000fea0003c00000 */
[----:B------:R-:W-:Y:S01]  /*34aa0*/  MOV R20, R4 ;  /* 0x0000000400147202 */ /* 0x000fe20000000f00 */
[----:B------:R-:W-:-:S07]  /*34ab0*/  IMAD.MOV.U32 R21, RZ, RZ, R3 ;  /* 0x000000ffff157224 */ /* 0x000fce00078e0003 */
.L_x_31309:
[----:B------:R-:W-:Y:S05]  /*34ac0*/  BSYNC.RECONVERGENT B1 ;  /* 0x0000000000017941 */ /* 0x000fea0003800200 */
.L_x_31307:
        /* <DEDUP_REMOVED lines=42> */
.L_x_31311:
[----:B------:R-:W-:Y:S01]  /*34d70*/  MOV R16, R20 ;  /* 0x0000001400107202 */ /* 0x000fe20000000f00 */
[----:B------:R-:W-:Y:S01]  /*34d80*/  IMAD.MOV.U32 R5, RZ, RZ, R21 ;  /* 0x000000ffff057224 */ /* 0x000fe200078e0015 */
[----:B------:R-:W-:Y:S02]  /*34d90*/  MOV R4, R22 ;  /* 0x0000001600047202 */ /* 0x000fe40000000f00 */
[----:B------:R-:W-:Y:S02]  /*34da0*/  MOV R3, R23 ;  /* 0x0000001700037202 */ /* 0x000fe40000000f00 */
[----:B------:R-:W-:-:S07]  /*34db0*/  MOV R0, 0x34dd0 ;  /* 0x00034dd000007802 */ /* 0x000fce0000000f00 */
[----:B------:R-:W-:Y:S05]  /*34dc0*/  CALL.REL.NOINC `($__internal_72_$__cuda_sm20_div_s64) ;  /* 0x0000006400f47944 */ /* 0x000fea0003c00000 */
[----:B------:R-:W-:Y:S01]  /*34dd0*/  IMAD.MOV.U32 R18, RZ, RZ, R4 ;  /* 0x000000ffff127224 */ /* 0x000fe200078e0004 */
[----:B------:R-:W-:-:S07]  /*34de0*/  MOV R19, R3 ;  /* 0x0000000300137202 */ /* 0x000fce0000000f00 */
.L_x_31312:
[----:B------:R-:W-:Y:S05]  /*34df0*/  BSYNC.RECONVERGENT B1 ;  /* 0x0000000000017941 */ /* 0x000fea0003800200 */
.L_x_31310:
        /* <DEDUP_REMOVED lines=44> */
.L_x_31314:
        /* <DEDUP_REMOVED lines=8> */
.L_x_31315:
[----:B------:R-:W-:Y:S05]  /*35140*/  BSYNC.RECONVERGENT B1 ;  /* 0x0000000000017941 */ /* 0x000fea0003800200 */
.L_x_31313:
        /* <DEDUP_REMOVED lines=44> */
.L_x_31317:
        /* <DEDUP_REMOVED lines=8> */
.L_x_31318:
[----:B------:R-:W-:Y:S05]  /*35490*/  BSYNC.RECONVERGENT B1 ;  /* 0x0000000000017941 */ /* 0x000fea0003800200 */
.L_x_31316:
        /* <DEDUP_REMOVED lines=44> */
.L_x_31320:
        /* <DEDUP_REMOVED lines=8> */
.L_x_31321:
[----:B------:R-:W-:Y:S05]  /*357e0*/  BSYNC.RECONVERGENT B1 ;  /* 0x0000000000017941 */ /* 0x000fea0003800200 */
.L_x_31319:
        /* <DEDUP_REMOVED lines=44> */
.L_x_31323:
        /* <DEDUP_REMOVED lines=8> */
.L_x_31324:
[----:B------:R-:W-:Y:S05]  /*35b30*/  BSYNC.RECONVERGENT B1 ;  /* 0x0000000000017941 */ /* 0x000fea0003800200 */
.L_x_31322:
        /* <DEDUP_REMOVED lines=44> */
.L_x_31326:
        /* <DEDUP_REMOVED lines=8> */
.L_x_31327:
[----:B------:R-:W-:Y:S05]  /*35e80*/  BSYNC.RECONVERGENT B1 ;  /* 0x0000000000017941 */ /* 0x000fea0003800200 */
.L_x_31325:
        /* <DEDUP_REMOVED lines=44> */
.L_x_31329:
        /* <DEDUP_REMOVED lines=8> */
.L_x_31330:
[----:B------:R-:W-:Y:S05]  /*361d0*/  BSYNC.RECONVERGENT B1 ;  /* 0x0000000000017941 */ /* 0x000fea0003800200 */
.L_x_31328:
        /* <DEDUP_REMOVED lines=21> */
.L_x_31306:
[----:B------:R-:W-:-:S07]  /*36330*/  IADD3 R14, PT, PT, R15, 0x3, RZ ;  /* 0x000000030f0e7810 */ /* 0x000fce0007ffe0ff */
.L_x_31305:
        /* <DEDUP_REMOVED lines=31> */
.L_x_31334:
[----:B------:R-:W-:Y:S01]  /*36530*/  MOV R16, R24 ;  /* 0x0000001800107202 */ /* 0x000fe20000000f00 */
[----:B------:R-:W-:Y:S01]  /*36540*/  IMAD.MOV.U32 R3, RZ, RZ, R19 ;  /* 0x000000ffff037224 */ /* 0x000fe200078e0013 */
[----:B------:R-:W-:Y:S02]  /*36550*/  MOV R4, R18 ;  /* 0x0000001200047202 */ /* 0x000fe40000000f00 */
[----:B------:R-:W-:-:S07]  /*36560*/  MOV R0, 0x36580 ;  /* 0x0003658000007802 */ /* 0x000fce0000000f00 */
[----:B------:R-:W-:Y:S05]  /*36570*/  CALL.REL.NOINC `($__internal_72_$__cuda_sm20_div_s64) ;  /* 0x0000005000087944 */ /* 0x000fea0003c00000 */
[----:B------:R-:W-:Y:S02]  /*36580*/  MOV R20, R4 ;  /* 0x0000000400147202 */ /* 0x000fe40000000f00 */
[----:B------:R-:W-:-:S07]  /*36590*/  MOV R21, R3 ;  /* 0x0000000300157202 */ /* 0x000fce0000000f00 */
.L_x_31335:
[----:B------:R-:W-:Y:S05]  /*365a0*/  BSYNC.RECONVERGENT B0 ;  /* 0x0000000000007941 */ /* 0x000fea0003800200 */
.L_x_31333:
        /* <DEDUP_REMOVED lines=42> */
.L_x_31337:
        /* <DEDUP_REMOVED lines=8> */
.L_x_31338:
[----:B------:R-:W-:Y:S05]  /*368d0*/  BSYNC.RECONVERGENT B0 ;  /* 0x0000000000007941 */ /* 0x000fea0003800200 */
.L_x_31336:
        /* <DEDUP_REMOVED lines=44> */
.L_x_31340:
        /* <DEDUP_REMOVED lines=8> */
.L_x_31341:
[----:B------:R-:W-:Y:S05]  /*36c20*/  BSYNC.RECONVERGENT B0 ;  /* 0x0000000000007941 */ /* 0x000fea0003800200 */
.L_x_31339:
        /* <DEDUP_REMOVED lines=44> */
.L_x_31343:
        /* <DEDUP_REMOVED lines=8> */
.L_x_31344:
[----:B------:R-:W-:Y:S05]  /*36f70*/  BSYNC.RECONVERGENT B0 ;  /* 0x0000000000007941 */ /* 0x000fea0003800200 */
.L_x_31342:
        /* <DEDUP_REMOVED lines=17> */
.L_x_31332:
        /* <DEDUP_REMOVED lines=31> */
.L_x_31347:
[----:B------:R-:W-:Y:S01]  /*37280*/  MOV R16, R24 ;  /* 0x0000001800107202 */ /* 0x000fe20000000f00 */
[----:B------:R-:W-:Y:S01]  /*37290*/  IMAD.MOV.U32 R3, RZ, RZ, R19 ;  /* 0x000000ffff037224 */ /* 0x000fe200078e0013 */
[----:B------:R-:W-:Y:S02]  /*372a0*/  MOV R4, R18 ;  /* 0x0000001200047202 */ /* 0x000fe40000000f00 */
[----:B------:R-:W-:-:S07]  /*372b0*/  MOV R0, 0x372d0 ;  /* 0x000372d000007802 */ /* 0x000fce0000000f00 */
[----:B------:R-:W-:Y:S05]  /*372c0*/  CALL.REL.NOINC `($__internal_72_$__cuda_sm20_div_s64) ;  /* 0x0000004000b47944 */ /* 0x000fea0003c00000 */
[----:B------:R-:W-:Y:S02]  /*372d0*/  MOV R20, R4 ;  /* 0x0000000400147202 */ /* 0x000fe40000000f00 */
[----:B------:R-:W-:-:S07]  /*372e0*/  MOV R21, R3 ;  /* 0x0000000300157202 */ /* 0x000fce0000000f00 */
.L_x_31348:
[----:B------:R-:W-:Y:S05]  /*372f0*/  BSYNC.RECONVERGENT B0 ;  /* 0x0000000000007941 */ /* 0x000fea0003800200 */
.L_x_31346:
        /* <DEDUP_REMOVED lines=42> */
.L_x_31350:
        /* <DEDUP_REMOVED lines=8> */
.L_x_31351:
[----:B------:R-:W-:Y:S05]  /*37620*/  BSYNC.RECONVERGENT B0 ;  /* 0x0000000000007941 */ /* 0x000fea0003800200 */
.L_x_31349:
        /* <DEDUP_REMOVED lines=17> */
.L_x_31345:
        /* <DEDUP_REMOVED lines=31> */
.L_x_31353:
        /* <DEDUP_REMOVED lines=8> */
.L_x_31354:
[----:B------:R-:W-:Y:S05]  /*379b0*/  BSYNC.RECONVERGENT B0 ;  /* 0x0000000000007941 */ /* 0x000fea0003800200 */
.L_x_31352:
[----:B------:R-:W0:Y:S02]  /*379c0*/  LDC.64 R6, c[0x0][0x3b0] ;  /* 0x0000ec00ff067b82 */ /* 0x000e240000000a00 */
[----:B0-----:R-:W-:-:S06]  /*379d0*/  IMAD.WIDE.U32 R6, R14, 0x8, R6 ;  /* 0x000000080e067825 */ /* 0x001fcc00078e0006 */
[----:B------:R-:W2:Y:S02]  /*379e0*/  LDG.E.64 R6, desc[UR36][R6.64] ;  /* 0x0000002406067981 */ /* 0x000ea4000c1e1b00 */
[----:B--2---:R-:W-:Y:S02]  /*379f0*/  IMAD R3, R5, R6, RZ ;  /* 0x0000000605037224 */ /* 0x004fe400078e02ff */
[----:B------:R-:W-:-:S04]  /*37a00*/  IMAD.WIDE.U32 R10, R6, R4, R10 ;  /* 0x00000004060a7225 */ /* 0x000fc800078e000a */
[----:B------:R-:W-:-:S05]  /*37a10*/  IMAD R3, R7, R4, R3 ;  /* 0x0000000407037224 */ /* 0x000fca00078e0203 */
[----:B------:R-:W-:-:S07]  /*37a20*/  IADD3 R11, PT, PT, R11, R3, RZ ;  /* 0x000000030b0b7210 */ /* 0x000fce0007ffe0ff */
.L_x_31304:
        /* <DEDUP_REMOVED lines=12> */
.L_x_31359:
        /* <DEDUP_REMOVED lines=21> */
.L_x_31358:
[----:B------:R-:W-:Y:S05]  /*37c40*/  BSYNC.RECONVERGENT B7 ;  /* 0x0000000000077941 */ /* 0x000fea0003800200 */
.L_x_31357:
[----:B------:R-:W-:-:S05]  /*37c50*/  IADD3 R16, P0, PT, R16, 0x4, RZ ;  /* 0x0000000410107810 */ /* 0x000fca0007f1e0ff */
[----:B------:R-:W-:Y:S01]  /*37c60*/  IMAD.X R17, RZ, RZ, R17, P0 ;  /* 0x000000ffff117224 */ /* 0x000fe200000e0611 */
[----:B------:R-:W-:-:S04]  /*37c70*/  ISETP.GE.U32.AND P0, PT, R16, R18, PT ;  /* 0x000000121000720c */ /* 0x000fc80003f06070 */
[----:B------:R-:W-:-:S13]  /*37c80*/  ISETP.GE.U32.AND.EX P0, PT, R17, R19, PT, P0 ;  /* 0x000000131100720c */ /* 0x000fda0003f06100 */
[----:B------:R-:W-:Y:S05]  /*37c90*/  @!P0 BRA `(.L_x_31359) ;  /* 0xfffffffc00948947 */ /* 0x000fea000383ffff */
.L_x_31356:
[----:B------:R-:W-:Y:S05]  /*37ca0*/  BSYNC.RECONVERGENT B6 ;  /* 0x0000000000067941 */ /* 0x000fea0003800200 */
.L_x_31355:
        /* <DEDUP_REMOVED lines=20> */
.L_x_31361:
[----:B------:R-:W-:Y:S05]  /*37df0*/  BSYNC.RECONVERGENT B6 ;  /* 0x0000000000067941 */ /* 0x000fea0003800200 */
.L_x_31360:
        /* <DEDUP_REMOVED lines=20> */
.L_x_31363:
[----:B------:R-:W-:Y:S05]  /*37f40*/  BSYNC.RECONVERGENT B6 ;  /* 0x0000000000067941 */ /* 0x000fea0003800200 */
.L_x_31362:
        /* <DEDUP_REMOVED lines=23> */
.L_x_31365:
[----:B------:R-:W-:Y:S05]  /*380c0*/  BSYNC.RECONVERGENT B6 ;  /* 0x0000000000067941 */ /* 0x000fea0003800200 */
.L_x_31364:
        /* <DEDUP_REMOVED lines=22> */
.L_x_31393:
        /* <DEDUP_REMOVED lines=27> */
.L_x_31370:
[----:B------:R-:W-:Y:S01]  /*383e0*/  MOV R16, R32 ;  /* 0x0000002000107202 */ /* 0x000fe20000000f00 */
[----:B------:R-:W-:Y:S01]  /*383f0*/  IMAD.MOV.U32 R4, RZ, RZ, R28 ;  /* 0x000000ffff047224 */ /* 0x000fe200078e001c */
[----:B------:R-:W-:Y:S02]  /*38400*/  MOV R3, R29 ;  /* 0x0000001d00037202 */ /* 0x000fe40000000f00 */
[----:B------:R-:W-:-:S07]  /*38410*/  MOV R0, 0x38430 ;  /* 0x0003843000007802 */ /* 0x000fce0000000f00 */
[----:B--2---:R-:W-:Y:S05]  /*38420*/  CALL.REL.NOINC `($__internal_72_$__cuda_sm20_div_s64) ;  /* 0x00000030005c7944 */ /* 0x004fea0003c00000 */
[----:B------:R-:W-:Y:S01]  /*38430*/  MOV R20, R4 ;  /* 0x0000000400147202 */ /* 0x000fe20000000f00 */
[----:B------:R-:W-:-:S07]  /*38440*/  IMAD.MOV.U32 R21, RZ, RZ, R3 ;  /* 0x000000ffff157224 */ /* 0x000fce00078e0003 */
.L_x_31371:
[----:B------:R-:W-:Y:S05]  /*38450*/  BSYNC.RECONVERGENT B1 ;  /* 0x0000000000017941 */ /* 0x000fea0003800200 */
.L_x_31369:
        /* <DEDUP_REMOVED lines=40> */
.L_x_31373:
        /* <DEDUP_REMOVED lines=8> */
.L_x_31374:
[----:B------:R-:W-:Y:S05]  /*38760*/  BSYNC.RECONVERGENT B1 ;  /* 0x0000000000017941 */ /* 0x000fea0003800200 */
.L_x_31372:
        /* <DEDUP_REMOVED lines=42> */
.L_x_31376:
        /* <DEDUP_REMOVED lines=8> */
.L_x_31377:
[----:B------:R-:W-:Y:S05]  /*38a90*/  BSYNC.RECONVERGENT B1 ;  /* 0x0000000000017941 */ /* 0x000fea0003800200 */
.L_x_31375:
        /* <DEDUP_REMOVED lines=42> */
.L_x_31379:
        /* <DEDUP_REMOVED lines=8> */
.L_x_31380:
[----:B------:R-:W-:Y:S05]  /*38dc0*/  BSYNC.RECONVERGENT B1 ;  /* 0x0000000000017941 */ /* 0x000fea0003800200 */
.L_x_31378:
        /* <DEDUP_REMOVED lines=42> */
.L_x_31382:
        /* <DEDUP_REMOVED lines=8> */
.L_x_31383:
[----:B------:R-:W-:Y:S05]  /*390f0*/  BSYNC.RECONVERGENT B1 ;  /* 0x0000000000017941 */ /* 0x000fea0003800200 */
.L_x_31381:
        /* <DEDUP_REMOVED lines=42> */
.L_x_31385:
        /* <DEDUP_REMOVED lines=8> */
.L_x_31386:
[----:B------:R-:W-:Y:S05]  /*39420*/  BSYNC.RECONVERGENT B1 ;  /* 0x0000000000017941 */ /* 0x000fea0003800200 */
.L_x_31384:
        /* <DEDUP_REMOVED lines=42> */
.L_x_31388:
        /* <DEDUP_REMOVED lines=8> */
.L_x_31389:
[----:B------:R-:W-:Y:S05]  /*39750*/  BSYNC.RECONVERGENT B1 ;  /* 0x0000000000017941 */ /* 0x000fea0003800200 */
.L_x_31387:
        /* <DEDUP_REMOVED lines=42> */
.L_x_31391:
        /* <DEDUP_REMOVED lines=8> */
.L_x_31392:
[----:B------:R-:W-:Y:S05]  /*39a80*/  BSYNC.RECONVERGENT B1 ;  /* 0x0000000000017941 */ /* 0x000fea0003800200 */
.L_x_31390:
        /* <DEDUP_REMOVED lines=20> */
.L_x_31368:
[----:B------:R-:W-:-:S07]  /*39bd0*/  IADD3 R2, PT, PT, R14, 0x3, RZ ;  /* 0x000000030e027810 */ /* 0x000fce0007ffe0ff */
.L_x_31367:
        /* <DEDUP_REMOVED lines=31> */
.L_x_31396:
[----:B------:R-:W-:Y:S01]  /*39dd0*/  MOV R16, R32 ;  /* 0x0000002000107202 */ /* 0x000fe20000000f00 */
[----:B------:R-:W-:Y:S01]  /*39de0*/  IMAD.MOV.U32 R3, RZ, RZ, R15 ;  /* 0x000000ffff037224 */ /* 0x000fe200078e000f */
[----:B------:R-:W-:Y:S02]  /*39df0*/  MOV R4, R14 ;  /* 0x0000000e00047202 */ /* 0x000fe40000000f00 */
[----:B------:R-:W-:-:S07]  /*39e00*/  MOV R0, 0x39e20 ;  /* 0x00039e2000007802 */ /* 0x000fce0000000f00 */
[----:B------:R-:W-:Y:S05]  /*39e10*/  CALL.REL.NOINC `($__internal_72_$__cuda_sm20_div_s64) ;  /* 0x0000001400e07944 */ /* 0x000fea0003c00000 */
[----:B------:R-:W-:Y:S02]  /*39e20*/  MOV R18, R4 ;  /* 0x0000000400127202 */ /* 0x000fe40000000f00 */
[----:B------:R-:W-:-:S07]  /*39e30*/  MOV R19, R3 ;  /* 0x0000000300137202 */ /* 0x000fce0000000f00 */
.L_x_31397:
[----:B------:R-:W-:Y:S05]  /*39e40*/  BSYNC.RECONVERGENT B0 ;  /* 0x0000000000007941 */ /* 0x000fea0003800200 */
.L_x_31395:
        /* <DEDUP_REMOVED lines=42> */
.L_x_31399:
        /* <DEDUP_REMOVED lines=8> */
.L_x_31400:
[----:B------:R-:W-:Y:S05]  /*3a170*/  BSYNC.RECONVERGENT B0 ;  /* 0x0000000000007941 */ /* 0x000fea0003800200 */
.L_x_31398:
        /* <DEDUP_REMOVED lines=44> */
.L_x_31402:
        /* <DEDUP_REMOVED lines=8> */
.L_x_31403:
[----:B------:R-:W-:Y:S05]  /*3a4c0*/  BSYNC.RECONVERGENT B0 ;  /* 0x0000000000007941 */ /* 0x000fea0003800200 */
.L_x_31401:
        /* <DEDUP_REMOVED lines=44> */
.L_x_31405:
        /* <DEDUP_REMOVED lines=8> */
.L_x_31406:
[----:B------:R-:W-:Y:S05]  /*3a810*/  BSYNC.RECONVERGENT B0 ;  /* 0x0000000000007941 */ /* 0x000fea0003800200 */
.L_x_31404:
        /* <DEDUP_REMOVED lines=17> */
.L_x_31394:
        /* <DEDUP_REMOVED lines=31> */
.L_x_31409:
[----:B------:R-:W-:Y:S01]  /*3ab20*/  MOV R16, R32 ;  /* 0x0000002000107202 */ /* 0x000fe20000000f00 */
[----:B------:R-:W-:Y:S01]  /*3ab30*/  IMAD.MOV.U32 R3, RZ, RZ, R15 ;  /* 0x000000ffff037224 */ /* 0x000fe200078e000f */
[----:B------:R-:W-:Y:S02]  /*3ab40*/  MOV R4, R14 ;  /* 0x0000000e00047202 */ /* 0x000fe40000000f00 */
[----:B------:R-:W-:-:S07]  /*3ab50*/  MOV R0, 0x3ab70 ;  /* 0x0003ab7000007802 */ /* 0x000fce0000000f00 */
[----:B------:R-:W-:Y:S05]  /*3ab60*/  CALL.REL.NOINC `($__internal_72_$__cuda_sm20_div_s64) ;  /* 0x00000008008c7944 */ /* 0x000fea0003c00000 */
[----:B------:R-:W-:Y:S02]  /*3ab70*/  MOV R18, R4 ;  /* 0x0000000400127202 */ /* 0x000fe40000000f00 */
[----:B------:R-:W-:-:S07]  /*3ab80*/  MOV R19, R3 ;  /* 0x0000000300137202 */ /* 0x000fce0000000f00 */
.L_x_31410:
[----:B------:R-:W-:Y:S05]  /*3ab90*/  BSYNC.RECONVERGENT B0 ;  /* 0x0000000000007941 */ /* 0x000fea0003800200 */
.L_x_31408:
        /* <DEDUP_REMOVED lines=42> */
.L_x_31412:
        /* <DEDUP_REMOVED lines=8> */
.L_x_31413:
[----:B------:R-:W-:Y:S05]  /*3aec0*/  BSYNC.RECONVERGENT B0 ;  /* 0x0000000000007941 */ /* 0x000fea0003800200 */
.L_x_31411:
        /* <DEDUP_REMOVED lines=17> */
.L_x_31407:
        /* <DEDUP_REMOVED lines=31> */
.L_x_31415:
        /* <DEDUP_REMOVED lines=8> */
.L_x_31416:
[----:B------:R-:W-:Y:S05]  /*3b250*/  BSYNC.RECONVERGENT B0 ;  /* 0x0000000000007941 */ /* 0x000fea0003800200 */
.L_x_31414:
[----:B------:R-:W0:Y:S02]  /*3b260*/  LDC.64 R6, c[0x0][0x3b0] ;  /* 0x0000ec00ff067b82 */ /* 0x000e240000000a00 */
[----:B0-----:R-:W-:-:S06]  /*3b270*/  IMAD.WIDE.U32 R2, R2, 0x8, R6 ;  /* 0x0000000802027825 */ /* 0x001fcc00078e0006 */
[----:B------:R-:W2:Y:S02]  /*3b280*/  LDG.E.64 R2, desc[UR36][R2.64] ;  /* 0x0000002402027981 */ /* 0x000ea4000c1e1b00 */
[----:B--2---:R-:W-:Y:S02]  /*3b290*/  IMAD R5, R5, R2, RZ ;  /* 0x0000000205057224 */ /* 0x004fe400078e02ff */
[----:B------:R-:W-:-:S04]  /*3b2a0*/  IMAD.WIDE.U32 R10, R2, R4, R10 ;  /* 0x00000004020a7225 */ /* 0x000fc800078e000a */
[----:B------:R-:W-:-:S05]  /*3b2b0*/  IMAD R5, R3, R4, R5 ;  /* 0x0000000403057224 */ /* 0x000fca00078e0205 */
[----:B------:R-:W-:-:S07]  /*3b2c0*/  IADD3 R11, PT, PT, R11, R5, RZ ;  /* 0x000000050b0b7210 */ /* 0x000fce0007ffe0ff */
.L_x_31366:
        /* <DEDUP_REMOVED lines=12> */
.L_x_31421:
        /* <DEDUP_REMOVED lines=21> */
.L_x_31420:
[----:B------:R-:W-:Y:S05]  /*3b4e0*/  BSYNC.RECONVERGENT B7 ;  /* 0x0000000000077941 */ /* 0x000fea0003800200 */
.L_x_31419:
[----:B------:R-:W-:-:S05]  /*3b4f0*/  IADD3 R16, P0, PT, R16, 0x4, RZ ;  /* 0x0000000410107810 */ /* 0x000fca0007f1e0ff */
[----:B------:R-:W-:Y:S01]  /*3b500*/  IMAD.X R17, RZ, RZ, R17, P0 ;  /* 0x000000ffff117224 */ /* 0x000fe200000e0611 */
[----:B------:R-:W-:-:S04]  /*3b510*/  ISETP.GE.U32.AND P0, PT, R16, R18, PT ;  /* 0x000000121000720c */ /* 0x000fc80003f06070 */
[----:B------:R-:W-:-:S13]  /*3b520*/  ISETP.GE.U32.AND.EX P0, PT, R17, R19, PT, P0 ;  /* 0x000000131100720c */ /* 0x000fda0003f06100 */
[----:B------:R-:W-:Y:S05]  /*3b530*/  @!P0 BRA `(.L_x_31421) ;  /* 0xfffffffc00948947 */ /* 0x000fea000383ffff */
.L_x_31418:
[----:B------:R-:W-:Y:S05]  /*3b540*/  BSYNC.RECONVERGENT B6 ;  /* 0x0000000000067941 */ /* 0x000fea0003800200 */
.L_x_31417:
[----:B------:R-:W0:Y:S02]  /*3b550*/  LDC.64 R2, c[0x0][0x3c8] ;  /* 0x0000f200ff027b82 */ /* 0x000e240000000a00 */
[----:B0-----:R-:W-:-:S04]  /*3b560*/  IMAD.WIDE.U32 R2, R75, 0x4, R2 ;  /* 0x000000044b027825 */ /* 0x001fc800078e0002 */
[----:B------:R-:W-:-:S05]  /*3b570*/  IMAD.WIDE.U32 R2, R72, 0x20, R2 ;  /* 0x0000002048027825 */ /* 0x000fca00078e0002 */
[----:B------:R-:W-:Y:S01]  /*3b580*/  STG.E.ENL2.256 desc[UR36][R2.64], RZ, RZ ;  /* 0xf80000ff02ff797f */ /* 0x000fe2000f121824 */
[----:B------:R-:W-:Y:S05]  /*3b590*/  EXIT ;  /* 0x000000000000794d */ /* 0x000fea0003800000 */
        .weak           $__internal_72_$__cuda_sm20_div_s64
        .type           $__internal_72_$__cuda_sm20_div_s64,@function
        .size           $__internal_72_$__cuda_sm20_div_s64,($__internal_73_$__cuda_sm20_rem_s64 - $__internal_72_$__cuda_sm20_div_s64)
$__internal_72_$__cuda_sm20_div_s64:
        /* <DEDUP_REMOVED lines=83> */
[----:B------:R-:W-:Y:S06]  /*3bad0*/  RET.REL.NODEC R6 `(_ZN2at6native29vectorized_elementwise_kernelILi8EZZZNS0_67_GLOBAL__N__bb565c37_34_ValidateCompressedIndicesKernel_cu_33a4b88b42_validate_compressed_sparse_indices_kernelILNS2_8CDimNameE0ENS2_18CUDAKernelLauncherENS2_14EmptyVecKernelENS2_8DummyVecELm0EEEvRKNS_6TensorESA_lllENKUlvE1_clEvENKUlvE_clEvEUliiiiiE_St5arrayIPcLm6EEEEviT0_T1_) ;  /* 0xfffffc4406487950 */ /* 0x000fec0003c3ffff */
        .weak           $__internal_73_$__cuda_sm20_rem_s64
        .type           $__internal_73_$__cuda_sm20_rem_s64,@function
        .size           $__internal_73_$__cuda_sm20_rem_s64,(.L_x_40093 - $__internal_73_$__cuda_sm20_rem_s64)
$__internal_73_$__cuda_sm20_rem_s64:
        /* <DEDUP_REMOVED lines=77> */
[----:B------:R-:W-:Y:S05]  /*3bfb0*/  RET.REL.NODEC R4 `(_ZN2at6native29vectorized_elementwise_kernelILi8EZZZNS0_67_GLOBAL__N__bb565c37_34_ValidateCompressedIndicesKernel_cu_33a4b88b42_validate_compressed_sparse_indices_kernelILNS2_8CDimNameE0ENS2_18CUDAKernelLauncherENS2_14EmptyVecKernelENS2_8DummyVecELm0EEEvRKNS_6TensorESA_lllENKUlvE1_clEvENKUlvE_clEvEUliiiiiE_St5arrayIPcLm6EEEEviT0_T1_) ;  /* 0xfffffc4004107950 */ /* 0x000fea0003c3ffff */
.L_x_31422:
        /* <DEDUP_REMOVED lines=12> */
.L_x_40093:


//--------------------- .text._ZN2at6native18elementwise_kernelILi128ELi4EZNS0_15gpu_kernel_implIZZZNS0_67_GLOBAL__N__bb565c37_34_ValidateCompressedIndicesKernel_cu_33a4b88b42_validate_compressed_sparse_indices_kernelILNS3_8CDimNameE0ENS3_18CUDAKernelLauncherENS3_14EmptyVecKernelENS3_8DummyVecELm0EEEvRKNS_6TensorESB_lllENKUlvE0_clEvENKUlvE0_clEvEUllE_EEvRNS_18TensorIteratorBaseERKT_EUliE_EEviT1_ --------------------------
	.section	.text._ZN2at6native18elementwise_kernelILi128ELi4EZNS0_15gpu_kernel_implIZZZNS0_67_GLOBAL__N__bb565c37_34_ValidateCompressedIndicesKernel_cu_33a4b88b42_validate_compressed_sparse_indices_kernelILNS3_8CDimNameE0ENS3_18CUDAKernelLauncherENS3_14EmptyVecKernelENS3_8DummyVecELm0EEEvRKNS_6TensorESB_lllENKUlvE0_clEvENKUlvE0_clEvEUllE_EEvRNS_18TensorIteratorBaseERKT_EUliE_EEviT1_,"ax",@progbits
	.align	128
        .global         _ZN2at6native18elementwise_kernelILi128ELi4EZNS0_15gpu_kernel_implIZZZNS0_67_GLOBAL__N__bb565c37_34_ValidateCompressedIndicesKernel_cu_33a4b88b42_validate_compressed_sparse_indices_kernelILNS3_8CDimNameE0ENS3_18CUDAKernelLauncherENS3_14EmptyVecKernelENS3_8DummyVecELm0EEEvRKNS_6TensorESB_lllENKUlvE0_clEvENKUlvE0_clEvEUllE_EEvRNS_18TensorIteratorBaseERKT_EUliE_EEviT1_
        .type           _ZN2at6native18elementwise_kernelILi128ELi4EZNS0_15gpu_kernel_implIZZZNS0_67_GLOBAL__N__bb565c37_34_ValidateCompressedIndicesKernel_cu_33a4b88b42_validate_compressed_sparse_indices_kernelILNS3_8CDimNameE0ENS3_18CUDAKernelLauncherENS3_14EmptyVecKernelENS3_8DummyVecELm0EEEvRKNS_6TensorESB_lllENKUlvE0_clEvENKUlvE0_clEvEUllE_EEvRNS_18TensorIteratorBaseERKT_EUliE_EEviT1_,@function
        .size           _ZN2at6native18elementwise_kernelILi128ELi4EZNS0_15gpu_kernel_implIZZZNS0_67_GLOBAL__N__bb565c37_34_ValidateCompressedIndicesKernel_cu_33a4b88b42_validate_compressed_sparse_indices_kernelILNS3_8CDimNameE0ENS3_18CUDAKernelLauncherENS3_14EmptyVecKernelENS3_8DummyVecELm0EEEvRKNS_6TensorESB_lllENKUlvE0_clEvENKUlvE0_clEvEUllE_EEvRNS_18TensorIteratorBaseERKT_EUliE_EEviT1_,(.L_x_40182 - _ZN2at6native18elementwise_kernelILi128ELi4EZNS0_15gpu_kernel_implIZZZNS0_67_GLOBAL__N__bb565c37_34_ValidateCompressedIndicesKernel_cu_33a4b88b42_validate_compressed_sparse_indices_kernelILNS3_8CDimNameE0ENS3_18CUDAKernelLauncherENS3_14EmptyVecKernelENS3_8DummyVecELm0EEEvRKNS_6TensorESB_lllENKUlvE0_clEvENKUlvE0_clEvEUllE_EEvRNS_18TensorIteratorBaseERKT_EUliE_EEviT1_)
        .other          _ZN2at6native18elementwise_kernelILi128ELi4EZNS0_15gpu_kernel_implIZZZNS0_67_GLOBAL__N__bb565c37_34_ValidateCompressedIndicesKernel_cu_33a4b88b42_validate_compressed_sparse_indices_kernelILNS3_8CDimNameE0ENS3_18CUDAKernelLauncherENS3_14EmptyVecKernelENS3_8DummyVecELm0EEEvRKNS_6TensorESB_lllENKUlvE0_clEvENKUlvE0_clEvEUllE_EEvRNS_18TensorIteratorBaseERKT_EUliE_EEviT1_,@"STO_CUDA_ENTRY STV_DEFAULT"
_ZN2at6native18elementwise_kernelILi128ELi4EZNS0_15gpu_kernel_implIZZZNS0_67_GLOBAL__N__bb565c37_34_ValidateCompressedIndicesKernel_cu_33a4b88b42_validate_compressed_sparse_indices_kernelILNS3_8CDimNameE0ENS3_18CUDAKernelLauncherENS3_14EmptyVecKernelENS3_8DummyVecELm0EEEvRKNS_6TensorESB_lllENKUlvE0_clEvENKUlvE0_clEvEUllE_EEvRNS_18TensorIteratorBaseERKT_EUliE_EEviT1_:
.text._ZN2at6native18elementwise_kernelILi128ELi4EZNS0_15gpu_kernel_implIZZZNS0_67_GLOBAL__N__bb565c37_34_ValidateCompressedIndicesKernel_cu_33a4b88b42_validate_compressed_sparse_indices_kernelILNS3_8CDimNameE0ENS3_18CUDAKernelLauncherENS3_14EmptyVecKernelENS3_8DummyVecELm0EEEvRKNS_6TensorESB_lllENKUlvE0_clEvENKUlvE0_clEvEUllE_EEvRNS_18TensorIteratorBaseERKT_EUliE_EEviT1_:
        /* <DEDUP_REMOVED lines=319> */
.L_x_31425:
        /* <DEDUP_REMOVED lines=17> */
.L_x_31429:
[----:B------:R0:W5:Y:S01]  /*1500*/  LDG.E.U8 R2, desc[UR36][R4.64] ;  /* 0x0000002404027981 */ /* 0x000162000c1e1100 */
[----:B------:R-:W-:Y:S01]  /*1510*/  MOV R3, RZ ;  /* 0x000000ff00037202 */ /* 0x000fe20000000f00 */
[----:B------:R-:W-:Y:S06]  /*1520*/  BRA `(.L_x_31431) ;  /* 0x0000000c00407947 */ /* 0x000fec0003800000 */
.L_x_31428:
        /* <DEDUP_REMOVED lines=8> */
.L_x_31433:
[----:B------:R-:W2:Y:S02]  /*15b0*/  LDG.E R2, desc[UR36][R4.64] ;  /* 0x0000002404027981 */ /* 0x000ea4000c1e1900 */
[----:B--2---:R-:W-:Y:S01]  /*15c0*/  SHF.R.S32.HI R3, RZ, 0x1f, R2 ;  /* 0x0000001fff037819 */ /* 0x004fe20000011402 */
[----:B------:R-:W-:Y:S06]  /*15d0*/  BRA `(.L_x_31431) ;  /* 0x0000000c00147947 */ /* 0x000fec0003800000 */
.L_x_31432:
[----:B------:R-:W2:Y:S02]  /*15e0*/  LDG.E.S16 R2, desc[UR36][R4.64] ;  /* 0x0000002404027981 */ /* 0x000ea4000c1e1700 */
[----:B--2---:R-:W-:Y:S01]  /*15f0*/  SHF.R.S32.HI R3, RZ, 0x1f, R2 ;  /* 0x0000001fff037819 */ /* 0x004fe20000011402 */
[----:B------:R-:W-:Y:S06]  /*1600*/  BRA `(.L_x_31431) ;  /* 0x0000000c00087947 */ /* 0x000fec0003800000 */
.L_x_31427:
        /* <DEDUP_REMOVED lines=9> */
.L_x_31435:
[----:B------:R-:W2:Y:S02]  /*16a0*/  LDG.E.U16 R4, desc[UR36][R4.64] ;  /* 0x0000002404047981 */ /* 0x000ea4000c1e1500 */
[----:B--2---:R-:W-:-:S06]  /*16b0*/  HADD2.F32 R2, -RZ, R4.H0_H0 ;  /* 0x20000004ff027230 */ /* 0x004fcc0000004100 */
[----:B------:R-:W0:Y:S01]  /*16c0*/  F2I.S64.TRUNC R2, R2 ;  /* 0x0000000200027311 */ /* 0x000e22000020d900 */
[----:B------:R-:W-:Y:S05]  /*16d0*/  BRA `(.L_x_31431) ;  /* 0x0000000800d47947 */ /* 0x000fea0003800000 */
.L_x_31434:
        /* <DEDUP_REMOVED lines=9> */
.L_x_31437:
[----:B------:R-:W2:Y:S02]  /*1770*/  LDG.E.U16 R4, desc[UR36][R4.64] ;  /* 0x0000002404047981 */ /* 0x000ea4000c1e1500 */
[----:B--2---:R-:W-:-:S06]  /*1780*/  HADD2.F32 R2, -RZ, R4.H0_H0 ;  /* 0x20000004ff027230 */ /* 0x004fcc0000004100 */
[----:B------:R-:W0:Y:S01]  /*1790*/  F2I.S64.TRUNC R2, R2 ;  /* 0x0000000200027311 */ /* 0x000e22000020d900 */
[----:B------:R-:W-:Y:S05]  /*17a0*/  BRA `(.L_x_31431) ;  /* 0x0000000800a07947 */ /* 0x000fea0003800000 */
.L_x_31436:
[----:B------:R-:W2:Y:S02]  /*17b0*/  LDG.E.64 R2, desc[UR36][R4.64] ;  /* 0x0000002404027981 */ /* 0x000ea4000c1e1b00 */
[----:B--2---:R-:W0:Y:S01]  /*17c0*/  F2I.S64.F64.TRUNC R2, R2 ;  /* 0x0000000200027311 */ /* 0x004e22000030d900 */
[----:B------:R-:W-:Y:S05]  /*17d0*/  BRA `(.L_x_31431) ;  /* 0x0000000800947947 */ /* 0x000fea0003800000 */
.L_x_31426:
        /* <DEDUP_REMOVED lines=13> */
.L_x_31440:
[----:B------:R-:W2:Y:S02]  /*18b0*/  LDG.E.64 R2, desc[UR36][R4.64] ;  /* 0x0000002404027981 */ /* 0x000ea4000c1e1b00 */
[----:B--2---:R-:W0:Y:S01]  /*18c0*/  F2I.S64.F64.TRUNC R2, R2 ;  /* 0x0000000200027311 */ /* 0x004e22000030d900 */
[----:B------:R-:W-:Y:S05]  /*18d0*/  BRA `(.L_x_31431) ;  /* 0x0000000800547947 */ /* 0x000fea0003800000 */
.L_x_31439:
        /* <DEDUP_REMOVED lines=26> */
.L_x_31442:
        /* <DEDUP_REMOVED lines=13> */
.L_x_31441:
[----:B------:R-:W2:Y:S02]  /*1b50*/  LDG.E.U16 R2, desc[UR36][R4.64] ;  /* 0x0000002404027981 */ /* 0x000ea4000c1e1500 */
[----:B--2---:R-:W-:-:S06]  /*1b60*/  IMAD.U32 R2, R2, 0x10000, RZ ;  /* 0x0001000002027824 */ /* 0x004fcc00078e00ff */
[----:B------:R-:W0:Y:S01]  /*1b70*/  F2I.S64.TRUNC R2, R2 ;  /* 0x0000000200027311 */ /* 0x000e22000020d900 */
[----:B------:R-:W-:Y:S05]  /*1b80*/  BRA `(.L_x_31431) ;  /* 0x0000000400a87947 */ /* 0x000fea0003800000 */
.L_x_31438:
        /* <DEDUP_REMOVED lines=11> */
.L_x_31445:
        /* <DEDUP_REMOVED lines=21> */
.L_x_31449:
[----:B------:R-:W-:Y:S05]  /*1d90*/  BSYNC.RECONVERGENT B1 ;  /* 0x0000000000017941 */ /* 0x000fea0003800200 */
.L_x_31448:
[----:B------:R-:W-:Y:S01]  /*1da0*/  IMAD.SHL.U32 R0, R0, 0x100000, RZ ;  /* 0x0010000000007824 */ /* 0x000fe200078e00ff */
[----:B------:R-:W-:-:S04]  /*1db0*/  LEA R2, R2, 0x3b800000, 0x17 ;  /* 0x3b80000002027811 */ /* 0x000fc800078eb8ff */
[----:B------:R-:W-:-:S07]  /*1dc0*/  LOP3.LUT R2, R2, R0, R7, 0xfe, !PT ;  /* 0x0000000002027212 */ /* 0x000fce00078efe07 */
.L_x_31447:
[----:B------:R-:W-:Y:S05]  /*1dd0*/  BSYNC.RECONVERGENT B0 ;  /* 0x0000000000007941 */ /* 0x000fea0003800200 */
.L_x_31446:
[----:B------:R-:W1:Y:S01]  /*1de0*/  F2I.S64.TRUNC R2, R2 ;  /* 0x0000000200027311 */ /* 0x000e62000020d900 */
[----:B------:R-:W-:Y:S05]  /*1df0*/  BRA `(.L_x_31431) ;  /* 0x00000004000c7947 */ /* 0x000fea0003800000 */
.L_x_31444:
        /* <DEDUP_REMOVED lines=21> */
.L_x_31453:
[----:B------:R-:W-:Y:S05]  /*1f50*/  BSYNC.RECONVERGENT B1 ;  /* 0x0000000000017941 */ /* 0x000fea0003800200 */
.L_x_31452:
[----:B------:R-:W-:Y:S01]  /*1f60*/  IMAD.SHL.U32 R0, R0, 0x200000, RZ ;  /* 0x0020000000007824 */ /* 0x000fe200078e00ff */
[----:B------:R-:W-:-:S04]  /*1f70*/  LEA R2, R2, 0x37800000, 0x17 ;  /* 0x3780000002027811 */ /* 0x000fc800078eb8ff */
[----:B------:R-:W-:-:S07]  /*1f80*/  LOP3.LUT R2, R2, R0, R7, 0xfe, !PT ;  /* 0x0000000002027212 */ /* 0x000fce00078efe07 */
.L_x_31451:
[----:B------:R-:W-:Y:S05]  /*1f90*/  BSYNC.RECONVERGENT B0 ;  /* 0x0000000000007941 */ /* 0x000fea0003800200 */
.L_x_31450:
[----:B------:R-:W2:Y:S01]  /*1fa0*/  F2I.S64.TRUNC R2, R2 ;  /* 0x0000000200027311 */ /* 0x000ea2000020d900 */
[----:B------:R-:W-:Y:S05]  /*1fb0*/  BRA `(.L_x_31431) ;  /* 0x00000000009c7947 */ /* 0x000fea0003800000 */
.L_x_31443:
[----:B------:R-:W-:-:S09]  /*1fc0*/  UISETP.NE.AND UP0, UPT, UR4, 0x1c, UPT ;  /* 0x0000001c0400788c */ /* 0x000fd2000bf05270 */
[----:B------:R-:W-:Y:S05]  /*1fd0*/  BRA.U !UP0, `(.L_x_31454) ;  /* 0x00000001088c7547 */ /* 0x000fea000b800000 */
[----:B------:R-:W-:-:S09]  /*1fe0*/  UISETP.NE.AND UP0, UPT, UR4, 0x1d, UPT ;  /* 0x0000001d0400788c */ /* 0x000fd2000bf05270 */
[----:B------:R-:W-:Y:S05]  /*1ff0*/  BRA.U !UP0, `(.L_x_31455) ;  /* 0x00000001087c7547 */ /* 0x000fea000b800000 */
[----:B------:R-:W-:-:S09]  /*2000*/  UISETP.NE.AND UP0, UPT, UR4, 0x2c, UPT ;  /* 0x0000002c0400788c */ /* 0x000fd2000bf05270 */
[----:B------:R-:W-:Y:S05]  /*2010*/  BRA.U !UP0, `(.L_x_31456) ;  /* 0x0000000108487547 */ /* 0x000fea000b800000 */
.L_x_31430:
        /* <DEDUP_REMOVED lines=16> */
.L_x_31457:
[----:B------:R-:W-:Y:S01]  /*2120*/  CS2R R2, SRZ ;  /* 0x0000000000027805 */ /* 0x000fe2000001ff00 */
[----:B------:R-:W-:Y:S06]  /*2130*/  BRA `(.L_x_31431) ;  /* 0x00000000003c7947 */ /* 0x000fec0003800000 */
.L_x_31456:
        /* <DEDUP_REMOVED lines=8> */
.L_x_31459:
[----:B------:R-:W-:Y:S05]  /*21c0*/  BSYNC.RECONVERGENT B0 ;  /* 0x0000000000007941 */ /* 0x000fea0003800200 */
.L_x_31458:
[----:B------:R-:W4:Y:S01]  /*21d0*/  F2I.S64.TRUNC R2, R2 ;  /* 0x0000000200027311 */ /* 0x000f22000020d900 */
[----:B------:R-:W-:Y:S05]  /*21e0*/  BRA `(.L_x_31431) ;  /* 0x0000000000107947 */ /* 0x000fea0003800000 */
.L_x_31455:
[----:B------:R0:W5:Y:S01]  /*21f0*/  LDG.E.64 R2, desc[UR36][R4.64] ;  /* 0x0000002404027981 */ /* 0x000162000c1e1b00 */
[----:B------:R-:W-:Y:S05]  /*2200*/  BRA `(.L_x_31431) ;  /* 0x0000000000087947 */ /* 0x000fea0003800000 */
.L_x_31454:
[----:B------:R3:W5:Y:S01]  /*2210*/  LDG.E R2, desc[UR36][R4.64] ;  /* 0x0000002404027981 */ /* 0x000762000c1e1900 */
[----:B------:R-:W-:-:S07]  /*2220*/  IMAD.MOV.U32 R3, RZ, RZ, RZ ;  /* 0x000000ffff037224 */ /* 0x000fce00078e00ff */
.L_x_31431:
        /* <DEDUP_REMOVED lines=23> */
.L_x_31461:
[----:B------:R-:W-:Y:S05]  /*23a0*/  BSYNC.RECONVERGENT B6 ;  /* 0x0000000000067941 */ /* 0x000fea0003800200 */
.L_x_31460:
        /* <DEDUP_REMOVED lines=16> */
.L_x_31465:
[----:B------:R0:W-:Y:S01]  /*24b0*/  STG.E.U8 desc[UR36][R2.64], RZ ;  /* 0x000000ff02007986 */ /* 0x0001e2000c101124 */
[----:B------:R-:W-:Y:S05]  /*24c0*/  BRA `(.L_x_31467) ;  /* 0x0000000400907947 */ /* 0x000fea0003800000 */
.L_x_31464:
        /* <DEDUP_REMOVED lines=8> */
.L_x_31469:
[----:B------:R0:W-:Y:S01]  /*2550*/  STG.E desc[UR36][R2.64], RZ ;  /* 0x000000ff02007986 */ /* 0x0001e2000c101924 */
[----:B------:R-:W-:Y:S05]  /*2560*/  BRA `(.L_x_31467) ;  /* 0x0000000400687947 */ /* 0x000fea0003800000 */
.L_x_31468:
[----:B------:R0:W-:Y:S01]  /*2570*/  STG.E.U16 desc[UR36][R2.64], RZ ;  /* 0x000000ff02007986 */ /* 0x0001e2000c101524 */
[----:B------:R-:W-:Y:S05]  /*2580*/  BRA `(.L_x_31467) ;  /* 0x0000000400607947 */ /* 0x000fea0003800000 */
.L_x_31463:
        /* <DEDUP_REMOVED lines=8> */
.L_x_31471:
[----:B------:R0:W-:Y:S01]  /*2610*/  STG.E.U16 desc[UR36][R2.64], RZ ;  /* 0x000000ff02007986 */ /* 0x0001e2000c101524 */
[----:B------:R-:W-:Y:S05]  /*2620*/  BRA `(.L_x_31467) ;  /* 0x0000000400387947 */ /* 0x000fea0003800000 */
.L_x_31470:
        /* <DEDUP_REMOVED lines=8> */
.L_x_31473:
[----:B------:R0:W-:Y:S01]  /*26b0*/  STG.E desc[UR36][R2.64], RZ ;  /* 0x000000ff02007986 */ /* 0x0001e2000c101924 */
[----:B------:R-:W-:Y:S05]  /*26c0*/  BRA `(.L_x_31467) ;  /* 0x0000000400107947 */ /* 0x000fea0003800000 */
.L_x_31472:
[----:B------:R0:W-:Y:S01]  /*26d0*/  STG.E.64 desc[UR36][R2.64], RZ ;  /* 0x000000ff02007986 */ /* 0x0001e2000c101b24 */
[----:B------:R-:W-:Y:S05]  /*26e0*/  BRA `(.L_x_31467) ;  /* 0x0000000400087947 */ /* 0x000fea0003800000 */
.L_x_31462:
        /* <DEDUP_REMOVED lines=10> */
.L_x_31476:
[----:B------:R0:W-:Y:S01]  /*2790*/  STG.E.128 desc[UR36][R2.64], RZ ;  /* 0x000000ff02007986 */ /* 0x0001e2000c101d24 */
[----:B------:R-:W-:Y:S05]  /*27a0*/  BRA `(.L_x_31467) ;  /* 0x0000000000d87947 */ /* 0x000fea0003800000 */
.L_x_31475:
        /* <DEDUP_REMOVED lines=8> */
.L_x_31478:
[----:B------:R0:W-:Y:S01]  /*2830*/  STG.E.U8 desc[UR36][R2.64], RZ ;  /* 0x000000ff02007986 */ /* 0x0001e2000c101124 */
[----:B------:R-:W-:Y:S05]  /*2840*/  BRA `(.L_x_31467) ;  /* 0x0000000000b07947 */ /* 0x000fea0003800000 */
.L_x_31477:
[----:B------:R0:W-:Y:S01]  /*2850*/  STG.E.U16 desc[UR36][R2.64], RZ ;  /* 0x000000ff02007986 */ /* 0x0001e2000c101524 */
[----:B------:R-:W-:Y:S05]  /*2860*/  BRA `(.L_x_31467) ;  /* 0x0000000000a87947 */ /* 0x000fea0003800000 */
.L_x_31474:
        /* <DEDUP_REMOVED lines=10> */
.L_x_31481:
[----:B------:R1:W-:Y:S01]  /*2910*/  STG.E.U8 desc[UR36][R2.64], RZ ;  /* 0x000000ff02007986 */ /* 0x0003e2000c101124 */
[----:B------:R-:W-:Y:S05]  /*2920*/  BRA `(.L_x_31467) ;  /* 0x0000000000787947 */ /* 0x000fea0003800000 */
.L_x_31480:
[----:B------:R0:W-:Y:S01]  /*2930*/  STG.E.U8 desc[UR36][R2.64], RZ ;  /* 0x000000ff02007986 */ /* 0x0001e2000c101124 */
[----:B------:R-:W-:Y:S05]  /*2940*/  BRA `(.L_x_31467) ;  /* 0x0000000000707947 */ /* 0x000fea0003800000 */
.L_x_31479:
[----:B------:R-:W-:-:S13]  /*2950*/  ISETP.NE.AND P0, PT, R0, 0x1c, PT ;  /* 0x0000001c0000780c */ /* 0x000fda0003f05270 */
[----:B------:R-:W-:Y:S05]  /*2960*/  @!P0 BRA `(.L_x_31482) ;  /* 0x0000000000648947 */ /* 0x000fea0003800000 */
[----:B------:R-:W-:-:S13]  /*2970*/  ISETP.NE.AND P0, PT, R0, 0x1d, PT ;  /* 0x0000001d0000780c */ /* 0x000fda0003f05270 */
[----:B------:R-:W-:Y:S05]  /*2980*/  @!P0 BRA `(.L_x_31483) ;  /* 0x0000000000548947 */ /* 0x000fea0003800000 */
[----:B------:R-:W-:-:S13]  /*2990*/  ISETP.NE.AND P0, PT, R0, 0x2c, PT ;  /* 0x0000002c0000780c */ /* 0x000fda0003f05270 */
[----:B------:R-:W-:Y:S05]  /*29a0*/  @!P0 BRA `(.L_x_31484) ;  /* 0x0000000000448947 */ /* 0x000fea0003800000 */
.L_x_31466:
        /* <DEDUP_REMOVED lines=16> */
.L_x_31485:
[----:B------:R-:W-:Y:S05]  /*2ab0*/  BRA `(.L_x_31467) ;  /* 0x0000000000147947 */ /* 0x000fea0003800000 */
.L_x_31484:
[----:B------:R0:W-:Y:S01]  /*2ac0*/  STG.E.U8 desc[UR36][R2.64], RZ ;  /* 0x000000ff02007986 */ /* 0x0001e2000c101124 */
[----:B------:R-:W-:Y:S05]  /*2ad0*/  BRA `(.L_x_31467) ;  /* 0x00000000000c7947 */ /* 0x000fea0003800000 */
.L_x_31483:
[----:B------:R0:W-:Y:S01]  /*2ae0*/  STG.E.64 desc[UR36][R2.64], RZ ;  /* 0x000000ff02007986 */ /* 0x0001e2000c101b24 */
[----:B------:R-:W-:Y:S05]  /*2af0*/  BRA `(.L_x_31467) ;  /* 0x0000000000047947 */ /* 0x000fea0003800000 */
.L_x_31482:
[----:B------:R4:W-:Y:S02]  /*2b00*/  STG.E desc[UR36][R2.64], RZ ;  /* 0x000000ff02007986 */ /* 0x0009e4000c101924 */
.L_x_31467:
[----:B------:R-:W-:-:S07]  /*2b10*/  VIADD R17, R17, 0x80 ;  /* 0x0000008011117836 */ /* 0x000fce0000000000 */
.L_x_31424:
[----:B0-----:R-:W-:Y:S05]  /*2b20*/  BSYNC.RECONVERGENT B7 ;  /* 0x0000000000077941 */ /* 0x001fea0003800200 */
.L_x_31423:
        /* <DEDUP_REMOVED lines=307> */
.L_x_31488:
        /* <DEDUP_REMOVED lines=17> */
.L_x_31492:
[----:B-12-4-:R0:W5:Y:S01]  /*3f70*/  LDG.E.U8 R2, desc[UR36][R4.64] ;  /* 0x0000002404027981 */ /* 0x016162000c1e1100 */
[----:B------:R-:W-:Y:S01]  /*3f80*/  MOV R3, RZ ;  /* 0x000000ff00037202 */ /* 0x000fe20000000f00 */
[----:B------:R-:W-:Y:S06]  /*3f90*/  BRA `(.L_x_31494) ;  /* 0x0000000c00407947 */ /* 0x000fec0003800000 */
.L_x_31491:
        /* <DEDUP_REMOVED lines=8> */
.L_x_31496:
[----:B-12-4-:R-:W2:Y:S02]  /*4020*/  LDG.E R2, desc[UR36][R4.64] ;  /* 0x0000002404027981 */ /* 0x016ea4000c1e1900 */
[----:B--2---:R-:W-:Y:S01]  /*4030*/  SHF.R.S32.HI R3, RZ, 0x1f, R2 ;  /* 0x0000001fff037819 */ /* 0x004fe20000011402 */
[----:B------:R-:W-:Y:S06]  /*4040*/  BRA `(.L_x_31494) ;  /* 0x0000000c00147947 */ /* 0x000fec0003800000 */
.L_x_31495:
[----:B-12-4-:R-:W2:Y:S02]  /*4050*/  LDG.E.S16 R2, desc[UR36][R4.64] ;  /* 0x0000002404027981 */ /* 0x016ea4000c1e1700 */
[----:B--2---:R-:W-:Y:S01]  /*4060*/  SHF.R.S32.HI R3, RZ, 0x1f, R2 ;  /* 0x0000001fff037819 */ /* 0x004fe20000011402 */
[----:B------:R-:W-:Y:S06]  /*4070*/  BRA `(.L_x_31494) ;  /* 0x0000000c00087947 */ /* 0x000fec0003800000 */
.L_x_31490:
        /* <DEDUP_REMOVED lines=9> */
.L_x_31498:
[----:B------:R-:W1:Y:S02]  /*4110*/  LDG.E.U16 R4, desc[UR36][R4.64] ;  /* 0x0000002404047981 */ /* 0x000e64000c1e1500 */
[----:B-12-4-:R-:W-:-:S06]  /*4120*/  HADD2.F32 R2, -RZ, R4.H0_H0 ;  /* 0x20000004ff027230 */ /* 0x016fcc0000004100 */
[----:B------:R-:W0:Y:S01]  /*4130*/  F2I.S64.TRUNC R2, R2 ;  /* 0x0000000200027311 */ /* 0x000e22000020d900 */
[----:B------:R-:W-:Y:S05]  /*4140*/  BRA `(.L_x_31494) ;  /* 0x0000000800d47947 */ /* 0x000fea0003800000 */
.L_x_31497:
        /* <DEDUP_REMOVED lines=9> */
.L_x_31500:
[----:B------:R-:W1:Y:S02]  /*41e0*/  LDG.E.U16 R4, desc[UR36][R4.64] ;  /* 0x0000002404047981 */ /* 0x000e64000c1e1500 */
[----:B-12-4-:R-:W-:-:S06]  /*41f0*/  HADD2.F32 R2, -RZ, R4.H0_H0 ;  /* 0x20000004ff027230 */ /* 0x016fcc0000004100 */
[----:B------:R-:W0:Y:S01]  /*4200*/  F2I.S64.TRUNC R2, R2 ;  /* 0x0000000200027311 */ /* 0x000e22000020d900 */
[----:B------:R-:W-:Y:S05]  /*4210*/  BRA `(.L_x_31494) ;  /* 0x0000000800a07947 */ /* 0x000fea0003800000 */
.L_x_31499:
[----:B-12-4-:R-:W2:Y:S02]  /*4220*/  LDG.E.64 R2, desc[UR36][R4.64] ;  /* 0x0000002404027981 */ /* 0x016ea4000c1e1b00 */
[----:B--2---:R-:W0:Y:S01]  /*4230*/  F2I.S64.F64.TRUNC R2, R2 ;  /* 0x0000000200027311 */ /* 0x004e22000030d900 */
[----:B------:R-:W-:Y:S05]  /*4240*/  BRA `(.L_x_31494) ;  /* 0x0000000800947947 */ /* 0x000fea0003800000 */
.L_x_31489:
        /* <DEDUP_REMOVED lines=13> */
.L_x_31503:
[----:B-12-4-:R-:W2:Y:S02]  /*4320*/  LDG.E.64 R2, desc[UR36][R4.64] ;  /* 0x0000002404027981 */ /* 0x016ea4000c1e1b00 */
[----:B--2---:R-:W0:Y:S01]  /*4330*/  F2I.S64.F64.TRUNC R2, R2 ;  /* 0x0000000200027311 */ /* 0x004e22000030d900 */
[----:B------:R-:W-:Y:S05]  /*4340*/  BRA `(.L_x_31494) ;  /* 0x0000000800547947 */ /* 0x000fea0003800000 */
.L_x_31502:
        /* <DEDUP_REMOVED lines=26> */
.L_x_31505:
        /* <DEDUP_REMOVED lines=13> */
.L_x_31504:
[----:B-12-4-:R-:W2:Y:S02]  /*45c0*/  LDG.E.U16 R2, desc[UR36][R4.64] ;  /* 0x0000002404027981 */ /* 0x016ea4000c1e1500 */
[----:B--2---:R-:W-:-:S06]  /*45d0*/  IMAD.U32 R2, R2, 0x10000, RZ ;  /* 0x0001000002027824 */ /* 0x004fcc00078e00ff */
[----:B------:R-:W1:Y:S01]  /*45e0*/  F2I.S64.TRUNC R2, R2 ;  /* 0x0000000200027311 */ /* 0x000e62000020d900 */
[----:B------:R-:W-:Y:S05]  /*45f0*/  BRA `(.L_x_31494) ;  /* 0x0000000400a87947 */ /* 0x000fea0003800000 */
.L_x_31501:
        /* <DEDUP_REMOVED lines=11> */
.L_x_31508:
        /* <DEDUP_REMOVED lines=21> */
.L_x_31512:
[----:B------:R-:W-:Y:S05]  /*4800*/  BSYNC.RECONVERGENT B1 ;  /* 0x0000000000017941 */ /* 0x000fea0003800200 */
.L_x_31511:
[----:B------:R-:W-:Y:S01]  /*4810*/  IMAD.SHL.U32 R0, R0, 0x100000, RZ ;  /* 0x0010000000007824 */ /* 0x000fe200078e00ff */
[----:B------:R-:W-:-:S04]  /*4820*/  LEA R2, R2, 0x3b800000, 0x17 ;  /* 0x3b80000002027811 */ /* 0x000fc800078eb8ff */
[----:B------:R-:W-:-:S07]  /*4830*/  LOP3.LUT R2, R2, R0, R7, 0xfe, !PT ;  /* 0x0000000002027212 */ /* 0x000fce00078efe07 */
.L_x_31510:
[----:B------:R-:W-:Y:S05]  /*4840*/  BSYNC.RECONVERGENT B0 ;  /* 0x0000000000007941 */ /* 0x000fea0003800200 */
.L_x_31509:
[----:B------:R-:W0:Y:S01]  /*4850*/  F2I.S64.TRUNC R2, R2 ;  /* 0x0000000200027311 */ /* 0x000e22000020d900 */
[----:B------:R-:W-:Y:S05]  /*4860*/  BRA `(.L_x_31494) ;  /* 0x00000004000c7947 */ /* 0x000fea0003800000 */
.L_x_31507:
        /* <DEDUP_REMOVED lines=21> */
.L_x_31516:
[----:B------:R-:W-:Y:S05]  /*49c0*/  BSYNC.RECONVERGENT B1 ;  /* 0x0000000000017941 */ /* 0x000fea0003800200 */
.L_x_31515:
[----:B------:R-:W-:Y:S02]  /*49d0*/  SHF.L.U32 R0, R0, 0x15, RZ ;  /* 0x0000001500007819 */ /* 0x000fe400000006ff */
[----:B------:R-:W-:-:S04]  /*49e0*/  LEA R2, R2, 0x37800000, 0x17 ;  /* 0x3780000002027811 */ /* 0x000fc800078eb8ff */
[----:B------:R-:W-:-:S07]  /*49f0*/  LOP3.LUT R2, R2, R0, R7, 0xfe, !PT ;  /* 0x0000000002027212 */ /* 0x000fce00078efe07 */
.L_x_31514:
[----:B------:R-:W-:Y:S05]  /*4a00*/  BSYNC.RECONVERGENT B0 ;  /* 0x0000000000007941 */ /* 0x000fea0003800200 */
.L_x_31513:
[----:B------:R-:W0:Y:S01]  /*4a10*/  F2I.S64.TRUNC R2, R2 ;  /* 0x0000000200027311 */ /* 0x000e22000020d900 */
[----:B------:R-:W-:Y:S05]  /*4a20*/  BRA `(.L_x_31494) ;  /* 0x00000000009c7947 */ /* 0x000fea0003800000 */
.L_x_31506:
        /* <DEDUP_REMOVED lines=14> */
.L_x_31520:
[----:B------:R-:W-:Y:S05]  /*4b10*/  BSYNC.RECONVERGENT B0 ;  /* 0x0000000000007941 */ /* 0x000fea0003800200 */
.L_x_31519:
[----:B------:R-:W4:Y:S01]  /*4b20*/  F2I.S64.TRUNC R2, R2 ;  /* 0x0000000200027311 */ /* 0x000f22000020d900 */
[----:B------:R-:W-:Y:S05]  /*4b30*/  BRA `(.L_x_31494) ;  /* 0x0000000000587947 */ /* 0x000fea0003800000 */
.L_x_31493:
        /* <DEDUP_REMOVED lines=16> */
.L_x_31521:
[----:B------:R-:W-:Y:S01]  /*4c40*/  CS2R R2, SRZ ;  /* 0x0000000000027805 */ /* 0x000fe2000001ff00 */
[----:B------:R-:W-:Y:S06]  /*4c50*/  BRA `(.L_x_31494) ;  /* 0x0000000000107947 */ /* 0x000fec0003800000 */
.L_x_31518:
[----:B-12-4-:R0:W5:Y:S01]  /*4c60*/  LDG.E.64 R2, desc[UR36][R4.64] ;  /* 0x0000002404027981 */ /* 0x016162000c1e1b00 */
[----:B------:R-:W-:Y:S05]  /*4c70*/  BRA `(.L_x_31494) ;  /* 0x0000000000087947 */ /* 0x000fea0003800000 */
.L_x_31517:
[----:B-12-4-:R0:W5:Y:S01]  /*4c80*/  LDG.E R2, desc[UR36][R4.64] ;  /* 0x0000002404027981 */ /* 0x016162000c1e1900 */
[----:B------:R-:W-:-:S07]  /*4c90*/  IMAD.MOV.U32 R3, RZ, RZ, RZ ;  /* 0x000000ffff037224 */ /* 0x000fce00078e00ff */
.L_x_31494:
        /* <DEDUP_REMOVED lines=23> */
.L_x_31523:
[----:B------:R-:W-:Y:S05]  /*4e10*/  BSYNC.RECONVERGENT B6 ;  /* 0x0000000000067941 */ /* 0x000fea0003800200 */
.L_x_31522:
        /* <DEDUP_REMOVED lines=16> */
.L_x_31527:
[----:B------:R3:W-:Y:S01]  /*4f20*/  STG.E.U8 desc[UR36][R2.64], RZ ;  /* 0x000000ff02007986 */ /* 0x0007e2000c101124 */
[----:B------:R-:W-:Y:S05]  /*4f30*/  BRA `(.L_x_31529) ;  /* 0x00000004008c7947 */ /* 0x000fea0003800000 */
.L_x_31526:
        /* <DEDUP_REMOVED lines=8> */
.L_x_31531:
[----:B------:R2:W-:Y:S01]  /*4fc0*/  STG.E desc[UR36][R2.64], RZ ;  /* 0x000000ff02007986 */ /* 0x0005e2000c101924 */
[----:B------:R-:W-:Y:S05]  /*4fd0*/  BRA `(.L_x_31529) ;  /* 0x0000000400647947 */ /* 0x000fea0003800000 */
.L_x_31530:
[----:B------:R0:W-:Y:S01]  /*4fe0*/  STG.E.U16 desc[UR36][R2.64], RZ ;  /* 0x000000ff02007986 */ /* 0x0001e2000c101524 */
[----:B------:R-:W-:Y:S05]  /*4ff0*/  BRA `(.L_x_31529) ;  /* 0x00000004005c7947 */ /* 0x000fea0003800000 */
.L_x_31525:
        /* <DEDUP_REMOVED lines=8> */
.L_x_31533:
[----:B------:R0:W-:Y:S01]  /*5080*/  STG.E.U16 desc[UR36][R2.64], RZ ;  /* 0x000000ff02007986 */ /* 0x0001e2000c101524 */
[----:B------:R-:W-:Y:S05]  /*5090*/  BRA `(.L_x_31529) ;  /* 0x0000000400347947 */ /* 0x000fea0003800000 */
.L_x_31532:
        /* <DEDUP_REMOVED lines=8> */
.L_x_31535:
[----:B------:R0:W-:Y:S01]  /*5120*/  STG.E desc[UR36][R2.64], RZ ;  /* 0x000000ff02007986 */ /* 0x0001e2000c101924 */
[----:B------:R-:W-:Y:S05]  /*5130*/  BRA `(.L_x_31529) ;  /* 0x00000004000c7947 */ /* 0x000fea0003800000 */
.L_x_31534:
[----:B------:R0:W-:Y:S01]  /*5140*/  STG.E.64 desc[UR36][R2.64], RZ ;  /* 0x000000ff02007986 */ /* 0x0001e2000c101b24 */
[----:B------:R-:W-:Y:S05]  /*5150*/  BRA `(.L_x_31529) ;  /* 0x0000000400047947 */ /* 0x000fea0003800000 */
.L_x_31524:
        /* <DEDUP_REMOVED lines=10> */
.L_x_31538:
[----:B------:R0:W-:Y:S01]  /*5200*/  STG.E.128 desc[UR36][R2.64], RZ ;  /* 0x000000ff02007986 */ /* 0x0001e2000c101d24 */
[----:B------:R-:W-:Y:S05]  /*5210*/  BRA `(.L_x_31529) ;  /* 0x0000000000d47947 */ /* 0x000fea0003800000 */
.L_x_31537:
        /* <DEDUP_REMOVED lines=8> */
.L_x_31540:
[----:B------:R0:W-:Y:S01]  /*52a0*/  STG.E.U8 desc[UR36][R2.64], RZ ;  /* 0x000000ff02007986 */ /* 0x0001e2000c101124 */
[----:B------:R-:W-:Y:S05]  /*52b0*/  BRA `(.L_x_31529) ;  /* 0x0000000000ac7947 */ /* 0x000fea0003800000 */
.L_x_31539:
[----:B------:R0:W-:Y:S01]  /*52c0*/  STG.E.U16 desc[UR36][R2.64], RZ ;  /* 0x000000ff02007986 */ /* 0x0001e2000c101524 */
[----:B------:R-:W-:Y:S05]  /*52d0*/  BRA `(.L_x_31529) ;  /* 0x0000000000a47947 */ /* 0x000fea0003800000 */
.L_x_31536:
        /* <DEDUP_REMOVED lines=10> */
.L_x_31543:
[----:B------:R0:W-:Y:S01]  /*5380*/  STG.E.U8 desc[UR36][R2.64], RZ ;  /* 0x000000ff02007986 */ /* 0x0001e2000c101124 */
[----:B------:R-:W-:Y:S05]  /*5390*/  BRA `(.L_x_31529) ;  /* 0x0000000000747947 */ /* 0x000fea0003800000 */
.L_x_31542:
[----:B------:R0:W-:Y:S01]  /*53a0*/  STG.E.U8 desc[UR36][R2.64], RZ ;  /* 0x000000ff02007986 */ /* 0x0001e2000c101124 */
[----:B------:R-:W-:Y:S05]  /*53b0*/  BRA `(.L_x_31529) ;  /* 0x00000000006c7947 */ /* 0x000fea0003800000 */
.L_x_31541:
[----:B------:R-:W-:-:S13]  /*53c0*/  ISETP.NE.AND P0, PT, R0, 0x1c, PT ;  /* 0x0000001c0000780c */ /* 0x000fda0003f05270 */
[----:B------:R-:W-:Y:S05]  /*53d0*/  @!P0 BRA `(.L_x_31544) ;  /* 0x0000000000608947 */ /* 0x000fea0003800000 */
[----:B------:R-:W-:-:S13]  /*53e0*/  ISETP.NE.AND P0, PT, R0, 0x1d, PT ;  /* 0x0000001d0000780c */ /* 0x000fda0003f05270 */
[----:B------:R-:W-:Y:S05]  /*53f0*/  @!P0 BRA `(.L_x_31545) ;  /* 0x0000000000508947 */ /* 0x000fea0003800000 */
[----:B------:R-:W-:-:S13]  /*5400*/  ISETP.NE.AND P0, PT, R0, 0x2c, PT ;  /* 0x0000002c0000780c */ /* 0x000fda0003f05270 */
[----:B------:R0:W-:Y:S01]  /*5410*/  @!P0 STG.E.U8 desc[UR36][R2.64], RZ ;  /* 0x000000ff02008986 */ /* 0x0001e2000c101124 */
[----:B------:R-:W-:Y:S05]  /*5420*/  @!P0 BRA `(.L_x_31529) ;  /* 0x0000000000508947 */ /* 0x000fea0003800000 */
.L_x_31528:
        /* <DEDUP_REMOVED lines=16> */
.L_x_31546:
[----:B------:R-:W-:Y:S05]  /*5530*/  BRA `(.L_x_31529) ;  /* 0x00000000000c7947 */ /* 0x000fea0003800000 */
.L_x_31545:
[----:B------:R0:W-:Y:S01]  /*5540*/  STG.E.64 desc[UR36][R2.64], RZ ;  /* 0x000000ff02007986 */ /* 0x0001e2000c101b24 */
[----:B------:R-:W-:Y:S05]  /*5550*/  BRA `(.L_x_31529) ;  /* 0x0000000000047947 */ /* 0x000fea0003800000 */
.L_x_31544:
[----:B------:R0:W-:Y:S02]  /*5560*/  STG.E desc[UR36][R2.64], RZ ;  /* 0x000000ff02007986 */ /* 0x0001e4000c101924 */
.L_x_31529:
[----:B------:R-:W-:-:S07]  /*5570*/  VIADD R17, R17, 0x80 ;  /* 0x0000008011117836 */ /* 0x000fce0000000000 */
.L_x_31487:
[----:B------:R-:W-:Y:S05]  /*5580*/  BSYNC.RECONVERGENT B7 ;  /* 0x0000000000077941 */ /* 0x000fea0003800200 */
.L_x_31486:
        /* <DEDUP_REMOVED lines=307> */
.L_x_31549:
        /* <DEDUP_REMOVED lines=17> */
.L_x_31553:
[----:B012-4-:R0:W5:Y:S01]  /*69d0*/  LDG.E.U8 R2, desc[UR36][R4.64] ;  /* 0x0000002404027981 */ /* 0x017162000c1e1100 */
[----:B------:R-:W-:Y:S01]  /*69e0*/  IMAD.MOV.U32 R3, RZ, RZ, RZ ;  /* 0x000000ffff037224 */ /* 0x000fe200078e00ff */
[----:B------:R-:W-:Y:S06]  /*69f0*/  BRA `(.L_x_31555) ;  /* 0x0000000c00407947 */ /* 0x000fec0003800000 */
.L_x_31552:
        /* <DEDUP_REMOVED lines=8> */
.L_x_31557:
[----:B012-4-:R-:W2:Y:S02]  /*6a80*/  LDG.E R2, desc[UR36][R4.64] ;  /* 0x0000002404027981 */ /* 0x017ea4000c1e1900 */
[----:B--2---:R-:W-:Y:S01]  /*6a90*/  SHF.R.S32.HI R3, RZ, 0x1f, R2 ;  /* 0x0000001fff037819 */ /* 0x004fe20000011402 */
[----:B------:R-:W-:Y:S06]  /*6aa0*/  BRA `(.L_x_31555) ;  /* 0x0000000c00147947 */ /* 0x000fec0003800000 */
.L_x_31556:
[----:B012-4-:R-:W2:Y:S02]  /*6ab0*/  LDG.E.S16 R2, desc[UR36][R4.64] ;  /* 0x0000002404027981 */ /* 0x017ea4000c1e1700 */
[----:B--2---:R-:W-:Y:S01]  /*6ac0*/  SHF.R.S32.HI R3, RZ, 0x1f, R2 ;  /* 0x0000001fff037819 */ /* 0x004fe20000011402 */
[----:B------:R-:W-:Y:S06]  /*6ad0*/  BRA `(.L_x_31555) ;  /* 0x0000000c00087947 */ /* 0x000fec0003800000 */
.L_x_31551:
        /* <DEDUP_REMOVED lines=9> */
.L_x_31559:
[----:B------:R-:W0:Y:S02]  /*6b70*/  LDG.E.U16 R4, desc[UR36][R4.64] ;  /* 0x0000002404047981 */ /* 0x000e24000c1e1500 */
[----:B012-4-:R-:W-:-:S06]  /*6b80*/  HADD2.F32 R2, -RZ, R4.H0_H0 ;  /* 0x20000004ff027230 */ /* 0x017fcc0000004100 */
[----:B------:R-:W0:Y:S01]  /*6b90*/  F2I.S64.TRUNC R2, R2 ;  /* 0x0000000200027311 */ /* 0x000e22000020d900 */
[----:B------:R-:W-:Y:S05]  /*6ba0*/  BRA `(.L_x_31555) ;  /* 0x0000000800d47947 */ /* 0x000fea0003800000 */
.L_x_31558:
        /* <DEDUP_REMOVED lines=9> */
.L_x_31561:
[----:B------:R-:W0:Y:S02]  /*6c40*/  LDG.E.U16 R4, desc[UR36][R4.64] ;  /* 0x0000002404047981 */ /* 0x000e24000c1e1500 */
[----:B012-4-:R-:W-:-:S06]  /*6c50*/  HADD2.F32 R2, -RZ, R4.H0_H0 ;  /* 0x20000004ff027230 */ /* 0x017fcc0000004100 */
[----:B------:R-:W0:Y:S01]  /*6c60*/  F2I.S64.TRUNC R2, R2 ;  /* 0x0000000200027311 */ /* 0x000e22000020d900 */
[----:B------:R-:W-:Y:S05]  /*6c70*/  BRA `(.L_x_31555) ;  /* 0x0000000800a07947 */ /* 0x000fea0003800000 */
.L_x_31560:
[----:B012-4-:R-:W2:Y:S02]  /*6c80*/  LDG.E.64 R2, desc[UR36][R4.64] ;  /* 0x0000002404027981 */ /* 0x017ea4000c1e1b00 */
[----:B--2---:R-:W0:Y:S01]  /*6c90*/  F2I.S64.F64.TRUNC R2, R2 ;  /* 0x0000000200027311 */ /* 0x004e22000030d900 */
[----:B------:R-:W-:Y:S05]  /*6ca0*/  BRA `(.L_x_31555) ;  /* 0x0000000800947947 */ /* 0x000fea0003800000 */
.L_x_31550:
        /* <DEDUP_REMOVED lines=13> */
.L_x_31564:
[----:B012-4-:R-:W2:Y:S02]  /*6d80*/  LDG.E.64 R2, desc[UR36][R4.64] ;  /* 0x0000002404027981 */ /* 0x017ea4000c1e1b00 */
[----:B--2---:R-:W3:Y:S01]  /*6d90*/  F2I.S64.F64.TRUNC R2, R2 ;  /* 0x0000000200027311 */ /* 0x004ee2000030d900 */
[----:B------:R-:W-:Y:S05]  /*6da0*/  BRA `(.L_x_31555) ;  /* 0x0000000800547947 */ /* 0x000fea0003800000 */
.L_x_31563:
        /* <DEDUP_REMOVED lines=26> */
.L_x_31566:
        /* <DEDUP_REMOVED lines=13> */
.L_x_31565:
[----:B012-4-:R-:W2:Y:S02]  /*7020*/  LDG.E.U16 R2, desc[UR36][R4.64] ;  /* 0x0000002404027981 */ /* 0x017ea4000c1e1500 */
[----:B--2---:R-:W-:-:S06]  /*7030*/  SHF.L.U32 R2, R2, 0x10, RZ ;  /* 0x0000001002027819 */ /* 0x004fcc00000006ff */
[----:B------:R-:W0:Y:S01]  /*7040*/  F2I.S64.TRUNC R2, R2 ;  /* 0x0000000200027311 */ /* 0x000e22000020d900 */
[----:B------:R-:W-:Y:S05]  /*7050*/  BRA `(.L_x_31555) ;  /* 0x0000000400a87947 */ /* 0x000fea0003800000 */
.L_x_31562:
        /* <DEDUP_REMOVED lines=11> */
.L_x_31569:
        /* <DEDUP_REMOVED lines=21> */
.L_x_31573:
[----:B------:R-:W-:Y:S05]  /*7260*/  BSYNC.RECONVERGENT B1 ;  /* 0x0000000000017941 */ /* 0x000fea0003800200 */
.L_x_31572:
[----:B------:R-:W-:Y:S02]  /*7270*/  SHF.L.U32 R0, R0, 0x14, RZ ;  /* 0x0000001400007819 */ /* 0x000fe400000006ff */
[----:B------:R-:W-:-:S04]  /*7280*/  LEA R2, R2, 0x3b800000, 0x17 ;  /* 0x3b80000002027811 */ /* 0x000fc800078eb8ff */
[----:B------:R-:W-:-:S07]  /*7290*/  LOP3.LUT R2, R2, R0, R7, 0xfe, !PT ;  /* 0x0000000002027212 */ /* 0x000fce00078efe07 */
.L_x_31571:
[----:B------:R-:W-:Y:S05]  /*72a0*/  BSYNC.RECONVERGENT B0 ;  /* 0x0000000000007941 */ /* 0x000fea0003800200 */
.L_x_31570:
[----:B------:R-:W4:Y:S01]  /*72b0*/  F2I.S64.TRUNC R2, R2 ;  /* 0x0000000200027311 */ /* 0x000f22000020d900 */
[----:B------:R-:W-:Y:S05]  /*72c0*/  BRA `(.L_x_31555) ;  /* 0x00000004000c7947 */ /* 0x000fea0003800000 */
.L_x_31568:
        /* <DEDUP_REMOVED lines=21> */
.L_x_31577:
[----:B------:R-:W-:Y:S05]  /*7420*/  BSYNC.RECONVERGENT B1 ;  /* 0x0000000000017941 */ /* 0x000fea0003800200 */
.L_x_31576:
[----:B------:R-:W-:Y:S01]  /*7430*/  IMAD.SHL.U32 R0, R0, 0x200000, RZ ;  /* 0x0020000000007824 */ /* 0x000fe200078e00ff */
[----:B------:R-:W-:-:S04]  /*7440*/  LEA R2, R2, 0x37800000, 0x17 ;  /* 0x3780000002027811 */ /* 0x000fc800078eb8ff */
[----:B------:R-:W-:-:S07]  /*7450*/  LOP3.LUT R2, R2, R0, R7, 0xfe, !PT ;  /* 0x0000000002027212 */ /* 0x000fce00078efe07 */
.L_x_31575:
[----:B------:R-:W-:Y:S05]  /*7460*/  BSYNC.RECONVERGENT B0 ;  /* 0x0000000000007941 */ /* 0x000fea0003800200 */
.L_x_31574:
[----:B------:R-:W0:Y:S01]  /*7470*/  F2I.S64.TRUNC R2, R2 ;  /* 0x0000000200027311 */ /* 0x000e22000020d900 */
[----:B------:R-:W-:Y:S05]  /*7480*/  BRA `(.L_x_31555) ;  /* 0x00000000009c7947 */ /* 0x000fea0003800000 */
.L_x_31567:
        /* <DEDUP_REMOVED lines=14> */
.L_x_31581:
[----:B------:R-:W-:Y:S05]  /*7570*/  BSYNC.RECONVERGENT B0 ;  /* 0x0000000000007941 */ /* 0x000fea0003800200 */
.L_x_31580:
[----:B------:R-:W0:Y:S01]  /*7580*/  F2I.S64.TRUNC R2, R2 ;  /* 0x0000000200027311 */ /* 0x000e22000020d900 */
[----:B------:R-:W-:Y:S05]  /*7590*/  BRA `(.L_x_31555) ;  /* 0x0000000000587947 */ /* 0x000fea0003800000 */
.L_x_31554:
        /* <DEDUP_REMOVED lines=16> */
.L_x_31582:
[----:B------:R-:W-:Y:S01]  /*76a0*/  CS2R R2, SRZ ;  /* 0x0000000000027805 */ /* 0x000fe2000001ff00 */
[----:B------:R-:W-:Y:S06]  /*76b0*/  BRA `(.L_x_31555) ;  /* 0x0000000000107947 */ /* 0x000fec0003800000 */
.L_x_31579:
[----:B012-4-:R0:W5:Y:S01]  /*76c0*/  LDG.E.64 R2, desc[UR36][R4.64] ;  /* 0x0000002404027981 */ /* 0x017162000c1e1b00 */
[----:B------:R-:W-:Y:S05]  /*76d0*/  BRA `(.L_x_31555) ;  /* 0x0000000000087947 */ /* 0x000fea0003800000 */
.L_x_31578:
[----:B012-4-:R0:W5:Y:S01]  /*76e0*/  LDG.E R2, desc[UR36][R4.64] ;  /* 0x0000002404027981 */ /* 0x017162000c1e1900 */
[----:B------:R-:W-:-:S07]  /*76f0*/  MOV R3, RZ ;  /* 0x000000ff00037202 */ /* 0x000fce0000000f00 */
.L_x_31555:
        /* <DEDUP_REMOVED lines=23> */
.L_x_31584:
[----:B------:R-:W-:Y:S05]  /*7870*/  BSYNC.RECONVERGENT B6 ;  /* 0x0000000000067941 */ /* 0x000fea0003800200 */
.L_x_31583:
        /* <DEDUP_REMOVED lines=16> */
.L_x_31588:
[----:B------:R0:W-:Y:S01]  /*7980*/  STG.E.U8 desc[UR36][R2.64], RZ ;  /* 0x000000ff02007986 */ /* 0x0001e2000c101124 */
[----:B------:R-:W-:Y:S05]  /*7990*/  BRA `(.L_x_31590) ;  /* 0x00000004008c7947 */ /* 0x000fea0003800000 */
.L_x_31587:
        /* <DEDUP_REMOVED lines=8> */
.L_x_31592:
[----:B------:R0:W-:Y:S01]  /*7a20*/  STG.E desc[UR36][R2.64], RZ ;  /* 0x000000ff02007986 */ /* 0x0001e2000c101924 */
[----:B------:R-:W-:Y:S05]  /*7a30*/  BRA `(.L_x_31590) ;  /* 0x0000000400647947 */ /* 0x000fea0003800000 */
.L_x_31591:
[----:B------:R0:W-:Y:S01]  /*7a40*/  STG.E.U16 desc[UR36][R2.64], RZ ;  /* 0x000000ff02007986 */ /* 0x0001e2000c101524 */
[----:B------:R-:W-:Y:S05]  /*7a50*/  BRA `(.L_x_31590) ;  /* 0x00000004005c7947 */ /* 0x000fea0003800000 */
.L_x_31586:
        /* <DEDUP_REMOVED lines=8> */
.L_x_31594:
[----:B------:R0:W-:Y:S01]  /*7ae0*/  STG.E.U16 desc[UR36][R2.64], RZ ;  /* 0x000000ff02007986 */ /* 0x0001e2000c101524 */
[----:B------:R-:W-:Y:S05]  /*7af0*/  BRA `(.L_x_31590) ;  /* 0x0000000400347947 */ /* 0x000fea0003800000 */
.L_x_31593:
        /* <DEDUP_REMOVED lines=8> */
.L_x_31596:
[----:B------:R0:W-:Y:S01]  /*7b80*/  STG.E desc[UR36][R2.64], RZ ;  /* 0x000000ff02007986 */ /* 0x0001e2000c101924 */
[----:B------:R-:W-:Y:S05]  /*7b90*/  BRA `(.L_x_31590) ;  /* 0x00000004000c7947 */ /* 0x000fea0003800000 */
.L_x_31595:
[----:B------:R0:W-:Y:S01]  /*7ba0*/  STG.E.64 desc[UR36][R2.64], RZ ;  /* 0x000000ff02007986 */ /* 0x0001e2000c101b24 */
[----:B------:R-:W-:Y:S05]  /*7bb0*/  BRA `(.L_x_31590) ;  /* 0x0000000400047947 */ /* 0x000fea0003800000 */
.L_x_31585:
        /* <DEDUP_REMOVED lines=10> */
.L_x_31599:
[----:B------:R0:W-:Y:S01]  /*7c60*/  STG.E.128 desc[UR36][R2.64], RZ ;  /* 0x000000ff02007986 */ /* 0x0001e2000c101d24 */
[----:B------:R-:W-:Y:S05]  /*7c70*/  BRA `(.L_x_31590) ;  /* 0x0000000000d47947 */ /* 0x000fea0003800000 */
.L_x_31598:
        /* <DEDUP_REMOVED lines=8> */
.L_x_31601:
[----:B------:R3:W-:Y:S01]  /*7d00*/  STG.E.U8 desc[UR36][R2.64], RZ ;  /* 0x000000ff02007986 */ /* 0x0007e2000c101124 */
[----:B------:R-:W-:Y:S05]  /*7d10*/  BRA `(.L_x_31590) ;  /* 0x0000000000ac7947 */ /* 0x000fea0003800000 */
.L_x_31600:
[----:B------:R2:W-:Y:S01]  /*7d20*/  STG.E.U16 desc[UR36][R2.64], RZ ;  /* 0x000000ff02007986 */ /* 0x0005e2000c101524 */
[----:B------:R-:W-:Y:S05]  /*7d30*/  BRA `(.L_x_31590) ;  /* 0x0000000000a47947 */ /* 0x000fea0003800000 */
.L_x_31597:
        /* <DEDUP_REMOVED lines=10> */
.L_x_31604:
[----:B------:R0:W-:Y:S01]  /*7de0*/  STG.E.U8 desc[UR36][R2.64], RZ ;  /* 0x000000ff02007986 */ /* 0x0001e2000c101124 */
[----:B------:R-:W-:Y:S05]  /*7df0*/  BRA `(.L_x_31590) ;  /* 0x0000000000747947 */ /* 0x000fea0003800000 */
.L_x_31603:
[----:B------:R0:W-:Y:S01]  /*7e00*/  STG.E.U8 desc[UR36][R2.64], RZ ;  /* 0x000000ff02007986 */ /* 0x0001e2000c101124 */
[----:B------:R-:W-:Y:S05]  /*7e10*/  BRA `(.L_x_31590) ;  /* 0x00000000006c7947 */ /* 0x000fea0003800000 */
.L_x_31602:
[----:B------:R-:W-:-:S13]  /*7e20*/  ISETP.NE.AND P0, PT, R0, 0x1c, PT ;  /* 0x0000001c0000780c */ /* 0x000fda0003f05270 */
[----:B------:R-:W-:Y:S05]  /*7e30*/  @!P0 BRA `(.L_x_31605) ;  /* 0x0000000000608947 */ /* 0x000fea0003800000 */
[----:B------:R-:W-:-:S13]  /*7e40*/  ISETP.NE.AND P0, PT, R0, 0x1d, PT ;  /* 0x0000001d0000780c */ /* 0x000fda0003f05270 */
[----:B------:R-:W-:Y:S05]  /*7e50*/  @!P0 BRA `(.L_x_31606) ;  /* 0x0000000000508947 */ /* 0x000fea0003800000 */
[----:B------:R-:W-:-:S13]  /*7e60*/  ISETP.NE.AND P0, PT, R0, 0x2c, PT ;  /* 0x0000002c0000780c */ /* 0x000fda0003f05270 */
[----:B------:R0:W-:Y:S01]  /*7e70*/  @!P0 STG.E.U8 desc[UR36][R2.64], RZ ;  /* 0x000000ff02008986 */ /* 0x0001e2000c101124 */
[----:B------:R-:W-:Y:S05]  /*7e80*/  @!P0 BRA `(.L_x_31590) ;  /* 0x0000000000508947 */ /* 0x000fea0003800000 */
.L_x_31589:
        /* <DEDUP_REMOVED lines=16> */
.L_x_31607:
[----:B------:R-:W-:Y:S05]  /*7f90*/  BRA `(.L_x_31590) ;  /* 0x00000000000c7947 */ /* 0x000fea0003800000 */
.L_x_31606:
[----:B------:R0:W-:Y:S01]  /*7fa0*/  STG.E.64 desc[UR36][R2.64], RZ ;  /* 0x000000ff02007986 */ /* 0x0001e2000c101b24 */
[----:B------:R-:W-:Y:S05]  /*7fb0*/  BRA `(.L_x_31590) ;  /* 0x0000000000047947 */ /* 0x000fea0003800000 */
.L_x_31605:
[----:B------:R0:W-:Y:S02]  /*7fc0*/  STG.E desc[UR36][R2.64], RZ ;  /* 0x000000ff02007986 */ /* 0x0001e4000c101924 */
.L_x_31590:
[----:B------:R-:W-:-:S07]  /*7fd0*/  IADD3 R17, PT, PT, R17, 0x80, RZ ;  /* 0x0000008011117810 */ /* 0x000fce0007ffe0ff */
.L_x_31548:
[----:B------:R-:W-:Y:S05]  /*7fe0*/  BSYNC.RECONVERGENT B7 ;  /* 0x0000000000077941 */ /* 0x000fea0003800200 */
.L_x_31547:
        /* <DEDUP_REMOVED lines=306> */
.L_x_31608:
        /* <DEDUP_REMOVED lines=19> */
.L_x_31612:
[----:B012-4-:R0:W5:Y:S01]  /*9440*/  LDG.E.U8 R2, desc[UR36][R4.64] ;  /* 0x0000002404027981 */ /* 0x017162000c1e1100 */
[----:B------:R-:W-:Y:S01]  /*9450*/  IMAD.MOV.U32 R3, RZ, RZ, RZ ;  /* 0x000000ffff037224 */ /* 0x000fe200078e00ff */
[----:B------:R-:W-:Y:S06]  /*9460*/  BRA `(.L_x_31614) ;  /* 0x0000000c00407947 */ /* 0x000fec0003800000 */
.L_x_31611:
        /* <DEDUP_REMOVED lines=8> */
.L_x_31616:
[----:B012-4-:R-:W2:Y:S02]  /*94f0*/  LDG.E R2, desc[UR36][R4.64] ;  /* 0x0000002404027981 */ /* 0x017ea4000c1e1900 */
[----:B--2---:R-:W-:Y:S01]  /*9500*/  SHF.R.S32.HI R3, RZ, 0x1f, R2 ;  /* 0x0000001fff037819 */ /* 0x004fe20000011402 */
[----:B------:R-:W-:Y:S06]  /*9510*/  BRA `(.L_x_31614) ;  /* 0x0000000c00147947 */ /* 0x000fec0003800000 */
.L_x_31615:
[----:B012-4-:R-:W2:Y:S02]  /*9520*/  LDG.E.S16 R2, desc[UR36][R4.64] ;  /* 0x0000002404027981 */ /* 0x017ea4000c1e1700 */
[----:B--2---:R-:W-:Y:S01]  /*9530*/  SHF.R.S32.HI R3, RZ, 0x1f, R2 ;  /* 0x0000001fff037819 */ /* 0x004fe20000011402 */
[----:B------:R-:W-:Y:S06]  /*9540*/  BRA `(.L_x_31614) ;  /* 0x0000000c00087947 */ /* 0x000fec0003800000 */
.L_x_31610:
        /* <DEDUP_REMOVED lines=9> */
.L_x_31618:
[----:B------:R-:W0:Y:S02]  /*95e0*/  LDG.E.U16 R4, desc[UR36][R4.64] ;  /* 0x0000002404047981 */ /* 0x000e24000c1e1500 */
[----:B012-4-:R-:W-:-:S06]  /*95f0*/  HADD2.F32 R2, -RZ, R4.H0_H0 ;  /* 0x20000004ff027230 */ /* 0x017fcc0000004100 */
[----:B------:R-:W0:Y:S01]  /*9600*/  F2I.S64.TRUNC R2, R2 ;  /* 0x0000000200027311 */ /* 0x000e22000020d900 */
[----:B------:R-:W-:Y:S05]  /*9610*/  BRA `(.L_x_31614) ;  /* 0x0000000800d47947 */ /* 0x000fea0003800000 */
.L_x_31617:
        /* <DEDUP_REMOVED lines=9> */
.L_x_31620:
[----:B------:R-:W0:Y:S02]  /*96b0*/  LDG.E.U16 R4, desc[UR36][R4.64] ;  /* 0x0000002404047981 */ /* 0x000e24000c1e1500 */
[----:B012-4-:R-:W-:-:S06]  /*96c0*/  HADD2.F32 R2, -RZ, R4.H0_H0 ;  /* 0x20000004ff027230 */ /* 0x017fcc0000004100 */
[----:B------:R-:W0:Y:S01]  /*96d0*/  F2I.S64.TRUNC R2, R2 ;  /* 0x0000000200027311 */ /* 0x000e22000020d900 */
[----:B------:R-:W-:Y:S05]  /*96e0*/  BRA `(.L_x_31614) ;  /* 0x0000000800a07947 */ /* 0x000fea0003800000 */
.L_x_31619:
[----:B012-4-:R-:W2:Y:S02]  /*96f0*/  LDG.E.64 R2, desc[UR36][R4.64] ;  /* 0x0000002404027981 */ /* 0x017ea4000c1e1b00 */
[----:B--2---:R-:W0:Y:S01]  /*9700*/  F2I.S64.F64.TRUNC R2, R2 ;  /* 0x0000000200027311 */ /* 0x004e22000030d900 */
[----:B------:R-:W-:Y:S05]  /*9710*/  BRA `(.L_x_31614) ;  /* 0x0000000800947947 */ /* 0x000fea0003800000 */
.L_x_31609:
        /* <DEDUP_REMOVED lines=13> */
.L_x_31623:
[----:B012-4-:R-:W2:Y:S02]  /*97f0*/  LDG.E.64 R2, desc[UR36][R4.64] ;  /* 0x0000002404027981 */ /* 0x017ea4000c1e1b00 */
[----:B--2---:R-:W0:Y:S01]  /*9800*/  F2I.S64.F64.TRUNC R2, R2 ;  /* 0x0000000200027311 */ /* 0x004e22000030d900 */
[----:B------:R-:W-:Y:S05]  /*9810*/  BRA `(.L_x_31614) ;  /* 0x0000000800547947 */ /* 0x000fea0003800000 */
.L_x_31622:
        /* <DEDUP_REMOVED lines=26> */
.L_x_31625:
        /* <DEDUP_REMOVED lines=13> */
.L_x_31624:
[----:B012-4-:R-:W2:Y:S02]  /*9a90*/  LDG.E.U16 R2, desc[UR36][R4.64] ;  /* 0x0000002404027981 */ /* 0x017ea4000c1e1500 */
[----:B--2---:R-:W-:-:S06]  /*9aa0*/  SHF.L.U32 R2, R2, 0x10, RZ ;  /* 0x0000001002027819 */ /* 0x004fcc00000006ff */
[----:B------:R-:W0:Y:S01]  /*9ab0*/  F2I.S64.TRUNC R2, R2 ;  /* 0x0000000200027311 */ /* 0x000e22000020d900 */
[----:B------:R-:W-:Y:S05]  /*9ac0*/  BRA `(.L_x_31614) ;  /* 0x0000000400a87947 */ /* 0x000fea0003800000 */
.L_x_31621:
        /* <DEDUP_REMOVED lines=11> */
.L_x_31628:
        /* <DEDUP_REMOVED lines=21> */
.L_x_31632:
[----:B------:R-:W-:Y:S05]  /*9cd0*/  BSYNC.RECONVERGENT B1 ;  /* 0x0000000000017941 */ /* 0x000fea0003800200 */
.L_x_31631:
[----:B------:R-:W-:Y:S02]  /*9ce0*/  SHF.L.U32 R0, R0, 0x14, RZ ;  /* 0x0000001400007819 */ /* 0x000fe400000006ff */
[----:B------:R-:W-:-:S04]  /*9cf0*/  LEA R2, R2, 0x3b800000, 0x17 ;  /* 0x3b80000002027811 */ /* 0x000fc800078eb8ff */
[----:B------:R-:W-:-:S07]  /*9d00*/  LOP3.LUT R2, R2, R0, R7, 0xfe, !PT ;  /* 0x0000000002027212 */ /* 0x000fce00078efe07 */
.L_x_31630:
[----:B------:R-:W-:Y:S05]  /*9d10*/  BSYNC.RECONVERGENT B0 ;  /* 0x0000000000007941 */ /* 0x000fea0003800200 */
.L_x_31629:
[----:B------:R-:W2:Y:S01]  /*9d20*/  F2I.S64.TRUNC R2, R2 ;  /* 0x0000000200027311 */ /* 0x000ea2000020d900 */
[----:B------:R-:W-:Y:S05]  /*9d30*/  BRA `(.L_x_31614) ;  /* 0x00000004000c7947 */ /* 0x000fea0003800000 */
.L_x_31627:
        /* <DEDUP_REMOVED lines=21> */
.L_x_31636:
[----:B------:R-:W-:Y:S05]  /*9e90*/  BSYNC.RECONVERGENT B1 ;  /* 0x0000000000017941 */ /* 0x000fea0003800200 */
.L_x_31635:
[----:B------:R-:W-:Y:S01]  /*9ea0*/  IMAD.SHL.U32 R0, R0, 0x200000, RZ ;  /* 0x0020000000007824 */ /* 0x000fe200078e00ff */
[----:B------:R-:W-:-:S04]  /*9eb0*/  LEA R2, R2, 0x37800000, 0x17 ;  /* 0x3780000002027811 */ /* 0x000fc800078eb8ff */
[----:B------:R-:W-:-:S07]  /*9ec0*/  LOP3.LUT R2, R2, R0, R7, 0xfe, !PT ;  /* 0x0000000002027212 */ /* 0x000fce00078efe07 */
.L_x_31634:
[----:B------:R-:W-:Y:S05]  /*9ed0*/  BSYNC.RECONVERGENT B0 ;  /* 0x0000000000007941 */ /* 0x000fea0003800200 */
.L_x_31633:
[----:B------:R-:W0:Y:S01]  /*9ee0*/  F2I.S64.TRUNC R2, R2 ;  /* 0x0000000200027311 */ /* 0x000e22000020d900 */
[----:B------:R-:W-:Y:S05]  /*9ef0*/  BRA `(.L_x_31614) ;  /* 0x00000000009c7947 */ /* 0x000fea0003800000 */
.L_x_31626:
        /* <DEDUP_REMOVED lines=14> */
.L_x_31640:
[----:B------:R-:W-:Y:S05]  /*9fe0*/  BSYNC.RECONVERGENT B0 ;  /* 0x0000000000007941 */ /* 0x000fea0003800200 */
.L_x_31639:
[----:B------:R-:W0:Y:S01]  /*9ff0*/  F2I.S64.TRUNC R2, R2 ;  /* 0x0000000200027311 */ /* 0x000e22000020d900 */
[----:B------:R-:W-:Y:S05]  /*a000*/  BRA `(.L_x_31614) ;  /* 0x0000000000587947 */ /* 0x000fea0003800000 */
.L_x_31613:
        /* <DEDUP_REMOVED lines=16> */
.L_x_31641:
[----:B------:R-:W-:Y:S01]  /*a110*/  CS2R R2, SRZ ;  /* 0x0000000000027805 */ /* 0x000fe2000001ff00 */
[----:B------:R-:W-:Y:S06]  /*a120*/  BRA `(.L_x_31614) ;  /* 0x0000000000107947 */ /* 0x000fec0003800000 */
.L_x_31638:
[----:B012-4-:R4:W5:Y:S01]  /*a130*/  LDG.E.64 R2, desc[UR36][R4.64] ;  /* 0x0000002404027981 */ /* 0x017962000c1e1b00 */
[----:B------:R-:W-:Y:S05]  /*a140*/  BRA `(.L_x_31614) ;  /* 0x0000000000087947 */ /* 0x000fea0003800000 */
.L_x_31637:
[----:B012-4-:R3:W5:Y:S01]  /*a150*/  LDG.E R2, desc[UR36][R4.64] ;  /* 0x0000002404027981 */ /* 0x017762000c1e1900 */
[----:B------:R-:W-:-:S07]  /*a160*/  MOV R3, RZ ;  /* 0x000000ff00037202 */ /* 0x000fce0000000f00 */
.L_x_31614:
        /* <DEDUP_REMOVED lines=23> */
.L_x_31643:
[----:B------:R-:W-:Y:S05]  /*a2e0*/  BSYNC.RECONVERGENT B6 ;  /* 0x0000000000067941 */ /* 0x000fea0003800200 */
.L_x_31642:
        /* <DEDUP_REMOVED lines=13> */
.L_x_31647:
[----:B------:R-:W-:Y:S01]  /*a3c0*/  STG.E.U8 desc[UR36][R16.64], RZ ;  /* 0x000000ff10007986 */ /* 0x000fe2000c101124 */
[----:B------:R-:W-:Y:S05]  /*a3d0*/  EXIT ;  /* 0x000000000000794d */ /* 0x000fea0003800000 */
.L_x_31646:
        /* <DEDUP_REMOVED lines=8> */
.L_x_31650:
[----:B------:R-:W-:Y:S01]  /*a460*/  STG.E desc[UR36][R16.64], RZ ;  /* 0x000000ff10007986 */ /* 0x000fe2000c101924 */
[----:B------:R-:W-:Y:S05]  /*a470*/  EXIT ;  /* 0x000000000000794d */ /* 0x000fea0003800000 */
.L_x_31649:
[----:B------:R-:W-:Y:S01]  /*a480*/  STG.E.U16 desc[UR36][R16.64], RZ ;  /* 0x000000ff10007986 */ /* 0x000fe2000c101524 */
[----:B------:R-:W-:Y:S05]  /*a490*/  EXIT ;  /* 0x000000000000794d */ /* 0x000fea0003800000 */
.L_x_31645:
        /* <DEDUP_REMOVED lines=8> */
.L_x_31652:
[----:B------:R-:W-:Y:S01]  /*a520*/  STG.E.U16 desc[UR36][R16.64], RZ ;  /* 0x000000ff10007986 */ /* 0x000fe2000c101524 */
[----:B------:R-:W-:Y:S05]  /*a530*/  EXIT ;  /* 0x000000000000794d */ /* 0x000fea0003800000 */
.L_x_31651:
        /* <DEDUP_REMOVED lines=8> */
.L_x_31654:
[----:B------:R-:W-:Y:S01]  /*a5c0*/  STG.E desc[UR36][R16.64], RZ ;  /* 0x000000ff10007986 */ /* 0x000fe2000c101924 */
[----:B------:R-:W-:Y:S05]  /*a5d0*/  EXIT ;  /* 0x000000000000794d */ /* 0x000fea0003800000 */
.L_x_31653:
[----:B------:R-:W-:Y:S01]  /*a5e0*/  STG.E.64 desc[UR36][R16.64], RZ ;  /* 0x000000ff10007986 */ /* 0x000fe2000c101b24 */
[----:B------:R-:W-:Y:S05]  /*a5f0*/  EXIT ;  /* 0x000000000000794d */ /* 0x000fea0003800000 */
.L_x_31644:
        /* <DEDUP_REMOVED lines=10> */
.L_x_31657:
[----:B------:R-:W-:Y:S01]  /*a6a0*/  STG.E.128 desc[UR36][R16.64], RZ ;  /* 0x000000ff10007986 */ /* 0x000fe2000c101d24 */
[----:B------:R-:W-:Y:S05]  /*a6b0*/  EXIT ;  /* 0x000000000000794d */ /* 0x000fea0003800000 */
.L_x_31656:
        /* <DEDUP_REMOVED lines=8> */
.L_x_31659:
[----:B------:R-:W-:Y:S01]  /*a740*/  STG.E.U8 desc[UR36][R16.64], RZ ;  /* 0x000000ff10007986 */ /* 0x000fe2000c101124 */
[----:B------:R-:W-:Y:S05]  /*a750*/  EXIT ;  /* 0x000000000000794d */ /* 0x000fea0003800000 */
.L_x_31658:
[----:B------:R-:W-:Y:S01]  /*a760*/  STG.E.U16 desc[UR36][R16.64], RZ ;  /* 0x000000ff10007986 */ /* 0x000fe2000c101524 */
[----:B------:R-:W-:Y:S05]  /*a770*/  EXIT ;  /* 0x000000000000794d */ /* 0x000fea0003800000 */
.L_x_31655:
        /* <DEDUP_REMOVED lines=10> */
.L_x_31662:
[----:B------:R-:W-:Y:S01]  /*a820*/  STG.E.U8 desc[UR36][R16.64], RZ ;  /* 0x000000ff10007986 */ /* 0x000fe2000c101124 */
[----:B------:R-:W-:Y:S05]  /*a830*/  EXIT ;  /* 0x000000000000794d */ /* 0x000fea0003800000 */
.L_x_31661:
[----:B------:R-:W-:Y:S01]  /*a840*/  STG.E.U8 desc[UR36][R16.64], RZ ;  /* 0x000000ff10007986 */ /* 0x000fe2000c101124 */
[----:B------:R-:W-:Y:S05]  /*a850*/  EXIT ;  /* 0x000000000000794d */ /* 0x000fea0003800000 */
.L_x_31660:
[----:B------:R-:W-:-:S13]  /*a860*/  ISETP.NE.AND P0, PT, R0, 0x1c, PT ;  /* 0x0000001c0000780c */ /* 0x000fda0003f05270 */
[----:B------:R-:W-:Y:S05]  /*a870*/  @!P0 BRA `(.L_x_31663) ;  /* 0x0000000000608947 */ /* 0x000fea0003800000 */
[----:B------:R-:W-:-:S13]  /*a880*/  ISETP.NE.AND P0, PT, R0, 0x1d, PT ;  /* 0x0000001d0000780c */ /* 0x000fda0003f05270 */
[----:B------:R-:W-:Y:S05]  /*a890*/  @!P0 BRA `(.L_x_31664) ;  /* 0x0000000000508947 */ /* 0x000fea0003800000 */
[----:B------:R-:W-:-:S13]  /*a8a0*/  ISETP.NE.AND P0, PT, R0, 0x2c, PT ;  /* 0x0000002c0000780c */ /* 0x000fda0003f05270 */
[----:B------:R0:W-:Y:S01]  /*a8b0*/  @!P0 STG.E.U8 desc[UR36][R16.64], RZ ;  /* 0x000000ff10008986 */ /* 0x0001e2000c101124 */
[----:B------:R-:W-:Y:S05]  /*a8c0*/  @!P0 EXIT ;  /* 0x000000000000894d */ /* 0x000fea0003800000 */
.L_x_31648:
        /* <DEDUP_REMOVED lines=16> */
.L_x_31665:
[----:B------:R-:W-:Y:S05]  /*a9d0*/  EXIT ;  /* 0x000000000000794d */ /* 0x000fea0003800000 */
.L_x_31664:
[----:B------:R-:W-:Y:S01]  /*a9e0*/  STG.E.64 desc[UR36][R16.64], RZ ;  /* 0x000000ff10007986 */ /* 0x000fe2000c101b24 */
[----:B------:R-:W-:Y:S05]  /*a9f0*/  EXIT ;  /* 0x000000000000794d */ /* 0x000fea0003800000 */
.L_x_31663:
[----:B------:R-:W-:Y:S01]  /*aa00*/  STG.E desc[UR36][R16.64], RZ ;  /* 0x000000ff10007986 */ /* 0x000fe2000c101924 */
[----:B------:R-:W-:Y:S05]  /*aa10*/  EXIT ;  /* 0x000000000000794d */ /* 0x000fea0003800000 */
.L_x_31666:
        /* <DEDUP_REMOVED lines=14> */
.L_x_40182:


//--------------------- .text._ZN2at6native27unrolled_elementwise_kernelIZZZNS0_67_GLOBAL__N__bb565c37_34_ValidateCompressedIndicesKernel_cu_33a4b88b42_validate_compressed_sparse_indices_kernelILNS2_8CDimNameE0ENS2_18CUDAKernelLauncherENS2_14EmptyVecKernelENS2_8DummyVecELm0EEEvRKNS_6TensorESA_lllENKUlvE0_clEvENKUlvE0_clEvEUllE_St5arrayIPcLm2EELi4E23TrivialOffsetCalculatorILi1EjESI_NS0_6memory12LoadWithCastILi1EEENSJ_13StoreWithCastILi1EEEEEviT_T0_T2_T3_T4_T5_ --------------------------
	.section	.text._ZN2at6native27unrolled_elementwise_kernelIZZZNS0_67_GLOBAL__N__bb565c37_34_ValidateCompressedIndicesKernel_cu_33a4b88b42_validate_compressed_sparse_indices_kernelILNS2_8CDimNameE0ENS2_18CUDAKernelLauncherENS2_14EmptyVecKernelENS2_8DummyVecELm0EEEvRKNS_6TensorESA_lllENKUlvE0_clEvENKUlvE0_clEvEUllE_St5arrayIPcLm2EELi4E23TrivialOffsetCalculatorILi1EjESI_NS0_6memory12LoadWithCastILi1EEENSJ_13StoreWithCastILi1EEEEEviT_T0_T2_T3_T4_T5_,"ax",@progbits
	.align	128
        .global         _ZN2at6native27unrolled_elementwise_kernelIZZZNS0_67_GLOBAL__N__bb565c37_34_ValidateCompressedIndicesKernel_cu_33a4b88b42_validate_compressed_sparse_indices_kernelILNS2_8CDimNameE0ENS2_18CUDAKernelLauncherENS2_14EmptyVecKernelENS2_8DummyVecELm0EEEvRKNS_6TensorESA_lllENKUlvE0_clEvENKUlvE0_clEvEUllE_St5arrayIPcLm2EELi4E23TrivialOffsetCalculatorILi1EjESI_NS0_6memory12LoadWithCastILi1EEENSJ_13StoreWithCastILi1EEEEEviT_T0_T2_T3_T4_T5_
        .type           _ZN2at6native27unrolled_elementwise_kernelIZZZNS0_67_GLOBAL__N__bb565c37_34_ValidateCompressedIndicesKernel_cu_33a4b88b42_validate_compressed_sparse_indices_kernelILNS2_8CDimNameE0ENS2_18CUDAKernelLauncherENS2_14EmptyVecKernelENS2_8DummyVecELm0EEEvRKNS_6TensorESA_lllENKUlvE0_clEvENKUlvE0_clEvEUllE_St5arrayIPcLm2EELi4E23TrivialOffsetCalculatorILi1EjESI_NS0_6memory12LoadWithCastILi1EEENSJ_13StoreWithCastILi1EEEEEviT_T0_T2_T3_T4_T5_,@function
        .size           _ZN2at6native27unrolled_elementwise_kernelIZZZNS0_67_GLOBAL__N__bb565c37_34_ValidateCompressedIndicesKernel_cu_33a4b88b42_validate_compressed_sparse_indices_kernelILNS2_8CDimNameE0ENS2_18CUDAKernelLauncherENS2_14EmptyVecKernelENS2_8DummyVecELm0EEEvRKNS_6TensorESA_lllENKUlvE0_clEvENKUlvE0_clEvEUllE_St5arrayIPcLm2EELi4E23TrivialOffsetCalculatorILi1EjESI_NS0_6memory12LoadWithCastILi1EEENSJ_13StoreWithCastILi1EEEEEviT_T0_T2_T3_T4_T5_,(.L_x_40183 - _ZN2at6native27unrolled_elementwise_kernelIZZZNS0_67_GLOBAL__N__bb565c37_34_ValidateCompressedIndicesKernel_cu_33a4b88b42_validate_compressed_sparse_indices_kernelILNS2_8CDimNameE0ENS2_18CUDAKernelLauncherENS2_14EmptyVecKernelENS2_8DummyVecELm0EEEvRKNS_6TensorESA_lllENKUlvE0_clEvENKUlvE0_clEvEUllE_St5arrayIPcLm2EELi4E23TrivialOffsetCalculatorILi1EjESI_NS0_6memory12LoadWithCastILi1EEENSJ_13StoreWithCastILi1EEEEEviT_T0_T2_T3_T4_T5_)
        .other          _ZN2at6native27unrolled_elementwise_kernelIZZZNS0_67_GLOBAL__N__bb565c37_34_ValidateCompressedIndicesKernel_cu_33a4b88b42_validate_compressed_sparse_indices_kernelILNS2_8CDimNameE0ENS2_18CUDAKernelLauncherENS2_14EmptyVecKernelENS2_8DummyVecELm0EEEvRKNS_6TensorESA_lllENKUlvE0_clEvENKUlvE0_clEvEUllE_St5arrayIPcLm2EELi4E23TrivialOffsetCalculatorILi1EjESI_NS0_6memory12LoadWithCastILi1EEENSJ_13StoreWithCastILi1EEEEEviT_T0_T2_T3_T4_T5_,@"STO_CUDA_ENTRY STV_DEFAULT"
_ZN2at6native27unrolled_elementwise_kernelIZZZNS0_67_GLOBAL__N__bb565c37_34_ValidateCompressedIndicesKernel_cu_33a4b88b42_validate_compressed_sparse_indices_kernelILNS2_8CDimNameE0ENS2_18CUDAKernelLauncherENS2_14EmptyVecKernelENS2_8DummyVecELm0EEEvRKNS_6TensorESA_lllENKUlvE0_clEvENKUlvE0_clEvEUllE_St5arrayIPcLm2EELi4E23TrivialOffsetCalculatorILi1EjESI_NS0_6memory12LoadWithCastILi1EEENSJ_13StoreWithCastILi1EEEEEviT_T0_T2_T3_T4_T5_:
.text._ZN2at6native27unrolled_elementwise_kernelIZZZNS0_67_GLOBAL__N__bb565c37_34_ValidateCompressedIndicesKernel_cu_33a4b88b42_validate_compressed_sparse_indices_kernelILNS2_8CDimNameE0ENS2_18CUDAKernelLauncherENS2_14EmptyVecKernelENS2_8DummyVecELm0EEEvRKNS_6TensorESA_lllENKUlvE0_clEvENKUlvE0_clEvEUllE_St5arrayIPcLm2EELi4E23TrivialOffsetCalculatorILi1EjESI_NS0_6memory12LoadWithCastILi1EEENSJ_13StoreWithCastILi1EEEEEviT_T0_T2_T3_T4_T5_:
        /* <DEDUP_REMOVED lines=32> */
.L_x_31672:
[----:B------:R1:W5:Y:S01]  /*0200*/  LDG.E.U8 R28, desc[UR36][R4.64] ;  /* 0x00000024041c7981 */ /* 0x000362000c1e1100 */
[----:B------:R-:W-:Y:S01]  /*0210*/  IMAD.MOV.U32 R29, RZ, RZ, RZ ;  /* 0x000000ffff1d7224 */ /* 0x000fe200078e00ff */
[----:B------:R-:W-:Y:S06]  /*0220*/  BRA `(.L_x_31674) ;  /* 0x0000000c00447947 */ /* 0x000fec0003800000 */
.L_x_31671:
        /* <DEDUP_REMOVED lines=8> */
.L_x_31676:
[----:B------:R-:W2:Y:S02]  /*02b0*/  LDG.E R28, desc[UR36][R4.64] ;  /* 0x00000024041c7981 */ /* 0x000ea4000c1e1900 */
[----:B--2---:R-:W-:Y:S01]  /*02c0*/  SHF.R.S32.HI R29, RZ, 0x1f, R28 ;  /* 0x0000001fff1d7819 */ /* 0x004fe2000001141c */
[----:B------:R-:W-:Y:S06]  /*02d0*/  BRA `(.L_x_31674) ;  /* 0x0000000c00187947 */ /* 0x000fec0003800000 */
.L_x_31675:
[----:B------:R-:W2:Y:S02]  /*02e0*/  LDG.E.S16 R28, desc[UR36][R4.64] ;  /* 0x00000024041c7981 */ /* 0x000ea4000c1e1700 */
[----:B--2---:R-:W-:Y:S01]  /*02f0*/  SHF.R.S32.HI R29, RZ, 0x1f, R28 ;  /* 0x0000001fff1d7819 */ /* 0x004fe2000001141c */
[----:B------:R-:W-:Y:S06]  /*0300*/  BRA `(.L_x_31674) ;  /* 0x0000000c000c7947 */ /* 0x000fec0003800000 */
.L_x_31670:
        /* <DEDUP_REMOVED lines=9> */
.L_x_31678:
[----:B------:R-:W2:Y:S02]  /*03a0*/  LDG.E.U16 R4, desc[UR36][R4.64] ;  /* 0x0000002404047981 */ /* 0x000ea4000c1e1500 */
[----:B--2---:R-:W-:-:S06]  /*03b0*/  HADD2.F32 R28, -RZ, R4.H0_H0 ;  /* 0x20000004ff1c7230 */ /* 0x004fcc0000004100 */
[----:B------:R-:W0:Y:S01]  /*03c0*/  F2I.S64.TRUNC R28, R28 ;  /* 0x0000001c001c7311 */ /* 0x000e22000020d900 */
[----:B------:R-:W-:Y:S05]  /*03d0*/  BRA `(.L_x_31674) ;  /* 0x0000000800d87947 */ /* 0x000fea0003800000 */
.L_x_31677:
        /* <DEDUP_REMOVED lines=9> */
.L_x_31680:
[----:B------:R-:W2:Y:S02]  /*0470*/  LDG.E.U16 R4, desc[UR36][R4.64] ;  /* 0x0000002404047981 */ /* 0x000ea4000c1e1500 */
[----:B--2---:R-:W-:-:S06]  /*0480*/  HADD2.F32 R28, -RZ, R4.H0_H0 ;  /* 0x20000004ff1c7230 */ /* 0x004fcc0000004100 */
[----:B------:R-:W4:Y:S01]  /*0490*/  F2I.S64.TRUNC R28, R28 ;  /* 0x0000001c001c7311 */ /* 0x000f22000020d900 */
[----:B------:R-:W-:Y:S05]  /*04a0*/  BRA `(.L_x_31674) ;  /* 0x0000000800a47947 */ /* 0x000fea0003800000 */
.L_x_31679:
[----:B------:R-:W2:Y:S02]  /*04b0*/  LDG.E.64 R4, desc[UR36][R4.64] ;  /* 0x0000002404047981 */ /* 0x000ea4000c1e1b00 */
[----:B--2---:R2:W3:Y:S01]  /*04c0*/  F2I.S64.F64.TRUNC R28, R4 ;  /* 0x00000004001c7311 */ /* 0x0044e2000030d900 */
[----:B------:R-:W-:Y:S05]  /*04d0*/  BRA `(.L_x_31674) ;  /* 0x0000000800987947 */ /* 0x000fea0003800000 */
.L_x_31669:
        /* <DEDUP_REMOVED lines=13> */
.L_x_31683:
[----:B------:R-:W2:Y:S02]  /*05b0*/  LDG.E.64 R4, desc[UR36][R4.64] ;  /* 0x0000002404047981 */ /* 0x000ea4000c1e1b00 */
[----:B--2---:R0:W1:Y:S01]  /*05c0*/  F2I.S64.F64.TRUNC R28, R4 ;  /* 0x00000004001c7311 */ /* 0x004062000030d900 */
[----:B------:R-:W-:Y:S05]  /*05d0*/  BRA `(.L_x_31674) ;  /* 0x0000000800587947 */ /* 0x000fea0003800000 */
.L_x_31682:
        /* <DEDUP_REMOVED lines=26> */
.L_x_31685:
        /* <DEDUP_REMOVED lines=14> */
.L_x_31684:
[----:B------:R-:W2:Y:S02]  /*0860*/  LDG.E.U16 R28, desc[UR36][R4.64] ;  /* 0x00000024041c7981 */ /* 0x000ea4000c1e1500 */
[----:B--2---:R-:W-:-:S06]  /*0870*/  IMAD.U32 R28, R28, 0x10000, RZ ;  /* 0x000100001c1c7824 */ /* 0x004fcc00078e00ff */
[----:B------:R-:W0:Y:S01]  /*0880*/  F2I.S64.TRUNC R28, R28 ;  /* 0x0000001c001c7311 */ /* 0x000e22000020d900 */
[----:B------:R-:W-:Y:S05]  /*0890*/  BRA `(.L_x_31674) ;  /* 0x0000000400a87947 */ /* 0x000fea0003800000 */
.L_x_31681:
        /* <DEDUP_REMOVED lines=11> */
.L_x_31688:
        /* <DEDUP_REMOVED lines=21> */
.L_x_31692:
[----:B------:R-:W-:Y:S05]  /*0aa0*/  BSYNC.RECONVERGENT B1 ;  /* 0x0000000000017941 */ /* 0x000fea0003800200 */
.L_x_31691:
[----:B------:R-:W-:Y:S01]  /*0ab0*/  IMAD.SHL.U32 R0, R0, 0x100000, RZ ;  /* 0x0010000000007824 */ /* 0x000fe200078e00ff */
[----:B------:R-:W-:-:S04]  /*0ac0*/  LEA R3, R3, 0x3b800000, 0x17 ;  /* 0x3b80000003037811 */ /* 0x000fc800078eb8ff */
[----:B------:R-:W-:-:S07]  /*0ad0*/  LOP3.LUT R28, R3, R0, R7, 0xfe, !PT ;  /* 0x00000000031c7212 */ /* 0x000fce00078efe07 */
.L_x_31690:
[----:B------:R-:W-:Y:S05]  /*0ae0*/  BSYNC.RECONVERGENT B0 ;  /* 0x0000000000007941 */ /* 0x000fea0003800200 */
.L_x_31689:
[----:B------:R-:W0:Y:S01]  /*0af0*/  F2I.S64.TRUNC R28, R28 ;  /* 0x0000001c001c7311 */ /* 0x000e22000020d900 */
[----:B------:R-:W-:Y:S05]  /*0b00*/  BRA `(.L_x_31674) ;  /* 0x00000004000c7947 */ /* 0x000fea0003800000 */
.L_x_31687:
        /* <DEDUP_REMOVED lines=21> */
.L_x_31696:
[----:B------:R-:W-:Y:S05]  /*0c60*/  BSYNC.RECONVERGENT B1 ;  /* 0x0000000000017941 */ /* 0x000fea0003800200 */
.L_x_31695:
[----:B------:R-:W-:Y:S01]  /*0c70*/  IMAD.SHL.U32 R0, R0, 0x200000, RZ ;  /* 0x0020000000007824 */ /* 0x000fe200078e00ff */
[----:B------:R-:W-:-:S04]  /*0c80*/  LEA R3, R3, 0x37800000, 0x17 ;  /* 0x3780000003037811 */ /* 0x000fc800078eb8ff */
[----:B------:R-:W-:-:S07]  /*0c90*/  LOP3.LUT R28, R3, R0, R7, 0xfe, !PT ;  /* 0x00000000031c7212 */ /* 0x000fce00078efe07 */
.L_x_31694:
[----:B------:R-:W-:Y:S05]  /*0ca0*/  BSYNC.RECONVERGENT B0 ;  /* 0x0000000000007941 */ /* 0x000fea0003800200 */
.L_x_31693:
[----:B------:R-:W0:Y:S01]  /*0cb0*/  F2I.S64.TRUNC R28, R28 ;  /* 0x0000001c001c7311 */ /* 0x000e22000020d900 */
[----:B------:R-:W-:Y:S05]  /*0cc0*/  BRA `(.L_x_31674) ;  /* 0x00000000009c7947 */ /* 0x000fea0003800000 */
.L_x_31686:
[----:B------:R-:W-:-:S09]  /*0cd0*/  UISETP.NE.AND UP0, UPT, UR4, 0x1c, UPT ;  /* 0x0000001c0400788c */ /* 0x000fd2000bf05270 */
[----:B------:R-:W-:Y:S05]  /*0ce0*/  BRA.U !UP0, `(.L_x_31697) ;  /* 0x00000001088c7547 */ /* 0x000fea000b800000 */
[----:B------:R-:W-:-:S09]  /*0cf0*/  UISETP.NE.AND UP0, UPT, UR4, 0x1d, UPT ;  /* 0x0000001d0400788c */ /* 0x000fd2000bf05270 */
[----:B------:R-:W-:Y:S05]  /*0d00*/  BRA.U !UP0, `(.L_x_31698) ;  /* 0x00000001087c7547 */ /* 0x000fea000b800000 */
[----:B------:R-:W-:-:S09]  /*0d10*/  UISETP.NE.AND UP0, UPT, UR4, 0x2c, UPT ;  /* 0x0000002c0400788c */ /* 0x000fd2000bf05270 */
[----:B------:R-:W-:Y:S05]  /*0d20*/  BRA.U !UP0, `(.L_x_31699) ;  /* 0x0000000108487547 */ /* 0x000fea000b800000 */
.L_x_31673:
        /* <DEDUP_REMOVED lines=16> */
.L_x_31700:
[----:B------:R-:W-:Y:S01]  /*0e30*/  CS2R R28, SRZ ;  /* 0x00000000001c7805 */ /* 0x000fe2000001ff00 */
[----:B------:R-:W-:Y:S06]  /*0e40*/  BRA `(.L_x_31674) ;  /* 0x00000000003c7947 */ /* 0x000fec0003800000 */
.L_x_31699:
        /* <DEDUP_REMOVED lines=8> */
.L_x_31702:
[----:B------:R-:W-:Y:S05]  /*0ed0*/  BSYNC.RECONVERGENT B0 ;  /* 0x0000000000007941 */ /* 0x000fea0003800200 */
.L_x_31701:
[----:B------:R-:W0:Y:S01]  /*0ee0*/  F2I.S64.TRUNC R28, R28 ;  /* 0x0000001c001c7311 */ /* 0x000e22000020d900 */
[----:B------:R-:W-:Y:S05]  /*0ef0*/  BRA `(.L_x_31674) ;  /* 0x0000000000107947 */ /* 0x000fea0003800000 */
.L_x_31698:
[----:B------:R0:W5:Y:S01]  /*0f00*/  LDG.E.64 R28, desc[UR36][R4.64] ;  /* 0x00000024041c7981 */ /* 0x000162000c1e1b00 */
[----:B------:R-:W-:Y:S05]  /*0f10*/  BRA `(.L_x_31674) ;  /* 0x0000000000087947 */ /* 0x000fea0003800000 */
.L_x_31697:
[----:B------:R0:W5:Y:S01]  /*0f20*/  LDG.E R28, desc[UR36][R4.64] ;  /* 0x00000024041c7981 */ /* 0x000162000c1e1900 */
[----:B------:R-:W-:-:S07]  /*0f30*/  IMAD.MOV.U32 R29, RZ, RZ, RZ ;  /* 0x000000ffff1d7224 */ /* 0x000fce00078e00ff */
.L_x_31674:
[----:B------:R-:W-:-:S07]  /*0f40*/  VIADD R25, R27, 0x80 ;  /* 0x000000801b197836 */ /* 0x000fce0000000000 */
.L_x_31668:
[----:B------:R-:W-:Y:S05]  /*0f50*/  BSYNC.RECONVERGENT B6 ;  /* 0x0000000000067941 */ /* 0x000fea0003800200 */
.L_x_31667:
        /* <DEDUP_REMOVED lines=24> */
.L_x_31708:
[----:B------:R0:W5:Y:S01]  /*10e0*/  LDG.E.U8 R22, desc[UR36][R4.64] ;  /* 0x0000002404167981 */ /* 0x000162000c1e1100 */
[----:B------:R-:W-:Y:S01]  /*10f0*/  IMAD.MOV.U32 R23, RZ, RZ, RZ ;  /* 0x000000ffff177224 */ /* 0x000fe200078e00ff */
[----:B------:R-:W-:Y:S06]  /*1100*/  BRA `(.L_x_31710) ;  /* 0x0000000c00447947 */ /* 0x000fec0003800000 */
.L_x_31707:
        /* <DEDUP_REMOVED lines=8> */
.L_x_31712:
[----:B------:R-:W2:Y:S02]  /*1190*/  LDG.E R22, desc[UR36][R4.64] ;  /* 0x0000002404167981 */ /* 0x000ea4000c1e1900 */
[----:B--2---:R-:W-:Y:S01]  /*11a0*/  SHF.R.S32.HI R23, RZ, 0x1f, R22 ;  /* 0x0000001fff177819 */ /* 0x004fe20000011416 */
[----:B------:R-:W-:Y:S06]  /*11b0*/  BRA `(.L_x_31710) ;  /* 0x0000000c00187947 */ /* 0x000fec0003800000 */
.L_x_31711:
[----:B------:R-:W2:Y:S02]  /*11c0*/  LDG.E.S16 R22, desc[UR36][R4.64] ;  /* 0x0000002404167981 */ /* 0x000ea4000c1e1700 */
[----:B--2---:R-:W-:Y:S01]  /*11d0*/  SHF.R.S32.HI R23, RZ, 0x1f, R22 ;  /* 0x0000001fff177819 */ /* 0x004fe20000011416 */
[----:B------:R-:W-:Y:S06]  /*11e0*/  BRA `(.L_x_31710) ;  /* 0x0000000c000c7947 */ /* 0x000fec0003800000 */
.L_x_31706:
        /* <DEDUP_REMOVED lines=9> */
.L_x_31714:
[----:B------:R-:W2:Y:S02]  /*1280*/  LDG.E.U16 R4, desc[UR36][R4.64] ;  /* 0x0000002404047981 */ /* 0x000ea4000c1e1500 */
[----:B--2---:R-:W-:-:S06]  /*1290*/  HADD2.F32 R22, -RZ, R4.H0_H0 ;  /* 0x20000004ff167230 */ /* 0x004fcc0000004100 */
[----:B------:R-:W0:Y:S01]  /*12a0*/  F2I.S64.TRUNC R22, R22 ;  /* 0x0000001600167311 */ /* 0x000e22000020d900 */
[----:B------:R-:W-:Y:S05]  /*12b0*/  BRA `(.L_x_31710) ;  /* 0x0000000800d87947 */ /* 0x000fea0003800000 */
.L_x_31713:
        /* <DEDUP_REMOVED lines=9> */
.L_x_31716:
[----:B------:R-:W2:Y:S02]  /*1350*/  LDG.E.U16 R4, desc[UR36][R4.64] ;  /* 0x0000002404047981 */ /* 0x000ea4000c1e1500 */
[----:B--2---:R-:W-:-:S06]  /*1360*/  HADD2.F32 R22, -RZ, R4.H0_H0 ;  /* 0x20000004ff167230 */ /* 0x004fcc0000004100 */
[----:B------:R-:W0:Y:S01]  /*1370*/  F2I.S64.TRUNC R22, R22 ;  /* 0x0000001600167311 */ /* 0x000e22000020d900 */
[----:B------:R-:W-:Y:S05]  /*1380*/  BRA `(.L_x_31710) ;  /* 0x0000000800a47947 */ /* 0x000fea0003800000 */
.L_x_31715:
[----:B------:R-:W2:Y:S02]  /*1390*/  LDG.E.64 R4, desc[UR36][R4.64] ;  /* 0x0000002404047981 */ /* 0x000ea4000c1e1b00 */
[----:B--2---:R0:W1:Y:S01]  /*13a0*/  F2I.S64.F64.TRUNC R22, R4 ;  /* 0x0000000400167311 */ /* 0x004062000030d900 */
[----:B------:R-:W-:Y:S05]  /*13b0*/  BRA `(.L_x_31710) ;  /* 0x0000000800987947 */ /* 0x000fea0003800000 */
.L_x_31705:
        /* <DEDUP_REMOVED lines=13> */
.L_x_31719:
[----:B------:R-:W2:Y:S02]  /*1490*/  LDG.E.64 R4, desc[UR36][R4.64] ;  /* 0x0000002404047981 */ /* 0x000ea4000c1e1b00 */
[----:B--2---:R0:W1:Y:S01]  /*14a0*/  F2I.S64.F64.TRUNC R22, R4 ;  /* 0x0000000400167311 */ /* 0x004062000030d900 */
[----:B------:R-:W-:Y:S05]  /*14b0*/  BRA `(.L_x_31710) ;  /* 0x0000000800587947 */ /* 0x000fea0003800000 */
.L_x_31718:
        /* <DEDUP_REMOVED lines=26> */
.L_x_31721:
        /* <DEDUP_REMOVED lines=14> */
.L_x_31720:
[----:B------:R-:W2:Y:S02]  /*1740*/  LDG.E.U16 R22, desc[UR36][R4.64] ;  /* 0x0000002404167981 */ /* 0x000ea4000c1e1500 */
[----:B--2---:R-:W-:-:S06]  /*1750*/  IMAD.U32 R22, R22, 0x10000, RZ ;  /* 0x0001000016167824 */ /* 0x004fcc00078e00ff */
[----:B------:R-:W0:Y:S01]  /*1760*/  F2I.S64.TRUNC R22, R22 ;  /* 0x0000001600167311 */ /* 0x000e22000020d900 */
[----:B------:R-:W-:Y:S05]  /*1770*/  BRA `(.L_x_31710) ;  /* 0x0000000400a87947 */ /* 0x000fea0003800000 */
.L_x_31717:
        /* <DEDUP_REMOVED lines=11> */
.L_x_31724:
        /* <DEDUP_REMOVED lines=21> */
.L_x_31728:
[----:B------:R-:W-:Y:S05]  /*1980*/  BSYNC.RECONVERGENT B1 ;  /* 0x0000000000017941 */ /* 0x000fea0003800200 */
.L_x_31727:
[----:B------:R-:W-:Y:S01]  /*1990*/  IMAD.SHL.U32 R0, R0, 0x100000, RZ ;  /* 0x0010000000007824 */ /* 0x000fe200078e00ff */
[----:B------:R-:W-:-:S04]  /*19a0*/  LEA R3, R3, 0x3b800000, 0x17 ;  /* 0x3b80000003037811 */ /* 0x000fc800078eb8ff */
[----:B------:R-:W-:-:S07]  /*19b0*/  LOP3.LUT R22, R3, R0, R7, 0xfe, !PT ;  /* 0x0000000003167212 */ /* 0x000fce00078efe07 */
.L_x_31726:
[----:B------:R-:W-:Y:S05]  /*19c0*/  BSYNC.RECONVERGENT B0 ;  /* 0x0000000000007941 */ /* 0x000fea0003800200 */
.L_x_31725:
[----:B------:R-:W0:Y:S01]  /*19d0*/  F2I.S64.TRUNC R22, R22 ;  /* 0x0000001600167311 */ /* 0x000e22000020d900 */
[----:B------:R-:W-:Y:S05]  /*19e0*/  BRA `(.L_x_31710) ;  /* 0x00000004000c7947 */ /* 0x000fea0003800000 */
.L_x_31723:
        /* <DEDUP_REMOVED lines=21> */
.L_x_31732:
[----:B------:R-:W-:Y:S05]  /*1b40*/  BSYNC.RECONVERGENT B1 ;  /* 0x0000000000017941 */ /* 0x000fea0003800200 */
.L_x_31731:
[----:B------:R-:W-:Y:S01]  /*1b50*/  IMAD.SHL.U32 R0, R0, 0x200000, RZ ;  /* 0x0020000000007824 */ /* 0x000fe200078e00ff */
[----:B------:R-:W-:-:S04]  /*1b60*/  LEA R3, R3, 0x37800000, 0x17 ;  /* 0x3780000003037811 */ /* 0x000fc800078eb8ff */
[----:B------:R-:W-:-:S07]  /*1b70*/  LOP3.LUT R22, R3, R0, R7, 0xfe, !PT ;  /* 0x0000000003167212 */ /* 0x000fce00078efe07 */
.L_x_31730:
[----:B------:R-:W-:Y:S05]  /*1b80*/  BSYNC.RECONVERGENT B0 ;  /* 0x0000000000007941 */ /* 0x000fea0003800200 */
.L_x_31729:
[----:B------:R-:W0:Y:S01]  /*1b90*/  F2I.S64.TRUNC R22, R22 ;  /* 0x0000001600167311 */ /* 0x000e22000020d900 */
[----:B------:R-:W-:Y:S05]  /*1ba0*/  BRA `(.L_x_31710) ;  /* 0x00000000009c7947 */ /* 0x000fea0003800000 */
.L_x_31722:
        /* <DEDUP_REMOVED lines=14> */
.L_x_31736:
[----:B------:R-:W-:Y:S05]  /*1c90*/  BSYNC.RECONVERGENT B0 ;  /* 0x0000000000007941 */ /* 0x000fea0003800200 */
.L_x_31735:
[----:B------:R-:W0:Y:S01]  /*1ca0*/  F2I.S64.TRUNC R22, R22 ;  /* 0x0000001600167311 */ /* 0x000e22000020d900 */
[----:B------:R-:W-:Y:S05]  /*1cb0*/  BRA `(.L_x_31710) ;  /* 0x0000000000587947 */ /* 0x000fea0003800000 */
.L_x_31709:
        /* <DEDUP_REMOVED lines=16> */
.L_x_31737:
[----:B------:R-:W-:Y:S01]  /*1dc0*/  CS2R R22, SRZ ;  /* 0x0000000000167805 */ /* 0x000fe2000001ff00 */
[----:B------:R-:W-:Y:S06]  /*1dd0*/  BRA `(.L_x_31710) ;  /* 0x0000000000107947 */ /* 0x000fec0003800000 */
.L_x_31734:
[----:B------:R0:W5:Y:S01]  /*1de0*/  LDG.E.64 R22, desc[UR36][R4.64] ;  /* 0x0000002404167981 */ /* 0x000162000c1e1b00 */
[----:B------:R-:W-:Y:S05]  /*1df0*/  BRA `(.L_x_31710) ;  /* 0x0000000000087947 */ /* 0x000fea0003800000 */
.L_x_31733:
[----:B------:R0:W5:Y:S01]  /*1e00*/  LDG.E R22, desc[UR36][R4.64] ;  /* 0x0000002404167981 */ /* 0x000162000c1e1900 */
[----:B------:R-:W-:-:S07]  /*1e10*/  IMAD.MOV.U32 R23, RZ, RZ, RZ ;  /* 0x000000ffff177224 */ /* 0x000fce00078e00ff */
.L_x_31710:
[----:B------:R-:W-:-:S07]  /*1e20*/  VIADD R25, R25, 0x80 ;  /* 0x0000008019197836 */ /* 0x000fce0000000000 */
.L_x_31704:
[----:B------:R-:W-:Y:S05]  /*1e30*/  BSYNC.RECONVERGENT B6 ;  /* 0x0000000000067941 */ /* 0x000fea0003800200 */
.L_x_31703:
        /* <DEDUP_REMOVED lines=24> */
.L_x_31743:
[----:B------:R0:W5:Y:S01]  /*1fc0*/  LDG.E.U8 R18, desc[UR36][R4.64] ;  /* 0x0000002404127981 */ /* 0x000162000c1e1100 */
[----:B------:R-:W-:Y:S01]  /*1fd0*/  IMAD.MOV.U32 R19, RZ, RZ, RZ ;  /* 0x000000ffff137224 */ /* 0x000fe200078e00ff */
[----:B------:R-:W-:Y:S06]  /*1fe0*/  BRA `(.L_x_31745) ;  /* 0x0000000c00447947 */ /* 0x000fec0003800000 */
.L_x_31742:
        /* <DEDUP_REMOVED lines=8> */
.L_x_31747:
[----:B------:R-:W2:Y:S02]  /*2070*/  LDG.E R18, desc[UR36][R4.64] ;  /* 0x0000002404127981 */ /* 0x000ea4000c1e1900 */
[----:B--2---:R-:W-:Y:S01]  /*2080*/  SHF.R.S32.HI R19, RZ, 0x1f, R18 ;  /* 0x0000001fff137819 */ /* 0x004fe20000011412 */
[----:B------:R-:W-:Y:S06]  /*2090*/  BRA `(.L_x_31745) ;  /* 0x0000000c00187947 */ /* 0x000fec0003800000 */
.L_x_31746:
[----:B------:R-:W2:Y:S02]  /*20a0*/  LDG.E.S16 R18, desc[UR36][R4.64] ;  /* 0x0000002404127981 */ /* 0x000ea4000c1e1700 */
[----:B--2---:R-:W-:Y:S01]  /*20b0*/  SHF.R.S32.HI R19, RZ, 0x1f, R18 ;  /* 0x0000001fff137819 */ /* 0x004fe20000011412 */
[----:B------:R-:W-:Y:S06]  /*20c0*/  BRA `(.L_x_31745) ;  /* 0x0000000c000c7947 */ /* 0x000fec0003800000 */
.L_x_31741:
        /* <DEDUP_REMOVED lines=9> */
.L_x_31749:
[----:B------:R-:W2:Y:S02]  /*2160*/  LDG.E.U16 R4, desc[UR36][R4.64] ;  /* 0x0000002404047981 */ /* 0x000ea4000c1e1500 */
[----:B--2---:R-:W-:-:S06]  /*2170*/  HADD2.F32 R18, -RZ, R4.H0_H0 ;  /* 0x20000004ff127230 */ /* 0x004fcc0000004100 */
[----:B------:R-:W0:Y:S01]  /*2180*/  F2I.S64.TRUNC R18, R18 ;  /* 0x0000001200127311 */ /* 0x000e22000020d900 */
[----:B------:R-:W-:Y:S05]  /*2190*/  BRA `(.L_x_31745) ;  /* 0x0000000800d87947 */ /* 0x000fea0003800000 */
.L_x_31748:
        /* <DEDUP_REMOVED lines=9> */
.L_x_31751:
[----:B------:R-:W2:Y:S02]  /*2230*/  LDG.E.U16 R4, desc[UR36][R4.64] ;  /* 0x0000002404047981 */ /* 0x000ea4000c1e1500 */
[----:B--2---:R-:W-:-:S06]  /*2240*/  HADD2.F32 R18, -RZ, R4.H0_H0 ;  /* 0x20000004ff127230 */ /* 0x004fcc0000004100 */
[----:B------:R-:W0:Y:S01]  /*2250*/  F2I.S64.TRUNC R18, R18 ;  /* 0x0000001200127311 */ /* 0x000e22000020d900 */
[----:B------:R-:W-:Y:S05]  /*2260*/  BRA `(.L_x_31745) ;  /* 0x0000000800a47947 */ /* 0x000fea0003800000 */
.L_x_31750:
[----:B------:R-:W2:Y:S02]  /*2270*/  LDG.E.64 R4, desc[UR36][R4.64] ;  /* 0x0000002404047981 */ /* 0x000ea4000c1e1b00 */
[----:B--2---:R0:W1:Y:S01]  /*2280*/  F2I.S64.F64.TRUNC R18, R4 ;  /* 0x0000000400127311 */ /* 0x004062000030d900 */
[----:B------:R-:W-:Y:S05]  /*2290*/  BRA `(.L_x_31745) ;  /* 0x0000000800987947 */ /* 0x000fea0003800000 */
.L_x_31740:
        /* <DEDUP_REMOVED lines=13> */
.L_x_31754:
[----:B------:R-:W2:Y:S02]  /*2370*/  LDG.E.64 R4, desc[UR36][R4.64] ;  /* 0x0000002404047981 */ /* 0x000ea4000c1e1b00 */
[----:B--2---:R0:W1:Y:S01]  /*2380*/  F2I.S64.F64.TRUNC R18, R4 ;  /* 0x0000000400127311 */ /* 0x004062000030d900 */
[----:B------:R-:W-:Y:S05]  /*2390*/  BRA `(.L_x_31745) ;  /* 0x0000000800587947 */ /* 0x000fea0003800000 */
.L_x_31753:
        /* <DEDUP_REMOVED lines=26> */
.L_x_31756:
        /* <DEDUP_REMOVED lines=14> */
.L_x_31755:
[----:B------:R-:W2:Y:S02]  /*2620*/  LDG.E.U16 R18, desc[UR36][R4.64] ;  /* 0x0000002404127981 */ /* 0x000ea4000c1e1500 */
[----:B--2---:R-:W-:-:S06]  /*2630*/  IMAD.U32 R18, R18, 0x10000, RZ ;  /* 0x0001000012127824 */ /* 0x004fcc00078e00ff */
[----:B------:R-:W0:Y:S01]  /*2640*/  F2I.S64.TRUNC R18, R18 ;  /* 0x0000001200127311 */ /* 0x000e22000020d900 */
[----:B------:R-:W-:Y:S05]  /*2650*/  BRA `(.L_x_31745) ;  /* 0x0000000400a87947 */ /* 0x000fea0003800000 */
.L_x_31752:
        /* <DEDUP_REMOVED lines=11> */
.L_x_31759:
        /* <DEDUP_REMOVED lines=21> */
.L_x_31763:
[----:B------:R-:W-:Y:S05]  /*2860*/  BSYNC.RECONVERGENT B1 ;  /* 0x0000000000017941 */ /* 0x000fea0003800200 */
.L_x_31762:
[----:B------:R-:W-:Y:S01]  /*2870*/  IMAD.SHL.U32 R0, R0, 0x100000, RZ ;  /* 0x0010000000007824 */ /* 0x000fe200078e00ff */
[----:B------:R-:W-:-:S04]  /*2880*/  LEA R3, R3, 0x3b800000, 0x17 ;  /* 0x3b80000003037811 */ /* 0x000fc800078eb8ff */
[----:B------:R-:W-:-:S07]  /*2890*/  LOP3.LUT R18, R3, R0, R7, 0xfe, !PT ;  /* 0x0000000003127212 */ /* 0x000fce00078efe07 */
.L_x_31761:
[----:B------:R-:W-:Y:S05]  /*28a0*/  BSYNC.RECONVERGENT B0 ;  /* 0x0000000000007941 */ /* 0x000fea0003800200 */
.L_x_31760:
[----:B------:R-:W1:Y:S01]  /*28b0*/  F2I.S64.TRUNC R18, R18 ;  /* 0x0000001200127311 */ /* 0x000e62000020d900 */
[----:B------:R-:W-:Y:S05]  /*28c0*/  BRA `(.L_x_31745) ;  /* 0x00000004000c7947 */ /* 0x000fea0003800000 */
.L_x_31758:
        /* <DEDUP_REMOVED lines=21> */
.L_x_31767:
[----:B------:R-:W-:Y:S05]  /*2a20*/  BSYNC.RECONVERGENT B1 ;  /* 0x0000000000017941 */ /* 0x000fea0003800200 */
.L_x_31766:
[----:B------:R-:W-:Y:S01]  /*2a30*/  IMAD.SHL.U32 R0, R0, 0x200000, RZ ;  /* 0x0020000000007824 */ /* 0x000fe200078e00ff */
[----:B------:R-:W-:-:S04]  /*2a40*/  LEA R3, R3, 0x37800000, 0x17 ;  /* 0x3780000003037811 */ /* 0x000fc800078eb8ff */
[----:B------:R-:W-:-:S07]  /*2a50*/  LOP3.LUT R18, R3, R0, R7, 0xfe, !PT ;  /* 0x0000000003127212 */ /* 0x000fce00078efe07 */
.L_x_31765:
[----:B------:R-:W-:Y:S05]  /*2a60*/  BSYNC.RECONVERGENT B0 ;  /* 0x0000000000007941 */ /* 0x000fea0003800200 */
.L_x_31764:
[----:B------:R-:W2:Y:S01]  /*2a70*/  F2I.S64.TRUNC R18, R18 ;  /* 0x0000001200127311 */ /* 0x000ea2000020d900 */
[----:B------:R-:W-:Y:S05]  /*2a80*/  BRA `(.L_x_31745) ;  /* 0x00000000009c7947 */ /* 0x000fea0003800000 */
.L_x_31757:
        /* <DEDUP_REMOVED lines=14> */
.L_x_31771:
[----:B------:R-:W-:Y:S05]  /*2b70*/  BSYNC.RECONVERGENT B0 ;  /* 0x0000000000007941 */ /* 0x000fea0003800200 */
.L_x_31770:
[----:B------:R-:W0:Y:S01]  /*2b80*/  F2I.S64.TRUNC R18, R18 ;  /* 0x0000001200127311 */ /* 0x000e22000020d900 */
[----:B------:R-:W-:Y:S05]  /*2b90*/  BRA `(.L_x_31745) ;  /* 0x0000000000587947 */ /* 0x000fea0003800000 */
.L_x_31744:
        /* <DEDUP_REMOVED lines=16> */
.L_x_31772:
[----:B------:R-:W-:Y:S01]  /*2ca0*/  CS2R R18, SRZ ;  /* 0x0000000000127805 */ /* 0x000fe2000001ff00 */
[----:B------:R-:W-:Y:S06]  /*2cb0*/  BRA `(.L_x_31745) ;  /* 0x0000000000107947 */ /* 0x000fec0003800000 */
.L_x_31769:
[----:B------:R0:W5:Y:S01]  /*2cc0*/  LDG.E.64 R18, desc[UR36][R4.64] ;  /* 0x0000002404127981 */ /* 0x000162000c1e1b00 */
[----:B------:R-:W-:Y:S05]  /*2cd0*/  BRA `(.L_x_31745) ;  /* 0x0000000000087947 */ /* 0x000fea0003800000 */
.L_x_31768:
[----:B------:R0:W5:Y:S01]  /*2ce0*/  LDG.E R18, desc[UR36][R4.64] ;  /* 0x0000002404127981 */ /* 0x000162000c1e1900 */
[----:B------:R-:W-:-:S07]  /*2cf0*/  IMAD.MOV.U32 R19, RZ, RZ, RZ ;  /* 0x000000ffff137224 */ /* 0x000fce00078e00ff */
.L_x_31745:
[----:B------:R-:W-:-:S07]  /*2d00*/  VIADD R25, R25, 0x80 ;  /* 0x0000008019197836 */ /* 0x000fce0000000000 */
.L_x_31739:
[----:B------:R-:W-:Y:S05]  /*2d10*/  BSYNC.RECONVERGENT B6 ;  /* 0x0000000000067941 */ /* 0x000fea0003800200 */
.L_x_31738:
        /* <DEDUP_REMOVED lines=24> */
.L_x_31778:
[----:B------:R0:W5:Y:S01]  /*2ea0*/  LDG.E.U8 R16, desc[UR36][R4.64] ;  /* 0x0000002404107981 */ /* 0x000162000c1e1100 */
[----:B------:R-:W-:Y:S01]  /*2eb0*/  IMAD.MOV.U32 R17, RZ, RZ, RZ ;  /* 0x000000ffff117224 */ /* 0x000fe200078e00ff */
[----:B------:R-:W-:Y:S06]  /*2ec0*/  BRA `(.L_x_31774) ;  /* 0x0000000c00407947 */ /* 0x000fec0003800000 */
.L_x_31777:
        /* <DEDUP_REMOVED lines=8> */
.L_x_31781:
[----:B------:R-:W2:Y:S02]  /*2f50*/  LDG.E R16, desc[UR36][R4.64] ;  /* 0x0000002404107981 */ /* 0x000ea4000c1e1900 */
[----:B--2---:R-:W-:Y:S01]  /*2f60*/  SHF.R.S32.HI R17, RZ, 0x1f, R16 ;  /* 0x0000001fff117819 */ /* 0x004fe20000011410 */
[----:B------:R-:W-:Y:S06]  /*2f70*/  BRA `(.L_x_31774) ;  /* 0x0000000c00147947 */ /* 0x000fec0003800000 */
.L_x_31780:
[----:B------:R-:W2:Y:S02]  /*2f80*/  LDG.E.S16 R16, desc[UR36][R4.64] ;  /* 0x0000002404107981 */ /* 0x000ea4000c1e1700 */
[----:B--2---:R-:W-:Y:S01]  /*2f90*/  SHF.R.S32.HI R17, RZ, 0x1f, R16 ;  /* 0x0000001fff117819 */ /* 0x004fe20000011410 */
[----:B------:R-:W-:Y:S06]  /*2fa0*/  BRA `(.L_x_31774) ;  /* 0x0000000c00087947 */ /* 0x000fec0003800000 */
.L_x_31776:
        /* <DEDUP_REMOVED lines=9> */
.L_x_31783:
[----:B------:R-:W2:Y:S02]  /*3040*/  LDG.E.U16 R4, desc[UR36][R4.64] ;  /* 0x0000002404047981 */ /* 0x000ea4000c1e1500 */
[----:B--2---:R-:W-:-:S06]  /*3050*/  HADD2.F32 R16, -RZ, R4.H0_H0 ;  /* 0x20000004ff107230 */ /* 0x004fcc0000004100 */
[----:B------:R-:W0:Y:S01]  /*3060*/  F2I.S64.TRUNC R16, R16 ;  /* 0x0000001000107311 */ /* 0x000e22000020d900 */
[----:B------:R-:W-:Y:S05]  /*3070*/  BRA `(.L_x_31774) ;  /* 0x0000000800d47947 */ /* 0x000fea0003800000 */
.L_x_31782:
        /* <DEDUP_REMOVED lines=9> */
.L_x_31785:
[----:B------:R-:W2:Y:S02]  /*3110*/  LDG.E.U16 R4, desc[UR36][R4.64] ;  /* 0x0000002404047981 */ /* 0x000ea4000c1e1500 */
[----:B--2---:R-:W-:-:S06]  /*3120*/  HADD2.F32 R16, -RZ, R4.H0_H0 ;  /* 0x20000004ff107230 */ /* 0x004fcc0000004100 */
[----:B------:R-:W0:Y:S01]  /*3130*/  F2I.S64.TRUNC R16, R16 ;  /* 0x0000001000107311 */ /* 0x000e22000020d900 */
[----:B------:R-:W-:Y:S05]  /*3140*/  BRA `(.L_x_31774) ;  /* 0x0000000800a07947 */ /* 0x000fea0003800000 */
.L_x_31784:
[----:B------:R-:W2:Y:S02]  /*3150*/  LDG.E.64 R4, desc[UR36][R4.64] ;  /* 0x0000002404047981 */ /* 0x000ea4000c1e1b00 */
[----:B--2---:R0:W1:Y:S01]  /*3160*/  F2I.S64.F64.TRUNC R16, R4 ;  /* 0x0000000400107311 */ /* 0x004062000030d900 */
[----:B------:R-:W-:Y:S05]  /*3170*/  BRA `(.L_x_31774) ;  /* 0x0000000800947947 */ /* 0x000fea0003800000 */
.L_x_31775:
        /* <DEDUP_REMOVED lines=13> */
.L_x_31788:
[----:B------:R-:W2:Y:S02]  /*3250*/  LDG.E.64 R4, desc[UR36][R4.64] ;  /* 0x0000002404047981 */ /* 0x000ea4000c1e1b00 */
[----:B--2---:R0:W1:Y:S01]  /*3260*/  F2I.S64.F64.TRUNC R16, R4 ;  /* 0x0000000400107311 */ /* 0x004062000030d900 */
[----:B------:R-:W-:Y:S05]  /*3270*/  BRA `(.L_x_31774) ;  /* 0x0000000800547947 */ /* 0x000fea0003800000 */
.L_x_31787:
        /* <DEDUP_REMOVED lines=26> */
.L_x_31790:
        /* <DEDUP_REMOVED lines=14> */
.L_x_31789:
[----:B------:R-:W2:Y:S02]  /*3500*/  LDG.E.U16 R16, desc[UR36][R4.64] ;  /* 0x0000002404107981 */ /* 0x000ea4000c1e1500 */
[----:B--2---:R-:W-:-:S06]  /*3510*/  IMAD.U32 R16, R16, 0x10000, RZ ;  /* 0x0001000010107824 */ /* 0x004fcc00078e00ff */
[----:B------:R-:W0:Y:S01]  /*3520*/  F2I.S64.TRUNC R16, R16 ;  /* 0x0000001000107311 */ /* 0x000e22000020d900 */
[----:B------:R-:W-:Y:S05]  /*3530*/  BRA `(.L_x_31774) ;  /* 0x0000000400a47947 */ /* 0x000fea0003800000 */
.L_x_31786:
        /* <DEDUP_REMOVED lines=11> */
.L_x_31793:
        /* <DEDUP_REMOVED lines=21> */
.L_x_31797:
[----:B------:R-:W-:Y:S05]  /*3740*/  BSYNC.RECONVERGENT B1 ;  /* 0x0000000000017941 */ /* 0x000fea0003800200 */
.L_x_31796:
[----:B------:R-:W-:Y:S01]  /*3750*/  IMAD.SHL.U32 R0, R0, 0x100000, RZ ;  /* 0x0010000000007824 */ /* 0x000fe200078e00ff */
[----:B------:R-:W-:-:S04]  /*3760*/  LEA R3, R3, 0x3b800000, 0x17 ;  /* 0x3b80000003037811 */ /* 0x000fc800078eb8ff */
[----:B------:R-:W-:-:S07]  /*3770*/  LOP3.LUT R16, R3, R0, R7, 0xfe, !PT ;  /* 0x0000000003107212 */ /* 0x000fce00078efe07 */
.L_x_31795:
[----:B------:R-:W-:Y:S05]  /*3780*/  BSYNC.RECONVERGENT B0 ;  /* 0x0000000000007941 */ /* 0x000fea0003800200 */
.L_x_31794:
[----:B------:R-:W0:Y:S01]  /*3790*/  F2I.S64.TRUNC R16, R16 ;  /* 0x0000001000107311 */ /* 0x000e22000020d900 */
[----:B------:R-:W-:Y:S05]  /*37a0*/  BRA `(.L_x_31774) ;  /* 0x0000000400087947 */ /* 0x000fea0003800000 */
.L_x_31792:
        /* <DEDUP_REMOVED lines=21> */
.L_x_31801:
[----:B------:R-:W-:Y:S05]  /*3900*/  BSYNC.RECONVERGENT B1 ;  /* 0x0000000000017941 */ /* 0x000fea0003800200 */
.L_x_31800:
[----:B------:R-:W-:Y:S01]  /*3910*/  IMAD.SHL.U32 R0, R0, 0x200000, RZ ;  /* 0x0020000000007824 */ /* 0x000fe200078e00ff */
[----:B------:R-:W-:-:S04]  /*3920*/  LEA R3, R3, 0x37800000, 0x17 ;  /* 0x3780000003037811 */ /* 0x000fc800078eb8ff */
[----:B------:R-:W-:-:S07]  /*3930*/  LOP3.LUT R16, R3, R0, R7, 0xfe, !PT ;  /* 0x0000000003107212 */ /* 0x000fce00078efe07 */
.L_x_31799:
[----:B------:R-:W-:Y:S05]  /*3940*/  BSYNC.RECONVERGENT B0 ;  /* 0x0000000000007941 */ /* 0x000fea0003800200 */
.L_x_31798:
[----:B------:R-:W0:Y:S01]  /*3950*/  F2I.S64.TRUNC R16, R16 ;  /* 0x0000001000107311 */ /* 0x000e22000020d900 */
[----:B------:R-:W-:Y:S05]  /*3960*/  BRA `(.L_x_31774) ;  /* 0x0000000000987947 */ /* 0x000fea0003800000 */
.L_x_31791:
        /* <DEDUP_REMOVED lines=14> */
.L_x_31805:
[----:B------:R-:W-:Y:S05]  /*3a50*/  BSYNC.RECONVERGENT B0 ;  /* 0x0000000000007941 */ /* 0x000fea0003800200 */
.L_x_31804:
[----:B------:R-:W0:Y:S01]  /*3a60*/  F2I.S64.TRUNC R16, R16 ;  /* 0x0000001000107311 */ /* 0x000e22000020d900 */
[----:B------:R-:W-:Y:S05]  /*3a70*/  BRA `(.L_x_31774) ;  /* 0x0000000000547947 */ /* 0x000fea0003800000 */
.L_x_31779:
        /* <DEDUP_REMOVED lines=16> */
.L_x_31806:
[----:B------:R-:W-:Y:S05]  /*3b80*/  BRA `(.L_x_31774) ;  /* 0x0000000000107947 */ /* 0x000fea0003800000 */
.L_x_31803:
[----:B------:R0:W5:Y:S01]  /*3b90*/  LDG.E.64 R16, desc[UR36][R4.64] ;  /* 0x0000002404107981 */ /* 0x000162000c1e1b00 */
[----:B------:R-:W-:Y:S05]  /*3ba0*/  BRA `(.L_x_31774) ;  /* 0x0000000000087947 */ /* 0x000fea0003800000 */
.L_x_31802:
[----:B------:R0:W5:Y:S01]  /*3bb0*/  LDG.E R16, desc[UR36][R4.64] ;  /* 0x0000002404107981 */ /* 0x000162000c1e1900 */
[----:B------:R-:W-:-:S07]  /*3bc0*/  IMAD.MOV.U32 R17, RZ, RZ, RZ ;  /* 0x000000ffff117224 */ /* 0x000fce00078e00ff */
.L_x_31774:
[----:B------:R-:W-:Y:S05]  /*3bd0*/  BSYNC.RECONVERGENT B6 ;  /* 0x0000000000067941 */ /* 0x000fea0003800200 */
.L_x_31773:
        /* <DEDUP_REMOVED lines=25> */
.L_x_31808:
[----:B------:R-:W-:Y:S05]  /*3d70*/  BSYNC.RECONVERGENT B6 ;  /* 0x0000000000067941 */ /* 0x000fea0003800200 */
.L_x_31807:
        /* <DEDUP_REMOVED lines=26> */
.L_x_31810:
[----:B------:R-:W-:Y:S05]  /*3f20*/  BSYNC.RECONVERGENT B6 ;  /* 0x0000000000067941 */ /* 0x000fea0003800200 */
.L_x_31809:
        /* <DEDUP_REMOVED lines=26> */
.L_x_31812:
[----:B------:R-:W-:Y:S05]  /*40d0*/  BSYNC.RECONVERGENT B6 ;  /* 0x0000000000067941 */ /* 0x000fea0003800200 */
.L_x_31811:
        /* <DEDUP_REMOVED lines=26> */
.L_x_31814:
[----:B------:R-:W-:Y:S05]  /*4280*/  BSYNC.RECONVERGENT B6 ;  /* 0x0000000000067941 */ /* 0x000fea0003800200 */
.L_x_31813:
        /* <DEDUP_REMOVED lines=26> */
.L_x_31821:
[----:B------:R4:W-:Y:S01]  /*4430*/  STG.E.U8 desc[UR36][R4.64], RZ ;  /* 0x000000ff04007986 */ /* 0x0009e2000c101124 */
[----:B------:R-:W-:Y:S01]  /*4440*/  IMAD.MOV.U32 R27, RZ, RZ, R25 ;  /* 0x000000ffff1b7224 */ /* 0x000fe200078e0019 */
[----:B------:R-:W-:Y:S06]  /*4450*/  BRA `(.L_x_31823) ;  /* 0x0000000400e07947 */ /* 0x000fec0003800000 */
.L_x_31820:
        /* <DEDUP_REMOVED lines=9> */
.L_x_31825:
[----:B------:R2:W-:Y:S01]  /*44f0*/  STG.E desc[UR36][R4.64], RZ ;  /* 0x000000ff04007986 */ /* 0x0005e2000c101924 */
[----:B------:R-:W-:Y:S01]  /*4500*/  IMAD.MOV.U32 R27, RZ, RZ, R25 ;  /* 0x000000ffff1b7224 */ /* 0x000fe200078e0019 */
[----:B------:R-:W-:Y:S06]  /*4510*/  BRA `(.L_x_31823) ;  /* 0x0000000400b07947 */ /* 0x000fec0003800000 */
.L_x_31824:
[----:B------:R0:W-:Y:S01]  /*4520*/  STG.E.U16 desc[UR36][R4.64], RZ ;  /* 0x000000ff04007986 */ /* 0x0001e2000c101524 */
[----:B------:R-:W-:Y:S01]  /*4530*/  IMAD.MOV.U32 R27, RZ, RZ, R25 ;  /* 0x000000ffff1b7224 */ /* 0x000fe200078e0019 */
[----:B------:R-:W-:Y:S06]  /*4540*/  BRA `(.L_x_31823) ;  /* 0x0000000400a47947 */ /* 0x000fec0003800000 */
.L_x_31819:
        /* <DEDUP_REMOVED lines=9> */
.L_x_31827:
[----:B------:R0:W-:Y:S01]  /*45e0*/  STG.E.U16 desc[UR36][R4.64], RZ ;  /* 0x000000ff04007986 */ /* 0x0001e2000c101524 */
[----:B------:R-:W-:Y:S01]  /*45f0*/  IMAD.MOV.U32 R27, RZ, RZ, R25 ;  /* 0x000000ffff1b7224 */ /* 0x000fe200078e0019 */
[----:B------:R-:W-:Y:S06]  /*4600*/  BRA `(.L_x_31823) ;  /* 0x0000000400747947 */ /* 0x000fec0003800000 */
.L_x_31826:
        /* <DEDUP_REMOVED lines=9> */
.L_x_31829:
[----:B------:R0:W-:Y:S01]  /*46a0*/  STG.E desc[UR36][R4.64], RZ ;  /* 0x000000ff04007986 */ /* 0x0001e2000c101924 */
[----:B------:R-:W-:Y:S01]  /*46b0*/  IMAD.MOV.U32 R27, RZ, RZ, R25 ;  /* 0x000000ffff1b7224 */ /* 0x000fe200078e0019 */
[----:B------:R-:W-:Y:S06]  /*46c0*/  BRA `(.L_x_31823) ;  /* 0x0000000400447947 */ /* 0x000fec0003800000 */
.L_x_31828:
[----:B------:R0:W-:Y:S01]  /*46d0*/  STG.E.64 desc[UR36][R4.64], RZ ;  /* 0x000000ff04007986 */ /* 0x0001e2000c101b24 */
[----:B------:R-:W-:Y:S01]  /*46e0*/  IMAD.MOV.U32 R27, RZ, RZ, R25 ;  /* 0x000000ffff1b7224 */ /* 0x000fe200078e0019 */
[----:B------:R-:W-:Y:S06]  /*46f0*/  BRA `(.L_x_31823) ;  /* 0x0000000400387947 */ /* 0x000fec0003800000 */
.L_x_31818:
        /* <DEDUP_REMOVED lines=11> */
.L_x_31832:
[----:B------:R0:W-:Y:S01]  /*47b0*/  STG.E.128 desc[UR36][R4.64], RZ ;  /* 0x000000ff04007986 */ /* 0x0001e2000c101d24 */
[----:B------:R-:W-:Y:S01]  /*47c0*/  IMAD.MOV.U32 R27, RZ, RZ, R25 ;  /* 0x000000ffff1b7224 */ /* 0x000fe200078e0019 */
[----:B------:R-:W-:Y:S06]  /*47d0*/  BRA `(.L_x_31823) ;  /* 0x0000000400007947 */ /* 0x000fec0003800000 */
.L_x_31831:
        /* <DEDUP_REMOVED lines=9> */
.L_x_31834:
[----:B------:R0:W-:Y:S01]  /*4870*/  STG.E.U8 desc[UR36][R4.64], RZ ;  /* 0x000000ff04007986 */ /* 0x0001e2000c101124 */
[----:B------:R-:W-:Y:S01]  /*4880*/  IMAD.MOV.U32 R27, RZ, RZ, R25 ;  /* 0x000000ffff1b7224 */ /* 0x000fe200078e0019 */
[----:B------:R-:W-:Y:S06]  /*4890*/  BRA `(.L_x_31823) ;  /* 0x0000000000d07947 */ /* 0x000fec0003800000 */
.L_x_31833:
[----:B------:R0:W-:Y:S01]  /*48a0*/  STG.E.U16 desc[UR36][R4.64], RZ ;  /* 0x000000ff04007986 */ /* 0x0001e2000c101524 */
[----:B------:R-:W-:Y:S01]  /*48b0*/  IMAD.MOV.U32 R27, RZ, RZ, R25 ;  /* 0x000000ffff1b7224 */ /* 0x000fe200078e0019 */
[----:B------:R-:W-:Y:S06]  /*48c0*/  BRA `(.L_x_31823) ;  /* 0x0000000000c47947 */ /* 0x000fec0003800000 */
.L_x_31830:
        /* <DEDUP_REMOVED lines=11> */
.L_x_31837:
[----:B------:R0:W-:Y:S01]  /*4980*/  STG.E.U8 desc[UR36][R4.64], RZ ;  /* 0x000000ff04007986 */ /* 0x0001e2000c101124 */
[----:B------:R-:W-:Y:S01]  /*4990*/  IMAD.MOV.U32 R27, RZ, RZ, R25 ;  /* 0x000000ffff1b7224 */ /* 0x000fe200078e0019 */
[----:B------:R-:W-:Y:S06]  /*49a0*/  BRA `(.L_x_31823) ;  /* 0x00000000008c7947 */ /* 0x000fec0003800000 */
.L_x_31836:
[----:B------:R0:W-:Y:S01]  /*49b0*/  STG.E.U8 desc[UR36][R4.64], RZ ;  /* 0x000000ff04007986 */ /* 0x0001e2000c101124 */
[----:B------:R-:W-:Y:S01]  /*49c0*/  IMAD.MOV.U32 R27, RZ, RZ, R25 ;  /* 0x000000ffff1b7224 */ /* 0x000fe200078e0019 */
[----:B------:R-:W-:Y:S06]  /*49d0*/  BRA `(.L_x_31823) ;  /* 0x0000000000807947 */ /* 0x000fec0003800000 */
.L_x_31835:
[----:B------:R-:W-:-:S13]  /*49e0*/  ISETP.NE.AND P0, PT, R0, 0x1c, PT ;  /* 0x0000001c0000780c */ /* 0x000fda0003f05270 */
[----:B------:R-:W-:Y:S05]  /*49f0*/  @!P0 BRA `(.L_x_31838) ;  /* 0x0000000000708947 */ /* 0x000fea0003800000 */
[----:B------:R-:W-:-:S13]  /*4a00*/  ISETP.NE.AND P0, PT, R0, 0x1d, PT ;  /* 0x0000001d0000780c */ /* 0x000fda0003f05270 */
[----:B------:R-:W-:Y:S05]  /*4a10*/  @!P0 BRA `(.L_x_31839) ;  /* 0x00000000005c8947 */ /* 0x000fea0003800000 */
[----:B------:R-:W-:-:S13]  /*4a20*/  ISETP.NE.AND P0, PT, R0, 0x2c, PT ;  /* 0x0000002c0000780c */ /* 0x000fda0003f05270 */
[----:B------:R-:W-:Y:S05]  /*4a30*/  @!P0 BRA `(.L_x_31840) ;  /* 0x0000000000488947 */ /* 0x000fea0003800000 */
.L_x_31822:
        /* <DEDUP_REMOVED lines=16> */
.L_x_31841:
[----:B------:R-:W-:Y:S01]  /*4b40*/  IMAD.MOV.U32 R27, RZ, RZ, R25 ;  /* 0x000000ffff1b7224 */ /* 0x000fe200078e0019 */
[----:B------:R-:W-:Y:S06]  /*4b50*/  BRA `(.L_x_31823) ;  /* 0x0000000000207947 */ /* 0x000fec0003800000 */
.L_x_31840:
[----:B------:R0:W-:Y:S01]  /*4b60*/  STG.E.U8 desc[UR36][R4.64], RZ ;  /* 0x000000ff04007986 */ /* 0x0001e2000c101124 */
[----:B------:R-:W-:Y:S01]  /*4b70*/  IMAD.MOV.U32 R27, RZ, RZ, R25 ;  /* 0x000000ffff1b7224 */ /* 0x000fe200078e0019 */
[----:B------:R-:W-:Y:S06]  /*4b80*/  BRA `(.L_x_31823) ;  /* 0x0000000000147947 */ /* 0x000fec0003800000 */
.L_x_31839:
[----:B------:R0:W-:Y:S01]  /*4b90*/  STG.E.64 desc[UR36][R4.64], RZ ;  /* 0x000000ff04007986 */ /* 0x0001e2000c101b24 */
[----:B------:R-:W-:Y:S01]  /*4ba0*/  IMAD.MOV.U32 R27, RZ, RZ, R25 ;  /* 0x000000ffff1b7224 */ /* 0x000fe200078e0019 */
[----:B------:R-:W-:Y:S06]  /*4bb0*/  BRA `(.L_x_31823) ;  /* 0x0000000000087947 */ /* 0x000fec0003800000 */
.L_x_31838:
[----:B------:R0:W-:Y:S01]  /*4bc0*/  STG.E desc[UR36][R4.64], RZ ;  /* 0x000000ff04007986 */ /* 0x0001e2000c101924 */
[----:B------:R-:W-:-:S07]  /*4bd0*/  IMAD.MOV.U32 R27, RZ, RZ, R25 ;  /* 0x000000ffff1b7224 */ /* 0x000fce00078e0019 */
.L_x_31823:
        /* <DEDUP_REMOVED lines=23> */
.L_x_31846:
[----:B------:R0:W-:Y:S01]  /*4d50*/  STG.E.U8 desc[UR36][R4.64], RZ ;  /* 0x000000ff04007986 */ /* 0x0001e2000c101124 */
[----:B------:R-:W-:Y:S05]  /*4d60*/  BRA `(.L_x_31848) ;  /* 0x00000004008c7947 */ /* 0x000fea0003800000 */
.L_x_31845:
        /* <DEDUP_REMOVED lines=8> */
.L_x_31850:
[----:B------:R3:W-:Y:S01]  /*4df0*/  STG.E desc[UR36][R4.64], RZ ;  /* 0x000000ff04007986 */ /* 0x0007e2000c101924 */
[----:B------:R-:W-:Y:S05]  /*4e00*/  BRA `(.L_x_31848) ;  /* 0x0000000400647947 */ /* 0x000fea0003800000 */
.L_x_31849:
[----:B------:R2:W-:Y:S01]  /*4e10*/  STG.E.U16 desc[UR36][R4.64], RZ ;  /* 0x000000ff04007986 */ /* 0x0005e2000c101524 */
[----:B------:R-:W-:Y:S05]  /*4e20*/  BRA `(.L_x_31848) ;  /* 0x00000004005c7947 */ /* 0x000fea0003800000 */
.L_x_31844:
        /* <DEDUP_REMOVED lines=8> */
.L_x_31852:
[----:B------:R0:W-:Y:S01]  /*4eb0*/  STG.E.U16 desc[UR36][R4.64], RZ ;  /* 0x000000ff04007986 */ /* 0x0001e2000c101524 */
[----:B------:R-:W-:Y:S05]  /*4ec0*/  BRA `(.L_x_31848) ;  /* 0x0000000400347947 */ /* 0x000fea0003800000 */
.L_x_31851:
        /* <DEDUP_REMOVED lines=8> */
.L_x_31854:
[----:B------:R0:W-:Y:S01]  /*4f50*/  STG.E desc[UR36][R4.64], RZ ;  /* 0x000000ff04007986 */ /* 0x0001e2000c101924 */
[----:B------:R-:W-:Y:S05]  /*4f60*/  BRA `(.L_x_31848) ;  /* 0x00000004000c7947 */ /* 0x000fea0003800000 */
.L_x_31853:
[----:B------:R0:W-:Y:S01]  /*4f70*/  STG.E.64 desc[UR36][R4.64], RZ ;  /* 0x000000ff04007986 */ /* 0x0001e2000c101b24 */
[----:B------:R-:W-:Y:S05]  /*4f80*/  BRA `(.L_x_31848) ;  /* 0x0000000400047947 */ /* 0x000fea0003800000 */
.L_x_31843:
        /* <DEDUP_REMOVED lines=10> */
.L_x_31857:
[----:B------:R0:W-:Y:S01]  /*5030*/  STG.E.128 desc[UR36][R4.64], RZ ;  /* 0x000000ff04007986 */ /* 0x0001e2000c101d24 */
[----:B------:R-:W-:Y:S05]  /*5040*/  BRA `(.L_x_31848) ;  /* 0x0000000000d47947 */ /* 0x000fea0003800000 */
.L_x_31856:
        /* <DEDUP_REMOVED lines=8> */
.L_x_31859:
[----:B------:R0:W-:Y:S01]  /*50d0*/  STG.E.U8 desc[UR36][R4.64], RZ ;  /* 0x000000ff04007986 */ /* 0x0001e2000c101124 */
[----:B------:R-:W-:Y:S05]  /*50e0*/  BRA `(.L_x_31848) ;  /* 0x0000000000ac7947 */ /* 0x000fea0003800000 */
.L_x_31858:
[----:B------:R0:W-:Y:S01]  /*50f0*/  STG.E.U16 desc[UR36][R4.64], RZ ;  /* 0x000000ff04007986 */ /* 0x0001e2000c101524 */
[----:B------:R-:W-:Y:S05]  /*5100*/  BRA `(.L_x_31848) ;  /* 0x0000000000a47947 */ /* 0x000fea0003800000 */
.L_x_31855:
        /* <DEDUP_REMOVED lines=10> */
.L_x_31862:
[----:B------:R0:W-:Y:S01]  /*51b0*/  STG.E.U8 desc[UR36][R4.64], RZ ;  /* 0x000000ff04007986 */ /* 0x0001e2000c101124 */
[----:B------:R-:W-:Y:S05]  /*51c0*/  BRA `(.L_x_31848) ;  /* 0x0000000000747947 */ /* 0x000fea0003800000 */
.L_x_31861:
[----:B------:R0:W-:Y:S01]  /*51d0*/  STG.E.U8 desc[UR36][R4.64], RZ ;  /* 0x000000ff04007986 */ /* 0x0001e2000c101124 */
[----:B------:R-:W-:Y:S05]  /*51e0*/  BRA `(.L_x_31848) ;  /* 0x00000000006c7947 */ /* 0x000fea0003800000 */
.L_x_31860:
[----:B------:R-:W-:-:S13]  /*51f0*/  ISETP.NE.AND P0, PT, R0, 0x1c, PT ;  /* 0x0000001c0000780c */ /* 0x000fda0003f05270 */
[----:B------:R-:W-:Y:S05]  /*5200*/  @!P0 BRA `(.L_x_31863) ;  /* 0x0000000000608947 */ /* 0x000fea0003800000 */
[----:B------:R-:W-:-:S13]  /*5210*/  ISETP.NE.AND P0, PT, R0, 0x1d, PT ;  /* 0x0000001d0000780c */ /* 0x000fda0003f05270 */
[----:B------:R-:W-:Y:S05]  /*5220*/  @!P0 BRA `(.L_x_31864) ;  /* 0x0000000000508947 */ /* 0x000fea0003800000 */
[----:B------:R-:W-:-:S13]  /*5230*/  ISETP.NE.AND P0, PT, R0, 0x2c, PT ;  /* 0x0000002c0000780c */ /* 0x000fda0003f05270 */
[----:B------:R0:W-:Y:S01]  /*5240*/  @!P0 STG.E.U8 desc[UR36][R4.64], RZ ;  /* 0x000000ff04008986 */ /* 0x0001e2000c101124 */
[----:B------:R-:W-:Y:S05]  /*5250*/  @!P0 BRA `(.L_x_31848) ;  /* 0x0000000000508947 */ /* 0x000fea0003800000 */
.L_x_31847:
        /* <DEDUP_REMOVED lines=16> */
.L_x_31865:
[----:B------:R-:W-:Y:S05]  /*5360*/  BRA `(.L_x_31848) ;  /* 0x00000000000c7947 */ /* 0x000fea0003800000 */
.L_x_31864:
[----:B------:R0:W-:Y:S01]  /*5370*/  STG.E.64 desc[UR36][R4.64], RZ ;  /* 0x000000ff04007986 */ /* 0x0001e2000c101b24 */
[----:B------:R-:W-:Y:S05]  /*5380*/  BRA `(.L_x_31848) ;  /* 0x0000000000047947 */ /* 0x000fea0003800000 */
.L_x_31863:
[----:B------:R0:W-:Y:S02]  /*5390*/  STG.E desc[UR36][R4.64], RZ ;  /* 0x000000ff04007986 */ /* 0x0001e4000c101924 */
.L_x_31848:
[----:B------:R-:W-:-:S07]  /*53a0*/  VIADD R27, R27, 0x80 ;  /* 0x000000801b1b7836 */ /* 0x000fce0000000000 */
.L_x_31817:
[----:B------:R-:W-:-:S13]  /*53b0*/  ISETP.GE.AND P0, PT, R27, R2, PT ;  /* 0x000000021b00720c */ /* 0x000fda0003f06270 */
[----:B------:R-:W-:Y:S05]  /*53c0*/  @P0 BREAK.RELIABLE B6 ;  /* 0x0000000000060942 */ /* 0x000fea0003800100 */
[----:B------:R-:W-:Y:S05]  /*53d0*/  @P0 BRA `(.L_x_31842) ;  /* 0x0000000400ec0947 */ /* 0x000fea0003800000 */
[----:B------:R-:W-:Y:S05]  /*53e0*/  BSYNC.RELIABLE B6 ;  /* 0x0000000000067941 */ /* 0x000fea0003800100 */
.L_x_31816:
        /* <DEDUP_REMOVED lines=20> */
.L_x_31869:
[----:B------:R0:W-:Y:S01]  /*5530*/  STG.E.U8 desc[UR36][R4.64], RZ ;  /* 0x000000ff04007986 */ /* 0x0001e2000c101124 */
[----:B------:R-:W-:Y:S05]  /*5540*/  BRA `(.L_x_31871) ;  /* 0x00000004008c7947 */ /* 0x000fea0003800000 */
.L_x_31868:
        /* <DEDUP_REMOVED lines=8> */
.L_x_31873:
[----:B------:R0:W-:Y:S01]  /*55d0*/  STG.E desc[UR36][R4.64], RZ ;  /* 0x000000ff04007986 */ /* 0x0001e2000c101924 */
[----:B------:R-:W-:Y:S05]  /*55e0*/  BRA `(.L_x_31871) ;  /* 0x0000000400647947 */ /* 0x000fea0003800000 */
.L_x_31872:
[----:B------:R0:W-:Y:S01]  /*55f0*/  STG.E.U16 desc[UR36][R4.64], RZ ;  /* 0x000000ff04007986 */ /* 0x0001e2000c101524 */
[----:B------:R-:W-:Y:S05]  /*5600*/  BRA `(.L_x_31871) ;  /* 0x00000004005c7947 */ /* 0x000fea0003800000 */
.L_x_31867:
        /* <DEDUP_REMOVED lines=8> */
.L_x_31875:
[----:B------:R0:W-:Y:S01]  /*5690*/  STG.E.U16 desc[UR36][R4.64], RZ ;  /* 0x000000ff04007986 */ /* 0x0001e2000c101524 */
[----:B------:R-:W-:Y:S05]  /*56a0*/  BRA `(.L_x_31871) ;  /* 0x0000000400347947 */ /* 0x000fea0003800000 */
.L_x_31874:
        /* <DEDUP_REMOVED lines=8> */
.L_x_31877:
[----:B------:R0:W-:Y:S01]  /*5730*/  STG.E desc[UR36][R4.64], RZ ;  /* 0x000000ff04007986 */ /* 0x0001e2000c101924 */
[----:B------:R-:W-:Y:S05]  /*5740*/  BRA `(.L_x_31871) ;  /* 0x00000004000c7947 */ /* 0x000fea0003800000 */
.L_x_31876:
[----:B------:R0:W-:Y:S01]  /*5750*/  STG.E.64 desc[UR36][R4.64], RZ ;  /* 0x000000ff04007986 */ /* 0x0001e2000c101b24 */
[----:B------:R-:W-:Y:S05]  /*5760*/  BRA `(.L_x_31871) ;  /* 0x0000000400047947 */ /* 0x000fea0003800000 */
.L_x_31866:
        /* <DEDUP_REMOVED lines=10> */
.L_x_31880:
[----:B------:R0:W-:Y:S01]  /*5810*/  STG.E.128 desc[UR36][R4.64], RZ ;  /* 0x000000ff04007986 */ /* 0x0001e2000c101d24 */
[----:B------:R-:W-:Y:S05]  /*5820*/  BRA `(.L_x_31871) ;  /* 0x0000000000d47947 */ /* 0x000fea0003800000 */
.L_x_31879:
        /* <DEDUP_REMOVED lines=8> */
.L_x_31882:
[----:B------:R0:W-:Y:S01]  /*58b0*/  STG.E.U8 desc[UR36][R4.64], RZ ;  /* 0x000000ff04007986 */ /* 0x0001e2000c101124 */
[----:B------:R-:W-:Y:S05]  /*58c0*/  BRA `(.L_x_31871) ;  /* 0x0000000000ac7947 */ /* 0x000fea0003800000 */
.L_x_31881:
[----:B------:R0:W-:Y:S01]  /*58d0*/  STG.E.U16 desc[UR36][R4.64], RZ ;  /* 0x000000ff04007986 */ /* 0x0001e2000c101524 */
[----:B------:R-:W-:Y:S05]  /*58e0*/  BRA `(.L_x_31871) ;  /* 0x0000000000a47947 */ /* 0x000fea0003800000 */
.L_x_31878:
        /* <DEDUP_REMOVED lines=10> */
.L_x_31885:
[----:B------:R2:W-:Y:S01]  /*5990*/  STG.E.U8 desc[UR36][R4.64], RZ ;  /* 0x000000ff04007986 */ /* 0x0005e2000c101124 */
[----:B------:R-:W-:Y:S05]  /*59a0*/  BRA `(.L_x_31871) ;  /* 0x0000000000747947 */ /* 0x000fea0003800000 */
.L_x_31884:
[----:B------:R0:W-:Y:S01]  /*59b0*/  STG.E.U8 desc[UR36][R4.64], RZ ;  /* 0x000000ff04007986 */ /* 0x0001e2000c101124 */
[----:B------:R-:W-:Y:S05]  /*59c0*/  BRA `(.L_x_31871) ;  /* 0x00000000006c7947 */ /* 0x000fea0003800000 */
.L_x_31883:
[----:B------:R-:W-:-:S13]  /*59d0*/  ISETP.NE.AND P0, PT, R0, 0x1c, PT ;  /* 0x0000001c0000780c */ /* 0x000fda0003f05270 */
[----:B------:R-:W-:Y:S05]  /*59e0*/  @!P0 BRA `(.L_x_31886) ;  /* 0x0000000000608947 */ /* 0x000fea0003800000 */
[----:B------:R-:W-:-:S13]  /*59f0*/  ISETP.NE.AND P0, PT, R0, 0x1d, PT ;  /* 0x0000001d0000780c */ /* 0x000fda0003f05270 */
[----:B------:R-:W-:Y:S05]  /*5a00*/  @!P0 BRA `(.L_x_31887) ;  /* 0x0000000000508947 */ /* 0x000fea0003800000 */
[----:B------:R-:W-:-:S13]  /*5a10*/  ISETP.NE.AND P0, PT, R0, 0x2c, PT ;  /* 0x0000002c0000780c */ /* 0x000fda0003f05270 */
[----:B------:R4:W-:Y:S01]  /*5a20*/  @!P0 STG.E.U8 desc[UR36][R4.64], RZ ;  /* 0x000000ff04008986 */ /* 0x0009e2000c101124 */
[----:B------:R-:W-:Y:S05]  /*5a30*/  @!P0 BRA `(.L_x_31871) ;  /* 0x0000000000508947 */ /* 0x000fea0003800000 */
.L_x_31870:
        /* <DEDUP_REMOVED lines=16> */
.L_x_31888:
[----:B------:R-:W-:Y:S05]  /*5b40*/  BRA `(.L_x_31871) ;  /* 0x00000000000c7947 */ /* 0x000fea0003800000 */
.L_x_31887:
[----:B------:R3:W-:Y:S01]  /*5b50*/  STG.E.64 desc[UR36][R4.64], RZ ;  /* 0x000000ff04007986 */ /* 0x0007e2000c101b24 */
[----:B------:R-:W-:Y:S05]  /*5b60*/  BRA `(.L_x_31871) ;  /* 0x0000000000047947 */ /* 0x000fea0003800000 */
.L_x_31886:
[----:B------:R0:W-:Y:S02]  /*5b70*/  STG.E desc[UR36][R4.64], RZ ;  /* 0x000000ff04007986 */ /* 0x0001e4000c101924 */
.L_x_31871:
[----:B------:R-:W-:-:S07]  /*5b80*/  VIADD R27, R27, 0x80 ;  /* 0x000000801b1b7836 */ /* 0x000fce0000000000 */
.L_x_31842:
[----:B------:R-:W-:Y:S05]  /*5b90*/  BSYNC.RECONVERGENT B7 ;  /* 0x0000000000077941 */ /* 0x000fea0003800200 */
.L_x_31815:
        /* <DEDUP_REMOVED lines=21> */
.L_x_31892:
[----:B------:R-:W-:Y:S01]  /*5cf0*/  STG.E.U8 desc[UR36][R2.64], RZ ;  /* 0x000000ff02007986 */ /* 0x000fe2000c101124 */
[----:B------:R-:W-:Y:S05]  /*5d00*/  EXIT ;  /* 0x000000000000794d */ /* 0x000fea0003800000 */
.L_x_31891:
        /* <DEDUP_REMOVED lines=8> */
.L_x_31895:
[----:B------:R-:W-:Y:S01]  /*5d90*/  STG.E desc[UR36][R2.64], RZ ;  /* 0x000000ff02007986 */ /* 0x000fe2000c101924 */
[----:B------:R-:W-:Y:S05]  /*5da0*/  EXIT ;  /* 0x000000000000794d */ /* 0x000fea0003800000 */
.L_x_31894:
[----:B------:R-:W-:Y:S01]  /*5db0*/  STG.E.U16 desc[UR36][R2.64], RZ ;  /* 0x000000ff02007986 */ /* 0x000fe2000c101524 */
[----:B------:R-:W-:Y:S05]  /*5dc0*/  EXIT ;  /* 0x000000000000794d */ /* 0x000fea0003800000 */
.L_x_31890:
        /* <DEDUP_REMOVED lines=8> */
.L_x_31897:
[----:B------:R-:W-:Y:S01]  /*5e50*/  STG.E.U16 desc[UR36][R2.64], RZ ;  /* 0x000000ff02007986 */ /* 0x000fe2000c101524 */
[----:B------:R-:W-:Y:S05]  /*5e60*/  EXIT ;  /* 0x000000000000794d */ /* 0x000fea0003800000 */
.L_x_31896:
        /* <DEDUP_REMOVED lines=8> */
.L_x_31899:
[----:B------:R-:W-:Y:S01]  /*5ef0*/  STG.E desc[UR36][R2.64], RZ ;  /* 0x000000ff02007986 */ /* 0x000fe2000c101924 */
[----:B------:R-:W-:Y:S05]  /*5f00*/  EXIT ;  /* 0x000000000000794d */ /* 0x000fea0003800000 */
.L_x_31898:
[----:B------:R-:W-:Y:S01]  /*5f10*/  STG.E.64 desc[UR36][R2.64], RZ ;  /* 0x000000ff02007986 */ /* 0x000fe2000c101b24 */
[----:B------:R-:W-:Y:S05]  /*5f20*/  EXIT ;  /* 0x000000000000794d */ /* 0x000fea0003800000 */
.L_x_31889:
        /* <DEDUP_REMOVED lines=10> */
.L_x_31902:
[----:B------:R-:W-:Y:S01]  /*5fd0*/  STG.E.128 desc[UR36][R2.64], RZ ;  /* 0x000000ff02007986 */ /* 0x000fe2000c101d24 */
[----:B------:R-:W-:Y:S05]  /*5fe0*/  EXIT ;  /* 0x000000000000794d */ /* 0x000fea0003800000 */
.L_x_31901:
        /* <DEDUP_REMOVED lines=8> */
.L_x_31904:
[----:B------:R-:W-:Y:S01]  /*6070*/  STG.E.U8 desc[UR36][R2.64], RZ ;  /* 0x000000ff02007986 */ /* 0x000fe2000c101124 */
[----:B------:R-:W-:Y:S05]  /*6080*/  EXIT ;  /* 0x000000000000794d */ /* 0x000fea0003800000 */
.L_x_31903:
[----:B------:R-:W-:Y:S01]  /*6090*/  STG.E.U16 desc[UR36][R2.64], RZ ;  /* 0x000000ff02007986 */ /* 0x000fe2000c101524 */
[----:B------:R-:W-:Y:S05]  /*60a0*/  EXIT ;  /* 0x000000000000794d */ /* 0x000fea0003800000 */
.L_x_31900:
        /* <DEDUP_REMOVED lines=10> */
.L_x_31907:
[----:B------:R-:W-:Y:S01]  /*6150*/  STG.E.U8 desc[UR36][R2.64], RZ ;  /* 0x000000ff02007986 */ /* 0x000fe2000c101124 */
[----:B------:R-:W-:Y:S05]  /*6160*/  EXIT ;  /* 0x000000000000794d */ /* 0x000fea0003800000 */
.L_x_31906:
[----:B------:R-:W-:Y:S01]  /*6170*/  STG.E.U8 desc[UR36][R2.64], RZ ;  /* 0x000000ff02007986 */ /* 0x000fe2000c101124 */
[----:B------:R-:W-:Y:S05]  /*6180*/  EXIT ;  /* 0x000000000000794d */ /* 0x000fea0003800000 */
.L_x_31905:
[----:B------:R-:W-:-:S13]  /*6190*/  ISETP.NE.AND P0, PT, R0, 0x1c, PT ;  /* 0x0000001c0000780c */ /* 0x000fda0003f05270 */
[----:B------:R-:W-:Y:S05]  /*61a0*/  @!P0 BRA `(.L_x_31908) ;  /* 0x0000000000608947 */ /* 0x000fea0003800000 */
[----:B------:R-:W-:-:S13]  /*61b0*/  ISETP.NE.AND P0, PT, R0, 0x1d, PT ;  /* 0x0000001d0000780c */ /* 0x000fda0003f05270 */
[----:B------:R-:W-:Y:S05]  /*61c0*/  @!P0 BRA `(.L_x_31909) ;  /* 0x0000000000508947 */ /* 0x000fea0003800000 */
[----:B------:R-:W-:-:S13]  /*61d0*/  ISETP.NE.AND P0, PT, R0, 0x2c, PT ;  /* 0x0000002c0000780c */ /* 0x000fda0003f05270 */
[----:B------:R0:W-:Y:S01]  /*61e0*/  @!P0 STG.E.U8 desc[UR36][R2.64], RZ ;  /* 0x000000ff02008986 */ /* 0x0001e2000c101124 */
[----:B------:R-:W-:Y:S05]  /*61f0*/  @!P0 EXIT ;  /* 0x000000000000894d */ /* 0x000fea0003800000 */
.L_x_31893:
        /* <DEDUP_REMOVED lines=16> */
.L_x_31910:
[----:B------:R-:W-:Y:S05]  /*6300*/  EXIT ;  /* 0x000000000000794d */ /* 0x000fea0003800000 */
.L_x_31909:
[----:B------:R-:W-:Y:S01]  /*6310*/  STG.E.64 desc[UR36][R2.64], RZ ;  /* 0x000000ff02007986 */ /* 0x000fe2000c101b24 */
[----:B------:R-:W-:Y:S05]  /*6320*/  EXIT ;  /* 0x000000000000794d */ /* 0x000fea0003800000 */
.L_x_31908:
[----:B------:R-:W-:Y:S01]  /*6330*/  STG.E desc[UR36][R2.64], RZ ;  /* 0x000000ff02007986 */ /* 0x000fe2000c101924 */
[----:B------:R-:W-:Y:S05]  /*6340*/  EXIT ;  /* 0x000000000000794d */ /* 0x000fea0003800000 */
.L_x_31911:
        /* <DEDUP_REMOVED lines=11> */
.L_x_40183:


//--------------------- .text._ZN2at6native18elementwise_kernelILi128ELi2EZNS0_22gpu_kernel_impl_nocastIZZZNS0_67_GLOBAL__N__bb565c37_34_ValidateCompressedIndicesKernel_cu_33a4b88b42_validate_compressed_sparse_indices_kernelILNS3_8CDimNameE0ENS3_18CUDAKernelLauncherENS3_14EmptyVecKernelENS3_8DummyVecELm0EEEvRKNS_6TensorESB_lllENKUlvE0_clEvENKUlvE0_clEvEUllE_EEvRNS_18TensorIteratorBaseERKT_EUliE_EEviT1_ --------------------------
	.section	.text._ZN2at6native18elementwise_kernelILi128ELi2EZNS0_22gpu_kernel_impl_nocastIZZZNS0_67_GLOBAL__N__bb565c37_34_ValidateCompressedIndicesKernel_cu_33a4b88b42_validate_compressed_sparse_indices_kernelILNS3_8CDimNameE0ENS3_18CUDAKernelLauncherENS3_14EmptyVecKernelENS3_8DummyVecELm0EEEvRKNS_6TensorESB_lllENKUlvE0_clEvENKUlvE0_clEvEUllE_EEvRNS_18TensorIteratorBaseERKT_EUliE_EEviT1_,"ax",@progbits
	.align	128
        .global         _ZN2at6native18elementwise_kernelILi128ELi2EZNS0_22gpu_kernel_impl_nocastIZZZNS0_67_GLOBAL__N__bb565c37_34_ValidateCompressedIndicesKernel_cu_33a4b88b42_validate_compressed_sparse_indices_kernelILNS3_8CDimNameE0ENS3_18CUDAKernelLauncherENS3_14EmptyVecKernelENS3_8DummyVecELm0EEEvRKNS_6TensorESB_lllENKUlvE0_clEvENKUlvE0_clEvEUllE_EEvRNS_18TensorIteratorBaseERKT_EUliE_EEviT1_
        .type           _ZN2at6native18elementwise_kernelILi128ELi2EZNS0_22gpu_kernel_impl_nocastIZZZNS0_67_GLOBAL__N__bb565c37_34_ValidateCompressedIndicesKernel_cu_33a4b88b42_validate_compressed_sparse_indices_kernelILNS3_8CDimNameE0ENS3_18CUDAKernelLauncherENS3_14EmptyVecKernelENS3_8DummyVecELm0EEEvRKNS_6TensorESB_lllENKUlvE0_clEvENKUlvE0_clEvEUllE_EEvRNS_18TensorIteratorBaseERKT_EUliE_EEviT1_,@function
        .size           _ZN2at6native18elementwise_kernelILi128ELi2EZNS0_22gpu_kernel_impl_nocastIZZZNS0_67_GLOBAL__N__bb565c37_34_ValidateCompressedIndicesKernel_cu_33a4b88b42_validate_compressed_sparse_indices_kernelILNS3_8CDimNameE0ENS3_18CUDAKernelLauncherENS3_14EmptyVecKernelENS3_8DummyVecELm0EEEvRKNS_6TensorESB_lllENKUlvE0_clEvENKUlvE0_clEvEUllE_EEvRNS_18TensorIteratorBaseERKT_EUliE_EEviT1_,(.L_x_40184 - _ZN2at6native18elementwise_kernelILi128ELi2EZNS0_22gpu_kernel_impl_nocastIZZZNS0_67_GLOBAL__N__bb565c37_34_ValidateCompressedIndicesKernel_cu_33a4b88b42_validate_compressed_sparse_indices_kernelILNS3_8CDimNameE0ENS3_18CUDAKernelLauncherENS3_14EmptyVecKernelENS3_8DummyVecELm0EEEvRKNS_6TensorESB_lllENKUlvE0_clEvENKUlvE0_clEvEUllE_EEvRNS_18TensorIteratorBaseERKT_EUliE_EEviT1_)
        .other          _ZN2at6native18elementwise_kernelILi128ELi2EZNS0_22gpu_kernel_impl_nocastIZZZNS0_67_GLOBAL__N__bb565c37_34_ValidateCompressedIndicesKernel_cu_33a4b88b42_validate_compressed_sparse_indices_kernelILNS3_8CDimNameE0ENS3_18CUDAKernelLauncherENS3_14EmptyVecKernelENS3_8DummyVecELm0EEEvRKNS_6TensorESB_lllENKUlvE0_clEvENKUlvE0_clEvEUllE_EEvRNS_18TensorIteratorBaseERKT_EUliE_EEviT1_,@"STO_CUDA_ENTRY STV_DEFAULT"
_ZN2at6native18elementwise_kernelILi128ELi2EZNS0_22gpu_kernel_impl_nocastIZZZNS0_67_GLOBAL__N__bb565c37_34_ValidateCompressedIndicesKernel_cu_33a4b88b42_validate_compressed_sparse_indices_kernelILNS3_8CDimNameE0ENS3_18CUDAKernelLauncherENS3_14EmptyVecKernelENS3_8DummyVecELm0EEEvRKNS_6TensorESB_lllENKUlvE0_clEvENKUlvE0_clEvEUllE_EEvRNS_18TensorIteratorBaseERKT_EUliE_EEviT1_:
.text._ZN2at6native18elementwise_kernelILi128ELi2EZNS0_22gpu_kernel_impl_nocastIZZZNS0_67_GLOBAL__N__bb565c37_34_ValidateCompressedIndicesKernel_cu_33a4b88b42_validate_compressed_sparse_indices_kernelILNS3_8CDimNameE0ENS3_18CUDAKernelLauncherENS3_14EmptyVecKernelENS3_8DummyVecELm0EEEvRKNS_6TensorESB_lllENKUlvE0_clEvENKUlvE0_clEvEUllE_EEvRNS_18TensorIteratorBaseERKT_EUliE_EEviT1_:
        /* <DEDUP_REMOVED lines=37> */
.L_x_31915:
[----:B------:R-:W0:Y:S01]  /*0250*/  LDC.64 R2, c[0x0][0x580] ;  /* 0x00016000ff027b82 */ /* 0x000e220000000a00 */
[----:B------:R-:W-:Y:S01]  /*0260*/  IADD3 R17, PT, PT, R17, 0x80, RZ ;  /* 0x0000008011117810 */ /* 0x000fe20007ffe0ff */
[----:B0-----:R0:W-:Y:S06]  /*0270*/  STG.E.64 desc[UR36][R2.64], RZ ;  /* 0x000000ff02007986 */ /* 0x0011ec000c101b24 */
.L_x_31914:
[----:B------:R-:W-:Y:S05]  /*0280*/  BSYNC.RECONVERGENT B6 ;  /* 0x0000000000067941 */ /* 0x000fea0003800200 */
.L_x_31913:
        /* <DEDUP_REMOVED lines=27> */
.L_x_31916:
[----:B------:R-:W0:Y:S02]  /*0440*/  LDC.64 R2, c[0x0][0x580] ;  /* 0x00016000ff027b82 */ /* 0x000e240000000a00 */
[----:B0-----:R-:W-:Y:S01]  /*0450*/  STG.E.64 desc[UR36][R2.64], RZ ;  /* 0x000000ff02007986 */ /* 0x001fe2000c101b24 */
[----:B------:R-:W-:Y:S05]  /*0460*/  EXIT ;  /* 0x000000000000794d */ /* 0x000fea0003800000 */
.L_x_31912:
        /* <DEDUP_REMOVED lines=305> */
.L_x_31919:
        /* <DEDUP_REMOVED lines=27> */
.L_x_31921:
[----:B------:R-:W-:Y:S05]  /*1930*/  BSYNC.RECONVERGENT B6 ;  /* 0x0000000000067941 */ /* 0x000fea0003800200 */
.L_x_31920:
[----:B------:R-:W0:Y:S01]  /*1940*/  LDCU.64 UR4, c[0x0][0x580] ;  /* 0x0000b000ff0477ac */ /* 0x000e220008000a00 */
[----:B------:R-:W-:Y:S02]  /*1950*/  IADD3 R17, PT, PT, R17, 0x80, RZ ;  /* 0x0000008011117810 */ /* 0x000fe40007ffe0ff */
[----:B0-----:R-:W-:-:S05]  /*1960*/  IADD3 R2, P0, PT, R19, UR4, RZ ;  /* 0x0000000413027c10 */ /* 0x001fca000ff1e0ff */
[----:B------:R-:W-:-:S05]  /*1970*/  IMAD.X R3, RZ, RZ, UR5, P0 ;  /* 0x00000005ff037e24 */ /* 0x000fca00080e06ff */
[----:B------:R0:W-:Y:S03]  /*1980*/  STG.E.64 desc[UR36][R2.64], RZ ;  /* 0x000000ff02007986 */ /* 0x0001e6000c101b24 */
.L_x_31918:
[----:B------:R-:W-:Y:S05]  /*1990*/  BSYNC.RECONVERGENT B7 ;  /* 0x0000000000077941 */ /* 0x000fea0003800200 */
.L_x_31917:
        /* <DEDUP_REMOVED lines=301> */
.L_x_31922:
        /* <DEDUP_REMOVED lines=29> */
.L_x_31924:
[----:B------:R-:W-:Y:S05]  /*2e40*/  BSYNC.RECONVERGENT B6 ;  /* 0x0000000000067941 */ /* 0x000fea0003800200 */
.L_x_31923:
[----:B------:R-:W-:Y:S01]  /*2e50*/  STG.E.64 desc[UR36][R16.64], RZ ;  /* 0x000000ff10007986 */ /* 0x000fe2000c101b24 */
[----:B------:R-:W-:Y:S05]  /*2e60*/  EXIT ;  /* 0x000000000000794d */ /* 0x000fea0003800000 */
.L_x_31925:
        /* <DEDUP_REMOVED lines=9> */
.L_x_40184:


//--------------------- .text._ZN2at6native27unrolled_elementwise_kernelIZZZNS0_67_GLOBAL__N__bb565c37_34_ValidateCompressedIndicesKernel_cu_33a4b88b42_validate_compressed_sparse_indices_kernelILNS2_8CDimNameE0ENS2_18CUDAKernelLauncherENS2_14EmptyVecKernelENS2_8DummyVecELm0EEEvRKNS_6TensorESA_lllENKUlvE0_clEvENKUlvE0_clEvEUllE_St5arrayIPcLm2EELi4E23TrivialOffsetCalculatorILi1EjESI_NS0_6memory15LoadWithoutCastENSJ_16StoreWithoutCastEEEviT_T0_T2_T3_T4_T5_ --------------------------
	.section	.text._ZN2at6native27unrolled_elementwise_kernelIZZZNS0_67_GLOBAL__N__bb565c37_34_ValidateCompressedIndicesKernel_cu_33a4b88b42_validate_compressed_sparse_indices_kernelILNS2_8CDimNameE0ENS2_18CUDAKernelLauncherENS2_14EmptyVecKernelENS2_8DummyVecELm0EEEvRKNS_6TensorESA_lllENKUlvE0_clEvENKUlvE0_clEvEUllE_St5arrayIPcLm2EELi4E23TrivialOffsetCalculatorILi1EjESI_NS0_6memory15LoadWithoutCastENSJ_16StoreWithoutCastEEEviT_T0_T2_T3_T4_T5_,"ax",@progbits
	.align	128
        .global         _ZN2at6native27unrolled_elementwise_kernelIZZZNS0_67_GLOBAL__N__bb565c37_34_ValidateCompressedIndicesKernel_cu_33a4b88b42_validate_compressed_sparse_indices_kernelILNS2_8CDimNameE0ENS2_18CUDAKernelLauncherENS2_14EmptyVecKernelENS2_8DummyVecELm0EEEvRKNS_6TensorESA_lllENKUlvE0_clEvENKUlvE0_clEvEUllE_St5arrayIPcLm2EELi4E23TrivialOffsetCalculatorILi1EjESI_NS0_6memory15LoadWithoutCastENSJ_16StoreWithoutCastEEEviT_T0_T2_T3_T4_T5_
        .type           _ZN2at6native27unrolled_elementwise_kernelIZZZNS0_67_GLOBAL__N__bb565c37_34_ValidateCompressedIndicesKernel_cu_33a4b88b42_validate_compressed_sparse_indices_kernelILNS2_8CDimNameE0ENS2_18CUDAKernelLauncherENS2_14EmptyVecKernelENS2_8DummyVecELm0EEEvRKNS_6TensorESA_lllENKUlvE0_clEvENKUlvE0_clEvEUllE_St5arrayIPcLm2EELi4E23TrivialOffsetCalculatorILi1EjESI_NS0_6memory15LoadWithoutCastENSJ_16StoreWithoutCastEEEviT_T0_T2_T3_T4_T5_,@function
        .size           _ZN2at6native27unrolled_elementwise_kernelIZZZNS0_67_GLOBAL__N__bb565c37_34_ValidateCompressedIndicesKernel_cu_33a4b88b42_validate_compressed_sparse_indices_kernelILNS2_8CDimNameE0ENS2_18CUDAKernelLauncherENS2_14EmptyVecKernelENS2_8DummyVecELm0EEEvRKNS_6TensorESA_lllENKUlvE0_clEvENKUlvE0_clEvEUllE_St5arrayIPcLm2EELi4E23TrivialOffsetCalculatorILi1EjESI_NS0_6memory15LoadWithoutCastENSJ_16StoreWithoutCastEEEviT_T0_T2_T3_T4_T5_,(.L_x_40185 - _ZN2at6native27unrolled_elementwise_kernelIZZZNS0_67_GLOBAL__N__bb565c37_34_ValidateCompressedIndicesKernel_cu_33a4b88b42_validate_compressed_sparse_indices_kernelILNS2_8CDimNameE0ENS2_18CUDAKernelLauncherENS2_14EmptyVecKernelENS2_8DummyVecELm0EEEvRKNS_6TensorESA_lllENKUlvE0_clEvENKUlvE0_clEvEUllE_St5arrayIPcLm2EELi4E23TrivialOffsetCalculatorILi1EjESI_NS0_6memory15LoadWithoutCastENSJ_16StoreWithoutCastEEEviT_T0_T2_T3_T4_T5_)
        .other          _ZN2at6native27unrolled_elementwise_kernelIZZZNS0_67_GLOBAL__N__bb565c37_34_ValidateCompressedIndicesKernel_cu_33a4b88b42_validate_compressed_sparse_indices_kernelILNS2_8CDimNameE0ENS2_18CUDAKernelLauncherENS2_14EmptyVecKernelENS2_8DummyVecELm0EEEvRKNS_6TensorESA_lllENKUlvE0_clEvENKUlvE0_clEvEUllE_St5arrayIPcLm2EELi4E23TrivialOffsetCalculatorILi1EjESI_NS0_6memory15LoadWithoutCastENSJ_16StoreWithoutCastEEEviT_T0_T2_T3_T4_T5_,@"STO_CUDA_ENTRY STV_DEFAULT"
_ZN2at6native27unrolled_elementwise_kernelIZZZNS0_67_GLOBAL__N__bb565c37_34_ValidateCompressedIndicesKernel_cu_33a4b88b42_validate_compressed_sparse_indices_kernelILNS2_8CDimNameE0ENS2_18CUDAKernelLauncherENS2_14EmptyVecKernelENS2_8DummyVecELm0EEEvRKNS_6TensorESA_lllENKUlvE0_clEvENKUlvE0_clEvEUllE_St5arrayIPcLm2EELi4E23TrivialOffsetCalculatorILi1EjESI_NS0_6memory15LoadWithoutCastENSJ_16StoreWithoutCastEEEviT_T0_T2_T3_T4_T5_:
.text._ZN2at6native27unrolled_elementwise_kernelIZZZNS0_67_GLOBAL__N__bb565c37_34_ValidateCompressedIndicesKernel_cu_33a4b88b42_validate_compressed_sparse_indices_kernelILNS2_8CDimNameE0ENS2_18CUDAKernelLauncherENS2_14EmptyVecKernelENS2_8DummyVecELm0EEEvRKNS_6TensorESA_lllENKUlvE0_clEvENKUlvE0_clEvEUllE_St5arrayIPcLm2EELi4E23TrivialOffsetCalculatorILi1EjESI_NS0_6memory15LoadWithoutCastENSJ_16StoreWithoutCastEEEviT_T0_T2_T3_T4_T5_:
        /* <DEDUP_REMOVED lines=59> */
.L_x_31927:
[----:B------:R-:W-:Y:S05]  /*03b0*/  BSYNC.RECONVERGENT B6 ;  /* 0x0000000000067941 */ /* 0x000fea0003800200 */
.L_x_31926:
        /* <DEDUP_REMOVED lines=26> */
.L_x_31929:
[----:B------:R-:W-:Y:S05]  /*0560*/  BSYNC.RECONVERGENT B6 ;  /* 0x0000000000067941 */ /* 0x000fea0003800200 */
.L_x_31928:
        /* <DEDUP_REMOVED lines=26> */
.L_x_31931:
[----:B------:R-:W-:Y:S05]  /*0710*/  BSYNC.RECONVERGENT B6 ;  /* 0x0000000000067941 */ /* 0x000fea0003800200 */
.L_x_31930:
        /* <DEDUP_REMOVED lines=26> */
.L_x_31933:
[----:B------:R-:W-:Y:S05]  /*08c0*/  BSYNC.RECONVERGENT B6 ;  /* 0x0000000000067941 */ /* 0x000fea0003800200 */
.L_x_31932:
        /* <DEDUP_REMOVED lines=17> */
.L_x_31936:
[----:B------:R-:W-:Y:S05]  /*09e0*/  BSYNC.RELIABLE B1 ;  /* 0x0000000000017941 */ /* 0x000fea0003800100 */
.L_x_31935:
[----:B------:R-:W-:-:S13]  /*09f0*/  ISETP.GE.AND P0, PT, R24, R25, PT ;  /* 0x000000191800720c */ /* 0x000fda0003f06270 */
[----:B0-----:R-:W0:Y:S01]  /*0a00*/  @!P0 LDC.64 R2, c[0x0][0x3a0] ;  /* 0x0000e800ff028b82 */ /* 0x001e220000000a00 */
[----:B------:R-:W-:Y:S01]  /*0a10*/  @!P0 IMAD R5, R27, 0x200, R24 ;  /* 0x000002001b058824 */ /* 0x000fe200078e0218 */
[----:B------:R-:W-:-:S03]  /*0a20*/  @!P0 IADD3 R24, PT, PT, R24, 0x80, RZ ;  /* 0x0000008018188810 */ /* 0x000fc60007ffe0ff */
[----:B0-----:R-:W-:-:S05]  /*0a30*/  @!P0 IMAD.WIDE.U32 R2, R5, 0x8, R2 ;  /* 0x0000000805028825 */ /* 0x001fca00078e0002 */
[----:B------:R1:W-:Y:S02]  /*0a40*/  @!P0 STG.E.64 desc[UR36][R2.64], RZ ;  /* 0x000000ff02008986 */ /* 0x0003e4000c101b24 */
.L_x_31937:
[----:B------:R-:W-:Y:S05]  /*0a50*/  BSYNC.RECONVERGENT B0 ;  /* 0x0000000000007941 */ /* 0x000fea0003800200 */
.L_x_31934:
[----:B------:R-:W-:-:S13]  /*0a60*/  ISETP.GE.AND P0, PT, R24, R25, PT ;  /* 0x000000191800720c */ /* 0x000fda0003f06270 */
[----:B------:R-:W-:Y:S05]  /*0a70*/  @P0 EXIT ;  /* 0x000000000000094d */ /* 0x000fea0003800000 */
[----:B-1----:R-:W1:Y:S01]  /*0a80*/  LDC.64 R2, c[0x0][0x3a0] ;  /* 0x0000e800ff027b82 */ /* 0x002e620000000a00 */
[----:B------:R-:W-:-:S04]  /*0a90*/  IMAD R27, R27, 0x200, R24 ;  /* 0x000002001b1b7824 */ /* 0x000fc800078e0218 */
[----:B-1----:R-:W-:-:S05]  /*0aa0*/  IMAD.WIDE.U32 R2, R27, 0x8, R2 ;  /* 0x000000081b027825 */ /* 0x002fca00078e0002 */
[----:B------:R-:W-:Y:S01]  /*0ab0*/  STG.E.64 desc[UR36][R2.64], RZ ;  /* 0x000000ff02007986 */ /* 0x000fe2000c101b24 */
[----:B------:R-:W-:Y:S05]  /*0ac0*/  EXIT ;  /* 0x000000000000794d */ /* 0x000fea0003800000 */
.L_x_31938:
        /* <DEDUP_REMOVED lines=11> */
.L_x_40185:


//--------------------- .text._ZN2at6native29vectorized_elementwise_kernelILi2EZZZNS0_67_GLOBAL__N__bb565c37_34_ValidateCompressedIndicesKernel_cu_33a4b88b42_validate_compressed_sparse_indices_kernelILNS2_8CDimNameE0ENS2_18CUDAKernelLauncherENS2_14EmptyVecKernelENS2_8DummyVecELm0EEEvRKNS_6TensorESA_lllENKUlvE0_clEvENKUlvE0_clEvEUllE_St5arrayIPcLm2EEEEviT0_T1_ --------------------------
	.section	.text._ZN2at6native29vectorized_elementwise_kernelILi2EZZZNS0_67_GLOBAL__N__bb565c37_34_ValidateCompressedIndicesKernel_cu_33a4b88b42_validate_compressed_sparse_indices_kernelILNS2_8CDimNameE0ENS2_18CUDAKernelLauncherENS2_14EmptyVecKernelENS2_8DummyVecELm0EEEvRKNS_6TensorESA_lllENKUlvE0_clEvENKUlvE0_clEvEUllE_St5arrayIPcLm2EEEEviT0_T1_,"ax",@progbits
	.align	128
        .global         _ZN2at6native29vectorized_elementwise_kernelILi2EZZZNS0_67_GLOBAL__N__bb565c37_34_ValidateCompressedIndicesKernel_cu_33a4b88b42_validate_compressed_sparse_indices_kernelILNS2_8CDimNameE0ENS2_18CUDAKernelLauncherENS2_14EmptyVecKernelENS2_8DummyVecELm0EEEvRKNS_6TensorESA_lllENKUlvE0_clEvENKUlvE0_clEvEUllE_St5arrayIPcLm2EEEEviT0_T1_
        .type           _ZN2at6native29vectorized_elementwise_kernelILi2EZZZNS0_67_GLOBAL__N__bb565c37_34_ValidateCompressedIndicesKernel_cu_33a4b88b42_validate_compressed_sparse_indices_kernelILNS2_8CDimNameE0ENS2_18CUDAKernelLauncherENS2_14EmptyVecKernelENS2_8DummyVecELm0EEEvRKNS_6TensorESA_lllENKUlvE0_clEvENKUlvE0_clEvEUllE_St5arrayIPcLm2EEEEviT0_T1_,@function
        .size           _ZN2at6native29vectorized_elementwise_kernelILi2EZZZNS0_67_GLOBAL__N__bb565c37_34_ValidateCompressedIndicesKernel_cu_33a4b88b42_validate_compressed_sparse_indices_kernelILNS2_8CDimNameE0ENS2_18CUDAKernelLauncherENS2_14EmptyVecKernelENS2_8DummyVecELm0EEEvRKNS_6TensorESA_lllENKUlvE0_clEvENKUlvE0_clEvEUllE_St5arrayIPcLm2EEEEviT0_T1_,(.L_x_40186 - _ZN2at6native29vectorized_elementwise_kernelILi2EZZZNS0_67_GLOBAL__N__bb565c37_34_ValidateCompressedIndicesKernel_cu_33a4b88b42_validate_compressed_sparse_indices_kernelILNS2_8CDimNameE0ENS2_18CUDAKernelLauncherENS2_14EmptyVecKernelENS2_8DummyVecELm0EEEvRKNS_6TensorESA_lllENKUlvE0_clEvENKUlvE0_clEvEUllE_St5arrayIPcLm2EEEEviT0_T1_)
        .other          _ZN2at6native29vectorized_elementwise_kernelILi2EZZZNS0_67_GLOBAL__N__bb565c37_34_ValidateCompressedIndicesKernel_cu_33a4b88b42_validate_compressed_sparse_indices_kernelILNS2_8CDimNameE0ENS2_18CUDAKernelLauncherENS2_14EmptyVecKernelENS2_8DummyVecELm0EEEvRKNS_6TensorESA_lllENKUlvE0_clEvENKUlvE0_clEvEUllE_St5arrayIPcLm2EEEEviT0_T1_,@"STO_CUDA_ENTRY STV_DEFAULT"
_ZN2at6native29vectorized_elementwise_kernelILi2EZZZNS0_67_GLOBAL__N__bb565c37_34_ValidateCompressedIndicesKernel_cu_33a4b88b42_validate_compressed_sparse_indices_kernelILNS2_8CDimNameE0ENS2_18CUDAKernelLauncherENS2_14EmptyVecKernelENS2_8DummyVecELm0EEEvRKNS_6TensorESA_lllENKUlvE0_clEvENKUlvE0_clEvEUllE_St5arrayIPcLm2EEEEviT0_T1_:
.text._ZN2at6native29vectorized_elementwise_kernelILi2EZZZNS0_67_GLOBAL__N__bb565c37_34_ValidateCompressedIndicesKernel_cu_33a4b88b42_validate_compressed_sparse_indices_kernelILNS2_8CDimNameE0ENS2_18CUDAKernelLauncherENS2_14EmptyVecKernelENS2_8DummyVecELm0EEEvRKNS_6TensorESA_lllENKUlvE0_clEvENKUlvE0_clEvEUllE_St5arrayIPcLm2EEEEviT0_T1_:
        /* <DEDUP_REMOVED lines=90> */
.L_x_31941:
[----:B------:R-:W-:Y:S05]  /*05a0*/  BSYNC.RECONVERGENT B6 ;  /* 0x0000000000067941 */ /* 0x000fea0003800200 */
.L_x_31940:
        /* <DEDUP_REMOVED lines=26> */
.L_x_31943:
[----:B------:R-:W-:Y:S05]  /*0750*/  BSYNC.RECONVERGENT B6 ;  /* 0x0000000000067941 */ /* 0x000fea0003800200 */
.L_x_31942:
        /* <DEDUP_REMOVED lines=26> */
.L_x_31945:
[----:B------:R-:W-:Y:S05]  /*0900*/  BSYNC.RECONVERGENT B6 ;  /* 0x0000000000067941 */ /* 0x000fea0003800200 */
.L_x_31944:
        /* <DEDUP_REMOVED lines=26> */
.L_x_31947:
[----:B------:R-:W-:Y:S05]  /*0ab0*/  BSYNC.RECONVERGENT B6 ;  /* 0x0000000000067941 */ /* 0x000fea0003800200 */
.L_x_31946:
        /* <DEDUP_REMOVED lines=26> */
.L_x_31949:
[----:B------:R-:W-:Y:S05]  /*0c60*/  BSYNC.RECONVERGENT B6 ;  /* 0x0000000000067941 */ /* 0x000fea0003800200 */
.L_x_31948:
        /* <DEDUP_REMOVED lines=26> */
.L_x_31951:
[----:B------:R-:W-:Y:S05]  /*0e10*/  BSYNC.RECONVERGENT B6 ;  /* 0x0000000000067941 */ /* 0x000fea0003800200 */
.L_x_31950:
        /* <DEDUP_REMOVED lines=26> */
.L_x_31953:
[----:B------:R-:W-:Y:S05]  /*0fc0*/  BSYNC.RECONVERGENT B6 ;  /* 0x0000000000067941 */ /* 0x000fea0003800200 */
.L_x_31952:
        /* <DEDUP_REMOVED lines=26> */
.L_x_31955:
[----:B------:R-:W-:Y:S05]  /*1170*/  BSYNC.RECONVERGENT B6 ;  /* 0x0000000000067941 */ /* 0x000fea0003800200 */
.L_x_31954:
        /* <DEDUP_REMOVED lines=16> */
.L_x_31958:
[----:B------:R-:W-:-:S13]  /*1280*/  ISETP.GE.U32.AND P0, PT, R33, R32, PT ;  /* 0x000000202100720c */ /* 0x000fda0003f06070 */
[----:B------:R-:W-:Y:S05]  /*1290*/  @P0 BRA `(.L_x_31960) ;  /* 0x0000000000300947 */ /* 0x000fea0003800000 */
[----:B0-----:R-:W0:Y:S01]  /*12a0*/  LDC.64 R4, c[0x0][0x3a0] ;  /* 0x0000e800ff047b82 */ /* 0x001e220000000a00 */
[----:B------:R-:W-:Y:S02]  /*12b0*/  IMAD.IADD R3, R2, 0x1, R33 ;  /* 0x0000000102037824 */ /* 0x000fe400078e0221 */
[----:B------:R-:W-:Y:S02]  /*12c0*/  VIADD R33, R33, 0x80 ;  /* 0x0000008021217836 */ /* 0x000fe40000000000 */
[----:B0-----:R-:W-:-:S05]  /*12d0*/  IMAD.WIDE.U32 R4, R3, 0x8, R4 ;  /* 0x0000000803047825 */ /* 0x001fca00078e0004 */
[----:B------:R1:W-:Y:S02]  /*12e0*/  STG.E.64 desc[UR36][R4.64], RZ ;  /* 0x000000ff04007986 */ /* 0x0003e4000c101b24 */
.L_x_31959:
[----:B------:R-:W-:-:S13]  /*12f0*/  ISETP.GE.U32.AND P0, PT, R33, R32, PT ;  /* 0x000000202100720c */ /* 0x000fda0003f06070 */
[----:B------:R-:W-:Y:S05]  /*1300*/  @P0 BRA `(.L_x_31961) ;  /* 0x0000000000300947 */ /* 0x000fea0003800000 */
[----:B01----:R-:W0:Y:S01]  /*1310*/  LDC.64 R4, c[0x0][0x3a0] ;  /* 0x0000e800ff047b82 */ /* 0x003e220000000a00 */
[----:B------:R-:W-:Y:S02]  /*1320*/  IMAD.IADD R3, R2, 0x1, R33 ;  /* 0x0000000102037824 */ /* 0x000fe400078e0221 */
[----:B------:R-:W-:Y:S02]  /*1330*/  VIADD R33, R33, 0x80 ;  /* 0x0000008021217836 */ /* 0x000fe40000000000 */
[----:B0-----:R-:W-:-:S05]  /*1340*/  IMAD.WIDE.U32 R4, R3, 0x8, R4 ;  /* 0x0000000803047825 */ /* 0x001fca00078e0004 */
[----:B------:R1:W-:Y:S02]  /*1350*/  STG.E.64 desc[UR36][R4.64], RZ ;  /* 0x000000ff04007986 */ /* 0x0003e4000c101b24 */
.L_x_31960:
[----:B------:R-:W-:-:S13]  /*1360*/  ISETP.GE.U32.AND P0, PT, R33, R32, PT ;  /* 0x000000202100720c */ /* 0x000fda0003f06070 */
[----:B------:R-:W-:Y:S05]  /*1370*/  @P0 BRA `(.L_x_31962) ;  /* 0x0000000000340947 */ /* 0x000fea0003800000 */
[----:B01----:R-:W0:Y:S01]  /*1380*/  LDC.64 R4, c[0x0][0x3a0] ;  /* 0x0000e800ff047b82 */ /* 0x003e220000000a00 */
[----:B------:R-:W-:Y:S01]  /*1390*/  IADD3 R3, PT, PT, R2, R33, RZ ;  /* 0x0000002102037210 */ /* 0x000fe20007ffe0ff */
[----:B------:R-:W-:-:S04]  /*13a0*/  VIADD R33, R33, 0x80 ;  /* 0x0000008021217836 */ /* 0x000fc80000000000 */
[----:B0-----:R-:W-:-:S05]  /*13b0*/  IMAD.WIDE.U32 R4, R3, 0x8, R4 ;  /* 0x0000000803047825 */ /* 0x001fca00078e0004 */
[----:B------:R2:W-:Y:S02]  /*13c0*/  STG.E.64 desc[UR36][R4.64], RZ ;  /* 0x000000ff04007986 */ /* 0x0005e4000c101b24 */
.L_x_31961:
        /* <DEDUP_REMOVED lines=8> */
.L_x_31962:
[----:B------:R-:W-:Y:S05]  /*1450*/  BSYNC.RELIABLE B1 ;  /* 0x0000000000017941 */ /* 0x000fea0003800100 */
.L_x_31957:
[----:B------:R-:W-:-:S13]  /*1460*/  ISETP.GE.U32.AND P0, PT, R33, R32, PT ;  /* 0x000000202100720c */ /* 0x000fda0003f06070 */
[----:B012---:R-:W0:Y:S01]  /*1470*/  @!P0 LDC.64 R4, c[0x0][0x3a0] ;  /* 0x0000e800ff048b82 */ /* 0x007e220000000a00 */
[----:B------:R-:W-:Y:S01]  /*1480*/  @!P0 IMAD.IADD R3, R2, 0x1, R33 ;  /* 0x0000000102038824 */ /* 0x000fe200078e0221 */
[----:B------:R-:W-:-:S03]  /*1490*/  @!P0 IADD3 R33, PT, PT, R33, 0x80, RZ ;  /* 0x0000008021218810 */ /* 0x000fc60007ffe0ff */
[----:B0-----:R-:W-:-:S05]  /*14a0*/  @!P0 IMAD.WIDE.U32 R4, R3, 0x8, R4 ;  /* 0x0000000803048825 */ /* 0x001fca00078e0004 */
[----:B------:R3:W-:Y:S02]  /*14b0*/  @!P0 STG.E.64 desc[UR36][R4.64], RZ ;  /* 0x000000ff04008986 */ /* 0x0007e4000c101b24 */
.L_x_31963:
[----:B------:R-:W-:Y:S05]  /*14c0*/  BSYNC.RECONVERGENT B0 ;  /* 0x0000000000007941 */ /* 0x000fea0003800200 */
.L_x_31956:
[----:B------:R-:W-:-:S13]  /*14d0*/  ISETP.GE.U32.AND P0, PT, R33, R32, PT ;  /* 0x000000202100720c */ /* 0x000fda0003f06070 */
[----:B------:R-:W-:Y:S05]  /*14e0*/  @P0 EXIT ;  /* 0x000000000000094d */ /* 0x000fea0003800000 */
[----:B0123--:R-:W0:Y:S01]  /*14f0*/  LDC.64 R4, c[0x0][0x3a0] ;  /* 0x0000e800ff047b82 */ /* 0x00fe220000000a00 */
[----:B------:R-:W-:-:S04]  /*1500*/  IMAD.IADD R3, R2, 0x1, R33 ;  /* 0x0000000102037824 */ /* 0x000fc800078e0221 */
[----:B0-----:R-:W-:-:S05]  /*1510*/  IMAD.WIDE.U32 R2, R3, 0x8, R4 ;  /* 0x0000000803027825 */ /* 0x001fca00078e0004 */
[----:B------:R-:W-:Y:S01]  /*1520*/  STG.E.64 desc[UR36][R2.64], RZ ;  /* 0x000000ff02007986 */ /* 0x000fe2000c101b24 */
[----:B------:R-:W-:Y:S05]  /*1530*/  EXIT ;  /* 0x000000000000794d */ /* 0x000fea0003800000 */
.L_x_31939:
        /* <DEDUP_REMOVED lines=32> */
.L_x_31965:
[----:B------:R-:W-:Y:S05]  /*1740*/  BSYNC.RECONVERGENT B6 ;  /* 0x0000000000067941 */ /* 0x000fea0003800200 */
.L_x_31964:
        /* <DEDUP_REMOVED lines=24> */
.L_x_31967:
[----:B------:R-:W-:Y:S05]  /*18d0*/  BSYNC.RECONVERGENT B6 ;  /* 0x0000000000067941 */ /* 0x000fea0003800200 */
.L_x_31966:
        /* <DEDUP_REMOVED lines=24> */
.L_x_31969:
[----:B------:R-:W-:Y:S05]  /*1a60*/  BSYNC.RECONVERGENT B6 ;  /* 0x0000000000067941 */ /* 0x000fea0003800200 */
.L_x_31968:
        /* <DEDUP_REMOVED lines=24> */
.L_x_31971:
[----:B------:R-:W-:Y:S05]  /*1bf0*/  BSYNC.RECONVERGENT B6 ;  /* 0x0000000000067941 */ /* 0x000fea0003800200 */
.L_x_31970:
        /* <DEDUP_REMOVED lines=24> */
.L_x_31973:
[----:B------:R-:W-:Y:S05]  /*1d80*/  BSYNC.RECONVERGENT B6 ;  /* 0x0000000000067941 */ /* 0x000fea0003800200 */
.L_x_31972:
        /* <DEDUP_REMOVED lines=24> */
.L_x_31975:
[----:B------:R-:W-:Y:S05]  /*1f10*/  BSYNC.RECONVERGENT B6 ;  /* 0x0000000000067941 */ /* 0x000fea0003800200 */
.L_x_31974:
        /* <DEDUP_REMOVED lines=24> */
.L_x_31977:
[----:B------:R-:W-:Y:S05]  /*20a0*/  BSYNC.RECONVERGENT B6 ;  /* 0x0000000000067941 */ /* 0x000fea0003800200 */
.L_x_31976:
        /* <DEDUP_REMOVED lines=24> */
.L_x_31979:
[----:B------:R-:W-:Y:S05]  /*2230*/  BSYNC.RECONVERGENT B6 ;  /* 0x0000000000067941 */ /* 0x000fea0003800200 */
.L_x_31978:
        /* <DEDUP_REMOVED lines=8> */
.L_x_31980:
        /* <DEDUP_REMOVED lines=12> */
.L_x_40186:


//--------------------- .text._ZN2at6native29vectorized_elementwise_kernelILi4EZZZNS0_67_GLOBAL__N__bb565c37_34_ValidateCompressedIndicesKernel_cu_33a4b88b42_validate_compressed_sparse_indices_kernelILNS2_8CDimNameE0ENS2_18CUDAKernelLauncherENS2_14EmptyVecKernelENS2_8DummyVecELm0EEEvRKNS_6TensorESA_lllENKUlvE0_clEvENKUlvE0_clEvEUllE_St5arrayIPcLm2EEEEviT0_T1_ --------------------------
	.section	.text._ZN2at6native29vectorized_elementwise_kernelILi4EZZZNS0_67_GLOBAL__N__bb565c37_34_ValidateCompressedIndicesKernel_cu_33a4b88b42_validate_compressed_sparse_indices_kernelILNS2_8CDimNameE0ENS2_18CUDAKernelLauncherENS2_14EmptyVecKernelENS2_8DummyVecELm0EEEvRKNS_6TensorESA_lllENKUlvE0_clEvENKUlvE0_clEvEUllE_St5arrayIPcLm2EEEEviT0_T1_,"ax",@progbits
	.align	128
        .global         _ZN2at6native29vectorized_elementwise_kernelILi4EZZZNS0_67_GLOBAL__N__bb565c37_34_ValidateCompressedIndicesKernel_cu_33a4b88b42_validate_compressed_sparse_indices_kernelILNS2_8CDimNameE0ENS2_18CUDAKernelLauncherENS2_14EmptyVecKernelENS2_8DummyVecELm0EEEvRKNS_6TensorESA_lllENKUlvE0_clEvENKUlvE0_clEvEUllE_St5arrayIPcLm2EEEEviT0_T1_
        .type           _ZN2at6native29vectorized_elementwise_kernelILi4EZZZNS0_67_GLOBAL__N__bb565c37_34_ValidateCompressedIndicesKernel_cu_33a4b88b42_validate_compressed_sparse_indices_kernelILNS2_8CDimNameE0ENS2_18CUDAKernelLauncherENS2_14EmptyVecKernelENS2_8DummyVecELm0EEEvRKNS_6TensorESA_lllENKUlvE0_clEvENKUlvE0_clEvEUllE_St5arrayIPcLm2EEEEviT0_T1_,@function
        .size           _ZN2at6native29vectorized_elementwise_kernelILi4EZZZNS0_67_GLOBAL__N__bb565c37_34_ValidateCompressedIndicesKernel_cu_33a4b88b42_validate_compressed_sparse_indices_kernelILNS2_8CDimNameE0ENS2_18CUDAKernelLauncherENS2_14EmptyVecKernelENS2_8DummyVecELm0EEEvRKNS_6TensorESA_lllENKUlvE0_clEvENKUlvE0_clEvEUllE_St5arrayIPcLm2EEEEviT0_T1_,(.L_x_40187 - _ZN2at6native29vectorized_elementwise_kernelILi4EZZZNS0_67_GLOBAL__N__bb565c37_34_ValidateCompressedIndicesKernel_cu_33a4b88b42_validate_compressed_sparse_indices_kernelILNS2_8CDimNameE0ENS2_18CUDAKernelLauncherENS2_14EmptyVecKernelENS2_8DummyVecELm0EEEvRKNS_6TensorESA_lllENKUlvE0_clEvENKUlvE0_clEvEUllE_St5arrayIPcLm2EEEEviT0_T1_)
        .other          _ZN2at6native29vectorized_elementwise_kernelILi4EZZZNS0_67_GLOBAL__N__bb565c37_34_ValidateCompressedIndicesKernel_cu_33a4b88b42_validate_compressed_sparse_indices_kernelILNS2_8CDimNameE0ENS2_18CUDAKernelLauncherENS2_14EmptyVecKernelENS2_8DummyVecELm0EEEvRKNS_6TensorESA_lllENKUlvE0_clEvENKUlvE0_clEvEUllE_St5arrayIPcLm2EEEEviT0_T1_,@"STO_CUDA_ENTRY STV_DEFAULT"
_ZN2at6native29vectorized_elementwise_kernelILi4EZZZNS0_67_GLOBAL__N__bb565c37_34_ValidateCompressedIndicesKernel_cu_33a4b88b42_validate_compressed_sparse_indices_kernelILNS2_8CDimNameE0ENS2_18CUDAKernelLauncherENS2_14EmptyVecKernelENS2_8DummyVecELm0EEEvRKNS_6TensorESA_lllENKUlvE0_clEvENKUlvE0_clEvEUllE_St5arrayIPcLm2EEEEviT0_T1_:
.text._ZN2at6native29vectorized_elementwise_kernelILi4EZZZNS0_67_GLOBAL__N__bb565c37_34_ValidateCompressedIndicesKernel_cu_33a4b88b42_validate_compressed_sparse_indices_kernelILNS2_8CDimNameE0ENS2_18CUDAKernelLauncherENS2_14EmptyVecKernelENS2_8DummyVecELm0EEEvRKNS_6TensorESA_lllENKUlvE0_clEvENKUlvE0_clEvEUllE_St5arrayIPcLm2EEEEviT0_T1_:
        /* <DEDUP_REMOVED lines=90> */
.L_x_31983:
[----:B------:R-:W-:Y:S05]  /*05a0*/  BSYNC.RECONVERGENT B6 ;  /* 0x0000000000067941 */ /* 0x000fea0003800200 */
.L_x_31982:
        /* <DEDUP_REMOVED lines=26> */
.L_x_31985:
[----:B------:R-:W-:Y:S05]  /*0750*/  BSYNC.RECONVERGENT B6 ;  /* 0x0000000000067941 */ /* 0x000fea0003800200 */
.L_x_31984:
        /* <DEDUP_REMOVED lines=26> */
.L_x_31987:
[----:B------:R-:W-:Y:S05]  /*0900*/  BSYNC.RECONVERGENT B6 ;  /* 0x0000000000067941 */ /* 0x000fea0003800200 */
.L_x_31986:
        /* <DEDUP_REMOVED lines=26> */
.L_x_31989:
[----:B------:R-:W-:Y:S05]  /*0ab0*/  BSYNC.RECONVERGENT B6 ;  /* 0x0000000000067941 */ /* 0x000fea0003800200 */
.L_x_31988:
        /* <DEDUP_REMOVED lines=26> */
.L_x_31991:
[----:B------:R-:W-:Y:S05]  /*0c60*/  BSYNC.RECONVERGENT B6 ;  /* 0x0000000000067941 */ /* 0x000fea0003800200 */
.L_x_31990:
        /* <DEDUP_REMOVED lines=26> */
.L_x_31993:
[----:B------:R-:W-:Y:S05]  /*0e10*/  BSYNC.RECONVERGENT B6 ;  /* 0x0000000000067941 */ /* 0x000fea0003800200 */
.L_x_31992:
        /* <DEDUP_REMOVED lines=26> */
.L_x_31995:
[----:B------:R-:W-:Y:S05]  /*0fc0*/  BSYNC.RECONVERGENT B6 ;  /* 0x0000000000067941 */ /* 0x000fea0003800200 */
.L_x_31994:
        /* <DEDUP_REMOVED lines=26> */
.L_x_31997:
[----:B------:R-:W-:Y:S05]  /*1170*/  BSYNC.RECONVERGENT B6 ;  /* 0x0000000000067941 */ /* 0x000fea0003800200 */
.L_x_31996:
        /* <DEDUP_REMOVED lines=16> */
.L_x_32000:
[----:B------:R-:W-:-:S13]  /*1280*/  ISETP.GE.U32.AND P0, PT, R33, R32, PT ;  /* 0x000000202100720c */ /* 0x000fda0003f06070 */
[----:B------:R-:W-:Y:S05]  /*1290*/  @P0 BRA `(.L_x_32002) ;  /* 0x0000000000300947 */ /* 0x000fea0003800000 */
[----:B0-----:R-:W0:Y:S01]  /*12a0*/  LDC.64 R4, c[0x0][0x3a0] ;  /* 0x0000e800ff047b82 */ /* 0x001e220000000a00 */
[----:B------:R-:W-:Y:S02]  /*12b0*/  IMAD.IADD R3, R2, 0x1, R33 ;  /* 0x0000000102037824 */ /* 0x000fe400078e0221 */
[----:B------:R-:W-:Y:S02]  /*12c0*/  VIADD R33, R33, 0x80 ;  /* 0x0000008021217836 */ /* 0x000fe40000000000 */
[----:B0-----:R-:W-:-:S05]  /*12d0*/  IMAD.WIDE.U32 R4, R3, 0x8, R4 ;  /* 0x0000000803047825 */ /* 0x001fca00078e0004 */
[----:B------:R1:W-:Y:S02]  /*12e0*/  STG.E.64 desc[UR36][R4.64], RZ ;  /* 0x000000ff04007986 */ /* 0x0003e4000c101b24 */
.L_x_32001:
[----:B------:R-:W-:-:S13]  /*12f0*/  ISETP.GE.U32.AND P0, PT, R33, R32, PT ;  /* 0x000000202100720c */ /* 0x000fda0003f06070 */
[----:B------:R-:W-:Y:S05]  /*1300*/  @P0 BRA `(.L_x_32003) ;  /* 0x0000000000300947 */ /* 0x000fea0003800000 */
[----:B01----:R-:W0:Y:S01]  /*1310*/  LDC.64 R4, c[0x0][0x3a0] ;  /* 0x0000e800ff047b82 */ /* 0x003e220000000a00 */
[----:B------:R-:W-:Y:S02]  /*1320*/  IMAD.IADD R3, R2, 0x1, R33 ;  /* 0x0000000102037824 */ /* 0x000fe400078e0221 */
[----:B------:R-:W-:Y:S02]  /*1330*/  VIADD R33, R33, 0x80 ;  /* 0x0000008021217836 */ /* 0x000fe40000000000 */
[----:B0-----:R-:W-:-:S05]  /*1340*/  IMAD.WIDE.U32 R4, R3, 0x8, R4 ;  /* 0x0000000803047825 */ /* 0x001fca00078e0004 */
[----:B------:R1:W-:Y:S02]  /*1350*/  STG.E.64 desc[UR36][R4.64], RZ ;  /* 0x000000ff04007986 */ /* 0x0003e4000c101b24 */
.L_x_32002:
[----:B------:R-:W-:-:S13]  /*1360*/  ISETP.GE.U32.AND P0, PT, R33, R32, PT ;  /* 0x000000202100720c */ /* 0x000fda0003f06070 */
[----:B------:R-:W-:Y:S05]  /*1370*/  @P0 BRA `(.L_x_32004) ;  /* 0x0000000000340947 */ /* 0x000fea0003800000 */
[----:B01----:R-:W0:Y:S01]  /*1380*/  LDC.64 R4, c[0x0][0x3a0] ;  /* 0x0000e800ff047b82 */ /* 0x003e220000000a00 */
[----:B------:R-:W-:Y:S01]  /*1390*/  IADD3 R3, PT, PT, R2, R33, RZ ;  /* 0x0000002102037210 */ /* 0x000fe20007ffe0ff */
[----:B------:R-:W-:-:S04]  /*13a0*/  VIADD R33, R33, 0x80 ;  /* 0x0000008021217836 */ /* 0x000fc80000000000 */
[----:B0-----:R-:W-:-:S05]  /*13b0*/  IMAD.WIDE.U32 R4, R3, 0x8, R4 ;  /* 0x0000000803047825 */ /* 0x001fca00078e0004 */
[----:B------:R2:W-:Y:S02]  /*13c0*/  STG.E.64 desc[UR36][R4.64], RZ ;  /* 0x000000ff04007986 */ /* 0x0005e4000c101b24 */
.L_x_32003:
        /* <DEDUP_REMOVED lines=8> */
.L_x_32004:
[----:B------:R-:W-:Y:S05]  /*1450*/  BSYNC.RELIABLE B1 ;  /* 0x0000000000017941 */ /* 0x000fea0003800100 */
.L_x_31999:
[----:B------:R-:W-:-:S13]  /*1460*/  ISETP.GE.U32.AND P0, PT, R33, R32, PT ;  /* 0x000000202100720c */ /* 0x000fda0003f06070 */
[----:B012---:R-:W0:Y:S01]  /*1470*/  @!P0 LDC.64 R4, c[0x0][0x3a0] ;  /* 0x0000e800ff048b82 */ /* 0x007e220000000a00 */
[----:B------:R-:W-:Y:S01]  /*1480*/  @!P0 IMAD.IADD R3, R2, 0x1, R33 ;  /* 0x0000000102038824 */ /* 0x000fe200078e0221 */
[----:B------:R-:W-:-:S03]  /*1490*/  @!P0 IADD3 R33, PT, PT, R33, 0x80, RZ ;  /* 0x0000008021218810 */ /* 0x000fc60007ffe0ff */
[----:B0-----:R-:W-:-:S05]  /*14a0*/  @!P0 IMAD.WIDE.U32 R4, R3, 0x8, R4 ;  /* 0x0000000803048825 */ /* 0x001fca00078e0004 */
[----:B------:R3:W-:Y:S02]  /*14b0*/  @!P0 STG.E.64 desc[UR36][R4.64], RZ ;  /* 0x000000ff04008986 */ /* 0x0007e4000c101b24 */
.L_x_32005:
[----:B------:R-:W-:Y:S05]  /*14c0*/  BSYNC.RECONVERGENT B0 ;  /* 0x0000000000007941 */ /* 0x000fea0003800200 */
.L_x_31998:
[----:B------:R-:W-:-:S13]  /*14d0*/  ISETP.GE.U32.AND P0, PT, R33, R32, PT ;  /* 0x000000202100720c */ /* 0x000fda0003f06070 */
[----:B------:R-:W-:Y:S05]  /*14e0*/  @P0 EXIT ;  /* 0x000000000000094d */ /* 0x000fea0003800000 */
[----:B0123--:R-:W0:Y:S01]  /*14f0*/  LDC.64 R4, c[0x0][0x3a0] ;  /* 0x0000e800ff047b82 */ /* 0x00fe220000000a00 */
[----:B------:R-:W-:-:S04]  /*1500*/  IMAD.IADD R3, R2, 0x1, R33 ;  /* 0x0000000102037824 */ /* 0x000fc800078e0221 */
[----:B0-----:R-:W-:-:S05]  /*1510*/  IMAD.WIDE.U32 R2, R3, 0x8, R4 ;  /* 0x0000000803027825 */ /* 0x001fca00078e0004 */
[----:B------:R-:W-:Y:S01]  /*1520*/  STG.E.64 desc[UR36][R2.64], RZ ;  /* 0x000000ff02007986 */ /* 0x000fe2000c101b24 */
[----:B------:R-:W-:Y:S05]  /*1530*/  EXIT ;  /* 0x000000000000794d */ /* 0x000fea0003800000 */
.L_x_31981:
        /* <DEDUP_REMOVED lines=30> */
.L_x_32007:
[----:B------:R-:W-:Y:S05]  /*1720*/  BSYNC.RECONVERGENT B6 ;  /* 0x0000000000067941 */ /* 0x000fea0003800200 */
.L_x_32006:
        /* <DEDUP_REMOVED lines=24> */
.L_x_32009:
[----:B------:R-:W-:Y:S05]  /*18b0*/  BSYNC.RECONVERGENT B6 ;  /* 0x0000000000067941 */ /* 0x000fea0003800200 */
.L_x_32008:
        /* <DEDUP_REMOVED lines=24> */
.L_x_32011:
[----:B------:R-:W-:Y:S05]  /*1a40*/  BSYNC.RECONVERGENT B6 ;  /* 0x0000000000067941 */ /* 0x000fea0003800200 */
.L_x_32010:
        /* <DEDUP_REMOVED lines=24> */
.L_x_32013:
[----:B------:R-:W-:Y:S05]  /*1bd0*/  BSYNC.RECONVERGENT B6 ;  /* 0x0000000000067941 */ /* 0x000fea0003800200 */
.L_x_32012:
        /* <DEDUP_REMOVED lines=24> */
.L_x_32015:
[----:B------:R-:W-:Y:S05]  /*1d60*/  BSYNC.RECONVERGENT B6 ;  /* 0x0000000000067941 */ /* 0x000fea0003800200 */
.L_x_32014:
        /* <DEDUP_REMOVED lines=24> */
.L_x_32017:
[----:B------:R-:W-:Y:S05]  /*1ef0*/  BSYNC.RECONVERGENT B6 ;  /* 0x0000000000067941 */ /* 0x000fea0003800200 */
.L_x_32016:
        /* <DEDUP_REMOVED lines=24> */
.L_x_32019:
[----:B------:R-:W-:Y:S05]  /*2080*/  BSYNC.RECONVERGENT B6 ;  /* 0x0000000000067941 */ /* 0x000fea0003800200 */
.L_x_32018:
        /* <DEDUP_REMOVED lines=24> */
.L_x_32021:
[----:B------:R-:W-:Y:S05]  /*2210*/  BSYNC.RECONVERGENT B6 ;  /* 0x0000000000067941 */ /* 0x000fea0003800200 */
.L_x_32020:
[----:B------:R-:W0:Y:S02]  /*2220*/  LDC.64 R4, c[0x0][0x3a0] ;  /* 0x0000e800ff047b82 */ /* 0x000e240000000a00 */
[----:B0-----:R-:W-:-:S04]  /*2230*/  IMAD.WIDE.U32 R2, R2, 0x8, R4 ;  /* 0x0000000802027825 */ /* 0x001fc800078e0004 */
[----:B------:R-:W-:-:S05]  /*2240*/  IMAD.WIDE.U32 R2, R32, 0x20, R2 ;  /* 0x0000002020027825 */ /* 0x000fca00078e0002 */
[----:B------:R-:W-:Y:S04]  /*2250*/  STG.E.ENL2.256 desc[UR36][R2.64], RZ, RZ ;  /* 0xf80000ff02ff797f */ /* 0x000fe8000f121824 */
[----:B------:R-:W-:Y:S01]  /*2260*/  STG.E.ENL2.256 desc[UR36][R2.64+0x1000], RZ, RZ ;  /* 0xf80080ff02ff797f */ /* 0x000fe2000f121824 */
[----:B------:R-:W-:Y:S05]  /*2270*/  EXIT ;  /* 0x000000000000794d */ /* 0x000fea0003800000 */
.L_x_32022:
        /* <DEDUP_REMOVED lines=16> */
.L_x_40187:


//--------------------- .text._ZN2at6native29vectorized_elementwise_kernelILi8EZZZNS0_67_GLOBAL__N__bb565c37_34_ValidateCompressedIndicesKernel_cu_33a4b88b42_validate_compressed_sparse_indices_kernelILNS2_8CDimNameE0ENS2_18CUDAKernelLauncherENS2_14EmptyVecKernelENS2_8DummyVecELm0EEEvRKNS_6TensorESA_lllENKUlvE0_clEvENKUlvE0_clEvEUllE_St5arrayIPcLm2EEEEviT0_T1_ --------------------------
	.section	.text._ZN2at6native29vectorized_elementwise_kernelILi8EZZZNS0_67_GLOBAL__N__bb565c37_34_ValidateCompressedIndicesKernel_cu_33a4b88b42_validate_compressed_sparse_indices_kernelILNS2_8CDimNameE0ENS2_18CUDAKernelLauncherENS2_14EmptyVecKernelENS2_8DummyVecELm0EEEvRKNS_6TensorESA_lllENKUlvE0_clEvENKUlvE0_clEvEUllE_St5arrayIPcLm2EEEEviT0_T1_,"ax",@progbits
	.align	128
        .global         _ZN2at6native29vectorized_elementwise_kernelILi8EZZZNS0_67_GLOBAL__N__bb565c37_34_ValidateCompressedIndicesKernel_cu_33a4b88b42_validate_compressed_sparse_indices_kernelILNS2_8CDimNameE0ENS2_18CUDAKernelLauncherENS2_14EmptyVecKernelENS2_8DummyVecELm0EEEvRKNS_6TensorESA_lllENKUlvE0_clEvENKUlvE0_clEvEUllE_St5arrayIPcLm2EEEEviT0_T1_
        .type           _ZN2at6native29vectorized_elementwise_kernelILi8EZZZNS0_67_GLOBAL__N__bb565c37_34_ValidateCompressedIndicesKernel_cu_33a4b88b42_validate_compressed_sparse_indices_kernelILNS2_8CDimNameE0ENS2_18CUDAKernelLauncherENS2_14EmptyVecKernelENS2_8DummyVecELm0EEEvRKNS_6TensorESA_lllENKUlvE0_clEvENKUlvE0_clEvEUllE_St5arrayIPcLm2EEEEviT0_T1_,@function
        .size           _ZN2at6native29vectorized_elementwise_kernelILi8EZZZNS0_67_GLOBAL__N__bb565c37_34_ValidateCompressedIndicesKernel_cu_33a4b88b42_validate_compressed_sparse_indices_kernelILNS2_8CDimNameE0ENS2_18CUDAKernelLauncherENS2_14EmptyVecKernelENS2_8DummyVecELm0EEEvRKNS_6TensorESA_lllENKUlvE0_clEvENKUlvE0_clEvEUllE_St5arrayIPcLm2EEEEviT0_T1_,(.L_x_40188 - _ZN2at6native29vectorized_elementwise_kernelILi8EZZZNS0_67_GLOBAL__N__bb565c37_34_ValidateCompressedIndicesKernel_cu_33a4b88b42_validate_compressed_sparse_indices_kernelILNS2_8CDimNameE0ENS2_18CUDAKernelLauncherENS2_14EmptyVecKernelENS2_8DummyVecELm0EEEvRKNS_6TensorESA_lllENKUlvE0_clEvENKUlvE0_clEvEUllE_St5arrayIPcLm2EEEEviT0_T1_)
        .other          _ZN2at6native29vectorized_elementwise_kernelILi8EZZZNS0_67_GLOBAL__N__bb565c37_34_ValidateCompressedIndicesKernel_cu_33a4b88b42_validate_compressed_sparse_indices_kernelILNS2_8CDimNameE0ENS2_18CUDAKernelLauncherENS2_14EmptyVecKernelENS2_8DummyVecELm0EEEvRKNS_6TensorESA_lllENKUlvE0_clEvENKUlvE0_clEvEUllE_St5arrayIPcLm2EEEEviT0_T1_,@"STO_CUDA_ENTRY STV_DEFAULT"
_ZN2at6native29vectorized_elementwise_kernelILi8EZZZNS0_67_GLOBAL__N__bb565c37_34_ValidateCompressedIndicesKernel_cu_33a4b88b42_validate_compressed_sparse_indices_kernelILNS2_8CDimNameE0ENS2_18CUDAKernelLauncherENS2_14EmptyVecKernelENS2_8DummyVecELm0EEEvRKNS_6TensorESA_lllENKUlvE0_clEvENKUlvE0_clEvEUllE_St5arrayIPcLm2EEEEviT0_T1_:
.text._ZN2at6native29vectorized_elementwise_kernelILi8EZZZNS0_67_GLOBAL__N__bb565c37_34_ValidateCompressedIndicesKernel_cu_33a4b88b42_validate_compressed_sparse_indices_kernelILNS2_8CDimNameE0ENS2_18CUDAKernelLauncherENS2_14EmptyVecKernelENS2_8DummyVecELm0EEEvRKNS_6TensorESA_lllENKUlvE0_clEvENKUlvE0_clEvEUllE_St5arrayIPcLm2EEEEviT0_T1_:
        /* <DEDUP_REMOVED lines=90> */
.L_x_32025:
[----:B------:R-:W-:Y:S05]  /*05a0*/  BSYNC.RECONVERGENT B6 ;  /* 0x0000000000067941 */ /* 0x000fea0003800200 */
.L_x_32024:
        /* <DEDUP_REMOVED lines=26> */
.L_x_32027:
[----:B------:R-:W-:Y:S05]  /*0750*/  BSYNC.RECONVERGENT B6 ;  /* 0x0000000000067941 */ /* 0x000fea0003800200 */
.L_x_32026:
        /* <DEDUP_REMOVED lines=26> */
.L_x_32029:
[----:B------:R-:W-:Y:S05]  /*0900*/  BSYNC.RECONVERGENT B6 ;  /* 0x0000000000067941 */ /* 0x000fea0003800200 */
.L_x_32028:
        /* <DEDUP_REMOVED lines=26> */
.L_x_32031:
[----:B------:R-:W-:Y:S05]  /*0ab0*/  BSYNC.RECONVERGENT B6 ;  /* 0x0000000000067941 */ /* 0x000fea0003800200 */
.L_x_32030:
        /* <DEDUP_REMOVED lines=26> */
.L_x_32033:
[----:B------:R-:W-:Y:S05]  /*0c60*/  BSYNC.RECONVERGENT B6 ;  /* 0x0000000000067941 */ /* 0x000fea0003800200 */
.L_x_32032:
        /* <DEDUP_REMOVED lines=26> */
.L_x_32035:
[----:B------:R-:W-:Y:S05]  /*0e10*/  BSYNC.RECONVERGENT B6 ;  /* 0x0000000000067941 */ /* 0x000fea0003800200 */
.L_x_32034:
        /* <DEDUP_REMOVED lines=26> */
.L_x_32037:
[----:B------:R-:W-:Y:S05]  /*0fc0*/  BSYNC.RECONVERGENT B6 ;  /* 0x0000000000067941 */ /* 0x000fea0003800200 */
.L_x_32036:
        /* <DEDUP_REMOVED lines=26> */
.L_x_32039:
[----:B------:R-:W-:Y:S05]  /*1170*/  BSYNC.RECONVERGENT B6 ;  /* 0x0000000000067941 */ /* 0x000fea0003800200 */
.L_x_32038:
        /* <DEDUP_REMOVED lines=16> */
.L_x_32042:
[----:B------:R-:W-:-:S13]  /*1280*/  ISETP.GE.U32.AND P0, PT, R33, R32, PT ;  /* 0x000000202100720c */ /* 0x000fda0003f06070 */
[----:B------:R-:W-:Y:S05]  /*1290*/  @P0 BRA `(.L_x_32044) ;  /* 0x0000000000300947 */ /* 0x000fea0003800000 */
[----:B0-----:R-:W0:Y:S01]  /*12a0*/  LDC.64 R4, c[0x0][0x3a0] ;  /* 0x0000e800ff047b82 */ /* 0x001e220000000a00 */
[----:B------:R-:W-:Y:S02]  /*12b0*/  IMAD.IADD R3, R2, 0x1, R33 ;  /* 0x0000000102037824 */ /* 0x000fe400078e0221 */
[----:B------:R-:W-:Y:S02]  /*12c0*/  VIADD R33, R33, 0x80 ;  /* 0x0000008021217836 */ /* 0x000fe40000000000 */
[----:B0-----:R-:W-:-:S05]  /*12d0*/  IMAD.WIDE.U32 R4, R3, 0x8, R4 ;  /* 0x0000000803047825 */ /* 0x001fca00078e0004 */
[----:B------:R1:W-:Y:S02]  /*12e0*/  STG.E.64 desc[UR36][R4.64], RZ ;  /* 0x000000ff04007986 */ /* 0x0003e4000c101b24 */
.L_x_32043:
[----:B------:R-:W-:-:S13]  /*12f0*/  ISETP.GE.U32.AND P0, PT, R33, R32, PT ;  /* 0x000000202100720c */ /* 0x000fda0003f06070 */
[----:B------:R-:W-:Y:S05]  /*1300*/  @P0 BRA `(.L_x_32045) ;  /* 0x0000000000300947 */ /* 0x000fea0003800000 */
[----:B01----:R-:W0:Y:S01]  /*1310*/  LDC.64 R4, c[0x0][0x3a0] ;  /* 0x0000e800ff047b82 */ /* 0x003e220000000a00 */
[----:B------:R-:W-:Y:S02]  /*1320*/  IMAD.IADD R3, R2, 0x1, R33 ;  /* 0x0000000102037824 */ /* 0x000fe400078e0221 */
[----:B------:R-:W-:Y:S02]  /*1330*/  VIADD R33, R33, 0x80 ;  /* 0x0000008021217836 */ /* 0x000fe40000000000 */
[----:B0-----:R-:W-:-:S05]  /*1340*/  IMAD.WIDE.U32 R4, R3, 0x8, R4 ;  /* 0x0000000803047825 */ /* 0x001fca00078e0004 */
[----:B------:R1:W-:Y:S02]  /*1350*/  STG.E.64 desc[UR36][R4.64], RZ ;  /* 0x000000ff04007986 */ /* 0x0003e4000c101b24 */
.L_x_32044:
[----:B------:R-:W-:-:S13]  /*1360*/  ISETP.GE.U32.AND P0, PT, R33, R32, PT ;  /* 0x000000202100720c */ /* 0x000fda0003f06070 */
[----:B------:R-:W-:Y:S05]  /*1370*/  @P0 BRA `(.L_x_32046) ;  /* 0x0000000000340947 */ /* 0x000fea0003800000 */
[----:B01----:R-:W0:Y:S01]  /*1380*/  LDC.64 R4, c[0x0][0x3a0] ;  /* 0x0000e800ff047b82 */ /* 0x003e220000000a00 */
[----:B------:R-:W-:Y:S01]  /*1390*/  IADD3 R3, PT, PT, R2, R33, RZ ;  /* 0x0000002102037210 */ /* 0x000fe20007ffe0ff */
[----:B------:R-:W-:-:S04]  /*13a0*/  VIADD R33, R33, 0x80 ;  /* 0x0000008021217836 */ /* 0x000fc80000000000 */
[----:B0-----:R-:W-:-:S05]  /*13b0*/  IMAD.WIDE.U32 R4, R3, 0x8, R4 ;  /* 0x0000000803047825 */ /* 0x001fca00078e0004 */
[----:B------:R2:W-:Y:S02]  /*13c0*/  STG.E.64 desc[UR36][R4.64], RZ ;  /* 0x000000ff04007986 */ /* 0x0005e4000c101b24 */
.L_x_32045:
        /* <DEDUP_REMOVED lines=8> */
.L_x_32046:
[----:B------:R-:W-:Y:S05]  /*1450*/  BSYNC.RELIABLE B1 ;  /* 0x0000000000017941 */ /* 0x000fea0003800100 */
.L_x_32041:
[----:B------:R-:W-:-:S13]  /*1460*/  ISETP.GE.U32.AND P0, PT, R33, R32, PT ;  /* 0x000000202100720c */ /* 0x000fda0003f06070 */
[----:B012---:R-:W0:Y:S01]  /*1470*/  @!P0 LDC.64 R4, c[0x0][0x3a0] ;  /* 0x0000e800ff048b82 */ /* 0x007e220000000a00 */
[----:B------:R-:W-:Y:S01]  /*1480*/  @!P0 IMAD.IADD R3, R2, 0x1, R33 ;  /* 0x0000000102038824 */ /* 0x000fe200078e0221 */
[----:B------:R-:W-:-:S03]  /*1490*/  @!P0 IADD3 R33, PT, PT, R33, 0x80, RZ ;  /* 0x0000008021218810 */ /* 0x000fc60007ffe0ff */
[----:B0-----:R-:W-:-:S05]  /*14a0*/  @!P0 IMAD.WIDE.U32 R4, R3, 0x8, R4 ;  /* 0x0000000803048825 */ /* 0x001fca00078e0004 */
[----:B------:R3:W-:Y:S02]  /*14b0*/  @!P0 STG.E.64 desc[UR36][R4.64], RZ ;  /* 0x000000ff04008986 */ /* 0x0007e4000c101b24 */
.L_x_32047:
[----:B------:R-:W-:Y:S05]  /*14c0*/  BSYNC.RECONVERGENT B0 ;  /* 0x0000000000007941 */ /* 0x000fea0003800200 */
.L_x_32040:
[----:B------:R-:W-:-:S13]  /*14d0*/  ISETP.GE.U32.AND P0, PT, R33, R32, PT ;  /* 0x000000202100720c */ /* 0x000fda0003f06070 */
[----:B------:R-:W-:Y:S05]  /*14e0*/  @P0 EXIT ;  /* 0x000000000000094d */ /* 0x000fea0003800000 */
[----:B0123--:R-:W0:Y:S01]  /*14f0*/  LDC.64 R4, c[0x0][0x3a0] ;  /* 0x0000e800ff047b82 */ /* 0x00fe220000000a00 */
[----:B------:R-:W-:-:S04]  /*1500*/  IMAD.IADD R3, R2, 0x1, R33 ;  /* 0x0000000102037824 */ /* 0x000fc800078e0221 */
[----:B0-----:R-:W-:-:S05]  /*1510*/  IMAD.WIDE.U32 R2, R3, 0x8, R4 ;  /* 0x0000000803027825 */ /* 0x001fca00078e0004 */
[----:B------:R-:W-:Y:S01]  /*1520*/  STG.E.64 desc[UR36][R2.64], RZ ;  /* 0x000000ff02007986 */ /* 0x000fe2000c101b24 */
[----:B------:R-:W-:Y:S05]  /*1530*/  EXIT ;  /* 0x000000000000794d */ /* 0x000fea0003800000 */
.L_x_32023:
        /* <DEDUP_REMOVED lines=30> */
.L_x_32049:
[----:B------:R-:W-:Y:S05]  /*1720*/  BSYNC.RECONVERGENT B6 ;  /* 0x0000000000067941 */ /* 0x000fea0003800200 */
.L_x_32048:
        /* <DEDUP_REMOVED lines=24> */
.L_x_32051:
[----:B------:R-:W-:Y:S05]  /*18b0*/  BSYNC.RECONVERGENT B6 ;  /* 0x0000000000067941 */ /* 0x000fea0003800200 */
.L_x_32050:
        /* <DEDUP_REMOVED lines=24> */
.L_x_32053:
[----:B------:R-:W-:Y:S05]  /*1a40*/  BSYNC.RECONVERGENT B6 ;  /* 0x0000000000067941 */ /* 0x000fea0003800200 */
.L_x_32052:
        /* <DEDUP_REMOVED lines=24> */
.L_x_32055:
[----:B------:R-:W-:Y:S05]  /*1bd0*/  BSYNC.RECONVERGENT B6 ;  /* 0x0000000000067941 */ /* 0x000fea0003800200 */
.L_x_32054:
        /* <DEDUP_REMOVED lines=24> */
.L_x_32057:
[----:B------:R-:W-:Y:S05]  /*1d60*/  BSYNC.RECONVERGENT B6 ;  /* 0x0000000000067941 */ /* 0x000fea0003800200 */
.L_x_32056:
        /* <DEDUP_REMOVED lines=24> */
.L_x_32059:
[----:B------:R-:W-:Y:S05]  /*1ef0*/  BSYNC.RECONVERGENT B6 ;  /* 0x0000000000067941 */ /* 0x000fea0003800200 */
.L_x_32058:
        /* <DEDUP_REMOVED lines=24> */
.L_x_32061:
[----:B------:R-:W-:Y:S05]  /*2080*/  BSYNC.RECONVERGENT B6 ;  /* 0x0000000000067941 */ /* 0x000fea0003800200 */
.L_x_32060:
        /* <DEDUP_REMOVED lines=24> */
.L_x_32063:
[----:B------:R-:W-:Y:S05]  /*2210*/  BSYNC.RECONVERGENT B6 ;  /* 0x0000000000067941 */ /* 0x000fea0003800200 */
.L_x_32062:
[----:B------:R-:W0:Y:S02]  /*2220*/  LDC.64 R4, c[0x0][0x3a0] ;  /* 0x0000e800ff047b82 */ /* 0x000e240000000a00 */
[----:B0-----:R-:W-:-:S04]  /*2230*/  IMAD.WIDE.U32 R2, R2, 0x8, R4 ;  /* 0x0000000802027825 */ /* 0x001fc800078e0004 */
[----:B------:R-:W-:-:S05]  /*2240*/  IMAD.WIDE.U32 R2, R32, 0x40, R2 ;  /* 0x0000004020027825 */ /* 0x000fca00078e0002 */
[----:B------:R-:W-:Y:S04]  /*2250*/  STG.E.ENL2.256 desc[UR36][R2.64], RZ, RZ ;  /* 0xf80000ff02ff797f */ /* 0x000fe8000f121824 */
[----:B------:R-:W-:Y:S01]  /*2260*/  STG.E.ENL2.256 desc[UR36][R2.64+0x20], RZ, RZ ;  /* 0xf80001ff02ff797f */ /* 0x000fe2000f121824 */
[----:B------:R-:W-:Y:S05]  /*2270*/  EXIT ;  /* 0x000000000000794d */ /* 0x000fea0003800000 */
.L_x_32064:
        /* <DEDUP_REMOVED lines=16> */
.L_x_40188:


//--------------------- .text._ZN2at6native18elementwise_kernelILi128ELi4EZNS0_15gpu_kernel_implIZZZNS0_67_GLOBAL__N__bb565c37_34_ValidateCompressedIndicesKernel_cu_33a4b88b42_validate_compressed_sparse_indices_kernelILNS3_8CDimNameE0ENS3_18CUDAKernelLauncherENS3_14EmptyVecKernelENS3_8DummyVecELm0EEEvRKNS_6TensorESB_lllENKUlvE0_clEvENKUlvE_clEvEUliE_EEvRNS_18TensorIteratorBaseERKT_EUliE_EEviT1_ --------------------------
	.section	.text._ZN2at6native18elementwise_kernelILi128ELi4EZNS0_15gpu_kernel_implIZZZNS0_67_GLOBAL__N__bb565c37_34_ValidateCompressedIndicesKernel_cu_33a4b88b42_validate_compressed_sparse_indices_kernelILNS3_8CDimNameE0ENS3_18CUDAKernelLauncherENS3_14EmptyVecKernelENS3_8DummyVecELm0EEEvRKNS_6TensorESB_lllENKUlvE0_clEvENKUlvE_clEvEUliE_EEvRNS_18TensorIteratorBaseERKT_EUliE_EEviT1_,"ax",@progbits
	.align	128
        .global         _ZN2at6native18elementwise_kernelILi128ELi4EZNS0_15gpu_kernel_implIZZZNS0_67_GLOBAL__N__bb565c37_34_ValidateCompressedIndicesKernel_cu_33a4b88b42_validate_compressed_sparse_indices_kernelILNS3_8CDimNameE0ENS3_18CUDAKernelLauncherENS3_14EmptyVecKernelENS3_8DummyVecELm0EEEvRKNS_6TensorESB_lllENKUlvE0_clEvENKUlvE_clEvEUliE_EEvRNS_18TensorIteratorBaseERKT_EUliE_EEviT1_
        .type           _ZN2at6native18elementwise_kernelILi128ELi4EZNS0_15gpu_kernel_implIZZZNS0_67_GLOBAL__N__bb565c37_34_ValidateCompressedIndicesKernel_cu_33a4b88b42_validate_compressed_sparse_indices_kernelILNS3_8CDimNameE0ENS3_18CUDAKernelLauncherENS3_14EmptyVecKernelENS3_8DummyVecELm0EEEvRKNS_6TensorESB_lllENKUlvE0_clEvENKUlvE_clEvEUliE_EEvRNS_18TensorIteratorBaseERKT_EUliE_EEviT1_,@function
        .size           _ZN2at6native18elementwise_kernelILi128ELi4EZNS0_15gpu_kernel_implIZZZNS0_67_GLOBAL__N__bb565c37_34_ValidateCompressedIndicesKernel_cu_33a4b88b42_validate_compressed_sparse_indices_kernelILNS3_8CDimNameE0ENS3_18CUDAKernelLauncherENS3_14EmptyVecKernelENS3_8DummyVecELm0EEEvRKNS_6TensorESB_lllENKUlvE0_clEvENKUlvE_clEvEUliE_EEvRNS_18TensorIteratorBaseERKT_EUliE_EEviT1_,(.L_x_40189 - _ZN2at6native18elementwise_kernelILi128ELi4EZNS0_15gpu_kernel_implIZZZNS0_67_GLOBAL__N__bb565c37_34_ValidateCompressedIndicesKernel_cu_33a4b88b42_validate_compressed_sparse_indices_kernelILNS3_8CDimNameE0ENS3_18CUDAKernelLauncherENS3_14EmptyVecKernelENS3_8DummyVecELm0EEEvRKNS_6TensorESB_lllENKUlvE0_clEvENKUlvE_clEvEUliE_EEvRNS_18TensorIteratorBaseERKT_EUliE_EEviT1_)
        .other          _ZN2at6native18elementwise_kernelILi128ELi4EZNS0_15gpu_kernel_implIZZZNS0_67_GLOBAL__N__bb565c37_34_ValidateCompressedIndicesKernel_cu_33a4b88b42_validate_compressed_sparse_indices_kernelILNS3_8CDimNameE0ENS3_18CUDAKernelLauncherENS3_14EmptyVecKernelENS3_8DummyVecELm0EEEvRKNS_6TensorESB_lllENKUlvE0_clEvENKUlvE_clEvEUliE_EEvRNS_18TensorIteratorBaseERKT_EUliE_EEviT1_,@"STO_CUDA_ENTRY STV_DEFAULT"
_ZN2at6native18elementwise_kernelILi128ELi4EZNS0_15gpu_kernel_implIZZZNS0_67_GLOBAL__N__bb565c37_34_ValidateCompressedIndicesKernel_cu_33a4b88b42_validate_compressed_sparse_indices_kernelILNS3_8CDimNameE0ENS3_18CUDAKernelLauncherENS3_14EmptyVecKernelENS3_8DummyVecELm0EEEvRKNS_6TensorESB_lllENKUlvE0_clEvENKUlvE_clEvEUliE_EEvRNS_18TensorIteratorBaseERKT_EUliE_EEviT1_:
.text._ZN2at6native18elementwise_kernelILi128ELi4EZNS0_15gpu_kernel_implIZZZNS0_67_GLOBAL__N__bb565c37_34_ValidateCompressedIndicesKernel_cu_33a4b88b42_validate_compressed_sparse_indices_kernelILNS3_8CDimNameE0ENS3_18CUDAKernelLauncherENS3_14EmptyVecKernelENS3_8DummyVecELm0EEEvRKNS_6TensorESB_lllENKUlvE0_clEvENKUlvE_clEvEUliE_EEvRNS_18TensorIteratorBaseERKT_EUliE_EEviT1_:
        /* <DEDUP_REMOVED lines=319> */
.L_x_32067:
        /* <DEDUP_REMOVED lines=16> */
.L_x_32071:
[----:B------:R0:W5:Y:S01]  /*14f0*/  LDG.E.U8 R0, desc[UR36][R2.64] ;  /* 0x0000002402007981 */ /* 0x000162000c1e1100 */
[----:B------:R-:W-:Y:S05]  /*1500*/  BRA `(.L_x_32073) ;  /* 0x0000000c002c7947 */ /* 0x000fea0003800000 */
.L_x_32070:
        /* <DEDUP_REMOVED lines=8> */
.L_x_32075:
[----:B------:R0:W5:Y:S01]  /*1590*/  LDG.E R0, desc[UR36][R2.64] ;  /* 0x0000002402007981 */ /* 0x000162000c1e1900 */
[----:B------:R-:W-:Y:S05]  /*15a0*/  BRA `(.L_x_32073) ;  /* 0x0000000c00047947 */ /* 0x000fea0003800000 */
.L_x_32074:
[----:B------:R0:W5:Y:S01]  /*15b0*/  LDG.E.S16 R0, desc[UR36][R2.64] ;  /* 0x0000002402007981 */ /* 0x000162000c1e1700 */
[----:B------:R-:W-:Y:S05]  /*15c0*/  BRA `(.L_x_32073) ;  /* 0x0000000800fc7947 */ /* 0x000fea0003800000 */
.L_x_32069:
        /* <DEDUP_REMOVED lines=9> */
.L_x_32077:
[----:B------:R-:W2:Y:S02]  /*1660*/  LDG.E.U16 R2, desc[UR36][R2.64] ;  /* 0x0000002402027981 */ /* 0x000ea4000c1e1500 */
[----:B--2---:R-:W-:-:S06]  /*1670*/  HADD2.F32 R0, -RZ, R2.H0_H0 ;  /* 0x20000002ff007230 */ /* 0x004fcc0000004100 */
[----:B------:R-:W0:Y:S01]  /*1680*/  F2I.FTZ.TRUNC.NTZ R0, R0 ;  /* 0x0000000000007305 */ /* 0x000e22000021f100 */
[----:B------:R-:W-:Y:S05]  /*1690*/  BRA `(.L_x_32073) ;  /* 0x0000000800c87947 */ /* 0x000fea0003800000 */
.L_x_32076:
        /* <DEDUP_REMOVED lines=9> */
.L_x_32079:
[----:B------:R-:W2:Y:S02]  /*1730*/  LDG.E.U16 R2, desc[UR36][R2.64] ;  /* 0x0000002402027981 */ /* 0x000ea4000c1e1500 */
[----:B--2---:R-:W-:-:S06]  /*1740*/  HADD2.F32 R0, -RZ, R2.H0_H0 ;  /* 0x20000002ff007230 */ /* 0x004fcc0000004100 */
[----:B------:R-:W0:Y:S01]  /*1750*/  F2I.FTZ.TRUNC.NTZ R0, R0 ;  /* 0x0000000000007305 */ /* 0x000e22000021f100 */
[----:B------:R-:W-:Y:S05]  /*1760*/  BRA `(.L_x_32073) ;  /* 0x0000000800947947 */ /* 0x000fea0003800000 */
.L_x_32078:
[----:B------:R-:W2:Y:S02]  /*1770*/  LDG.E.64 R2, desc[UR36][R2.64] ;  /* 0x0000002402027981 */ /* 0x000ea4000c1e1b00 */
[----:B--2---:R0:W1:Y:S01]  /*1780*/  F2I.F64.TRUNC R0, R2 ;  /* 0x0000000200007311 */ /* 0x004062000030d100 */
[----:B------:R-:W-:Y:S05]  /*1790*/  BRA `(.L_x_32073) ;  /* 0x0000000800887947 */ /* 0x000fea0003800000 */
.L_x_32068:
        /* <DEDUP_REMOVED lines=12> */
.L_x_32082:
[----:B------:R-:W2:Y:S02]  /*1860*/  LDG.E.64 R2, desc[UR36][R2.64] ;  /* 0x0000002402027981 */ /* 0x000ea4000c1e1b00 */
[----:B--2---:R0:W1:Y:S01]  /*1870*/  F2I.F64.TRUNC R0, R2 ;  /* 0x0000000200007311 */ /* 0x004062000030d100 */
[----:B------:R-:W-:Y:S05]  /*1880*/  BRA `(.L_x_32073) ;  /* 0x00000008004c7947 */ /* 0x000fea0003800000 */
.L_x_32081:
        /* <DEDUP_REMOVED lines=26> */
.L_x_32084:
        /* <DEDUP_REMOVED lines=13> */
.L_x_32083:
[----:B------:R-:W2:Y:S02]  /*1b00*/  LDG.E.U16 R0, desc[UR36][R2.64] ;  /* 0x0000002402007981 */ /* 0x000ea4000c1e1500 */
[----:B--2---:R-:W-:-:S06]  /*1b10*/  SHF.L.U32 R0, R0, 0x10, RZ ;  /* 0x0000001000007819 */ /* 0x004fcc00000006ff */
[----:B------:R-:W0:Y:S01]  /*1b20*/  F2I.FTZ.TRUNC.NTZ R0, R0 ;  /* 0x0000000000007305 */ /* 0x000e22000021f100 */
[----:B------:R-:W-:Y:S05]  /*1b30*/  BRA `(.L_x_32073) ;  /* 0x0000000400a07947 */ /* 0x000fea0003800000 */
.L_x_32080:
        /* <DEDUP_REMOVED lines=10> */
.L_x_32087:
        /* <DEDUP_REMOVED lines=21> */
.L_x_32091:
[----:B------:R-:W-:Y:S05]  /*1d30*/  BSYNC.RECONVERGENT B1 ;  /* 0x0000000000017941 */ /* 0x000fea0003800200 */
.L_x_32090:
[----:B------:R-:W-:Y:S01]  /*1d40*/  IMAD.SHL.U32 R0, R0, 0x100000, RZ ;  /* 0x0010000000007824 */ /* 0x000fe200078e00ff */
[----:B------:R-:W-:-:S04]  /*1d50*/  LEA R2, R2, 0x3b800000, 0x17 ;  /* 0x3b80000002027811 */ /* 0x000fc800078eb8ff */
[----:B------:R-:W-:-:S07]  /*1d60*/  LOP3.LUT R0, R2, R0, R7, 0xfe, !PT ;  /* 0x0000000002007212 */ /* 0x000fce00078efe07 */
.L_x_32089:
[----:B------:R-:W-:Y:S05]  /*1d70*/  BSYNC.RECONVERGENT B0 ;  /* 0x0000000000007941 */ /* 0x000fea0003800200 */
.L_x_32088:
[----:B------:R-:W1:Y:S01]  /*1d80*/  F2I.FTZ.TRUNC.NTZ R0, R0 ;  /* 0x0000000000007305 */ /* 0x000e62000021f100 */
[----:B------:R-:W-:Y:S05]  /*1d90*/  BRA `(.L_x_32073) ;  /* 0x0000000400087947 */ /* 0x000fea0003800000 */
.L_x_32086:
        /* <DEDUP_REMOVED lines=21> */
.L_x_32095:
[----:B------:R-:W-:Y:S05]  /*1ef0*/  BSYNC.RECONVERGENT B1 ;  /* 0x0000000000017941 */ /* 0x000fea0003800200 */
.L_x_32094:
[----:B------:R-:W-:Y:S02]  /*1f00*/  SHF.L.U32 R0, R0, 0x15, RZ ;  /* 0x0000001500007819 */ /* 0x000fe400000006ff */
[----:B------:R-:W-:-:S04]  /*1f10*/  LEA R2, R2, 0x37800000, 0x17 ;  /* 0x3780000002027811 */ /* 0x000fc800078eb8ff */
[----:B------:R-:W-:-:S07]  /*1f20*/  LOP3.LUT R0, R2, R0, R7, 0xfe, !PT ;  /* 0x0000000002007212 */ /* 0x000fce00078efe07 */
.L_x_32093:
[----:B------:R-:W-:Y:S05]  /*1f30*/  BSYNC.RECONVERGENT B0 ;  /* 0x0000000000007941 */ /* 0x000fea0003800200 */
.L_x_32092:
[----:B------:R-:W2:Y:S01]  /*1f40*/  F2I.FTZ.TRUNC.NTZ R0, R0 ;  /* 0x0000000000007305 */ /* 0x000ea2000021f100 */
[----:B------:R-:W-:Y:S05]  /*1f50*/  BRA `(.L_x_32073) ;  /* 0x0000000000987947 */ /* 0x000fea0003800000 */
.L_x_32085:
[----:B------:R-:W-:-:S09]  /*1f60*/  UISETP.NE.AND UP0, UPT, UR4, 0x1c, UPT ;  /* 0x0000001c0400788c */ /* 0x000fd2000bf05270 */
[----:B------:R-:W-:Y:S05]  /*1f70*/  BRA.U !UP0, `(.L_x_32096) ;  /* 0x00000001088c7547 */ /* 0x000fea000b800000 */
[----:B------:R-:W-:-:S09]  /*1f80*/  UISETP.NE.AND UP0, UPT, UR4, 0x1d, UPT ;  /* 0x0000001d0400788c */ /* 0x000fd2000bf05270 */
[----:B------:R-:W-:Y:S05]  /*1f90*/  BRA.U !UP0, `(.L_x_32097) ;  /* 0x00000001087c7547 */ /* 0x000fea000b800000 */
[----:B------:R-:W-:-:S09]  /*1fa0*/  UISETP.NE.AND UP0, UPT, UR4, 0x2c, UPT ;  /* 0x0000002c0400788c */ /* 0x000fd2000bf05270 */
[----:B------:R-:W-:Y:S05]  /*1fb0*/  BRA.U !UP0, `(.L_x_32098) ;  /* 0x0000000108487547 */ /* 0x000fea000b800000 */
.L_x_32072:
        /* <DEDUP_REMOVED lines=16> */
.L_x_32099:
[----:B------:R-:W-:Y:S01]  /*20c0*/  MOV R0, RZ ;  /* 0x000000ff00007202 */ /* 0x000fe20000000f00 */
[----:B------:R-:W-:Y:S06]  /*20d0*/  BRA `(.L_x_32073) ;  /* 0x0000000000387947 */ /* 0x000fec0003800000 */
.L_x_32098:
        /* <DEDUP_REMOVED lines=8> */
.L_x_32101:
[----:B------:R-:W-:Y:S05]  /*2160*/  BSYNC.RECONVERGENT B0 ;  /* 0x0000000000007941 */ /* 0x000fea0003800200 */
.L_x_32100:
[----:B------:R-:W4:Y:S01]  /*2170*/  F2I.FTZ.TRUNC.NTZ R0, R0 ;  /* 0x0000000000007305 */ /* 0x000f22000021f100 */
[----:B------:R-:W-:Y:S05]  /*2180*/  BRA `(.L_x_32073) ;  /* 0x00000000000c7947 */ /* 0x000fea0003800000 */
.L_x_32097:
[----:B------:R0:W5:Y:S01]  /*2190*/  LDG.E R0, desc[UR36][R2.64] ;  /* 0x0000002402007981 */ /* 0x000162000c1e1900 */
[----:B------:R-:W-:Y:S05]  /*21a0*/  BRA `(.L_x_32073) ;  /* 0x0000000000047947 */ /* 0x000fea0003800000 */
.L_x_32096:
[----:B------:R3:W5:Y:S02]  /*21b0*/  LDG.E R0, desc[UR36][R2.64] ;  /* 0x0000002402007981 */ /* 0x000764000c1e1900 */
.L_x_32073:
        /* <DEDUP_REMOVED lines=22> */
.L_x_32103:
[----:B------:R-:W-:Y:S05]  /*2320*/  BSYNC.RECONVERGENT B6 ;  /* 0x0000000000067941 */ /* 0x000fea0003800200 */
.L_x_32102:
        /* <DEDUP_REMOVED lines=16> */
.L_x_32107:
[----:B------:R0:W-:Y:S01]  /*2430*/  STG.E.U8 desc[UR36][R2.64], RZ ;  /* 0x000000ff02007986 */ /* 0x0001e2000c101124 */
[----:B------:R-:W-:Y:S05]  /*2440*/  BRA `(.L_x_32109) ;  /* 0x0000000400907947 */ /* 0x000fea0003800000 */
.L_x_32106:
        /* <DEDUP_REMOVED lines=8> */
.L_x_32111:
[----:B------:R0:W-:Y:S01]  /*24d0*/  STG.E desc[UR36][R2.64], RZ ;  /* 0x000000ff02007986 */ /* 0x0001e2000c101924 */
[----:B------:R-:W-:Y:S05]  /*24e0*/  BRA `(.L_x_32109) ;  /* 0x0000000400687947 */ /* 0x000fea0003800000 */
.L_x_32110:
[----:B------:R0:W-:Y:S01]  /*24f0*/  STG.E.U16 desc[UR36][R2.64], RZ ;  /* 0x000000ff02007986 */ /* 0x0001e2000c101524 */
[----:B------:R-:W-:Y:S05]  /*2500*/  BRA `(.L_x_32109) ;  /* 0x0000000400607947 */ /* 0x000fea0003800000 */
.L_x_32105:
        /* <DEDUP_REMOVED lines=8> */
.L_x_32113:
[----:B------:R0:W-:Y:S01]  /*2590*/  STG.E.U16 desc[UR36][R2.64], RZ ;  /* 0x000000ff02007986 */ /* 0x0001e2000c101524 */
[----:B------:R-:W-:Y:S05]  /*25a0*/  BRA `(.L_x_32109) ;  /* 0x0000000400387947 */ /* 0x000fea0003800000 */
.L_x_32112:
        /* <DEDUP_REMOVED lines=8> */
.L_x_32115:
[----:B------:R0:W-:Y:S01]  /*2630*/  STG.E desc[UR36][R2.64], RZ ;  /* 0x000000ff02007986 */ /* 0x0001e2000c101924 */
[----:B------:R-:W-:Y:S05]  /*2640*/  BRA `(.L_x_32109) ;  /* 0x0000000400107947 */ /* 0x000fea0003800000 */
.L_x_32114:
[----:B------:R0:W-:Y:S01]  /*2650*/  STG.E.64 desc[UR36][R2.64], RZ ;  /* 0x000000ff02007986 */ /* 0x0001e2000c101b24 */
[----:B------:R-:W-:Y:S05]  /*2660*/  BRA `(.L_x_32109) ;  /* 0x0000000400087947 */ /* 0x000fea0003800000 */
.L_x_32104:
        /* <DEDUP_REMOVED lines=10> */
.L_x_32118:
[----:B------:R0:W-:Y:S01]  /*2710*/  STG.E.128 desc[UR36][R2.64], RZ ;  /* 0x000000ff02007986 */ /* 0x0001e2000c101d24 */
[----:B------:R-:W-:Y:S05]  /*2720*/  BRA `(.L_x_32109) ;  /* 0x0000000000d87947 */ /* 0x000fea0003800000 */
.L_x_32117:
        /* <DEDUP_REMOVED lines=8> */
.L_x_32120:
[----:B------:R0:W-:Y:S01]  /*27b0*/  STG.E.U8 desc[UR36][R2.64], RZ ;  /* 0x000000ff02007986 */ /* 0x0001e2000c101124 */
[----:B------:R-:W-:Y:S05]  /*27c0*/  BRA `(.L_x_32109) ;  /* 0x0000000000b07947 */ /* 0x000fea0003800000 */
.L_x_32119:
[----:B------:R0:W-:Y:S01]  /*27d0*/  STG.E.U16 desc[UR36][R2.64], RZ ;  /* 0x000000ff02007986 */ /* 0x0001e2000c101524 */
[----:B------:R-:W-:Y:S05]  /*27e0*/  BRA `(.L_x_32109) ;  /* 0x0000000000a87947 */ /* 0x000fea0003800000 */
.L_x_32116:
        /* <DEDUP_REMOVED lines=10> */
.L_x_32123:
[----:B------:R1:W-:Y:S01]  /*2890*/  STG.E.U8 desc[UR36][R2.64], RZ ;  /* 0x000000ff02007986 */ /* 0x0003e2000c101124 */
[----:B------:R-:W-:Y:S05]  /*28a0*/  BRA `(.L_x_32109) ;  /* 0x0000000000787947 */ /* 0x000fea0003800000 */
.L_x_32122:
[----:B------:R0:W-:Y:S01]  /*28b0*/  STG.E.U8 desc[UR36][R2.64], RZ ;  /* 0x000000ff02007986 */ /* 0x0001e2000c101124 */
[----:B------:R-:W-:Y:S05]  /*28c0*/  BRA `(.L_x_32109) ;  /* 0x0000000000707947 */ /* 0x000fea0003800000 */
.L_x_32121:
[----:B------:R-:W-:-:S13]  /*28d0*/  ISETP.NE.AND P0, PT, R0, 0x1c, PT ;  /* 0x0000001c0000780c */ /* 0x000fda0003f05270 */
[----:B------:R-:W-:Y:S05]  /*28e0*/  @!P0 BRA `(.L_x_32124) ;  /* 0x0000000000648947 */ /* 0x000fea0003800000 */
[----:B------:R-:W-:-:S13]  /*28f0*/  ISETP.NE.AND P0, PT, R0, 0x1d, PT ;  /* 0x0000001d0000780c */ /* 0x000fda0003f05270 */
[----:B------:R-:W-:Y:S05]  /*2900*/  @!P0 BRA `(.L_x_32125) ;  /* 0x0000000000548947 */ /* 0x000fea0003800000 */
[----:B------:R-:W-:-:S13]  /*2910*/  ISETP.NE.AND P0, PT, R0, 0x2c, PT ;  /* 0x0000002c0000780c */ /* 0x000fda0003f05270 */
[----:B------:R-:W-:Y:S05]  /*2920*/  @!P0 BRA `(.L_x_32126) ;  /* 0x0000000000448947 */ /* 0x000fea0003800000 */
.L_x_32108:
        /* <DEDUP_REMOVED lines=16> */
.L_x_32127:
[----:B------:R-:W-:Y:S05]  /*2a30*/  BRA `(.L_x_32109) ;  /* 0x0000000000147947 */ /* 0x000fea0003800000 */
.L_x_32126:
[----:B------:R4:W-:Y:S01]  /*2a40*/  STG.E.U8 desc[UR36][R2.64], RZ ;  /* 0x000000ff02007986 */ /* 0x0009e2000c101124 */
[----:B------:R-:W-:Y:S05]  /*2a50*/  BRA `(.L_x_32109) ;  /* 0x00000000000c7947 */ /* 0x000fea0003800000 */
.L_x_32125:
[----:B------:R0:W-:Y:S01]  /*2a60*/  STG.E.64 desc[UR36][R2.64], RZ ;  /* 0x000000ff02007986 */ /* 0x0001e2000c101b24 */
[----:B------:R-:W-:Y:S05]  /*2a70*/  BRA `(.L_x_32109) ;  /* 0x0000000000047947 */ /* 0x000fea0003800000 */
.L_x_32124:
[----:B------:R3:W-:Y:S02]  /*2a80*/  STG.E desc[UR36][R2.64], RZ ;  /* 0x000000ff02007986 */ /* 0x0007e4000c101924 */
.L_x_32109:
[----:B------:R-:W-:-:S07]  /*2a90*/  VIADD R17, R17, 0x80 ;  /* 0x0000008011117836 */ /* 0x000fce0000000000 */
.L_x_32066:
[----:B0-----:R-:W-:Y:S05]  /*2aa0*/  BSYNC.RECONVERGENT B7 ;  /* 0x0000000000077941 */ /* 0x001fea0003800200 */
.L_x_32065:
        /* <DEDUP_REMOVED lines=307> */
.L_x_32130:
        /* <DEDUP_REMOVED lines=16> */
.L_x_32134:
[----:B------:R0:W5:Y:S01]  /*3ee0*/  LDG.E.U8 R0, desc[UR36][R2.64] ;  /* 0x0000002402007981 */ /* 0x000162000c1e1100 */
[----:B------:R-:W-:Y:S05]  /*3ef0*/  BRA `(.L_x_32136) ;  /* 0x0000000c002c7947 */ /* 0x000fea0003800000 */
.L_x_32133:
        /* <DEDUP_REMOVED lines=8> */
.L_x_32138:
[----:B------:R0:W5:Y:S01]  /*3f80*/  LDG.E R0, desc[UR36][R2.64] ;  /* 0x0000002402007981 */ /* 0x000162000c1e1900 */
[----:B------:R-:W-:Y:S05]  /*3f90*/  BRA `(.L_x_32136) ;  /* 0x0000000c00047947 */ /* 0x000fea0003800000 */
.L_x_32137:
[----:B------:R0:W5:Y:S01]  /*3fa0*/  LDG.E.S16 R0, desc[UR36][R2.64] ;  /* 0x0000002402007981 */ /* 0x000162000c1e1700 */
[----:B------:R-:W-:Y:S05]  /*3fb0*/  BRA `(.L_x_32136) ;  /* 0x0000000800fc7947 */ /* 0x000fea0003800000 */
.L_x_32132:
        /* <DEDUP_REMOVED lines=9> */
.L_x_32140:
[----:B------:R-:W2:Y:S02]  /*4050*/  LDG.E.U16 R2, desc[UR36][R2.64] ;  /* 0x0000002402027981 */ /* 0x000ea4000c1e1500 */
[----:B--2---:R-:W-:-:S06]  /*4060*/  HADD2.F32 R0, -RZ, R2.H0_H0 ;  /* 0x20000002ff007230 */ /* 0x004fcc0000004100 */
[----:B------:R-:W0:Y:S01]  /*4070*/  F2I.FTZ.TRUNC.NTZ R0, R0 ;  /* 0x0000000000007305 */ /* 0x000e22000021f100 */
[----:B------:R-:W-:Y:S05]  /*4080*/  BRA `(.L_x_32136) ;  /* 0x0000000800c87947 */ /* 0x000fea0003800000 */
.L_x_32139:
        /* <DEDUP_REMOVED lines=9> */
.L_x_32142:
[----:B------:R-:W2:Y:S02]  /*4120*/  LDG.E.U16 R2, desc[UR36][R2.64] ;  /* 0x0000002402027981 */ /* 0x000ea4000c1e1500 */
[----:B--2---:R-:W-:-:S06]  /*4130*/  HADD2.F32 R0, -RZ, R2.H0_H0 ;  /* 0x20000002ff007230 */ /* 0x004fcc0000004100 */
[----:B------:R-:W0:Y:S01]  /*4140*/  F2I.FTZ.TRUNC.NTZ R0, R0 ;  /* 0x0000000000007305 */ /* 0x000e22000021f100 */
[----:B------:R-:W-:Y:S05]  /*4150*/  BRA `(.L_x_32136) ;  /* 0x0000000800947947 */ /* 0x000fea0003800000 */
.L_x_32141:
[----:B------:R-:W2:Y:S02]  /*4160*/  LDG.E.64 R2, desc[UR36][R2.64] ;  /* 0x0000002402027981 */ /* 0x000ea4000c1e1b00 */
[----:B--2---:R0:W1:Y:S01]  /*4170*/  F2I.F64.TRUNC R0, R2 ;  /* 0x0000000200007311 */ /* 0x004062000030d100 */
[----:B------:R-:W-:Y:S05]  /*4180*/  BRA `(.L_x_32136) ;  /* 0x0000000800887947 */ /* 0x000fea0003800000 */
.L_x_32131:
        /* <DEDUP_REMOVED lines=12> */
.L_x_32145:
[----:B------:R-:W2:Y:S02]  /*4250*/  LDG.E.64 R2, desc[UR36][R2.64] ;  /* 0x0000002402027981 */ /* 0x000ea4000c1e1b00 */
[----:B--2---:R0:W1:Y:S01]  /*4260*/  F2I.F64.TRUNC R0, R2 ;  /* 0x0000000200007311 */ /* 0x004062000030d100 */
[----:B------:R-:W-:Y:S05]  /*4270*/  BRA `(.L_x_32136) ;  /* 0x00000008004c7947 */ /* 0x000fea0003800000 */
.L_x_32144:
        /* <DEDUP_REMOVED lines=26> */
.L_x_32147:
        /* <DEDUP_REMOVED lines=13> */
.L_x_32146:
[----:B------:R-:W2:Y:S02]  /*44f0*/  LDG.E.U16 R0, desc[UR36][R2.64] ;  /* 0x0000002402007981 */ /* 0x000ea4000c1e1500 */
[----:B--2---:R-:W-:-:S06]  /*4500*/  SHF.L.U32 R0, R0, 0x10, RZ ;  /* 0x0000001000007819 */ /* 0x004fcc00000006ff */
[----:B------:R-:W2:Y:S01]  /*4510*/  F2I.FTZ.TRUNC.NTZ R0, R0 ;  /* 0x0000000000007305 */ /* 0x000ea2000021f100 */
[----:B------:R-:W-:Y:S05]  /*4520*/  BRA `(.L_x_32136) ;  /* 0x0000000400a07947 */ /* 0x000fea0003800000 */
.L_x_32143:
        /* <DEDUP_REMOVED lines=10> */
.L_x_32150:
        /* <DEDUP_REMOVED lines=21> */
.L_x_32154:
[----:B------:R-:W-:Y:S05]  /*4720*/  BSYNC.RECONVERGENT B1 ;  /* 0x0000000000017941 */ /* 0x000fea0003800200 */
.L_x_32153:
[----:B------:R-:W-:Y:S01]  /*4730*/  IMAD.SHL.U32 R0, R0, 0x100000, RZ ;  /* 0x0010000000007824 */ /* 0x000fe200078e00ff */
[----:B------:R-:W-:-:S04]  /*4740*/  LEA R2, R2, 0x3b800000, 0x17 ;  /* 0x3b80000002027811 */ /* 0x000fc800078eb8ff */
[----:B------:R-:W-:-:S07]  /*4750*/  LOP3.LUT R0, R2, R0, R7, 0xfe, !PT ;  /* 0x0000000002007212 */ /* 0x000fce00078efe07 */
.L_x_32152:
[----:B------:R-:W-:Y:S05]  /*4760*/  BSYNC.RECONVERGENT B0 ;  /* 0x0000000000007941 */ /* 0x000fea0003800200 */
.L_x_32151:
[----:B------:R-:W0:Y:S01]  /*4770*/  F2I.FTZ.TRUNC.NTZ R0, R0 ;  /* 0x0000000000007305 */ /* 0x000e22000021f100 */
[----:B------:R-:W-:Y:S05]  /*4780*/  BRA `(.L_x_32136) ;  /* 0x0000000400087947 */ /* 0x000fea0003800000 */
.L_x_32149:
        /* <DEDUP_REMOVED lines=21> */
.L_x_32158:
[----:B------:R-:W-:Y:S05]  /*48e0*/  BSYNC.RECONVERGENT B1 ;  /* 0x0000000000017941 */ /* 0x000fea0003800200 */
.L_x_32157:
[----:B------:R-:W-:Y:S02]  /*48f0*/  SHF.L.U32 R0, R0, 0x15, RZ ;  /* 0x0000001500007819 */ /* 0x000fe400000006ff */
[----:B------:R-:W-:-:S04]  /*4900*/  LEA R2, R2, 0x37800000, 0x17 ;  /* 0x3780000002027811 */ /* 0x000fc800078eb8ff */
[----:B------:R-:W-:-:S07]  /*4910*/  LOP3.LUT R0, R2, R0, R7, 0xfe, !PT ;  /* 0x0000000002007212 */ /* 0x000fce00078efe07 */
.L_x_32156:
[----:B------:R-:W-:Y:S05]  /*4920*/  BSYNC.RECONVERGENT B0 ;  /* 0x0000000000007941 */ /* 0x000fea0003800200 */
.L_x_32155:
[----:B------:R-:W0:Y:S01]  /*4930*/  F2I.FTZ.TRUNC.NTZ R0, R0 ;  /* 0x0000000000007305 */ /* 0x000e22000021f100 */
[----:B------:R-:W-:Y:S05]  /*4940*/  BRA `(.L_x_32136) ;  /* 0x0000000000987947 */ /* 0x000fea0003800000 */
.L_x_32148:
        /* <DEDUP_REMOVED lines=14> */
.L_x_32162:
[----:B------:R-:W-:Y:S05]  /*4a30*/  BSYNC.RECONVERGENT B0 ;  /* 0x0000000000007941 */ /* 0x000fea0003800200 */
.L_x_32161:
[----:B------:R-:W0:Y:S01]  /*4a40*/  F2I.FTZ.TRUNC.NTZ R0, R0 ;  /* 0x0000000000007305 */ /* 0x000e22000021f100 */
[----:B------:R-:W-:Y:S05]  /*4a50*/  BRA `(.L_x_32136) ;  /* 0x0000000000547947 */ /* 0x000fea0003800000 */
.L_x_32135:
        /* <DEDUP_REMOVED lines=16> */
.L_x_32163:
[----:B------:R-:W-:Y:S01]  /*4b60*/  IMAD.MOV.U32 R0, RZ, RZ, RZ ;  /* 0x000000ffff007224 */ /* 0x000fe200078e00ff */
[----:B------:R-:W-:Y:S06]  /*4b70*/  BRA `(.L_x_32136) ;  /* 0x00000000000c7947 */ /* 0x000fec0003800000 */
.L_x_32160:
[----:B------:R0:W5:Y:S01]  /*4b80*/  LDG.E R0, desc[UR36][R2.64] ;  /* 0x0000002402007981 */ /* 0x000162000c1e1900 */
[----:B------:R-:W-:Y:S05]  /*4b90*/  BRA `(.L_x_32136) ;  /* 0x0000000000047947 */ /* 0x000fea0003800000 */
.L_x_32159:
[----:B------:R0:W5:Y:S02]  /*4ba0*/  LDG.E R0, desc[UR36][R2.64] ;  /* 0x0000002402007981 */ /* 0x000164000c1e1900 */
.L_x_32136:
        /* <DEDUP_REMOVED lines=22> */
.L_x_32165:
[----:B------:R-:W-:Y:S05]  /*4d10*/  BSYNC.RECONVERGENT B6 ;  /* 0x0000000000067941 */ /* 0x000fea0003800200 */
.L_x_32164:
        /* <DEDUP_REMOVED lines=16> */
.L_x_32169:
[----:B------:R3:W-:Y:S01]  /*4e20*/  STG.E.U8 desc[UR36][R2.64], RZ ;  /* 0x000000ff02007986 */ /* 0x0007e2000c101124 */
[----:B------:R-:W-:Y:S05]  /*4e30*/  BRA `(.L_x_32171) ;  /* 0x00000004008c7947 */ /* 0x000fea0003800000 */
.L_x_32168:
        /* <DEDUP_REMOVED lines=8> */
.L_x_32173:
[----:B------:R2:W-:Y:S01]  /*4ec0*/  STG.E desc[UR36][R2.64], RZ ;  /* 0x000000ff02007986 */ /* 0x0005e2000c101924 */
[----:B------:R-:W-:Y:S05]  /*4ed0*/  BRA `(.L_x_32171) ;  /* 0x0000000400647947 */ /* 0x000fea0003800000 */
.L_x_32172:
[----:B------:R0:W-:Y:S01]  /*4ee0*/  STG.E.U16 desc[UR36][R2.64], RZ ;  /* 0x000000ff02007986 */ /* 0x0001e2000c101524 */
[----:B------:R-:W-:Y:S05]  /*4ef0*/  BRA `(.L_x_32171) ;  /* 0x00000004005c7947 */ /* 0x000fea0003800000 */
.L_x_32167:
        /* <DEDUP_REMOVED lines=8> */
.L_x_32175:
[----:B------:R0:W-:Y:S01]  /*4f80*/  STG.E.U16 desc[UR36][R2.64], RZ ;  /* 0x000000ff02007986 */ /* 0x0001e2000c101524 */
[----:B------:R-:W-:Y:S05]  /*4f90*/  BRA `(.L_x_32171) ;  /* 0x0000000400347947 */ /* 0x000fea0003800000 */
.L_x_32174:
        /* <DEDUP_REMOVED lines=8> */
.L_x_32177:
[----:B------:R0:W-:Y:S01]  /*5020*/  STG.E desc[UR36][R2.64], RZ ;  /* 0x000000ff02007986 */ /* 0x0001e2000c101924 */
[----:B------:R-:W-:Y:S05]  /*5030*/  BRA `(.L_x_32171) ;  /* 0x00000004000c7947 */ /* 0x000fea0003800000 */
.L_x_32176:
[----:B------:R0:W-:Y:S01]  /*5040*/  STG.E.64 desc[UR36][R2.64], RZ ;  /* 0x000000ff02007986 */ /* 0x0001e2000c101b24 */
[----:B------:R-:W-:Y:S05]  /*5050*/  BRA `(.L_x_32171) ;  /* 0x0000000400047947 */ /* 0x000fea0003800000 */
.L_x_32166:
        /* <DEDUP_REMOVED lines=10> */
.L_x_32180:
[----:B------:R0:W-:Y:S01]  /*5100*/  STG.E.128 desc[UR36][R2.64], RZ ;  /* 0x000000ff02007986 */ /* 0x0001e2000c101d24 */
[----:B------:R-:W-:Y:S05]  /*5110*/  BRA `(.L_x_32171) ;  /* 0x0000000000d47947 */ /* 0x000fea0003800000 */
.L_x_32179:
        /* <DEDUP_REMOVED lines=8> */
.L_x_32182:
[----:B------:R0:W-:Y:S01]  /*51a0*/  STG.E.U8 desc[UR36][R2.64], RZ ;  /* 0x000000ff02007986 */ /* 0x0001e2000c101124 */
[----:B------:R-:W-:Y:S05]  /*51b0*/  BRA `(.L_x_32171) ;  /* 0x0000000000ac7947 */ /* 0x000fea0003800000 */
.L_x_32181:
[----:B------:R0:W-:Y:S01]  /*51c0*/  STG.E.U16 desc[UR36][R2.64], RZ ;  /* 0x000000ff02007986 */ /* 0x0001e2000c101524 */
[----:B------:R-:W-:Y:S05]  /*51d0*/  BRA `(.L_x_32171) ;  /* 0x0000000000a47947 */ /* 0x000fea0003800000 */
.L_x_32178:
        /* <DEDUP_REMOVED lines=10> */
.L_x_32185:
[----:B------:R0:W-:Y:S01]  /*5280*/  STG.E.U8 desc[UR36][R2.64], RZ ;  /* 0x000000ff02007986 */ /* 0x0001e2000c101124 */
[----:B------:R-:W-:Y:S05]  /*5290*/  BRA `(.L_x_32171) ;  /* 0x0000000000747947 */ /* 0x000fea0003800000 */
.L_x_32184:
[----:B------:R0:W-:Y:S01]  /*52a0*/  STG.E.U8 desc[UR36][R2.64], RZ ;  /* 0x000000ff02007986 */ /* 0x0001e2000c101124 */
[----:B------:R-:W-:Y:S05]  /*52b0*/  BRA `(.L_x_32171) ;  /* 0x00000000006c7947 */ /* 0x000fea0003800000 */
.L_x_32183:
[----:B------:R-:W-:-:S13]  /*52c0*/  ISETP.NE.AND P0, PT, R0, 0x1c, PT ;  /* 0x0000001c0000780c */ /* 0x000fda0003f05270 */
[----:B------:R-:W-:Y:S05]  /*52d0*/  @!P0 BRA `(.L_x_32186) ;  /* 0x0000000000608947 */ /* 0x000fea0003800000 */
[----:B------:R-:W-:-:S13]  /*52e0*/  ISETP.NE.AND P0, PT, R0, 0x1d, PT ;  /* 0x0000001d0000780c */ /* 0x000fda0003f05270 */
[----:B------:R-:W-:Y:S05]  /*52f0*/  @!P0 BRA `(.L_x_32187) ;  /* 0x0000000000508947 */ /* 0x000fea0003800000 */
[----:B------:R-:W-:-:S13]  /*5300*/  ISETP.NE.AND P0, PT, R0, 0x2c, PT ;  /* 0x0000002c0000780c */ /* 0x000fda0003f05270 */
[----:B------:R0:W-:Y:S01]  /*5310*/  @!P0 STG.E.U8 desc[UR36][R2.64], RZ ;  /* 0x000000ff02008986 */ /* 0x0001e2000c101124 */
[----:B------:R-:W-:Y:S05]  /*5320*/  @!P0 BRA `(.L_x_32171) ;  /* 0x0000000000508947 */ /* 0x000fea0003800000 */
.L_x_32170:
        /* <DEDUP_REMOVED lines=16> */
.L_x_32188:
[----:B------:R-:W-:Y:S05]  /*5430*/  BRA `(.L_x_32171) ;  /* 0x00000000000c7947 */ /* 0x000fea0003800000 */
.L_x_32187:
[----:B------:R0:W-:Y:S01]  /*5440*/  STG.E.64 desc[UR36][R2.64], RZ ;  /* 0x000000ff02007986 */ /* 0x0001e2000c101b24 */
[----:B------:R-:W-:Y:S05]  /*5450*/  BRA `(.L_x_32171) ;  /* 0x0000000000047947 */ /* 0x000fea0003800000 */
.L_x_32186:
[----:B------:R0:W-:Y:S02]  /*5460*/  STG.E desc[UR36][R2.64], RZ ;  /* 0x000000ff02007986 */ /* 0x0001e4000c101924 */
.L_x_32171:
[----:B------:R-:W-:-:S07]  /*5470*/  VIADD R17, R17, 0x80 ;  /* 0x0000008011117836 */ /* 0x000fce0000000000 */
.L_x_32129:
[----:B------:R-:W-:Y:S05]  /*5480*/  BSYNC.RECONVERGENT B7 ;  /* 0x0000000000077941 */ /* 0x000fea0003800200 */
.L_x_32128:
        /* <DEDUP_REMOVED lines=307> */
.L_x_32191:
        /* <DEDUP_REMOVED lines=16> */
.L_x_32195:
[----:B------:R0:W5:Y:S01]  /*68c0*/  LDG.E.U8 R0, desc[UR36][R2.64] ;  /* 0x0000002402007981 */ /* 0x000162000c1e1100 */
[----:B------:R-:W-:Y:S05]  /*68d0*/  BRA `(.L_x_32197) ;  /* 0x0000000c002c7947 */ /* 0x000fea0003800000 */
.L_x_32194:
        /* <DEDUP_REMOVED lines=8> */
.L_x_32199:
[----:B------:R0:W5:Y:S01]  /*6960*/  LDG.E R0, desc[UR36][R2.64] ;  /* 0x0000002402007981 */ /* 0x000162000c1e1900 */
[----:B------:R-:W-:Y:S05]  /*6970*/  BRA `(.L_x_32197) ;  /* 0x0000000c00047947 */ /* 0x000fea0003800000 */
.L_x_32198:
[----:B------:R0:W5:Y:S01]  /*6980*/  LDG.E.S16 R0, desc[UR36][R2.64] ;  /* 0x0000002402007981 */ /* 0x000162000c1e1700 */
[----:B------:R-:W-:Y:S05]  /*6990*/  BRA `(.L_x_32197) ;  /* 0x0000000800fc7947 */ /* 0x000fea0003800000 */
.L_x_32193:
        /* <DEDUP_REMOVED lines=9> */
.L_x_32201:
[----:B------:R-:W2:Y:S02]  /*6a30*/  LDG.E.U16 R2, desc[UR36][R2.64] ;  /* 0x0000002402027981 */ /* 0x000ea4000c1e1500 */
[----:B--2---:R-:W-:-:S06]  /*6a40*/  HADD2.F32 R0, -RZ, R2.H0_H0 ;  /* 0x20000002ff007230 */ /* 0x004fcc0000004100 */
[----:B------:R-:W0:Y:S01]  /*6a50*/  F2I.FTZ.TRUNC.NTZ R0, R0 ;  /* 0x0000000000007305 */ /* 0x000e22000021f100 */
[----:B------:R-:W-:Y:S05]  /*6a60*/  BRA `(.L_x_32197) ;  /* 0x0000000800c87947 */ /* 0x000fea0003800000 */
.L_x_32200:
        /* <DEDUP_REMOVED lines=9> */
.L_x_32203:
[----:B------:R-:W2:Y:S02]  /*6b00*/  LDG.E.U16 R2, desc[UR36][R2.64] ;  /* 0x0000002402027981 */ /* 0x000ea4000c1e1500 */
[----:B--2---:R-:W-:-:S06]  /*6b10*/  HADD2.F32 R0, -RZ, R2.H0_H0 ;  /* 0x20000002ff007230 */ /* 0x004fcc0000004100 */
[----:B------:R-:W0:Y:S01]  /*6b20*/  F2I.FTZ.TRUNC.NTZ R0, R0 ;  /* 0x0000000000007305 */ /* 0x000e22000021f100 */
[----:B------:R-:W-:Y:S05]  /*6b30*/  BRA `(.L_x_32197) ;  /* 0x0000000800947947 */ /* 0x000fea0003800000 */
.L_x_32202:
[----:B------:R-:W2:Y:S02]  /*6b40*/  LDG.E.64 R2, desc[UR36][R2.64] ;  /* 0x0000002402027981 */ /* 0x000ea4000c1e1b00 */
[----:B--2---:R0:W1:Y:S01]  /*6b50*/  F2I.F64.TRUNC R0, R2 ;  /* 0x0000000200007311 */ /* 0x004062000030d100 */
[----:B------:R-:W-:Y:S05]  /*6b60*/  BRA `(.L_x_32197) ;  /* 0x0000000800887947 */ /* 0x000fea0003800000 */
.L_x_32192:
        /* <DEDUP_REMOVED lines=12> */
.L_x_32206:
[----:B------:R-:W2:Y:S02]  /*6c30*/  LDG.E.64 R2, desc[UR36][R2.64] ;  /* 0x0000002402027981 */ /* 0x000ea4000c1e1b00 */
[----:B--2---:R3:W4:Y:S01]  /*6c40*/  F2I.F64.TRUNC R0, R2 ;  /* 0x0000000200007311 */ /* 0x004722000030d100 */
[----:B------:R-:W-:Y:S05]  /*6c50*/  BRA `(.L_x_32197) ;  /* 0x00000008004c7947 */ /* 0x000fea0003800000 */
.L_x_32205:
        /* <DEDUP_REMOVED lines=26> */
.L_x_32208:
        /* <DEDUP_REMOVED lines=13> */
.L_x_32207:
[----:B------:R-:W2:Y:S02]  /*6ed0*/  LDG.E.U16 R0, desc[UR36][R2.64] ;  /* 0x0000002402007981 */ /* 0x000ea4000c1e1500 */
[----:B--2---:R-:W-:-:S06]  /*6ee0*/  SHF.L.U32 R0, R0, 0x10, RZ ;  /* 0x0000001000007819 */ /* 0x004fcc00000006ff */
[----:B------:R-:W0:Y:S01]  /*6ef0*/  F2I.FTZ.TRUNC.NTZ R0, R0 ;  /* 0x0000000000007305 */ /* 0x000e22000021f100 */
[----:B------:R-:W-:Y:S05]  /*6f00*/  BRA `(.L_x_32197) ;  /* 0x0000000400a07947 */ /* 0x000fea0003800000 */
.L_x_32204:
        /* <DEDUP_REMOVED lines=10> */
.L_x_32211:
        /* <DEDUP_REMOVED lines=21> */
.L_x_32215:
[----:B------:R-:W-:Y:S05]  /*7100*/  BSYNC.RECONVERGENT B1 ;  /* 0x0000000000017941 */ /* 0x000fea0003800200 */
.L_x_32214:
[----:B------:R-:W-:Y:S01]  /*7110*/  IMAD.SHL.U32 R0, R0, 0x100000, RZ ;  /* 0x0010000000007824 */ /* 0x000fe200078e00ff */
[----:B------:R-:W-:-:S04]  /*7120*/  LEA R2, R2, 0x3b800000, 0x17 ;  /* 0x3b80000002027811 */ /* 0x000fc800078eb8ff */
[----:B------:R-:W-:-:S07]  /*7130*/  LOP3.LUT R0, R2, R0, R7, 0xfe, !PT ;  /* 0x0000000002007212 */ /* 0x000fce00078efe07 */
.L_x_32213:
[----:B------:R-:W-:Y:S05]  /*7140*/  BSYNC.RECONVERGENT B0 ;  /* 0x0000000000007941 */ /* 0x000fea0003800200 */
.L_x_32212:
[----:B------:R-:W0:Y:S01]  /*7150*/  F2I.FTZ.TRUNC.NTZ R0, R0 ;  /* 0x0000000000007305 */ /* 0x000e22000021f100 */
[----:B------:R-:W-:Y:S05]  /*7160*/  BRA `(.L_x_32197) ;  /* 0x0000000400087947 */ /* 0x000fea0003800000 */
.L_x_32210:
        /* <DEDUP_REMOVED lines=21> */
.L_x_32219:
[----:B------:R-:W-:Y:S05]  /*72c0*/  BSYNC.RECONVERGENT B1 ;  /* 0x0000000000017941 */ /* 0x000fea0003800200 */
.L_x_32218:
[----:B------:R-:W-:Y:S02]  /*72d0*/  SHF.L.U32 R0, R0, 0x15, RZ ;  /* 0x0000001500007819 */ /* 0x000fe400000006ff */
[----:B------:R-:W-:-:S04]  /*72e0*/  LEA R2, R2, 0x37800000, 0x17 ;  /* 0x3780000002027811 */ /* 0x000fc800078eb8ff */
[----:B------:R-:W-:-:S07]  /*72f0*/  LOP3.LUT R0, R2, R0, R7, 0xfe, !PT ;  /* 0x0000000002007212 */ /* 0x000fce00078efe07 */
.L_x_32217:
[----:B------:R-:W-:Y:S05]  /*7300*/  BSYNC.RECONVERGENT B0 ;  /* 0x0000000000007941 */ /* 0x000fea0003800200 */
.L_x_32216:
[----:B------:R-:W0:Y:S01]  /*7310*/  F2I.FTZ.TRUNC.NTZ R0, R0 ;  /* 0x0000000000007305 */ /* 0x000e22000021f100 */
[----:B------:R-:W-:Y:S05]  /*7320*/  BRA `(.L_x_32197) ;  /* 0x0000000000987947 */ /* 0x000fea0003800000 */
.L_x_32209:
        /* <DEDUP_REMOVED lines=14> */
.L_x_32223:
[----:B------:R-:W-:Y:S05]  /*7410*/  BSYNC.RECONVERGENT B0 ;  /* 0x0000000000007941 */ /* 0x000fea0003800200 */
.L_x_32222:
[----:B------:R-:W0:Y:S01]  /*7420*/  F2I.FTZ.TRUNC.NTZ R0, R0 ;  /* 0x0000000000007305 */ /* 0x000e22000021f100 */
[----:B------:R-:W-:Y:S05]  /*7430*/  BRA `(.L_x_32197) ;  /* 0x0000000000547947 */ /* 0x000fea0003800000 */
.L_x_32196:
        /* <DEDUP_REMOVED lines=16> */
.L_x_32224:
[----:B------:R-:W-:Y:S01]  /*7540*/  IMAD.MOV.U32 R0, RZ, RZ, RZ ;  /* 0x000000ffff007224 */ /* 0x000fe200078e00ff */
[----:B------:R-:W-:Y:S06]  /*7550*/  BRA `(.L_x_32197) ;  /* 0x00000000000c7947 */ /* 0x000fec0003800000 */
.L_x_32221:
[----:B------:R0:W5:Y:S01]  /*7560*/  LDG.E R0, desc[UR36][R2.64] ;  /* 0x0000002402007981 */ /* 0x000162000c1e1900 */
[----:B------:R-:W-:Y:S05]  /*7570*/  BRA `(.L_x_32197) ;  /* 0x0000000000047947 */ /* 0x000fea0003800000 */
.L_x_32220:
[----:B------:R0:W5:Y:S02]  /*7580*/  LDG.E R0, desc[UR36][R2.64] ;  /* 0x0000002402007981 */ /* 0x000164000c1e1900 */
.L_x_32197:
        /* <DEDUP_REMOVED lines=22> */
.L_x_32226:
[----:B------:R-:W-:Y:S05]  /*76f0*/  BSYNC.RECONVERGENT B6 ;  /* 0x0000000000067941 */ /* 0x000fea0003800200 */
.L_x_32225:
        /* <DEDUP_REMOVED lines=16> */
.L_x_32230:
[----:B------:R0:W-:Y:S01]  /*7800*/  STG.E.U8 desc[UR36][R2.64], RZ ;  /* 0x000000ff02007986 */ /* 0x0001e2000c101124 */
[----:B------:R-:W-:Y:S05]  /*7810*/  BRA `(.L_x_32232) ;  /* 0x00000004008c7947 */ /* 0x000fea0003800000 */
.L_x_32229:
        /* <DEDUP_REMOVED lines=8> */
.L_x_32234:
[----:B------:R0:W-:Y:S01]  /*78a0*/  STG.E desc[UR36][R2.64], RZ ;  /* 0x000000ff02007986 */ /* 0x0001e2000c101924 */
[----:B------:R-:W-:Y:S05]  /*78b0*/  BRA `(.L_x_32232) ;  /* 0x0000000400647947 */ /* 0x000fea0003800000 */
.L_x_32233:
[----:B------:R0:W-:Y:S01]  /*78c0*/  STG.E.U16 desc[UR36][R2.64], RZ ;  /* 0x000000ff02007986 */ /* 0x0001e2000c101524 */
[----:B------:R-:W-:Y:S05]  /*78d0*/  BRA `(.L_x_32232) ;  /* 0x00000004005c7947 */ /* 0x000fea0003800000 */
.L_x_32228:
        /* <DEDUP_REMOVED lines=8> */
.L_x_32236:
[----:B------:R0:W-:Y:S01]  /*7960*/  STG.E.U16 desc[UR36][R2.64], RZ ;  /* 0x000000ff02007986 */ /* 0x0001e2000c101524 */
[----:B------:R-:W-:Y:S05]  /*7970*/  BRA `(.L_x_32232) ;  /* 0x0000000400347947 */ /* 0x000fea0003800000 */
.L_x_32235:
        /* <DEDUP_REMOVED lines=8> */
.L_x_32238:
[----:B------:R0:W-:Y:S01]  /*7a00*/  STG.E desc[UR36][R2.64], RZ ;  /* 0x000000ff02007986 */ /* 0x0001e2000c101924 */
[----:B------:R-:W-:Y:S05]  /*7a10*/  BRA `(.L_x_32232) ;  /* 0x00000004000c7947 */ /* 0x000fea0003800000 */
.L_x_32237:
[----:B------:R0:W-:Y:S01]  /*7a20*/  STG.E.64 desc[UR36][R2.64], RZ ;  /* 0x000000ff02007986 */ /* 0x0001e2000c101b24 */
[----:B------:R-:W-:Y:S05]  /*7a30*/  BRA `(.L_x_32232) ;  /* 0x0000000400047947 */ /* 0x000fea0003800000 */
.L_x_32227:
        /* <DEDUP_REMOVED lines=10> */
.L_x_32241:
[----:B------:R0:W-:Y:S01]  /*7ae0*/  STG.E.128 desc[UR36][R2.64], RZ ;  /* 0x000000ff02007986 */ /* 0x0001e2000c101d24 */
[----:B------:R-:W-:Y:S05]  /*7af0*/  BRA `(.L_x_32232) ;  /* 0x0000000000d47947 */ /* 0x000fea0003800000 */
.L_x_32240:
        /* <DEDUP_REMOVED lines=8> */
.L_x_32243:
[----:B------:R3:W-:Y:S01]  /*7b80*/  STG.E.U8 desc[UR36][R2.64], RZ ;  /* 0x000000ff02007986 */ /* 0x0007e2000c101124 */
[----:B------:R-:W-:Y:S05]  /*7b90*/  BRA `(.L_x_32232) ;  /* 0x0000000000ac7947 */ /* 0x000fea0003800000 */
.L_x_32242:
[----:B------:R2:W-:Y:S01]  /*7ba0*/  STG.E.U16 desc[UR36][R2.64], RZ ;  /* 0x000000ff02007986 */ /* 0x0005e2000c101524 */
[----:B------:R-:W-:Y:S05]  /*7bb0*/  BRA `(.L_x_32232) ;  /* 0x0000000000a47947 */ /* 0x000fea0003800000 */
.L_x_32239:
        /* <DEDUP_REMOVED lines=10> */
.L_x_32246:
[----:B------:R0:W-:Y:S01]  /*7c60*/  STG.E.U8 desc[UR36][R2.64], RZ ;  /* 0x000000ff02007986 */ /* 0x0001e2000c101124 */
[----:B------:R-:W-:Y:S05]  /*7c70*/  BRA `(.L_x_32232) ;  /* 0x0000000000747947 */ /* 0x000fea0003800000 */
.L_x_32245:
[----:B------:R0:W-:Y:S01]  /*7c80*/  STG.E.U8 desc[UR36][R2.64], RZ ;  /* 0x000000ff02007986 */ /* 0x0001e2000c101124 */
[----:B------:R-:W-:Y:S05]  /*7c90*/  BRA `(.L_x_32232) ;  /* 0x00000000006c7947 */ /* 0x000fea0003800000 */
.L_x_32244:
[----:B------:R-:W-:-:S13]  /*7ca0*/  ISETP.NE.AND P0, PT, R0, 0x1c, PT ;  /* 0x0000001c0000780c */ /* 0x000fda0003f05270 */
[----:B------:R-:W-:Y:S05]  /*7cb0*/  @!P0 BRA `(.L_x_32247) ;  /* 0x0000000000608947 */ /* 0x000fea0003800000 */
[----:B------:R-:W-:-:S13]  /*7cc0*/  ISETP.NE.AND P0, PT, R0, 0x1d, PT ;  /* 0x0000001d0000780c */ /* 0x000fda0003f05270 */
[----:B------:R-:W-:Y:S05]  /*7cd0*/  @!P0 BRA `(.L_x_32248) ;  /* 0x0000000000508947 */ /* 0x000fea0003800000 */
[----:B------:R-:W-:-:S13]  /*7ce0*/  ISETP.NE.AND P0, PT, R0, 0x2c, PT ;  /* 0x0000002c0000780c */ /* 0x000fda0003f05270 */
[----:B------:R0:W-:Y:S01]  /*7cf0*/  @!P0 STG.E.U8 desc[UR36][R2.64], RZ ;  /* 0x000000ff02008986 */ /* 0x0001e2000c101124 */
[----:B------:R-:W-:Y:S05]  /*7d00*/  @!P0 BRA `(.L_x_32232) ;  /* 0x0000000000508947 */ /* 0x000fea0003800000 */
.L_x_32231:
        /* <DEDUP_REMOVED lines=16> */
.L_x_32249:
[----:B------:R-:W-:Y:S05]  /*7e10*/  BRA `(.L_x_32232) ;  /* 0x00000000000c7947 */ /* 0x000fea0003800000 */
.L_x_32248:
[----:B------:R0:W-:Y:S01]  /*7e20*/  STG.E.64 desc[UR36][R2.64], RZ ;  /* 0x000000ff02007986 */ /* 0x0001e2000c101b24 */
[----:B------:R-:W-:Y:S05]  /*7e30*/  BRA `(.L_x_32232) ;  /* 0x0000000000047947 */ /* 0x000fea0003800000 */
.L_x_32247:
[----:B------:R0:W-:Y:S02]  /*7e40*/  STG.E desc[UR36][R2.64], RZ ;  /* 0x000000ff02007986 */ /* 0x0001e4000c101924 */
.L_x_32232:
[----:B------:R-:W-:-:S07]  /*7e50*/  VIADD R17, R17, 0x80 ;  /* 0x0000008011117836 */ /* 0x000fce0000000000 */
.L_x_32190:
[----:B------:R-:W-:Y:S05]  /*7e60*/  BSYNC.RECONVERGENT B7 ;  /* 0x0000000000077941 */ /* 0x000fea0003800200 */
.L_x_32189:
        /* <DEDUP_REMOVED lines=306> */
.L_x_32250:
        /* <DEDUP_REMOVED lines=18> */
.L_x_32254:
[----:B------:R0:W5:Y:S01]  /*92b0*/  LDG.E.U8 R0, desc[UR36][R2.64] ;  /* 0x0000002402007981 */ /* 0x000162000c1e1100 */
[----:B------:R-:W-:Y:S05]  /*92c0*/  BRA `(.L_x_32256) ;  /* 0x0000000c002c7947 */ /* 0x000fea0003800000 */
.L_x_32253:
        /* <DEDUP_REMOVED lines=8> */
.L_x_32258:
[----:B------:R0:W5:Y:S01]  /*9350*/  LDG.E R0, desc[UR36][R2.64] ;  /* 0x0000002402007981 */ /* 0x000162000c1e1900 */
[----:B------:R-:W-:Y:S05]  /*9360*/  BRA `(.L_x_32256) ;  /* 0x0000000c00047947 */ /* 0x000fea0003800000 */
.L_x_32257:
[----:B------:R0:W5:Y:S01]  /*9370*/  LDG.E.S16 R0, desc[UR36][R2.64] ;  /* 0x0000002402007981 */ /* 0x000162000c1e1700 */
[----:B------:R-:W-:Y:S05]  /*9380*/  BRA `(.L_x_32256) ;  /* 0x0000000800fc7947 */ /* 0x000fea0003800000 */
.L_x_32252:
        /* <DEDUP_REMOVED lines=9> */
.L_x_32260:
[----:B------:R-:W2:Y:S02]  /*9420*/  LDG.E.U16 R2, desc[UR36][R2.64] ;  /* 0x0000002402027981 */ /* 0x000ea4000c1e1500 */
[----:B--2---:R-:W-:-:S06]  /*9430*/  HADD2.F32 R0, -RZ, R2.H0_H0 ;  /* 0x20000002ff007230 */ /* 0x004fcc0000004100 */
[----:B------:R-:W0:Y:S01]  /*9440*/  F2I.FTZ.TRUNC.NTZ R0, R0 ;  /* 0x0000000000007305 */ /* 0x000e22000021f100 */
[----:B------:R-:W-:Y:S05]  /*9450*/  BRA `(.L_x_32256) ;  /* 0x0000000800c87947 */ /* 0x000fea0003800000 */
.L_x_32259:
        /* <DEDUP_REMOVED lines=9> */
.L_x_32262:
[----:B------:R-:W2:Y:S02]  /*94f0*/  LDG.E.U16 R2, desc[UR36][R2.64] ;  /* 0x0000002402027981 */ /* 0x000ea4000c1e1500 */
[----:B--2---:R-:W-:-:S06]  /*9500*/  HADD2.F32 R0, -RZ, R2.H0_H0 ;  /* 0x20000002ff007230 */ /* 0x004fcc0000004100 */
[----:B------:R-:W0:Y:S01]  /*9510*/  F2I.FTZ.TRUNC.NTZ R0, R0 ;  /* 0x0000000000007305 */ /* 0x000e22000021f100 */
[----:B------:R-:W-:Y:S05]  /*9520*/  BRA `(.L_x_32256) ;  /* 0x0000000800947947 */ /* 0x000fea0003800000 */
.L_x_32261:
[----:B------:R-:W2:Y:S02]  /*9530*/  LDG.E.64 R2, desc[UR36][R2.64] ;  /* 0x0000002402027981 */ /* 0x000ea4000c1e1b00 */
[----:B--2---:R0:W1:Y:S01]  /*9540*/  F2I.F64.TRUNC R0, R2 ;  /* 0x0000000200007311 */ /* 0x004062000030d100 */
[----:B------:R-:W-:Y:S05]  /*9550*/  BRA `(.L_x_32256) ;  /* 0x0000000800887947 */ /* 0x000fea0003800000 */
.L_x_32251:
        /* <DEDUP_REMOVED lines=12> */
.L_x_32265:
[----:B------:R-:W2:Y:S02]  /*9620*/  LDG.E.64 R2, desc[UR36][R2.64] ;  /* 0x0000002402027981 */ /* 0x000ea4000c1e1b00 */
[----:B--2---:R0:W1:Y:S01]  /*9630*/  F2I.F64.TRUNC R0, R2 ;  /* 0x0000000200007311 */ /* 0x004062000030d100 */
[----:B------:R-:W-:Y:S05]  /*9640*/  BRA `(.L_x_32256) ;  /* 0x00000008004c7947 */ /* 0x000fea0003800000 */
.L_x_32264:
        /* <DEDUP_REMOVED lines=26> */
.L_x_32267:
        /* <DEDUP_REMOVED lines=13> */
.L_x_32266:
[----:B------:R-:W2:Y:S02]  /*98c0*/  LDG.E.U16 R0, desc[UR36][R2.64] ;  /* 0x0000002402007981 */ /* 0x000ea4000c1e1500 */
[----:B--2---:R-:W-:-:S06]  /*98d0*/  IMAD.U32 R0, R0, 0x10000, RZ ;  /* 0x0001000000007824 */ /* 0x004fcc00078e00ff */
[----:B------:R-:W0:Y:S01]  /*98e0*/  F2I.FTZ.TRUNC.NTZ R0, R0 ;  /* 0x0000000000007305 */ /* 0x000e22000021f100 */
[----:B------:R-:W-:Y:S05]  /*98f0*/  BRA `(.L_x_32256) ;  /* 0x0000000400a07947 */ /* 0x000fea0003800000 */
.L_x_32263:
        /* <DEDUP_REMOVED lines=10> */
.L_x_32270:
        /* <DEDUP_REMOVED lines=21> */
.L_x_32274:
[----:B------:R-:W-:Y:S05]  /*9af0*/  BSYNC.RECONVERGENT B1 ;  /* 0x0000000000017941 */ /* 0x000fea0003800200 */
.L_x_32273:
[----:B------:R-:W-:Y:S02]  /*9b00*/  SHF.L.U32 R0, R0, 0x14, RZ ;  /* 0x0000001400007819 */ /* 0x000fe400000006ff */
[----:B------:R-:W-:-:S04]  /*9b10*/  LEA R2, R2, 0x3b800000, 0x17 ;  /* 0x3b80000002027811 */ /* 0x000fc800078eb8ff */
[----:B------:R-:W-:-:S07]  /*9b20*/  LOP3.LUT R0, R2, R0, R7, 0xfe, !PT ;  /* 0x0000000002007212 */ /* 0x000fce00078efe07 */
.L_x_32272:
[----:B------:R-:W-:Y:S05]  /*9b30*/  BSYNC.RECONVERGENT B0 ;  /* 0x0000000000007941 */ /* 0x000fea0003800200 */
.L_x_32271:
[----:B------:R-:W2:Y:S01]  /*9b40*/  F2I.FTZ.TRUNC.NTZ R0, R0 ;  /* 0x0000000000007305 */ /* 0x000ea2000021f100 */
[----:B------:R-:W-:Y:S05]  /*9b50*/  BRA `(.L_x_32256) ;  /* 0x0000000400087947 */ /* 0x000fea0003800000 */
.L_x_32269:
        /* <DEDUP_REMOVED lines=21> */
.L_x_32278:
[----:B------:R-:W-:Y:S05]  /*9cb0*/  BSYNC.RECONVERGENT B1 ;  /* 0x0000000000017941 */ /* 0x000fea0003800200 */
.L_x_32277:
[----:B------:R-:W-:Y:S01]  /*9cc0*/  IMAD.SHL.U32 R0, R0, 0x200000, RZ ;  /* 0x0020000000007824 */ /* 0x000fe200078e00ff */
[----:B------:R-:W-:-:S04]  /*9cd0*/  LEA R2, R2, 0x37800000, 0x17 ;  /* 0x3780000002027811 */ /* 0x000fc800078eb8ff */
[----:B------:R-:W-:-:S07]  /*9ce0*/  LOP3.LUT R0, R2, R0, R7, 0xfe, !PT ;  /* 0x0000000002007212 */ /* 0x000fce00078efe07 */
.L_x_32276:
[----:B------:R-:W-:Y:S05]  /*9cf0*/  BSYNC.RECONVERGENT B0 ;  /* 0x0000000000007941 */ /* 0x000fea0003800200 */
.L_x_32275:
[----:B------:R-:W0:Y:S01]  /*9d00*/  F2I.FTZ.TRUNC.NTZ R0, R0 ;  /* 0x0000000000007305 */ /* 0x000e22000021f100 */
[----:B------:R-:W-:Y:S05]  /*9d10*/  BRA `(.L_x_32256) ;  /* 0x0000000000987947 */ /* 0x000fea0003800000 */
.L_x_32268:
        /* <DEDUP_REMOVED lines=14> */
.L_x_32282:
[----:B------:R-:W-:Y:S05]  /*9e00*/  BSYNC.RECONVERGENT B0 ;  /* 0x0000000000007941 */ /* 0x000fea0003800200 */
.L_x_32281:
[----:B------:R-:W0:Y:S01]  /*9e10*/  F2I.FTZ.TRUNC.NTZ R0, R0 ;  /* 0x0000000000007305 */ /* 0x000e22000021f100 */
[----:B------:R-:W-:Y:S05]  /*9e20*/  BRA `(.L_x_32256) ;  /* 0x0000000000547947 */ /* 0x000fea0003800000 */
.L_x_32255:
        /* <DEDUP_REMOVED lines=16> */
.L_x_32283:
[----:B------:R-:W-:Y:S01]  /*9f30*/  MOV R0, RZ ;  /* 0x000000ff00007202 */ /* 0x000fe20000000f00 */
[----:B------:R-:W-:Y:S06]  /*9f40*/  BRA `(.L_x_32256) ;  /* 0x00000000000c7947 */ /* 0x000fec0003800000 */
.L_x_32280:
[----:B------:R4:W5:Y:S01]  /*9f50*/  LDG.E R0, desc[UR36][R2.64] ;  /* 0x0000002402007981 */ /* 0x000962000c1e1900 */
[----:B------:R-:W-:Y:S05]  /*9f60*/  BRA `(.L_x_32256) ;  /* 0x0000000000047947 */ /* 0x000fea0003800000 */
.L_x_32279:
[----:B------:R3:W5:Y:S02]  /*9f70*/  LDG.E R0, desc[UR36][R2.64] ;  /* 0x0000002402007981 */ /* 0x000764000c1e1900 */
.L_x_32256:
        /* <DEDUP_REMOVED lines=22> */
.L_x_32285:
[----:B------:R-:W-:Y:S05]  /*a0e0*/  BSYNC.RECONVERGENT B6 ;  /* 0x0000000000067941 */ /* 0x000fea0003800200 */
.L_x_32284:
        /* <DEDUP_REMOVED lines=13> */
.L_x_32289:
[----:B------:R-:W-:Y:S01]  /*a1c0*/  STG.E.U8 desc[UR36][R16.64], RZ ;  /* 0x000000ff10007986 */ /* 0x000fe2000c101124 */
[----:B------:R-:W-:Y:S05]  /*a1d0*/  EXIT ;  /* 0x000000000000794d */ /* 0x000fea0003800000 */
.L_x_32288:
        /* <DEDUP_REMOVED lines=8> */
.L_x_32292:
[----:B------:R-:W-:Y:S01]  /*a260*/  STG.E desc[UR36][R16.64], RZ ;  /* 0x000000ff10007986 */ /* 0x000fe2000c101924 */
[----:B------:R-:W-:Y:S05]  /*a270*/  EXIT ;  /* 0x000000000000794d */ /* 0x000fea0003800000 */
.L_x_32291:
[----:B------:R-:W-:Y:S01]  /*a280*/  STG.E.U16 desc[UR36][R16.64], RZ ;  /* 0x000000ff10007986 */ /* 0x000fe2000c101524 */
[----:B------:R-:W-:Y:S05]  /*a290*/  EXIT ;  /* 0x000000000000794d */ /* 0x000fea0003800000 */
.L_x_32287:
        /* <DEDUP_REMOVED lines=8> */
.L_x_32294:
[----:B------:R-:W-:Y:S01]  /*a320*/  STG.E.U16 desc[UR36][R16.64], RZ ;  /* 0x000000ff10007986 */ /* 0x000fe2000c101524 */
[----:B------:R-:W-:Y:S05]  /*a330*/  EXIT ;  /* 0x000000000000794d */ /* 0x000fea0003800000 */
.L_x_32293:
        /* <DEDUP_REMOVED lines=8> */
.L_x_32296:
[----:B------:R-:W-:Y:S01]  /*a3c0*/  STG.E desc[UR36][R16.64], RZ ;  /* 0x000000ff10007986 */ /* 0x000fe2000c101924 */
[----:B------:R-:W-:Y:S05]  /*a3d0*/  EXIT ;  /* 0x000000000000794d */ /* 0x000fea0003800000 */
.L_x_32295:
[----:B------:R-:W-:Y:S01]  /*a3e0*/  STG.E.64 desc[UR36][R16.64], RZ ;  /* 0x000000ff10007986 */ /* 0x000fe2000c101b24 */
[----:B------:R-:W-:Y:S05]  /*a3f0*/  EXIT ;  /* 0x000000000000794d */ /* 0x000fea0003800000 */
.L_x_32286:
        /* <DEDUP_REMOVED lines=10> */
.L_x_32299:
[----:B------:R-:W-:Y:S01]  /*a4a0*/  STG.E.128 desc[UR36][R16.64], RZ ;  /* 0x000000ff10007986 */ /* 0x000fe2000c101d24 */
[----:B------:R-:W-:Y:S05]  /*a4b0*/  EXIT ;  /* 0x000000000000794d */ /* 0x000fea0003800000 */
.L_x_32298:
        /* <DEDUP_REMOVED lines=8> */
.L_x_32301:
[----:B------:R-:W-:Y:S01]  /*a540*/  STG.E.U8 desc[UR36][R16.64], RZ ;  /* 0x000000ff10007986 */ /* 0x000fe2000c101124 */
[----:B------:R-:W-:Y:S05]  /*a550*/  EXIT ;  /* 0x000000000000794d */ /* 0x000fea0003800000 */
.L_x_32300:
[----:B------:R-:W-:Y:S01]  /*a560*/  STG.E.U16 desc[UR36][R16.64], RZ ;  /* 0x000000ff10007986 */ /* 0x000fe2000c101524 */
[----:B------:R-:W-:Y:S05]  /*a570*/  EXIT ;  /* 0x000000000000794d */ /* 0x000fea0003800000 */
.L_x_32297:
        /* <DEDUP_REMOVED lines=10> */
.L_x_32304:
[----:B------:R-:W-:Y:S01]  /*a620*/  STG.E.U8 desc[UR36][R16.64], RZ ;  /* 0x000000ff10007986 */ /* 0x000fe2000c101124 */
[----:B------:R-:W-:Y:S05]  /*a630*/  EXIT ;  /* 0x000000000000794d */ /* 0x000fea0003800000 */
.L_x_32303:
[----:B------:R-:W-:Y:S01]  /*a640*/  STG.E.U8 desc[UR36][R16.64], RZ ;  /* 0x000000ff10007986 */ /* 0x000fe2000c101124 */
[----:B------:R-:W-:Y:S05]  /*a650*/  EXIT ;  /* 0x000000000000794d */ /* 0x000fea0003800000 */
.L_x_32302:
[----:B------:R-:W-:-:S13]  /*a660*/  ISETP.NE.AND P0, PT, R0, 0x1c, PT ;  /* 0x0000001c0000780c */ /* 0x000fda0003f05270 */
[----:B------:R-:W-:Y:S05]  /*a670*/  @!P0 BRA `(.L_x_32305) ;  /* 0x0000000000608947 */ /* 0x000fea0003800000 */
[----:B------:R-:W-:-:S13]  /*a680*/  ISETP.NE.AND P0, PT, R0, 0x1d, PT ;  /* 0x0000001d0000780c */ /* 0x000fda0003f05270 */
[----:B------:R-:W-:Y:S05]  /*a690*/  @!P0 BRA `(.L_x_32306) ;  /* 0x0000000000508947 */ /* 0x000fea0003800000 */
[----:B------:R-:W-:-:S13]  /*a6a0*/  ISETP.NE.AND P0, PT, R0, 0x2c, PT ;  /* 0x0000002c0000780c */ /* 0x000fda0003f05270 */
[----:B------:R0:W-:Y:S01]  /*a6b0*/  @!P0 STG.E.U8 desc[UR36][R16.64], RZ ;  /* 0x000000ff10008986 */ /* 0x0001e2000c101124 */
[----:B------:R-:W-:Y:S05]  /*a6c0*/  @!P0 EXIT ;  /* 0x000000000000894d */ /* 0x000fea0003800000 */
.L_x_32290:
        /* <DEDUP_REMOVED lines=16> */
.L_x_32307:
[----:B------:R-:W-:Y:S05]  /*a7d0*/  EXIT ;  /* 0x000000000000794d */ /* 0x000fea0003800000 */
.L_x_32306:
[----:B------:R-:W-:Y:S01]  /*a7e0*/  STG.E.64 desc[UR36][R16.64], RZ ;  /* 0x000000ff10007986 */ /* 0x000fe2000c101b24 */
[----:B------:R-:W-:Y:S05]  /*a7f0*/  EXIT ;  /* 0x000000000000794d */ /* 0x000fea0003800000 */
.L_x_32305:
[----:B------:R-:W-:Y:S01]  /*a800*/  STG.E desc[UR36][R16.64], RZ ;  /* 0x000000ff10007986 */ /* 0x000fe2000c101924 */
[----:B------:R-:W-:Y:S05]  /*a810*/  EXIT ;  /* 0x000000000000794d */ /* 0x000fea0003800000 */
.L_x_32308:
        /* <DEDUP_REMOVED lines=14> */
.L_x_40189:


//--------------------- .text._ZN2at6native27unrolled_elementwise_kernelIZZZNS0_67_GLOBAL__N__bb565c37_34_ValidateCompressedIndicesKernel_cu_33a4b88b42_validate_compressed_sparse_indices_kernelILNS2_8CDimNameE0ENS2_18CUDAKernelLauncherENS2_14EmptyVecKernelENS2_8DummyVecELm0EEEvRKNS_6TensorESA_lllENKUlvE0_clEvENKUlvE_clEvEUliE_St5arrayIPcLm2EELi4E23TrivialOffsetCalculatorILi1EjESI_NS0_6memory12LoadWithCastILi1EEENSJ_13StoreWithCastILi1EEEEEviT_T0_T2_T3_T4_T5_ --------------------------
	.section	.text._ZN2at6native27unrolled_elementwise_kernelIZZZNS0_67_GLOBAL__N__bb565c37_34_ValidateCompressedIndicesKernel_cu_33a4b88b42_validate_compressed_sparse_indices_kernelILNS2_8CDimNameE0ENS2_18CUDAKernelLauncherENS2_14EmptyVecKernelENS2_8DummyVecELm0EEEvRKNS_6TensorESA_lllENKUlvE0_clEvENKUlvE_clEvEUliE_St5arrayIPcLm2EELi4E23TrivialOffsetCalculatorILi1EjESI_NS0_6memory12LoadWithCastILi1EEENSJ_13StoreWithCastILi1EEEEEviT_T0_T2_T3_T4_T5_,"ax",@progbits
	.align	128
        .global         _ZN2at6native27unrolled_elementwise_kernelIZZZNS0_67_GLOBAL__N__bb565c37_34_ValidateCompressedIndicesKernel_cu_33a4b88b42_validate_compressed_sparse_indices_kernelILNS2_8CDimNameE0ENS2_18CUDAKernelLauncherENS2_14EmptyVecKernelENS2_8DummyVecELm0EEEvRKNS_6TensorESA_lllENKUlvE0_clEvENKUlvE_clEvEUliE_St5arrayIPcLm2EELi4E23TrivialOffsetCalculatorILi1EjESI_NS0_6memory12LoadWithCastILi1EEENSJ_13StoreWithCastILi1EEEEEviT_T0_T2_T3_T4_T5_
        .type           _ZN2at6native27unrolled_elementwise_kernelIZZZNS0_67_GLOBAL__N__bb565c37_34_ValidateCompressedIndicesKernel_cu_33a4b88b42_validate_compressed_sparse_indices_kernelILNS2_8CDimNameE0ENS2_18CUDAKernelLauncherENS2_14EmptyVecKernelENS2_8DummyVecELm0EEEvRKNS_6TensorESA_lllENKUlvE0_clEvENKUlvE_clEvEUliE_St5arrayIPcLm2EELi4E23TrivialOffsetCalculatorILi1EjESI_NS0_6memory12LoadWithCastILi1EEENSJ_13StoreWithCastILi1EEEEEviT_T0_T2_T3_T4_T5_,@function
        .size           _ZN2at6native27unrolled_elementwise_kernelIZZZNS0_67_GLOBAL__N__bb565c37_34_ValidateCompressedIndicesKernel_cu_33a4b88b42_validate_compressed_sparse_indices_kernelILNS2_8CDimNameE0ENS2_18CUDAKernelLauncherENS2_14EmptyVecKernelENS2_8DummyVecELm0EEEvRKNS_6TensorESA_lllENKUlvE0_clEvENKUlvE_clEvEUliE_St5arrayIPcLm2EELi4E23TrivialOffsetCalculatorILi1EjESI_NS0_6memory12LoadWithCastILi1EEENSJ_13StoreWithCastILi1EEEEEviT_T0_T2_T3_T4_T5_,(.L_x_40190 - _ZN2at6native27unrolled_elementwise_kernelIZZZNS0_67_GLOBAL__N__bb565c37_34_ValidateCompressedIndicesKernel_cu_33a4b88b42_validate_compressed_sparse_indices_kernelILNS2_8CDimNameE0ENS2_18CUDAKernelLauncherENS2_14EmptyVecKernelENS2_8DummyVecELm0EEEvRKNS_6TensorESA_lllENKUlvE0_clEvENKUlvE_clEvEUliE_St5arrayIPcLm2EELi4E23TrivialOffsetCalculatorILi1EjESI_NS0_6memory12LoadWithCastILi1EEENSJ_13StoreWithCastILi1EEEEEviT_T0_T2_T3_T4_T5_)
        .other          _ZN2at6native27unrolled_elementwise_kernelIZZZNS0_67_GLOBAL__N__bb565c37_34_ValidateCompressedIndicesKernel_cu_33a4b88b42_validate_compressed_sparse_indices_kernelILNS2_8CDimNameE0ENS2_18CUDAKernelLauncherENS2_14EmptyVecKernelENS2_8DummyVecELm0EEEvRKNS_6TensorESA_lllENKUlvE0_clEvENKUlvE_clEvEUliE_St5arrayIPcLm2EELi4E23TrivialOffsetCalculatorILi1EjESI_NS0_6memory12LoadWithCastILi1EEENSJ_13StoreWithCastILi1EEEEEviT_T0_T2_T3_T4_T5_,@"STO_CUDA_ENTRY STV_DEFAULT"
_ZN2at6native27unrolled_elementwise_kernelIZZZNS0_67_GLOBAL__N__bb565c37_34_ValidateCompressedIndicesKernel_cu_33a4b88b42_validate_compressed_sparse_indices_kernelILNS2_8CDimNameE0ENS2_18CUDAKernelLauncherENS2_14EmptyVecKernelENS2_8DummyVecELm0EEEvRKNS_6TensorESA_lllENKUlvE0_clEvENKUlvE_clEvEUliE_St5arrayIPcLm2EELi4E23TrivialOffsetCalculatorILi1EjESI_NS0_6memory12LoadWithCastILi1EEENSJ_13StoreWithCastILi1EEEEEviT_T0_T2_T3_T4_T5_:
.text._ZN2at6native27unrolled_elementwise_kernelIZZZNS0_67_GLOBAL__N__bb565c37_34_ValidateCompressedIndicesKernel_cu_33a4b88b42_validate_compressed_sparse_indices_kernelILNS2_8CDimNameE0ENS2_18CUDAKernelLauncherENS2_14EmptyVecKernelENS2_8DummyVecELm0EEEvRKNS_6TensorESA_lllENKUlvE0_clEvENKUlvE_clEvEUliE_St5arrayIPcLm2EELi4E23TrivialOffsetCalculatorILi1EjESI_NS0_6memory12LoadWithCastILi1EEENSJ_13StoreWithCastILi1EEEEEviT_T0_T2_T3_T4_T5_:
        /* <DEDUP_REMOVED lines=31> */
.L_x_32314:
[----:B------:R3:W5:Y:S01]  /*01f0*/  LDG.E.U8 R24, desc[UR36][R2.64] ;  /* 0x0000002402187981 */ /* 0x000762000c1e1100 */
[----:B------:R-:W-:Y:S05]  /*0200*/  BRA `(.L_x_32316) ;  /* 0x0000000c002c7947 */ /* 0x000fea0003800000 */
.L_x_32313:
        /* <DEDUP_REMOVED lines=8> */
.L_x_32318:
[----:B------:R1:W5:Y:S01]  /*0290*/  LDG.E R24, desc[UR36][R2.64] ;  /* 0x0000002402187981 */ /* 0x000362000c1e1900 */
[----:B------:R-:W-:Y:S05]  /*02a0*/  BRA `(.L_x_32316) ;  /* 0x0000000c00047947 */ /* 0x000fea0003800000 */
.L_x_32317:
[----:B------:R2:W5:Y:S01]  /*02b0*/  LDG.E.S16 R24, desc[UR36][R2.64] ;  /* 0x0000002402187981 */ /* 0x000562000c1e1700 */
[----:B------:R-:W-:Y:S05]  /*02c0*/  BRA `(.L_x_32316) ;  /* 0x0000000800fc7947 */ /* 0x000fea0003800000 */
.L_x_32312:
        /* <DEDUP_REMOVED lines=9> */
.L_x_32320:
[----:B------:R-:W2:Y:S02]  /*0360*/  LDG.E.U16 R2, desc[UR36][R2.64] ;  /* 0x0000002402027981 */ /* 0x000ea4000c1e1500 */
[----:B--2---:R-:W-:-:S06]  /*0370*/  HADD2.F32 R24, -RZ, R2.H0_H0 ;  /* 0x20000002ff187230 */ /* 0x004fcc0000004100 */
[----:B------:R-:W0:Y:S01]  /*0380*/  F2I.FTZ.TRUNC.NTZ R24, R24 ;  /* 0x0000001800187305 */ /* 0x000e22000021f100 */
[----:B------:R-:W-:Y:S05]  /*0390*/  BRA `(.L_x_32316) ;  /* 0x0000000800c87947 */ /* 0x000fea0003800000 */
.L_x_32319:
        /* <DEDUP_REMOVED lines=9> */
.L_x_32322:
[----:B------:R-:W2:Y:S02]  /*0430*/  LDG.E.U16 R2, desc[UR36][R2.64] ;  /* 0x0000002402027981 */ /* 0x000ea4000c1e1500 */
[----:B--2---:R-:W-:-:S06]  /*0440*/  HADD2.F32 R24, -RZ, R2.H0_H0 ;  /* 0x20000002ff187230 */ /* 0x004fcc0000004100 */
[----:B------:R-:W0:Y:S01]  /*0450*/  F2I.FTZ.TRUNC.NTZ R24, R24 ;  /* 0x0000001800187305 */ /* 0x000e22000021f100 */
[----:B------:R-:W-:Y:S05]  /*0460*/  BRA `(.L_x_32316) ;  /* 0x0000000800947947 */ /* 0x000fea0003800000 */
.L_x_32321:
[----:B------:R-:W2:Y:S02]  /*0470*/  LDG.E.64 R24, desc[UR36][R2.64] ;  /* 0x0000002402187981 */ /* 0x000ea4000c1e1b00 */
[----:B--2---:R0:W1:Y:S01]  /*0480*/  F2I.F64.TRUNC R24, R24 ;  /* 0x0000001800187311 */ /* 0x004062000030d100 */
[----:B------:R-:W-:Y:S05]  /*0490*/  BRA `(.L_x_32316) ;  /* 0x0000000800887947 */ /* 0x000fea0003800000 */
.L_x_32311:
        /* <DEDUP_REMOVED lines=12> */
.L_x_32325:
[----:B------:R-:W2:Y:S02]  /*0560*/  LDG.E.64 R2, desc[UR36][R2.64] ;  /* 0x0000002402027981 */ /* 0x000ea4000c1e1b00 */
[----:B--2---:R0:W1:Y:S01]  /*0570*/  F2I.F64.TRUNC R24, R2 ;  /* 0x0000000200187311 */ /* 0x004062000030d100 */
[----:B------:R-:W-:Y:S05]  /*0580*/  BRA `(.L_x_32316) ;  /* 0x00000008004c7947 */ /* 0x000fea0003800000 */
.L_x_32324:
        /* <DEDUP_REMOVED lines=26> */
.L_x_32327:
        /* <DEDUP_REMOVED lines=13> */
.L_x_32326:
[----:B------:R-:W2:Y:S02]  /*0800*/  LDG.E.U16 R24, desc[UR36][R2.64] ;  /* 0x0000002402187981 */ /* 0x000ea4000c1e1500 */
[----:B--2---:R-:W-:-:S06]  /*0810*/  IMAD.U32 R24, R24, 0x10000, RZ ;  /* 0x0001000018187824 */ /* 0x004fcc00078e00ff */
[----:B------:R-:W0:Y:S01]  /*0820*/  F2I.FTZ.TRUNC.NTZ R24, R24 ;  /* 0x0000001800187305 */ /* 0x000e22000021f100 */
[----:B------:R-:W-:Y:S05]  /*0830*/  BRA `(.L_x_32316) ;  /* 0x0000000400a07947 */ /* 0x000fea0003800000 */
.L_x_32323:
        /* <DEDUP_REMOVED lines=10> */
.L_x_32330:
        /* <DEDUP_REMOVED lines=21> */
.L_x_32334:
[----:B------:R-:W-:Y:S05]  /*0a30*/  BSYNC.RECONVERGENT B1 ;  /* 0x0000000000017941 */ /* 0x000fea0003800200 */
.L_x_32333:
[----:B------:R-:W-:Y:S01]  /*0a40*/  IMAD.SHL.U32 R0, R0, 0x100000, RZ ;  /* 0x0010000000007824 */ /* 0x000fe200078e00ff */
[----:B------:R-:W-:-:S04]  /*0a50*/  LEA R2, R2, 0x3b800000, 0x17 ;  /* 0x3b80000002027811 */ /* 0x000fc800078eb8ff */
[----:B------:R-:W-:-:S07]  /*0a60*/  LOP3.LUT R24, R2, R0, R7, 0xfe, !PT ;  /* 0x0000000002187212 */ /* 0x000fce00078efe07 */
.L_x_32332:
[----:B------:R-:W-:Y:S05]  /*0a70*/  BSYNC.RECONVERGENT B0 ;  /* 0x0000000000007941 */ /* 0x000fea0003800200 */
.L_x_32331:
[----:B------:R-:W0:Y:S01]  /*0a80*/  F2I.FTZ.TRUNC.NTZ R24, R24 ;  /* 0x0000001800187305 */ /* 0x000e22000021f100 */
[----:B------:R-:W-:Y:S05]  /*0a90*/  BRA `(.L_x_32316) ;  /* 0x0000000400087947 */ /* 0x000fea0003800000 */
.L_x_32329:
        /* <DEDUP_REMOVED lines=21> */
.L_x_32338:
[----:B------:R-:W-:Y:S05]  /*0bf0*/  BSYNC.RECONVERGENT B1 ;  /* 0x0000000000017941 */ /* 0x000fea0003800200 */
.L_x_32337:
[----:B------:R-:W-:Y:S01]  /*0c00*/  IMAD.SHL.U32 R0, R0, 0x200000, RZ ;  /* 0x0020000000007824 */ /* 0x000fe200078e00ff */
[----:B------:R-:W-:-:S04]  /*0c10*/  LEA R2, R2, 0x37800000, 0x17 ;  /* 0x3780000002027811 */ /* 0x000fc800078eb8ff */
[----:B------:R-:W-:-:S07]  /*0c20*/  LOP3.LUT R24, R2, R0, R7, 0xfe, !PT ;  /* 0x0000000002187212 */ /* 0x000fce00078efe07 */
.L_x_32336:
[----:B------:R-:W-:Y:S05]  /*0c30*/  BSYNC.RECONVERGENT B0 ;  /* 0x0000000000007941 */ /* 0x000fea0003800200 */
.L_x_32335:
[----:B------:R-:W0:Y:S01]  /*0c40*/  F2I.FTZ.TRUNC.NTZ R24, R24 ;  /* 0x0000001800187305 */ /* 0x000e22000021f100 */
[----:B------:R-:W-:Y:S05]  /*0c50*/  BRA `(.L_x_32316) ;  /* 0x0000000000987947 */ /* 0x000fea0003800000 */
.L_x_32328:
[----:B------:R-:W-:-:S09]  /*0c60*/  UISETP.NE.AND UP0, UPT, UR4, 0x1c, UPT ;  /* 0x0000001c0400788c */ /* 0x000fd2000bf05270 */
[----:B------:R-:W-:Y:S05]  /*0c70*/  BRA.U !UP0, `(.L_x_32339) ;  /* 0x00000001088c7547 */ /* 0x000fea000b800000 */
[----:B------:R-:W-:-:S09]  /*0c80*/  UISETP.NE.AND UP0, UPT, UR4, 0x1d, UPT ;  /* 0x0000001d0400788c */ /* 0x000fd2000bf05270 */
[----:B------:R-:W-:Y:S05]  /*0c90*/  BRA.U !UP0, `(.L_x_32340) ;  /* 0x00000001087c7547 */ /* 0x000fea000b800000 */
[----:B------:R-:W-:-:S09]  /*0ca0*/  UISETP.NE.AND UP0, UPT, UR4, 0x2c, UPT ;  /* 0x0000002c0400788c */ /* 0x000fd2000bf05270 */
[----:B------:R-:W-:Y:S05]  /*0cb0*/  BRA.U !UP0, `(.L_x_32341) ;  /* 0x0000000108487547 */ /* 0x000fea000b800000 */
.L_x_32315:
        /* <DEDUP_REMOVED lines=16> */
.L_x_32342:
[----:B------:R-:W-:Y:S01]  /*0dc0*/  IMAD.MOV.U32 R24, RZ, RZ, RZ ;  /* 0x000000ffff187224 */ /* 0x000fe200078e00ff */
[----:B------:R-:W-:Y:S06]  /*0dd0*/  BRA `(.L_x_32316) ;  /* 0x0000000000387947 */ /* 0x000fec0003800000 */
.L_x_32341:
        /* <DEDUP_REMOVED lines=8> */
.L_x_32344:
[----:B------:R-:W-:Y:S05]  /*0e60*/  BSYNC.RECONVERGENT B0 ;  /* 0x0000000000007941 */ /* 0x000fea0003800200 */
.L_x_32343:
[----:B------:R-:W0:Y:S01]  /*0e70*/  F2I.FTZ.TRUNC.NTZ R24, R24 ;  /* 0x0000001800187305 */ /* 0x000e22000021f100 */
[----:B------:R-:W-:Y:S05]  /*0e80*/  BRA `(.L_x_32316) ;  /* 0x00000000000c7947 */ /* 0x000fea0003800000 */
.L_x_32340:
[----:B------:R0:W5:Y:S01]  /*0e90*/  LDG.E R24, desc[UR36][R2.64] ;  /* 0x0000002402187981 */ /* 0x000162000c1e1900 */
[----:B------:R-:W-:Y:S05]  /*0ea0*/  BRA `(.L_x_32316) ;  /* 0x0000000000047947 */ /* 0x000fea0003800000 */
.L_x_32339:
[----:B------:R0:W5:Y:S02]  /*0eb0*/  LDG.E R24, desc[UR36][R2.64] ;  /* 0x0000002402187981 */ /* 0x000164000c1e1900 */
.L_x_32316:
[----:B------:R-:W-:-:S07]  /*0ec0*/  VIADD R26, R16, 0x80 ;  /* 0x00000080101a7836 */ /* 0x000fce0000000000 */
.L_x_32310:
[----:B------:R-:W-:Y:S05]  /*0ed0*/  BSYNC.RECONVERGENT B6 ;  /* 0x0000000000067941 */ /* 0x000fea0003800200 */
.L_x_32309:
        /* <DEDUP_REMOVED lines=23> */
.L_x_32350:
[----:B------:R0:W5:Y:S01]  /*1050*/  LDG.E.U8 R23, desc[UR36][R2.64] ;  /* 0x0000002402177981 */ /* 0x000162000c1e1100 */
[----:B------:R-:W-:Y:S05]  /*1060*/  BRA `(.L_x_32352) ;  /* 0x0000000c002c7947 */ /* 0x000fea0003800000 */
.L_x_32349:
        /* <DEDUP_REMOVED lines=8> */
.L_x_32354:
[----:B------:R0:W5:Y:S01]  /*10f0*/  LDG.E R23, desc[UR36][R2.64] ;  /* 0x0000002402177981 */ /* 0x000162000c1e1900 */
[----:B------:R-:W-:Y:S05]  /*1100*/  BRA `(.L_x_32352) ;  /* 0x0000000c00047947 */ /* 0x000fea0003800000 */
.L_x_32353:
[----:B------:R0:W5:Y:S01]  /*1110*/  LDG.E.S16 R23, desc[UR36][R2.64] ;  /* 0x0000002402177981 */ /* 0x000162000c1e1700 */
[----:B------:R-:W-:Y:S05]  /*1120*/  BRA `(.L_x_32352) ;  /* 0x0000000800fc7947 */ /* 0x000fea0003800000 */
.L_x_32348:
        /* <DEDUP_REMOVED lines=9> */
.L_x_32356:
[----:B------:R-:W2:Y:S02]  /*11c0*/  LDG.E.U16 R2, desc[UR36][R2.64] ;  /* 0x0000002402027981 */ /* 0x000ea4000c1e1500 */
[----:B--2---:R-:W-:-:S06]  /*11d0*/  HADD2.F32 R23, -RZ, R2.H0_H0 ;  /* 0x20000002ff177230 */ /* 0x004fcc0000004100 */
[----:B------:R-:W0:Y:S01]  /*11e0*/  F2I.FTZ.TRUNC.NTZ R23, R23 ;  /* 0x0000001700177305 */ /* 0x000e22000021f100 */
[----:B------:R-:W-:Y:S05]  /*11f0*/  BRA `(.L_x_32352) ;  /* 0x0000000800c87947 */ /* 0x000fea0003800000 */
.L_x_32355:
        /* <DEDUP_REMOVED lines=9> */
.L_x_32358:
[----:B------:R-:W2:Y:S02]  /*1290*/  LDG.E.U16 R2, desc[UR36][R2.64] ;  /* 0x0000002402027981 */ /* 0x000ea4000c1e1500 */
[----:B--2---:R-:W-:-:S06]  /*12a0*/  HADD2.F32 R23, -RZ, R2.H0_H0 ;  /* 0x20000002ff177230 */ /* 0x004fcc0000004100 */
[----:B------:R-:W0:Y:S01]  /*12b0*/  F2I.FTZ.TRUNC.NTZ R23, R23 ;  /* 0x0000001700177305 */ /* 0x000e22000021f100 */
[----:B------:R-:W-:Y:S05]  /*12c0*/  BRA `(.L_x_32352) ;  /* 0x0000000800947947 */ /* 0x000fea0003800000 */
.L_x_32357:
[----:B------:R-:W2:Y:S02]  /*12d0*/  LDG.E.64 R2, desc[UR36][R2.64] ;  /* 0x0000002402027981 */ /* 0x000ea4000c1e1b00 */
[----:B--2---:R0:W1:Y:S01]  /*12e0*/  F2I.F64.TRUNC R23, R2 ;  /* 0x0000000200177311 */ /* 0x004062000030d100 */
[----:B------:R-:W-:Y:S05]  /*12f0*/  BRA `(.L_x_32352) ;  /* 0x0000000800887947 */ /* 0x000fea0003800000 */
.L_x_32347:
        /* <DEDUP_REMOVED lines=12> */
.L_x_32361:
[----:B------:R-:W2:Y:S02]  /*13c0*/  LDG.E.64 R2, desc[UR36][R2.64] ;  /* 0x0000002402027981 */ /* 0x000ea4000c1e1b00 */
[----:B--2---:R0:W1:Y:S01]  /*13d0*/  F2I.F64.TRUNC R23, R2 ;  /* 0x0000000200177311 */ /* 0x004062000030d100 */
[----:B------:R-:W-:Y:S05]  /*13e0*/  BRA `(.L_x_32352) ;  /* 0x00000008004c7947 */ /* 0x000fea0003800000 */
.L_x_32360:
        /* <DEDUP_REMOVED lines=26> */
.L_x_32363:
        /* <DEDUP_REMOVED lines=13> */
.L_x_32362:
[----:B------:R-:W2:Y:S02]  /*1660*/  LDG.E.U16 R23, desc[UR36][R2.64] ;  /* 0x0000002402177981 */ /* 0x000ea4000c1e1500 */
[----:B--2---:R-:W-:-:S06]  /*1670*/  IMAD.U32 R23, R23, 0x10000, RZ ;  /* 0x0001000017177824 */ /* 0x004fcc00078e00ff */
[----:B------:R-:W4:Y:S01]  /*1680*/  F2I.FTZ.TRUNC.NTZ R23, R23 ;  /* 0x0000001700177305 */ /* 0x000f22000021f100 */
[----:B------:R-:W-:Y:S05]  /*1690*/  BRA `(.L_x_32352) ;  /* 0x0000000400a07947 */ /* 0x000fea0003800000 */
.L_x_32359:
        /* <DEDUP_REMOVED lines=10> */
.L_x_32366:
        /* <DEDUP_REMOVED lines=21> */
.L_x_32370:
[----:B------:R-:W-:Y:S05]  /*1890*/  BSYNC.RECONVERGENT B1 ;  /* 0x0000000000017941 */ /* 0x000fea0003800200 */
.L_x_32369:
[----:B------:R-:W-:Y:S01]  /*18a0*/  IMAD.SHL.U32 R0, R0, 0x100000, RZ ;  /* 0x0010000000007824 */ /* 0x000fe200078e00ff */
[----:B------:R-:W-:-:S04]  /*18b0*/  LEA R2, R2, 0x3b800000, 0x17 ;  /* 0x3b80000002027811 */ /* 0x000fc800078eb8ff */
[----:B------:R-:W-:-:S07]  /*18c0*/  LOP3.LUT R23, R2, R0, R23, 0xfe, !PT ;  /* 0x0000000002177212 */ /* 0x000fce00078efe17 */
.L_x_32368:
[----:B------:R-:W-:Y:S05]  /*18d0*/  BSYNC.RECONVERGENT B0 ;  /* 0x0000000000007941 */ /* 0x000fea0003800200 */
.L_x_32367:
[----:B------:R-:W0:Y:S01]  /*18e0*/  F2I.FTZ.TRUNC.NTZ R23, R23 ;  /* 0x0000001700177305 */ /* 0x000e22000021f100 */
[----:B------:R-:W-:Y:S05]  /*18f0*/  BRA `(.L_x_32352) ;  /* 0x0000000400087947 */ /* 0x000fea0003800000 */
.L_x_32365:
        /* <DEDUP_REMOVED lines=21> */
.L_x_32374:
[----:B------:R-:W-:Y:S05]  /*1a50*/  BSYNC.RECONVERGENT B1 ;  /* 0x0000000000017941 */ /* 0x000fea0003800200 */
.L_x_32373:
[----:B------:R-:W-:Y:S01]  /*1a60*/  IMAD.SHL.U32 R0, R0, 0x200000, RZ ;  /* 0x0020000000007824 */ /* 0x000fe200078e00ff */
[----:B------:R-:W-:-:S04]  /*1a70*/  LEA R2, R2, 0x37800000, 0x17 ;  /* 0x3780000002027811 */ /* 0x000fc800078eb8ff */
[----:B------:R-:W-:-:S07]  /*1a80*/  LOP3.LUT R23, R2, R0, R23, 0xfe, !PT ;  /* 0x0000000002177212 */ /* 0x000fce00078efe17 */
.L_x_32372:
[----:B------:R-:W-:Y:S05]  /*1a90*/  BSYNC.RECONVERGENT B0 ;  /* 0x0000000000007941 */ /* 0x000fea0003800200 */
.L_x_32371:
[----:B------:R-:W0:Y:S01]  /*1aa0*/  F2I.FTZ.TRUNC.NTZ R23, R23 ;  /* 0x0000001700177305 */ /* 0x000e22000021f100 */
[----:B------:R-:W-:Y:S05]  /*1ab0*/  BRA `(.L_x_32352) ;  /* 0x0000000000987947 */ /* 0x000fea0003800000 */
.L_x_32364:
        /* <DEDUP_REMOVED lines=14> */
.L_x_32378:
[----:B------:R-:W-:Y:S05]  /*1ba0*/  BSYNC.RECONVERGENT B0 ;  /* 0x0000000000007941 */ /* 0x000fea0003800200 */
.L_x_32377:
[----:B------:R-:W0:Y:S01]  /*1bb0*/  F2I.FTZ.TRUNC.NTZ R23, R23 ;  /* 0x0000001700177305 */ /* 0x000e22000021f100 */
[----:B------:R-:W-:Y:S05]  /*1bc0*/  BRA `(.L_x_32352) ;  /* 0x0000000000547947 */ /* 0x000fea0003800000 */
.L_x_32351:
        /* <DEDUP_REMOVED lines=16> */
.L_x_32379:
[----:B------:R-:W-:Y:S01]  /*1cd0*/  IMAD.MOV.U32 R23, RZ, RZ, RZ ;  /* 0x000000ffff177224 */ /* 0x000fe200078e00ff */
[----:B------:R-:W-:Y:S06]  /*1ce0*/  BRA `(.L_x_32352) ;  /* 0x00000000000c7947 */ /* 0x000fec0003800000 */
.L_x_32376:
[----:B------:R0:W5:Y:S01]  /*1cf0*/  LDG.E R23, desc[UR36][R2.64] ;  /* 0x0000002402177981 */ /* 0x000162000c1e1900 */
[----:B------:R-:W-:Y:S05]  /*1d00*/  BRA `(.L_x_32352) ;  /* 0x0000000000047947 */ /* 0x000fea0003800000 */
.L_x_32375:
[----:B------:R0:W5:Y:S02]  /*1d10*/  LDG.E R23, desc[UR36][R2.64] ;  /* 0x0000002402177981 */ /* 0x000164000c1e1900 */
.L_x_32352:
[----:B------:R-:W-:-:S07]  /*1d20*/  VIADD R26, R26, 0x80 ;  /* 0x000000801a1a7836 */ /* 0x000fce0000000000 */
.L_x_32346:
[----:B------:R-:W-:Y:S05]  /*1d30*/  BSYNC.RECONVERGENT B6 ;  /* 0x0000000000067941 */ /* 0x000fea0003800200 */
.L_x_32345:
        /* <DEDUP_REMOVED lines=23> */
.L_x_32385:
[----:B------:R0:W5:Y:S01]  /*1eb0*/  LDG.E.U8 R18, desc[UR36][R2.64] ;  /* 0x0000002402127981 */ /* 0x000162000c1e1100 */
[----:B------:R-:W-:Y:S05]  /*1ec0*/  BRA `(.L_x_32387) ;  /* 0x0000000c002c7947 */ /* 0x000fea0003800000 */
.L_x_32384:
        /* <DEDUP_REMOVED lines=8> */
.L_x_32389:
[----:B------:R0:W5:Y:S01]  /*1f50*/  LDG.E R18, desc[UR36][R2.64] ;  /* 0x0000002402127981 */ /* 0x000162000c1e1900 */
[----:B------:R-:W-:Y:S05]  /*1f60*/  BRA `(.L_x_32387) ;  /* 0x0000000c00047947 */ /* 0x000fea0003800000 */
.L_x_32388:
[----:B------:R0:W5:Y:S01]  /*1f70*/  LDG.E.S16 R18, desc[UR36][R2.64] ;  /* 0x0000002402127981 */ /* 0x000162000c1e1700 */
[----:B------:R-:W-:Y:S05]  /*1f80*/  BRA `(.L_x_32387) ;  /* 0x0000000800fc7947 */ /* 0x000fea0003800000 */
.L_x_32383:
        /* <DEDUP_REMOVED lines=9> */
.L_x_32391:
[----:B------:R-:W2:Y:S02]  /*2020*/  LDG.E.U16 R2, desc[UR36][R2.64] ;  /* 0x0000002402027981 */ /* 0x000ea4000c1e1500 */
[----:B--2---:R-:W-:-:S06]  /*2030*/  HADD2.F32 R18, -RZ, R2.H0_H0 ;  /* 0x20000002ff127230 */ /* 0x004fcc0000004100 */
[----:B------:R-:W0:Y:S01]  /*2040*/  F2I.FTZ.TRUNC.NTZ R18, R18 ;  /* 0x0000001200127305 */ /* 0x000e22000021f100 */
[----:B------:R-:W-:Y:S05]  /*2050*/  BRA `(.L_x_32387) ;  /* 0x0000000800c87947 */ /* 0x000fea0003800000 */
.L_x_32390:
        /* <DEDUP_REMOVED lines=9> */
.L_x_32393:
[----:B------:R-:W2:Y:S02]  /*20f0*/  LDG.E.U16 R2, desc[UR36][R2.64] ;  /* 0x0000002402027981 */ /* 0x000ea4000c1e1500 */
[----:B--2---:R-:W-:-:S06]  /*2100*/  HADD2.F32 R18, -RZ, R2.H0_H0 ;  /* 0x20000002ff127230 */ /* 0x004fcc0000004100 */
[----:B------:R-:W0:Y:S01]  /*2110*/  F2I.FTZ.TRUNC.NTZ R18, R18 ;  /* 0x0000001200127305 */ /* 0x000e22000021f100 */
[----:B------:R-:W-:Y:S05]  /*2120*/  BRA `(.L_x_32387) ;  /* 0x0000000800947947 */ /* 0x000fea0003800000 */
.L_x_32392:
[----:B------:R-:W2:Y:S02]  /*2130*/  LDG.E.64 R2, desc[UR36][R2.64] ;  /* 0x0000002402027981 */ /* 0x000ea4000c1e1b00 */
[----:B--2---:R0:W1:Y:S01]  /*2140*/  F2I.F64.TRUNC R18, R2 ;  /* 0x0000000200127311 */ /* 0x004062000030d100 */
[----:B------:R-:W-:Y:S05]  /*2150*/  BRA `(.L_x_32387) ;  /* 0x0000000800887947 */ /* 0x000fea0003800000 */
.L_x_32382:
        /* <DEDUP_REMOVED lines=12> */
.L_x_32396:
[----:B------:R-:W2:Y:S02]  /*2220*/  LDG.E.64 R2, desc[UR36][R2.64] ;  /* 0x0000002402027981 */ /* 0x000ea4000c1e1b00 */
[----:B--2---:R0:W1:Y:S01]  /*2230*/  F2I.F64.TRUNC R18, R2 ;  /* 0x0000000200127311 */ /* 0x004062000030d100 */
[----:B------:R-:W-:Y:S05]  /*2240*/  BRA `(.L_x_32387) ;  /* 0x00000008004c7947 */ /* 0x000fea0003800000 */
.L_x_32395:
        /* <DEDUP_REMOVED lines=26> */
.L_x_32398:
        /* <DEDUP_REMOVED lines=13> */
.L_x_32397:
[----:B------:R-:W2:Y:S02]  /*24c0*/  LDG.E.U16 R18, desc[UR36][R2.64] ;  /* 0x0000002402127981 */ /* 0x000ea4000c1e1500 */
[----:B--2---:R-:W-:-:S06]  /*24d0*/  IMAD.U32 R18, R18, 0x10000, RZ ;  /* 0x0001000012127824 */ /* 0x004fcc00078e00ff */
[----:B------:R-:W0:Y:S01]  /*24e0*/  F2I.FTZ.TRUNC.NTZ R18, R18 ;  /* 0x0000001200127305 */ /* 0x000e22000021f100 */
[----:B------:R-:W-:Y:S05]  /*24f0*/  BRA `(.L_x_32387) ;  /* 0x0000000400a07947 */ /* 0x000fea0003800000 */
.L_x_32394:
        /* <DEDUP_REMOVED lines=10> */
.L_x_32401:
        /* <DEDUP_REMOVED lines=21> */
.L_x_32405:
[----:B------:R-:W-:Y:S05]  /*26f0*/  BSYNC.RECONVERGENT B1 ;  /* 0x0000000000017941 */ /* 0x000fea0003800200 */
.L_x_32404:
[----:B------:R-:W-:Y:S01]  /*2700*/  IMAD.SHL.U32 R0, R0, 0x100000, RZ ;  /* 0x0010000000007824 */ /* 0x000fe200078e00ff */
[----:B------:R-:W-:-:S04]  /*2710*/  LEA R2, R2, 0x3b800000, 0x17 ;  /* 0x3b80000002027811 */ /* 0x000fc800078eb8ff */
[----:B------:R-:W-:-:S07]  /*2720*/  LOP3.LUT R18, R2, R0, R7, 0xfe, !PT ;  /* 0x0000000002127212 */ /* 0x000fce00078efe07 */
.L_x_32403:
[----:B------:R-:W-:Y:S05]  /*2730*/  BSYNC.RECONVERGENT B0 ;  /* 0x0000000000007941 */ /* 0x000fea0003800200 */
.L_x_32402:
[----:B------:R-:W1:Y:S01]  /*2740*/  F2I.FTZ.TRUNC.NTZ R18, R18 ;  /* 0x0000001200127305 */ /* 0x000e62000021f100 */
[----:B------:R-:W-:Y:S05]  /*2750*/  BRA `(.L_x_32387) ;  /* 0x0000000400087947 */ /* 0x000fea0003800000 */
.L_x_32400:
        /* <DEDUP_REMOVED lines=21> */
.L_x_32409:
[----:B------:R-:W-:Y:S05]  /*28b0*/  BSYNC.RECONVERGENT B1 ;  /* 0x0000000000017941 */ /* 0x000fea0003800200 */
.L_x_32408:
[----:B------:R-:W-:Y:S01]  /*28c0*/  IMAD.SHL.U32 R0, R0, 0x200000, RZ ;  /* 0x0020000000007824 */ /* 0x000fe200078e00ff */
[----:B------:R-:W-:-:S04]  /*28d0*/  LEA R2, R2, 0x37800000, 0x17 ;  /* 0x3780000002027811 */ /* 0x000fc800078eb8ff */
[----:B------:R-:W-:-:S07]  /*28e0*/  LOP3.LUT R18, R2, R0, R7, 0xfe, !PT ;  /* 0x0000000002127212 */ /* 0x000fce00078efe07 */
.L_x_32407:
[----:B------:R-:W-:Y:S05]  /*28f0*/  BSYNC.RECONVERGENT B0 ;  /* 0x0000000000007941 */ /* 0x000fea0003800200 */
.L_x_32406:
[----:B------:R-:W2:Y:S01]  /*2900*/  F2I.FTZ.TRUNC.NTZ R18, R18 ;  /* 0x0000001200127305 */ /* 0x000ea2000021f100 */
[----:B------:R-:W-:Y:S05]  /*2910*/  BRA `(.L_x_32387) ;  /* 0x0000000000987947 */ /* 0x000fea0003800000 */
.L_x_32399:
        /* <DEDUP_REMOVED lines=14> */
.L_x_32413:
[----:B------:R-:W-:Y:S05]  /*2a00*/  BSYNC.RECONVERGENT B0 ;  /* 0x0000000000007941 */ /* 0x000fea0003800200 */
.L_x_32412:
[----:B------:R-:W4:Y:S01]  /*2a10*/  F2I.FTZ.TRUNC.NTZ R18, R18 ;  /* 0x0000001200127305 */ /* 0x000f22000021f100 */
[----:B------:R-:W-:Y:S05]  /*2a20*/  BRA `(.L_x_32387) ;  /* 0x0000000000547947 */ /* 0x000fea0003800000 */
.L_x_32386:
        /* <DEDUP_REMOVED lines=16> */
.L_x_32414:
[----:B------:R-:W-:Y:S01]  /*2b30*/  IMAD.MOV.U32 R18, RZ, RZ, RZ ;  /* 0x000000ffff127224 */ /* 0x000fe200078e00ff */
[----:B------:R-:W-:Y:S06]  /*2b40*/  BRA `(.L_x_32387) ;  /* 0x00000000000c7947 */ /* 0x000fec0003800000 */
.L_x_32411:
[----:B------:R0:W5:Y:S01]  /*2b50*/  LDG.E R18, desc[UR36][R2.64] ;  /* 0x0000002402127981 */ /* 0x000162000c1e1900 */
[----:B------:R-:W-:Y:S05]  /*2b60*/  BRA `(.L_x_32387) ;  /* 0x0000000000047947 */ /* 0x000fea0003800000 */
.L_x_32410:
[----:B------:R3:W5:Y:S02]  /*2b70*/  LDG.E R18, desc[UR36][R2.64] ;  /* 0x0000002402127981 */ /* 0x000764000c1e1900 */
.L_x_32387:
[----:B------:R-:W-:-:S07]  /*2b80*/  VIADD R26, R26, 0x80 ;  /* 0x000000801a1a7836 */ /* 0x000fce0000000000 */
.L_x_32381:
[----:B------:R-:W-:Y:S05]  /*2b90*/  BSYNC.RECONVERGENT B6 ;  /* 0x0000000000067941 */ /* 0x000fea0003800200 */
.L_x_32380:
        /* <DEDUP_REMOVED lines=23> */
.L_x_32420:
[----:B------:R0:W5:Y:S01]  /*2d10*/  LDG.E.U8 R22, desc[UR36][R2.64] ;  /* 0x0000002402167981 */ /* 0x000162000c1e1100 */
[----:B------:R-:W-:Y:S05]  /*2d20*/  BRA `(.L_x_32416) ;  /* 0x0000000c00287947 */ /* 0x000fea0003800000 */
.L_x_32419:
        /* <DEDUP_REMOVED lines=8> */
.L_x_32423:
[----:B------:R0:W5:Y:S01]  /*2db0*/  LDG.E R22, desc[UR36][R2.64] ;  /* 0x0000002402167981 */ /* 0x000162000c1e1900 */
[----:B------:R-:W-:Y:S05]  /*2dc0*/  BRA `(.L_x_32416) ;  /* 0x0000000c00007947 */ /* 0x000fea0003800000 */
.L_x_32422:
[----:B------:R0:W5:Y:S01]  /*2dd0*/  LDG.E.S16 R22, desc[UR36][R2.64] ;  /* 0x0000002402167981 */ /* 0x000162000c1e1700 */
[----:B------:R-:W-:Y:S05]  /*2de0*/  BRA `(.L_x_32416) ;  /* 0x0000000800f87947 */ /* 0x000fea0003800000 */
.L_x_32418:
        /* <DEDUP_REMOVED lines=9> */
.L_x_32425:
[----:B------:R-:W2:Y:S02]  /*2e80*/  LDG.E.U16 R2, desc[UR36][R2.64] ;  /* 0x0000002402027981 */ /* 0x000ea4000c1e1500 */
[----:B--2---:R-:W-:-:S06]  /*2e90*/  HADD2.F32 R22, -RZ, R2.H0_H0 ;  /* 0x20000002ff167230 */ /* 0x004fcc0000004100 */
[----:B------:R-:W0:Y:S01]  /*2ea0*/  F2I.FTZ.TRUNC.NTZ R22, R22 ;  /* 0x0000001600167305 */ /* 0x000e22000021f100 */
[----:B------:R-:W-:Y:S05]  /*2eb0*/  BRA `(.L_x_32416) ;  /* 0x0000000800c47947 */ /* 0x000fea0003800000 */
.L_x_32424:
        /* <DEDUP_REMOVED lines=9> */
.L_x_32427:
[----:B------:R-:W2:Y:S02]  /*2f50*/  LDG.E.U16 R2, desc[UR36][R2.64] ;  /* 0x0000002402027981 */ /* 0x000ea4000c1e1500 */
[----:B--2---:R-:W-:-:S06]  /*2f60*/  HADD2.F32 R22, -RZ, R2.H0_H0 ;  /* 0x20000002ff167230 */ /* 0x004fcc0000004100 */
[----:B------:R-:W0:Y:S01]  /*2f70*/  F2I.FTZ.TRUNC.NTZ R22, R22 ;  /* 0x0000001600167305 */ /* 0x000e22000021f100 */
[----:B------:R-:W-:Y:S05]  /*2f80*/  BRA `(.L_x_32416) ;  /* 0x0000000800907947 */ /* 0x000fea0003800000 */
.L_x_32426:
[----:B------:R-:W2:Y:S02]  /*2f90*/  LDG.E.64 R2, desc[UR36][R2.64] ;  /* 0x0000002402027981 */ /* 0x000ea4000c1e1b00 */
[----:B--2---:R0:W1:Y:S01]  /*2fa0*/  F2I.F64.TRUNC R22, R2 ;  /* 0x0000000200167311 */ /* 0x004062000030d100 */
[----:B------:R-:W-:Y:S05]  /*2fb0*/  BRA `(.L_x_32416) ;  /* 0x0000000800847947 */ /* 0x000fea0003800000 */
.L_x_32417:
        /* <DEDUP_REMOVED lines=12> */
.L_x_32430:
[----:B------:R-:W2:Y:S02]  /*3080*/  LDG.E.64 R2, desc[UR36][R2.64] ;  /* 0x0000002402027981 */ /* 0x000ea4000c1e1b00 */
[----:B--2---:R0:W1:Y:S01]  /*3090*/  F2I.F64.TRUNC R22, R2 ;  /* 0x0000000200167311 */ /* 0x004062000030d100 */
[----:B------:R-:W-:Y:S05]  /*30a0*/  BRA `(.L_x_32416) ;  /* 0x0000000800487947 */ /* 0x000fea0003800000 */
.L_x_32429:
        /* <DEDUP_REMOVED lines=26> */
.L_x_32432:
        /* <DEDUP_REMOVED lines=13> */
.L_x_32431:
[----:B------:R-:W2:Y:S02]  /*3320*/  LDG.E.U16 R22, desc[UR36][R2.64] ;  /* 0x0000002402167981 */ /* 0x000ea4000c1e1500 */
[----:B--2---:R-:W-:-:S06]  /*3330*/  IMAD.U32 R22, R22, 0x10000, RZ ;  /* 0x0001000016167824 */ /* 0x004fcc00078e00ff */
[----:B------:R-:W0:Y:S01]  /*3340*/  F2I.FTZ.TRUNC.NTZ R22, R22 ;  /* 0x0000001600167305 */ /* 0x000e22000021f100 */
[----:B------:R-:W-:Y:S05]  /*3350*/  BRA `(.L_x_32416) ;  /* 0x00000004009c7947 */ /* 0x000fea0003800000 */
.L_x_32428:
        /* <DEDUP_REMOVED lines=10> */
.L_x_32435:
        /* <DEDUP_REMOVED lines=21> */
.L_x_32439:
[----:B------:R-:W-:Y:S05]  /*3550*/  BSYNC.RECONVERGENT B1 ;  /* 0x0000000000017941 */ /* 0x000fea0003800200 */
.L_x_32438:
[----:B------:R-:W-:Y:S01]  /*3560*/  IMAD.SHL.U32 R0, R0, 0x100000, RZ ;  /* 0x0010000000007824 */ /* 0x000fe200078e00ff */
[----:B------:R-:W-:-:S04]  /*3570*/  LEA R2, R2, 0x3b800000, 0x17 ;  /* 0x3b80000002027811 */ /* 0x000fc800078eb8ff */
[----:B------:R-:W-:-:S07]  /*3580*/  LOP3.LUT R22, R2, R0, R7, 0xfe, !PT ;  /* 0x0000000002167212 */ /* 0x000fce00078efe07 */
.L_x_32437:
[----:B------:R-:W-:Y:S05]  /*3590*/  BSYNC.RECONVERGENT B0 ;  /* 0x0000000000007941 */ /* 0x000fea0003800200 */
.L_x_32436:
[----:B------:R-:W0:Y:S01]  /*35a0*/  F2I.FTZ.TRUNC.NTZ R22, R22 ;  /* 0x0000001600167305 */ /* 0x000e22000021f100 */
[----:B------:R-:W-:Y:S05]  /*35b0*/  BRA `(.L_x_32416) ;  /* 0x0000000400047947 */ /* 0x000fea0003800000 */
.L_x_32434:
        /* <DEDUP_REMOVED lines=21> */
.L_x_32443:
[----:B------:R-:W-:Y:S05]  /*3710*/  BSYNC.RECONVERGENT B1 ;  /* 0x0000000000017941 */ /* 0x000fea0003800200 */
.L_x_32442:
[----:B------:R-:W-:Y:S01]  /*3720*/  IMAD.SHL.U32 R0, R0, 0x200000, RZ ;  /* 0x0020000000007824 */ /* 0x000fe200078e00ff */
[----:B------:R-:W-:-:S04]  /*3730*/  LEA R2, R2, 0x37800000, 0x17 ;  /* 0x3780000002027811 */ /* 0x000fc800078eb8ff */
[----:B------:R-:W-:-:S07]  /*3740*/  LOP3.LUT R22, R2, R0, R7, 0xfe, !PT ;  /* 0x0000000002167212 */ /* 0x000fce00078efe07 */
.L_x_32441:
[----:B------:R-:W-:Y:S05]  /*3750*/  BSYNC.RECONVERGENT B0 ;  /* 0x0000000000007941 */ /* 0x000fea0003800200 */
.L_x_32440:
[----:B------:R-:W0:Y:S01]  /*3760*/  F2I.FTZ.TRUNC.NTZ R22, R22 ;  /* 0x0000001600167305 */ /* 0x000e22000021f100 */
[----:B------:R-:W-:Y:S05]  /*3770*/  BRA `(.L_x_32416) ;  /* 0x0000000000947947 */ /* 0x000fea0003800000 */
.L_x_32433:
        /* <DEDUP_REMOVED lines=14> */
.L_x_32447:
[----:B------:R-:W-:Y:S05]  /*3860*/  BSYNC.RECONVERGENT B0 ;  /* 0x0000000000007941 */ /* 0x000fea0003800200 */
.L_x_32446:
[----:B------:R-:W0:Y:S01]  /*3870*/  F2I.FTZ.TRUNC.NTZ R22, R22 ;  /* 0x0000001600167305 */ /* 0x000e22000021f100 */
[----:B------:R-:W-:Y:S05]  /*3880*/  BRA `(.L_x_32416) ;  /* 0x0000000000507947 */ /* 0x000fea0003800000 */
.L_x_32421:
        /* <DEDUP_REMOVED lines=16> */
.L_x_32448:
[----:B------:R-:W-:Y:S05]  /*3990*/  BRA `(.L_x_32416) ;  /* 0x00000000000c7947 */ /* 0x000fea0003800000 */
.L_x_32445:
[----:B------:R0:W5:Y:S01]  /*39a0*/  LDG.E R22, desc[UR36][R2.64] ;  /* 0x0000002402167981 */ /* 0x000162000c1e1900 */
[----:B------:R-:W-:Y:S05]  /*39b0*/  BRA `(.L_x_32416) ;  /* 0x0000000000047947 */ /* 0x000fea0003800000 */
.L_x_32444:
[----:B------:R0:W5:Y:S02]  /*39c0*/  LDG.E R22, desc[UR36][R2.64] ;  /* 0x0000002402167981 */ /* 0x000164000c1e1900 */
.L_x_32416:
[----:B------:R-:W-:Y:S05]  /*39d0*/  BSYNC.RECONVERGENT B6 ;  /* 0x0000000000067941 */ /* 0x000fea0003800200 */
.L_x_32415:
        /* <DEDUP_REMOVED lines=23> */
.L_x_32450:
[----:B------:R-:W-:Y:S05]  /*3b50*/  BSYNC.RECONVERGENT B6 ;  /* 0x0000000000067941 */ /* 0x000fea0003800200 */
.L_x_32449:
        /* <DEDUP_REMOVED lines=24> */
.L_x_32452:
[----:B------:R-:W-:Y:S05]  /*3ce0*/  BSYNC.RECONVERGENT B6 ;  /* 0x0000000000067941 */ /* 0x000fea0003800200 */
.L_x_32451:
        /* <DEDUP_REMOVED lines=24> */
.L_x_32454:
[----:B------:R-:W-:Y:S05]  /*3e70*/  BSYNC.RECONVERGENT B6 ;  /* 0x0000000000067941 */ /* 0x000fea0003800200 */
.L_x_32453:
        /* <DEDUP_REMOVED lines=24> */
.L_x_32456:
[----:B------:R-:W-:Y:S05]  /*4000*/  BSYNC.RECONVERGENT B6 ;  /* 0x0000000000067941 */ /* 0x000fea0003800200 */
.L_x_32455:
        /* <DEDUP_REMOVED lines=26> */
.L_x_32463:
[----:B------:R4:W-:Y:S01]  /*41b0*/  STG.E.U8 desc[UR36][R2.64], RZ ;  /* 0x000000ff02007986 */ /* 0x0009e2000c101124 */
[----:B------:R-:W-:Y:S01]  /*41c0*/  IMAD.MOV.U32 R16, RZ, RZ, R24 ;  /* 0x000000ffff107224 */ /* 0x000fe200078e0018 */
[----:B------:R-:W-:Y:S06]  /*41d0*/  BRA `(.L_x_32465) ;  /* 0x0000000400e07947 */ /* 0x000fec0003800000 */
.L_x_32462:
        /* <DEDUP_REMOVED lines=9> */
.L_x_32467:
[----:B------:R2:W-:Y:S01]  /*4270*/  STG.E desc[UR36][R2.64], RZ ;  /* 0x000000ff02007986 */ /* 0x0005e2000c101924 */
[----:B------:R-:W-:Y:S01]  /*4280*/  IMAD.MOV.U32 R16, RZ, RZ, R24 ;  /* 0x000000ffff107224 */ /* 0x000fe200078e0018 */
[----:B------:R-:W-:Y:S06]  /*4290*/  BRA `(.L_x_32465) ;  /* 0x0000000400b07947 */ /* 0x000fec0003800000 */
.L_x_32466:
[----:B------:R0:W-:Y:S01]  /*42a0*/  STG.E.U16 desc[UR36][R2.64], RZ ;  /* 0x000000ff02007986 */ /* 0x0001e2000c101524 */
[----:B------:R-:W-:Y:S01]  /*42b0*/  IMAD.MOV.U32 R16, RZ, RZ, R24 ;  /* 0x000000ffff107224 */ /* 0x000fe200078e0018 */
[----:B------:R-:W-:Y:S06]  /*42c0*/  BRA `(.L_x_32465) ;  /* 0x0000000400a47947 */ /* 0x000fec0003800000 */
.L_x_32461:
        /* <DEDUP_REMOVED lines=9> */
.L_x_32469:
[----:B------:R0:W-:Y:S01]  /*4360*/  STG.E.U16 desc[UR36][R2.64], RZ ;  /* 0x000000ff02007986 */ /* 0x0001e2000c101524 */
[----:B------:R-:W-:Y:S01]  /*4370*/  IMAD.MOV.U32 R16, RZ, RZ, R24 ;  /* 0x000000ffff107224 */ /* 0x000fe200078e0018 */
[----:B------:R-:W-:Y:S06]  /*4380*/  BRA `(.L_x_32465) ;  /* 0x0000000400747947 */ /* 0x000fec0003800000 */
.L_x_32468:
        /* <DEDUP_REMOVED lines=9> */
.L_x_32471:
[----:B------:R0:W-:Y:S01]  /*4420*/  STG.E desc[UR36][R2.64], RZ ;  /* 0x000000ff02007986 */ /* 0x0001e2000c101924 */
[----:B------:R-:W-:Y:S01]  /*4430*/  IMAD.MOV.U32 R16, RZ, RZ, R24 ;  /* 0x000000ffff107224 */ /* 0x000fe200078e0018 */
[----:B------:R-:W-:Y:S06]  /*4440*/  BRA `(.L_x_32465) ;  /* 0x0000000400447947 */ /* 0x000fec0003800000 */
.L_x_32470:
[----:B------:R0:W-:Y:S01]  /*4450*/  STG.E.64 desc[UR36][R2.64], RZ ;  /* 0x000000ff02007986 */ /* 0x0001e2000c101b24 */
[----:B------:R-:W-:Y:S01]  /*4460*/  IMAD.MOV.U32 R16, RZ, RZ, R24 ;  /* 0x000000ffff107224 */ /* 0x000fe200078e0018 */
[----:B------:R-:W-:Y:S06]  /*4470*/  BRA `(.L_x_32465) ;  /* 0x0000000400387947 */ /* 0x000fec0003800000 */
.L_x_32460:
        /* <DEDUP_REMOVED lines=11> */
.L_x_32474:
[----:B------:R0:W-:Y:S01]  /*4530*/  STG.E.128 desc[UR36][R2.64], RZ ;  /* 0x000000ff02007986 */ /* 0x0001e2000c101d24 */
[----:B------:R-:W-:Y:S01]  /*4540*/  IMAD.MOV.U32 R16, RZ, RZ, R24 ;  /* 0x000000ffff107224 */ /* 0x000fe200078e0018 */
[----:B------:R-:W-:Y:S06]  /*4550*/  BRA `(.L_x_32465) ;  /* 0x0000000400007947 */ /* 0x000fec0003800000 */
.L_x_32473:
        /* <DEDUP_REMOVED lines=9> */
.L_x_32476:
[----:B------:R0:W-:Y:S01]  /*45f0*/  STG.E.U8 desc[UR36][R2.64], RZ ;  /* 0x000000ff02007986 */ /* 0x0001e2000c101124 */
[----:B------:R-:W-:Y:S01]  /*4600*/  IMAD.MOV.U32 R16, RZ, RZ, R24 ;  /* 0x000000ffff107224 */ /* 0x000fe200078e0018 */
[----:B------:R-:W-:Y:S06]  /*4610*/  BRA `(.L_x_32465) ;  /* 0x0000000000d07947 */ /* 0x000fec0003800000 */
.L_x_32475:
[----:B------:R0:W-:Y:S01]  /*4620*/  STG.E.U16 desc[UR36][R2.64], RZ ;  /* 0x000000ff02007986 */ /* 0x0001e2000c101524 */
[----:B------:R-:W-:Y:S01]  /*4630*/  IMAD.MOV.U32 R16, RZ, RZ, R24 ;  /* 0x000000ffff107224 */ /* 0x000fe200078e0018 */
[----:B------:R-:W-:Y:S06]  /*4640*/  BRA `(.L_x_32465) ;  /* 0x0000000000c47947 */ /* 0x000fec0003800000 */
.L_x_32472:
        /* <DEDUP_REMOVED lines=11> */
.L_x_32479:
[----:B------:R0:W-:Y:S01]  /*4700*/  STG.E.U8 desc[UR36][R2.64], RZ ;  /* 0x000000ff02007986 */ /* 0x0001e2000c101124 */
[----:B------:R-:W-:Y:S01]  /*4710*/  IMAD.MOV.U32 R16, RZ, RZ, R24 ;  /* 0x000000ffff107224 */ /* 0x000fe200078e0018 */
[----:B------:R-:W-:Y:S06]  /*4720*/  BRA `(.L_x_32465) ;  /* 0x00000000008c7947 */ /* 0x000fec0003800000 */
.L_x_32478:
[----:B------:R0:W-:Y:S01]  /*4730*/  STG.E.U8 desc[UR36][R2.64], RZ ;  /* 0x000000ff02007986 */ /* 0x0001e2000c101124 */
[----:B------:R-:W-:Y:S01]  /*4740*/  IMAD.MOV.U32 R16, RZ, RZ, R24 ;  /* 0x000000ffff107224 */ /* 0x000fe200078e0018 */
[----:B------:R-:W-:Y:S06]  /*4750*/  BRA `(.L_x_32465) ;  /* 0x0000000000807947 */ /* 0x000fec0003800000 */
.L_x_32477:
[----:B------:R-:W-:-:S13]  /*4760*/  ISETP.NE.AND P0, PT, R0, 0x1c, PT ;  /* 0x0000001c0000780c */ /* 0x000fda0003f05270 */
[----:B------:R-:W-:Y:S05]  /*4770*/  @!P0 BRA `(.L_x_32480) ;  /* 0x0000000000708947 */ /* 0x000fea0003800000 */
[----:B------:R-:W-:-:S13]  /*4780*/  ISETP.NE.AND P0, PT, R0, 0x1d, PT ;  /* 0x0000001d0000780c */ /* 0x000fda0003f05270 */
[----:B------:R-:W-:Y:S05]  /*4790*/  @!P0 BRA `(.L_x_32481) ;  /* 0x00000000005c8947 */ /* 0x000fea0003800000 */
[----:B------:R-:W-:-:S13]  /*47a0*/  ISETP.NE.AND P0, PT, R0, 0x2c, PT ;  /* 0x0000002c0000780c */ /* 0x000fda0003f05270 */
[----:B------:R-:W-:Y:S05]  /*47b0*/  @!P0 BRA `(.L_x_32482) ;  /* 0x0000000000488947 */ /* 0x000fea0003800000 */
.L_x_32464:
        /* <DEDUP_REMOVED lines=16> */
.L_x_32483:
[----:B------:R-:W-:Y:S01]  /*48c0*/  IMAD.MOV.U32 R16, RZ, RZ, R24 ;  /* 0x000000ffff107224 */ /* 0x000fe200078e0018 */
[----:B------:R-:W-:Y:S06]  /*48d0*/  BRA `(.L_x_32465) ;  /* 0x0000000000207947 */ /* 0x000fec0003800000 */
.L_x_32482:
[----:B------:R0:W-:Y:S01]  /*48e0*/  STG.E.U8 desc[UR36][R2.64], RZ ;  /* 0x000000ff02007986 */ /* 0x0001e2000c101124 */
[----:B------:R-:W-:Y:S01]  /*48f0*/  IMAD.MOV.U32 R16, RZ, RZ, R24 ;  /* 0x000000ffff107224 */ /* 0x000fe200078e0018 */
[----:B------:R-:W-:Y:S06]  /*4900*/  BRA `(.L_x_32465) ;  /* 0x0000000000147947 */ /* 0x000fec0003800000 */
.L_x_32481:
[----:B------:R0:W-:Y:S01]  /*4910*/  STG.E.64 desc[UR36][R2.64], RZ ;  /* 0x000000ff02007986 */ /* 0x0001e2000c101b24 */
[----:B------:R-:W-:Y:S01]  /*4920*/  IMAD.MOV.U32 R16, RZ, RZ, R24 ;  /* 0x000000ffff107224 */ /* 0x000fe200078e0018 */
[----:B------:R-:W-:Y:S06]  /*4930*/  BRA `(.L_x_32465) ;  /* 0x0000000000087947 */ /* 0x000fec0003800000 */
.L_x_32480:
[----:B------:R0:W-:Y:S01]  /*4940*/  STG.E desc[UR36][R2.64], RZ ;  /* 0x000000ff02007986 */ /* 0x0001e2000c101924 */
[----:B------:R-:W-:-:S07]  /*4950*/  IMAD.MOV.U32 R16, RZ, RZ, R24 ;  /* 0x000000ffff107224 */ /* 0x000fce00078e0018 */
.L_x_32465:
        /* <DEDUP_REMOVED lines=23> */
.L_x_32488:
[----:B------:R0:W-:Y:S01]  /*4ad0*/  STG.E.U8 desc[UR36][R2.64], RZ ;  /* 0x000000ff02007986 */ /* 0x0001e2000c101124 */
[----:B------:R-:W-:Y:S05]  /*4ae0*/  BRA `(.L_x_32490) ;  /* 0x00000004008c7947 */ /* 0x000fea0003800000 */
.L_x_32487:
        /* <DEDUP_REMOVED lines=8> */
.L_x_32492:
[----:B------:R3:W-:Y:S01]  /*4b70*/  STG.E desc[UR36][R2.64], RZ ;  /* 0x000000ff02007986 */ /* 0x0007e2000c101924 */
[----:B------:R-:W-:Y:S05]  /*4b80*/  BRA `(.L_x_32490) ;  /* 0x0000000400647947 */ /* 0x000fea0003800000 */
.L_x_32491:
[----:B------:R2:W-:Y:S01]  /*4b90*/  STG.E.U16 desc[UR36][R2.64], RZ ;  /* 0x000000ff02007986 */ /* 0x0005e2000c101524 */
[----:B------:R-:W-:Y:S05]  /*4ba0*/  BRA `(.L_x_32490) ;  /* 0x00000004005c7947 */ /* 0x000fea0003800000 */
.L_x_32486:
        /* <DEDUP_REMOVED lines=8> */
.L_x_32494:
[----:B------:R0:W-:Y:S01]  /*4c30*/  STG.E.U16 desc[UR36][R2.64], RZ ;  /* 0x000000ff02007986 */ /* 0x0001e2000c101524 */
[----:B------:R-:W-:Y:S05]  /*4c40*/  BRA `(.L_x_32490) ;  /* 0x0000000400347947 */ /* 0x000fea0003800000 */
.L_x_32493:
        /* <DEDUP_REMOVED lines=8> */
.L_x_32496:
[----:B------:R0:W-:Y:S01]  /*4cd0*/  STG.E desc[UR36][R2.64], RZ ;  /* 0x000000ff02007986 */ /* 0x0001e2000c101924 */
[----:B------:R-:W-:Y:S05]  /*4ce0*/  BRA `(.L_x_32490) ;  /* 0x00000004000c7947 */ /* 0x000fea0003800000 */
.L_x_32495:
[----:B------:R0:W-:Y:S01]  /*4cf0*/  STG.E.64 desc[UR36][R2.64], RZ ;  /* 0x000000ff02007986 */ /* 0x0001e2000c101b24 */
[----:B------:R-:W-:Y:S05]  /*4d00*/  BRA `(.L_x_32490) ;  /* 0x0000000400047947 */ /* 0x000fea0003800000 */
.L_x_32485:
        /* <DEDUP_REMOVED lines=10> */
.L_x_32499:
[----:B------:R0:W-:Y:S01]  /*4db0*/  STG.E.128 desc[UR36][R2.64], RZ ;  /* 0x000000ff02007986 */ /* 0x0001e2000c101d24 */
[----:B------:R-:W-:Y:S05]  /*4dc0*/  BRA `(.L_x_32490) ;  /* 0x0000000000d47947 */ /* 0x000fea0003800000 */
.L_x_32498:
        /* <DEDUP_REMOVED lines=8> */
.L_x_32501:
[----:B------:R0:W-:Y:S01]  /*4e50*/  STG.E.U8 desc[UR36][R2.64], RZ ;  /* 0x000000ff02007986 */ /* 0x0001e2000c101124 */
[----:B------:R-:W-:Y:S05]  /*4e60*/  BRA `(.L_x_32490) ;  /* 0x0000000000ac7947 */ /* 0x000fea0003800000 */
.L_x_32500:
[----:B------:R0:W-:Y:S01]  /*4e70*/  STG.E.U16 desc[UR36][R2.64], RZ ;  /* 0x000000ff02007986 */ /* 0x0001e2000c101524 */
[----:B------:R-:W-:Y:S05]  /*4e80*/  BRA `(.L_x_32490) ;  /* 0x0000000000a47947 */ /* 0x000fea0003800000 */
.L_x_32497:
        /* <DEDUP_REMOVED lines=10> */
.L_x_32504:
[----:B------:R0:W-:Y:S01]  /*4f30*/  STG.E.U8 desc[UR36][R2.64], RZ ;  /* 0x000000ff02007986 */ /* 0x0001e2000c101124 */
[----:B------:R-:W-:Y:S05]  /*4f40*/  BRA `(.L_x_32490) ;  /* 0x0000000000747947 */ /* 0x000fea0003800000 */
.L_x_32503:
[----:B------:R0:W-:Y:S01]  /*4f50*/  STG.E.U8 desc[UR36][R2.64], RZ ;  /* 0x000000ff02007986 */ /* 0x0001e2000c101124 */
[----:B------:R-:W-:Y:S05]  /*4f60*/  BRA `(.L_x_32490) ;  /* 0x00000000006c7947 */ /* 0x000fea0003800000 */
.L_x_32502:
[----:B------:R-:W-:-:S13]  /*4f70*/  ISETP.NE.AND P0, PT, R0, 0x1c, PT ;  /* 0x0000001c0000780c */ /* 0x000fda0003f05270 */
[----:B------:R-:W-:Y:S05]  /*4f80*/  @!P0 BRA `(.L_x_32505) ;  /* 0x0000000000608947 */ /* 0x000fea0003800000 */
[----:B------:R-:W-:-:S13]  /*4f90*/  ISETP.NE.AND P0, PT, R0, 0x1d, PT ;  /* 0x0000001d0000780c */ /* 0x000fda0003f05270 */
[----:B------:R-:W-:Y:S05]  /*4fa0*/  @!P0 BRA `(.L_x_32506) ;  /* 0x0000000000508947 */ /* 0x000fea0003800000 */
[----:B------:R-:W-:-:S13]  /*4fb0*/  ISETP.NE.AND P0, PT, R0, 0x2c, PT ;  /* 0x0000002c0000780c */ /* 0x000fda0003f05270 */
[----:B------:R0:W-:Y:S01]  /*4fc0*/  @!P0 STG.E.U8 desc[UR36][R2.64], RZ ;  /* 0x000000ff02008986 */ /* 0x0001e2000c101124 */
[----:B------:R-:W-:Y:S05]  /*4fd0*/  @!P0 BRA `(.L_x_32490) ;  /* 0x0000000000508947 */ /* 0x000fea0003800000 */
.L_x_32489:
        /* <DEDUP_REMOVED lines=16> */
.L_x_32507:
[----:B------:R-:W-:Y:S05]  /*50e0*/  BRA `(.L_x_32490) ;  /* 0x00000000000c7947 */ /* 0x000fea0003800000 */
.L_x_32506:
[----:B------:R0:W-:Y:S01]  /*50f0*/  STG.E.64 desc[UR36][R2.64], RZ ;  /* 0x000000ff02007986 */ /* 0x0001e2000c101b24 */
[----:B------:R-:W-:Y:S05]  /*5100*/  BRA `(.L_x_32490) ;  /* 0x0000000000047947 */ /* 0x000fea0003800000 */
.L_x_32505:
[----:B------:R0:W-:Y:S02]  /*5110*/  STG.E desc[UR36][R2.64], RZ ;  /* 0x000000ff02007986 */ /* 0x0001e4000c101924 */
.L_x_32490:
[----:B------:R-:W-:-:S07]  /*5120*/  VIADD R16, R16, 0x80 ;  /* 0x0000008010107836 */ /* 0x000fce0000000000 */
.L_x_32459:
[----:B------:R-:W-:-:S13]  /*5130*/  ISETP.GE.AND P0, PT, R16, R17, PT ;  /* 0x000000111000720c */ /* 0x000fda0003f06270 */
[----:B------:R-:W-:Y:S05]  /*5140*/  @P0 BREAK.RELIABLE B6 ;  /* 0x0000000000060942 */ /* 0x000fea0003800100 */
[----:B------:R-:W-:Y:S05]  /*5150*/  @P0 BRA `(.L_x_32484) ;  /* 0x0000000400ec0947 */ /* 0x000fea0003800000 */
[----:B------:R-:W-:Y:S05]  /*5160*/  BSYNC.RELIABLE B6 ;  /* 0x0000000000067941 */ /* 0x000fea0003800100 */
.L_x_32458:
        /* <DEDUP_REMOVED lines=20> */
.L_x_32511:
[----:B------:R0:W-:Y:S01]  /*52b0*/  STG.E.U8 desc[UR36][R2.64], RZ ;  /* 0x000000ff02007986 */ /* 0x0001e2000c101124 */
[----:B------:R-:W-:Y:S05]  /*52c0*/  BRA `(.L_x_32513) ;  /* 0x00000004008c7947 */ /* 0x000fea0003800000 */
.L_x_32510:
        /* <DEDUP_REMOVED lines=8> */
.L_x_32515:
[----:B------:R0:W-:Y:S01]  /*5350*/  STG.E desc[UR36][R2.64], RZ ;  /* 0x000000ff02007986 */ /* 0x0001e2000c101924 */
[----:B------:R-:W-:Y:S05]  /*5360*/  BRA `(.L_x_32513) ;  /* 0x0000000400647947 */ /* 0x000fea0003800000 */
.L_x_32514:
[----:B------:R0:W-:Y:S01]  /*5370*/  STG.E.U16 desc[UR36][R2.64], RZ ;  /* 0x000000ff02007986 */ /* 0x0001e2000c101524 */
[----:B------:R-:W-:Y:S05]  /*5380*/  BRA `(.L_x_32513) ;  /* 0x00000004005c7947 */ /* 0x000fea0003800000 */
.L_x_32509:
        /* <DEDUP_REMOVED lines=8> */
.L_x_32517:
[----:B------:R0:W-:Y:S01]  /*5410*/  STG.E.U16 desc[UR36][R2.64], RZ ;  /* 0x000000ff02007986 */ /* 0x0001e2000c101524 */
[----:B------:R-:W-:Y:S05]  /*5420*/  BRA `(.L_x_32513) ;  /* 0x0000000400347947 */ /* 0x000fea0003800000 */
.L_x_32516:
        /* <DEDUP_REMOVED lines=8> */
.L_x_32519:
[----:B------:R0:W-:Y:S01]  /*54b0*/  STG.E desc[UR36][R2.64], RZ ;  /* 0x000000ff02007986 */ /* 0x0001e2000c101924 */
[----:B------:R-:W-:Y:S05]  /*54c0*/  BRA `(.L_x_32513) ;  /* 0x00000004000c7947 */ /* 0x000fea0003800000 */
.L_x_32518:
[----:B------:R0:W-:Y:S01]  /*54d0*/  STG.E.64 desc[UR36][R2.64], RZ ;  /* 0x000000ff02007986 */ /* 0x0001e2000c101b24 */
[----:B------:R-:W-:Y:S05]  /*54e0*/  BRA `(.L_x_32513) ;  /* 0x0000000400047947 */ /* 0x000fea0003800000 */
.L_x_32508:
        /* <DEDUP_REMOVED lines=10> */
.L_x_32522:
[----:B------:R0:W-:Y:S01]  /*5590*/  STG.E.128 desc[UR36][R2.64], RZ ;  /* 0x000000ff02007986 */ /* 0x0001e2000c101d24 */
[----:B------:R-:W-:Y:S05]  /*55a0*/  BRA `(.L_x_32513) ;  /* 0x0000000000d47947 */ /* 0x000fea0003800000 */
.L_x_32521:
        /* <DEDUP_REMOVED lines=8> */
.L_x_32524:
[----:B------:R0:W-:Y:S01]  /*5630*/  STG.E.U8 desc[UR36][R2.64], RZ ;  /* 0x000000ff02007986 */ /* 0x0001e2000c101124 */
[----:B------:R-:W-:Y:S05]  /*5640*/  BRA `(.L_x_32513) ;  /* 0x0000000000ac7947 */ /* 0x000fea0003800000 */
.L_x_32523:
[----:B------:R0:W-:Y:S01]  /*5650*/  STG.E.U16 desc[UR36][R2.64], RZ ;  /* 0x000000ff02007986 */ /* 0x0001e2000c101524 */
[----:B------:R-:W-:Y:S05]  /*5660*/  BRA `(.L_x_32513) ;  /* 0x0000000000a47947 */ /* 0x000fea0003800000 */
.L_x_32520:
        /* <DEDUP_REMOVED lines=10> */
.L_x_32527:
[----:B------:R2:W-:Y:S01]  /*5710*/  STG.E.U8 desc[UR36][R2.64], RZ ;  /* 0x000000ff02007986 */ /* 0x0005e2000c101124 */
[----:B------:R-:W-:Y:S05]  /*5720*/  BRA `(.L_x_32513) ;  /* 0x0000000000747947 */ /* 0x000fea0003800000 */
.L_x_32526:
[----:B------:R0:W-:Y:S01]  /*5730*/  STG.E.U8 desc[UR36][R2.64], RZ ;  /* 0x000000ff02007986 */ /* 0x0001e2000c101124 */
[----:B------:R-:W-:Y:S05]  /*5740*/  BRA `(.L_x_32513) ;  /* 0x00000000006c7947 */ /* 0x000fea0003800000 */
.L_x_32525:
[----:B------:R-:W-:-:S13]  /*5750*/  ISETP.NE.AND P0, PT, R0, 0x1c, PT ;  /* 0x0000001c0000780c */ /* 0x000fda0003f05270 */
[----:B------:R-:W-:Y:S05]  /*5760*/  @!P0 BRA `(.L_x_32528) ;  /* 0x0000000000608947 */ /* 0x000fea0003800000 */
[----:B------:R-:W-:-:S13]  /*5770*/  ISETP.NE.AND P0, PT, R0, 0x1d, PT ;  /* 0x0000001d0000780c */ /* 0x000fda0003f05270 */
[----:B------:R-:W-:Y:S05]  /*5780*/  @!P0 BRA `(.L_x_32529) ;  /* 0x0000000000508947 */ /* 0x000fea0003800000 */
[----:B------:R-:W-:-:S13]  /*5790*/  ISETP.NE.AND P0, PT, R0, 0x2c, PT ;  /* 0x0000002c0000780c */ /* 0x000fda0003f05270 */
[----:B------:R4:W-:Y:S01]  /*57a0*/  @!P0 STG.E.U8 desc[UR36][R2.64], RZ ;  /* 0x000000ff02008986 */ /* 0x0009e2000c101124 */
[----:B------:R-:W-:Y:S05]  /*57b0*/  @!P0 BRA `(.L_x_32513) ;  /* 0x0000000000508947 */ /* 0x000fea0003800000 */
.L_x_32512:
        /* <DEDUP_REMOVED lines=16> */
.L_x_32530:
[----:B------:R-:W-:Y:S05]  /*58c0*/  BRA `(.L_x_32513) ;  /* 0x00000000000c7947 */ /* 0x000fea0003800000 */
.L_x_32529:
[----:B------:R3:W-:Y:S01]  /*58d0*/  STG.E.64 desc[UR36][R2.64], RZ ;  /* 0x000000ff02007986 */ /* 0x0007e2000c101b24 */
[----:B------:R-:W-:Y:S05]  /*58e0*/  BRA `(.L_x_32513) ;  /* 0x0000000000047947 */ /* 0x000fea0003800000 */
.L_x_32528:
[----:B------:R0:W-:Y:S02]  /*58f0*/  STG.E desc[UR36][R2.64], RZ ;  /* 0x000000ff02007986 */ /* 0x0001e4000c101924 */
.L_x_32513:
[----:B------:R-:W-:-:S07]  /*5900*/  VIADD R16, R16, 0x80 ;  /* 0x0000008010107836 */ /* 0x000fce0000000000 */
.L_x_32484:
[----:B------:R-:W-:Y:S05]  /*5910*/  BSYNC.RECONVERGENT B7 ;  /* 0x0000000000077941 */ /* 0x000fea0003800200 */
.L_x_32457:
        /* <DEDUP_REMOVED lines=21> */
.L_x_32534:
[----:B------:R-:W-:Y:S01]  /*5a70*/  STG.E.U8 desc[UR36][R2.64], RZ ;  /* 0x000000ff02007986 */ /* 0x000fe2000c101124 */
[----:B------:R-:W-:Y:S05]  /*5a80*/  EXIT ;  /* 0x000000000000794d */ /* 0x000fea0003800000 */
.L_x_32533:
        /* <DEDUP_REMOVED lines=8> */
.L_x_32537:
[----:B------:R-:W-:Y:S01]  /*5b10*/  STG.E desc[UR36][R2.64], RZ ;  /* 0x000000ff02007986 */ /* 0x000fe2000c101924 */
[----:B------:R-:W-:Y:S05]  /*5b20*/  EXIT ;  /* 0x000000000000794d */ /* 0x000fea0003800000 */
.L_x_32536:
[----:B------:R-:W-:Y:S01]  /*5b30*/  STG.E.U16 desc[UR36][R2.64], RZ ;  /* 0x000000ff02007986 */ /* 0x000fe2000c101524 */
[----:B------:R-:W-:Y:S05]  /*5b40*/  EXIT ;  /* 0x000000000000794d */ /* 0x000fea0003800000 */
.L_x_32532:
        /* <DEDUP_REMOVED lines=8> */
.L_x_32539:
[----:B------:R-:W-:Y:S01]  /*5bd0*/  STG.E.U16 desc[UR36][R2.64], RZ ;  /* 0x000000ff02007986 */ /* 0x000fe2000c101524 */
[----:B------:R-:W-:Y:S05]  /*5be0*/  EXIT ;  /* 0x000000000000794d */ /* 0x000fea0003800000 */
.L_x_32538:
        /* <DEDUP_REMOVED lines=8> */
.L_x_32541:
[----:B------:R-:W-:Y:S01]  /*5c70*/  STG.E desc[UR36][R2.64], RZ ;  /* 0x000000ff02007986 */ /* 0x000fe2000c101924 */
[----:B------:R-:W-:Y:S05]  /*5c80*/  EXIT ;  /* 0x000000000000794d */ /* 0x000fea0003800000 */
.L_x_32540:
[----:B------:R-:W-:Y:S01]  /*5c90*/  STG.E.64 desc[UR36][R2.64], RZ ;  /* 0x000000ff02007986 */ /* 0x000fe2000c101b24 */
[----:B------:R-:W-:Y:S05]  /*5ca0*/  EXIT ;  /* 0x000000000000794d */ /* 0x000fea0003800000 */
.L_x_32531:
        /* <DEDUP_REMOVED lines=10> */
.L_x_32544:
[----:B------:R-:W-:Y:S01]  /*5d50*/  STG.E.128 desc[UR36][R2.64], RZ ;  /* 0x000000ff02007986 */ /* 0x000fe2000c101d24 */
[----:B------:R-:W-:Y:S05]  /*5d60*/  EXIT ;  /* 0x000000000000794d */ /* 0x000fea0003800000 */
.L_x_32543:
        /* <DEDUP_REMOVED lines=8> */
.L_x_32546:
[----:B------:R-:W-:Y:S01]  /*5df0*/  STG.E.U8 desc[UR36][R2.64], RZ ;  /* 0x000000ff02007986 */ /* 0x000fe2000c101124 */
[----:B------:R-:W-:Y:S05]  /*5e00*/  EXIT ;  /* 0x000000000000794d */ /* 0x000fea0003800000 */
.L_x_32545:
[----:B------:R-:W-:Y:S01]  /*5e10*/  STG.E.U16 desc[UR36][R2.64], RZ ;  /* 0x000000ff02007986 */ /* 0x000fe2000c101524 */
[----:B------:R-:W-:Y:S05]  /*5e20*/  EXIT ;  /* 0x000000000000794d */ /* 0x000fea0003800000 */
.L_x_32542:
        /* <DEDUP_REMOVED lines=10> */
.L_x_32549:
[----:B------:R-:W-:Y:S01]  /*5ed0*/  STG.E.U8 desc[UR36][R2.64], RZ ;  /* 0x000000ff02007986 */ /* 0x000fe2000c101124 */
[----:B------:R-:W-:Y:S05]  /*5ee0*/  EXIT ;  /* 0x000000000000794d */ /* 0x000fea0003800000 */
.L_x_32548:
[----:B------:R-:W-:Y:S01]  /*5ef0*/  STG.E.U8 desc[UR36][R2.64], RZ ;  /* 0x000000ff02007986 */ /* 0x000fe2000c101124 */
[----:B------:R-:W-:Y:S05]  /*5f00*/  EXIT ;  /* 0x000000000000794d */ /* 0x000fea0003800000 */
.L_x_32547:
[----:B------:R-:W-:-:S13]  /*5f10*/  ISETP.NE.AND P0, PT, R0, 0x1c, PT ;  /* 0x0000001c0000780c */ /* 0x000fda0003f05270 */
[----:B------:R-:W-:Y:S05]  /*5f20*/  @!P0 BRA `(.L_x_32550) ;  /* 0x0000000000608947 */ /* 0x000fea0003800000 */
[----:B------:R-:W-:-:S13]  /*5f30*/  ISETP.NE.AND P0, PT, R0, 0x1d, PT ;  /* 0x0000001d0000780c */ /* 0x000fda0003f05270 */
[----:B------:R-:W-:Y:S05]  /*5f40*/  @!P0 BRA `(.L_x_32551) ;  /* 0x0000000000508947 */ /* 0x000fea0003800000 */
[----:B------:R-:W-:-:S13]  /*5f50*/  ISETP.NE.AND P0, PT, R0, 0x2c, PT ;  /* 0x0000002c0000780c */ /* 0x000fda0003f05270 */
[----:B------:R0:W-:Y:S01]  /*5f60*/  @!P0 STG.E.U8 desc[UR36][R2.64], RZ ;  /* 0x000000ff02008986 */ /* 0x0001e2000c101124 */
[----:B------:R-:W-:Y:S05]  /*5f70*/  @!P0 EXIT ;  /* 0x000000000000894d */ /* 0x000fea0003800000 */
.L_x_32535:
        /* <DEDUP_REMOVED lines=16> */
.L_x_32552:
[----:B------:R-:W-:Y:S05]  /*6080*/  EXIT ;  /* 0x000000000000794d */ /* 0x000fea0003800000 */
.L_x_32551:
[----:B------:R-:W-:Y:S01]  /*6090*/  STG.E.64 desc[UR36][R2.64], RZ ;  /* 0x000000ff02007986 */ /* 0x000fe2000c101b24 */
[----:B------:R-:W-:Y:S05]  /*60a0*/  EXIT ;  /* 0x000000000000794d */ /* 0x000fea0003800000 */
.L_x_32550:
[----:B------:R-:W-:Y:S01]  /*60b0*/  STG.E desc[UR36][R2.64], RZ ;  /* 0x000000ff02007986 */ /* 0x000fe2000c101924 */
[----:B------:R-:W-:Y:S05]  /*60c0*/  EXIT ;  /* 0x000000000000794d */ /* 0x000fea0003800000 */
.L_x_32553:
        /* <DEDUP_REMOVED lines=11> */
.L_x_40190:


//--------------------- .text._ZN2at6native18elementwise_kernelILi128ELi2EZNS0_22gpu_kernel_impl_nocastIZZZNS0_67_GLOBAL__N__bb565c37_34_ValidateCompressedIndicesKernel_cu_33a4b88b42_validate_compressed_sparse_indices_kernelILNS3_8CDimNameE0ENS3_18CUDAKernelLauncherENS3_14EmptyVecKernelENS3_8DummyVecELm0EEEvRKNS_6TensorESB_lllENKUlvE0_clEvENKUlvE_clEvEUliE_EEvRNS_18TensorIteratorBaseERKT_EUliE_EEviT1_ --------------------------
	.section	.text._ZN2at6native18elementwise_kernelILi128ELi2EZNS0_22gpu_kernel_impl_nocastIZZZNS0_67_GLOBAL__N__bb565c37_34_ValidateCompressedIndicesKernel_cu_33a4b88b42_validate_compressed_sparse_indices_kernelILNS3_8CDimNameE0ENS3_18CUDAKernelLauncherENS3_14EmptyVecKernelENS3_8DummyVecELm0EEEvRKNS_6TensorESB_lllENKUlvE0_clEvENKUlvE_clEvEUliE_EEvRNS_18TensorIteratorBaseERKT_EUliE_EEviT1_,"ax",@progbits
	.align	128
        .global         _ZN2at6native18elementwise_kernelILi128ELi2EZNS0_22gpu_kernel_impl_nocastIZZZNS0_67_GLOBAL__N__bb565c37_34_ValidateCompressedIndicesKernel_cu_33a4b88b42_validate_compressed_sparse_indices_kernelILNS3_8CDimNameE0ENS3_18CUDAKernelLauncherENS3_14EmptyVecKernelENS3_8DummyVecELm0EEEvRKNS_6TensorESB_lllENKUlvE0_clEvENKUlvE_clEvEUliE_EEvRNS_18TensorIteratorBaseERKT_EUliE_EEviT1_
        .type           _ZN2at6native18elementwise_kernelILi128ELi2EZNS0_22gpu_kernel_impl_nocastIZZZNS0_67_GLOBAL__N__bb565c37_34_ValidateCompressedIndicesKernel_cu_33a4b88b42_validate_compressed_sparse_indices_kernelILNS3_8CDimNameE0ENS3_18CUDAKernelLauncherENS3_14EmptyVecKernelENS3_8DummyVecELm0EEEvRKNS_6TensorESB_lllENKUlvE0_clEvENKUlvE_clEvEUliE_EEvRNS_18TensorIteratorBaseERKT_EUliE_EEviT1_,@function
        .size           _ZN2at6native18elementwise_kernelILi128ELi2EZNS0_22gpu_kernel_impl_nocastIZZZNS0_67_GLOBAL__N__bb565c37_34_ValidateCompressedIndicesKernel_cu_33a4b88b42_validate_compressed_sparse_indices_kernelILNS3_8CDimNameE0ENS3_18CUDAKernelLauncherENS3_14EmptyVecKernelENS3_8DummyVecELm0EEEvRKNS_6TensorESB_lllENKUlvE0_clEvENKUlvE_clEvEUliE_EEvRNS_18TensorIteratorBaseERKT_EUliE_EEviT1_,(.L_x_40191 - _ZN2at6native18elementwise_kernelILi128ELi2EZNS0_22gpu_kernel_impl_nocastIZZZNS0_67_GLOBAL__N__bb565c37_34_ValidateCompressedIndicesKernel_cu_33a4b88b42_validate_compressed_sparse_indices_kernelILNS3_8CDimNameE0ENS3_18CUDAKernelLauncherENS3_14EmptyVecKernelENS3_8DummyVecELm0EEEvRKNS_6TensorESB_lllENKUlvE0_clEvENKUlvE_clEvEUliE_EEvRNS_18TensorIteratorBaseERKT_EUliE_EEviT1_)
        .other          _ZN2at6native18elementwise_kernelILi128ELi2EZNS0_22gpu_kernel_impl_nocastIZZZNS0_67_GLOBAL__N__bb565c37_34_ValidateCompressedIndicesKernel_cu_33a4b88b42_validate_compressed_sparse_indices_kernelILNS3_8CDimNameE0ENS3_18CUDAKernelLauncherENS3_14EmptyVecKernelENS3_8DummyVecELm0EEEvRKNS_6TensorESB_lllENKUlvE0_clEvENKUlvE_clEvEUliE_EEvRNS_18TensorIteratorBaseERKT_EUliE_EEviT1_,@"STO_CUDA_ENTRY STV_DEFAULT"
_ZN2at6native18elementwise_kernelILi128ELi2EZNS0_22gpu_kernel_impl_nocastIZZZNS0_67_GLOBAL__N__bb565c37_34_ValidateCompressedIndicesKernel_cu_33a4b88b42_validate_compressed_sparse_indices_kernelILNS3_8CDimNameE0ENS3_18CUDAKernelLauncherENS3_14EmptyVecKernelENS3_8DummyVecELm0EEEvRKNS_6TensorESB_lllENKUlvE0_clEvENKUlvE_clEvEUliE_EEvRNS_18TensorIteratorBaseERKT_EUliE_EEviT1_:
.text._ZN2at6native18elementwise_kernelILi128ELi2EZNS0_22gpu_kernel_impl_nocastIZZZNS0_67_GLOBAL__N__bb565c37_34_ValidateCompressedIndicesKernel_cu_33a4b88b42_validate_compressed_sparse_indices_kernelILNS3_8CDimNameE0ENS3_18CUDAKernelLauncherENS3_14EmptyVecKernelENS3_8DummyVecELm0EEEvRKNS_6TensorESB_lllENKUlvE0_clEvENKUlvE_clEvEUliE_EEvRNS_18TensorIteratorBaseERKT_EUliE_EEviT1_:
        /* <DEDUP_REMOVED lines=36> */
.L_x_32557:
[----:B------:R-:W0:Y:S01]  /*0240*/  LDC.64 R2, c[0x0][0x580] ;  /* 0x00016000ff027b82 */ /* 0x000e220000000a00 */
[----:B------:R-:W-:Y:S01]  /*0250*/  IADD3 R17, PT, PT, R17, 0x80, RZ ;  /* 0x0000008011117810 */ /* 0x000fe20007ffe0ff */
[----:B0-----:R0:W-:Y:S06]  /*0260*/  STG.E desc[UR36][R2.64], RZ ;  /* 0x000000ff02007986 */ /* 0x0011ec000c101924 */
.L_x_32556:
[----:B------:R-:W-:Y:S05]  /*0270*/  BSYNC.RECONVERGENT B6 ;  /* 0x0000000000067941 */ /* 0x000fea0003800200 */
.L_x_32555:
        /* <DEDUP_REMOVED lines=26> */
.L_x_32558:
[----:B------:R-:W0:Y:S02]  /*0420*/  LDC.64 R2, c[0x0][0x580] ;  /* 0x00016000ff027b82 */ /* 0x000e240000000a00 */
[----:B0-----:R-:W-:Y:S01]  /*0430*/  STG.E desc[UR36][R2.64], RZ ;  /* 0x000000ff02007986 */ /* 0x001fe2000c101924 */
[----:B------:R-:W-:Y:S05]  /*0440*/  EXIT ;  /* 0x000000000000794d */ /* 0x000fea0003800000 */
.L_x_32554:
        /* <DEDUP_REMOVED lines=305> */
.L_x_32561:
        /* <DEDUP_REMOVED lines=26> */
.L_x_32563:
[----:B------:R-:W-:Y:S05]  /*1900*/  BSYNC.RECONVERGENT B6 ;  /* 0x0000000000067941 */ /* 0x000fea0003800200 */
.L_x_32562:
[----:B------:R-:W0:Y:S01]  /*1910*/  LDCU.64 UR4, c[0x0][0x580] ;  /* 0x0000b000ff0477ac */ /* 0x000e220008000a00 */
[----:B------:R-:W-:Y:S01]  /*1920*/  VIADD R17, R17, 0x80 ;  /* 0x0000008011117836 */ /* 0x000fe20000000000 */
[----:B0-----:R-:W-:-:S04]  /*1930*/  IADD3 R2, P0, PT, R19, UR4, RZ ;  /* 0x0000000413027c10 */ /* 0x001fc8000ff1e0ff */
[----:B------:R-:W-:-:S05]  /*1940*/  IADD3.X R3, PT, PT, RZ, UR5, RZ, P0, !PT ;  /* 0x00000005ff037c10 */ /* 0x000fca00087fe4ff */
[----:B------:R0:W-:Y:S04]  /*1950*/  STG.E desc[UR36][R2.64], RZ ;  /* 0x000000ff02007986 */ /* 0x0001e8000c101924 */
.L_x_32560:
[----:B------:R-:W-:Y:S05]  /*1960*/  BSYNC.RECONVERGENT B7 ;  /* 0x0000000000077941 */ /* 0x000fea0003800200 */
.L_x_32559:
        /* <DEDUP_REMOVED lines=301> */
.L_x_32564:
        /* <DEDUP_REMOVED lines=28> */
.L_x_32566:
[----:B------:R-:W-:Y:S05]  /*2e00*/  BSYNC.RECONVERGENT B6 ;  /* 0x0000000000067941 */ /* 0x000fea0003800200 */
.L_x_32565:
[----:B------:R-:W-:Y:S01]  /*2e10*/  STG.E desc[UR36][R16.64], RZ ;  /* 0x000000ff10007986 */ /* 0x000fe2000c101924 */
[----:B------:R-:W-:Y:S05]  /*2e20*/  EXIT ;  /* 0x000000000000794d */ /* 0x000fea0003800000 */
.L_x_32567:
        /* <DEDUP_REMOVED lines=13> */
.L_x_40191:


//--------------------- .text._ZN2at6native27unrolled_elementwise_kernelIZZZNS0_67_GLOBAL__N__bb565c37_34_ValidateCompressedIndicesKernel_cu_33a4b88b42_validate_compressed_sparse_indices_kernelILNS2_8CDimNameE0ENS2_18CUDAKernelLauncherENS2_14EmptyVecKernelENS2_8DummyVecELm0EEEvRKNS_6TensorESA_lllENKUlvE0_clEvENKUlvE_clEvEUliE_St5arrayIPcLm2EELi4E23TrivialOffsetCalculatorILi1EjESI_NS0_6memory15LoadWithoutCastENSJ_16StoreWithoutCastEEEviT_T0_T2_T3_T4_T5_ --------------------------
	.section	.text._ZN2at6native27unrolled_elementwise_kernelIZZZNS0_67_GLOBAL__N__bb565c37_34_ValidateCompressedIndicesKernel_cu_33a4b88b42_validate_compressed_sparse_indices_kernelILNS2_8CDimNameE0ENS2_18CUDAKernelLauncherENS2_14EmptyVecKernelENS2_8DummyVecELm0EEEvRKNS_6TensorESA_lllENKUlvE0_clEvENKUlvE_clEvEUliE_St5arrayIPcLm2EELi4E23TrivialOffsetCalculatorILi1EjESI_NS0_6memory15LoadWithoutCastENSJ_16StoreWithoutCastEEEviT_T0_T2_T3_T4_T5_,"ax",@progbits
	.align	128
        .global         _ZN2at6native27unrolled_elementwise_kernelIZZZNS0_67_GLOBAL__N__bb565c37_34_ValidateCompressedIndicesKernel_cu_33a4b88b42_validate_compressed_sparse_indices_kernelILNS2_8CDimNameE0ENS2_18CUDAKernelLauncherENS2_14EmptyVecKernelENS2_8DummyVecELm0EEEvRKNS_6TensorESA_lllENKUlvE0_clEvENKUlvE_clEvEUliE_St5arrayIPcLm2EELi4E23TrivialOffsetCalculatorILi1EjESI_NS0_6memory15LoadWithoutCastENSJ_16StoreWithoutCastEEEviT_T0_T2_T3_T4_T5_
        .type           _ZN2at6native27unrolled_elementwise_kernelIZZZNS0_67_GLOBAL__N__bb565c37_34_ValidateCompressedIndicesKernel_cu_33a4b88b42_validate_compressed_sparse_indices_kernelILNS2_8CDimNameE0ENS2_18CUDAKernelLauncherENS2_14EmptyVecKernelENS2_8DummyVecELm0EEEvRKNS_6TensorESA_lllENKUlvE0_clEvENKUlvE_clEvEUliE_St5arrayIPcLm2EELi4E23TrivialOffsetCalculatorILi1EjESI_NS0_6memory15LoadWithoutCastENSJ_16StoreWithoutCastEEEviT_T0_T2_T3_T4_T5_,@function
        .size           _ZN2at6native27unrolled_elementwise_kernelIZZZNS0_67_GLOBAL__N__bb565c37_34_ValidateCompressedIndicesKernel_cu_33a4b88b42_validate_compressed_sparse_indices_kernelILNS2_8CDimNameE0ENS2_18CUDAKernelLauncherENS2_14EmptyVecKernelENS2_8DummyVecELm0EEEvRKNS_6TensorESA_lllENKUlvE0_clEvENKUlvE_clEvEUliE_St5arrayIPcLm2EELi4E23TrivialOffsetCalculatorILi1EjESI_NS0_6memory15LoadWithoutCastENSJ_16StoreWithoutCastEEEviT_T0_T2_T3_T4_T5_,(.L_x_40192 - _ZN2at6native27unrolled_elementwise_kernelIZZZNS0_67_GLOBAL__N__bb565c37_34_ValidateCompressedIndicesKernel_cu_33a4b88b42_validate_compressed_sparse_indices_kernelILNS2_8CDimNameE0ENS2_18CUDAKernelLauncherENS2_14EmptyVecKernelENS2_8DummyVecELm0EEEvRKNS_6TensorESA_lllENKUlvE0_clEvENKUlvE_clEvEUliE_St5arrayIPcLm2EELi4E23TrivialOffsetCalculatorILi1EjESI_NS0_6memory15LoadWithoutCastENSJ_16StoreWithoutCastEEEviT_T0_T2_T3_T4_T5_)
        .other          _ZN2at6native27unrolled_elementwise_kernelIZZZNS0_67_GLOBAL__N__bb565c37_34_ValidateCompressedIndicesKernel_cu_33a4b88b42_validate_compressed_sparse_indices_kernelILNS2_8CDimNameE0ENS2_18CUDAKernelLauncherENS2_14EmptyVecKernelENS2_8DummyVecELm0EEEvRKNS_6TensorESA_lllENKUlvE0_clEvENKUlvE_clEvEUliE_St5arrayIPcLm2EELi4E23TrivialOffsetCalculatorILi1EjESI_NS0_6memory15LoadWithoutCastENSJ_16StoreWithoutCastEEEviT_T0_T2_T3_T4_T5_,@"STO_CUDA_ENTRY STV_DEFAULT"
_ZN2at6native27unrolled_elementwise_kernelIZZZNS0_67_GLOBAL__N__bb565c37_34_ValidateCompressedIndicesKernel_cu_33a4b88b42_validate_compressed_sparse_indices_kernelILNS2_8CDimNameE0ENS2_18CUDAKernelLauncherENS2_14EmptyVecKernelENS2_8DummyVecELm0EEEvRKNS_6TensorESA_lllENKUlvE0_clEvENKUlvE_clEvEUliE_St5arrayIPcLm2EELi4E23TrivialOffsetCalculatorILi1EjESI_NS0_6memory15LoadWithoutCastENSJ_16StoreWithoutCastEEEviT_T0_T2_T3_T4_T5_:
.text._ZN2at6native27unrolled_elementwise_kernelIZZZNS0_67_GLOBAL__N__bb565c37_34_ValidateCompressedIndicesKernel_cu_33a4b88b42_validate_compressed_sparse_indices_kernelILNS2_8CDimNameE0ENS2_18CUDAKernelLauncherENS2_14EmptyVecKernelENS2_8DummyVecELm0EEEvRKNS_6TensorESA_lllENKUlvE0_clEvENKUlvE_clEvEUliE_St5arrayIPcLm2EELi4E23TrivialOffsetCalculatorILi1EjESI_NS0_6memory15LoadWithoutCastENSJ_16StoreWithoutCastEEEviT_T0_T2_T3_T4_T5_:
        /* <DEDUP_REMOVED lines=57> */
.L_x_32569:
[----:B------:R-:W-:Y:S05]  /*0390*/  BSYNC.RECONVERGENT B6 ;  /* 0x0000000000067941 */ /* 0x000fea0003800200 */
.L_x_32568:
        /* <DEDUP_REMOVED lines=24> */
.L_x_32571:
[----:B------:R-:W-:Y:S05]  /*0520*/  BSYNC.RECONVERGENT B6 ;  /* 0x0000000000067941 */ /* 0x000fea0003800200 */
.L_x_32570:
        /* <DEDUP_REMOVED lines=24> */
.L_x_32573:
[----:B------:R-:W-:Y:S05]  /*06b0*/  BSYNC.RECONVERGENT B6 ;  /* 0x0000000000067941 */ /* 0x000fea0003800200 */
.L_x_32572:
        /* <DEDUP_REMOVED lines=24> */
.L_x_32575:
[----:B------:R-:W-:Y:S05]  /*0840*/  BSYNC.RECONVERGENT B6 ;  /* 0x0000000000067941 */ /* 0x000fea0003800200 */
.L_x_32574:
        /* <DEDUP_REMOVED lines=17> */
.L_x_32578:
[----:B------:R-:W-:Y:S05]  /*0960*/  BSYNC.RELIABLE B1 ;  /* 0x0000000000017941 */ /* 0x000fea0003800100 */
.L_x_32577:
[----:B------:R-:W-:-:S13]  /*0970*/  ISETP.GE.AND P0, PT, R17, R18, PT ;  /* 0x000000121100720c */ /* 0x000fda0003f06270 */
[----:B0-----:R-:W0:Y:S01]  /*0980*/  @!P0 LDC.64 R2, c[0x0][0x3a0] ;  /* 0x0000e800ff028b82 */ /* 0x001e220000000a00 */
[----:B------:R-:W-:Y:S01]  /*0990*/  @!P0 LEA R5, R22, R17, 0x9 ;  /* 0x0000001116058211 */ /* 0x000fe200078e48ff */
[----:B------:R-:W-:-:S04]  /*09a0*/  @!P0 VIADD R17, R17, 0x80 ;  /* 0x0000008011118836 */ /* 0x000fc80000000000 */
[----:B0-----:R-:W-:-:S05]  /*09b0*/  @!P0 IMAD.WIDE.U32 R2, R5, 0x4, R2 ;  /* 0x0000000405028825 */ /* 0x001fca00078e0002 */
[----:B------:R1:W-:Y:S02]  /*09c0*/  @!P0 STG.E desc[UR36][R2.64], RZ ;  /* 0x000000ff02008986 */ /* 0x0003e4000c101924 */
.L_x_32579:
[----:B------:R-:W-:Y:S05]  /*09d0*/  BSYNC.RECONVERGENT B0 ;  /* 0x0000000000007941 */ /* 0x000fea0003800200 */
.L_x_32576:
[----:B------:R-:W-:-:S13]  /*09e0*/  ISETP.GE.AND P0, PT, R17, R18, PT ;  /* 0x000000121100720c */ /* 0x000fda0003f06270 */
[----:B------:R-:W-:Y:S05]  /*09f0*/  @P0 EXIT ;  /* 0x000000000000094d */ /* 0x000fea0003800000 */
[----:B01----:R-:W0:Y:S01]  /*0a00*/  LDC.64 R2, c[0x0][0x3a0] ;  /* 0x0000e800ff027b82 */ /* 0x003e220000000a00 */
[----:B------:R-:W-:-:S05]  /*0a10*/  LEA R17, R22, R17, 0x9 ;  /* 0x0000001116117211 */ /* 0x000fca00078e48ff */
[----:B0-----:R-:W-:-:S05]  /*0a20*/  IMAD.WIDE.U32 R2, R17, 0x4, R2 ;  /* 0x0000000411027825 */ /* 0x001fca00078e0002 */
[----:B------:R-:W-:Y:S01]  /*0a30*/  STG.E desc[UR36][R2.64], RZ ;  /* 0x000000ff02007986 */ /* 0x000fe2000c101924 */
[----:B------:R-:W-:Y:S05]  /*0a40*/  EXIT ;  /* 0x000000000000794d */ /* 0x000fea0003800000 */
.L_x_32580:
        /* <DEDUP_REMOVED lines=11> */
.L_x_40192:


//--------------------- .text._ZN2at6native29vectorized_elementwise_kernelILi2EZZZNS0_67_GLOBAL__N__bb565c37_34_ValidateCompressedIndicesKernel_cu_33a4b88b42_validate_compressed_sparse_indices_kernelILNS2_8CDimNameE0ENS2_18CUDAKernelLauncherENS2_14EmptyVecKernelENS2_8DummyVecELm0EEEvRKNS_6TensorESA_lllENKUlvE0_clEvENKUlvE_clEvEUliE_St5arrayIPcLm2EEEEviT0_T1_ --------------------------
	.section	.text._ZN2at6native29vectorized_elementwise_kernelILi2EZZZNS0_67_GLOBAL__N__bb565c37_34_ValidateCompressedIndicesKernel_cu_33a4b88b42_validate_compressed_sparse_indices_kernelILNS2_8CDimNameE0ENS2_18CUDAKernelLauncherENS2_14EmptyVecKernelENS2_8DummyVecELm0EEEvRKNS_6TensorESA_lllENKUlvE0_clEvENKUlvE_clEvEUliE_St5arrayIPcLm2EEEEviT0_T1_,"ax",@progbits
	.align	128
        .global         _ZN2at6native29vectorized_elementwise_kernelILi2EZZZNS0_67_GLOBAL__N__bb565c37_34_ValidateCompressedIndicesKernel_cu_33a4b88b42_validate_compressed_sparse_indices_kernelILNS2_8CDimNameE0ENS2_18CUDAKernelLauncherENS2_14EmptyVecKernelENS2_8DummyVecELm0EEEvRKNS_6TensorESA_lllENKUlvE0_clEvENKUlvE_clEvEUliE_St5arrayIPcLm2EEEEviT0_T1_
        .type           _ZN2at6native29vectorized_elementwise_kernelILi2EZZZNS0_67_GLOBAL__N__bb565c37_34_ValidateCompressedIndicesKernel_cu_33a4b88b42_validate_compressed_sparse_indices_kernelILNS2_8CDimNameE0ENS2_18CUDAKernelLauncherENS2_14EmptyVecKernelENS2_8DummyVecELm0EEEvRKNS_6TensorESA_lllENKUlvE0_clEvENKUlvE_clEvEUliE_St5arrayIPcLm2EEEEviT0_T1_,@function
        .size           _ZN2at6native29vectorized_elementwise_kernelILi2EZZZNS0_67_GLOBAL__N__bb565c37_34_ValidateCompressedIndicesKernel_cu_33a4b88b42_validate_compressed_sparse_indices_kernelILNS2_8CDimNameE0ENS2_18CUDAKernelLauncherENS2_14EmptyVecKernelENS2_8DummyVecELm0EEEvRKNS_6TensorESA_lllENKUlvE0_clEvENKUlvE_clEvEUliE_St5arrayIPcLm2EEEEviT0_T1_,(.L_x_40193 - _ZN2at6native29vectorized_elementwise_kernelILi2EZZZNS0_67_GLOBAL__N__bb565c37_34_ValidateCompressedIndicesKernel_cu_33a4b88b42_validate_compressed_sparse_indices_kernelILNS2_8CDimNameE0ENS2_18CUDAKernelLauncherENS2_14EmptyVecKernelENS2_8DummyVecELm0EEEvRKNS_6TensorESA_lllENKUlvE0_clEvENKUlvE_clEvEUliE_St5arrayIPcLm2EEEEviT0_T1_)
        .other          _ZN2at6native29vectorized_elementwise_kernelILi2EZZZNS0_67_GLOBAL__N__bb565c37_34_ValidateCompressedIndicesKernel_cu_33a4b88b42_validate_compressed_sparse_indices_kernelILNS2_8CDimNameE0ENS2_18CUDAKernelLauncherENS2_14EmptyVecKernelENS2_8DummyVecELm0EEEvRKNS_6TensorESA_lllENKUlvE0_clEvENKUlvE_clEvEUliE_St5arrayIPcLm2EEEEviT0_T1_,@"STO_CUDA_ENTRY STV_DEFAULT"
_ZN2at6native29vectorized_elementwise_kernelILi2EZZZNS0_67_GLOBAL__N__bb565c37_34_ValidateCompressedIndicesKernel_cu_33a4b88b42_validate_compressed_sparse_indices_kernelILNS2_8CDimNameE0ENS2_18CUDAKernelLauncherENS2_14EmptyVecKernelENS2_8DummyVecELm0EEEvRKNS_6TensorESA_lllENKUlvE0_clEvENKUlvE_clEvEUliE_St5arrayIPcLm2EEEEviT0_T1_:
.text._ZN2at6native29vectorized_elementwise_kernelILi2EZZZNS0_67_GLOBAL__N__bb565c37_34_ValidateCompressedIndicesKernel_cu_33a4b88b42_validate_compressed_sparse_indices_kernelILNS2_8CDimNameE0ENS2_18CUDAKernelLauncherENS2_14EmptyVecKernelENS2_8DummyVecELm0EEEvRKNS_6TensorESA_lllENKUlvE0_clEvENKUlvE_clEvEUliE_St5arrayIPcLm2EEEEviT0_T1_:
        /* <DEDUP_REMOVED lines=85> */
.L_x_32583:
[----:B------:R-:W-:Y:S05]  /*0550*/  BSYNC.RECONVERGENT B6 ;  /* 0x0000000000067941 */ /* 0x000fea0003800200 */
.L_x_32582:
        /* <DEDUP_REMOVED lines=24> */
.L_x_32585:
[----:B------:R-:W-:Y:S05]  /*06e0*/  BSYNC.RECONVERGENT B6 ;  /* 0x0000000000067941 */ /* 0x000fea0003800200 */
.L_x_32584:
        /* <DEDUP_REMOVED lines=24> */
.L_x_32587:
[----:B------:R-:W-:Y:S05]  /*0870*/  BSYNC.RECONVERGENT B6 ;  /* 0x0000000000067941 */ /* 0x000fea0003800200 */
.L_x_32586:
        /* <DEDUP_REMOVED lines=24> */
.L_x_32589:
[----:B------:R-:W-:Y:S05]  /*0a00*/  BSYNC.RECONVERGENT B6 ;  /* 0x0000000000067941 */ /* 0x000fea0003800200 */
.L_x_32588:
        /* <DEDUP_REMOVED lines=24> */
.L_x_32591:
[----:B------:R-:W-:Y:S05]  /*0b90*/  BSYNC.RECONVERGENT B6 ;  /* 0x0000000000067941 */ /* 0x000fea0003800200 */
.L_x_32590:
        /* <DEDUP_REMOVED lines=24> */
.L_x_32593:
[----:B------:R-:W-:Y:S05]  /*0d20*/  BSYNC.RECONVERGENT B6 ;  /* 0x0000000000067941 */ /* 0x000fea0003800200 */
.L_x_32592:
        /* <DEDUP_REMOVED lines=24> */
.L_x_32595:
[----:B------:R-:W-:Y:S05]  /*0eb0*/  BSYNC.RECONVERGENT B6 ;  /* 0x0000000000067941 */ /* 0x000fea0003800200 */
.L_x_32594:
        /* <DEDUP_REMOVED lines=24> */
.L_x_32597:
[----:B------:R-:W-:Y:S05]  /*1040*/  BSYNC.RECONVERGENT B6 ;  /* 0x0000000000067941 */ /* 0x000fea0003800200 */
.L_x_32596:
        /* <DEDUP_REMOVED lines=16> */
.L_x_32600:
[----:B------:R-:W-:-:S13]  /*1150*/  ISETP.GE.U32.AND P0, PT, R24, R25, PT ;  /* 0x000000191800720c */ /* 0x000fda0003f06070 */
[----:B------:R-:W-:Y:S05]  /*1160*/  @P0 BRA `(.L_x_32602) ;  /* 0x0000000000300947 */ /* 0x000fea0003800000 */
[----:B0-----:R-:W0:Y:S01]  /*1170*/  LDC.64 R2, c[0x0][0x3a0] ;  /* 0x0000e800ff027b82 */ /* 0x001e220000000a00 */
[----:B------:R-:W-:Y:S01]  /*1180*/  IADD3 R5, PT, PT, R27, R24, RZ ;  /* 0x000000181b057210 */ /* 0x000fe20007ffe0ff */
[----:B------:R-:W-:-:S04]  /*1190*/  VIADD R24, R24, 0x80 ;  /* 0x0000008018187836 */ /* 0x000fc80000000000 */
[----:B0-----:R-:W-:-:S05]  /*11a0*/  IMAD.WIDE.U32 R2, R5, 0x4, R2 ;  /* 0x0000000405027825 */ /* 0x001fca00078e0002 */
[----:B------:R1:W-:Y:S02]  /*11b0*/  STG.E desc[UR36][R2.64], RZ ;  /* 0x000000ff02007986 */ /* 0x0003e4000c101924 */
.L_x_32601:
[----:B------:R-:W-:-:S13]  /*11c0*/  ISETP.GE.U32.AND P0, PT, R24, R25, PT ;  /* 0x000000191800720c */ /* 0x000fda0003f06070 */
[----:B------:R-:W-:Y:S05]  /*11d0*/  @P0 BRA `(.L_x_32603) ;  /* 0x0000000000300947 */ /* 0x000fea0003800000 */
[----:B-1----:R-:W1:Y:S01]  /*11e0*/  LDC.64 R2, c[0x0][0x3a0] ;  /* 0x0000e800ff027b82 */ /* 0x002e620000000a00 */
[----:B0-----:R-:W-:Y:S01]  /*11f0*/  IMAD.IADD R5, R27, 0x1, R24 ;  /* 0x000000011b057824 */ /* 0x001fe200078e0218 */
[----:B------:R-:W-:-:S03]  /*1200*/  IADD3 R24, PT, PT, R24, 0x80, RZ ;  /* 0x0000008018187810 */ /* 0x000fc60007ffe0ff */
[----:B-1----:R-:W-:-:S05]  /*1210*/  IMAD.WIDE.U32 R2, R5, 0x4, R2 ;  /* 0x0000000405027825 */ /* 0x002fca00078e0002 */
[----:B------:R1:W-:Y:S02]  /*1220*/  STG.E desc[UR36][R2.64], RZ ;  /* 0x000000ff02007986 */ /* 0x0003e4000c101924 */
.L_x_32602:
[----:B------:R-:W-:-:S13]  /*1230*/  ISETP.GE.U32.AND P0, PT, R24, R25, PT ;  /* 0x000000191800720c */ /* 0x000fda0003f06070 */
[----:B------:R-:W-:Y:S05]  /*1240*/  @P0 BRA `(.L_x_32604) ;  /* 0x0000000000340947 */ /* 0x000fea0003800000 */
[----:B01----:R-:W0:Y:S01]  /*1250*/  LDC.64 R2, c[0x0][0x3a0] ;  /* 0x0000e800ff027b82 */ /* 0x003e220000000a00 */
[----:B------:R-:W-:Y:S02]  /*1260*/  IMAD.IADD R5, R27, 0x1, R24 ;  /* 0x000000011b057824 */ /* 0x000fe400078e0218 */
[----:B------:R-:W-:Y:S02]  /*1270*/  VIADD R24, R24, 0x80 ;  /* 0x0000008018187836 */ /* 0x000fe40000000000 */
[----:B0-----:R-:W-:-:S05]  /*1280*/  IMAD.WIDE.U32 R2, R5, 0x4, R2 ;  /* 0x0000000405027825 */ /* 0x001fca00078e0002 */
[----:B------:R2:W-:Y:S02]  /*1290*/  STG.E desc[UR36][R2.64], RZ ;  /* 0x000000ff02007986 */ /* 0x0005e4000c101924 */
.L_x_32603:
        /* <DEDUP_REMOVED lines=8> */
.L_x_32604:
[----:B------:R-:W-:Y:S05]  /*1320*/  BSYNC.RELIABLE B1 ;  /* 0x0000000000017941 */ /* 0x000fea0003800100 */
.L_x_32599:
[----:B------:R-:W-:-:S13]  /*1330*/  ISETP.GE.U32.AND P0, PT, R24, R25, PT ;  /* 0x000000191800720c */ /* 0x000fda0003f06070 */
[----:B012---:R-:W0:Y:S01]  /*1340*/  @!P0 LDC.64 R2, c[0x0][0x3a0] ;  /* 0x0000e800ff028b82 */ /* 0x007e220000000a00 */
[----:B------:R-:W-:Y:S01]  /*1350*/  @!P0 IMAD.IADD R5, R27, 0x1, R24 ;  /* 0x000000011b058824 */ /* 0x000fe200078e0218 */
[----:B------:R-:W-:-:S03]  /*1360*/  @!P0 IADD3 R24, PT, PT, R24, 0x80, RZ ;  /* 0x0000008018188810 */ /* 0x000fc60007ffe0ff */
[----:B0-----:R-:W-:-:S05]  /*1370*/  @!P0 IMAD.WIDE.U32 R2, R5, 0x4, R2 ;  /* 0x0000000405028825 */ /* 0x001fca00078e0002 */
[----:B------:R3:W-:Y:S02]  /*1380*/  @!P0 STG.E desc[UR36][R2.64], RZ ;  /* 0x000000ff02008986 */ /* 0x0007e4000c101924 */
.L_x_32605:
[----:B------:R-:W-:Y:S05]  /*1390*/  BSYNC.RECONVERGENT B0 ;  /* 0x0000000000007941 */ /* 0x000fea0003800200 */
.L_x_32598:
[----:B------:R-:W-:-:S13]  /*13a0*/  ISETP.GE.U32.AND P0, PT, R24, R25, PT ;  /* 0x000000191800720c */ /* 0x000fda0003f06070 */
[----:B------:R-:W-:Y:S05]  /*13b0*/  @P0 EXIT ;  /* 0x000000000000094d */ /* 0x000fea0003800000 */
[----:B-123--:R-:W1:Y:S01]  /*13c0*/  LDC.64 R2, c[0x0][0x3a0] ;  /* 0x0000e800ff027b82 */ /* 0x00ee620000000a00 */
[----:B------:R-:W-:-:S04]  /*13d0*/  IMAD.IADD R27, R27, 0x1, R24 ;  /* 0x000000011b1b7824 */ /* 0x000fc800078e0218 */
[----:B-1----:R-:W-:-:S05]  /*13e0*/  IMAD.WIDE.U32 R2, R27, 0x4, R2 ;  /* 0x000000041b027825 */ /* 0x002fca00078e0002 */
[----:B------:R-:W-:Y:S01]  /*13f0*/  STG.E desc[UR36][R2.64], RZ ;  /* 0x000000ff02007986 */ /* 0x000fe2000c101924 */
[----:B------:R-:W-:Y:S05]  /*1400*/  EXIT ;  /* 0x000000000000794d */ /* 0x000fea0003800000 */
.L_x_32581:
        /* <DEDUP_REMOVED lines=30> */
.L_x_32607:
[----:B------:R-:W-:Y:S05]  /*15f0*/  BSYNC.RECONVERGENT B6 ;  /* 0x0000000000067941 */ /* 0x000fea0003800200 */
.L_x_32606:
        /* <DEDUP_REMOVED lines=22> */
.L_x_32609:
[----:B------:R-:W-:Y:S05]  /*1760*/  BSYNC.RECONVERGENT B6 ;  /* 0x0000000000067941 */ /* 0x000fea0003800200 */
.L_x_32608:
        /* <DEDUP_REMOVED lines=22> */
.L_x_32611:
[----:B------:R-:W-:Y:S05]  /*18d0*/  BSYNC.RECONVERGENT B6 ;  /* 0x0000000000067941 */ /* 0x000fea0003800200 */
.L_x_32610:
        /* <DEDUP_REMOVED lines=22> */
.L_x_32613:
[----:B------:R-:W-:Y:S05]  /*1a40*/  BSYNC.RECONVERGENT B6 ;  /* 0x0000000000067941 */ /* 0x000fea0003800200 */
.L_x_32612:
        /* <DEDUP_REMOVED lines=22> */
.L_x_32615:
[----:B------:R-:W-:Y:S05]  /*1bb0*/  BSYNC.RECONVERGENT B6 ;  /* 0x0000000000067941 */ /* 0x000fea0003800200 */
.L_x_32614:
        /* <DEDUP_REMOVED lines=22> */
.L_x_32617:
[----:B------:R-:W-:Y:S05]  /*1d20*/  BSYNC.RECONVERGENT B6 ;  /* 0x0000000000067941 */ /* 0x000fea0003800200 */
.L_x_32616:
        /* <DEDUP_REMOVED lines=22> */
.L_x_32619:
[----:B------:R-:W-:Y:S05]  /*1e90*/  BSYNC.RECONVERGENT B6 ;  /* 0x0000000000067941 */ /* 0x000fea0003800200 */
.L_x_32618:
        /* <DEDUP_REMOVED lines=22> */
.L_x_32621:
[----:B------:R-:W-:Y:S05]  /*2000*/  BSYNC.RECONVERGENT B6 ;  /* 0x0000000000067941 */ /* 0x000fea0003800200 */
.L_x_32620:
        /* <DEDUP_REMOVED lines=8> */
.L_x_32622:
        /* <DEDUP_REMOVED lines=15> */
.L_x_40193:


//--------------------- .text._ZN2at6native29vectorized_elementwise_kernelILi4EZZZNS0_67_GLOBAL__N__bb565c37_34_ValidateCompressedIndicesKernel_cu_33a4b88b42_validate_compressed_sparse_indices_kernelILNS2_8CDimNameE0ENS2_18CUDAKernelLauncherENS2_14EmptyVecKernelENS2_8DummyVecELm0EEEvRKNS_6TensorESA_lllENKUlvE0_clEvENKUlvE_clEvEUliE_St5arrayIPcLm2EEEEviT0_T1_ --------------------------
	.section	.text._ZN2at6native29vectorized_elementwise_kernelILi4EZZZNS0_67_GLOBAL__N__bb565c37_34_ValidateCompressedIndicesKernel_cu_33a4b88b42_validate_compressed_sparse_indices_kernelILNS2_8CDimNameE0ENS2_18CUDAKernelLauncherENS2_14EmptyVecKernelENS2_8DummyVecELm0EEEvRKNS_6TensorESA_lllENKUlvE0_clEvENKUlvE_clEvEUliE_St5arrayIPcLm2EEEEviT0_T1_,"ax",@progbits
	.align	128
        .global         _ZN2at6native29vectorized_elementwise_kernelILi4EZZZNS0_67_GLOBAL__N__bb565c37_34_ValidateCompressedIndicesKernel_cu_33a4b88b42_validate_compressed_sparse_indices_kernelILNS2_8CDimNameE0ENS2_18CUDAKernelLauncherENS2_14EmptyVecKernelENS2_8DummyVecELm0EEEvRKNS_6TensorESA_lllENKUlvE0_clEvENKUlvE_clEvEUliE_St5arrayIPcLm2EEEEviT0_T1_
        .type           _ZN2at6native29vectorized_elementwise_kernelILi4EZZZNS0_67_GLOBAL__N__bb565c37_34_ValidateCompressedIndicesKernel_cu_33a4b88b42_validate_compressed_sparse_indices_kernelILNS2_8CDimNameE0ENS2_18CUDAKernelLauncherENS2_14EmptyVecKernelENS2_8DummyVecELm0EEEvRKNS_6TensorESA_lllENKUlvE0_clEvENKUlvE_clEvEUliE_St5arrayIPcLm2EEEEviT0_T1_,@function
        .size           _ZN2at6native29vectorized_elementwise_kernelILi4EZZZNS0_67_GLOBAL__N__bb565c37_34_ValidateCompressedIndicesKernel_cu_33a4b88b42_validate_compressed_sparse_indices_kernelILNS2_8CDimNameE0ENS2_18CUDAKernelLauncherENS2_14EmptyVecKernelENS2_8DummyVecELm0EEEvRKNS_6TensorESA_lllENKUlvE0_clEvENKUlvE_clEvEUliE_St5arrayIPcLm2EEEEviT0_T1_,(.L_x_40194 - _ZN2at6native29vectorized_elementwise_kernelILi4EZZZNS0_67_GLOBAL__N__bb565c37_34_ValidateCompressedIndicesKernel_cu_33a4b88b42_validate_compressed_sparse_indices_kernelILNS2_8CDimNameE0ENS2_18CUDAKernelLauncherENS2_14EmptyVecKernelENS2_8DummyVecELm0EEEvRKNS_6TensorESA_lllENKUlvE0_clEvENKUlvE_clEvEUliE_St5arrayIPcLm2EEEEviT0_T1_)
        .other          _ZN2at6native29vectorized_elementwise_kernelILi4EZZZNS0_67_GLOBAL__N__bb565c37_34_ValidateCompressedIndicesKernel_cu_33a4b88b42_validate_compressed_sparse_indices_kernelILNS2_8CDimNameE0ENS2_18CUDAKernelLauncherENS2_14EmptyVecKernelENS2_8DummyVecELm0EEEvRKNS_6TensorESA_lllENKUlvE0_clEvENKUlvE_clEvEUliE_St5arrayIPcLm2EEEEviT0_T1_,@"STO_CUDA_ENTRY STV_DEFAULT"
_ZN2at6native29vectorized_elementwise_kernelILi4EZZZNS0_67_GLOBAL__N__bb565c37_34_ValidateCompressedIndicesKernel_cu_33a4b88b42_validate_compressed_sparse_indices_kernelILNS2_8CDimNameE0ENS2_18CUDAKernelLauncherENS2_14EmptyVecKernelENS2_8DummyVecELm0EEEvRKNS_6TensorESA_lllENKUlvE0_clEvENKUlvE_clEvEUliE_St5arrayIPcLm2EEEEviT0_T1_:
.text._ZN2at6native29vectorized_elementwise_kernelILi4EZZZNS0_67_GLOBAL__N__bb565c37_34_ValidateCompressedIndicesKernel_cu_33a4b88b42_validate_compressed_sparse_indices_kernelILNS2_8CDimNameE0ENS2_18CUDAKernelLauncherENS2_14EmptyVecKernelENS2_8DummyVecELm0EEEvRKNS_6TensorESA_lllENKUlvE0_clEvENKUlvE_clEvEUliE_St5arrayIPcLm2EEEEviT0_T1_:
        /* <DEDUP_REMOVED lines=86> */
.L_x_32625:
[----:B------:R-:W-:Y:S05]  /*0560*/  BSYNC.RECONVERGENT B6 ;  /* 0x0000000000067941 */ /* 0x000fea0003800200 */
.L_x_32624:
        /* <DEDUP_REMOVED lines=24> */
.L_x_32627:
[----:B------:R-:W-:Y:S05]  /*06f0*/  BSYNC.RECONVERGENT B6 ;  /* 0x0000000000067941 */ /* 0x000fea0003800200 */
.L_x_32626:
        /* <DEDUP_REMOVED lines=24> */
.L_x_32629:
[----:B------:R-:W-:Y:S05]  /*0880*/  BSYNC.RECONVERGENT B6 ;  /* 0x0000000000067941 */ /* 0x000fea0003800200 */
.L_x_32628:
        /* <DEDUP_REMOVED lines=24> */
.L_x_32631:
[----:B------:R-:W-:Y:S05]  /*0a10*/  BSYNC.RECONVERGENT B6 ;  /* 0x0000000000067941 */ /* 0x000fea0003800200 */
.L_x_32630:
        /* <DEDUP_REMOVED lines=24> */
.L_x_32633:
[----:B------:R-:W-:Y:S05]  /*0ba0*/  BSYNC.RECONVERGENT B6 ;  /* 0x0000000000067941 */ /* 0x000fea0003800200 */
.L_x_32632:
        /* <DEDUP_REMOVED lines=24> */
.L_x_32635:
[----:B------:R-:W-:Y:S05]  /*0d30*/  BSYNC.RECONVERGENT B6 ;  /* 0x0000000000067941 */ /* 0x000fea0003800200 */
.L_x_32634:
        /* <DEDUP_REMOVED lines=24> */
.L_x_32637:
[----:B------:R-:W-:Y:S05]  /*0ec0*/  BSYNC.RECONVERGENT B6 ;  /* 0x0000000000067941 */ /* 0x000fea0003800200 */
.L_x_32636:
        /* <DEDUP_REMOVED lines=24> */
.L_x_32639:
[----:B------:R-:W-:Y:S05]  /*1050*/  BSYNC.RECONVERGENT B6 ;  /* 0x0000000000067941 */ /* 0x000fea0003800200 */
.L_x_32638:
        /* <DEDUP_REMOVED lines=16> */
.L_x_32642:
[----:B------:R-:W-:-:S13]  /*1160*/  ISETP.GE.U32.AND P0, PT, R25, R26, PT ;  /* 0x0000001a1900720c */ /* 0x000fda0003f06070 */
[----:B------:R-:W-:Y:S05]  /*1170*/  @P0 BRA `(.L_x_32644) ;  /* 0x0000000000300947 */ /* 0x000fea0003800000 */
[----:B0-----:R-:W0:Y:S01]  /*1180*/  LDC.64 R4, c[0x0][0x3a0] ;  /* 0x0000e800ff047b82 */ /* 0x001e220000000a00 */
[----:B------:R-:W-:Y:S01]  /*1190*/  IADD3 R3, PT, PT, R2, R25, RZ ;  /* 0x0000001902037210 */ /* 0x000fe20007ffe0ff */
[----:B------:R-:W-:-:S04]  /*11a0*/  VIADD R25, R25, 0x80 ;  /* 0x0000008019197836 */ /* 0x000fc80000000000 */
[----:B0-----:R-:W-:-:S05]  /*11b0*/  IMAD.WIDE.U32 R4, R3, 0x4, R4 ;  /* 0x0000000403047825 */ /* 0x001fca00078e0004 */
[----:B------:R1:W-:Y:S02]  /*11c0*/  STG.E desc[UR36][R4.64], RZ ;  /* 0x000000ff04007986 */ /* 0x0003e4000c101924 */
.L_x_32643:
[----:B------:R-:W-:-:S13]  /*11d0*/  ISETP.GE.U32.AND P0, PT, R25, R26, PT ;  /* 0x0000001a1900720c */ /* 0x000fda0003f06070 */
[----:B------:R-:W-:Y:S05]  /*11e0*/  @P0 BRA `(.L_x_32645) ;  /* 0x0000000000300947 */ /* 0x000fea0003800000 */
[----:B01----:R-:W0:Y:S01]  /*11f0*/  LDC.64 R4, c[0x0][0x3a0] ;  /* 0x0000e800ff047b82 */ /* 0x003e220000000a00 */
[----:B------:R-:W-:Y:S01]  /*1200*/  IMAD.IADD R3, R2, 0x1, R25 ;  /* 0x0000000102037824 */ /* 0x000fe200078e0219 */
[----:B------:R-:W-:-:S03]  /*1210*/  IADD3 R25, PT, PT, R25, 0x80, RZ ;  /* 0x0000008019197810 */ /* 0x000fc60007ffe0ff */
[----:B0-----:R-:W-:-:S05]  /*1220*/  IMAD.WIDE.U32 R4, R3, 0x4, R4 ;  /* 0x0000000403047825 */ /* 0x001fca00078e0004 */
[----:B------:R1:W-:Y:S02]  /*1230*/  STG.E desc[UR36][R4.64], RZ ;  /* 0x000000ff04007986 */ /* 0x0003e4000c101924 */
.L_x_32644:
[----:B------:R-:W-:-:S13]  /*1240*/  ISETP.GE.U32.AND P0, PT, R25, R26, PT ;  /* 0x0000001a1900720c */ /* 0x000fda0003f06070 */
[----:B------:R-:W-:Y:S05]  /*1250*/  @P0 BRA `(.L_x_32646) ;  /* 0x0000000000340947 */ /* 0x000fea0003800000 */
[----:B01----:R-:W0:Y:S01]  /*1260*/  LDC.64 R4, c[0x0][0x3a0] ;  /* 0x0000e800ff047b82 */ /* 0x003e220000000a00 */
[----:B------:R-:W-:Y:S02]  /*1270*/  IMAD.IADD R3, R2, 0x1, R25 ;  /* 0x0000000102037824 */ /* 0x000fe400078e0219 */
[----:B------:R-:W-:Y:S02]  /*1280*/  VIADD R25, R25, 0x80 ;  /* 0x0000008019197836 */ /* 0x000fe40000000000 */
[----:B0-----:R-:W-:-:S05]  /*1290*/  IMAD.WIDE.U32 R4, R3, 0x4, R4 ;  /* 0x0000000403047825 */ /* 0x001fca00078e0004 */
[----:B------:R2:W-:Y:S02]  /*12a0*/  STG.E desc[UR36][R4.64], RZ ;  /* 0x000000ff04007986 */ /* 0x0005e4000c101924 */
.L_x_32645:
        /* <DEDUP_REMOVED lines=8> */
.L_x_32646:
[----:B------:R-:W-:Y:S05]  /*1330*/  BSYNC.RELIABLE B1 ;  /* 0x0000000000017941 */ /* 0x000fea0003800100 */
.L_x_32641:
[----:B------:R-:W-:-:S13]  /*1340*/  ISETP.GE.U32.AND P0, PT, R25, R26, PT ;  /* 0x0000001a1900720c */ /* 0x000fda0003f06070 */
[----:B012---:R-:W0:Y:S01]  /*1350*/  @!P0 LDC.64 R4, c[0x0][0x3a0] ;  /* 0x0000e800ff048b82 */ /* 0x007e220000000a00 */
[----:B------:R-:W-:Y:S01]  /*1360*/  @!P0 IMAD.IADD R3, R2, 0x1, R25 ;  /* 0x0000000102038824 */ /* 0x000fe200078e0219 */
[----:B------:R-:W-:-:S03]  /*1370*/  @!P0 IADD3 R25, PT, PT, R25, 0x80, RZ ;  /* 0x0000008019198810 */ /* 0x000fc60007ffe0ff */
[----:B0-----:R-:W-:-:S05]  /*1380*/  @!P0 IMAD.WIDE.U32 R4, R3, 0x4, R4 ;  /* 0x0000000403048825 */ /* 0x001fca00078e0004 */
[----:B------:R3:W-:Y:S02]  /*1390*/  @!P0 STG.E desc[UR36][R4.64], RZ ;  /* 0x000000ff04008986 */ /* 0x0007e4000c101924 */
.L_x_32647:
[----:B------:R-:W-:Y:S05]  /*13a0*/  BSYNC.RECONVERGENT B0 ;  /* 0x0000000000007941 */ /* 0x000fea0003800200 */
.L_x_32640:
[----:B------:R-:W-:-:S13]  /*13b0*/  ISETP.GE.U32.AND P0, PT, R25, R26, PT ;  /* 0x0000001a1900720c */ /* 0x000fda0003f06070 */
[----:B------:R-:W-:Y:S05]  /*13c0*/  @P0 EXIT ;  /* 0x000000000000094d */ /* 0x000fea0003800000 */
[----:B0123--:R-:W0:Y:S01]  /*13d0*/  LDC.64 R4, c[0x0][0x3a0] ;  /* 0x0000e800ff047b82 */ /* 0x00fe220000000a00 */
[----:B------:R-:W-:-:S04]  /*13e0*/  IMAD.IADD R3, R2, 0x1, R25 ;  /* 0x0000000102037824 */ /* 0x000fc800078e0219 */
[----:B0-----:R-:W-:-:S05]  /*13f0*/  IMAD.WIDE.U32 R2, R3, 0x4, R4 ;  /* 0x0000000403027825 */ /* 0x001fca00078e0004 */
[----:B------:R-:W-:Y:S01]  /*1400*/  STG.E desc[UR36][R2.64], RZ ;  /* 0x000000ff02007986 */ /* 0x000fe2000c101924 */
[----:B------:R-:W-:Y:S05]  /*1410*/  EXIT ;  /* 0x000000000000794d */ /* 0x000fea0003800000 */
.L_x_32623:
        /* <DEDUP_REMOVED lines=28> */
.L_x_32649:
[----:B------:R-:W-:Y:S05]  /*15e0*/  BSYNC.RECONVERGENT B6 ;  /* 0x0000000000067941 */ /* 0x000fea0003800200 */
.L_x_32648:
        /* <DEDUP_REMOVED lines=22> */
.L_x_32651:
[----:B------:R-:W-:Y:S05]  /*1750*/  BSYNC.RECONVERGENT B6 ;  /* 0x0000000000067941 */ /* 0x000fea0003800200 */
.L_x_32650:
        /* <DEDUP_REMOVED lines=22> */
.L_x_32653:
[----:B------:R-:W-:Y:S05]  /*18c0*/  BSYNC.RECONVERGENT B6 ;  /* 0x0000000000067941 */ /* 0x000fea0003800200 */
.L_x_32652:
        /* <DEDUP_REMOVED lines=22> */
.L_x_32655:
[----:B------:R-:W-:Y:S05]  /*1a30*/  BSYNC.RECONVERGENT B6 ;  /* 0x0000000000067941 */ /* 0x000fea0003800200 */
.L_x_32654:
        /* <DEDUP_REMOVED lines=22> */
.L_x_32657:
[----:B------:R-:W-:Y:S05]  /*1ba0*/  BSYNC.RECONVERGENT B6 ;  /* 0x0000000000067941 */ /* 0x000fea0003800200 */
.L_x_32656:
        /* <DEDUP_REMOVED lines=22> */
.L_x_32659:
[----:B------:R-:W-:Y:S05]  /*1d10*/  BSYNC.RECONVERGENT B6 ;  /* 0x0000000000067941 */ /* 0x000fea0003800200 */
.L_x_32658:
        /* <DEDUP_REMOVED lines=22> */
.L_x_32661:
[----:B------:R-:W-:Y:S05]  /*1e80*/  BSYNC.RECONVERGENT B6 ;  /* 0x0000000000067941 */ /* 0x000fea0003800200 */
.L_x_32660:
        /* <DEDUP_REMOVED lines=22> */
.L_x_32663:
[----:B------:R-:W-:Y:S05]  /*1ff0*/  BSYNC.RECONVERGENT B6 ;  /* 0x0000000000067941 */ /* 0x000fea0003800200 */
.L_x_32662:
[----:B------:R-:W0:Y:S02]  /*2000*/  LDC.64 R4, c[0x0][0x3a0] ;  /* 0x0000e800ff047b82 */ /* 0x000e240000000a00 */
[----:B0-----:R-:W-:-:S04]  /*2010*/  IMAD.WIDE.U32 R2, R2, 0x4, R4 ;  /* 0x0000000402027825 */ /* 0x001fc800078e0004 */
[----:B------:R-:W-:-:S05]  /*2020*/  IMAD.WIDE.U32 R2, R22, 0x10, R2 ;  /* 0x0000001016027825 */ /* 0x000fca00078e0002 */
[----:B------:R-:W-:Y:S04]  /*2030*/  STG.E.128 desc[UR36][R2.64], RZ ;  /* 0x000000ff02007986 */ /* 0x000fe8000c101d24 */
[----:B------:R-:W-:Y:S01]  /*2040*/  STG.E.128 desc[UR36][R2.64+0x800], RZ ;  /* 0x000800ff02007986 */ /* 0x000fe2000c101d24 */
[----:B------:R-:W-:Y:S05]  /*2050*/  EXIT ;  /* 0x000000000000794d */ /* 0x000fea0003800000 */
.L_x_32664:
        /* <DEDUP_REMOVED lines=10> */
.L_x_40194:


//--------------------- .text._ZN2at6native29vectorized_elementwise_kernelILi8EZZZNS0_67_GLOBAL__N__bb565c37_34_ValidateCompressedIndicesKernel_cu_33a4b88b42_validate_compressed_sparse_indices_kernelILNS2_8CDimNameE0ENS2_18CUDAKernelLauncherENS2_14EmptyVecKernelENS2_8DummyVecELm0EEEvRKNS_6TensorESA_lllENKUlvE0_clEvENKUlvE_clEvEUliE_St5arrayIPcLm2EEEEviT0_T1_ --------------------------
	.section	.text._ZN2at6native29vectorized_elementwise_kernelILi8EZZZNS0_67_GLOBAL__N__bb565c37_34_ValidateCompressedIndicesKernel_cu_33a4b88b42_validate_compressed_sparse_indices_kernelILNS2_8CDimNameE0ENS2_18CUDAKernelLauncherENS2_14EmptyVecKernelENS2_8DummyVecELm0EEEvRKNS_6TensorESA_lllENKUlvE0_clEvENKUlvE_clEvEUliE_St5arrayIPcLm2EEEEviT0_T1_,"ax",@progbits
	.align	128
        .global         _ZN2at6native29vectorized_elementwise_kernelILi8EZZZNS0_67_GLOBAL__N__bb565c37_34_ValidateCompressedIndicesKernel_cu_33a4b88b42_validate_compressed_sparse_indices_kernelILNS2_8CDimNameE0ENS2_18CUDAKernelLauncherENS2_14EmptyVecKernelENS2_8DummyVecELm0EEEvRKNS_6TensorESA_lllENKUlvE0_clEvENKUlvE_clEvEUliE_St5arrayIPcLm2EEEEviT0_T1_
        .type           _ZN2at6native29vectorized_elementwise_kernelILi8EZZZNS0_67_GLOBAL__N__bb565c37_34_ValidateCompressedIndicesKernel_cu_33a4b88b42_validate_compressed_sparse_indices_kernelILNS2_8CDimNameE0ENS2_18CUDAKernelLauncherENS2_14EmptyVecKernelENS2_8DummyVecELm0EEEvRKNS_6TensorESA_lllENKUlvE0_clEvENKUlvE_clEvEUliE_St5arrayIPcLm2EEEEviT0_T1_,@function
        .size           _ZN2at6native29vectorized_elementwise_kernelILi8EZZZNS0_67_GLOBAL__N__bb565c37_34_ValidateCompressedIndicesKernel_cu_33a4b88b42_validate_compressed_sparse_indices_kernelILNS2_8CDimNameE0ENS2_18CUDAKernelLauncherENS2_14EmptyVecKernelENS2_8DummyVecELm0EEEvRKNS_6TensorESA_lllENKUlvE0_clEvENKUlvE_clEvEUliE_St5arrayIPcLm2EEEEviT0_T1_,(.L_x_40195 - _ZN2at6native29vectorized_elementwise_kernelILi8EZZZNS0_67_GLOBAL__N__bb565c37_34_ValidateCompressedIndicesKernel_cu_33a4b88b42_validate_compressed_sparse_indices_kernelILNS2_8CDimNameE0ENS2_18CUDAKernelLauncherENS2_14EmptyVecKernelENS2_8DummyVecELm0EEEvRKNS_6TensorESA_lllENKUlvE0_clEvENKUlvE_clEvEUliE_St5arrayIPcLm2EEEEviT0_T1_)
        .other          _ZN2at6native29vectorized_elementwise_kernelILi8EZZZNS0_67_GLOBAL__N__bb565c37_34_ValidateCompressedIndicesKernel_cu_33a4b88b42_validate_compressed_sparse_indices_kernelILNS2_8CDimNameE0ENS2_18CUDAKernelLauncherENS2_14EmptyVecKernelENS2_8DummyVecELm0EEEvRKNS_6TensorESA_lllENKUlvE0_clEvENKUlvE_clEvEUliE_St5arrayIPcLm2EEEEviT0_T1_,@"STO_CUDA_ENTRY STV_DEFAULT"
_ZN2at6native29vectorized_elementwise_kernelILi8EZZZNS0_67_GLOBAL__N__bb565c37_34_ValidateCompressedIndicesKernel_cu_33a4b88b42_validate_compressed_sparse_indices_kernelILNS2_8CDimNameE0ENS2_18CUDAKernelLauncherENS2_14EmptyVecKernelENS2_8DummyVecELm0EEEvRKNS_6TensorESA_lllENKUlvE0_clEvENKUlvE_clEvEUliE_St5arrayIPcLm2EEEEviT0_T1_:
.text._ZN2at6native29vectorized_elementwise_kernelILi8EZZZNS0_67_GLOBAL__N__bb565c37_34_ValidateCompressedIndicesKernel_cu_33a4b88b42_validate_compressed_sparse_indices_kernelILNS2_8CDimNameE0ENS2_18CUDAKernelLauncherENS2_14EmptyVecKernelENS2_8DummyVecELm0EEEvRKNS_6TensorESA_lllENKUlvE0_clEvENKUlvE_clEvEUliE_St5arrayIPcLm2EEEEviT0_T1_:
        /* <DEDUP_REMOVED lines=86> */
.L_x_32667:
[----:B------:R-:W-:Y:S05]  /*0560*/  BSYNC.RECONVERGENT B6 ;  /* 0x0000000000067941 */ /* 0x000fea0003800200 */
.L_x_32666:
        /* <DEDUP_REMOVED lines=24> */
.L_x_32669:
[----:B------:R-:W-:Y:S05]  /*06f0*/  BSYNC.RECONVERGENT B6 ;  /* 0x0000000000067941 */ /* 0x000fea0003800200 */
.L_x_32668:
        /* <DEDUP_REMOVED lines=24> */
.L_x_32671:
[----:B------:R-:W-:Y:S05]  /*0880*/  BSYNC.RECONVERGENT B6 ;  /* 0x0000000000067941 */ /* 0x000fea0003800200 */
.L_x_32670:
        /* <DEDUP_REMOVED lines=24> */
.L_x_32673:
[----:B------:R-:W-:Y:S05]  /*0a10*/  BSYNC.RECONVERGENT B6 ;  /* 0x0000000000067941 */ /* 0x000fea0003800200 */
.L_x_32672:
        /* <DEDUP_REMOVED lines=24> */
.L_x_32675:
[----:B------:R-:W-:Y:S05]  /*0ba0*/  BSYNC.RECONVERGENT B6 ;  /* 0x0000000000067941 */ /* 0x000fea0003800200 */
.L_x_32674:
        /* <DEDUP_REMOVED lines=24> */
.L_x_32677:
[----:B------:R-:W-:Y:S05]  /*0d30*/  BSYNC.RECONVERGENT B6 ;  /* 0x0000000000067941 */ /* 0x000fea0003800200 */
.L_x_32676:
        /* <DEDUP_REMOVED lines=24> */
.L_x_32679:
[----:B------:R-:W-:Y:S05]  /*0ec0*/  BSYNC.RECONVERGENT B6 ;  /* 0x0000000000067941 */ /* 0x000fea0003800200 */
.L_x_32678:
        /* <DEDUP_REMOVED lines=24> */
.L_x_32681:
[----:B------:R-:W-:Y:S05]  /*1050*/  BSYNC.RECONVERGENT B6 ;  /* 0x0000000000067941 */ /* 0x000fea0003800200 */
.L_x_32680:
        /* <DEDUP_REMOVED lines=16> */
.L_x_32684:
[----:B------:R-:W-:-:S13]  /*1160*/  ISETP.GE.U32.AND P0, PT, R25, R26, PT ;  /* 0x0000001a1900720c */ /* 0x000fda0003f06070 */
[----:B------:R-:W-:Y:S05]  /*1170*/  @P0 BRA `(.L_x_32686) ;  /* 0x0000000000300947 */ /* 0x000fea0003800000 */
[----:B0-----:R-:W0:Y:S01]  /*1180*/  LDC.64 R4, c[0x0][0x3a0] ;  /* 0x0000e800ff047b82 */ /* 0x001e220000000a00 */
[----:B------:R-:W-:Y:S01]  /*1190*/  IADD3 R3, PT, PT, R2, R25, RZ ;  /* 0x0000001902037210 */ /* 0x000fe20007ffe0ff */
[----:B------:R-:W-:-:S04]  /*11a0*/  VIADD R25, R25, 0x80 ;  /* 0x0000008019197836 */ /* 0x000fc80000000000 */
[----:B0-----:R-:W-:-:S05]  /*11b0*/  IMAD.WIDE.U32 R4, R3, 0x4, R4 ;  /* 0x0000000403047825 */ /* 0x001fca00078e0004 */
[----:B------:R1:W-:Y:S02]  /*11c0*/  STG.E desc[UR36][R4.64], RZ ;  /* 0x000000ff04007986 */ /* 0x0003e4000c101924 */
.L_x_32685:
[----:B------:R-:W-:-:S13]  /*11d0*/  ISETP.GE.U32.AND P0, PT, R25, R26, PT ;  /* 0x0000001a1900720c */ /* 0x000fda0003f06070 */
[----:B------:R-:W-:Y:S05]  /*11e0*/  @P0 BRA `(.L_x_32687) ;  /* 0x0000000000300947 */ /* 0x000fea0003800000 */
[----:B01----:R-:W0:Y:S01]  /*11f0*/  LDC.64 R4, c[0x0][0x3a0] ;  /* 0x0000e800ff047b82 */ /* 0x003e220000000a00 */
[----:B------:R-:W-:Y:S01]  /*1200*/  IMAD.IADD R3, R2, 0x1, R25 ;  /* 0x0000000102037824 */ /* 0x000fe200078e0219 */
[----:B------:R-:W-:-:S03]  /*1210*/  IADD3 R25, PT, PT, R25, 0x80, RZ ;  /* 0x0000008019197810 */ /* 0x000fc60007ffe0ff */
[----:B0-----:R-:W-:-:S05]  /*1220*/  IMAD.WIDE.U32 R4, R3, 0x4, R4 ;  /* 0x0000000403047825 */ /* 0x001fca00078e0004 */
[----:B------:R1:W-:Y:S02]  /*1230*/  STG.E desc[UR36][R4.64], RZ ;  /* 0x000000ff04007986 */ /* 0x0003e4000c101924 */
.L_x_32686:
[----:B------:R-:W-:-:S13]  /*1240*/  ISETP.GE.U32.AND P0, PT, R25, R26, PT ;  /* 0x0000001a1900720c */ /* 0x000fda0003f06070 */
[----:B------:R-:W-:Y:S05]  /*1250*/  @P0 BRA `(.L_x_32688) ;  /* 0x0000000000340947 */ /* 0x000fea0003800000 */
[----:B01----:R-:W0:Y:S01]  /*1260*/  LDC.64 R4, c[0x0][0x3a0] ;  /* 0x0000e800ff047b82 */ /* 0x003e220000000a00 */
[----:B------:R-:W-:Y:S02]  /*1270*/  IMAD.IADD R3, R2, 0x1, R25 ;  /* 0x0000000102037824 */ /* 0x000fe400078e0219 */
[----:B------:R-:W-:Y:S02]  /*1280*/  VIADD R25, R25, 0x80 ;  /* 0x0000008019197836 */ /* 0x000fe40000000000 */
[----:B0-----:R-:W-:-:S05]  /*1290*/  IMAD.WIDE.U32 R4, R3, 0x4, R4 ;  /* 0x0000000403047825 */ /* 0x001fca00078e0004 */
[----:B------:R2:W-:Y:S02]  /*12a0*/  STG.E desc[UR36][R4.64], RZ ;  /* 0x000000ff04007986 */ /* 0x0005e4000c101924 */
.L_x_32687:
        /* <DEDUP_REMOVED lines=8> */
.L_x_32688:
[----:B------:R-:W-:Y:S05]  /*1330*/  BSYNC.RELIABLE B1 ;  /* 0x0000000000017941 */ /* 0x000fea0003800100 */
.L_x_32683:
[----:B------:R-:W-:-:S13]  /*1340*/  ISETP.GE.U32.AND P0, PT, R25, R26, PT ;  /* 0x0000001a1900720c */ /* 0x000fda0003f06070 */
[----:B012---:R-:W0:Y:S01]  /*1350*/  @!P0 LDC.64 R4, c[0x0][0x3a0] ;  /* 0x0000e800ff048b82 */ /* 0x007e220000000a00 */
[----:B------:R-:W-:Y:S01]  /*1360*/  @!P0 IMAD.IADD R3, R2, 0x1, R25 ;  /* 0x0000000102038824 */ /* 0x000fe200078e0219 */
[----:B------:R-:W-:-:S03]  /*1370*/  @!P0 IADD3 R25, PT, PT, R25, 0x80, RZ ;  /* 0x0000008019198810 */ /* 0x000fc60007ffe0ff */
[----:B0-----:R-:W-:-:S05]  /*1380*/  @!P0 IMAD.WIDE.U32 R4, R3, 0x4, R4 ;  /* 0x0000000403048825 */ /* 0x001fca00078e0004 */
[----:B------:R3:W-:Y:S02]  /*1390*/  @!P0 STG.E desc[UR36][R4.64], RZ ;  /* 0x000000ff04008986 */ /* 0x0007e4000c101924 */
.L_x_32689:
[----:B------:R-:W-:Y:S05]  /*13a0*/  BSYNC.RECONVERGENT B0 ;  /* 0x0000000000007941 */ /* 0x000fea0003800200 */
.L_x_32682:
[----:B------:R-:W-:-:S13]  /*13b0*/  ISETP.GE.U32.AND P0, PT, R25, R26, PT ;  /* 0x0000001a1900720c */ /* 0x000fda0003f06070 */
[----:B------:R-:W-:Y:S05]  /*13c0*/  @P0 EXIT ;  /* 0x000000000000094d */ /* 0x000fea0003800000 */
[----:B0123--:R-:W0:Y:S01]  /*13d0*/  LDC.64 R4, c[0x0][0x3a0] ;  /* 0x0000e800ff047b82 */ /* 0x00fe220000000a00 */
[----:B------:R-:W-:-:S04]  /*13e0*/  IMAD.IADD R3, R2, 0x1, R25 ;  /* 0x0000000102037824 */ /* 0x000fc800078e0219 */
[----:B0-----:R-:W-:-:S05]  /*13f0*/  IMAD.WIDE.U32 R2, R3, 0x4, R4 ;  /* 0x0000000403027825 */ /* 0x001fca00078e0004 */
[----:B------:R-:W-:Y:S01]  /*1400*/  STG.E desc[UR36][R2.64], RZ ;  /* 0x000000ff02007986 */ /* 0x000fe2000c101924 */
[----:B------:R-:W-:Y:S05]  /*1410*/  EXIT ;  /* 0x000000000000794d */ /* 0x000fea0003800000 */
.L_x_32665:
        /* <DEDUP_REMOVED lines=27> */
.L_x_32691:
[----:B------:R-:W-:Y:S05]  /*15d0*/  BSYNC.RECONVERGENT B6 ;  /* 0x0000000000067941 */ /* 0x000fea0003800200 */
.L_x_32690:
        /* <DEDUP_REMOVED lines=22> */
.L_x_32693:
[----:B------:R-:W-:Y:S05]  /*1740*/  BSYNC.RECONVERGENT B6 ;  /* 0x0000000000067941 */ /* 0x000fea0003800200 */
.L_x_32692:
        /* <DEDUP_REMOVED lines=22> */
.L_x_32695:
[----:B------:R-:W-:Y:S05]  /*18b0*/  BSYNC.RECONVERGENT B6 ;  /* 0x0000000000067941 */ /* 0x000fea0003800200 */
.L_x_32694:
        /* <DEDUP_REMOVED lines=22> */
.L_x_32697:
[----:B------:R-:W-:Y:S05]  /*1a20*/  BSYNC.RECONVERGENT B6 ;  /* 0x0000000000067941 */ /* 0x000fea0003800200 */
.L_x_32696:
        /* <DEDUP_REMOVED lines=22> */
.L_x_32699:
[----:B------:R-:W-:Y:S05]  /*1b90*/  BSYNC.RECONVERGENT B6 ;  /* 0x0000000000067941 */ /* 0x000fea0003800200 */
.L_x_32698:
        /* <DEDUP_REMOVED lines=22> */
.L_x_32701:
[----:B------:R-:W-:Y:S05]  /*1d00*/  BSYNC.RECONVERGENT B6 ;  /* 0x0000000000067941 */ /* 0x000fea0003800200 */
.L_x_32700:
        /* <DEDUP_REMOVED lines=22> */
.L_x_32703:
[----:B------:R-:W-:Y:S05]  /*1e70*/  BSYNC.RECONVERGENT B6 ;  /* 0x0000000000067941 */ /* 0x000fea0003800200 */
.L_x_32702:
        /* <DEDUP_REMOVED lines=22> */
.L_x_32705:
[----:B------:R-:W-:Y:S05]  /*1fe0*/  BSYNC.RECONVERGENT B6 ;  /* 0x0000000000067941 */ /* 0x000fea0003800200 */
.L_x_32704:
[----:B------:R-:W0:Y:S02]  /*1ff0*/  LDC.64 R4, c[0x0][0x3a0] ;  /* 0x0000e800ff047b82 */ /* 0x000e240000000a00 */
[----:B0-----:R-:W-:-:S04]  /*2000*/  IMAD.WIDE.U32 R2, R2, 0x4, R4 ;  /* 0x0000000402027825 */ /* 0x001fc800078e0004 */
[----:B------:R-:W-:-:S05]  /*2010*/  IMAD.WIDE.U32 R2, R22, 0x20, R2 ;  /* 0x0000002016027825 */ /* 0x000fca00078e0002 */
[----:B------:R-:W-:Y:S01]  /*2020*/  STG.E.ENL2.256 desc[UR36][R2.64], RZ, RZ ;  /* 0xf80000ff02ff797f */ /* 0x000fe2000f121824 */
[----:B------:R-:W-:Y:S05]  /*2030*/  EXIT ;  /* 0x000000000000794d */ /* 0x000fea0003800000 */
.L_x_32706:
        /* <DEDUP_REMOVED lines=12> */
.L_x_40195:


//--------------------- .text._ZN2at6native18elementwise_kernelILi128ELi4EZNS0_15gpu_kernel_implIZZZNS0_67_GLOBAL__N__bb565c37_34_ValidateCompressedIndicesKernel_cu_33a4b88b42_validate_compressed_sparse_indices_kernelILNS3_8CDimNameE0ENS3_18CUDAKernelLauncherENS3_14EmptyVecKernelENS3_8DummyVecELm8EEEvRKNS_6TensorESB_lllENKUlvE1_clEvENKUlvE0_clEvEUllllllE_EEvRNS_18TensorIteratorBaseERKT_EUliE_EEviT1_ --------------------------
	.section	.text._ZN2at6native18elementwise_kernelILi128ELi4EZNS0_15gpu_kernel_implIZZZNS0_67_GLOBAL__N__bb565c37_34_ValidateCompressedIndicesKernel_cu_33a4b88b42_validate_compressed_sparse_indices_kernelILNS3_8CDimNameE0ENS3_18CUDAKernelLauncherENS3_14EmptyVecKernelENS3_8DummyVecELm8EEEvRKNS_6TensorESB_lllENKUlvE1_clEvENKUlvE0_clEvEUllllllE_EEvRNS_18TensorIteratorBaseERKT_EUliE_EEviT1_,"ax",@progbits
	.align	128
        .global         _ZN2at6native18elementwise_kernelILi128ELi4EZNS0_15gpu_kernel_implIZZZNS0_67_GLOBAL__N__bb565c37_34_ValidateCompressedIndicesKernel_cu_33a4b88b42_validate_compressed_sparse_indices_kernelILNS3_8CDimNameE0ENS3_18CUDAKernelLauncherENS3_14EmptyVecKernelENS3_8DummyVecELm8EEEvRKNS_6TensorESB_lllENKUlvE1_clEvENKUlvE0_clEvEUllllllE_EEvRNS_18TensorIteratorBaseERKT_EUliE_EEviT1_
        .type           _ZN2at6native18elementwise_kernelILi128ELi4EZNS0_15gpu_kernel_implIZZZNS0_67_GLOBAL__N__bb565c37_34_ValidateCompressedIndicesKernel_cu_33a4b88b42_validate_compressed_sparse_indices_kernelILNS3_8CDimNameE0ENS3_18CUDAKernelLauncherENS3_14EmptyVecKernelENS3_8DummyVecELm8EEEvRKNS_6TensorESB_lllENKUlvE1_clEvENKUlvE0_clEvEUllllllE_EEvRNS_18TensorIteratorBaseERKT_EUliE_EEviT1_,@function
        .size           _ZN2at6native18elementwise_kernelILi128ELi4EZNS0_15gpu_kernel_implIZZZNS0_67_GLOBAL__N__bb565c37_34_ValidateCompressedIndicesKernel_cu_33a4b88b42_validate_compressed_sparse_indices_kernelILNS3_8CDimNameE0ENS3_18CUDAKernelLauncherENS3_14EmptyVecKernelENS3_8DummyVecELm8EEEvRKNS_6TensorESB_lllENKUlvE1_clEvENKUlvE0_clEvEUllllllE_EEvRNS_18TensorIteratorBaseERKT_EUliE_EEviT1_,(.L_x_40095 - _ZN2at6native18elementwise_kernelILi128ELi4EZNS0_15gpu_kernel_implIZZZNS0_67_GLOBAL__N__bb565c37_34_ValidateCompressedIndicesKernel_cu_33a4b88b42_validate_compressed_sparse_indices_kernelILNS3_8CDimNameE0ENS3_18CUDAKernelLauncherENS3_14EmptyVecKernelENS3_8DummyVecELm8EEEvRKNS_6TensorESB_lllENKUlvE1_clEvENKUlvE0_clEvEUllllllE_EEvRNS_18TensorIteratorBaseERKT_EUliE_EEviT1_)
        .other          _ZN2at6native18elementwise_kernelILi128ELi4EZNS0_15gpu_kernel_implIZZZNS0_67_GLOBAL__N__bb565c37_34_ValidateCompressedIndicesKernel_cu_33a4b88b42_validate_compressed_sparse_indices_kernelILNS3_8CDimNameE0ENS3_18CUDAKernelLauncherENS3_14EmptyVecKernelENS3_8DummyVecELm8EEEvRKNS_6TensorESB_lllENKUlvE1_clEvENKUlvE0_clEvEUllllllE_EEvRNS_18TensorIteratorBaseERKT_EUliE_EEviT1_,@"STO_CUDA_ENTRY STV_DEFAULT"
_ZN2at6native18elementwise_kernelILi128ELi4EZNS0_15gpu_kernel_implIZZZNS0_67_GLOBAL__N__bb565c37_34_ValidateCompressedIndicesKernel_cu_33a4b88b42_validate_compressed_sparse_indices_kernelILNS3_8CDimNameE0ENS3_18CUDAKernelLauncherENS3_14EmptyVecKernelENS3_8DummyVecELm8EEEvRKNS_6TensorESB_lllENKUlvE1_clEvENKUlvE0_clEvEUllllllE_EEvRNS_18TensorIteratorBaseERKT_EUliE_EEviT1_:
.text._ZN2at6native18elementwise_kernelILi128ELi4EZNS0_15gpu_kernel_implIZZZNS0_67_GLOBAL__N__bb565c37_34_ValidateCompressedIndicesKernel_cu_33a4b88b42_validate_compressed_sparse_indices_kernelILNS3_8CDimNameE0ENS3_18CUDAKernelLauncherENS3_14EmptyVecKernelENS3_8DummyVecELm8EEEvRKNS_6TensorESB_lllENKUlvE1_clEvENKUlvE0_clEvEUllllllE_EEvRNS_18TensorIteratorBaseERKT_EUliE_EEviT1_:
        /* <DEDUP_REMOVED lines=464> */
.L_x_32709:
        /* <DEDUP_REMOVED lines=17> */
.L_x_32713:
[----:B------:R0:W5:Y:S01]  /*1e10*/  LDG.E.U8 R26, desc[UR36][R4.64] ;  /* 0x00000024041a7981 */ /* 0x000162000c1e1100 */
[----:B------:R-:W-:Y:S01]  /*1e20*/  IMAD.MOV.U32 R27, RZ, RZ, RZ ;  /* 0x000000ffff1b7224 */ /* 0x000fe200078e00ff */
[----:B------:R-:W-:Y:S06]  /*1e30*/  BRA `(.L_x_32715) ;  /* 0x0000000c00447947 */ /* 0x000fec0003800000 */
.L_x_32712:
        /* <DEDUP_REMOVED lines=8> */
.L_x_32717:
[----:B------:R-:W2:Y:S02]  /*1ec0*/  LDG.E R26, desc[UR36][R4.64] ;  /* 0x00000024041a7981 */ /* 0x000ea4000c1e1900 */
[----:B--2---:R-:W-:Y:S01]  /*1ed0*/  SHF.R.S32.HI R27, RZ, 0x1f, R26 ;  /* 0x0000001fff1b7819 */ /* 0x004fe2000001141a */
[----:B------:R-:W-:Y:S06]  /*1ee0*/  BRA `(.L_x_32715) ;  /* 0x0000000c00187947 */ /* 0x000fec0003800000 */
.L_x_32716:
[----:B------:R-:W2:Y:S02]  /*1ef0*/  LDG.E.S16 R26, desc[UR36][R4.64] ;  /* 0x00000024041a7981 */ /* 0x000ea4000c1e1700 */
[----:B--2---:R-:W-:Y:S01]  /*1f00*/  SHF.R.S32.HI R27, RZ, 0x1f, R26 ;  /* 0x0000001fff1b7819 */ /* 0x004fe2000001141a */
[----:B------:R-:W-:Y:S06]  /*1f10*/  BRA `(.L_x_32715) ;  /* 0x0000000c000c7947 */ /* 0x000fec0003800000 */
.L_x_32711:
        /* <DEDUP_REMOVED lines=9> */
.L_x_32719:
[----:B------:R-:W2:Y:S02]  /*1fb0*/  LDG.E.U16 R4, desc[UR36][R4.64] ;  /* 0x0000002404047981 */ /* 0x000ea4000c1e1500 */
[----:B--2---:R-:W-:-:S06]  /*1fc0*/  HADD2.F32 R26, -RZ, R4.H0_H0 ;  /* 0x20000004ff1a7230 */ /* 0x004fcc0000004100 */
[----:B------:R-:W0:Y:S01]  /*1fd0*/  F2I.S64.TRUNC R26, R26 ;  /* 0x0000001a001a7311 */ /* 0x000e22000020d900 */
[----:B------:R-:W-:Y:S05]  /*1fe0*/  BRA `(.L_x_32715) ;  /* 0x0000000800d87947 */ /* 0x000fea0003800000 */
.L_x_32718:
        /* <DEDUP_REMOVED lines=9> */
.L_x_32721:
[----:B------:R-:W2:Y:S02]  /*2080*/  LDG.E.U16 R4, desc[UR36][R4.64] ;  /* 0x0000002404047981 */ /* 0x000ea4000c1e1500 */
[----:B--2---:R-:W-:-:S06]  /*2090*/  HADD2.F32 R26, -RZ, R4.H0_H0 ;  /* 0x20000004ff1a7230 */ /* 0x004fcc0000004100 */
[----:B------:R-:W0:Y:S01]  /*20a0*/  F2I.S64.TRUNC R26, R26 ;  /* 0x0000001a001a7311 */ /* 0x000e22000020d900 */
[----:B------:R-:W-:Y:S05]  /*20b0*/  BRA `(.L_x_32715) ;  /* 0x0000000800a47947 */ /* 0x000fea0003800000 */
.L_x_32720:
[----:B------:R-:W2:Y:S02]  /*20c0*/  LDG.E.64 R4, desc[UR36][R4.64] ;  /* 0x0000002404047981 */ /* 0x000ea4000c1e1b00 */
[----:B--2---:R0:W1:Y:S01]  /*20d0*/  F2I.S64.F64.TRUNC R26, R4 ;  /* 0x00000004001a7311 */ /* 0x004062000030d900 */
[----:B------:R-:W-:Y:S05]  /*20e0*/  BRA `(.L_x_32715) ;  /* 0x0000000800987947 */ /* 0x000fea0003800000 */
.L_x_32710:
        /* <DEDUP_REMOVED lines=13> */
.L_x_32724:
[----:B------:R-:W2:Y:S02]  /*21c0*/  LDG.E.64 R4, desc[UR36][R4.64] ;  /* 0x0000002404047981 */ /* 0x000ea4000c1e1b00 */
[----:B--2---:R0:W1:Y:S01]  /*21d0*/  F2I.S64.F64.TRUNC R26, R4 ;  /* 0x00000004001a7311 */ /* 0x004062000030d900 */
[----:B------:R-:W-:Y:S05]  /*21e0*/  BRA `(.L_x_32715) ;  /* 0x0000000800587947 */ /* 0x000fea0003800000 */
.L_x_32723:
        /* <DEDUP_REMOVED lines=26> */
.L_x_32726:
        /* <DEDUP_REMOVED lines=14> */
.L_x_32725:
[----:B------:R-:W2:Y:S02]  /*2470*/  LDG.E.U16 R26, desc[UR36][R4.64] ;  /* 0x00000024041a7981 */ /* 0x000ea4000c1e1500 */
[----:B--2---:R-:W-:-:S06]  /*2480*/  IMAD.U32 R26, R26, 0x10000, RZ ;  /* 0x000100001a1a7824 */ /* 0x004fcc00078e00ff */
[----:B------:R-:W0:Y:S01]  /*2490*/  F2I.S64.TRUNC R26, R26 ;  /* 0x0000001a001a7311 */ /* 0x000e22000020d900 */
[----:B------:R-:W-:Y:S05]  /*24a0*/  BRA `(.L_x_32715) ;  /* 0x0000000400a87947 */ /* 0x000fea0003800000 */
.L_x_32722:
        /* <DEDUP_REMOVED lines=11> */
.L_x_32729:
        /* <DEDUP_REMOVED lines=21> */
.L_x_32733:
[----:B------:R-:W-:Y:S05]  /*26b0*/  BSYNC.RECONVERGENT B1 ;  /* 0x0000000000017941 */ /* 0x000fea0003800200 */
.L_x_32732:
[----:B------:R-:W-:Y:S02]  /*26c0*/  SHF.L.U32 R0, R0, 0x14, RZ ;  /* 0x0000001400007819 */ /* 0x000fe400000006ff */
[----:B------:R-:W-:-:S04]  /*26d0*/  LEA R3, R3, 0x3b800000, 0x17 ;  /* 0x3b80000003037811 */ /* 0x000fc800078eb8ff */
[----:B------:R-:W-:-:S07]  /*26e0*/  LOP3.LUT R26, R3, R0, R7, 0xfe, !PT ;  /* 0x00000000031a7212 */ /* 0x000fce00078efe07 */
.L_x_32731:
[----:B------:R-:W-:Y:S05]  /*26f0*/  BSYNC.RECONVERGENT B0 ;  /* 0x0000000000007941 */ /* 0x000fea0003800200 */
.L_x_32730:
[----:B------:R-:W1:Y:S01]  /*2700*/  F2I.S64.TRUNC R26, R26 ;  /* 0x0000001a001a7311 */ /* 0x000e62000020d900 */
[----:B------:R-:W-:Y:S05]  /*2710*/  BRA `(.L_x_32715) ;  /* 0x00000004000c7947 */ /* 0x000fea0003800000 */
.L_x_32728:
        /* <DEDUP_REMOVED lines=21> */
.L_x_32737:
[----:B------:R-:W-:Y:S05]  /*2870*/  BSYNC.RECONVERGENT B1 ;  /* 0x0000000000017941 */ /* 0x000fea0003800200 */
.L_x_32736:
[----:B------:R-:W-:Y:S01]  /*2880*/  IMAD.SHL.U32 R0, R0, 0x200000, RZ ;  /* 0x0020000000007824 */ /* 0x000fe200078e00ff */
[----:B------:R-:W-:-:S04]  /*2890*/  LEA R3, R3, 0x37800000, 0x17 ;  /* 0x3780000003037811 */ /* 0x000fc800078eb8ff */
[----:B------:R-:W-:-:S07]  /*28a0*/  LOP3.LUT R26, R3, R0, R7, 0xfe, !PT ;  /* 0x00000000031a7212 */ /* 0x000fce00078efe07 */
.L_x_32735:
[----:B------:R-:W-:Y:S05]  /*28b0*/  BSYNC.RECONVERGENT B0 ;  /* 0x0000000000007941 */ /* 0x000fea0003800200 */
.L_x_32734:
[----:B------:R-:W2:Y:S01]  /*28c0*/  F2I.S64.TRUNC R26, R26 ;  /* 0x0000001a001a7311 */ /* 0x000ea2000020d900 */
[----:B------:R-:W-:Y:S05]  /*28d0*/  BRA `(.L_x_32715) ;  /* 0x00000000009c7947 */ /* 0x000fea0003800000 */
.L_x_32727:
[----:B------:R-:W-:-:S13]  /*28e0*/  ISETP.NE.AND P0, PT, R3, 0x1c, PT ;  /* 0x0000001c0300780c */ /* 0x000fda0003f05270 */
[----:B------:R-:W-:Y:S05]  /*28f0*/  @!P0 BRA `(.L_x_32738) ;  /* 0x00000000008c8947 */ /* 0x000fea0003800000 */
[----:B------:R-:W-:-:S13]  /*2900*/  ISETP.NE.AND P0, PT, R3, 0x1d, PT ;  /* 0x0000001d0300780c */ /* 0x000fda0003f05270 */
[----:B------:R-:W-:Y:S05]  /*2910*/  @!P0 BRA `(.L_x_32739) ;  /* 0x00000000007c8947 */ /* 0x000fea0003800000 */
[----:B------:R-:W-:-:S13]  /*2920*/  ISETP.NE.AND P0, PT, R3, 0x2c, PT ;  /* 0x0000002c0300780c */ /* 0x000fda0003f05270 */
[----:B------:R-:W-:Y:S05]  /*2930*/  @!P0 BRA `(.L_x_32740) ;  /* 0x0000000000488947 */ /* 0x000fea0003800000 */
.L_x_32714:
        /* <DEDUP_REMOVED lines=16> */
.L_x_32741:
[----:B------:R-:W-:Y:S01]  /*2a40*/  CS2R R26, SRZ ;  /* 0x00000000001a7805 */ /* 0x000fe2000001ff00 */
[----:B------:R-:W-:Y:S06]  /*2a50*/  BRA `(.L_x_32715) ;  /* 0x00000000003c7947 */ /* 0x000fec0003800000 */
.L_x_32740:
        /* <DEDUP_REMOVED lines=8> */
.L_x_32743:
[----:B------:R-:W-:Y:S05]  /*2ae0*/  BSYNC.RECONVERGENT B0 ;  /* 0x0000000000007941 */ /* 0x000fea0003800200 */
.L_x_32742:
[----:B------:R-:W4:Y:S01]  /*2af0*/  F2I.S64.TRUNC R26, R26 ;  /* 0x0000001a001a7311 */ /* 0x000f22000020d900 */
[----:B------:R-:W-:Y:S05]  /*2b00*/  BRA `(.L_x_32715) ;  /* 0x0000000000107947 */ /* 0x000fea0003800000 */
.L_x_32739:
[----:B------:R0:W5:Y:S01]  /*2b10*/  LDG.E.64 R26, desc[UR36][R4.64] ;  /* 0x00000024041a7981 */ /* 0x000162000c1e1b00 */
[----:B------:R-:W-:Y:S05]  /*2b20*/  BRA `(.L_x_32715) ;  /* 0x0000000000087947 */ /* 0x000fea0003800000 */
.L_x_32738:
[----:B------:R3:W5:Y:S01]  /*2b30*/  LDG.E R26, desc[UR36][R4.64] ;  /* 0x00000024041a7981 */ /* 0x000762000c1e1900 */
[----:B------:R-:W-:-:S07]  /*2b40*/  IMAD.MOV.U32 R27, RZ, RZ, RZ ;  /* 0x000000ffff1b7224 */ /* 0x000fce00078e00ff */
.L_x_32715:
        /* <DEDUP_REMOVED lines=17> */
.L_x_32747:
[----:B------:R3:W5:Y:S01]  /*2c60*/  LDG.E.U8 R28, desc[UR36][R4.64] ;  /* 0x00000024041c7981 */ /* 0x000762000c1e1100 */
[----:B------:R-:W-:Y:S01]  /*2c70*/  HFMA2 R29, -RZ, RZ, 0, 0 ;  /* 0x00000000ff1d7431 */ /* 0x000fe200000001ff */
[----:B------:R-:W-:Y:S06]  /*2c80*/  BRA `(.L_x_32749) ;  /* 0x0000000c00447947 */ /* 0x000fec0003800000 */
.L_x_32746:
        /* <DEDUP_REMOVED lines=8> */
.L_x_32751:
[----:B------:R-:W3:Y:S02]  /*2d10*/  LDG.E R28, desc[UR36][R4.64] ;  /* 0x00000024041c7981 */ /* 0x000ee4000c1e1900 */
[----:B---3--:R-:W-:Y:S01]  /*2d20*/  SHF.R.S32.HI R29, RZ, 0x1f, R28 ;  /* 0x0000001fff1d7819 */ /* 0x008fe2000001141c */
[----:B------:R-:W-:Y:S06]  /*2d30*/  BRA `(.L_x_32749) ;  /* 0x0000000c00187947 */ /* 0x000fec0003800000 */
.L_x_32750:
[----:B------:R-:W3:Y:S02]  /*2d40*/  LDG.E.S16 R28, desc[UR36][R4.64] ;  /* 0x00000024041c7981 */ /* 0x000ee4000c1e1700 */
[----:B---3--:R-:W-:Y:S01]  /*2d50*/  SHF.R.S32.HI R29, RZ, 0x1f, R28 ;  /* 0x0000001fff1d7819 */ /* 0x008fe2000001141c */
[----:B------:R-:W-:Y:S06]  /*2d60*/  BRA `(.L_x_32749) ;  /* 0x0000000c000c7947 */ /* 0x000fec0003800000 */
.L_x_32745:
        /* <DEDUP_REMOVED lines=9> */
.L_x_32753:
[----:B------:R-:W3:Y:S02]  /*2e00*/  LDG.E.U16 R4, desc[UR36][R4.64] ;  /* 0x0000002404047981 */ /* 0x000ee4000c1e1500 */
[----:B---3--:R-:W-:-:S06]  /*2e10*/  HADD2.F32 R28, -RZ, R4.H0_H0 ;  /* 0x20000004ff1c7230 */ /* 0x008fcc0000004100 */
[----:B------:R-:W0:Y:S01]  /*2e20*/  F2I.S64.TRUNC R28, R28 ;  /* 0x0000001c001c7311 */ /* 0x000e22000020d900 */
[----:B------:R-:W-:Y:S05]  /*2e30*/  BRA `(.L_x_32749) ;  /* 0x0000000800d87947 */ /* 0x000fea0003800000 */
.L_x_32752:
        /* <DEDUP_REMOVED lines=9> */
.L_x_32755:
[----:B------:R-:W3:Y:S02]  /*2ed0*/  LDG.E.U16 R4, desc[UR36][R4.64] ;  /* 0x0000002404047981 */ /* 0x000ee4000c1e1500 */
[----:B---3--:R-:W-:-:S06]  /*2ee0*/  HADD2.F32 R28, -RZ, R4.H0_H0 ;  /* 0x20000004ff1c7230 */ /* 0x008fcc0000004100 */
[----:B------:R-:W0:Y:S01]  /*2ef0*/  F2I.S64.TRUNC R28, R28 ;  /* 0x0000001c001c7311 */ /* 0x000e22000020d900 */
[----:B------:R-:W-:Y:S05]  /*2f00*/  BRA `(.L_x_32749) ;  /* 0x0000000800a47947 */ /* 0x000fea0003800000 */
.L_x_32754:
[----:B------:R-:W3:Y:S02]  /*2f10*/  LDG.E.64 R4, desc[UR36][R4.64] ;  /* 0x0000002404047981 */ /* 0x000ee4000c1e1b00 */
[----:B---3--:R0:W3:Y:S01]  /*2f20*/  F2I.S64.F64.TRUNC R28, R4 ;  /* 0x00000004001c7311 */ /* 0x0080e2000030d900 */
[----:B------:R-:W-:Y:S05]  /*2f30*/  BRA `(.L_x_32749) ;  /* 0x0000000800987947 */ /* 0x000fea0003800000 */
.L_x_32744:
        /* <DEDUP_REMOVED lines=13> */
.L_x_32758:
[----:B------:R-:W3:Y:S02]  /*3010*/  LDG.E.64 R4, desc[UR36][R4.64] ;  /* 0x0000002404047981 */ /* 0x000ee4000c1e1b00 */
[----:B---3--:R0:W3:Y:S01]  /*3020*/  F2I.S64.F64.TRUNC R28, R4 ;  /* 0x00000004001c7311 */ /* 0x0080e2000030d900 */
[----:B------:R-:W-:Y:S05]  /*3030*/  BRA `(.L_x_32749) ;  /* 0x0000000800587947 */ /* 0x000fea0003800000 */
.L_x_32757:
        /* <DEDUP_REMOVED lines=26> */
.L_x_32760:
        /* <DEDUP_REMOVED lines=14> */
.L_x_32759:
[----:B------:R-:W3:Y:S02]  /*32c0*/  LDG.E.U16 R28, desc[UR36][R4.64] ;  /* 0x00000024041c7981 */ /* 0x000ee4000c1e1500 */
[----:B---3--:R-:W-:-:S06]  /*32d0*/  SHF.L.U32 R28, R28, 0x10, RZ ;  /* 0x000000101c1c7819 */ /* 0x008fcc00000006ff */
[----:B------:R-:W0:Y:S01]  /*32e0*/  F2I.S64.TRUNC R28, R28 ;  /* 0x0000001c001c7311 */ /* 0x000e22000020d900 */
[----:B------:R-:W-:Y:S05]  /*32f0*/  BRA `(.L_x_32749) ;  /* 0x0000000400a87947 */ /* 0x000fea0003800000 */
.L_x_32756:
        /* <DEDUP_REMOVED lines=11> */
.L_x_32763:
        /* <DEDUP_REMOVED lines=21> */
.L_x_32767:
[----:B------:R-:W-:Y:S05]  /*3500*/  BSYNC.RECONVERGENT B1 ;  /* 0x0000000000017941 */ /* 0x000fea0003800200 */
.L_x_32766:
[----:B------:R-:W-:Y:S01]  /*3510*/  IMAD.SHL.U32 R0, R0, 0x100000, RZ ;  /* 0x0010000000007824 */ /* 0x000fe200078e00ff */
[----:B------:R-:W-:-:S04]  /*3520*/  LEA R3, R3, 0x3b800000, 0x17 ;  /* 0x3b80000003037811 */ /* 0x000fc800078eb8ff */
[----:B------:R-:W-:-:S07]  /*3530*/  LOP3.LUT R28, R3, R0, R7, 0xfe, !PT ;  /* 0x00000000031c7212 */ /* 0x000fce00078efe07 */
.L_x_32765:
[----:B------:R-:W-:Y:S05]  /*3540*/  BSYNC.RECONVERGENT B0 ;  /* 0x0000000000007941 */ /* 0x000fea0003800200 */
.L_x_32764:
[----:B------:R-:W0:Y:S01]  /*3550*/  F2I.S64.TRUNC R28, R28 ;  /* 0x0000001c001c7311 */ /* 0x000e22000020d900 */
[----:B------:R-:W-:Y:S05]  /*3560*/  BRA `(.L_x_32749) ;  /* 0x00000004000c7947 */ /* 0x000fea0003800000 */
.L_x_32762:
        /* <DEDUP_REMOVED lines=21> */
.L_x_32771:
[----:B------:R-:W-:Y:S05]  /*36c0*/  BSYNC.RECONVERGENT B1 ;  /* 0x0000000000017941 */ /* 0x000fea0003800200 */
.L_x_32770:
[----:B------:R-:W-:Y:S01]  /*36d0*/  IMAD.SHL.U32 R0, R0, 0x200000, RZ ;  /* 0x0020000000007824 */ /* 0x000fe200078e00ff */
[----:B------:R-:W-:-:S04]  /*36e0*/  LEA R3, R3, 0x37800000, 0x17 ;  /* 0x3780000003037811 */ /* 0x000fc800078eb8ff */
[----:B------:R-:W-:-:S07]  /*36f0*/  LOP3.LUT R28, R3, R0, R7, 0xfe, !PT ;  /* 0x00000000031c7212 */ /* 0x000fce00078efe07 */
.L_x_32769:
[----:B------:R-:W-:Y:S05]  /*3700*/  BSYNC.RECONVERGENT B0 ;  /* 0x0000000000007941 */ /* 0x000fea0003800200 */
.L_x_32768:
[----:B------:R-:W0:Y:S01]  /*3710*/  F2I.S64.TRUNC R28, R28 ;  /* 0x0000001c001c7311 */ /* 0x000e22000020d900 */
[----:B------:R-:W-:Y:S05]  /*3720*/  BRA `(.L_x_32749) ;  /* 0x00000000009c7947 */ /* 0x000fea0003800000 */
.L_x_32761:
[----:B------:R-:W-:-:S13]  /*3730*/  ISETP.NE.AND P0, PT, R0, 0x1c, PT ;  /* 0x0000001c0000780c */ /* 0x000fda0003f05270 */
[----:B------:R-:W-:Y:S05]  /*3740*/  @!P0 BRA `(.L_x_32772) ;  /* 0x00000000008c8947 */ /* 0x000fea0003800000 */
[----:B------:R-:W-:-:S13]  /*3750*/  ISETP.NE.AND P0, PT, R0, 0x1d, PT ;  /* 0x0000001d0000780c */ /* 0x000fda0003f05270 */
[----:B------:R-:W-:Y:S05]  /*3760*/  @!P0 BRA `(.L_x_32773) ;  /* 0x00000000007c8947 */ /* 0x000fea0003800000 */
[----:B------:R-:W-:-:S13]  /*3770*/  ISETP.NE.AND P0, PT, R0, 0x2c, PT ;  /* 0x0000002c0000780c */ /* 0x000fda0003f05270 */
[----:B------:R-:W-:Y:S05]  /*3780*/  @!P0 BRA `(.L_x_32774) ;  /* 0x0000000000488947 */ /* 0x000fea0003800000 */
.L_x_32748:
        /* <DEDUP_REMOVED lines=16> */
.L_x_32775:
[----:B------:R-:W-:Y:S01]  /*3890*/  CS2R R28, SRZ ;  /* 0x00000000001c7805 */ /* 0x000fe2000001ff00 */
[----:B------:R-:W-:Y:S06]  /*38a0*/  BRA `(.L_x_32749) ;  /* 0x00000000003c7947 */ /* 0x000fec0003800000 */
.L_x_32774:
        /* <DEDUP_REMOVED lines=8> */
.L_x_32777:
[----:B------:R-:W-:Y:S05]  /*3930*/  BSYNC.RECONVERGENT B0 ;  /* 0x0000000000007941 */ /* 0x000fea0003800200 */
.L_x_32776:
[----:B------:R-:W0:Y:S01]  /*3940*/  F2I.S64.TRUNC R28, R28 ;  /* 0x0000001c001c7311 */ /* 0x000e22000020d900 */
[----:B------:R-:W-:Y:S05]  /*3950*/  BRA `(.L_x_32749) ;  /* 0x0000000000107947 */ /* 0x000fea0003800000 */
.L_x_32773:
[----:B------:R0:W5:Y:S01]  /*3960*/  LDG.E.64 R28, desc[UR36][R4.64] ;  /* 0x00000024041c7981 */ /* 0x000162000c1e1b00 */
[----:B------:R-:W-:Y:S05]  /*3970*/  BRA `(.L_x_32749) ;  /* 0x0000000000087947 */ /* 0x000fea0003800000 */
.L_x_32772:
[----:B------:R0:W5:Y:S01]  /*3980*/  LDG.E R28, desc[UR36][R4.64] ;  /* 0x00000024041c7981 */ /* 0x000162000c1e1900 */
[----:B------:R-:W-:-:S07]  /*3990*/  MOV R29, RZ ;  /* 0x000000ff001d7202 */ /* 0x000fce0000000f00 */
.L_x_32749:
        /* <DEDUP_REMOVED lines=17> */
.L_x_32781:
[----:B------:R0:W5:Y:S01]  /*3ab0*/  LDG.E.U8 R16, desc[UR36][R4.64] ;  /* 0x0000002404107981 */ /* 0x000162000c1e1100 */
[----:B------:R-:W-:Y:S01]  /*3ac0*/  IMAD.MOV.U32 R17, RZ, RZ, RZ ;  /* 0x000000ffff117224 */ /* 0x000fe200078e00ff */
[----:B------:R-:W-:Y:S06]  /*3ad0*/  BRA `(.L_x_32783) ;  /* 0x0000000c00447947 */ /* 0x000fec0003800000 */
.L_x_32780:
        /* <DEDUP_REMOVED lines=8> */
.L_x_32785:
[----:B------:R-:W3:Y:S02]  /*3b60*/  LDG.E R16, desc[UR36][R4.64] ;  /* 0x0000002404107981 */ /* 0x000ee4000c1e1900 */
[----:B---3--:R-:W-:Y:S01]  /*3b70*/  SHF.R.S32.HI R17, RZ, 0x1f, R16 ;  /* 0x0000001fff117819 */ /* 0x008fe20000011410 */
[----:B------:R-:W-:Y:S06]  /*3b80*/  BRA `(.L_x_32783) ;  /* 0x0000000c00187947 */ /* 0x000fec0003800000 */
.L_x_32784:
[----:B------:R-:W3:Y:S02]  /*3b90*/  LDG.E.S16 R16, desc[UR36][R4.64] ;  /* 0x0000002404107981 */ /* 0x000ee4000c1e1700 */
[----:B---3--:R-:W-:Y:S01]  /*3ba0*/  SHF.R.S32.HI R17, RZ, 0x1f, R16 ;  /* 0x0000001fff117819 */ /* 0x008fe20000011410 */
[----:B------:R-:W-:Y:S06]  /*3bb0*/  BRA `(.L_x_32783) ;  /* 0x0000000c000c7947 */ /* 0x000fec0003800000 */
.L_x_32779:
        /* <DEDUP_REMOVED lines=9> */
.L_x_32787:
[----:B------:R-:W3:Y:S02]  /*3c50*/  LDG.E.U16 R4, desc[UR36][R4.64] ;  /* 0x0000002404047981 */ /* 0x000ee4000c1e1500 */
[----:B---3--:R-:W-:-:S06]  /*3c60*/  HADD2.F32 R16, -RZ, R4.H0_H0 ;  /* 0x20000004ff107230 */ /* 0x008fcc0000004100 */
[----:B------:R-:W0:Y:S01]  /*3c70*/  F2I.S64.TRUNC R16, R16 ;  /* 0x0000001000107311 */ /* 0x000e22000020d900 */
[----:B------:R-:W-:Y:S05]  /*3c80*/  BRA `(.L_x_32783) ;  /* 0x0000000800d87947 */ /* 0x000fea0003800000 */
.L_x_32786:
        /* <DEDUP_REMOVED lines=9> */
.L_x_32789:
[----:B------:R-:W3:Y:S02]  /*3d20*/  LDG.E.U16 R4, desc[UR36][R4.64] ;  /* 0x0000002404047981 */ /* 0x000ee4000c1e1500 */
[----:B---3--:R-:W-:-:S06]  /*3d30*/  HADD2.F32 R16, -RZ, R4.H0_H0 ;  /* 0x20000004ff107230 */ /* 0x008fcc0000004100 */
[----:B------:R-:W0:Y:S01]  /*3d40*/  F2I.S64.TRUNC R16, R16 ;  /* 0x0000001000107311 */ /* 0x000e22000020d900 */
[----:B------:R-:W-:Y:S05]  /*3d50*/  BRA `(.L_x_32783) ;  /* 0x0000000800a47947 */ /* 0x000fea0003800000 */
.L_x_32788:
[----:B------:R-:W3:Y:S02]  /*3d60*/  LDG.E.64 R4, desc[UR36][R4.64] ;  /* 0x0000002404047981 */ /* 0x000ee4000c1e1b00 */
[----:B---3--:R0:W3:Y:S01]  /*3d70*/  F2I.S64.F64.TRUNC R16, R4 ;  /* 0x0000000400107311 */ /* 0x0080e2000030d900 */
[----:B------:R-:W-:Y:S05]  /*3d80*/  BRA `(.L_x_32783) ;  /* 0x0000000800987947 */ /* 0x000fea0003800000 */
.L_x_32778:
        /* <DEDUP_REMOVED lines=13> */
.L_x_32792:
[----:B------:R-:W3:Y:S02]  /*3e60*/  LDG.E.64 R4, desc[UR36][R4.64] ;  /* 0x0000002404047981 */ /* 0x000ee4000c1e1b00 */
[----:B---3--:R0:W3:Y:S01]  /*3e70*/  F2I.S64.F64.TRUNC R16, R4 ;  /* 0x0000000400107311 */ /* 0x0080e2000030d900 */
[----:B------:R-:W-:Y:S05]  /*3e80*/  BRA `(.L_x_32783) ;  /* 0x0000000800587947 */ /* 0x000fea0003800000 */
.L_x_32791:
        /* <DEDUP_REMOVED lines=26> */
.L_x_32794:
        /* <DEDUP_REMOVED lines=14> */
.L_x_32793:
[----:B------:R-:W3:Y:S02]  /*4110*/  LDG.E.U16 R16, desc[UR36][R4.64] ;  /* 0x0000002404107981 */ /* 0x000ee4000c1e1500 */
[----:B---3--:R-:W-:-:S06]  /*4120*/  IMAD.U32 R16, R16, 0x10000, RZ ;  /* 0x0001000010107824 */ /* 0x008fcc00078e00ff */
[----:B------:R-:W0:Y:S01]  /*4130*/  F2I.S64.TRUNC R16, R16 ;  /* 0x0000001000107311 */ /* 0x000e22000020d900 */
[----:B------:R-:W-:Y:S05]  /*4140*/  BRA `(.L_x_32783) ;  /* 0x0000000400a87947 */ /* 0x000fea0003800000 */
.L_x_32790:
        /* <DEDUP_REMOVED lines=11> */
.L_x_32797:
        /* <DEDUP_REMOVED lines=21> */
.L_x_32801:
[----:B------:R-:W-:Y:S05]  /*4350*/  BSYNC.RECONVERGENT B1 ;  /* 0x0000000000017941 */ /* 0x000fea0003800200 */
.L_x_32800:
[----:B------:R-:W-:Y:S02]  /*4360*/  SHF.L.U32 R0, R0, 0x14, RZ ;  /* 0x0000001400007819 */ /* 0x000fe400000006ff */
[----:B------:R-:W-:-:S04]  /*4370*/  LEA R3, R3, 0x3b800000, 0x17 ;  /* 0x3b80000003037811 */ /* 0x000fc800078eb8ff */
[----:B------:R-:W-:-:S07]  /*4380*/  LOP3.LUT R16, R3, R0, R7, 0xfe, !PT ;  /* 0x0000000003107212 */ /* 0x000fce00078efe07 */
.L_x_32799:
[----:B------:R-:W-:Y:S05]  /*4390*/  BSYNC.RECONVERGENT B0 ;  /* 0x0000000000007941 */ /* 0x000fea0003800200 */
.L_x_32798:
[----:B------:R-:W0:Y:S01]  /*43a0*/  F2I.S64.TRUNC R16, R16 ;  /* 0x0000001000107311 */ /* 0x000e22000020d900 */
[----:B------:R-:W-:Y:S05]  /*43b0*/  BRA `(.L_x_32783) ;  /* 0x00000004000c7947 */ /* 0x000fea0003800000 */
.L_x_32796:
        /* <DEDUP_REMOVED lines=21> */
.L_x_32805:
[----:B------:R-:W-:Y:S05]  /*4510*/  BSYNC.RECONVERGENT B1 ;  /* 0x0000000000017941 */ /* 0x000fea0003800200 */
.L_x_32804:
[----:B------:R-:W-:Y:S01]  /*4520*/  IMAD.SHL.U32 R0, R0, 0x200000, RZ ;  /* 0x0020000000007824 */ /* 0x000fe200078e00ff */
[----:B------:R-:W-:-:S04]  /*4530*/  LEA R3, R3, 0x37800000, 0x17 ;  /* 0x3780000003037811 */ /* 0x000fc800078eb8ff */
[----:B------:R-:W-:-:S07]  /*4540*/  LOP3.LUT R16, R3, R0, R7, 0xfe, !PT ;  /* 0x0000000003107212 */ /* 0x000fce00078efe07 */
.L_x_32803:
[----:B------:R-:W-:Y:S05]  /*4550*/  BSYNC.RECONVERGENT B0 ;  /* 0x0000000000007941 */ /* 0x000fea0003800200 */
.L_x_32802:
[----:B------:R-:W0:Y:S01]  /*4560*/  F2I.S64.TRUNC R16, R16 ;  /* 0x0000001000107311 */ /* 0x000e22000020d900 */
[----:B------:R-:W-:Y:S05]  /*4570*/  BRA `(.L_x_32783) ;  /* 0x00000000009c7947 */ /* 0x000fea0003800000 */
.L_x_32795:
[----:B------:R-:W-:-:S13]  /*4580*/  ISETP.NE.AND P0, PT, R0, 0x1c, PT ;  /* 0x0000001c0000780c */ /* 0x000fda0003f05270 */
[----:B------:R-:W-:Y:S05]  /*4590*/  @!P0 BRA `(.L_x_32806) ;  /* 0x00000000008c8947 */ /* 0x000fea0003800000 */
[----:B------:R-:W-:-:S13]  /*45a0*/  ISETP.NE.AND P0, PT, R0, 0x1d, PT ;  /* 0x0000001d0000780c */ /* 0x000fda0003f05270 */
[----:B------:R-:W-:Y:S05]  /*45b0*/  @!P0 BRA `(.L_x_32807) ;  /* 0x00000000007c8947 */ /* 0x000fea0003800000 */
[----:B------:R-:W-:-:S13]  /*45c0*/  ISETP.NE.AND P0, PT, R0, 0x2c, PT ;  /* 0x0000002c0000780c */ /* 0x000fda0003f05270 */
[----:B------:R-:W-:Y:S05]  /*45d0*/  @!P0 BRA `(.L_x_32808) ;  /* 0x0000000000488947 */ /* 0x000fea0003800000 */
.L_x_32782:
        /* <DEDUP_REMOVED lines=16> */
.L_x_32809:
[----:B------:R-:W-:Y:S01]  /*46e0*/  CS2R R16, SRZ ;  /* 0x0000000000107805 */ /* 0x000fe2000001ff00 */
[----:B------:R-:W-:Y:S06]  /*46f0*/  BRA `(.L_x_32783) ;  /* 0x00000000003c7947 */ /* 0x000fec0003800000 */
.L_x_32808:
        /* <DEDUP_REMOVED lines=8> */
.L_x_32811:
[----:B------:R-:W-:Y:S05]  /*4780*/  BSYNC.RECONVERGENT B0 ;  /* 0x0000000000007941 */ /* 0x000fea0003800200 */
.L_x_32810:
[----:B------:R-:W0:Y:S01]  /*4790*/  F2I.S64.TRUNC R16, R16 ;  /* 0x0000001000107311 */ /* 0x000e22000020d900 */
[----:B------:R-:W-:Y:S05]  /*47a0*/  BRA `(.L_x_32783) ;  /* 0x0000000000107947 */ /* 0x000fea0003800000 */
.L_x_32807:
[----:B------:R0:W5:Y:S01]  /*47b0*/  LDG.E.64 R16, desc[UR36][R4.64] ;  /* 0x0000002404107981 */ /* 0x000162000c1e1b00 */
[----:B------:R-:W-:Y:S05]  /*47c0*/  BRA `(.L_x_32783) ;  /* 0x0000000000087947 */ /* 0x000fea0003800000 */
.L_x_32806:
[----:B------:R0:W5:Y:S01]  /*47d0*/  LDG.E R16, desc[UR36][R4.64] ;  /* 0x0000002404107981 */ /* 0x000162000c1e1900 */
[----:B------:R-:W-:-:S07]  /*47e0*/  IMAD.MOV.U32 R17, RZ, RZ, RZ ;  /* 0x000000ffff117224 */ /* 0x000fce00078e00ff */
.L_x_32783:
        /* <DEDUP_REMOVED lines=17> */
.L_x_32815:
[----:B------:R0:W5:Y:S01]  /*4900*/  LDG.E.U8 R18, desc[UR36][R4.64] ;  /* 0x0000002404127981 */ /* 0x000162000c1e1100 */
[----:B------:R-:W-:Y:S01]  /*4910*/  HFMA2 R19, -RZ, RZ, 0, 0 ;  /* 0x00000000ff137431 */ /* 0x000fe200000001ff */
[----:B------:R-:W-:Y:S06]  /*4920*/  BRA `(.L_x_32817) ;  /* 0x0000000c00447947 */ /* 0x000fec0003800000 */
.L_x_32814:
        /* <DEDUP_REMOVED lines=8> */
.L_x_32819:
[----:B------:R-:W3:Y:S02]  /*49b0*/  LDG.E R18, desc[UR36][R4.64] ;  /* 0x0000002404127981 */ /* 0x000ee4000c1e1900 */
[----:B---3--:R-:W-:Y:S01]  /*49c0*/  SHF.R.S32.HI R19, RZ, 0x1f, R18 ;  /* 0x0000001fff137819 */ /* 0x008fe20000011412 */
[----:B------:R-:W-:Y:S06]  /*49d0*/  BRA `(.L_x_32817) ;  /* 0x0000000c00187947 */ /* 0x000fec0003800000 */
.L_x_32818:
[----:B------:R-:W3:Y:S02]  /*49e0*/  LDG.E.S16 R18, desc[UR36][R4.64] ;  /* 0x0000002404127981 */ /* 0x000ee4000c1e1700 */
[----:B---3--:R-:W-:Y:S01]  /*49f0*/  SHF.R.S32.HI R19, RZ, 0x1f, R18 ;  /* 0x0000001fff137819 */ /* 0x008fe20000011412 */
[----:B------:R-:W-:Y:S06]  /*4a00*/  BRA `(.L_x_32817) ;  /* 0x0000000c000c7947 */ /* 0x000fec0003800000 */
.L_x_32813:
        /* <DEDUP_REMOVED lines=9> */
.L_x_32821:
[----:B------:R-:W3:Y:S02]  /*4aa0*/  LDG.E.U16 R4, desc[UR36][R4.64] ;  /* 0x0000002404047981 */ /* 0x000ee4000c1e1500 */
[----:B---3--:R-:W-:-:S06]  /*4ab0*/  HADD2.F32 R18, -RZ, R4.H0_H0 ;  /* 0x20000004ff127230 */ /* 0x008fcc0000004100 */
[----:B------:R-:W0:Y:S01]  /*4ac0*/  F2I.S64.TRUNC R18, R18 ;  /* 0x0000001200127311 */ /* 0x000e22000020d900 */
[----:B------:R-:W-:Y:S05]  /*4ad0*/  BRA `(.L_x_32817) ;  /* 0x0000000800d87947 */ /* 0x000fea0003800000 */
.L_x_32820:
        /* <DEDUP_REMOVED lines=9> */
.L_x_32823:
[----:B------:R-:W3:Y:S02]  /*4b70*/  LDG.E.U16 R4, desc[UR36][R4.64] ;  /* 0x0000002404047981 */ /* 0x000ee4000c1e1500 */
[----:B---3--:R-:W-:-:S06]  /*4b80*/  HADD2.F32 R18, -RZ, R4.H0_H0 ;  /* 0x20000004ff127230 */ /* 0x008fcc0000004100 */
[----:B------:R-:W0:Y:S01]  /*4b90*/  F2I.S64.TRUNC R18, R18 ;  /* 0x0000001200127311 */ /* 0x000e22000020d900 */
[----:B------:R-:W-:Y:S05]  /*4ba0*/  BRA `(.L_x_32817) ;  /* 0x0000000800a47947 */ /* 0x000fea0003800000 */
.L_x_32822:
[----:B------:R-:W3:Y:S02]  /*4bb0*/  LDG.E.64 R4, desc[UR36][R4.64] ;  /* 0x0000002404047981 */ /* 0x000ee4000c1e1b00 */
[----:B---3--:R0:W3:Y:S01]  /*4bc0*/  F2I.S64.F64.TRUNC R18, R4 ;  /* 0x0000000400127311 */ /* 0x0080e2000030d900 */
[----:B------:R-:W-:Y:S05]  /*4bd0*/  BRA `(.L_x_32817) ;  /* 0x0000000800987947 */ /* 0x000fea0003800000 */
.L_x_32812:
        /* <DEDUP_REMOVED lines=13> */
.L_x_32826:
[----:B------:R-:W3:Y:S02]  /*4cb0*/  LDG.E.64 R4, desc[UR36][R4.64] ;  /* 0x0000002404047981 */ /* 0x000ee4000c1e1b00 */
[----:B---3--:R0:W3:Y:S01]  /*4cc0*/  F2I.S64.F64.TRUNC R18, R4 ;  /* 0x0000000400127311 */ /* 0x0080e2000030d900 */
[----:B------:R-:W-:Y:S05]  /*4cd0*/  BRA `(.L_x_32817) ;  /* 0x0000000800587947 */ /* 0x000fea0003800000 */
.L_x_32825:
        /* <DEDUP_REMOVED lines=26> */
.L_x_32828:
        /* <DEDUP_REMOVED lines=14> */
.L_x_32827:
[----:B------:R-:W3:Y:S02]  /*4f60*/  LDG.E.U16 R18, desc[UR36][R4.64] ;  /* 0x0000002404127981 */ /* 0x000ee4000c1e1500 */
[----:B---3--:R-:W-:-:S06]  /*4f70*/  SHF.L.U32 R18, R18, 0x10, RZ ;  /* 0x0000001012127819 */ /* 0x008fcc00000006ff */
[----:B------:R-:W0:Y:S01]  /*4f80*/  F2I.S64.TRUNC R18, R18 ;  /* 0x0000001200127311 */ /* 0x000e22000020d900 */
[----:B------:R-:W-:Y:S05]  /*4f90*/  BRA `(.L_x_32817) ;  /* 0x0000000400a87947 */ /* 0x000fea0003800000 */
.L_x_32824:
        /* <DEDUP_REMOVED lines=11> */
.L_x_32831:
        /* <DEDUP_REMOVED lines=21> */
.L_x_32835:
[----:B------:R-:W-:Y:S05]  /*51a0*/  BSYNC.RECONVERGENT B1 ;  /* 0x0000000000017941 */ /* 0x000fea0003800200 */
.L_x_32834:
[----:B------:R-:W-:Y:S01]  /*51b0*/  IMAD.SHL.U32 R0, R0, 0x100000, RZ ;  /* 0x0010000000007824 */ /* 0x000fe200078e00ff */
[----:B------:R-:W-:-:S04]  /*51c0*/  LEA R3, R3, 0x3b800000, 0x17 ;  /* 0x3b80000003037811 */ /* 0x000fc800078eb8ff */
[----:B------:R-:W-:-:S07]  /*51d0*/  LOP3.LUT R18, R3, R0, R7, 0xfe, !PT ;  /* 0x0000000003127212 */ /* 0x000fce00078efe07 */
.L_x_32833:
[----:B------:R-:W-:Y:S05]  /*51e0*/  BSYNC.RECONVERGENT B0 ;  /* 0x0000000000007941 */ /* 0x000fea0003800200 */
.L_x_32832:
[----:B------:R-:W3:Y:S01]  /*51f0*/  F2I.S64.TRUNC R18, R18 ;  /* 0x0000001200127311 */ /* 0x000ee2000020d900 */
[----:B------:R-:W-:Y:S05]  /*5200*/  BRA `(.L_x_32817) ;  /* 0x00000004000c7947 */ /* 0x000fea0003800000 */
.L_x_32830:
        /* <DEDUP_REMOVED lines=21> */
.L_x_32839:
[----:B------:R-:W-:Y:S05]  /*5360*/  BSYNC.RECONVERGENT B1 ;  /* 0x0000000000017941 */ /* 0x000fea0003800200 */
.L_x_32838:
[----:B------:R-:W-:Y:S01]  /*5370*/  IMAD.SHL.U32 R0, R0, 0x200000, RZ ;  /* 0x0020000000007824 */ /* 0x000fe200078e00ff */
[----:B------:R-:W-:-:S04]  /*5380*/  LEA R3, R3, 0x37800000, 0x17 ;  /* 0x3780000003037811 */ /* 0x000fc800078eb8ff */
[----:B------:R-:W-:-:S07]  /*5390*/  LOP3.LUT R18, R3, R0, R7, 0xfe, !PT ;  /* 0x0000000003127212 */ /* 0x000fce00078efe07 */
.L_x_32837:
[----:B------:R-:W-:Y:S05]  /*53a0*/  BSYNC.RECONVERGENT B0 ;  /* 0x0000000000007941 */ /* 0x000fea0003800200 */
.L_x_32836:
[----:B------:R-:W0:Y:S01]  /*53b0*/  F2I.S64.TRUNC R18, R18 ;  /* 0x0000001200127311 */ /* 0x000e22000020d900 */
[----:B------:R-:W-:Y:S05]  /*53c0*/  BRA `(.L_x_32817) ;  /* 0x00000000009c7947 */ /* 0x000fea0003800000 */
.L_x_32829:
[----:B------:R-:W-:-:S13]  /*53d0*/  ISETP.NE.AND P0, PT, R0, 0x1c, PT ;  /* 0x0000001c0000780c */ /* 0x000fda0003f05270 */
[----:B------:R-:W-:Y:S05]  /*53e0*/  @!P0 BRA `(.L_x_32840) ;  /* 0x00000000008c8947 */ /* 0x000fea0003800000 */
[----:B------:R-:W-:-:S13]  /*53f0*/  ISETP.NE.AND P0, PT, R0, 0x1d, PT ;  /* 0x0000001d0000780c */ /* 0x000fda0003f05270 */
[----:B------:R-:W-:Y:S05]  /*5400*/  @!P0 BRA `(.L_x_32841) ;  /* 0x00000000007c8947 */ /* 0x000fea0003800000 */
[----:B------:R-:W-:-:S13]  /*5410*/  ISETP.NE.AND P0, PT, R0, 0x2c, PT ;  /* 0x0000002c0000780c */ /* 0x000fda0003f05270 */
[----:B------:R-:W-:Y:S05]  /*5420*/  @!P0 BRA `(.L_x_32842) ;  /* 0x0000000000488947 */ /* 0x000fea0003800000 */
.L_x_32816:
        /* <DEDUP_REMOVED lines=16> */
.L_x_32843:
[----:B------:R-:W-:Y:S01]  /*5530*/  CS2R R18, SRZ ;  /* 0x0000000000127805 */ /* 0x000fe2000001ff00 */
[----:B------:R-:W-:Y:S06]  /*5540*/  BRA `(.L_x_32817) ;  /* 0x00000000003c7947 */ /* 0x000fec0003800000 */
.L_x_32842:
        /* <DEDUP_REMOVED lines=8> */
.L_x_32845:
[----:B------:R-:W-:Y:S05]  /*55d0*/  BSYNC.RECONVERGENT B0 ;  /* 0x0000000000007941 */ /* 0x000fea0003800200 */
.L_x_32844:
[----:B------:R-:W0:Y:S01]  /*55e0*/  F2I.S64.TRUNC R18, R18 ;  /* 0x0000001200127311 */ /* 0x000e22000020d900 */
[----:B------:R-:W-:Y:S05]  /*55f0*/  BRA `(.L_x_32817) ;  /* 0x0000000000107947 */ /* 0x000fea0003800000 */
.L_x_32841:
[----:B------:R0:W5:Y:S01]  /*5600*/  LDG.E.64 R18, desc[UR36][R4.64] ;  /* 0x0000002404127981 */ /* 0x000162000c1e1b00 */
[----:B------:R-:W-:Y:S05]  /*5610*/  BRA `(.L_x_32817) ;  /* 0x0000000000087947 */ /* 0x000fea0003800000 */
.L_x_32840:
[----:B------:R0:W5:Y:S01]  /*5620*/  LDG.E R18, desc[UR36][R4.64] ;  /* 0x0000002404127981 */ /* 0x000162000c1e1900 */
[----:B------:R-:W-:-:S07]  /*5630*/  MOV R19, RZ ;  /* 0x000000ff00137202 */ /* 0x000fce0000000f00 */
.L_x_32817:
        /* <DEDUP_REMOVED lines=17> */
.L_x_32849:
[----:B------:R0:W5:Y:S01]  /*5750*/  LDG.E.U8 R24, desc[UR36][R4.64] ;  /* 0x0000002404187981 */ /* 0x000162000c1e1100 */
[----:B------:R-:W-:Y:S01]  /*5760*/  IMAD.MOV.U32 R25, RZ, RZ, RZ ;  /* 0x000000ffff197224 */ /* 0x000fe200078e00ff */
[----:B------:R-:W-:Y:S06]  /*5770*/  BRA `(.L_x_32851) ;  /* 0x0000000c00447947 */ /* 0x000fec0003800000 */
.L_x_32848:
        /* <DEDUP_REMOVED lines=8> */
.L_x_32853:
[----:B------:R-:W2:Y:S02]  /*5800*/  LDG.E R24, desc[UR36][R4.64] ;  /* 0x0000002404187981 */ /* 0x000ea4000c1e1900 */
[----:B--2---:R-:W-:Y:S01]  /*5810*/  SHF.R.S32.HI R25, RZ, 0x1f, R24 ;  /* 0x0000001fff197819 */ /* 0x004fe20000011418 */
[----:B------:R-:W-:Y:S06]  /*5820*/  BRA `(.L_x_32851) ;  /* 0x0000000c00187947 */ /* 0x000fec0003800000 */
.L_x_32852:
[----:B------:R-:W2:Y:S02]  /*5830*/  LDG.E.S16 R24, desc[UR36][R4.64] ;  /* 0x0000002404187981 */ /* 0x000ea4000c1e1700 */
[----:B--2---:R-:W-:Y:S01]  /*5840*/  SHF.R.S32.HI R25, RZ, 0x1f, R24 ;  /* 0x0000001fff197819 */ /* 0x004fe20000011418 */
[----:B------:R-:W-:Y:S06]  /*5850*/  BRA `(.L_x_32851) ;  /* 0x0000000c000c7947 */ /* 0x000fec0003800000 */
.L_x_32847:
        /* <DEDUP_REMOVED lines=9> */
.L_x_32855:
[----:B------:R-:W2:Y:S02]  /*58f0*/  LDG.E.U16 R4, desc[UR36][R4.64] ;  /* 0x0000002404047981 */ /* 0x000ea4000c1e1500 */
[----:B--2---:R-:W-:-:S06]  /*5900*/  HADD2.F32 R24, -RZ, R4.H0_H0 ;  /* 0x20000004ff187230 */ /* 0x004fcc0000004100 */
[----:B------:R-:W0:Y:S01]  /*5910*/  F2I.S64.TRUNC R24, R24 ;  /* 0x0000001800187311 */ /* 0x000e22000020d900 */
[----:B------:R-:W-:Y:S05]  /*5920*/  BRA `(.L_x_32851) ;  /* 0x0000000800d87947 */ /* 0x000fea0003800000 */
.L_x_32854:
        /* <DEDUP_REMOVED lines=9> */
.L_x_32857:
[----:B------:R-:W2:Y:S02]  /*59c0*/  LDG.E.U16 R4, desc[UR36][R4.64] ;  /* 0x0000002404047981 */ /* 0x000ea4000c1e1500 */
[----:B--2---:R-:W-:-:S06]  /*59d0*/  HADD2.F32 R24, -RZ, R4.H0_H0 ;  /* 0x20000004ff187230 */ /* 0x004fcc0000004100 */
[----:B------:R-:W0:Y:S01]  /*59e0*/  F2I.S64.TRUNC R24, R24 ;  /* 0x0000001800187311 */ /* 0x000e22000020d900 */
[----:B------:R-:W-:Y:S05]  /*59f0*/  BRA `(.L_x_32851) ;  /* 0x0000000800a47947 */ /* 0x000fea0003800000 */
.L_x_32856:
[----:B------:R-:W2:Y:S02]  /*5a00*/  LDG.E.64 R4, desc[UR36][R4.64] ;  /* 0x0000002404047981 */ /* 0x000ea4000c1e1b00 */
[----:B--2---:R0:W2:Y:S01]  /*5a10*/  F2I.S64.F64.TRUNC R24, R4 ;  /* 0x0000000400187311 */ /* 0x0040a2000030d900 */
[----:B------:R-:W-:Y:S05]  /*5a20*/  BRA `(.L_x_32851) ;  /* 0x0000000800987947 */ /* 0x000fea0003800000 */
.L_x_32846:
        /* <DEDUP_REMOVED lines=13> */
.L_x_32860:
[----:B------:R-:W2:Y:S02]  /*5b00*/  LDG.E.64 R4, desc[UR36][R4.64] ;  /* 0x0000002404047981 */ /* 0x000ea4000c1e1b00 */
[----:B--2---:R0:W2:Y:S01]  /*5b10*/  F2I.S64.F64.TRUNC R24, R4 ;  /* 0x0000000400187311 */ /* 0x0040a2000030d900 */
[----:B------:R-:W-:Y:S05]  /*5b20*/  BRA `(.L_x_32851) ;  /* 0x0000000800587947 */ /* 0x000fea0003800000 */
.L_x_32859:
        /* <DEDUP_REMOVED lines=26> */
.L_x_32862:
        /* <DEDUP_REMOVED lines=14> */
.L_x_32861:
[----:B------:R-:W2:Y:S02]  /*5db0*/  LDG.E.U16 R24, desc[UR36][R4.64] ;  /* 0x0000002404187981 */ /* 0x000ea4000c1e1500 */
[----:B--2---:R-:W-:-:S06]  /*5dc0*/  IMAD.U32 R24, R24, 0x10000, RZ ;  /* 0x0001000018187824 */ /* 0x004fcc00078e00ff */
[----:B------:R-:W0:Y:S01]  /*5dd0*/  F2I.S64.TRUNC R24, R24 ;  /* 0x0000001800187311 */ /* 0x000e22000020d900 */
[----:B------:R-:W-:Y:S05]  /*5de0*/  BRA `(.L_x_32851) ;  /* 0x0000000400a87947 */ /* 0x000fea0003800000 */
.L_x_32858:
        /* <DEDUP_REMOVED lines=11> */
.L_x_32865:
        /* <DEDUP_REMOVED lines=21> */
.L_x_32869:
[----:B------:R-:W-:Y:S05]  /*5ff0*/  BSYNC.RECONVERGENT B1 ;  /* 0x0000000000017941 */ /* 0x000fea0003800200 */
.L_x_32868:
[----:B------:R-:W-:Y:S02]  /*6000*/  SHF.L.U32 R0, R0, 0x14, RZ ;  /* 0x0000001400007819 */ /* 0x000fe400000006ff */
[----:B------:R-:W-:-:S04]  /*6010*/  LEA R3, R3, 0x3b800000, 0x17 ;  /* 0x3b80000003037811 */ /* 0x000fc800078eb8ff */
[----:B------:R-:W-:-:S07]  /*6020*/  LOP3.LUT R24, R3, R0, R7, 0xfe, !PT ;  /* 0x0000000003187212 */ /* 0x000fce00078efe07 */
.L_x_32867:
[----:B------:R-:W-:Y:S05]  /*6030*/  BSYNC.RECONVERGENT B0 ;  /* 0x0000000000007941 */ /* 0x000fea0003800200 */
.L_x_32866:
[----:B------:R-:W0:Y:S01]  /*6040*/  F2I.S64.TRUNC R24, R24 ;  /* 0x0000001800187311 */ /* 0x000e22000020d900 */
[----:B------:R-:W-:Y:S05]  /*6050*/  BRA `(.L_x_32851) ;  /* 0x00000004000c7947 */ /* 0x000fea0003800000 */
.L_x_32864:
        /* <DEDUP_REMOVED lines=21> */
.L_x_32873:
[----:B------:R-:W-:Y:S05]  /*61b0*/  BSYNC.RECONVERGENT B1 ;  /* 0x0000000000017941 */ /* 0x000fea0003800200 */
.L_x_32872:
[----:B------:R-:W-:Y:S01]  /*61c0*/  IMAD.SHL.U32 R0, R0, 0x200000, RZ ;  /* 0x0020000000007824 */ /* 0x000fe200078e00ff */
[----:B------:R-:W-:-:S04]  /*61d0*/  LEA R3, R3, 0x37800000, 0x17 ;  /* 0x3780000003037811 */ /* 0x000fc800078eb8ff */
[----:B------:R-:W-:-:S07]  /*61e0*/  LOP3.LUT R24, R3, R0, R7, 0xfe, !PT ;  /* 0x0000000003187212 */ /* 0x000fce00078efe07 */
.L_x_32871:
[----:B------:R-:W-:Y:S05]  /*61f0*/  BSYNC.RECONVERGENT B0 ;  /* 0x0000000000007941 */ /* 0x000fea0003800200 */
.L_x_32870:
[----:B------:R-:W0:Y:S01]  /*6200*/  F2I.S64.TRUNC R24, R24 ;  /* 0x0000001800187311 */ /* 0x000e22000020d900 */
[----:B------:R-:W-:Y:S05]  /*6210*/  BRA `(.L_x_32851) ;  /* 0x00000000009c7947 */ /* 0x000fea0003800000 */
.L_x_32863:
[----:B------:R-:W-:-:S09]  /*6220*/  UISETP.NE.AND UP0, UPT, UR4, 0x1c, UPT ;  /* 0x0000001c0400788c */ /* 0x000fd2000bf05270 */
[----:B------:R-:W-:Y:S05]  /*6230*/  BRA.U !UP0, `(.L_x_32874) ;  /* 0x00000001088c7547 */ /* 0x000fea000b800000 */
[----:B------:R-:W-:-:S09]  /*6240*/  UISETP.NE.AND UP0, UPT, UR4, 0x1d, UPT ;  /* 0x0000001d0400788c */ /* 0x000fd2000bf05270 */
[----:B------:R-:W-:Y:S05]  /*6250*/  BRA.U !UP0, `(.L_x_32875) ;  /* 0x00000001087c7547 */ /* 0x000fea000b800000 */
[----:B------:R-:W-:-:S09]  /*6260*/  UISETP.NE.AND UP0, UPT, UR4, 0x2c, UPT ;  /* 0x0000002c0400788c */ /* 0x000fd2000bf05270 */
[----:B------:R-:W-:Y:S05]  /*6270*/  BRA.U !UP0, `(.L_x_32876) ;  /* 0x0000000108487547 */ /* 0x000fea000b800000 */
.L_x_32850:
        /* <DEDUP_REMOVED lines=16> */
.L_x_32877:
[----:B------:R-:W-:Y:S01]  /*6380*/  CS2R R24, SRZ ;  /* 0x0000000000187805 */ /* 0x000fe2000001ff00 */
[----:B------:R-:W-:Y:S06]  /*6390*/  BRA `(.L_x_32851) ;  /* 0x00000000003c7947 */ /* 0x000fec0003800000 */
.L_x_32876:
        /* <DEDUP_REMOVED lines=8> */
.L_x_32879:
[----:B------:R-:W-:Y:S05]  /*6420*/  BSYNC.RECONVERGENT B0 ;  /* 0x0000000000007941 */ /* 0x000fea0003800200 */
.L_x_32878:
[----:B------:R-:W0:Y:S01]  /*6430*/  F2I.S64.TRUNC R24, R24 ;  /* 0x0000001800187311 */ /* 0x000e22000020d900 */
[----:B------:R-:W-:Y:S05]  /*6440*/  BRA `(.L_x_32851) ;  /* 0x0000000000107947 */ /* 0x000fea0003800000 */
.L_x_32875:
[----:B------:R0:W5:Y:S01]  /*6450*/  LDG.E.64 R24, desc[UR36][R4.64] ;  /* 0x0000002404187981 */ /* 0x000162000c1e1b00 */
[----:B------:R-:W-:Y:S05]  /*6460*/  BRA `(.L_x_32851) ;  /* 0x0000000000087947 */ /* 0x000fea0003800000 */
.L_x_32874:
[----:B------:R0:W5:Y:S01]  /*6470*/  LDG.E R24, desc[UR36][R4.64] ;  /* 0x0000002404187981 */ /* 0x000162000c1e1900 */
[----:B------:R-:W-:-:S07]  /*6480*/  IMAD.MOV.U32 R25, RZ, RZ, RZ ;  /* 0x000000ffff197224 */ /* 0x000fce00078e00ff */
.L_x_32851:
        /* <DEDUP_REMOVED lines=21> */
.L_x_32881:
[----:B------:R-:W-:Y:S05]  /*65e0*/  BSYNC.RECONVERGENT B7 ;  /* 0x0000000000077941 */ /* 0x000fea0003800200 */
.L_x_32880:
        /* <DEDUP_REMOVED lines=21> */
.L_x_32883:
[----:B------:R-:W-:Y:S05]  /*6740*/  BSYNC.RECONVERGENT B7 ;  /* 0x0000000000077941 */ /* 0x000fea0003800200 */
.L_x_32882:
        /* <DEDUP_REMOVED lines=25> */
.L_x_32885:
[----:B------:R-:W-:Y:S05]  /*68e0*/  BSYNC.RECONVERGENT B7 ;  /* 0x0000000000077941 */ /* 0x000fea0003800200 */
.L_x_32884:
        /* <DEDUP_REMOVED lines=21> */
.L_x_32913:
        /* <DEDUP_REMOVED lines=28> */
.L_x_32890:
[----:B------:R-:W-:Y:S01]  /*6c00*/  IMAD.MOV.U32 R8, RZ, RZ, R35 ;  /* 0x000000ffff087224 */ /* 0x000fe200078e0023 */
[----:B------:R-:W-:Y:S01]  /*6c10*/  MOV R3, R15 ;  /* 0x0000000f00037202 */ /* 0x000fe20000000f00 */
[----:B------:R-:W-:Y:S01]  /*6c20*/  IMAD.MOV.U32 R5, RZ, RZ, R34 ;  /* 0x000000ffff057224 */ /* 0x000fe200078e0022 */
[----:B------:R-:W-:Y:S01]  /*6c30*/  MOV R0, 0x6c60 ;  /* 0x00006c6000007802 */ /* 0x000fe20000000f00 */
[----:B------:R-:W-:-:S07]  /*6c40*/  IMAD.MOV.U32 R4, RZ, RZ, R14 ;  /* 0x000000ffff047224 */ /* 0x000fce00078e000e */
[----:B------:R-:W-:Y:S05]  /*6c50*/  CALL.REL.NOINC `($__internal_74_$__cuda_sm20_div_s64) ;  /* 0x0000022000107944 */ /* 0x000fea0003c00000 */
[----:B------:R-:W-:Y:S02]  /*6c60*/  IMAD.MOV.U32 R24, RZ, RZ, R6 ;  /* 0x000000ffff187224 */ /* 0x000fe400078e0006 */
[----:B------:R-:W-:-:S07]  /*6c70*/  IMAD.MOV.U32 R25, RZ, RZ, R7 ;  /* 0x000000ffff197224 */ /* 0x000fce00078e0007 */
.L_x_32891:
[----:B------:R-:W-:Y:S05]  /*6c80*/  BSYNC.RECONVERGENT B1 ;  /* 0x0000000000017941 */ /* 0x000fea0003800200 */
.L_x_32889:
        /* <DEDUP_REMOVED lines=41> */
.L_x_32893:
        /* <DEDUP_REMOVED lines=8> */
.L_x_32894:
[----:B------:R-:W-:Y:S05]  /*6fa0*/  BSYNC.RECONVERGENT B1 ;  /* 0x0000000000017941 */ /* 0x000fea0003800200 */
.L_x_32892:
        /* <DEDUP_REMOVED lines=42> */
.L_x_32896:
        /* <DEDUP_REMOVED lines=8> */
.L_x_32897:
[----:B------:R-:W-:Y:S05]  /*72d0*/  BSYNC.RECONVERGENT B1 ;  /* 0x0000000000017941 */ /* 0x000fea0003800200 */
.L_x_32895:
        /* <DEDUP_REMOVED lines=41> */
.L_x_32899:
        /* <DEDUP_REMOVED lines=8> */
.L_x_32900:
[----:B------:R-:W-:Y:S05]  /*75f0*/  BSYNC.RECONVERGENT B1 ;  /* 0x0000000000017941 */ /* 0x000fea0003800200 */
.L_x_32898:
        /* <DEDUP_REMOVED lines=42> */
.L_x_32902:
[----:B------:R-:W-:Y:S01]  /*78a0*/  IMAD.MOV.U32 R8, RZ, RZ, R14 ;  /* 0x000000ffff087224 */ /* 0x000fe200078e000e */
[----:B------:R-:W-:Y:S01]  /*78b0*/  MOV R5, R15 ;  /* 0x0000000f00057202 */ /* 0x000fe20000000f00 */
[----:B------:R-:W-:Y:S01]  /*78c0*/  IMAD.MOV.U32 R4, RZ, RZ, R20 ;  /* 0x000000ffff047224 */ /* 0x000fe200078e0014 */
[----:B------:R-:W-:Y:S01]  /*78d0*/  MOV R0, 0x7900 ;  /* 0x0000790000007802 */ /* 0x000fe20000000f00 */
[----:B------:R-:W-:-:S07]  /*78e0*/  IMAD.MOV.U32 R3, RZ, RZ, R21 ;  /* 0x000000ffff037224 */ /* 0x000fce00078e0015 */
[----:B------:R-:W-:Y:S05]  /*78f0*/  CALL.REL.NOINC `($__internal_74_$__cuda_sm20_div_s64) ;  /* 0x0000021000e87944 */ /* 0x000fea0003c00000 */
[----:B------:R-:W-:Y:S01]  /*7900*/  IMAD.MOV.U32 R24, RZ, RZ, R6 ;  /* 0x000000ffff187224 */ /* 0x000fe200078e0006 */
[----:B------:R-:W-:-:S07]  /*7910*/  MOV R25, R7 ;  /* 0x0000000700197202 */ /* 0x000fce0000000f00 */
.L_x_32903:
[----:B------:R-:W-:Y:S05]  /*7920*/  BSYNC.RECONVERGENT B1 ;  /* 0x0000000000017941 */ /* 0x000fea0003800200 */
.L_x_32901:
        /* <DEDUP_REMOVED lines=42> */
.L_x_32905:
[----:B------:R-:W-:Y:S01]  /*7bd0*/  MOV R8, R24 ;  /* 0x0000001800087202 */ /* 0x000fe20000000f00 */
[----:B------:R-:W-:Y:S01]  /*7be0*/  IMAD.MOV.U32 R5, RZ, RZ, R25 ;  /* 0x000000ffff057224 */ /* 0x000fe200078e0019 */
[----:B------:R-:W-:Y:S01]  /*7bf0*/  MOV R0, 0x7c30 ;  /* 0x00007c3000007802 */ /* 0x000fe20000000f00 */
[----:B------:R-:W-:Y:S02]  /*7c00*/  IMAD.MOV.U32 R4, RZ, RZ, R26 ;  /* 0x000000ffff047224 */ /* 0x000fe400078e001a */
[----:B------:R-:W-:-:S07]  /*7c10*/  IMAD.MOV.U32 R3, RZ, RZ, R27 ;  /* 0x000000ffff037224 */ /* 0x000fce00078e001b */
[----:B------:R-:W-:Y:S05]  /*7c20*/  CALL.REL.NOINC `($__internal_74_$__cuda_sm20_div_s64) ;  /* 0x00000210001c7944 */ /* 0x000fea0003c00000 */
[----:B------:R-:W-:Y:S01]  /*7c30*/  MOV R14, R6 ;  /* 0x00000006000e7202 */ /* 0x000fe20000000f00 */
[----:B------:R-:W-:-:S07]  /*7c40*/  IMAD.MOV.U32 R15, RZ, RZ, R7 ;  /* 0x000000ffff0f7224 */ /* 0x000fce00078e0007 */
.L_x_32906:
[----:B------:R-:W-:Y:S05]  /*7c50*/  BSYNC.RECONVERGENT B1 ;  /* 0x0000000000017941 */ /* 0x000fea0003800200 */
.L_x_32904:
        /* <DEDUP_REMOVED lines=43> */
.L_x_32908:
        /* <DEDUP_REMOVED lines=8> */
.L_x_32909:
[----:B------:R-:W-:Y:S05]  /*7f90*/  BSYNC.RECONVERGENT B1 ;  /* 0x0000000000017941 */ /* 0x000fea0003800200 */
.L_x_32907:
        /* <DEDUP_REMOVED lines=43> */
.L_x_32911:
        /* <DEDUP_REMOVED lines=8> */
.L_x_32912:
[----:B------:R-:W-:Y:S05]  /*82d0*/  BSYNC.RECONVERGENT B1 ;  /* 0x0000000000017941 */ /* 0x000fea0003800200 */
.L_x_32910:
        /* <DEDUP_REMOVED lines=19> */
.L_x_32888:
[----:B------:R-:W-:-:S07]  /*8410*/  VIADD R32, R32, 0x3 ;  /* 0x0000000320207836 */ /* 0x000fce0000000000 */
.L_x_32887:
        /* <DEDUP_REMOVED lines=31> */
.L_x_32916:
        /* <DEDUP_REMOVED lines=8> */
.L_x_32917:
[----:B------:R-:W-:Y:S05]  /*8690*/  BSYNC.RECONVERGENT B0 ;  /* 0x0000000000007941 */ /* 0x000fea0003800200 */
.L_x_32915:
        /* <DEDUP_REMOVED lines=41> */
.L_x_32919:
        /* <DEDUP_REMOVED lines=8> */
.L_x_32920:
[----:B------:R-:W-:Y:S05]  /*89b0*/  BSYNC.RECONVERGENT B0 ;  /* 0x0000000000007941 */ /* 0x000fea0003800200 */
.L_x_32918:
        /* <DEDUP_REMOVED lines=42> */
.L_x_32922:
        /* <DEDUP_REMOVED lines=8> */
.L_x_32923:
[----:B------:R-:W-:Y:S05]  /*8ce0*/  BSYNC.RECONVERGENT B0 ;  /* 0x0000000000007941 */ /* 0x000fea0003800200 */
.L_x_32921:
        /* <DEDUP_REMOVED lines=42> */
.L_x_32925:
        /* <DEDUP_REMOVED lines=8> */
.L_x_32926:
[----:B------:R-:W-:Y:S05]  /*9010*/  BSYNC.RECONVERGENT B0 ;  /* 0x0000000000007941 */ /* 0x000fea0003800200 */
.L_x_32924:
        /* <DEDUP_REMOVED lines=15> */
.L_x_32914:
        /* <DEDUP_REMOVED lines=31> */
.L_x_32929:
        /* <DEDUP_REMOVED lines=8> */
.L_x_32930:
[----:B------:R-:W-:Y:S05]  /*9380*/  BSYNC.RECONVERGENT B0 ;  /* 0x0000000000007941 */ /* 0x000fea0003800200 */
.L_x_32928:
        /* <DEDUP_REMOVED lines=41> */
.L_x_32932:
        /* <DEDUP_REMOVED lines=8> */
.L_x_32933:
[----:B------:R-:W-:Y:S05]  /*96a0*/  BSYNC.RECONVERGENT B0 ;  /* 0x0000000000007941 */ /* 0x000fea0003800200 */
.L_x_32931:
        /* <DEDUP_REMOVED lines=15> */
.L_x_32927:
        /* <DEDUP_REMOVED lines=31> */
.L_x_32935:
[----:B------:R-:W-:Y:S01]  /*9990*/  IMAD.MOV.U32 R0, RZ, RZ, R4 ;  /* 0x000000ffff007224 */ /* 0x000fe200078e0004 */
[----:B------:R-:W-:Y:S02]  /*99a0*/  MOV R12, R5 ;  /* 0x00000005000c7202 */ /* 0x000fe40000000f00 */
[----:B------:R-:W-:-:S07]  /*99b0*/  MOV R13, 0x99d0 ;  /* 0x000099d0000d7802 */ /* 0x000fce0000000f00 */
[----:B------:R-:W-:Y:S05]  /*99c0*/  CALL.REL.NOINC `($__internal_75_$__cuda_sm20_rem_s64) ;  /* 0x000001f800047944 */ /* 0x000fea0003c00000 */
[----:B------:R-:W-:Y:S02]  /*99d0*/  IMAD.MOV.U32 R4, RZ, RZ, R0 ;  /* 0x000000ffff047224 */ /* 0x000fe400078e0000 */
[----:B------:R-:W-:-:S07]  /*99e0*/  IMAD.MOV.U32 R5, RZ, RZ, R7 ;  /* 0x000000ffff057224 */ /* 0x000fce00078e0007 */
.L_x_32936:
[----:B------:R-:W-:Y:S05]  /*99f0*/  BSYNC.RECONVERGENT B0 ;  /* 0x0000000000007941 */ /* 0x000fea0003800200 */
.L_x_32934:
[----:B------:R-:W0:Y:S02]  /*9a00*/  LDC.64 R6, c[0x0][R3+0x798] ;  /* 0x0001e60003067b82 */ /* 0x000e240000000a00 */
[----:B0-----:R-:W-:Y:S02]  /*9a10*/  IMAD R5, R5, R6, RZ ;  /* 0x0000000605057224 */ /* 0x001fe400078e02ff */
[----:B------:R-:W-:-:S04]  /*9a20*/  IMAD.WIDE.U32 R28, R6, R4, R28 ;  /* 0x00000004061c7225 */ /* 0x000fc800078e001c */
[----:B------:R-:W-:-:S04]  /*9a30*/  IMAD R5, R7, R4, R5 ;  /* 0x0000000407057224 */ /* 0x000fc800078e0205 */
[----:B------:R-:W-:-:S07]  /*9a40*/  IMAD.IADD R29, R29, 0x1, R5 ;  /* 0x000000011d1d7824 */ /* 0x000fce00078e0205 */
.L_x_32886:
        /* <DEDUP_REMOVED lines=17> */
.L_x_32941:
        /* <DEDUP_REMOVED lines=22> */
.L_x_32940:
[----:B------:R-:W-:Y:S05]  /*9cc0*/  BSYNC.RECONVERGENT B8 ;  /* 0x0000000000087941 */ /* 0x000fea0003800200 */
.L_x_32939:
[----:B------:R-:W-:-:S04]  /*9cd0*/  IADD3 R16, P0, PT, R16, 0x8, RZ ;  /* 0x0000000810107810 */ /* 0x000fc80007f1e0ff */
[----:B------:R-:W-:Y:S02]  /*9ce0*/  IADD3.X R17, PT, PT, RZ, R17, RZ, P0, !PT ;  /* 0x00000011ff117210 */ /* 0x000fe400007fe4ff */
[----:B------:R-:W-:-:S04]  /*9cf0*/  ISETP.GE.U32.AND P0, PT, R16, R25, PT ;  /* 0x000000191000720c */ /* 0x000fc80003f06070 */
[----:B------:R-:W-:-:S13]  /*9d00*/  ISETP.GE.U32.AND.EX P0, PT, R17, R24, PT, P0 ;  /* 0x000000181100720c */ /* 0x000fda0003f06100 */
[----:B------:R-:W-:Y:S05]  /*9d10*/  @!P0 BRA `(.L_x_32941) ;  /* 0xfffffffc00908947 */ /* 0x000fea000383ffff */
.L_x_32938:
[----:B------:R-:W-:Y:S05]  /*9d20*/  BSYNC.RECONVERGENT B7 ;  /* 0x0000000000077941 */ /* 0x000fea0003800200 */
.L_x_32937:
        /* <DEDUP_REMOVED lines=16> */
.L_x_32945:
[----:B------:R0:W-:Y:S01]  /*9e30*/  STG.E.U8 desc[UR36][R2.64], RZ ;  /* 0x000000ff02007986 */ /* 0x0001e2000c101124 */
[----:B------:R-:W-:Y:S05]  /*9e40*/  BRA `(.L_x_32947) ;  /* 0x0000000400907947 */ /* 0x000fea0003800000 */
.L_x_32944:
        /* <DEDUP_REMOVED lines=8> */
.L_x_32949:
[----:B------:R0:W-:Y:S01]  /*9ed0*/  STG.E desc[UR36][R2.64], RZ ;  /* 0x000000ff02007986 */ /* 0x0001e2000c101924 */
[----:B------:R-:W-:Y:S05]  /*9ee0*/  BRA `(.L_x_32947) ;  /* 0x0000000400687947 */ /* 0x000fea0003800000 */
.L_x_32948:
[----:B------:R0:W-:Y:S01]  /*9ef0*/  STG.E.U16 desc[UR36][R2.64], RZ ;  /* 0x000000ff02007986 */ /* 0x0001e2000c101524 */
[----:B------:R-:W-:Y:S05]  /*9f00*/  BRA `(.L_x_32947) ;  /* 0x0000000400607947 */ /* 0x000fea0003800000 */
.L_x_32943:
        /* <DEDUP_REMOVED lines=8> */
.L_x_32951:
[----:B------:R1:W-:Y:S01]  /*9f90*/  STG.E.U16 desc[UR36][R2.64], RZ ;  /* 0x000000ff02007986 */ /* 0x0003e2000c101524 */
[----:B------:R-:W-:Y:S05]  /*9fa0*/  BRA `(.L_x_32947) ;  /* 0x0000000400387947 */ /* 0x000fea0003800000 */
.L_x_32950:
        /* <DEDUP_REMOVED lines=8> */
.L_x_32953:
[----:B------:R4:W-:Y:S01]  /*a030*/  STG.E desc[UR36][R2.64], RZ ;  /* 0x000000ff02007986 */ /* 0x0009e2000c101924 */
[----:B------:R-:W-:Y:S05]  /*a040*/  BRA `(.L_x_32947) ;  /* 0x0000000400107947 */ /* 0x000fea0003800000 */
.L_x_32952:
[----:B------:R2:W-:Y:S01]  /*a050*/  STG.E.64 desc[UR36][R2.64], RZ ;  /* 0x000000ff02007986 */ /* 0x0005e2000c101b24 */
[----:B------:R-:W-:Y:S05]  /*a060*/  BRA `(.L_x_32947) ;  /* 0x0000000400087947 */ /* 0x000fea0003800000 */
.L_x_32942:
        /* <DEDUP_REMOVED lines=10> */
.L_x_32956:
[----:B------:R0:W-:Y:S01]  /*a110*/  STG.E.128 desc[UR36][R2.64], RZ ;  /* 0x000000ff02007986 */ /* 0x0001e2000c101d24 */
[----:B------:R-:W-:Y:S05]  /*a120*/  BRA `(.L_x_32947) ;  /* 0x0000000000d87947 */ /* 0x000fea0003800000 */
.L_x_32955:
        /* <DEDUP_REMOVED lines=8> */
.L_x_32958:
[----:B------:R0:W-:Y:S01]  /*a1b0*/  STG.E.U8 desc[UR36][R2.64], RZ ;  /* 0x000000ff02007986 */ /* 0x0001e2000c101124 */
[----:B------:R-:W-:Y:S05]  /*a1c0*/  BRA `(.L_x_32947) ;  /* 0x0000000000b07947 */ /* 0x000fea0003800000 */
.L_x_32957:
[----:B------:R0:W-:Y:S01]  /*a1d0*/  STG.E.U16 desc[UR36][R2.64], RZ ;  /* 0x000000ff02007986 */ /* 0x0001e2000c101524 */
[----:B------:R-:W-:Y:S05]  /*a1e0*/  BRA `(.L_x_32947) ;  /* 0x0000000000a87947 */ /* 0x000fea0003800000 */
.L_x_32954:
        /* <DEDUP_REMOVED lines=10> */
.L_x_32961:
[----:B------:R0:W-:Y:S01]  /*a290*/  STG.E.U8 desc[UR36][R2.64], RZ ;  /* 0x000000ff02007986 */ /* 0x0001e2000c101124 */
[----:B------:R-:W-:Y:S05]  /*a2a0*/  BRA `(.L_x_32947) ;  /* 0x0000000000787947 */ /* 0x000fea0003800000 */
.L_x_32960:
[----:B------:R0:W-:Y:S01]  /*a2b0*/  STG.E.U8 desc[UR36][R2.64], RZ ;  /* 0x000000ff02007986 */ /* 0x0001e2000c101124 */
[----:B------:R-:W-:Y:S05]  /*a2c0*/  BRA `(.L_x_32947) ;  /* 0x0000000000707947 */ /* 0x000fea0003800000 */
.L_x_32959:
[----:B------:R-:W-:-:S13]  /*a2d0*/  ISETP.NE.AND P0, PT, R0, 0x1c, PT ;  /* 0x0000001c0000780c */ /* 0x000fda0003f05270 */
[----:B------:R-:W-:Y:S05]  /*a2e0*/  @!P0 BRA `(.L_x_32962) ;  /* 0x0000000000648947 */ /* 0x000fea0003800000 */
[----:B------:R-:W-:-:S13]  /*a2f0*/  ISETP.NE.AND P0, PT, R0, 0x1d, PT ;  /* 0x0000001d0000780c */ /* 0x000fda0003f05270 */
[----:B------:R-:W-:Y:S05]  /*a300*/  @!P0 BRA `(.L_x_32963) ;  /* 0x0000000000548947 */ /* 0x000fea0003800000 */
[----:B------:R-:W-:-:S13]  /*a310*/  ISETP.NE.AND P0, PT, R0, 0x2c, PT ;  /* 0x0000002c0000780c */ /* 0x000fda0003f05270 */
[----:B------:R-:W-:Y:S05]  /*a320*/  @!P0 BRA `(.L_x_32964) ;  /* 0x0000000000448947 */ /* 0x000fea0003800000 */
.L_x_32946:
        /* <DEDUP_REMOVED lines=16> */
.L_x_32965:
[----:B------:R-:W-:Y:S05]  /*a430*/  BRA `(.L_x_32947) ;  /* 0x0000000000147947 */ /* 0x000fea0003800000 */
.L_x_32964:
[----:B------:R0:W-:Y:S01]  /*a440*/  STG.E.U8 desc[UR36][R2.64], RZ ;  /* 0x000000ff02007986 */ /* 0x0001e2000c101124 */
[----:B------:R-:W-:Y:S05]  /*a450*/  BRA `(.L_x_32947) ;  /* 0x00000000000c7947 */ /* 0x000fea0003800000 */
.L_x_32963:
[----:B------:R0:W-:Y:S01]  /*a460*/  STG.E.64 desc[UR36][R2.64], RZ ;  /* 0x000000ff02007986 */ /* 0x0001e2000c101b24 */
[----:B------:R-:W-:Y:S05]  /*a470*/  BRA `(.L_x_32947) ;  /* 0x0000000000047947 */ /* 0x000fea0003800000 */
.L_x_32962:
[----:B------:R0:W-:Y:S02]  /*a480*/  STG.E desc[UR36][R2.64], RZ ;  /* 0x000000ff02007986 */ /* 0x0001e4000c101924 */
.L_x_32947:
[----:B------:R-:W-:-:S07]  /*a490*/  VIADD R36, R36, 0x80 ;  /* 0x0000008024247836 */ /* 0x000fce0000000000 */
.L_x_32708:
[----:B------:R-:W-:Y:S05]  /*a4a0*/  BSYNC.RECONVERGENT B6 ;  /* 0x0000000000067941 */ /* 0x000fea0003800200 */
.L_x_32707:
        /* <DEDUP_REMOVED lines=436> */
.L_x_32968:
        /* <DEDUP_REMOVED lines=17> */
.L_x_32972:
[----:B------:R0:W5:Y:S01]  /*c100*/  LDG.E.U8 R26, desc[UR36][R4.64] ;  /* 0x00000024041a7981 */ /* 0x000162000c1e1100 */
[----:B------:R-:W-:Y:S01]  /*c110*/  MOV R27, RZ ;  /* 0x000000ff001b7202 */ /* 0x000fe20000000f00 */
[----:B------:R-:W-:Y:S06]  /*c120*/  BRA `(.L_x_32974) ;  /* 0x0000000c00447947 */ /* 0x000fec0003800000 */
.L_x_32971:
        /* <DEDUP_REMOVED lines=8> */
.L_x_32976:
[----:B------:R-:W2:Y:S02]  /*c1b0*/  LDG.E R26, desc[UR36][R4.64] ;  /* 0x00000024041a7981 */ /* 0x000ea4000c1e1900 */
[----:B--2---:R-:W-:Y:S01]  /*c1c0*/  SHF.R.S32.HI R27, RZ, 0x1f, R26 ;  /* 0x0000001fff1b7819 */ /* 0x004fe2000001141a */
[----:B------:R-:W-:Y:S06]  /*c1d0*/  BRA `(.L_x_32974) ;  /* 0x0000000c00187947 */ /* 0x000fec0003800000 */
.L_x_32975:
[----:B------:R-:W2:Y:S02]  /*c1e0*/  LDG.E.S16 R26, desc[UR36][R4.64] ;  /* 0x00000024041a7981 */ /* 0x000ea4000c1e1700 */
[----:B--2---:R-:W-:Y:S01]  /*c1f0*/  SHF.R.S32.HI R27, RZ, 0x1f, R26 ;  /* 0x0000001fff1b7819 */ /* 0x004fe2000001141a */
[----:B------:R-:W-:Y:S06]  /*c200*/  BRA `(.L_x_32974) ;  /* 0x0000000c000c7947 */ /* 0x000fec0003800000 */
.L_x_32970:
        /* <DEDUP_REMOVED lines=9> */
.L_x_32978:
[----:B------:R-:W2:Y:S02]  /*c2a0*/  LDG.E.U16 R4, desc[UR36][R4.64] ;  /* 0x0000002404047981 */ /* 0x000ea4000c1e1500 */
[----:B--2---:R-:W-:-:S06]  /*c2b0*/  HADD2.F32 R26, -RZ, R4.H0_H0 ;  /* 0x20000004ff1a7230 */ /* 0x004fcc0000004100 */
[----:B------:R-:W0:Y:S01]  /*c2c0*/  F2I.S64.TRUNC R26, R26 ;  /* 0x0000001a001a7311 */ /* 0x000e22000020d900 */
[----:B------:R-:W-:Y:S05]  /*c2d0*/  BRA `(.L_x_32974) ;  /* 0x0000000800d87947 */ /* 0x000fea0003800000 */
.L_x_32977:
        /* <DEDUP_REMOVED lines=9> */
.L_x_32980:
[----:B------:R-:W2:Y:S02]  /*c370*/  LDG.E.U16 R4, desc[UR36][R4.64] ;  /* 0x0000002404047981 */ /* 0x000ea4000c1e1500 */
[----:B--2---:R-:W-:-:S06]  /*c380*/  HADD2.F32 R26, -RZ, R4.H0_H0 ;  /* 0x20000004ff1a7230 */ /* 0x004fcc0000004100 */
[----:B------:R-:W4:Y:S01]  /*c390*/  F2I.S64.TRUNC R26, R26 ;  /* 0x0000001a001a7311 */ /* 0x000f22000020d900 */
[----:B------:R-:W-:Y:S05]  /*c3a0*/  BRA `(.L_x_32974) ;  /* 0x0000000800a47947 */ /* 0x000fea0003800000 */
.L_x_32979:
[----:B------:R-:W2:Y:S02]  /*c3b0*/  LDG.E.64 R4, desc[UR36][R4.64] ;  /* 0x0000002404047981 */ /* 0x000ea4000c1e1b00 */
[----:B--2---:R0:W1:Y:S01]  /*c3c0*/  F2I.S64.F64.TRUNC R26, R4 ;  /* 0x00000004001a7311 */ /* 0x004062000030d900 */
[----:B------:R-:W-:Y:S05]  /*c3d0*/  BRA `(.L_x_32974) ;  /* 0x0000000800987947 */ /* 0x000fea0003800000 */
.L_x_32969:
        /* <DEDUP_REMOVED lines=13> */
.L_x_32983:
[----:B------:R-:W2:Y:S02]  /*c4b0*/  LDG.E.64 R4, desc[UR36][R4.64] ;  /* 0x0000002404047981 */ /* 0x000ea4000c1e1b00 */
[----:B--2---:R0:W1:Y:S01]  /*c4c0*/  F2I.S64.F64.TRUNC R26, R4 ;  /* 0x00000004001a7311 */ /* 0x004062000030d900 */
[----:B------:R-:W-:Y:S05]  /*c4d0*/  BRA `(.L_x_32974) ;  /* 0x0000000800587947 */ /* 0x000fea0003800000 */
.L_x_32982:
        /* <DEDUP_REMOVED lines=26> */
.L_x_32985:
        /* <DEDUP_REMOVED lines=14> */
.L_x_32984:
[----:B------:R-:W2:Y:S02]  /*c760*/  LDG.E.U16 R26, desc[UR36][R4.64] ;  /* 0x00000024041a7981 */ /* 0x000ea4000c1e1500 */
[----:B--2---:R-:W-:-:S06]  /*c770*/  IMAD.U32 R26, R26, 0x10000, RZ ;  /* 0x000100001a1a7824 */ /* 0x004fcc00078e00ff */
[----:B------:R-:W0:Y:S01]  /*c780*/  F2I.S64.TRUNC R26, R26 ;  /* 0x0000001a001a7311 */ /* 0x000e22000020d900 */
[----:B------:R-:W-:Y:S05]  /*c790*/  BRA `(.L_x_32974) ;  /* 0x0000000400a87947 */ /* 0x000fea0003800000 */
.L_x_32981:
        /* <DEDUP_REMOVED lines=11> */
.L_x_32988:
        /* <DEDUP_REMOVED lines=21> */
.L_x_32992:
[----:B------:R-:W-:Y:S05]  /*c9a0*/  BSYNC.RECONVERGENT B1 ;  /* 0x0000000000017941 */ /* 0x000fea0003800200 */
.L_x_32991:
[----:B------:R-:W-:Y:S01]  /*c9b0*/  IMAD.SHL.U32 R0, R0, 0x100000, RZ ;  /* 0x0010000000007824 */ /* 0x000fe200078e00ff */
[----:B------:R-:W-:-:S04]  /*c9c0*/  LEA R3, R3, 0x3b800000, 0x17 ;  /* 0x3b80000003037811 */ /* 0x000fc800078eb8ff */
[----:B------:R-:W-:-:S07]  /*c9d0*/  LOP3.LUT R26, R3, R0, R7, 0xfe, !PT ;  /* 0x00000000031a7212 */ /* 0x000fce00078efe07 */
.L_x_32990:
[----:B------:R-:W-:Y:S05]  /*c9e0*/  BSYNC.RECONVERGENT B0 ;  /* 0x0000000000007941 */ /* 0x000fea0003800200 */
.L_x_32989:
[----:B------:R-:W0:Y:S01]  /*c9f0*/  F2I.S64.TRUNC R26, R26 ;  /* 0x0000001a001a7311 */ /* 0x000e22000020d900 */
[----:B------:R-:W-:Y:S05]  /*ca00*/  BRA `(.L_x_32974) ;  /* 0x00000004000c7947 */ /* 0x000fea0003800000 */
.L_x_32987:
        /* <DEDUP_REMOVED lines=21> */
.L_x_32996:
[----:B------:R-:W-:Y:S05]  /*cb60*/  BSYNC.RECONVERGENT B1 ;  /* 0x0000000000017941 */ /* 0x000fea0003800200 */
.L_x_32995:
[----:B------:R-:W-:Y:S01]  /*cb70*/  IMAD.SHL.U32 R0, R0, 0x200000, RZ ;  /* 0x0020000000007824 */ /* 0x000fe200078e00ff */
[----:B------:R-:W-:-:S04]  /*cb80*/  LEA R3, R3, 0x37800000, 0x17 ;  /* 0x3780000003037811 */ /* 0x000fc800078eb8ff */
[----:B------:R-:W-:-:S07]  /*cb90*/  LOP3.LUT R26, R3, R0, R7, 0xfe, !PT ;  /* 0x00000000031a7212 */ /* 0x000fce00078efe07 */
.L_x_32994:
[----:B------:R-:W-:Y:S05]  /*cba0*/  BSYNC.RECONVERGENT B0 ;  /* 0x0000000000007941 */ /* 0x000fea0003800200 */
.L_x_32993:
[----:B------:R-:W0:Y:S01]  /*cbb0*/  F2I.S64.TRUNC R26, R26 ;  /* 0x0000001a001a7311 */ /* 0x000e22000020d900 */
[----:B------:R-:W-:Y:S05]  /*cbc0*/  BRA `(.L_x_32974) ;  /* 0x00000000009c7947 */ /* 0x000fea0003800000 */
.L_x_32986:
        /* <DEDUP_REMOVED lines=14> */
.L_x_33000:
[----:B------:R-:W-:Y:S05]  /*ccb0*/  BSYNC.RECONVERGENT B0 ;  /* 0x0000000000007941 */ /* 0x000fea0003800200 */
.L_x_32999:
[----:B------:R-:W0:Y:S01]  /*ccc0*/  F2I.S64.TRUNC R26, R26 ;  /* 0x0000001a001a7311 */ /* 0x000e22000020d900 */
[----:B------:R-:W-:Y:S05]  /*ccd0*/  BRA `(.L_x_32974) ;  /* 0x0000000000587947 */ /* 0x000fea0003800000 */
.L_x_32973:
        /* <DEDUP_REMOVED lines=16> */
.L_x_33001:
[----:B------:R-:W-:Y:S01]  /*cde0*/  CS2R R26, SRZ ;  /* 0x00000000001a7805 */ /* 0x000fe2000001ff00 */
[----:B------:R-:W-:Y:S06]  /*cdf0*/  BRA `(.L_x_32974) ;  /* 0x0000000000107947 */ /* 0x000fec0003800000 */
.L_x_32998:
[----:B------:R0:W5:Y:S01]  /*ce00*/  LDG.E.64 R26, desc[UR36][R4.64] ;  /* 0x00000024041a7981 */ /* 0x000162000c1e1b00 */
[----:B------:R-:W-:Y:S05]  /*ce10*/  BRA `(.L_x_32974) ;  /* 0x0000000000087947 */ /* 0x000fea0003800000 */
.L_x_32997:
[----:B------:R0:W5:Y:S01]  /*ce20*/  LDG.E R26, desc[UR36][R4.64] ;  /* 0x00000024041a7981 */ /* 0x000162000c1e1900 */
[----:B------:R-:W-:-:S07]  /*ce30*/  IMAD.MOV.U32 R27, RZ, RZ, RZ ;  /* 0x000000ffff1b7224 */ /* 0x000fce00078e00ff */
.L_x_32974:
        /* <DEDUP_REMOVED lines=17> */
.L_x_33005:
[----:B------:R0:W5:Y:S01]  /*cf50*/  LDG.E.U8 R28, desc[UR36][R18.64] ;  /* 0x00000024121c7981 */ /* 0x000162000c1e1100 */
[----:B------:R-:W-:Y:S01]  /*cf60*/  IMAD.MOV.U32 R29, RZ, RZ, RZ ;  /* 0x000000ffff1d7224 */ /* 0x000fe200078e00ff */
[----:B------:R-:W-:Y:S06]  /*cf70*/  BRA `(.L_x_33007) ;  /* 0x0000000c00447947 */ /* 0x000fec0003800000 */
.L_x_33004:
        /* <DEDUP_REMOVED lines=8> */
.L_x_33009:
[----:B------:R-:W2:Y:S02]  /*d000*/  LDG.E R28, desc[UR36][R18.64] ;  /* 0x00000024121c7981 */ /* 0x000ea4000c1e1900 */
[----:B--2---:R-:W-:Y:S01]  /*d010*/  SHF.R.S32.HI R29, RZ, 0x1f, R28 ;  /* 0x0000001fff1d7819 */ /* 0x004fe2000001141c */
[----:B------:R-:W-:Y:S06]  /*d020*/  BRA `(.L_x_33007) ;  /* 0x0000000c00187947 */ /* 0x000fec0003800000 */
.L_x_33008:
[----:B------:R-:W2:Y:S02]  /*d030*/  LDG.E.S16 R28, desc[UR36][R18.64] ;  /* 0x00000024121c7981 */ /* 0x000ea4000c1e1700 */
[----:B--2---:R-:W-:Y:S01]  /*d040*/  SHF.R.S32.HI R29, RZ, 0x1f, R28 ;  /* 0x0000001fff1d7819 */ /* 0x004fe2000001141c */
[----:B------:R-:W-:Y:S06]  /*d050*/  BRA `(.L_x_33007) ;  /* 0x0000000c000c7947 */ /* 0x000fec0003800000 */
.L_x_33003:
        /* <DEDUP_REMOVED lines=9> */
.L_x_33011:
[----:B------:R-:W2:Y:S02]  /*d0f0*/  LDG.E.U16 R18, desc[UR36][R18.64] ;  /* 0x0000002412127981 */ /* 0x000ea4000c1e1500 */
[----:B--2---:R-:W-:-:S06]  /*d100*/  HADD2.F32 R28, -RZ, R18.H0_H0 ;  /* 0x20000012ff1c7230 */ /* 0x004fcc0000004100 */
[----:B------:R-:W0:Y:S01]  /*d110*/  F2I.S64.TRUNC R28, R28 ;  /* 0x0000001c001c7311 */ /* 0x000e22000020d900 */
[----:B------:R-:W-:Y:S05]  /*d120*/  BRA `(.L_x_33007) ;  /* 0x0000000800d87947 */ /* 0x000fea0003800000 */
.L_x_33010:
        /* <DEDUP_REMOVED lines=9> */
.L_x_33013:
[----:B------:R-:W2:Y:S02]  /*d1c0*/  LDG.E.U16 R18, desc[UR36][R18.64] ;  /* 0x0000002412127981 */ /* 0x000ea4000c1e1500 */
[----:B--2---:R-:W-:-:S06]  /*d1d0*/  HADD2.F32 R28, -RZ, R18.H0_H0 ;  /* 0x20000012ff1c7230 */ /* 0x004fcc0000004100 */
[----:B------:R-:W0:Y:S01]  /*d1e0*/  F2I.S64.TRUNC R28, R28 ;  /* 0x0000001c001c7311 */ /* 0x000e22000020d900 */
[----:B------:R-:W-:Y:S05]  /*d1f0*/  BRA `(.L_x_33007) ;  /* 0x0000000800a47947 */ /* 0x000fea0003800000 */
.L_x_33012:
[----:B------:R-:W2:Y:S02]  /*d200*/  LDG.E.64 R18, desc[UR36][R18.64] ;  /* 0x0000002412127981 */ /* 0x000ea4000c1e1b00 */
[----:B--2---:R0:W2:Y:S01]  /*d210*/  F2I.S64.F64.TRUNC R28, R18 ;  /* 0x00000012001c7311 */ /* 0x0040a2000030d900 */
[----:B------:R-:W-:Y:S05]  /*d220*/  BRA `(.L_x_33007) ;  /* 0x0000000800987947 */ /* 0x000fea0003800000 */
.L_x_33002:
        /* <DEDUP_REMOVED lines=13> */
.L_x_33016:
[----:B------:R-:W2:Y:S02]  /*d300*/  LDG.E.64 R18, desc[UR36][R18.64] ;  /* 0x0000002412127981 */ /* 0x000ea4000c1e1b00 */
[----:B--2---:R0:W2:Y:S01]  /*d310*/  F2I.S64.F64.TRUNC R28, R18 ;  /* 0x00000012001c7311 */ /* 0x0040a2000030d900 */
[----:B------:R-:W-:Y:S05]  /*d320*/  BRA `(.L_x_33007) ;  /* 0x0000000800587947 */ /* 0x000fea0003800000 */
.L_x_33015:
        /* <DEDUP_REMOVED lines=26> */
.L_x_33018:
        /* <DEDUP_REMOVED lines=14> */
.L_x_33017:
[----:B------:R-:W2:Y:S02]  /*d5b0*/  LDG.E.U16 R28, desc[UR36][R18.64] ;  /* 0x00000024121c7981 */ /* 0x000ea4000c1e1500 */
[----:B--2---:R-:W-:-:S06]  /*d5c0*/  IMAD.U32 R28, R28, 0x10000, RZ ;  /* 0x000100001c1c7824 */ /* 0x004fcc00078e00ff */
[----:B------:R-:W0:Y:S01]  /*d5d0*/  F2I.S64.TRUNC R28, R28 ;  /* 0x0000001c001c7311 */ /* 0x000e22000020d900 */
[----:B------:R-:W-:Y:S05]  /*d5e0*/  BRA `(.L_x_33007) ;  /* 0x0000000400a87947 */ /* 0x000fea0003800000 */
.L_x_33014:
        /* <DEDUP_REMOVED lines=11> */
.L_x_33021:
        /* <DEDUP_REMOVED lines=21> */
.L_x_33025:
[----:B------:R-:W-:Y:S05]  /*d7f0*/  BSYNC.RECONVERGENT B1 ;  /* 0x0000000000017941 */ /* 0x000fea0003800200 */
.L_x_33024:
[----:B------:R-:W-:Y:S01]  /*d800*/  IMAD.SHL.U32 R0, R0, 0x100000, RZ ;  /* 0x0010000000007824 */ /* 0x000fe200078e00ff */
[----:B------:R-:W-:-:S04]  /*d810*/  LEA R3, R3, 0x3b800000, 0x17 ;  /* 0x3b80000003037811 */ /* 0x000fc800078eb8ff */
[----:B------:R-:W-:-:S07]  /*d820*/  LOP3.LUT R28, R3, R0, R7, 0xfe, !PT ;  /* 0x00000000031c7212 */ /* 0x000fce00078efe07 */
.L_x_33023:
[----:B------:R-:W-:Y:S05]  /*d830*/  BSYNC.RECONVERGENT B0 ;  /* 0x0000000000007941 */ /* 0x000fea0003800200 */
.L_x_33022:
[----:B------:R-:W0:Y:S01]  /*d840*/  F2I.S64.TRUNC R28, R28 ;  /* 0x0000001c001c7311 */ /* 0x000e22000020d900 */
[----:B------:R-:W-:Y:S05]  /*d850*/  BRA `(.L_x_33007) ;  /* 0x00000004000c7947 */ /* 0x000fea0003800000 */
.L_x_33020:
        /* <DEDUP_REMOVED lines=21> */
.L_x_33029:
[----:B------:R-:W-:Y:S05]  /*d9b0*/  BSYNC.RECONVERGENT B1 ;  /* 0x0000000000017941 */ /* 0x000fea0003800200 */
.L_x_33028:
[----:B------:R-:W-:Y:S02]  /*d9c0*/  SHF.L.U32 R0, R0, 0x15, RZ ;  /* 0x0000001500007819 */ /* 0x000fe400000006ff */
[----:B------:R-:W-:-:S04]  /*d9d0*/  LEA R3, R3, 0x37800000, 0x17 ;  /* 0x3780000003037811 */ /* 0x000fc800078eb8ff */
[----:B------:R-:W-:-:S07]  /*d9e0*/  LOP3.LUT R28, R3, R0, R7, 0xfe, !PT ;  /* 0x00000000031c7212 */ /* 0x000fce00078efe07 */
.L_x_33027:
[----:B------:R-:W-:Y:S05]  /*d9f0*/  BSYNC.RECONVERGENT B0 ;  /* 0x0000000000007941 */ /* 0x000fea0003800200 */
.L_x_33026:
[----:B------:R-:W0:Y:S01]  /*da00*/  F2I.S64.TRUNC R28, R28 ;  /* 0x0000001c001c7311 */ /* 0x000e22000020d900 */
[----:B------:R-:W-:Y:S05]  /*da10*/  BRA `(.L_x_33007) ;  /* 0x00000000009c7947 */ /* 0x000fea0003800000 */
.L_x_33019:
        /* <DEDUP_REMOVED lines=14> */
.L_x_33033:
[----:B------:R-:W-:Y:S05]  /*db00*/  BSYNC.RECONVERGENT B0 ;  /* 0x0000000000007941 */ /* 0x000fea0003800200 */
.L_x_33032:
[----:B------:R-:W0:Y:S01]  /*db10*/  F2I.S64.TRUNC R28, R28 ;  /* 0x0000001c001c7311 */ /* 0x000e22000020d900 */
[----:B------:R-:W-:Y:S05]  /*db20*/  BRA `(.L_x_33007) ;  /* 0x0000000000587947 */ /* 0x000fea0003800000 */
.L_x_33006:
        /* <DEDUP_REMOVED lines=16> */
.L_x_33034:
[----:B------:R-:W-:Y:S01]  /*dc30*/  CS2R R28, SRZ ;  /* 0x00000000001c7805 */ /* 0x000fe2000001ff00 */
[----:B------:R-:W-:Y:S06]  /*dc40*/  BRA `(.L_x_33007) ;  /* 0x0000000000107947 */ /* 0x000fec0003800000 */
.L_x_33031:
[----:B------:R0:W5:Y:S01]  /*dc50*/  LDG.E.64 R28, desc[UR36][R18.64] ;  /* 0x00000024121c7981 */ /* 0x000162000c1e1b00 */
[----:B------:R-:W-:Y:S05]  /*dc60*/  BRA `(.L_x_33007) ;  /* 0x0000000000087947 */ /* 0x000fea0003800000 */
.L_x_33030:
[----:B------:R0:W5:Y:S01]  /*dc70*/  LDG.E R28, desc[UR36][R18.64] ;  /* 0x00000024121c7981 */ /* 0x000162000c1e1900 */
[----:B------:R-:W-:-:S07]  /*dc80*/  IMAD.MOV.U32 R29, RZ, RZ, RZ ;  /* 0x000000ffff1d7224 */ /* 0x000fce00078e00ff */
.L_x_33007:
        /* <DEDUP_REMOVED lines=17> */
.L_x_33038:
[----:B------:R0:W5:Y:S01]  /*dda0*/  LDG.E.U8 R18, desc[UR36][R4.64] ;  /* 0x0000002404127981 */ /* 0x000162000c1e1100 */
[----:B------:R-:W-:Y:S01]  /*ddb0*/  MOV R19, RZ ;  /* 0x000000ff00137202 */ /* 0x000fe20000000f00 */
[----:B------:R-:W-:Y:S06]  /*ddc0*/  BRA `(.L_x_33040) ;  /* 0x0000000c00447947 */ /* 0x000fec0003800000 */
.L_x_33037:
        /* <DEDUP_REMOVED lines=8> */
.L_x_33042:
[----:B------:R-:W2:Y:S02]  /*de50*/  LDG.E R18, desc[UR36][R4.64] ;  /* 0x0000002404127981 */ /* 0x000ea4000c1e1900 */
[----:B--2---:R-:W-:Y:S01]  /*de60*/  SHF.R.S32.HI R19, RZ, 0x1f, R18 ;  /* 0x0000001fff137819 */ /* 0x004fe20000011412 */
[----:B------:R-:W-:Y:S06]  /*de70*/  BRA `(.L_x_33040) ;  /* 0x0000000c00187947 */ /* 0x000fec0003800000 */
.L_x_33041:
[----:B------:R-:W2:Y:S02]  /*de80*/  LDG.E.S16 R18, desc[UR36][R4.64] ;  /* 0x0000002404127981 */ /* 0x000ea4000c1e1700 */
[----:B--2---:R-:W-:Y:S01]  /*de90*/  SHF.R.S32.HI R19, RZ, 0x1f, R18 ;  /* 0x0000001fff137819 */ /* 0x004fe20000011412 */
[----:B------:R-:W-:Y:S06]  /*dea0*/  BRA `(.L_x_33040) ;  /* 0x0000000c000c7947 */ /* 0x000fec0003800000 */
.L_x_33036:
        /* <DEDUP_REMOVED lines=9> */
.L_x_33044:
[----:B------:R-:W2:Y:S02]  /*df40*/  LDG.E.U16 R4, desc[UR36][R4.64] ;  /* 0x0000002404047981 */ /* 0x000ea4000c1e1500 */
[----:B--2---:R-:W-:-:S06]  /*df50*/  HADD2.F32 R18, -RZ, R4.H0_H0 ;  /* 0x20000004ff127230 */ /* 0x004fcc0000004100 */
[----:B------:R-:W0:Y:S01]  /*df60*/  F2I.S64.TRUNC R18, R18 ;  /* 0x0000001200127311 */ /* 0x000e22000020d900 */
[----:B------:R-:W-:Y:S05]  /*df70*/  BRA `(.L_x_33040) ;  /* 0x0000000800d87947 */ /* 0x000fea0003800000 */
.L_x_33043:
        /* <DEDUP_REMOVED lines=9> */
.L_x_33046:
[----:B------:R-:W2:Y:S02]  /*e010*/  LDG.E.U16 R4, desc[UR36][R4.64] ;  /* 0x0000002404047981 */ /* 0x000ea4000c1e1500 */
[----:B--2---:R-:W-:-:S06]  /*e020*/  HADD2.F32 R18, -RZ, R4.H0_H0 ;  /* 0x20000004ff127230 */ /* 0x004fcc0000004100 */
[----:B------:R-:W0:Y:S01]  /*e030*/  F2I.S64.TRUNC R18, R18 ;  /* 0x0000001200127311 */ /* 0x000e22000020d900 */
[----:B------:R-:W-:Y:S05]  /*e040*/  BRA `(.L_x_33040) ;  /* 0x0000000800a47947 */ /* 0x000fea0003800000 */
.L_x_33045:
[----:B------:R-:W2:Y:S02]  /*e050*/  LDG.E.64 R4, desc[UR36][R4.64] ;  /* 0x0000002404047981 */ /* 0x000ea4000c1e1b00 */
[----:B--2---:R0:W1:Y:S01]  /*e060*/  F2I.S64.F64.TRUNC R18, R4 ;  /* 0x0000000400127311 */ /* 0x004062000030d900 */
[----:B------:R-:W-:Y:S05]  /*e070*/  BRA `(.L_x_33040) ;  /* 0x0000000800987947 */ /* 0x000fea0003800000 */
.L_x_33035:
        /* <DEDUP_REMOVED lines=13> */
.L_x_33049:
[----:B------:R-:W2:Y:S02]  /*e150*/  LDG.E.64 R4, desc[UR36][R4.64] ;  /* 0x0000002404047981 */ /* 0x000ea4000c1e1b00 */
[----:B--2---:R0:W1:Y:S01]  /*e160*/  F2I.S64.F64.TRUNC R18, R4 ;  /* 0x0000000400127311 */ /* 0x004062000030d900 */
[----:B------:R-:W-:Y:S05]  /*e170*/  BRA `(.L_x_33040) ;  /* 0x0000000800587947 */ /* 0x000fea0003800000 */
.L_x_33048:
        /* <DEDUP_REMOVED lines=26> */
.L_x_33051:
        /* <DEDUP_REMOVED lines=14> */
.L_x_33050:
[----:B------:R-:W2:Y:S02]  /*e400*/  LDG.E.U16 R18, desc[UR36][R4.64] ;  /* 0x0000002404127981 */ /* 0x000ea4000c1e1500 */
[----:B--2---:R-:W-:-:S06]  /*e410*/  SHF.L.U32 R18, R18, 0x10, RZ ;  /* 0x0000001012127819 */ /* 0x004fcc00000006ff */
[----:B------:R-:W0:Y:S01]  /*e420*/  F2I.S64.TRUNC R18, R18 ;  /* 0x0000001200127311 */ /* 0x000e22000020d900 */
[----:B------:R-:W-:Y:S05]  /*e430*/  BRA `(.L_x_33040) ;  /* 0x0000000400a87947 */ /* 0x000fea0003800000 */
.L_x_33047:
        /* <DEDUP_REMOVED lines=11> */
.L_x_33054:
        /* <DEDUP_REMOVED lines=21> */
.L_x_33058:
[----:B------:R-:W-:Y:S05]  /*e640*/  BSYNC.RECONVERGENT B1 ;  /* 0x0000000000017941 */ /* 0x000fea0003800200 */
.L_x_33057:
[----:B------:R-:W-:Y:S02]  /*e650*/  SHF.L.U32 R0, R0, 0x14, RZ ;  /* 0x0000001400007819 */ /* 0x000fe400000006ff */
[----:B------:R-:W-:-:S04]  /*e660*/  LEA R3, R3, 0x3b800000, 0x17 ;  /* 0x3b80000003037811 */ /* 0x000fc800078eb8ff */
[----:B------:R-:W-:-:S07]  /*e670*/  LOP3.LUT R18, R3, R0, R7, 0xfe, !PT ;  /* 0x0000000003127212 */ /* 0x000fce00078efe07 */
.L_x_33056:
[----:B------:R-:W-:Y:S05]  /*e680*/  BSYNC.RECONVERGENT B0 ;  /* 0x0000000000007941 */ /* 0x000fea0003800200 */
.L_x_33055:
[----:B------:R-:W0:Y:S01]  /*e690*/  F2I.S64.TRUNC R18, R18 ;  /* 0x0000001200127311 */ /* 0x000e22000020d900 */
[----:B------:R-:W-:Y:S05]  /*e6a0*/  BRA `(.L_x_33040) ;  /* 0x00000004000c7947 */ /* 0x000fea0003800000 */
.L_x_33053:
        /* <DEDUP_REMOVED lines=21> */
.L_x_33062:
[----:B------:R-:W-:Y:S05]  /*e800*/  BSYNC.RECONVERGENT B1 ;  /* 0x0000000000017941 */ /* 0x000fea0003800200 */
.L_x_33061:
[----:B------:R-:W-:Y:S01]  /*e810*/  IMAD.SHL.U32 R0, R0, 0x200000, RZ ;  /* 0x0020000000007824 */ /* 0x000fe200078e00ff */
[----:B------:R-:W-:-:S04]  /*e820*/  LEA R3, R3, 0x37800000, 0x17 ;  /* 0x3780000003037811 */ /* 0x000fc800078eb8ff */
[----:B------:R-:W-:-:S07]  /*e830*/  LOP3.LUT R18, R3, R0, R7, 0xfe, !PT ;  /* 0x0000000003127212 */ /* 0x000fce00078efe07 */
.L_x_33060:
[----:B------:R-:W-:Y:S05]  /*e840*/  BSYNC.RECONVERGENT B0 ;  /* 0x0000000000007941 */ /* 0x000fea0003800200 */
.L_x_33059:
[----:B------:R-:W0:Y:S01]  /*e850*/  F2I.S64.TRUNC R18, R18 ;  /* 0x0000001200127311 */ /* 0x000e22000020d900 */
[----:B------:R-:W-:Y:S05]  /*e860*/  BRA `(.L_x_33040) ;  /* 0x00000000009c7947 */ /* 0x000fea0003800000 */
.L_x_33052:
        /* <DEDUP_REMOVED lines=14> */
.L_x_33066:
[----:B------:R-:W-:Y:S05]  /*e950*/  BSYNC.RECONVERGENT B0 ;  /* 0x0000000000007941 */ /* 0x000fea0003800200 */
.L_x_33065:
[----:B------:R-:W0:Y:S01]  /*e960*/  F2I.S64.TRUNC R18, R18 ;  /* 0x0000001200127311 */ /* 0x000e22000020d900 */
[----:B------:R-:W-:Y:S05]  /*e970*/  BRA `(.L_x_33040) ;  /* 0x0000000000587947 */ /* 0x000fea0003800000 */
.L_x_33039:
        /* <DEDUP_REMOVED lines=16> */
.L_x_33067:
[----:B------:R-:W-:Y:S01]  /*ea80*/  CS2R R18, SRZ ;  /* 0x0000000000127805 */ /* 0x000fe2000001ff00 */
[----:B------:R-:W-:Y:S06]  /*ea90*/  BRA `(.L_x_33040) ;  /* 0x0000000000107947 */ /* 0x000fec0003800000 */
.L_x_33064:
[----:B------:R0:W5:Y:S01]  /*eaa0*/  LDG.E.64 R18, desc[UR36][R4.64] ;  /* 0x0000002404127981 */ /* 0x000162000c1e1b00 */
[----:B------:R-:W-:Y:S05]  /*eab0*/  BRA `(.L_x_33040) ;  /* 0x0000000000087947 */ /* 0x000fea0003800000 */
.L_x_33063:
[----:B------:R0:W5:Y:S01]  /*eac0*/  LDG.E R18, desc[UR36][R4.64] ;  /* 0x0000002404127981 */ /* 0x000162000c1e1900 */
[----:B------:R-:W-:-:S07]  /*ead0*/  MOV R19, RZ ;  /* 0x000000ff00137202 */ /* 0x000fce0000000f00 */
.L_x_33040:
        /* <DEDUP_REMOVED lines=17> */
.L_x_33071:
[----:B------:R0:W5:Y:S01]  /*ebf0*/  LDG.E.U8 R16, desc[UR36][R4.64] ;  /* 0x0000002404107981 */ /* 0x000162000c1e1100 */
[----:B------:R-:W-:Y:S01]  /*ec00*/  IMAD.MOV.U32 R17, RZ, RZ, RZ ;  /* 0x000000ffff117224 */ /* 0x000fe200078e00ff */
[----:B------:R-:W-:Y:S06]  /*ec10*/  BRA `(.L_x_33073) ;  /* 0x0000000c00447947 */ /* 0x000fec0003800000 */
.L_x_33070:
        /* <DEDUP_REMOVED lines=8> */
.L_x_33075:
[----:B------:R-:W2:Y:S02]  /*eca0*/  LDG.E R16, desc[UR36][R4.64] ;  /* 0x0000002404107981 */ /* 0x000ea4000c1e1900 */
[----:B--2---:R-:W-:Y:S01]  /*ecb0*/  SHF.R.S32.HI R17, RZ, 0x1f, R16 ;  /* 0x0000001fff117819 */ /* 0x004fe20000011410 */
[----:B------:R-:W-:Y:S06]  /*ecc0*/  BRA `(.L_x_33073) ;  /* 0x0000000c00187947 */ /* 0x000fec0003800000 */
.L_x_33074:
[----:B------:R-:W2:Y:S02]  /*ecd0*/  LDG.E.S16 R16, desc[UR36][R4.64] ;  /* 0x0000002404107981 */ /* 0x000ea4000c1e1700 */
[----:B--2---:R-:W-:Y:S01]  /*ece0*/  SHF.R.S32.HI R17, RZ, 0x1f, R16 ;  /* 0x0000001fff117819 */ /* 0x004fe20000011410 */
[----:B------:R-:W-:Y:S06]  /*ecf0*/  BRA `(.L_x_33073) ;  /* 0x0000000c000c7947 */ /* 0x000fec0003800000 */
.L_x_33069:
        /* <DEDUP_REMOVED lines=9> */
.L_x_33077:
[----:B------:R-:W2:Y:S02]  /*ed90*/  LDG.E.U16 R4, desc[UR36][R4.64] ;  /* 0x0000002404047981 */ /* 0x000ea4000c1e1500 */
[----:B--2---:R-:W-:-:S06]  /*eda0*/  HADD2.F32 R16, -RZ, R4.H0_H0 ;  /* 0x20000004ff107230 */ /* 0x004fcc0000004100 */
[----:B------:R-:W0:Y:S01]  /*edb0*/  F2I.S64.TRUNC R16, R16 ;  /* 0x0000001000107311 */ /* 0x000e22000020d900 */
[----:B------:R-:W-:Y:S05]  /*edc0*/  BRA `(.L_x_33073) ;  /* 0x0000000800d87947 */ /* 0x000fea0003800000 */
.L_x_33076:
        /* <DEDUP_REMOVED lines=9> */
.L_x_33079:
[----:B------:R-:W2:Y:S02]  /*ee60*/  LDG.E.U16 R4, desc[UR36][R4.64] ;  /* 0x0000002404047981 */ /* 0x000ea4000c1e1500 */
[----:B--2---:R-:W-:-:S06]  /*ee70*/  HADD2.F32 R16, -RZ, R4.H0_H0 ;  /* 0x20000004ff107230 */ /* 0x004fcc0000004100 */
[----:B------:R-:W0:Y:S01]  /*ee80*/  F2I.S64.TRUNC R16, R16 ;  /* 0x0000001000107311 */ /* 0x000e22000020d900 */
[----:B------:R-:W-:Y:S05]  /*ee90*/  BRA `(.L_x_33073) ;  /* 0x0000000800a47947 */ /* 0x000fea0003800000 */
.L_x_33078:
[----:B------:R-:W2:Y:S02]  /*eea0*/  LDG.E.64 R4, desc[UR36][R4.64] ;  /* 0x0000002404047981 */ /* 0x000ea4000c1e1b00 */
[----:B--2---:R0:W1:Y:S01]  /*eeb0*/  F2I.S64.F64.TRUNC R16, R4 ;  /* 0x0000000400107311 */ /* 0x004062000030d900 */
[----:B------:R-:W-:Y:S05]  /*eec0*/  BRA `(.L_x_33073) ;  /* 0x0000000800987947 */ /* 0x000fea0003800000 */
.L_x_33068:
        /* <DEDUP_REMOVED lines=13> */
.L_x_33082:
[----:B------:R-:W2:Y:S02]  /*efa0*/  LDG.E.64 R4, desc[UR36][R4.64] ;  /* 0x0000002404047981 */ /* 0x000ea4000c1e1b00 */
[----:B--2---:R0:W1:Y:S01]  /*efb0*/  F2I.S64.F64.TRUNC R16, R4 ;  /* 0x0000000400107311 */ /* 0x004062000030d900 */
[----:B------:R-:W-:Y:S05]  /*efc0*/  BRA `(.L_x_33073) ;  /* 0x0000000800587947 */ /* 0x000fea0003800000 */
.L_x_33081:
        /* <DEDUP_REMOVED lines=26> */
.L_x_33084:
        /* <DEDUP_REMOVED lines=14> */
.L_x_33083:
[----:B------:R-:W2:Y:S02]  /*f250*/  LDG.E.U16 R16, desc[UR36][R4.64] ;  /* 0x0000002404107981 */ /* 0x000ea4000c1e1500 */
[----:B--2---:R-:W-:-:S06]  /*f260*/  IMAD.U32 R16, R16, 0x10000, RZ ;  /* 0x0001000010107824 */ /* 0x004fcc00078e00ff */
[----:B------:R-:W0:Y:S01]  /*f270*/  F2I.S64.TRUNC R16, R16 ;  /* 0x0000001000107311 */ /* 0x000e22000020d900 */
[----:B------:R-:W-:Y:S05]  /*f280*/  BRA `(.L_x_33073) ;  /* 0x0000000400a87947 */ /* 0x000fea0003800000 */
.L_x_33080:
        /* <DEDUP_REMOVED lines=11> */
.L_x_33087:
        /* <DEDUP_REMOVED lines=21> */
.L_x_33091:
[----:B------:R-:W-:Y:S05]  /*f490*/  BSYNC.RECONVERGENT B1 ;  /* 0x0000000000017941 */ /* 0x000fea0003800200 */
.L_x_33090:
[----:B------:R-:W-:Y:S01]  /*f4a0*/  IMAD.SHL.U32 R0, R0, 0x100000, RZ ;  /* 0x0010000000007824 */ /* 0x000fe200078e00ff */
[----:B------:R-:W-:-:S04]  /*f4b0*/  LEA R3, R3, 0x3b800000, 0x17 ;  /* 0x3b80000003037811 */ /* 0x000fc800078eb8ff */
[----:B------:R-:W-:-:S07]  /*f4c0*/  LOP3.LUT R16, R3, R0, R7, 0xfe, !PT ;  /* 0x0000000003107212 */ /* 0x000fce00078efe07 */
.L_x_33089:
[----:B------:R-:W-:Y:S05]  /*f4d0*/  BSYNC.RECONVERGENT B0 ;  /* 0x0000000000007941 */ /* 0x000fea0003800200 */
.L_x_33088:
[----:B------:R-:W0:Y:S01]  /*f4e0*/  F2I.S64.TRUNC R16, R16 ;  /* 0x0000001000107311 */ /* 0x000e22000020d900 */
[----:B------:R-:W-:Y:S05]  /*f4f0*/  BRA `(.L_x_33073) ;  /* 0x00000004000c7947 */ /* 0x000fea0003800000 */
.L_x_33086:
        /* <DEDUP_REMOVED lines=21> */
.L_x_33095:
[----:B------:R-:W-:Y:S05]  /*f650*/  BSYNC.RECONVERGENT B1 ;  /* 0x0000000000017941 */ /* 0x000fea0003800200 */
.L_x_33094:
[----:B------:R-:W-:Y:S01]  /*f660*/  IMAD.SHL.U32 R0, R0, 0x200000, RZ ;  /* 0x0020000000007824 */ /* 0x000fe200078e00ff */
[----:B------:R-:W-:-:S04]  /*f670*/  LEA R3, R3, 0x37800000, 0x17 ;  /* 0x3780000003037811 */ /* 0x000fc800078eb8ff */
[----:B------:R-:W-:-:S07]  /*f680*/  LOP3.LUT R16, R3, R0, R7, 0xfe, !PT ;  /* 0x0000000003107212 */ /* 0x000fce00078efe07 */
.L_x_33093:
[----:B------:R-:W-:Y:S05]  /*f690*/  BSYNC.RECONVERGENT B0 ;  /* 0x0000000000007941 */ /* 0x000fea0003800200 */
.L_x_33092:
[----:B------:R-:W0:Y:S01]  /*f6a0*/  F2I.S64.TRUNC R16, R16 ;  /* 0x0000001000107311 */ /* 0x000e22000020d900 */
[----:B------:R-:W-:Y:S05]  /*f6b0*/  BRA `(.L_x_33073) ;  /* 0x00000000009c7947 */ /* 0x000fea0003800000 */
.L_x_33085:
        /* <DEDUP_REMOVED lines=14> */
.L_x_33099:
[----:B------:R-:W-:Y:S05]  /*f7a0*/  BSYNC.RECONVERGENT B0 ;  /* 0x0000000000007941 */ /* 0x000fea0003800200 */
.L_x_33098:
[----:B------:R-:W0:Y:S01]  /*f7b0*/  F2I.S64.TRUNC R16, R16 ;  /* 0x0000001000107311 */ /* 0x000e22000020d900 */
[----:B------:R-:W-:Y:S05]  /*f7c0*/  BRA `(.L_x_33073) ;  /* 0x0000000000587947 */ /* 0x000fea0003800000 */
.L_x_33072:
        /* <DEDUP_REMOVED lines=16> */
.L_x_33100:
[----:B------:R-:W-:Y:S01]  /*f8d0*/  CS2R R16, SRZ ;  /* 0x0000000000107805 */ /* 0x000fe2000001ff00 */
[----:B------:R-:W-:Y:S06]  /*f8e0*/  BRA `(.L_x_33073) ;  /* 0x0000000000107947 */ /* 0x000fec0003800000 */
.L_x_33097:
[----:B------:R0:W5:Y:S01]  /*f8f0*/  LDG.E.64 R16, desc[UR36][R4.64] ;  /* 0x0000002404107981 */ /* 0x000162000c1e1b00 */
[----:B------:R-:W-:Y:S05]  /*f900*/  BRA `(.L_x_33073) ;  /* 0x0000000000087947 */ /* 0x000fea0003800000 */
.L_x_33096:
[----:B------:R0:W5:Y:S01]  /*f910*/  LDG.E R16, desc[UR36][R4.64] ;  /* 0x0000002404107981 */ /* 0x000162000c1e1900 */
[----:B------:R-:W-:-:S07]  /*f920*/  IMAD.MOV.U32 R17, RZ, RZ, RZ ;  /* 0x000000ffff117224 */ /* 0x000fce00078e00ff */
.L_x_33073:
        /* <DEDUP_REMOVED lines=17> */
.L_x_33104:
[----:B------:R0:W5:Y:S01]  /*fa40*/  LDG.E.U8 R24, desc[UR36][R4.64] ;  /* 0x0000002404187981 */ /* 0x000162000c1e1100 */
[----:B------:R-:W-:Y:S01]  /*fa50*/  IMAD.MOV.U32 R25, RZ, RZ, RZ ;  /* 0x000000ffff197224 */ /* 0x000fe200078e00ff */
[----:B------:R-:W-:Y:S06]  /*fa60*/  BRA `(.L_x_33106) ;  /* 0x0000000c00447947 */ /* 0x000fec0003800000 */
.L_x_33103:
        /* <DEDUP_REMOVED lines=8> */
.L_x_33108:
[----:B------:R-:W2:Y:S02]  /*faf0*/  LDG.E R24, desc[UR36][R4.64] ;  /* 0x0000002404187981 */ /* 0x000ea4000c1e1900 */
[----:B--2---:R-:W-:Y:S01]  /*fb00*/  SHF.R.S32.HI R25, RZ, 0x1f, R24 ;  /* 0x0000001fff197819 */ /* 0x004fe20000011418 */
[----:B------:R-:W-:Y:S06]  /*fb10*/  BRA `(.L_x_33106) ;  /* 0x0000000c00187947 */ /* 0x000fec0003800000 */
.L_x_33107:
[----:B------:R-:W2:Y:S02]  /*fb20*/  LDG.E.S16 R24, desc[UR36][R4.64] ;  /* 0x0000002404187981 */ /* 0x000ea4000c1e1700 */
[----:B--2---:R-:W-:Y:S01]  /*fb30*/  SHF.R.S32.HI R25, RZ, 0x1f, R24 ;  /* 0x0000001fff197819 */ /* 0x004fe20000011418 */
[----:B------:R-:W-:Y:S06]  /*fb40*/  BRA `(.L_x_33106) ;  /* 0x0000000c000c7947 */ /* 0x000fec0003800000 */
.L_x_33102:
        /* <DEDUP_REMOVED lines=9> */
.L_x_33110:
[----:B------:R-:W2:Y:S02]  /*fbe0*/  LDG.E.U16 R4, desc[UR36][R4.64] ;  /* 0x0000002404047981 */ /* 0x000ea4000c1e1500 */
[----:B--2---:R-:W-:-:S06]  /*fbf0*/  HADD2.F32 R24, -RZ, R4.H0_H0 ;  /* 0x20000004ff187230 */ /* 0x004fcc0000004100 */
[----:B------:R-:W0:Y:S01]  /*fc00*/  F2I.S64.TRUNC R24, R24 ;  /* 0x0000001800187311 */ /* 0x000e22000020d900 */
[----:B------:R-:W-:Y:S05]  /*fc10*/  BRA `(.L_x_33106) ;  /* 0x0000000800d87947 */ /* 0x000fea0003800000 */
.L_x_33109:
        /* <DEDUP_REMOVED lines=9> */
.L_x_33112:
[----:B------:R-:W2:Y:S02]  /*fcb0*/  LDG.E.U16 R4, desc[UR36][R4.64] ;  /* 0x0000002404047981 */ /* 0x000ea4000c1e1500 */
[----:B--2---:R-:W-:-:S06]  /*fcc0*/  HADD2.F32 R24, -RZ, R4.H0_H0 ;  /* 0x20000004ff187230 */ /* 0x004fcc0000004100 */
[----:B------:R-:W0:Y:S01]  /*fcd0*/  F2I.S64.TRUNC R24, R24 ;  /* 0x0000001800187311 */ /* 0x000e22000020d900 */
[----:B------:R-:W-:Y:S05]  /*fce0*/  BRA `(.L_x_33106) ;  /* 0x0000000800a47947 */ /* 0x000fea0003800000 */
.L_x_33111:
[----:B------:R-:W2:Y:S02]  /*fcf0*/  LDG.E.64 R4, desc[UR36][R4.64] ;  /* 0x0000002404047981 */ /* 0x000ea4000c1e1b00 */
[----:B--2---:R0:W1:Y:S01]  /*fd00*/  F2I.S64.F64.TRUNC R24, R4 ;  /* 0x0000000400187311 */ /* 0x004062000030d900 */
[----:B------:R-:W-:Y:S05]  /*fd10*/  BRA `(.L_x_33106) ;  /* 0x0000000800987947 */ /* 0x000fea0003800000 */
.L_x_33101:
        /* <DEDUP_REMOVED lines=13> */
.L_x_33115:
[----:B------:R-:W2:Y:S02]  /*fdf0*/  LDG.E.64 R4, desc[UR36][R4.64] ;  /* 0x0000002404047981 */ /* 0x000ea4000c1e1b00 */
[----:B--2---:R0:W1:Y:S01]  /*fe00*/  F2I.S64.F64.TRUNC R24, R4 ;  /* 0x0000000400187311 */ /* 0x004062000030d900 */
[----:B------:R-:W-:Y:S05]  /*fe10*/  BRA `(.L_x_33106) ;  /* 0x0000000800587947 */ /* 0x000fea0003800000 */
.L_x_33114:
        /* <DEDUP_REMOVED lines=26> */
.L_x_33117:
        /* <DEDUP_REMOVED lines=14> */
.L_x_33116:
[----:B------:R-:W2:Y:S02]  /*100a0*/  LDG.E.U16 R24, desc[UR36][R4.64] ;  /* 0x0000002404187981 */ /* 0x000ea4000c1e1500 */
[----:B--2---:R-:W-:-:S06]  /*100b0*/  IMAD.U32 R24, R24, 0x10000, RZ ;  /* 0x0001000018187824 */ /* 0x004fcc00078e00ff */
[----:B------:R-:W0:Y:S01]  /*100c0*/  F2I.S64.TRUNC R24, R24 ;  /* 0x0000001800187311 */ /* 0x000e22000020d900 */
[----:B------:R-:W-:Y:S05]  /*100d0*/  BRA `(.L_x_33106) ;  /* 0x0000000400a87947 */ /* 0x000fea0003800000 */
.L_x_33113:
        /* <DEDUP_REMOVED lines=11> */
.L_x_33120:
        /* <DEDUP_REMOVED lines=21> */
.L_x_33124:
[----:B------:R-:W-:Y:S05]  /*102e0*/  BSYNC.RECONVERGENT B1 ;  /* 0x0000000000017941 */ /* 0x000fea0003800200 */
.L_x_33123:
[----:B------:R-:W-:Y:S01]  /*102f0*/  IMAD.SHL.U32 R0, R0, 0x100000, RZ ;  /* 0x0010000000007824 */ /* 0x000fe200078e00ff */
[----:B------:R-:W-:-:S04]  /*10300*/  LEA R3, R3, 0x3b800000, 0x17 ;  /* 0x3b80000003037811 */ /* 0x000fc800078eb8ff */
[----:B------:R-:W-:-:S07]  /*10310*/  LOP3.LUT R24, R3, R0, R7, 0xfe, !PT ;  /* 0x0000000003187212 */ /* 0x000fce00078efe07 */
.L_x_33122:
[----:B------:R-:W-:Y:S05]  /*10320*/  BSYNC.RECONVERGENT B0 ;  /* 0x0000000000007941 */ /* 0x000fea0003800200 */
.L_x_33121:
[----:B------:R-:W1:Y:S01]  /*10330*/  F2I.S64.TRUNC R24, R24 ;  /* 0x0000001800187311 */ /* 0x000e62000020d900 */
[----:B------:R-:W-:Y:S05]  /*10340*/  BRA `(.L_x_33106) ;  /* 0x00000004000c7947 */ /* 0x000fea0003800000 */
.L_x_33119:
        /* <DEDUP_REMOVED lines=21> */
.L_x_33128:
[----:B------:R-:W-:Y:S05]  /*104a0*/  BSYNC.RECONVERGENT B1 ;  /* 0x0000000000017941 */ /* 0x000fea0003800200 */
.L_x_33127:
[----:B------:R-:W-:Y:S02]  /*104b0*/  SHF.L.U32 R0, R0, 0x15, RZ ;  /* 0x0000001500007819 */ /* 0x000fe400000006ff */
[----:B------:R-:W-:-:S04]  /*104c0*/  LEA R3, R3, 0x37800000, 0x17 ;  /* 0x3780000003037811 */ /* 0x000fc800078eb8ff */
[----:B------:R-:W-:-:S07]  /*104d0*/  LOP3.LUT R24, R3, R0, R7, 0xfe, !PT ;  /* 0x0000000003187212 */ /* 0x000fce00078efe07 */
.L_x_33126:
[----:B------:R-:W-:Y:S05]  /*104e0*/  BSYNC.RECONVERGENT B0 ;  /* 0x0000000000007941 */ /* 0x000fea0003800200 */
.L_x_33125:
[----:B------:R-:W0:Y:S01]  /*104f0*/  F2I.S64.TRUNC R24, R24 ;  /* 0x0000001800187311 */ /* 0x000e22000020d900 */
[----:B------:R-:W-:Y:S05]  /*10500*/  BRA `(.L_x_33106) ;  /* 0x00000000009c7947 */ /* 0x000fea0003800000 */
.L_x_33118:
        /* <DEDUP_REMOVED lines=14> */
.L_x_33132:
[----:B------:R-:W-:Y:S05]  /*105f0*/  BSYNC.RECONVERGENT B0 ;  /* 0x0000000000007941 */ /* 0x000fea0003800200 */
.L_x_33131:
[----:B------:R-:W0:Y:S01]  /*10600*/  F2I.S64.TRUNC R24, R24 ;  /* 0x0000001800187311 */ /* 0x000e22000020d900 */
[----:B------:R-:W-:Y:S05]  /*10610*/  BRA `(.L_x_33106) ;  /* 0x0000000000587947 */ /* 0x000fea0003800000 */
.L_x_33105:
        /* <DEDUP_REMOVED lines=16> */
.L_x_33133:
[----:B------:R-:W-:Y:S01]  /*10720*/  CS2R R24, SRZ ;  /* 0x0000000000187805 */ /* 0x000fe2000001ff00 */
[----:B------:R-:W-:Y:S06]  /*10730*/  BRA `(.L_x_33106) ;  /* 0x0000000000107947 */ /* 0x000fec0003800000 */
.L_x_33130:
[----:B------:R0:W5:Y:S01]  /*10740*/  LDG.E.64 R24, desc[UR36][R4.64] ;  /* 0x0000002404187981 */ /* 0x000162000c1e1b00 */
[----:B------:R-:W-:Y:S05]  /*10750*/  BRA `(.L_x_33106) ;  /* 0x0000000000087947 */ /* 0x000fea0003800000 */
.L_x_33129:
[----:B------:R0:W5:Y:S01]  /*10760*/  LDG.E R24, desc[UR36][R4.64] ;  /* 0x0000002404187981 */ /* 0x000162000c1e1900 */
[----:B------:R-:W-:-:S07]  /*10770*/  IMAD.MOV.U32 R25, RZ, RZ, RZ ;  /* 0x000000ffff197224 */ /* 0x000fce00078e00ff */
.L_x_33106:
        /* <DEDUP_REMOVED lines=21> */
.L_x_33135:
[----:B------:R-:W-:Y:S05]  /*108d0*/  BSYNC.RECONVERGENT B7 ;  /* 0x0000000000077941 */ /* 0x000fea0003800200 */
.L_x_33134:
        /* <DEDUP_REMOVED lines=21> */
.L_x_33137:
[----:B------:R-:W-:Y:S05]  /*10a30*/  BSYNC.RECONVERGENT B7 ;  /* 0x0000000000077941 */ /* 0x000fea0003800200 */
.L_x_33136:
        /* <DEDUP_REMOVED lines=25> */
.L_x_33139:
[----:B------:R-:W-:Y:S05]  /*10bd0*/  BSYNC.RECONVERGENT B7 ;  /* 0x0000000000077941 */ /* 0x000fea0003800200 */
.L_x_33138:
        /* <DEDUP_REMOVED lines=21> */
.L_x_33167:
        /* <DEDUP_REMOVED lines=28> */
.L_x_33144:
[----:B------:R-:W-:Y:S01]  /*10ef0*/  IMAD.MOV.U32 R8, RZ, RZ, R35 ;  /* 0x000000ffff087224 */ /* 0x000fe200078e0023 */
[----:B------:R-:W-:Y:S01]  /*10f00*/  MOV R5, R34 ;  /* 0x0000002200057202 */ /* 0x000fe20000000f00 */
[----:B------:R-:W-:Y:S01]  /*10f10*/  IMAD.MOV.U32 R4, RZ, RZ, R14 ;  /* 0x000000ffff047224 */ /* 0x000fe200078e000e */
[----:B------:R-:W-:Y:S01]  /*10f20*/  MOV R0, 0x10f50 ;  /* 0x00010f5000007802 */ /* 0x000fe20000000f00 */
[----:B------:R-:W-:-:S07]  /*10f30*/  IMAD.MOV.U32 R3, RZ, RZ, R15 ;  /* 0x000000ffff037224 */ /* 0x000fce00078e000f */
[----:B------:R-:W-:Y:S05]  /*10f40*/  CALL.REL.NOINC `($__internal_74_$__cuda_sm20_div_s64) ;  /* 0x0000017c00547944 */ /* 0x000fea0003c00000 */
[----:B------:R-:W-:Y:S01]  /*10f50*/  MOV R24, R6 ;  /* 0x0000000600187202 */ /* 0x000fe20000000f00 */
[----:B------:R-:W-:-:S07]  /*10f60*/  IMAD.MOV.U32 R25, RZ, RZ, R7 ;  /* 0x000000ffff197224 */ /* 0x000fce00078e0007 */
.L_x_33145:
[----:B------:R-:W-:Y:S05]  /*10f70*/  BSYNC.RECONVERGENT B1 ;  /* 0x0000000000017941 */ /* 0x000fea0003800200 */
.L_x_33143:
        /* <DEDUP_REMOVED lines=41> */
.L_x_33147:
        /* <DEDUP_REMOVED lines=8> */
.L_x_33148:
[----:B------:R-:W-:Y:S05]  /*11290*/  BSYNC.RECONVERGENT B1 ;  /* 0x0000000000017941 */ /* 0x000fea0003800200 */
.L_x_33146:
        /* <DEDUP_REMOVED lines=42> */
.L_x_33150:
        /* <DEDUP_REMOVED lines=8> */
.L_x_33151:
[----:B------:R-:W-:Y:S05]  /*115c0*/  BSYNC.RECONVERGENT B1 ;  /* 0x0000000000017941 */ /* 0x000fea0003800200 */
.L_x_33149:
        /* <DEDUP_REMOVED lines=41> */
.L_x_33153:
[----:B------:R-:W-:Y:S01]  /*11860*/  MOV R8, R24 ;  /* 0x0000001800087202 */ /* 0x000fe20000000f00 */
[----:B------:R-:W-:Y:S01]  /*11870*/  IMAD.MOV.U32 R5, RZ, RZ, R25 ;  /* 0x000000ffff057224 */ /* 0x000fe200078e0019 */
[----:B------:R-:W-:Y:S01]  /*11880*/  MOV R3, R27 ;  /* 0x0000001b00037202 */ /* 0x000fe20000000f00 */
[----:B------:R-:W-:Y:S01]  /*11890*/  IMAD.MOV.U32 R4, RZ, RZ, R26 ;  /* 0x000000ffff047224 */ /* 0x000fe200078e001a */
[----:B------:R-:W-:-:S07]  /*118a0*/  MOV R0, 0x118c0 ;  /* 0x000118c000007802 */ /* 0x000fce0000000f00 */
[----:B------:R-:W-:Y:S05]  /*118b0*/  CALL.REL.NOINC `($__internal_74_$__cuda_sm20_div_s64) ;  /* 0x0000017000f87944 */ /* 0x000fea0003c00000 */
[----:B------:R-:W-:Y:S02]  /*118c0*/  IMAD.MOV.U32 R14, RZ, RZ, R6 ;  /* 0x000000ffff0e7224 */ /* 0x000fe400078e0006 */
[----:B------:R-:W-:-:S07]  /*118d0*/  IMAD.MOV.U32 R15, RZ, RZ, R7 ;  /* 0x000000ffff0f7224 */ /* 0x000fce00078e0007 */
.L_x_33154:
[----:B------:R-:W-:Y:S05]  /*118e0*/  BSYNC.RECONVERGENT B1 ;  /* 0x0000000000017941 */ /* 0x000fea0003800200 */
.L_x_33152:
        /* <DEDUP_REMOVED lines=42> */
.L_x_33156:
        /* <DEDUP_REMOVED lines=8> */
.L_x_33157:
[----:B------:R-:W-:Y:S05]  /*11c10*/  BSYNC.RECONVERGENT B1 ;  /* 0x0000000000017941 */ /* 0x000fea0003800200 */
.L_x_33155:
        /* <DEDUP_REMOVED lines=42> */
.L_x_33159:
        /* <DEDUP_REMOVED lines=8> */
.L_x_33160:
[----:B------:R-:W-:Y:S05]  /*11f40*/  BSYNC.RECONVERGENT B1 ;  /* 0x0000000000017941 */ /* 0x000fea0003800200 */
.L_x_33158:
        /* <DEDUP_REMOVED lines=43> */
.L_x_33162:
        /* <DEDUP_REMOVED lines=8> */
.L_x_33163:
[----:B------:R-:W-:Y:S05]  /*12280*/  BSYNC.RECONVERGENT B1 ;  /* 0x0000000000017941 */ /* 0x000fea0003800200 */
.L_x_33161:
        /* <DEDUP_REMOVED lines=43> */
.L_x_33165:
        /* <DEDUP_REMOVED lines=8> */
.L_x_33166:
[----:B------:R-:W-:Y:S05]  /*125c0*/  BSYNC.RECONVERGENT B1 ;  /* 0x0000000000017941 */ /* 0x000fea0003800200 */
.L_x_33164:
        /* <DEDUP_REMOVED lines=19> */
.L_x_33142:
[----:B------:R-:W-:-:S07]  /*12700*/  VIADD R32, R32, 0x3 ;  /* 0x0000000320207836 */ /* 0x000fce0000000000 */
.L_x_33141:
        /* <DEDUP_REMOVED lines=31> */
.L_x_33170:
        /* <DEDUP_REMOVED lines=8> */
.L_x_33171:
[----:B------:R-:W-:Y:S05]  /*12980*/  BSYNC.RECONVERGENT B0 ;  /* 0x0000000000007941 */ /* 0x000fea0003800200 */
.L_x_33169:
        /* <DEDUP_REMOVED lines=41> */
.L_x_33173:
        /* <DEDUP_REMOVED lines=8> */
.L_x_33174:
[----:B------:R-:W-:Y:S05]  /*12ca0*/  BSYNC.RECONVERGENT B0 ;  /* 0x0000000000007941 */ /* 0x000fea0003800200 */
.L_x_33172:
        /* <DEDUP_REMOVED lines=42> */
.L_x_33176:
        /* <DEDUP_REMOVED lines=8> */
.L_x_33177:
[----:B------:R-:W-:Y:S05]  /*12fd0*/  BSYNC.RECONVERGENT B0 ;  /* 0x0000000000007941 */ /* 0x000fea0003800200 */
.L_x_33175:
        /* <DEDUP_REMOVED lines=42> */
.L_x_33179:
        /* <DEDUP_REMOVED lines=8> */
.L_x_33180:
[----:B------:R-:W-:Y:S05]  /*13300*/  BSYNC.RECONVERGENT B0 ;  /* 0x0000000000007941 */ /* 0x000fea0003800200 */
.L_x_33178:
        /* <DEDUP_REMOVED lines=15> */
.L_x_33168:
        /* <DEDUP_REMOVED lines=31> */
.L_x_33183:
        /* <DEDUP_REMOVED lines=8> */
.L_x_33184:
[----:B------:R-:W-:Y:S05]  /*13670*/  BSYNC.RECONVERGENT B0 ;  /* 0x0000000000007941 */ /* 0x000fea0003800200 */
.L_x_33182:
        /* <DEDUP_REMOVED lines=41> */
.L_x_33186:
        /* <DEDUP_REMOVED lines=8> */
.L_x_33187:
[----:B------:R-:W-:Y:S05]  /*13990*/  BSYNC.RECONVERGENT B0 ;  /* 0x0000000000007941 */ /* 0x000fea0003800200 */
.L_x_33185:
        /* <DEDUP_REMOVED lines=15> */
.L_x_33181:
        /* <DEDUP_REMOVED lines=31> */
.L_x_33189:
[----:B------:R-:W-:Y:S01]  /*13c80*/  IMAD.MOV.U32 R0, RZ, RZ, R4 ;  /* 0x000000ffff007224 */ /* 0x000fe200078e0004 */
[----:B------:R-:W-:Y:S02]  /*13c90*/  MOV R12, R5 ;  /* 0x00000005000c7202 */ /* 0x000fe40000000f00 */
[----:B------:R-:W-:-:S07]  /*13ca0*/  MOV R13, 0x13cc0 ;  /* 0x00013cc0000d7802 */ /* 0x000fce0000000f00 */
[----:B------:R-:W-:Y:S05]  /*13cb0*/  CALL.REL.NOINC `($__internal_75_$__cuda_sm20_rem_s64) ;  /* 0x0000015400487944 */ /* 0x000fea0003c00000 */
[----:B------:R-:W-:Y:S02]  /*13cc0*/  IMAD.MOV.U32 R4, RZ, RZ, R0 ;  /* 0x000000ffff047224 */ /* 0x000fe400078e0000 */
[----:B------:R-:W-:-:S07]  /*13cd0*/  IMAD.MOV.U32 R5, RZ, RZ, R7 ;  /* 0x000000ffff057224 */ /* 0x000fce00078e0007 */
.L_x_33190:
[----:B------:R-:W-:Y:S05]  /*13ce0*/  BSYNC.RECONVERGENT B0 ;  /* 0x0000000000007941 */ /* 0x000fea0003800200 */
.L_x_33188:
[----:B------:R-:W0:Y:S02]  /*13cf0*/  LDC.64 R6, c[0x0][R3+0x798] ;  /* 0x0001e60003067b82 */ /* 0x000e240000000a00 */
[----:B0-----:R-:W-:Y:S02]  /*13d00*/  IMAD R5, R5, R6, RZ ;  /* 0x0000000605057224 */ /* 0x001fe400078e02ff */
[----:B------:R-:W-:-:S04]  /*13d10*/  IMAD.WIDE.U32 R28, R6, R4, R28 ;  /* 0x00000004061c7225 */ /* 0x000fc800078e001c */
[----:B------:R-:W-:-:S05]  /*13d20*/  IMAD R5, R7, R4, R5 ;  /* 0x0000000407057224 */ /* 0x000fca00078e0205 */
[----:B------:R-:W-:-:S07]  /*13d30*/  IADD3 R29, PT, PT, R29, R5, RZ ;  /* 0x000000051d1d7210 */ /* 0x000fce0007ffe0ff */
.L_x_33140:
        /* <DEDUP_REMOVED lines=17> */
.L_x_33195:
        /* <DEDUP_REMOVED lines=22> */
.L_x_33194:
[----:B------:R-:W-:Y:S05]  /*13fb0*/  BSYNC.RECONVERGENT B8 ;  /* 0x0000000000087941 */ /* 0x000fea0003800200 */
.L_x_33193:
[----:B------:R-:W-:-:S05]  /*13fc0*/  IADD3 R16, P0, PT, R16, 0x8, RZ ;  /* 0x0000000810107810 */ /* 0x000fca0007f1e0ff */
[----:B------:R-:W-:Y:S01]  /*13fd0*/  IMAD.X R17, RZ, RZ, R17, P0 ;  /* 0x000000ffff117224 */ /* 0x000fe200000e0611 */
[----:B------:R-:W-:-:S04]  /*13fe0*/  ISETP.GE.U32.AND P0, PT, R16, R25, PT ;  /* 0x000000191000720c */ /* 0x000fc80003f06070 */
[----:B------:R-:W-:-:S13]  /*13ff0*/  ISETP.GE.U32.AND.EX P0, PT, R17, R24, PT, P0 ;  /* 0x000000181100720c */ /* 0x000fda0003f06100 */
[----:B------:R-:W-:Y:S05]  /*14000*/  @!P0 BRA `(.L_x_33195) ;  /* 0xfffffffc00908947 */ /* 0x000fea000383ffff */
.L_x_33192:
[----:B------:R-:W-:Y:S05]  /*14010*/  BSYNC.RECONVERGENT B7 ;  /* 0x0000000000077941 */ /* 0x000fea0003800200 */
.L_x_33191:
        /* <DEDUP_REMOVED lines=16> */
.L_x_33199:
[----:B------:R0:W-:Y:S01]  /*14120*/  STG.E.U8 desc[UR36][R2.64], RZ ;  /* 0x000000ff02007986 */ /* 0x0001e2000c101124 */
[----:B------:R-:W-:Y:S05]  /*14130*/  BRA `(.L_x_33201) ;  /* 0x00000004008c7947 */ /* 0x000fea0003800000 */
.L_x_33198:
        /* <DEDUP_REMOVED lines=8> */
.L_x_33203:
[----:B------:R0:W-:Y:S01]  /*141c0*/  STG.E desc[UR36][R2.64], RZ ;  /* 0x000000ff02007986 */ /* 0x0001e2000c101924 */
[----:B------:R-:W-:Y:S05]  /*141d0*/  BRA `(.L_x_33201) ;  /* 0x0000000400647947 */ /* 0x000fea0003800000 */
.L_x_33202:
[----:B------:R0:W-:Y:S01]  /*141e0*/  STG.E.U16 desc[UR36][R2.64], RZ ;  /* 0x000000ff02007986 */ /* 0x0001e2000c101524 */
[----:B------:R-:W-:Y:S05]  /*141f0*/  BRA `(.L_x_33201) ;  /* 0x00000004005c7947 */ /* 0x000fea0003800000 */
.L_x_33197:
        /* <DEDUP_REMOVED lines=8> */
.L_x_33205:
[----:B------:R0:W-:Y:S01]  /*14280*/  STG.E.U16 desc[UR36][R2.64], RZ ;  /* 0x000000ff02007986 */ /* 0x0001e2000c101524 */
[----:B------:R-:W-:Y:S05]  /*14290*/  BRA `(.L_x_33201) ;  /* 0x0000000400347947 */ /* 0x000fea0003800000 */
.L_x_33204:
        /* <DEDUP_REMOVED lines=8> */
.L_x_33207:
[----:B------:R2:W-:Y:S01]  /*14320*/  STG.E desc[UR36][R2.64], RZ ;  /* 0x000000ff02007986 */ /* 0x0005e2000c101924 */
[----:B------:R-:W-:Y:S05]  /*14330*/  BRA `(.L_x_33201) ;  /* 0x00000004000c7947 */ /* 0x000fea0003800000 */
.L_x_33206:
[----:B------:R4:W-:Y:S01]  /*14340*/  STG.E.64 desc[UR36][R2.64], RZ ;  /* 0x000000ff02007986 */ /* 0x0009e2000c101b24 */
[----:B------:R-:W-:Y:S05]  /*14350*/  BRA `(.L_x_33201) ;  /* 0x0000000400047947 */ /* 0x000fea0003800000 */
.L_x_33196:
        /* <DEDUP_REMOVED lines=10> */
.L_x_33210:
[----:B------:R0:W-:Y:S01]  /*14400*/  STG.E.128 desc[UR36][R2.64], RZ ;  /* 0x000000ff02007986 */ /* 0x0001e2000c101d24 */
[----:B------:R-:W-:Y:S05]  /*14410*/  BRA `(.L_x_33201) ;  /* 0x0000000000d47947 */ /* 0x000fea0003800000 */
.L_x_33209:
        /* <DEDUP_REMOVED lines=8> */
.L_x_33212:
[----:B------:R0:W-:Y:S01]  /*144a0*/  STG.E.U8 desc[UR36][R2.64], RZ ;  /* 0x000000ff02007986 */ /* 0x0001e2000c101124 */
[----:B------:R-:W-:Y:S05]  /*144b0*/  BRA `(.L_x_33201) ;  /* 0x0000000000ac7947 */ /* 0x000fea0003800000 */
.L_x_33211:
[----:B------:R0:W-:Y:S01]  /*144c0*/  STG.E.U16 desc[UR36][R2.64], RZ ;  /* 0x000000ff02007986 */ /* 0x0001e2000c101524 */
[----:B------:R-:W-:Y:S05]  /*144d0*/  BRA `(.L_x_33201) ;  /* 0x0000000000a47947 */ /* 0x000fea0003800000 */
.L_x_33208:
        /* <DEDUP_REMOVED lines=10> */
.L_x_33215:
[----:B------:R0:W-:Y:S01]  /*14580*/  STG.E.U8 desc[UR36][R2.64], RZ ;  /* 0x000000ff02007986 */ /* 0x0001e2000c101124 */
[----:B------:R-:W-:Y:S05]  /*14590*/  BRA `(.L_x_33201) ;  /* 0x0000000000747947 */ /* 0x000fea0003800000 */
.L_x_33214:
[----:B------:R0:W-:Y:S01]  /*145a0*/  STG.E.U8 desc[UR36][R2.64], RZ ;  /* 0x000000ff02007986 */ /* 0x0001e2000c101124 */
[----:B------:R-:W-:Y:S05]  /*145b0*/  BRA `(.L_x_33201) ;  /* 0x00000000006c7947 */ /* 0x000fea0003800000 */
.L_x_33213:
[----:B------:R-:W-:-:S13]  /*145c0*/  ISETP.NE.AND P0, PT, R0, 0x1c, PT ;  /* 0x0000001c0000780c */ /* 0x000fda0003f05270 */
[----:B------:R-:W-:Y:S05]  /*145d0*/  @!P0 BRA `(.L_x_33216) ;  /* 0x0000000000608947 */ /* 0x000fea0003800000 */
[----:B------:R-:W-:-:S13]  /*145e0*/  ISETP.NE.AND P0, PT, R0, 0x1d, PT ;  /* 0x0000001d0000780c */ /* 0x000fda0003f05270 */
[----:B------:R-:W-:Y:S05]  /*145f0*/  @!P0 BRA `(.L_x_33217) ;  /* 0x0000000000508947 */ /* 0x000fea0003800000 */
[----:B------:R-:W-:-:S13]  /*14600*/  ISETP.NE.AND P0, PT, R0, 0x2c, PT ;  /* 0x0000002c0000780c */ /* 0x000fda0003f05270 */
[----:B------:R0:W-:Y:S01]  /*14610*/  @!P0 STG.E.U8 desc[UR36][R2.64], RZ ;  /* 0x000000ff02008986 */ /* 0x0001e2000c101124 */
[----:B------:R-:W-:Y:S05]  /*14620*/  @!P0 BRA `(.L_x_33201) ;  /* 0x0000000000508947 */ /* 0x000fea0003800000 */
.L_x_33200:
        /* <DEDUP_REMOVED lines=16> */
.L_x_33218:
[----:B------:R-:W-:Y:S05]  /*14730*/  BRA `(.L_x_33201) ;  /* 0x00000000000c7947 */ /* 0x000fea0003800000 */
.L_x_33217:
[----:B------:R0:W-:Y:S01]  /*14740*/  STG.E.64 desc[UR36][R2.64], RZ ;  /* 0x000000ff02007986 */ /* 0x0001e2000c101b24 */
[----:B------:R-:W-:Y:S05]  /*14750*/  BRA `(.L_x_33201) ;  /* 0x0000000000047947 */ /* 0x000fea0003800000 */
.L_x_33216:
[----:B------:R0:W-:Y:S02]  /*14760*/  STG.E desc[UR36][R2.64], RZ ;  /* 0x000000ff02007986 */ /* 0x0001e4000c101924 */
.L_x_33201:
[----:B------:R-:W-:-:S07]  /*14770*/  IADD3 R36, PT, PT, R36, 0x80, RZ ;  /* 0x0000008024247810 */ /* 0x000fce0007ffe0ff */
.L_x_32967:
[----:B------:R-:W-:Y:S05]  /*14780*/  BSYNC.RECONVERGENT B6 ;  /* 0x0000000000067941 */ /* 0x000fea0003800200 */
.L_x_32966:
        /* <DEDUP_REMOVED lines=436> */
.L_x_33221:
        /* <DEDUP_REMOVED lines=17> */
.L_x_33225:
[----:B------:R0:W5:Y:S01]  /*163e0*/  LDG.E.U8 R26, desc[UR36][R4.64] ;  /* 0x00000024041a7981 */ /* 0x000162000c1e1100 */
[----:B------:R-:W-:Y:S01]  /*163f0*/  HFMA2 R27, -RZ, RZ, 0, 0 ;  /* 0x00000000ff1b7431 */ /* 0x000fe200000001ff */
[----:B------:R-:W-:Y:S06]  /*16400*/  BRA `(.L_x_33227) ;  /* 0x0000000c00447947 */ /* 0x000fec0003800000 */
.L_x_33224:
        /* <DEDUP_REMOVED lines=8> */
.L_x_33229:
[----:B------:R-:W2:Y:S02]  /*16490*/  LDG.E R26, desc[UR36][R4.64] ;  /* 0x00000024041a7981 */ /* 0x000ea4000c1e1900 */
[----:B--2---:R-:W-:Y:S01]  /*164a0*/  SHF.R.S32.HI R27, RZ, 0x1f, R26 ;  /* 0x0000001fff1b7819 */ /* 0x004fe2000001141a */
[----:B------:R-:W-:Y:S06]  /*164b0*/  BRA `(.L_x_33227) ;  /* 0x0000000c00187947 */ /* 0x000fec0003800000 */
.L_x_33228:
[----:B------:R-:W2:Y:S02]  /*164c0*/  LDG.E.S16 R26, desc[UR36][R4.64] ;  /* 0x00000024041a7981 */ /* 0x000ea4000c1e1700 */
[----:B--2---:R-:W-:Y:S01]  /*164d0*/  SHF.R.S32.HI R27, RZ, 0x1f, R26 ;  /* 0x0000001fff1b7819 */ /* 0x004fe2000001141a */
[----:B------:R-:W-:Y:S06]  /*164e0*/  BRA `(.L_x_33227) ;  /* 0x0000000c000c7947 */ /* 0x000fec0003800000 */
.L_x_33223:
        /* <DEDUP_REMOVED lines=9> */
.L_x_33231:
[----:B------:R-:W2:Y:S02]  /*16580*/  LDG.E.U16 R4, desc[UR36][R4.64] ;  /* 0x0000002404047981 */ /* 0x000ea4000c1e1500 */
[----:B--2---:R-:W-:-:S06]  /*16590*/  HADD2.F32 R26, -RZ, R4.H0_H0 ;  /* 0x20000004ff1a7230 */ /* 0x004fcc0000004100 */
[----:B------:R-:W0:Y:S01]  /*165a0*/  F2I.S64.TRUNC R26, R26 ;  /* 0x0000001a001a7311 */ /* 0x000e22000020d900 */
[----:B------:R-:W-:Y:S05]  /*165b0*/  BRA `(.L_x_33227) ;  /* 0x0000000800d87947 */ /* 0x000fea0003800000 */
.L_x_33230:
        /* <DEDUP_REMOVED lines=9> */
.L_x_33233:
[----:B------:R-:W2:Y:S02]  /*16650*/  LDG.E.U16 R4, desc[UR36][R4.64] ;  /* 0x0000002404047981 */ /* 0x000ea4000c1e1500 */
[----:B--2---:R-:W-:-:S06]  /*16660*/  HADD2.F32 R26, -RZ, R4.H0_H0 ;  /* 0x20000004ff1a7230 */ /* 0x004fcc0000004100 */
[----:B------:R-:W0:Y:S01]  /*16670*/  F2I.S64.TRUNC R26, R26 ;  /* 0x0000001a001a7311 */ /* 0x000e22000020d900 */
[----:B------:R-:W-:Y:S05]  /*16680*/  BRA `(.L_x_33227) ;  /* 0x0000000800a47947 */ /* 0x000fea0003800000 */
.L_x_33232:
[----:B------:R-:W2:Y:S02]  /*16690*/  LDG.E.64 R4, desc[UR36][R4.64] ;  /* 0x0000002404047981 */ /* 0x000ea4000c1e1b00 */
[----:B--2---:R0:W1:Y:S01]  /*166a0*/  F2I.S64.F64.TRUNC R26, R4 ;  /* 0x00000004001a7311 */ /* 0x004062000030d900 */
[----:B------:R-:W-:Y:S05]  /*166b0*/  BRA `(.L_x_33227) ;  /* 0x0000000800987947 */ /* 0x000fea0003800000 */
.L_x_33222:
        /* <DEDUP_REMOVED lines=13> */
.L_x_33236:
[----:B------:R-:W2:Y:S02]  /*16790*/  LDG.E.64 R4, desc[UR36][R4.64] ;  /* 0x0000002404047981 */ /* 0x000ea4000c1e1b00 */
[----:B--2---:R0:W1:Y:S01]  /*167a0*/  F2I.S64.F64.TRUNC R26, R4 ;  /* 0x00000004001a7311 */ /* 0x004062000030d900 */
[----:B------:R-:W-:Y:S05]  /*167b0*/  BRA `(.L_x_33227) ;  /* 0x0000000800587947 */ /* 0x000fea0003800000 */
.L_x_33235:
        /* <DEDUP_REMOVED lines=26> */
.L_x_33238:
        /* <DEDUP_REMOVED lines=14> */
.L_x_33237:
[----:B------:R-:W2:Y:S02]  /*16a40*/  LDG.E.U16 R26, desc[UR36][R4.64] ;  /* 0x00000024041a7981 */ /* 0x000ea4000c1e1500 */
[----:B--2---:R-:W-:-:S06]  /*16a50*/  SHF.L.U32 R26, R26, 0x10, RZ ;  /* 0x000000101a1a7819 */ /* 0x004fcc00000006ff */
[----:B------:R-:W0:Y:S01]  /*16a60*/  F2I.S64.TRUNC R26, R26 ;  /* 0x0000001a001a7311 */ /* 0x000e22000020d900 */
[----:B------:R-:W-:Y:S05]  /*16a70*/  BRA `(.L_x_33227) ;  /* 0x0000000400a87947 */ /* 0x000fea0003800000 */
.L_x_33234:
        /* <DEDUP_REMOVED lines=11> */
.L_x_33241:
        /* <DEDUP_REMOVED lines=21> */
.L_x_33245:
[----:B------:R-:W-:Y:S05]  /*16c80*/  BSYNC.RECONVERGENT B1 ;  /* 0x0000000000017941 */ /* 0x000fea0003800200 */
.L_x_33244:
[----:B------:R-:W-:Y:S02]  /*16c90*/  SHF.L.U32 R0, R0, 0x14, RZ ;  /* 0x0000001400007819 */ /* 0x000fe400000006ff */
[----:B------:R-:W-:-:S04]  /*16ca0*/  LEA R3, R3, 0x3b800000, 0x17 ;  /* 0x3b80000003037811 */ /* 0x000fc800078eb8ff */
[----:B------:R-:W-:-:S07]  /*16cb0*/  LOP3.LUT R26, R3, R0, R7, 0xfe, !PT ;  /* 0x00000000031a7212 */ /* 0x000fce00078efe07 */
.L_x_33243:
[----:B------:R-:W-:Y:S05]  /*16cc0*/  BSYNC.RECONVERGENT B0 ;  /* 0x0000000000007941 */ /* 0x000fea0003800200 */
.L_x_33242:
[----:B------:R-:W1:Y:S01]  /*16cd0*/  F2I.S64.TRUNC R26, R26 ;  /* 0x0000001a001a7311 */ /* 0x000e62000020d900 */
[----:B------:R-:W-:Y:S05]  /*16ce0*/  BRA `(.L_x_33227) ;  /* 0x00000004000c7947 */ /* 0x000fea0003800000 */
.L_x_33240:
        /* <DEDUP_REMOVED lines=21> */
.L_x_33249:
[----:B------:R-:W-:Y:S05]  /*16e40*/  BSYNC.RECONVERGENT B1 ;  /* 0x0000000000017941 */ /* 0x000fea0003800200 */
.L_x_33248:
[----:B------:R-:W-:Y:S01]  /*16e50*/  IMAD.SHL.U32 R0, R0, 0x200000, RZ ;  /* 0x0020000000007824 */ /* 0x000fe200078e00ff */
[----:B------:R-:W-:-:S04]  /*16e60*/  LEA R3, R3, 0x37800000, 0x17 ;  /* 0x3780000003037811 */ /* 0x000fc800078eb8ff */
[----:B------:R-:W-:-:S07]  /*16e70*/  LOP3.LUT R26, R3, R0, R7, 0xfe, !PT ;  /* 0x00000000031a7212 */ /* 0x000fce00078efe07 */
.L_x_33247:
[----:B------:R-:W-:Y:S05]  /*16e80*/  BSYNC.RECONVERGENT B0 ;  /* 0x0000000000007941 */ /* 0x000fea0003800200 */
.L_x_33246:
[----:B------:R-:W0:Y:S01]  /*16e90*/  F2I.S64.TRUNC R26, R26 ;  /* 0x0000001a001a7311 */ /* 0x000e22000020d900 */
[----:B------:R-:W-:Y:S05]  /*16ea0*/  BRA `(.L_x_33227) ;  /* 0x00000000009c7947 */ /* 0x000fea0003800000 */
.L_x_33239:
        /* <DEDUP_REMOVED lines=14> */
.L_x_33253:
[----:B------:R-:W-:Y:S05]  /*16f90*/  BSYNC.RECONVERGENT B0 ;  /* 0x0000000000007941 */ /* 0x000fea0003800200 */
.L_x_33252:
[----:B------:R-:W0:Y:S01]  /*16fa0*/  F2I.S64.TRUNC R26, R26 ;  /* 0x0000001a001a7311 */ /* 0x000e22000020d900 */
[----:B------:R-:W-:Y:S05]  /*16fb0*/  BRA `(.L_x_33227) ;  /* 0x0000000000587947 */ /* 0x000fea0003800000 */
.L_x_33226:
        /* <DEDUP_REMOVED lines=16> */
.L_x_33254:
[----:B------:R-:W-:Y:S01]  /*170c0*/  CS2R R26, SRZ ;  /* 0x00000000001a7805 */ /* 0x000fe2000001ff00 */
[----:B------:R-:W-:Y:S06]  /*170d0*/  BRA `(.L_x_33227) ;  /* 0x0000000000107947 */ /* 0x000fec0003800000 */
.L_x_33251:
[----:B------:R4:W5:Y:S01]  /*170e0*/  LDG.E.64 R26, desc[UR36][R4.64] ;  /* 0x00000024041a7981 */ /* 0x000962000c1e1b00 */
[----:B------:R-:W-:Y:S05]  /*170f0*/  BRA `(.L_x_33227) ;  /* 0x0000000000087947 */ /* 0x000fea0003800000 */
.L_x_33250:
[----:B------:R3:W5:Y:S01]  /*17100*/  LDG.E R26, desc[UR36][R4.64] ;  /* 0x00000024041a7981 */ /* 0x000762000c1e1900 */
[----:B------:R-:W-:-:S07]  /*17110*/  MOV R27, RZ ;  /* 0x000000ff001b7202 */ /* 0x000fce0000000f00 */
.L_x_33227:
        /* <DEDUP_REMOVED lines=17> */
.L_x_33258:
[----:B------:R0:W5:Y:S01]  /*17230*/  LDG.E.U8 R28, desc[UR36][R4.64] ;  /* 0x00000024041c7981 */ /* 0x000162000c1e1100 */
[----:B------:R-:W-:Y:S01]  /*17240*/  IMAD.MOV.U32 R29, RZ, RZ, RZ ;  /* 0x000000ffff1d7224 */ /* 0x000fe200078e00ff */
[----:B------:R-:W-:Y:S06]  /*17250*/  BRA `(.L_x_33260) ;  /* 0x0000000c00447947 */ /* 0x000fec0003800000 */
.L_x_33257:
        /* <DEDUP_REMOVED lines=8> */
.L_x_33262:
[----:B------:R-:W2:Y:S02]  /*172e0*/  LDG.E R28, desc[UR36][R4.64] ;  /* 0x00000024041c7981 */ /* 0x000ea4000c1e1900 */
[----:B--2---:R-:W-:Y:S01]  /*172f0*/  SHF.R.S32.HI R29, RZ, 0x1f, R28 ;  /* 0x0000001fff1d7819 */ /* 0x004fe2000001141c */
[----:B------:R-:W-:Y:S06]  /*17300*/  BRA `(.L_x_33260) ;  /* 0x0000000c00187947 */ /* 0x000fec0003800000 */
.L_x_33261:
[----:B------:R-:W2:Y:S02]  /*17310*/  LDG.E.S16 R28, desc[UR36][R4.64] ;  /* 0x00000024041c7981 */ /* 0x000ea4000c1e1700 */
[----:B--2---:R-:W-:Y:S01]  /*17320*/  SHF.R.S32.HI R29, RZ, 0x1f, R28 ;  /* 0x0000001fff1d7819 */ /* 0x004fe2000001141c */
[----:B------:R-:W-:Y:S06]  /*17330*/  BRA `(.L_x_33260) ;  /* 0x0000000c000c7947 */ /* 0x000fec0003800000 */
.L_x_33256:
        /* <DEDUP_REMOVED lines=9> */
.L_x_33264:
[----:B------:R-:W2:Y:S02]  /*173d0*/  LDG.E.U16 R4, desc[UR36][R4.64] ;  /* 0x0000002404047981 */ /* 0x000ea4000c1e1500 */
[----:B--2---:R-:W-:-:S06]  /*173e0*/  HADD2.F32 R28, -RZ, R4.H0_H0 ;  /* 0x20000004ff1c7230 */ /* 0x004fcc0000004100 */
[----:B------:R-:W0:Y:S01]  /*173f0*/  F2I.S64.TRUNC R28, R28 ;  /* 0x0000001c001c7311 */ /* 0x000e22000020d900 */
[----:B------:R-:W-:Y:S05]  /*17400*/  BRA `(.L_x_33260) ;  /* 0x0000000800d87947 */ /* 0x000fea0003800000 */
.L_x_33263:
        /* <DEDUP_REMOVED lines=9> */
.L_x_33266:
[----:B------:R-:W2:Y:S02]  /*174a0*/  LDG.E.U16 R4, desc[UR36][R4.64] ;  /* 0x0000002404047981 */ /* 0x000ea4000c1e1500 */
[----:B--2---:R-:W-:-:S06]  /*174b0*/  HADD2.F32 R28, -RZ, R4.H0_H0 ;  /* 0x20000004ff1c7230 */ /* 0x004fcc0000004100 */
[----:B------:R-:W0:Y:S01]  /*174c0*/  F2I.S64.TRUNC R28, R28 ;  /* 0x0000001c001c7311 */ /* 0x000e22000020d900 */
[----:B------:R-:W-:Y:S05]  /*174d0*/  BRA `(.L_x_33260) ;  /* 0x0000000800a47947 */ /* 0x000fea0003800000 */
.L_x_33265:
[----:B------:R-:W2:Y:S02]  /*174e0*/  LDG.E.64 R4, desc[UR36][R4.64] ;  /* 0x0000002404047981 */ /* 0x000ea4000c1e1b00 */
[----:B--2---:R0:W2:Y:S01]  /*174f0*/  F2I.S64.F64.TRUNC R28, R4 ;  /* 0x00000004001c7311 */ /* 0x0040a2000030d900 */
[----:B------:R-:W-:Y:S05]  /*17500*/  BRA `(.L_x_33260) ;  /* 0x0000000800987947 */ /* 0x000fea0003800000 */
.L_x_33255:
        /* <DEDUP_REMOVED lines=13> */
.L_x_33269:
[----:B------:R-:W2:Y:S02]  /*175e0*/  LDG.E.64 R4, desc[UR36][R4.64] ;  /* 0x0000002404047981 */ /* 0x000ea4000c1e1b00 */
[----:B--2---:R0:W2:Y:S01]  /*175f0*/  F2I.S64.F64.TRUNC R28, R4 ;  /* 0x00000004001c7311 */ /* 0x0040a2000030d900 */
[----:B------:R-:W-:Y:S05]  /*17600*/  BRA `(.L_x_33260) ;  /* 0x0000000800587947 */ /* 0x000fea0003800000 */
.L_x_33268:
        /* <DEDUP_REMOVED lines=26> */
.L_x_33271:
        /* <DEDUP_REMOVED lines=14> */
.L_x_33270:
[----:B------:R-:W2:Y:S02]  /*17890*/  LDG.E.U16 R28, desc[UR36][R4.64] ;  /* 0x00000024041c7981 */ /* 0x000ea4000c1e1500 */
[----:B--2---:R-:W-:-:S06]  /*178a0*/  IMAD.U32 R28, R28, 0x10000, RZ ;  /* 0x000100001c1c7824 */ /* 0x004fcc00078e00ff */
[----:B------:R-:W0:Y:S01]  /*178b0*/  F2I.S64.TRUNC R28, R28 ;  /* 0x0000001c001c7311 */ /* 0x000e22000020d900 */
[----:B------:R-:W-:Y:S05]  /*178c0*/  BRA `(.L_x_33260) ;  /* 0x0000000400a87947 */ /* 0x000fea0003800000 */
.L_x_33267:
        /* <DEDUP_REMOVED lines=11> */
.L_x_33274:
        /* <DEDUP_REMOVED lines=21> */
.L_x_33278:
[----:B------:R-:W-:Y:S05]  /*17ad0*/  BSYNC.RECONVERGENT B1 ;  /* 0x0000000000017941 */ /* 0x000fea0003800200 */
.L_x_33277:
[----:B------:R-:W-:Y:S01]  /*17ae0*/  IMAD.SHL.U32 R0, R0, 0x100000, RZ ;  /* 0x0010000000007824 */ /* 0x000fe200078e00ff */
[----:B------:R-:W-:-:S04]  /*17af0*/  LEA R3, R3, 0x3b800000, 0x17 ;  /* 0x3b80000003037811 */ /* 0x000fc800078eb8ff */
[----:B------:R-:W-:-:S07]  /*17b00*/  LOP3.LUT R28, R3, R0, R7, 0xfe, !PT ;  /* 0x00000000031c7212 */ /* 0x000fce00078efe07 */
.L_x_33276:
[----:B------:R-:W-:Y:S05]  /*17b10*/  BSYNC.RECONVERGENT B0 ;  /* 0x0000000000007941 */ /* 0x000fea0003800200 */
.L_x_33275:
[----:B------:R-:W2:Y:S01]  /*17b20*/  F2I.S64.TRUNC R28, R28 ;  /* 0x0000001c001c7311 */ /* 0x000ea2000020d900 */
[----:B------:R-:W-:Y:S05]  /*17b30*/  BRA `(.L_x_33260) ;  /* 0x00000004000c7947 */ /* 0x000fea0003800000 */
.L_x_33273:
        /* <DEDUP_REMOVED lines=21> */
.L_x_33282:
[----:B------:R-:W-:Y:S05]  /*17c90*/  BSYNC.RECONVERGENT B1 ;  /* 0x0000000000017941 */ /* 0x000fea0003800200 */
.L_x_33281:
[----:B------:R-:W-:Y:S01]  /*17ca0*/  IMAD.SHL.U32 R0, R0, 0x200000, RZ ;  /* 0x0020000000007824 */ /* 0x000fe200078e00ff */
[----:B------:R-:W-:-:S04]  /*17cb0*/  LEA R3, R3, 0x37800000, 0x17 ;  /* 0x3780000003037811 */ /* 0x000fc800078eb8ff */
[----:B------:R-:W-:-:S07]  /*17cc0*/  LOP3.LUT R28, R3, R0, R7, 0xfe, !PT ;  /* 0x00000000031c7212 */ /* 0x000fce00078efe07 */
.L_x_33280:
[----:B------:R-:W-:Y:S05]  /*17cd0*/  BSYNC.RECONVERGENT B0 ;  /* 0x0000000000007941 */ /* 0x000fea0003800200 */
.L_x_33279:
[----:B------:R-:W3:Y:S01]  /*17ce0*/  F2I.S64.TRUNC R28, R28 ;  /* 0x0000001c001c7311 */ /* 0x000ee2000020d900 */
[----:B------:R-:W-:Y:S05]  /*17cf0*/  BRA `(.L_x_33260) ;  /* 0x00000000009c7947 */ /* 0x000fea0003800000 */
.L_x_33272:
        /* <DEDUP_REMOVED lines=14> */
.L_x_33286:
[----:B------:R-:W-:Y:S05]  /*17de0*/  BSYNC.RECONVERGENT B0 ;  /* 0x0000000000007941 */ /* 0x000fea0003800200 */
.L_x_33285:
[----:B------:R-:W0:Y:S01]  /*17df0*/  F2I.S64.TRUNC R28, R28 ;  /* 0x0000001c001c7311 */ /* 0x000e22000020d900 */
[----:B------:R-:W-:Y:S05]  /*17e00*/  BRA `(.L_x_33260) ;  /* 0x0000000000587947 */ /* 0x000fea0003800000 */
.L_x_33259:
        /* <DEDUP_REMOVED lines=16> */
.L_x_33287:
[----:B------:R-:W-:Y:S01]  /*17f10*/  CS2R R28, SRZ ;  /* 0x00000000001c7805 */ /* 0x000fe2000001ff00 */
[----:B------:R-:W-:Y:S06]  /*17f20*/  BRA `(.L_x_33260) ;  /* 0x0000000000107947 */ /* 0x000fec0003800000 */
.L_x_33284:
[----:B------:R0:W5:Y:S01]  /*17f30*/  LDG.E.64 R28, desc[UR36][R4.64] ;  /* 0x00000024041c7981 */ /* 0x000162000c1e1b00 */
[----:B------:R-:W-:Y:S05]  /*17f40*/  BRA `(.L_x_33260) ;  /* 0x0000000000087947 */ /* 0x000fea0003800000 */
.L_x_33283:
[----:B------:R4:W5:Y:S01]  /*17f50*/  LDG.E R28, desc[UR36][R4.64] ;  /* 0x00000024041c7981 */ /* 0x000962000c1e1900 */
[----:B------:R-:W-:-:S07]  /*17f60*/  IMAD.MOV.U32 R29, RZ, RZ, RZ ;  /* 0x000000ffff1d7224 */ /* 0x000fce00078e00ff */
.L_x_33260:
        /* <DEDUP_REMOVED lines=17> */
.L_x_33291:
[----:B------:R0:W5:Y:S01]  /*18080*/  LDG.E.U8 R16, desc[UR36][R4.64] ;  /* 0x0000002404107981 */ /* 0x000162000c1e1100 */
[----:B------:R-:W-:Y:S01]  /*18090*/  IMAD.MOV.U32 R17, RZ, RZ, RZ ;  /* 0x000000ffff117224 */ /* 0x000fe200078e00ff */
[----:B------:R-:W-:Y:S06]  /*180a0*/  BRA `(.L_x_33293) ;  /* 0x0000000c00447947 */ /* 0x000fec0003800000 */
.L_x_33290:
        /* <DEDUP_REMOVED lines=8> */
.L_x_33295:
[----:B------:R-:W4:Y:S02]  /*18130*/  LDG.E R16, desc[UR36][R4.64] ;  /* 0x0000002404107981 */ /* 0x000f24000c1e1900 */
[----:B----4-:R-:W-:Y:S01]  /*18140*/  SHF.R.S32.HI R17, RZ, 0x1f, R16 ;  /* 0x0000001fff117819 */ /* 0x010fe20000011410 */
[----:B------:R-:W-:Y:S06]  /*18150*/  BRA `(.L_x_33293) ;  /* 0x0000000c00187947 */ /* 0x000fec0003800000 */
.L_x_33294:
[----:B------:R-:W4:Y:S02]  /*18160*/  LDG.E.S16 R16, desc[UR36][R4.64] ;  /* 0x0000002404107981 */ /* 0x000f24000c1e1700 */
[----:B----4-:R-:W-:Y:S01]  /*18170*/  SHF.R.S32.HI R17, RZ, 0x1f, R16 ;  /* 0x0000001fff117819 */ /* 0x010fe20000011410 */
[----:B------:R-:W-:Y:S06]  /*18180*/  BRA `(.L_x_33293) ;  /* 0x0000000c000c7947 */ /* 0x000fec0003800000 */
.L_x_33289:
        /* <DEDUP_REMOVED lines=9> */
.L_x_33297:
[----:B------:R-:W4:Y:S02]  /*18220*/  LDG.E.U16 R4, desc[UR36][R4.64] ;  /* 0x0000002404047981 */ /* 0x000f24000c1e1500 */
[----:B----4-:R-:W-:-:S06]  /*18230*/  HADD2.F32 R16, -RZ, R4.H0_H0 ;  /* 0x20000004ff107230 */ /* 0x010fcc0000004100 */
[----:B------:R-:W0:Y:S01]  /*18240*/  F2I.S64.TRUNC R16, R16 ;  /* 0x0000001000107311 */ /* 0x000e22000020d900 */
[----:B------:R-:W-:Y:S05]  /*18250*/  BRA `(.L_x_33293) ;  /* 0x0000000800d87947 */ /* 0x000fea0003800000 */
.L_x_33296:
        /* <DEDUP_REMOVED lines=9> */
.L_x_33299:
[----:B------:R-:W4:Y:S02]  /*182f0*/  LDG.E.U16 R4, desc[UR36][R4.64] ;  /* 0x0000002404047981 */ /* 0x000f24000c1e1500 */
[----:B----4-:R-:W-:-:S06]  /*18300*/  HADD2.F32 R16, -RZ, R4.H0_H0 ;  /* 0x20000004ff107230 */ /* 0x010fcc0000004100 */
[----:B------:R-:W0:Y:S01]  /*18310*/  F2I.S64.TRUNC R16, R16 ;  /* 0x0000001000107311 */ /* 0x000e22000020d900 */
[----:B------:R-:W-:Y:S05]  /*18320*/  BRA `(.L_x_33293) ;  /* 0x0000000800a47947 */ /* 0x000fea0003800000 */
.L_x_33298:
[----:B------:R-:W4:Y:S02]  /*18330*/  LDG.E.64 R4, desc[UR36][R4.64] ;  /* 0x0000002404047981 */ /* 0x000f24000c1e1b00 */
[----:B----4-:R0:W4:Y:S01]  /*18340*/  F2I.S64.F64.TRUNC R16, R4 ;  /* 0x0000000400107311 */ /* 0x010122000030d900 */
[----:B------:R-:W-:Y:S05]  /*18350*/  BRA `(.L_x_33293) ;  /* 0x0000000800987947 */ /* 0x000fea0003800000 */
.L_x_33288:
        /* <DEDUP_REMOVED lines=13> */
.L_x_33302:
[----:B------:R-:W4:Y:S02]  /*18430*/  LDG.E.64 R4, desc[UR36][R4.64] ;  /* 0x0000002404047981 */ /* 0x000f24000c1e1b00 */
[----:B----4-:R0:W4:Y:S01]  /*18440*/  F2I.S64.F64.TRUNC R16, R4 ;  /* 0x0000000400107311 */ /* 0x010122000030d900 */
[----:B------:R-:W-:Y:S05]  /*18450*/  BRA `(.L_x_33293) ;  /* 0x0000000800587947 */ /* 0x000fea0003800000 */
.L_x_33301:
        /* <DEDUP_REMOVED lines=26> */
.L_x_33304:
        /* <DEDUP_REMOVED lines=14> */
.L_x_33303:
[----:B------:R-:W4:Y:S02]  /*186e0*/  LDG.E.U16 R16, desc[UR36][R4.64] ;  /* 0x0000002404107981 */ /* 0x000f24000c1e1500 */
[----:B----4-:R-:W-:-:S06]  /*186f0*/  IMAD.U32 R16, R16, 0x10000, RZ ;  /* 0x0001000010107824 */ /* 0x010fcc00078e00ff */
[----:B------:R-:W0:Y:S01]  /*18700*/  F2I.S64.TRUNC R16, R16 ;  /* 0x0000001000107311 */ /* 0x000e22000020d900 */
[----:B------:R-:W-:Y:S05]  /*18710*/  BRA `(.L_x_33293) ;  /* 0x0000000400a87947 */ /* 0x000fea0003800000 */
.L_x_33300:
        /* <DEDUP_REMOVED lines=11> */
.L_x_33307:
        /* <DEDUP_REMOVED lines=21> */
.L_x_33311:
[----:B------:R-:W-:Y:S05]  /*18920*/  BSYNC.RECONVERGENT B1 ;  /* 0x0000000000017941 */ /* 0x000fea0003800200 */
.L_x_33310:
[----:B------:R-:W-:Y:S01]  /*18930*/  IMAD.SHL.U32 R0, R0, 0x100000, RZ ;  /* 0x0010000000007824 */ /* 0x000fe200078e00ff */
[----:B------:R-:W-:-:S04]  /*18940*/  LEA R3, R3, 0x3b800000, 0x17 ;  /* 0x3b80000003037811 */ /* 0x000fc800078eb8ff */
[----:B------:R-:W-:-:S07]  /*18950*/  LOP3.LUT R16, R3, R0, R7, 0xfe, !PT ;  /* 0x0000000003107212 */ /* 0x000fce00078efe07 */
.L_x_33309:
[----:B------:R-:W-:Y:S05]  /*18960*/  BSYNC.RECONVERGENT B0 ;  /* 0x0000000000007941 */ /* 0x000fea0003800200 */
.L_x_33308:
[----:B------:R-:W0:Y:S01]  /*18970*/  F2I.S64.TRUNC R16, R16 ;  /* 0x0000001000107311 */ /* 0x000e22000020d900 */
[----:B------:R-:W-:Y:S05]  /*18980*/  BRA `(.L_x_33293) ;  /* 0x00000004000c7947 */ /* 0x000fea0003800000 */
.L_x_33306:
        /* <DEDUP_REMOVED lines=21> */
.L_x_33315:
[----:B------:R-:W-:Y:S05]  /*18ae0*/  BSYNC.RECONVERGENT B1 ;  /* 0x0000000000017941 */ /* 0x000fea0003800200 */
.L_x_33314:
[----:B------:R-:W-:Y:S02]  /*18af0*/  SHF.L.U32 R0, R0, 0x15, RZ ;  /* 0x0000001500007819 */ /* 0x000fe400000006ff */
[----:B------:R-:W-:-:S04]  /*18b00*/  LEA R3, R3, 0x37800000, 0x17 ;  /* 0x3780000003037811 */ /* 0x000fc800078eb8ff */
[----:B------:R-:W-:-:S07]  /*18b10*/  LOP3.LUT R16, R3, R0, R7, 0xfe, !PT ;  /* 0x0000000003107212 */ /* 0x000fce00078efe07 */
.L_x_33313:
[----:B------:R-:W-:Y:S05]  /*18b20*/  BSYNC.RECONVERGENT B0 ;  /* 0x0000000000007941 */ /* 0x000fea0003800200 */
.L_x_33312:
[----:B------:R-:W0:Y:S01]  /*18b30*/  F2I.S64.TRUNC R16, R16 ;  /* 0x0000001000107311 */ /* 0x000e22000020d900 */
[----:B------:R-:W-:Y:S05]  /*18b40*/  BRA `(.L_x_33293) ;  /* 0x00000000009c7947 */ /* 0x000fea0003800000 */
.L_x_33305:
        /* <DEDUP_REMOVED lines=14> */
.L_x_33319:
[----:B------:R-:W-:Y:S05]  /*18c30*/  BSYNC.RECONVERGENT B0 ;  /* 0x0000000000007941 */ /* 0x000fea0003800200 */
.L_x_33318:
[----:B------:R-:W0:Y:S01]  /*18c40*/  F2I.S64.TRUNC R16, R16 ;  /* 0x0000001000107311 */ /* 0x000e22000020d900 */
[----:B------:R-:W-:Y:S05]  /*18c50*/  BRA `(.L_x_33293) ;  /* 0x0000000000587947 */ /* 0x000fea0003800000 */
.L_x_33292:
        /* <DEDUP_REMOVED lines=16> */
.L_x_33320:
[----:B------:R-:W-:Y:S01]  /*18d60*/  CS2R R16, SRZ ;  /* 0x0000000000107805 */ /* 0x000fe2000001ff00 */
[----:B------:R-:W-:Y:S06]  /*18d70*/  BRA `(.L_x_33293) ;  /* 0x0000000000107947 */ /* 0x000fec0003800000 */
.L_x_33317:
[----:B------:R0:W5:Y:S01]  /*18d80*/  LDG.E.64 R16, desc[UR36][R4.64] ;  /* 0x0000002404107981 */ /* 0x000162000c1e1b00 */
[----:B------:R-:W-:Y:S05]  /*18d90*/  BRA `(.L_x_33293) ;  /* 0x0000000000087947 */ /* 0x000fea0003800000 */
.L_x_33316:
[----:B------:R0:W5:Y:S01]  /*18da0*/  LDG.E R16, desc[UR36][R4.64] ;  /* 0x0000002404107981 */ /* 0x000162000c1e1900 */
[----:B------:R-:W-:-:S07]  /*18db0*/  IMAD.MOV.U32 R17, RZ, RZ, RZ ;  /* 0x000000ffff117224 */ /* 0x000fce00078e00ff */
.L_x_33293:
        /* <DEDUP_REMOVED lines=17> */
.L_x_33324:
[----:B------:R1:W5:Y:S01]  /*18ed0*/  LDG.E.U8 R18, desc[UR36][R4.64] ;  /* 0x0000002404127981 */ /* 0x000362000c1e1100 */
[----:B------:R-:W-:Y:S01]  /*18ee0*/  MOV R19, RZ ;  /* 0x000000ff00137202 */ /* 0x000fe20000000f00 */
[----:B------:R-:W-:Y:S06]  /*18ef0*/  BRA `(.L_x_33326) ;  /* 0x0000000c00447947 */ /* 0x000fec0003800000 */
.L_x_33323:
        /* <DEDUP_REMOVED lines=8> */
.L_x_33328:
[----:B------:R-:W2:Y:S02]  /*18f80*/  LDG.E R18, desc[UR36][R4.64] ;  /* 0x0000002404127981 */ /* 0x000ea4000c1e1900 */
[----:B--2---:R-:W-:Y:S01]  /*18f90*/  SHF.R.S32.HI R19, RZ, 0x1f, R18 ;  /* 0x0000001fff137819 */ /* 0x004fe20000011412 */
[----:B------:R-:W-:Y:S06]  /*18fa0*/  BRA `(.L_x_33326) ;  /* 0x0000000c00187947 */ /* 0x000fec0003800000 */
.L_x_33327:
[----:B------:R-:W2:Y:S02]  /*18fb0*/  LDG.E.S16 R18, desc[UR36][R4.64] ;  /* 0x0000002404127981 */ /* 0x000ea4000c1e1700 */
[----:B--2---:R-:W-:Y:S01]  /*18fc0*/  SHF.R.S32.HI R19, RZ, 0x1f, R18 ;  /* 0x0000001fff137819 */ /* 0x004fe20000011412 */
[----:B------:R-:W-:Y:S06]  /*18fd0*/  BRA `(.L_x_33326) ;  /* 0x0000000c000c7947 */ /* 0x000fec0003800000 */
.L_x_33322:
        /* <DEDUP_REMOVED lines=9> */
.L_x_33330:
[----:B------:R-:W2:Y:S02]  /*19070*/  LDG.E.U16 R4, desc[UR36][R4.64] ;  /* 0x0000002404047981 */ /* 0x000ea4000c1e1500 */
[----:B--2---:R-:W-:-:S06]  /*19080*/  HADD2.F32 R18, -RZ, R4.H0_H0 ;  /* 0x20000004ff127230 */ /* 0x004fcc0000004100 */
[----:B------:R-:W0:Y:S01]  /*19090*/  F2I.S64.TRUNC R18, R18 ;  /* 0x0000001200127311 */ /* 0x000e22000020d900 */
[----:B------:R-:W-:Y:S05]  /*190a0*/  BRA `(.L_x_33326) ;  /* 0x0000000800d87947 */ /* 0x000fea0003800000 */
.L_x_33329:
        /* <DEDUP_REMOVED lines=9> */
.L_x_33332:
[----:B------:R-:W2:Y:S02]  /*19140*/  LDG.E.U16 R4, desc[UR36][R4.64] ;  /* 0x0000002404047981 */ /* 0x000ea4000c1e1500 */
[----:B--2---:R-:W-:-:S06]  /*19150*/  HADD2.F32 R18, -RZ, R4.H0_H0 ;  /* 0x20000004ff127230 */ /* 0x004fcc0000004100 */
[----:B------:R-:W0:Y:S01]  /*19160*/  F2I.S64.TRUNC R18, R18 ;  /* 0x0000001200127311 */ /* 0x000e22000020d900 */
[----:B------:R-:W-:Y:S05]  /*19170*/  BRA `(.L_x_33326) ;  /* 0x0000000800a47947 */ /* 0x000fea0003800000 */
.L_x_33331:
[----:B------:R-:W2:Y:S02]  /*19180*/  LDG.E.64 R4, desc[UR36][R4.64] ;  /* 0x0000002404047981 */ /* 0x000ea4000c1e1b00 */
[----:B--2---:R0:W1:Y:S01]  /*19190*/  F2I.S64.F64.TRUNC R18, R4 ;  /* 0x0000000400127311 */ /* 0x004062000030d900 */
[----:B------:R-:W-:Y:S05]  /*191a0*/  BRA `(.L_x_33326) ;  /* 0x0000000800987947 */ /* 0x000fea0003800000 */
.L_x_33321:
        /* <DEDUP_REMOVED lines=13> */
.L_x_33335:
[----:B------:R-:W2:Y:S02]  /*19280*/  LDG.E.64 R4, desc[UR36][R4.64] ;  /* 0x0000002404047981 */ /* 0x000ea4000c1e1b00 */
[----:B--2---:R0:W1:Y:S01]  /*19290*/  F2I.S64.F64.TRUNC R18, R4 ;  /* 0x0000000400127311 */ /* 0x004062000030d900 */
[----:B------:R-:W-:Y:S05]  /*192a0*/  BRA `(.L_x_33326) ;  /* 0x0000000800587947 */ /* 0x000fea0003800000 */
.L_x_33334:
        /* <DEDUP_REMOVED lines=26> */
.L_x_33337:
        /* <DEDUP_REMOVED lines=14> */
.L_x_33336:
[----:B------:R-:W2:Y:S02]  /*19530*/  LDG.E.U16 R18, desc[UR36][R4.64] ;  /* 0x0000002404127981 */ /* 0x000ea4000c1e1500 */
[----:B--2---:R-:W-:-:S06]  /*19540*/  SHF.L.U32 R18, R18, 0x10, RZ ;  /* 0x0000001012127819 */ /* 0x004fcc00000006ff */
[----:B------:R-:W0:Y:S01]  /*19550*/  F2I.S64.TRUNC R18, R18 ;  /* 0x0000001200127311 */ /* 0x000e22000020d900 */
[----:B------:R-:W-:Y:S05]  /*19560*/  BRA `(.L_x_33326) ;  /* 0x0000000400a87947 */ /* 0x000fea0003800000 */
.L_x_33333:
        /* <DEDUP_REMOVED lines=11> */
.L_x_33340:
        /* <DEDUP_REMOVED lines=21> */
.L_x_33344:
[----:B------:R-:W-:Y:S05]  /*19770*/  BSYNC.RECONVERGENT B1 ;  /* 0x0000000000017941 */ /* 0x000fea0003800200 */
.L_x_33343:
[----:B------:R-:W-:Y:S02]  /*19780*/  SHF.L.U32 R0, R0, 0x14, RZ ;  /* 0x0000001400007819 */ /* 0x000fe400000006ff */
[----:B------:R-:W-:-:S04]  /*19790*/  LEA R3, R3, 0x3b800000, 0x17 ;  /* 0x3b80000003037811 */ /* 0x000fc800078eb8ff */
[----:B------:R-:W-:-:S07]  /*197a0*/  LOP3.LUT R18, R3, R0, R7, 0xfe, !PT ;  /* 0x0000000003127212 */ /* 0x000fce00078efe07 */
.L_x_33342:
[----:B------:R-:W-:Y:S05]  /*197b0*/  BSYNC.RECONVERGENT B0 ;  /* 0x0000000000007941 */ /* 0x000fea0003800200 */
.L_x_33341:
[----:B------:R-:W0:Y:S01]  /*197c0*/  F2I.S64.TRUNC R18, R18 ;  /* 0x0000001200127311 */ /* 0x000e22000020d900 */
[----:B------:R-:W-:Y:S05]  /*197d0*/  BRA `(.L_x_33326) ;  /* 0x00000004000c7947 */ /* 0x000fea0003800000 */
.L_x_33339:
        /* <DEDUP_REMOVED lines=21> */
.L_x_33348:
[----:B------:R-:W-:Y:S05]  /*19930*/  BSYNC.RECONVERGENT B1 ;  /* 0x0000000000017941 */ /* 0x000fea0003800200 */
.L_x_33347:
[----:B------:R-:W-:Y:S01]  /*19940*/  IMAD.SHL.U32 R0, R0, 0x200000, RZ ;  /* 0x0020000000007824 */ /* 0x000fe200078e00ff */
[----:B------:R-:W-:-:S04]  /*19950*/  LEA R3, R3, 0x37800000, 0x17 ;  /* 0x3780000003037811 */ /* 0x000fc800078eb8ff */
[----:B------:R-:W-:-:S07]  /*19960*/  LOP3.LUT R18, R3, R0, R7, 0xfe, !PT ;  /* 0x0000000003127212 */ /* 0x000fce00078efe07 */
.L_x_33346:
[----:B------:R-:W-:Y:S05]  /*19970*/  BSYNC.RECONVERGENT B0 ;  /* 0x0000000000007941 */ /* 0x000fea0003800200 */
.L_x_33345:
[----:B------:R-:W0:Y:S01]  /*19980*/  F2I.S64.TRUNC R18, R18 ;  /* 0x0000001200127311 */ /* 0x000e22000020d900 */
[----:B------:R-:W-:Y:S05]  /*19990*/  BRA `(.L_x_33326) ;  /* 0x00000000009c7947 */ /* 0x000fea0003800000 */
.L_x_33338:
        /* <DEDUP_REMOVED lines=14> */
.L_x_33352:
[----:B------:R-:W-:Y:S05]  /*19a80*/  BSYNC.RECONVERGENT B0 ;  /* 0x0000000000007941 */ /* 0x000fea0003800200 */
.L_x_33351:
[----:B------:R-:W0:Y:S01]  /*19a90*/  F2I.S64.TRUNC R18, R18 ;  /* 0x0000001200127311 */ /* 0x000e22000020d900 */
[----:B------:R-:W-:Y:S05]  /*19aa0*/  BRA `(.L_x_33326) ;  /* 0x0000000000587947 */ /* 0x000fea0003800000 */
.L_x_33325:
        /* <DEDUP_REMOVED lines=16> */
.L_x_33353:
[----:B------:R-:W-:Y:S01]  /*19bb0*/  CS2R R18, SRZ ;  /* 0x0000000000127805 */ /* 0x000fe2000001ff00 */
[----:B------:R-:W-:Y:S06]  /*19bc0*/  BRA `(.L_x_33326) ;  /* 0x0000000000107947 */ /* 0x000fec0003800000 */
.L_x_33350:
[----:B------:R0:W5:Y:S01]  /*19bd0*/  LDG.E.64 R18, desc[UR36][R4.64] ;  /* 0x0000002404127981 */ /* 0x000162000c1e1b00 */
[----:B------:R-:W-:Y:S05]  /*19be0*/  BRA `(.L_x_33326) ;  /* 0x0000000000087947 */ /* 0x000fea0003800000 */
.L_x_33349:
[----:B------:R0:W5:Y:S01]  /*19bf0*/  LDG.E R18, desc[UR36][R4.64] ;  /* 0x0000002404127981 */ /* 0x000162000c1e1900 */
[----:B------:R-:W-:-:S07]  /*19c00*/  MOV R19, RZ ;  /* 0x000000ff00137202 */ /* 0x000fce0000000f00 */
.L_x_33326:
        /* <DEDUP_REMOVED lines=17> */
.L_x_33357:
[----:B------:R0:W5:Y:S01]  /*19d20*/  LDG.E.U8 R24, desc[UR36][R4.64] ;  /* 0x0000002404187981 */ /* 0x000162000c1e1100 */
[----:B------:R-:W-:Y:S01]  /*19d30*/  IMAD.MOV.U32 R25, RZ, RZ, RZ ;  /* 0x000000ffff197224 */ /* 0x000fe200078e00ff */
[----:B------:R-:W-:Y:S06]  /*19d40*/  BRA `(.L_x_33359) ;  /* 0x0000000c00447947 */ /* 0x000fec0003800000 */
.L_x_33356:
        /* <DEDUP_REMOVED lines=8> */
.L_x_33361:
[----:B------:R-:W2:Y:S02]  /*19dd0*/  LDG.E R24, desc[UR36][R4.64] ;  /* 0x0000002404187981 */ /* 0x000ea4000c1e1900 */
[----:B--2---:R-:W-:Y:S01]  /*19de0*/  SHF.R.S32.HI R25, RZ, 0x1f, R24 ;  /* 0x0000001fff197819 */ /* 0x004fe20000011418 */
[----:B------:R-:W-:Y:S06]  /*19df0*/  BRA `(.L_x_33359) ;  /* 0x0000000c00187947 */ /* 0x000fec0003800000 */
.L_x_33360:
[----:B------:R-:W2:Y:S02]  /*19e00*/  LDG.E.S16 R24, desc[UR36][R4.64] ;  /* 0x0000002404187981 */ /* 0x000ea4000c1e1700 */
[----:B--2---:R-:W-:Y:S01]  /*19e10*/  SHF.R.S32.HI R25, RZ, 0x1f, R24 ;  /* 0x0000001fff197819 */ /* 0x004fe20000011418 */
[----:B------:R-:W-:Y:S06]  /*19e20*/  BRA `(.L_x_33359) ;  /* 0x0000000c000c7947 */ /* 0x000fec0003800000 */
.L_x_33355:
        /* <DEDUP_REMOVED lines=9> */
.L_x_33363:
[----:B------:R-:W2:Y:S02]  /*19ec0*/  LDG.E.U16 R4, desc[UR36][R4.64] ;  /* 0x0000002404047981 */ /* 0x000ea4000c1e1500 */
[----:B--2---:R-:W-:-:S06]  /*19ed0*/  HADD2.F32 R24, -RZ, R4.H0_H0 ;  /* 0x20000004ff187230 */ /* 0x004fcc0000004100 */
[----:B------:R-:W0:Y:S01]  /*19ee0*/  F2I.S64.TRUNC R24, R24 ;  /* 0x0000001800187311 */ /* 0x000e22000020d900 */
[----:B------:R-:W-:Y:S05]  /*19ef0*/  BRA `(.L_x_33359) ;  /* 0x0000000800d87947 */ /* 0x000fea0003800000 */
.L_x_33362:
        /* <DEDUP_REMOVED lines=9> */
.L_x_33365:
[----:B------:R-:W2:Y:S02]  /*19f90*/  LDG.E.U16 R4, desc[UR36][R4.64] ;  /* 0x0000002404047981 */ /* 0x000ea4000c1e1500 */
[----:B--2---:R-:W-:-:S06]  /*19fa0*/  HADD2.F32 R24, -RZ, R4.H0_H0 ;  /* 0x20000004ff187230 */ /* 0x004fcc0000004100 */
[----:B------:R-:W0:Y:S01]  /*19fb0*/  F2I.S64.TRUNC R24, R24 ;  /* 0x0000001800187311 */ /* 0x000e22000020d900 */
[----:B------:R-:W-:Y:S05]  /*19fc0*/  BRA `(.L_x_33359) ;  /* 0x0000000800a47947 */ /* 0x000fea0003800000 */
.L_x_33364:
[----:B------:R-:W2:Y:S02]  /*19fd0*/  LDG.E.64 R4, desc[UR36][R4.64] ;  /* 0x0000002404047981 */ /* 0x000ea4000c1e1b00 */
[----:B--2---:R0:W1:Y:S01]  /*19fe0*/  F2I.S64.F64.TRUNC R24, R4 ;  /* 0x0000000400187311 */ /* 0x004062000030d900 */
[----:B------:R-:W-:Y:S05]  /*19ff0*/  BRA `(.L_x_33359) ;  /* 0x0000000800987947 */ /* 0x000fea0003800000 */
.L_x_33354:
        /* <DEDUP_REMOVED lines=13> */
.L_x_33368:
[----:B------:R-:W2:Y:S02]  /*1a0d0*/  LDG.E.64 R4, desc[UR36][R4.64] ;  /* 0x0000002404047981 */ /* 0x000ea4000c1e1b00 */
[----:B--2---:R0:W1:Y:S01]  /*1a0e0*/  F2I.S64.F64.TRUNC R24, R4 ;  /* 0x0000000400187311 */ /* 0x004062000030d900 */
[----:B------:R-:W-:Y:S05]  /*1a0f0*/  BRA `(.L_x_33359) ;  /* 0x0000000800587947 */ /* 0x000fea0003800000 */
.L_x_33367:
        /* <DEDUP_REMOVED lines=26> */
.L_x_33370:
        /* <DEDUP_REMOVED lines=14> */
.L_x_33369:
[----:B------:R-:W2:Y:S02]  /*1a380*/  LDG.E.U16 R24, desc[UR36][R4.64] ;  /* 0x0000002404187981 */ /* 0x000ea4000c1e1500 */
[----:B--2---:R-:W-:-:S06]  /*1a390*/  IMAD.U32 R24, R24, 0x10000, RZ ;  /* 0x0001000018187824 */ /* 0x004fcc00078e00ff */
[----:B------:R-:W0:Y:S01]  /*1a3a0*/  F2I.S64.TRUNC R24, R24 ;  /* 0x0000001800187311 */ /* 0x000e22000020d900 */
[----:B------:R-:W-:Y:S05]  /*1a3b0*/  BRA `(.L_x_33359) ;  /* 0x0000000400a87947 */ /* 0x000fea0003800000 */
.L_x_33366:
        /* <DEDUP_REMOVED lines=11> */
.L_x_33373:
        /* <DEDUP_REMOVED lines=21> */
.L_x_33377:
[----:B------:R-:W-:Y:S05]  /*1a5c0*/  BSYNC.RECONVERGENT B1 ;  /* 0x0000000000017941 */ /* 0x000fea0003800200 */
.L_x_33376:
[----:B------:R-:W-:Y:S01]  /*1a5d0*/  IMAD.SHL.U32 R0, R0, 0x100000, RZ ;  /* 0x0010000000007824 */ /* 0x000fe200078e00ff */
[----:B------:R-:W-:-:S04]  /*1a5e0*/  LEA R3, R3, 0x3b800000, 0x17 ;  /* 0x3b80000003037811 */ /* 0x000fc800078eb8ff */
[----:B------:R-:W-:-:S07]  /*1a5f0*/  LOP3.LUT R24, R3, R0, R7, 0xfe, !PT ;  /* 0x0000000003187212 */ /* 0x000fce00078efe07 */
.L_x_33375:
[----:B------:R-:W-:Y:S05]  /*1a600*/  BSYNC.RECONVERGENT B0 ;  /* 0x0000000000007941 */ /* 0x000fea0003800200 */
.L_x_33374:
[----:B------:R-:W0:Y:S01]  /*1a610*/  F2I.S64.TRUNC R24, R24 ;  /* 0x0000001800187311 */ /* 0x000e22000020d900 */
[----:B------:R-:W-:Y:S05]  /*1a620*/  BRA `(.L_x_33359) ;  /* 0x00000004000c7947 */ /* 0x000fea0003800000 */
.L_x_33372:
        /* <DEDUP_REMOVED lines=21> */
.L_x_33381:
[----:B------:R-:W-:Y:S05]  /*1a780*/  BSYNC.RECONVERGENT B1 ;  /* 0x0000000000017941 */ /* 0x000fea0003800200 */
.L_x_33380:
[----:B------:R-:W-:Y:S01]  /*1a790*/  IMAD.SHL.U32 R0, R0, 0x200000, RZ ;  /* 0x0020000000007824 */ /* 0x000fe200078e00ff */
[----:B------:R-:W-:-:S04]  /*1a7a0*/  LEA R3, R3, 0x37800000, 0x17 ;  /* 0x3780000003037811 */ /* 0x000fc800078eb8ff */
[----:B------:R-:W-:-:S07]  /*1a7b0*/  LOP3.LUT R24, R3, R0, R7, 0xfe, !PT ;  /* 0x0000000003187212 */ /* 0x000fce00078efe07 */
.L_x_33379:
[----:B------:R-:W-:Y:S05]  /*1a7c0*/  BSYNC.RECONVERGENT B0 ;  /* 0x0000000000007941 */ /* 0x000fea0003800200 */
.L_x_33378:
[----:B------:R-:W0:Y:S01]  /*1a7d0*/  F2I.S64.TRUNC R24, R24 ;  /* 0x0000001800187311 */ /* 0x000e22000020d900 */
[----:B------:R-:W-:Y:S05]  /*1a7e0*/  BRA `(.L_x_33359) ;  /* 0x00000000009c7947 */ /* 0x000fea0003800000 */
.L_x_33371:
        /* <DEDUP_REMOVED lines=14> */
.L_x_33385:
[----:B------:R-:W-:Y:S05]  /*1a8d0*/  BSYNC.RECONVERGENT B0 ;  /* 0x0000000000007941 */ /* 0x000fea0003800200 */
.L_x_33384:
[----:B------:R-:W0:Y:S01]  /*1a8e0*/  F2I.S64.TRUNC R24, R24 ;  /* 0x0000001800187311 */ /* 0x000e22000020d900 */
[----:B------:R-:W-:Y:S05]  /*1a8f0*/  BRA `(.L_x_33359) ;  /* 0x0000000000587947 */ /* 0x000fea0003800000 */
.L_x_33358:
        /* <DEDUP_REMOVED lines=16> */
.L_x_33386:
[----:B------:R-:W-:Y:S01]  /*1aa00*/  CS2R R24, SRZ ;  /* 0x0000000000187805 */ /* 0x000fe2000001ff00 */
[----:B------:R-:W-:Y:S06]  /*1aa10*/  BRA `(.L_x_33359) ;  /* 0x0000000000107947 */ /* 0x000fec0003800000 */
.L_x_33383:
[----:B------:R0:W5:Y:S01]  /*1aa20*/  LDG.E.64 R24, desc[UR36][R4.64] ;  /* 0x0000002404187981 */ /* 0x000162000c1e1b00 */
[----:B------:R-:W-:Y:S05]  /*1aa30*/  BRA `(.L_x_33359) ;  /* 0x0000000000087947 */ /* 0x000fea0003800000 */
.L_x_33382:
[----:B------:R0:W5:Y:S01]  /*1aa40*/  LDG.E R24, desc[UR36][R4.64] ;  /* 0x0000002404187981 */ /* 0x000162000c1e1900 */
[----:B------:R-:W-:-:S07]  /*1aa50*/  IMAD.MOV.U32 R25, RZ, RZ, RZ ;  /* 0x000000ffff197224 */ /* 0x000fce00078e00ff */
.L_x_33359:
        /* <DEDUP_REMOVED lines=21> */
.L_x_33388:
[----:B------:R-:W-:Y:S05]  /*1abb0*/  BSYNC.RECONVERGENT B7 ;  /* 0x0000000000077941 */ /* 0x000fea0003800200 */
.L_x_33387:
        /* <DEDUP_REMOVED lines=21> */
.L_x_33390:
[----:B------:R-:W-:Y:S05]  /*1ad10*/  BSYNC.RECONVERGENT B7 ;  /* 0x0000000000077941 */ /* 0x000fea0003800200 */
.L_x_33389:
        /* <DEDUP_REMOVED lines=25> */
.L_x_33392:
[----:B------:R-:W-:Y:S05]  /*1aeb0*/  BSYNC.RECONVERGENT B7 ;  /* 0x0000000000077941 */ /* 0x000fea0003800200 */
.L_x_33391:
        /* <DEDUP_REMOVED lines=21> */
.L_x_33420:
        /* <DEDUP_REMOVED lines=28> */
.L_x_33397:
        /* <DEDUP_REMOVED lines=8> */
.L_x_33398:
[----:B------:R-:W-:Y:S05]  /*1b250*/  BSYNC.RECONVERGENT B1 ;  /* 0x0000000000017941 */ /* 0x000fea0003800200 */
.L_x_33396:
        /* <DEDUP_REMOVED lines=41> */
.L_x_33400:
        /* <DEDUP_REMOVED lines=8> */
.L_x_33401:
[----:B------:R-:W-:Y:S05]  /*1b570*/  BSYNC.RECONVERGENT B1 ;  /* 0x0000000000017941 */ /* 0x000fea0003800200 */
.L_x_33399:
        /* <DEDUP_REMOVED lines=42> */
.L_x_33403:
        /* <DEDUP_REMOVED lines=8> */
.L_x_33404:
[----:B------:R-:W-:Y:S05]  /*1b8a0*/  BSYNC.RECONVERGENT B1 ;  /* 0x0000000000017941 */ /* 0x000fea0003800200 */
.L_x_33402:
        /* <DEDUP_REMOVED lines=41> */
.L_x_33406:
        /* <DEDUP_REMOVED lines=8> */
.L_x_33407:
[----:B------:R-:W-:Y:S05]  /*1bbc0*/  BSYNC.RECONVERGENT B1 ;  /* 0x0000000000017941 */ /* 0x000fea0003800200 */
.L_x_33405:
        /* <DEDUP_REMOVED lines=42> */
.L_x_33409:
        /* <DEDUP_REMOVED lines=8> */
.L_x_33410:
[----:B------:R-:W-:Y:S05]  /*1bef0*/  BSYNC.RECONVERGENT B1 ;  /* 0x0000000000017941 */ /* 0x000fea0003800200 */
.L_x_33408:
        /* <DEDUP_REMOVED lines=42> */
.L_x_33412:
        /* <DEDUP_REMOVED lines=8> */
.L_x_33413:
[----:B------:R-:W-:Y:S05]  /*1c220*/  BSYNC.RECONVERGENT B1 ;  /* 0x0000000000017941 */ /* 0x000fea0003800200 */
.L_x_33411:
        /* <DEDUP_REMOVED lines=43> */
.L_x_33415:
        /* <DEDUP_REMOVED lines=8> */
.L_x_33416:
[----:B------:R-:W-:Y:S05]  /*1c560*/  BSYNC.RECONVERGENT B1 ;  /* 0x0000000000017941 */ /* 0x000fea0003800200 */
.L_x_33414:
        /* <DEDUP_REMOVED lines=43> */
.L_x_33418:
        /* <DEDUP_REMOVED lines=8> */
.L_x_33419:
[----:B------:R-:W-:Y:S05]  /*1c8a0*/  BSYNC.RECONVERGENT B1 ;  /* 0x0000000000017941 */ /* 0x000fea0003800200 */
.L_x_33417:
        /* <DEDUP_REMOVED lines=19> */
.L_x_33395:
[----:B------:R-:W-:-:S07]  /*1c9e0*/  VIADD R32, R32, 0x3 ;  /* 0x0000000320207836 */ /* 0x000fce0000000000 */
.L_x_33394:
        /* <DEDUP_REMOVED lines=31> */
.L_x_33423:
        /* <DEDUP_REMOVED lines=8> */
.L_x_33424:
[----:B------:R-:W-:Y:S05]  /*1cc60*/  BSYNC.RECONVERGENT B0 ;  /* 0x0000000000007941 */ /* 0x000fea0003800200 */
.L_x_33422:
        /* <DEDUP_REMOVED lines=41> */
.L_x_33426:
        /* <DEDUP_REMOVED lines=8> */
.L_x_33427:
[----:B------:R-:W-:Y:S05]  /*1cf80*/  BSYNC.RECONVERGENT B0 ;  /* 0x0000000000007941 */ /* 0x000fea0003800200 */
.L_x_33425:
        /* <DEDUP_REMOVED lines=42> */
.L_x_33429:
        /* <DEDUP_REMOVED lines=8> */
.L_x_33430:
[----:B------:R-:W-:Y:S05]  /*1d2b0*/  BSYNC.RECONVERGENT B0 ;  /* 0x0000000000007941 */ /* 0x000fea0003800200 */
.L_x_33428:
        /* <DEDUP_REMOVED lines=42> */
.L_x_33432:
        /* <DEDUP_REMOVED lines=8> */
.L_x_33433:
[----:B------:R-:W-:Y:S05]  /*1d5e0*/  BSYNC.RECONVERGENT B0 ;  /* 0x0000000000007941 */ /* 0x000fea0003800200 */
.L_x_33431:
        /* <DEDUP_REMOVED lines=15> */
.L_x_33421:
        /* <DEDUP_REMOVED lines=31> */
.L_x_33436:
        /* <DEDUP_REMOVED lines=8> */
.L_x_33437:
[----:B------:R-:W-:Y:S05]  /*1d950*/  BSYNC.RECONVERGENT B0 ;  /* 0x0000000000007941 */ /* 0x000fea0003800200 */
.L_x_33435:
        /* <DEDUP_REMOVED lines=41> */
.L_x_33439:
        /* <DEDUP_REMOVED lines=8> */
.L_x_33440:
[----:B------:R-:W-:Y:S05]  /*1dc70*/  BSYNC.RECONVERGENT B0 ;  /* 0x0000000000007941 */ /* 0x000fea0003800200 */
.L_x_33438:
        /* <DEDUP_REMOVED lines=15> */
.L_x_33434:
        /* <DEDUP_REMOVED lines=31> */
.L_x_33442:
[----:B------:R-:W-:Y:S01]  /*1df60*/  MOV R0, R4 ;  /* 0x0000000400007202 */ /* 0x000fe20000000f00 */
[----:B------:R-:W-:Y:S01]  /*1df70*/  IMAD.MOV.U32 R12, RZ, RZ, R5 ;  /* 0x000000ffff0c7224 */ /* 0x000fe200078e0005 */
[----:B------:R-:W-:-:S07]  /*1df80*/  MOV R13, 0x1dfa0 ;  /* 0x0001dfa0000d7802 */ /* 0x000fce0000000f00 */
[----:B------:R-:W-:Y:S05]  /*1df90*/  CALL.REL.NOINC `($__internal_75_$__cuda_sm20_rem_s64) ;  /* 0x000000b000907944 */ /* 0x000fea0003c00000 */
[----:B------:R-:W-:Y:S01]  /*1dfa0*/  IMAD.MOV.U32 R4, RZ, RZ, R0 ;  /* 0x000000ffff047224 */ /* 0x000fe200078e0000 */
[----:B------:R-:W-:-:S07]  /*1dfb0*/  MOV R5, R7 ;  /* 0x0000000700057202 */ /* 0x000fce0000000f00 */
.L_x_33443:
[----:B------:R-:W-:Y:S05]  /*1dfc0*/  BSYNC.RECONVERGENT B0 ;  /* 0x0000000000007941 */ /* 0x000fea0003800200 */
.L_x_33441:
[----:B------:R-:W0:Y:S02]  /*1dfd0*/  LDC.64 R6, c[0x0][R3+0x798] ;  /* 0x0001e60003067b82 */ /* 0x000e240000000a00 */
[----:B0-----:R-:W-:Y:S02]  /*1dfe0*/  IMAD R5, R5, R6, RZ ;  /* 0x0000000605057224 */ /* 0x001fe400078e02ff */
[----:B------:R-:W-:-:S04]  /*1dff0*/  IMAD.WIDE.U32 R28, R6, R4, R28 ;  /* 0x00000004061c7225 */ /* 0x000fc800078e001c */
[----:B------:R-:W-:-:S04]  /*1e000*/  IMAD R5, R7, R4, R5 ;  /* 0x0000000407057224 */ /* 0x000fc800078e0205 */
[----:B------:R-:W-:-:S07]  /*1e010*/  IMAD.IADD R29, R29, 0x1, R5 ;  /* 0x000000011d1d7824 */ /* 0x000fce00078e0205 */
.L_x_33393:
        /* <DEDUP_REMOVED lines=17> */
.L_x_33448:
        /* <DEDUP_REMOVED lines=22> */
.L_x_33447:
[----:B------:R-:W-:Y:S05]  /*1e290*/  BSYNC.RECONVERGENT B8 ;  /* 0x0000000000087941 */ /* 0x000fea0003800200 */
.L_x_33446:
[----:B------:R-:W-:-:S05]  /*1e2a0*/  IADD3 R16, P0, PT, R16, 0x8, RZ ;  /* 0x0000000810107810 */ /* 0x000fca0007f1e0ff */
[----:B------:R-:W-:Y:S01]  /*1e2b0*/  IMAD.X R17, RZ, RZ, R17, P0 ;  /* 0x000000ffff117224 */ /* 0x000fe200000e0611 */
[----:B------:R-:W-:-:S04]  /*1e2c0*/  ISETP.GE.U32.AND P0, PT, R16, R25, PT ;  /* 0x000000191000720c */ /* 0x000fc80003f06070 */
[----:B------:R-:W-:-:S13]  /*1e2d0*/  ISETP.GE.U32.AND.EX P0, PT, R17, R24, PT, P0 ;  /* 0x000000181100720c */ /* 0x000fda0003f06100 */
[----:B------:R-:W-:Y:S05]  /*1e2e0*/  @!P0 BRA `(.L_x_33448) ;  /* 0xfffffffc00908947 */ /* 0x000fea000383ffff */
.L_x_33445:
[----:B------:R-:W-:Y:S05]  /*1e2f0*/  BSYNC.RECONVERGENT B7 ;  /* 0x0000000000077941 */ /* 0x000fea0003800200 */
.L_x_33444:
        /* <DEDUP_REMOVED lines=16> */
.L_x_33452:
[----:B------:R0:W-:Y:S01]  /*1e400*/  STG.E.U8 desc[UR36][R2.64], RZ ;  /* 0x000000ff02007986 */ /* 0x0001e2000c101124 */
[----:B------:R-:W-:Y:S05]  /*1e410*/  BRA `(.L_x_33454) ;  /* 0x00000004008c7947 */ /* 0x000fea0003800000 */
.L_x_33451:
        /* <DEDUP_REMOVED lines=8> */
.L_x_33456:
[----:B------:R0:W-:Y:S01]  /*1e4a0*/  STG.E desc[UR36][R2.64], RZ ;  /* 0x000000ff02007986 */ /* 0x0001e2000c101924 */
[----:B------:R-:W-:Y:S05]  /*1e4b0*/  BRA `(.L_x_33454) ;  /* 0x0000000400647947 */ /* 0x000fea0003800000 */
.L_x_33455:
[----:B------:R0:W-:Y:S01]  /*1e4c0*/  STG.E.U16 desc[UR36][R2.64], RZ ;  /* 0x000000ff02007986 */ /* 0x0001e2000c101524 */
[----:B------:R-:W-:Y:S05]  /*1e4d0*/  BRA `(.L_x_33454) ;  /* 0x00000004005c7947 */ /* 0x000fea0003800000 */
.L_x_33450:
        /* <DEDUP_REMOVED lines=8> */
.L_x_33458:
[----:B------:R0:W-:Y:S01]  /*1e560*/  STG.E.U16 desc[UR36][R2.64], RZ ;  /* 0x000000ff02007986 */ /* 0x0001e2000c101524 */
[----:B------:R-:W-:Y:S05]  /*1e570*/  BRA `(.L_x_33454) ;  /* 0x0000000400347947 */ /* 0x000fea0003800000 */
.L_x_33457:
        /* <DEDUP_REMOVED lines=8> */
.L_x_33460:
[----:B------:R3:W-:Y:S01]  /*1e600*/  STG.E desc[UR36][R2.64], RZ ;  /* 0x000000ff02007986 */ /* 0x0007e2000c101924 */
[----:B------:R-:W-:Y:S05]  /*1e610*/  BRA `(.L_x_33454) ;  /* 0x00000004000c7947 */ /* 0x000fea0003800000 */
.L_x_33459:
[----:B------:R4:W-:Y:S01]  /*1e620*/  STG.E.64 desc[UR36][R2.64], RZ ;  /* 0x000000ff02007986 */ /* 0x0009e2000c101b24 */
[----:B------:R-:W-:Y:S05]  /*1e630*/  BRA `(.L_x_33454) ;  /* 0x0000000400047947 */ /* 0x000fea0003800000 */
.L_x_33449:
        /* <DEDUP_REMOVED lines=10> */
.L_x_33463:
[----:B------:R0:W-:Y:S01]  /*1e6e0*/  STG.E.128 desc[UR36][R2.64], RZ ;  /* 0x000000ff02007986 */ /* 0x0001e2000c101d24 */
[----:B------:R-:W-:Y:S05]  /*1e6f0*/  BRA `(.L_x_33454) ;  /* 0x0000000000d47947 */ /* 0x000fea0003800000 */
.L_x_33462:
        /* <DEDUP_REMOVED lines=8> */
.L_x_33465:
[----:B------:R0:W-:Y:S01]  /*1e780*/  STG.E.U8 desc[UR36][R2.64], RZ ;  /* 0x000000ff02007986 */ /* 0x0001e2000c101124 */
[----:B------:R-:W-:Y:S05]  /*1e790*/  BRA `(.L_x_33454) ;  /* 0x0000000000ac7947 */ /* 0x000fea0003800000 */
.L_x_33464:
[----:B------:R0:W-:Y:S01]  /*1e7a0*/  STG.E.U16 desc[UR36][R2.64], RZ ;  /* 0x000000ff02007986 */ /* 0x0001e2000c101524 */
[----:B------:R-:W-:Y:S05]  /*1e7b0*/  BRA `(.L_x_33454) ;  /* 0x0000000000a47947 */ /* 0x000fea0003800000 */
.L_x_33461:
        /* <DEDUP_REMOVED lines=10> */
.L_x_33468:
[----:B------:R0:W-:Y:S01]  /*1e860*/  STG.E.U8 desc[UR36][R2.64], RZ ;  /* 0x000000ff02007986 */ /* 0x0001e2000c101124 */
[----:B------:R-:W-:Y:S05]  /*1e870*/  BRA `(.L_x_33454) ;  /* 0x0000000000747947 */ /* 0x000fea0003800000 */
.L_x_33467:
[----:B------:R0:W-:Y:S01]  /*1e880*/  STG.E.U8 desc[UR36][R2.64], RZ ;  /* 0x000000ff02007986 */ /* 0x0001e2000c101124 */
[----:B------:R-:W-:Y:S05]  /*1e890*/  BRA `(.L_x_33454) ;  /* 0x00000000006c7947 */ /* 0x000fea0003800000 */
.L_x_33466:
[----:B------:R-:W-:-:S13]  /*1e8a0*/  ISETP.NE.AND P0, PT, R0, 0x1c, PT ;  /* 0x0000001c0000780c */ /* 0x000fda0003f05270 */
[----:B------:R-:W-:Y:S05]  /*1e8b0*/  @!P0 BRA `(.L_x_33469) ;  /* 0x0000000000608947 */ /* 0x000fea0003800000 */
[----:B------:R-:W-:-:S13]  /*1e8c0*/  ISETP.NE.AND P0, PT, R0, 0x1d, PT ;  /* 0x0000001d0000780c */ /* 0x000fda0003f05270 */
[----:B------:R-:W-:Y:S05]  /*1e8d0*/  @!P0 BRA `(.L_x_33470) ;  /* 0x0000000000508947 */ /* 0x000fea0003800000 */
[----:B------:R-:W-:-:S13]  /*1e8e0*/  ISETP.NE.AND P0, PT, R0, 0x2c, PT ;  /* 0x0000002c0000780c */ /* 0x000fda0003f05270 */
[----:B------:R0:W-:Y:S01]  /*1e8f0*/  @!P0 STG.E.U8 desc[UR36][R2.64], RZ ;  /* 0x000000ff02008986 */ /* 0x0001e2000c101124 */
[----:B------:R-:W-:Y:S05]  /*1e900*/  @!P0 BRA `(.L_x_33454) ;  /* 0x0000000000508947 */ /* 0x000fea0003800000 */
.L_x_33453:
        /* <DEDUP_REMOVED lines=16> */
.L_x_33471:
[----:B------:R-:W-:Y:S05]  /*1ea10*/  BRA `(.L_x_33454) ;  /* 0x00000000000c7947 */ /* 0x000fea0003800000 */
.L_x_33470:
[----:B------:R0:W-:Y:S01]  /*1ea20*/  STG.E.64 desc[UR36][R2.64], RZ ;  /* 0x000000ff02007986 */ /* 0x0001e2000c101b24 */
[----:B------:R-:W-:Y:S05]  /*1ea30*/  BRA `(.L_x_33454) ;  /* 0x0000000000047947 */ /* 0x000fea0003800000 */
.L_x_33469:
[----:B------:R0:W-:Y:S02]  /*1ea40*/  STG.E desc[UR36][R2.64], RZ ;  /* 0x000000ff02007986 */ /* 0x0001e4000c101924 */
.L_x_33454:
[----:B------:R-:W-:-:S07]  /*1ea50*/  VIADD R36, R36, 0x80 ;  /* 0x0000008024247836 */ /* 0x000fce0000000000 */
.L_x_33220:
[----:B------:R-:W-:Y:S05]  /*1ea60*/  BSYNC.RECONVERGENT B6 ;  /* 0x0000000000067941 */ /* 0x000fea0003800200 */
.L_x_33219:
        /* <DEDUP_REMOVED lines=435> */
.L_x_33472:
        /* <DEDUP_REMOVED lines=19> */
.L_x_33476:
[----:B------:R0:W5:Y:S01]  /*206d0*/  LDG.E.U8 R28, desc[UR36][R2.64] ;  /* 0x00000024021c7981 */ /* 0x000162000c1e1100 */
[----:B------:R-:W-:Y:S01]  /*206e0*/  IMAD.MOV.U32 R29, RZ, RZ, RZ ;  /* 0x000000ffff1d7224 */ /* 0x000fe200078e00ff */
[----:B------:R-:W-:Y:S06]  /*206f0*/  BRA `(.L_x_33478) ;  /* 0x0000000c00407947 */ /* 0x000fec0003800000 */
.L_x_33475:
        /* <DEDUP_REMOVED lines=8> */
.L_x_33480:
[----:B------:R-:W2:Y:S02]  /*20780*/  LDG.E R28, desc[UR36][R2.64] ;  /* 0x00000024021c7981 */ /* 0x000ea4000c1e1900 */
[----:B--2---:R-:W-:Y:S01]  /*20790*/  SHF.R.S32.HI R29, RZ, 0x1f, R28 ;  /* 0x0000001fff1d7819 */ /* 0x004fe2000001141c */
[----:B------:R-:W-:Y:S06]  /*207a0*/  BRA `(.L_x_33478) ;  /* 0x0000000c00147947 */ /* 0x000fec0003800000 */
.L_x_33479:
[----:B------:R-:W2:Y:S02]  /*207b0*/  LDG.E.S16 R28, desc[UR36][R2.64] ;  /* 0x00000024021c7981 */ /* 0x000ea4000c1e1700 */
[----:B--2---:R-:W-:Y:S01]  /*207c0*/  SHF.R.S32.HI R29, RZ, 0x1f, R28 ;  /* 0x0000001fff1d7819 */ /* 0x004fe2000001141c */
[----:B------:R-:W-:Y:S06]  /*207d0*/  BRA `(.L_x_33478) ;  /* 0x0000000c00087947 */ /* 0x000fec0003800000 */
.L_x_33474:
        /* <DEDUP_REMOVED lines=9> */
.L_x_33482:
[----:B------:R-:W2:Y:S02]  /*20870*/  LDG.E.U16 R2, desc[UR36][R2.64] ;  /* 0x0000002402027981 */ /* 0x000ea4000c1e1500 */
[----:B--2---:R-:W-:-:S06]  /*20880*/  HADD2.F32 R28, -RZ, R2.H0_H0 ;  /* 0x20000002ff1c7230 */ /* 0x004fcc0000004100 */
[----:B------:R-:W0:Y:S01]  /*20890*/  F2I.S64.TRUNC R28, R28 ;  /* 0x0000001c001c7311 */ /* 0x000e22000020d900 */
[----:B------:R-:W-:Y:S05]  /*208a0*/  BRA `(.L_x_33478) ;  /* 0x0000000800d47947 */ /* 0x000fea0003800000 */
.L_x_33481:
        /* <DEDUP_REMOVED lines=9> */
.L_x_33484:
[----:B------:R-:W2:Y:S02]  /*20940*/  LDG.E.U16 R2, desc[UR36][R2.64] ;  /* 0x0000002402027981 */ /* 0x000ea4000c1e1500 */
[----:B--2---:R-:W-:-:S06]  /*20950*/  HADD2.F32 R28, -RZ, R2.H0_H0 ;  /* 0x20000002ff1c7230 */ /* 0x004fcc0000004100 */
[----:B------:R-:W0:Y:S01]  /*20960*/  F2I.S64.TRUNC R28, R28 ;  /* 0x0000001c001c7311 */ /* 0x000e22000020d900 */
[----:B------:R-:W-:Y:S05]  /*20970*/  BRA `(.L_x_33478) ;  /* 0x0000000800a07947 */ /* 0x000fea0003800000 */
.L_x_33483:
[----:B------:R-:W2:Y:S02]  /*20980*/  LDG.E.64 R2, desc[UR36][R2.64] ;  /* 0x0000002402027981 */ /* 0x000ea4000c1e1b00 */
[----:B--2---:R0:W1:Y:S01]  /*20990*/  F2I.S64.F64.TRUNC R28, R2 ;  /* 0x00000002001c7311 */ /* 0x004062000030d900 */
[----:B------:R-:W-:Y:S05]  /*209a0*/  BRA `(.L_x_33478) ;  /* 0x0000000800947947 */ /* 0x000fea0003800000 */
.L_x_33473:
        /* <DEDUP_REMOVED lines=13> */
.L_x_33487:
[----:B------:R-:W2:Y:S02]  /*20a80*/  LDG.E.64 R2, desc[UR36][R2.64] ;  /* 0x0000002402027981 */ /* 0x000ea4000c1e1b00 */
[----:B--2---:R0:W1:Y:S01]  /*20a90*/  F2I.S64.F64.TRUNC R28, R2 ;  /* 0x00000002001c7311 */ /* 0x004062000030d900 */
[----:B------:R-:W-:Y:S05]  /*20aa0*/  BRA `(.L_x_33478) ;  /* 0x0000000800547947 */ /* 0x000fea0003800000 */
.L_x_33486:
        /* <DEDUP_REMOVED lines=26> */
.L_x_33489:
        /* <DEDUP_REMOVED lines=13> */
.L_x_33488:
[----:B------:R-:W2:Y:S02]  /*20d20*/  LDG.E.U16 R28, desc[UR36][R2.64] ;  /* 0x00000024021c7981 */ /* 0x000ea4000c1e1500 */
[----:B--2---:R-:W-:-:S06]  /*20d30*/  IMAD.U32 R28, R28, 0x10000, RZ ;  /* 0x000100001c1c7824 */ /* 0x004fcc00078e00ff */
[----:B------:R-:W0:Y:S01]  /*20d40*/  F2I.S64.TRUNC R28, R28 ;  /* 0x0000001c001c7311 */ /* 0x000e22000020d900 */
[----:B------:R-:W-:Y:S05]  /*20d50*/  BRA `(.L_x_33478) ;  /* 0x0000000400a87947 */ /* 0x000fea0003800000 */
.L_x_33485:
        /* <DEDUP_REMOVED lines=11> */
.L_x_33492:
        /* <DEDUP_REMOVED lines=21> */
.L_x_33496:
[----:B------:R-:W-:Y:S05]  /*20f60*/  BSYNC.RECONVERGENT B1 ;  /* 0x0000000000017941 */ /* 0x000fea0003800200 */
.L_x_33495:
[----:B------:R-:W-:Y:S01]  /*20f70*/  IMAD.SHL.U32 R0, R0, 0x100000, RZ ;  /* 0x0010000000007824 */ /* 0x000fe200078e00ff */
[----:B------:R-:W-:-:S04]  /*20f80*/  LEA R2, R2, 0x3b800000, 0x17 ;  /* 0x3b80000002027811 */ /* 0x000fc800078eb8ff */
[----:B------:R-:W-:-:S07]  /*20f90*/  LOP3.LUT R28, R2, R0, R7, 0xfe, !PT ;  /* 0x00000000021c7212 */ /* 0x000fce00078efe07 */
.L_x_33494:
[----:B------:R-:W-:Y:S05]  /*20fa0*/  BSYNC.RECONVERGENT B0 ;  /* 0x0000000000007941 */ /* 0x000fea0003800200 */
.L_x_33493:
[----:B------:R-:W2:Y:S01]  /*20fb0*/  F2I.S64.TRUNC R28, R28 ;  /* 0x0000001c001c7311 */ /* 0x000ea2000020d900 */
[----:B------:R-:W-:Y:S05]  /*20fc0*/  BRA `(.L_x_33478) ;  /* 0x00000004000c7947 */ /* 0x000fea0003800000 */
.L_x_33491:
        /* <DEDUP_REMOVED lines=21> */
.L_x_33500:
[----:B------:R-:W-:Y:S05]  /*21120*/  BSYNC.RECONVERGENT B1 ;  /* 0x0000000000017941 */ /* 0x000fea0003800200 */
.L_x_33499:
[----:B------:R-:W-:Y:S02]  /*21130*/  SHF.L.U32 R0, R0, 0x15, RZ ;  /* 0x0000001500007819 */ /* 0x000fe400000006ff */
[----:B------:R-:W-:-:S04]  /*21140*/  LEA R2, R2, 0x37800000, 0x17 ;  /* 0x3780000002027811 */ /* 0x000fc800078eb8ff */
[----:B------:R-:W-:-:S07]  /*21150*/  LOP3.LUT R28, R2, R0, R7, 0xfe, !PT ;  /* 0x00000000021c7212 */ /* 0x000fce00078efe07 */
.L_x_33498:
[----:B------:R-:W-:Y:S05]  /*21160*/  BSYNC.RECONVERGENT B0 ;  /* 0x0000000000007941 */ /* 0x000fea0003800200 */
.L_x_33497:
[----:B------:R-:W0:Y:S01]  /*21170*/  F2I.S64.TRUNC R28, R28 ;  /* 0x0000001c001c7311 */ /* 0x000e22000020d900 */
[----:B------:R-:W-:Y:S05]  /*21180*/  BRA `(.L_x_33478) ;  /* 0x00000000009c7947 */ /* 0x000fea0003800000 */
.L_x_33490:
        /* <DEDUP_REMOVED lines=14> */
.L_x_33504:
[----:B------:R-:W-:Y:S05]  /*21270*/  BSYNC.RECONVERGENT B0 ;  /* 0x0000000000007941 */ /* 0x000fea0003800200 */
.L_x_33503:
[----:B------:R-:W4:Y:S01]  /*21280*/  F2I.S64.TRUNC R28, R28 ;  /* 0x0000001c001c7311 */ /* 0x000f22000020d900 */
[----:B------:R-:W-:Y:S05]  /*21290*/  BRA `(.L_x_33478) ;  /* 0x0000000000587947 */ /* 0x000fea0003800000 */
.L_x_33477:
        /* <DEDUP_REMOVED lines=16> */
.L_x_33505:
[----:B------:R-:W-:Y:S01]  /*213a0*/  CS2R R28, SRZ ;  /* 0x00000000001c7805 */ /* 0x000fe2000001ff00 */
[----:B------:R-:W-:Y:S06]  /*213b0*/  BRA `(.L_x_33478) ;  /* 0x0000000000107947 */ /* 0x000fec0003800000 */
.L_x_33502:
[----:B------:R0:W5:Y:S01]  /*213c0*/  LDG.E.64 R28, desc[UR36][R2.64] ;  /* 0x00000024021c7981 */ /* 0x000162000c1e1b00 */
[----:B------:R-:W-:Y:S05]  /*213d0*/  BRA `(.L_x_33478) ;  /* 0x0000000000087947 */ /* 0x000fea0003800000 */
.L_x_33501:
[----:B------:R3:W5:Y:S01]  /*213e0*/  LDG.E R28, desc[UR36][R2.64] ;  /* 0x00000024021c7981 */ /* 0x000762000c1e1900 */
[----:B------:R-:W-:-:S07]  /*213f0*/  IMAD.MOV.U32 R29, RZ, RZ, RZ ;  /* 0x000000ffff1d7224 */ /* 0x000fce00078e00ff */
.L_x_33478:
        /* <DEDUP_REMOVED lines=17> */
.L_x_33509:
[----:B------:R0:W5:Y:S01]  /*21510*/  LDG.E.U8 R30, desc[UR36][R2.64] ;  /* 0x00000024021e7981 */ /* 0x000162000c1e1100 */
[----:B------:R-:W-:Y:S01]  /*21520*/  MOV R31, RZ ;  /* 0x000000ff001f7202 */ /* 0x000fe20000000f00 */
[----:B------:R-:W-:Y:S06]  /*21530*/  BRA `(.L_x_33511) ;  /* 0x0000000c00407947 */ /* 0x000fec0003800000 */
.L_x_33508:
        /* <DEDUP_REMOVED lines=8> */
.L_x_33513:
[----:B------:R-:W3:Y:S02]  /*215c0*/  LDG.E R30, desc[UR36][R2.64] ;  /* 0x00000024021e7981 */ /* 0x000ee4000c1e1900 */
[----:B---3--:R-:W-:Y:S01]  /*215d0*/  SHF.R.S32.HI R31, RZ, 0x1f, R30 ;  /* 0x0000001fff1f7819 */ /* 0x008fe2000001141e */
[----:B------:R-:W-:Y:S06]  /*215e0*/  BRA `(.L_x_33511) ;  /* 0x0000000c00147947 */ /* 0x000fec0003800000 */
.L_x_33512:
[----:B------:R-:W3:Y:S02]  /*215f0*/  LDG.E.S16 R30, desc[UR36][R2.64] ;  /* 0x00000024021e7981 */ /* 0x000ee4000c1e1700 */
[----:B---3--:R-:W-:Y:S01]  /*21600*/  SHF.R.S32.HI R31, RZ, 0x1f, R30 ;  /* 0x0000001fff1f7819 */ /* 0x008fe2000001141e */
[----:B------:R-:W-:Y:S06]  /*21610*/  BRA `(.L_x_33511) ;  /* 0x0000000c00087947 */ /* 0x000fec0003800000 */
.L_x_33507:
        /* <DEDUP_REMOVED lines=9> */
.L_x_33515:
[----:B------:R-:W3:Y:S02]  /*216b0*/  LDG.E.U16 R2, desc[UR36][R2.64] ;  /* 0x0000002402027981 */ /* 0x000ee4000c1e1500 */
[----:B---3--:R-:W-:-:S06]  /*216c0*/  HADD2.F32 R30, -RZ, R2.H0_H0 ;  /* 0x20000002ff1e7230 */ /* 0x008fcc0000004100 */
[----:B------:R-:W0:Y:S01]  /*216d0*/  F2I.S64.TRUNC R30, R30 ;  /* 0x0000001e001e7311 */ /* 0x000e22000020d900 */
[----:B------:R-:W-:Y:S05]  /*216e0*/  BRA `(.L_x_33511) ;  /* 0x0000000800d47947 */ /* 0x000fea0003800000 */
.L_x_33514:
        /* <DEDUP_REMOVED lines=9> */
.L_x_33517:
[----:B------:R-:W3:Y:S02]  /*21780*/  LDG.E.U16 R2, desc[UR36][R2.64] ;  /* 0x0000002402027981 */ /* 0x000ee4000c1e1500 */
[----:B---3--:R-:W-:-:S06]  /*21790*/  HADD2.F32 R30, -RZ, R2.H0_H0 ;  /* 0x20000002ff1e7230 */ /* 0x008fcc0000004100 */
[----:B------:R-:W0:Y:S01]  /*217a0*/  F2I.S64.TRUNC R30, R30 ;  /* 0x0000001e001e7311 */ /* 0x000e22000020d900 */
[----:B------:R-:W-:Y:S05]  /*217b0*/  BRA `(.L_x_33511) ;  /* 0x0000000800a07947 */ /* 0x000fea0003800000 */
.L_x_33516:
[----:B------:R-:W3:Y:S02]  /*217c0*/  LDG.E.64 R2, desc[UR36][R2.64] ;  /* 0x0000002402027981 */ /* 0x000ee4000c1e1b00 */
[----:B---3--:R0:W1:Y:S01]  /*217d0*/  F2I.S64.F64.TRUNC R30, R2 ;  /* 0x00000002001e7311 */ /* 0x008062000030d900 */
[----:B------:R-:W-:Y:S05]  /*217e0*/  BRA `(.L_x_33511) ;  /* 0x0000000800947947 */ /* 0x000fea0003800000 */
.L_x_33506:
        /* <DEDUP_REMOVED lines=13> */
.L_x_33520:
[----:B------:R-:W3:Y:S02]  /*218c0*/  LDG.E.64 R2, desc[UR36][R2.64] ;  /* 0x0000002402027981 */ /* 0x000ee4000c1e1b00 */
[----:B---3--:R0:W1:Y:S01]  /*218d0*/  F2I.S64.F64.TRUNC R30, R2 ;  /* 0x00000002001e7311 */ /* 0x008062000030d900 */
[----:B------:R-:W-:Y:S05]  /*218e0*/  BRA `(.L_x_33511) ;  /* 0x0000000800547947 */ /* 0x000fea0003800000 */
.L_x_33519:
        /* <DEDUP_REMOVED lines=26> */
.L_x_33522:
        /* <DEDUP_REMOVED lines=13> */
.L_x_33521:
[----:B------:R-:W3:Y:S02]  /*21b60*/  LDG.E.U16 R30, desc[UR36][R2.64] ;  /* 0x00000024021e7981 */ /* 0x000ee4000c1e1500 */
[----:B---3--:R-:W-:-:S06]  /*21b70*/  IMAD.U32 R30, R30, 0x10000, RZ ;  /* 0x000100001e1e7824 */ /* 0x008fcc00078e00ff */
[----:B------:R-:W0:Y:S01]  /*21b80*/  F2I.S64.TRUNC R30, R30 ;  /* 0x0000001e001e7311 */ /* 0x000e22000020d900 */
[----:B------:R-:W-:Y:S05]  /*21b90*/  BRA `(.L_x_33511) ;  /* 0x0000000400a87947 */ /* 0x000fea0003800000 */
.L_x_33518:
        /* <DEDUP_REMOVED lines=11> */
.L_x_33525:
        /* <DEDUP_REMOVED lines=21> */
.L_x_33529:
[----:B------:R-:W-:Y:S05]  /*21da0*/  BSYNC.RECONVERGENT B1 ;  /* 0x0000000000017941 */ /* 0x000fea0003800200 */
.L_x_33528:
[----:B------:R-:W-:Y:S01]  /*21db0*/  IMAD.SHL.U32 R0, R0, 0x100000, RZ ;  /* 0x0010000000007824 */ /* 0x000fe200078e00ff */
[----:B------:R-:W-:-:S04]  /*21dc0*/  LEA R2, R2, 0x3b800000, 0x17 ;  /* 0x3b80000002027811 */ /* 0x000fc800078eb8ff */
[----:B------:R-:W-:-:S07]  /*21dd0*/  LOP3.LUT R30, R2, R0, R7, 0xfe, !PT ;  /* 0x00000000021e7212 */ /* 0x000fce00078efe07 */
.L_x_33527:
[----:B------:R-:W-:Y:S05]  /*21de0*/  BSYNC.RECONVERGENT B0 ;  /* 0x0000000000007941 */ /* 0x000fea0003800200 */
.L_x_33526:
[----:B------:R-:W1:Y:S01]  /*21df0*/  F2I.S64.TRUNC R30, R30 ;  /* 0x0000001e001e7311 */ /* 0x000e62000020d900 */
[----:B------:R-:W-:Y:S05]  /*21e00*/  BRA `(.L_x_33511) ;  /* 0x00000004000c7947 */ /* 0x000fea0003800000 */
.L_x_33524:
        /* <DEDUP_REMOVED lines=21> */
.L_x_33533:
[----:B------:R-:W-:Y:S05]  /*21f60*/  BSYNC.RECONVERGENT B1 ;  /* 0x0000000000017941 */ /* 0x000fea0003800200 */
.L_x_33532:
[----:B------:R-:W-:Y:S01]  /*21f70*/  IMAD.SHL.U32 R0, R0, 0x200000, RZ ;  /* 0x0020000000007824 */ /* 0x000fe200078e00ff */
[----:B------:R-:W-:-:S04]  /*21f80*/  LEA R2, R2, 0x37800000, 0x17 ;  /* 0x3780000002027811 */ /* 0x000fc800078eb8ff */
[----:B------:R-:W-:-:S07]  /*21f90*/  LOP3.LUT R30, R2, R0, R7, 0xfe, !PT ;  /* 0x00000000021e7212 */ /* 0x000fce00078efe07 */
.L_x_33531:
[----:B------:R-:W-:Y:S05]  /*21fa0*/  BSYNC.RECONVERGENT B0 ;  /* 0x0000000000007941 */ /* 0x000fea0003800200 */
.L_x_33530:
[----:B------:R-:W3:Y:S01]  /*21fb0*/  F2I.S64.TRUNC R30, R30 ;  /* 0x0000001e001e7311 */ /* 0x000ee2000020d900 */
[----:B------:R-:W-:Y:S05]  /*21fc0*/  BRA `(.L_x_33511) ;  /* 0x00000000009c7947 */ /* 0x000fea0003800000 */
.L_x_33523:
        /* <DEDUP_REMOVED lines=14> */
.L_x_33537:
[----:B------:R-:W-:Y:S05]  /*220b0*/  BSYNC.RECONVERGENT B0 ;  /* 0x0000000000007941 */ /* 0x000fea0003800200 */
.L_x_33536:
[----:B------:R-:W0:Y:S01]  /*220c0*/  F2I.S64.TRUNC R30, R30 ;  /* 0x0000001e001e7311 */ /* 0x000e22000020d900 */
[----:B------:R-:W-:Y:S05]  /*220d0*/  BRA `(.L_x_33511) ;  /* 0x0000000000587947 */ /* 0x000fea0003800000 */
.L_x_33510:
        /* <DEDUP_REMOVED lines=16> */
.L_x_33538:
[----:B------:R-:W-:Y:S01]  /*221e0*/  CS2R R30, SRZ ;  /* 0x00000000001e7805 */ /* 0x000fe2000001ff00 */
[----:B------:R-:W-:Y:S06]  /*221f0*/  BRA `(.L_x_33511) ;  /* 0x0000000000107947 */ /* 0x000fec0003800000 */
.L_x_33535:
[----:B------:R0:W5:Y:S01]  /*22200*/  LDG.E.64 R30, desc[UR36][R2.64] ;  /* 0x00000024021e7981 */ /* 0x000162000c1e1b00 */
[----:B------:R-:W-:Y:S05]  /*22210*/  BRA `(.L_x_33511) ;  /* 0x0000000000087947 */ /* 0x000fea0003800000 */
.L_x_33534:
[----:B------:R0:W5:Y:S01]  /*22220*/  LDG.E R30, desc[UR36][R2.64] ;  /* 0x00000024021e7981 */ /* 0x000162000c1e1900 */
[----:B------:R-:W-:-:S07]  /*22230*/  IMAD.MOV.U32 R31, RZ, RZ, RZ ;  /* 0x000000ffff1f7224 */ /* 0x000fce00078e00ff */
.L_x_33511:
        /* <DEDUP_REMOVED lines=17> */
.L_x_33542:
[----:B------:R0:W5:Y:S01]  /*22350*/  LDG.E.U8 R18, desc[UR36][R2.64] ;  /* 0x0000002402127981 */ /* 0x000162000c1e1100 */
[----:B------:R-:W-:Y:S01]  /*22360*/  IMAD.MOV.U32 R19, RZ, RZ, RZ ;  /* 0x000000ffff137224 */ /* 0x000fe200078e00ff */
[----:B------:R-:W-:Y:S06]  /*22370*/  BRA `(.L_x_33544) ;  /* 0x0000000c00407947 */ /* 0x000fec0003800000 */
.L_x_33541:
        /* <DEDUP_REMOVED lines=8> */
.L_x_33546:
[----:B------:R-:W2:Y:S02]  /*22400*/  LDG.E R18, desc[UR36][R2.64] ;  /* 0x0000002402127981 */ /* 0x000ea4000c1e1900 */
[----:B--2---:R-:W-:Y:S01]  /*22410*/  SHF.R.S32.HI R19, RZ, 0x1f, R18 ;  /* 0x0000001fff137819 */ /* 0x004fe20000011412 */
[----:B------:R-:W-:Y:S06]  /*22420*/  BRA `(.L_x_33544) ;  /* 0x0000000c00147947 */ /* 0x000fec0003800000 */
.L_x_33545:
[----:B------:R-:W2:Y:S02]  /*22430*/  LDG.E.S16 R18, desc[UR36][R2.64] ;  /* 0x0000002402127981 */ /* 0x000ea4000c1e1700 */
[----:B--2---:R-:W-:Y:S01]  /*22440*/  SHF.R.S32.HI R19, RZ, 0x1f, R18 ;  /* 0x0000001fff137819 */ /* 0x004fe20000011412 */
[----:B------:R-:W-:Y:S06]  /*22450*/  BRA `(.L_x_33544) ;  /* 0x0000000c00087947 */ /* 0x000fec0003800000 */
.L_x_33540:
        /* <DEDUP_REMOVED lines=9> */
.L_x_33548:
[----:B------:R-:W2:Y:S02]  /*224f0*/  LDG.E.U16 R2, desc[UR36][R2.64] ;  /* 0x0000002402027981 */ /* 0x000ea4000c1e1500 */
[----:B--2---:R-:W-:-:S06]  /*22500*/  HADD2.F32 R18, -RZ, R2.H0_H0 ;  /* 0x20000002ff127230 */ /* 0x004fcc0000004100 */
[----:B------:R-:W0:Y:S01]  /*22510*/  F2I.S64.TRUNC R18, R18 ;  /* 0x0000001200127311 */ /* 0x000e22000020d900 */
[----:B------:R-:W-:Y:S05]  /*22520*/  BRA `(.L_x_33544) ;  /* 0x0000000800d47947 */ /* 0x000fea0003800000 */
.L_x_33547:
        /* <DEDUP_REMOVED lines=9> */
.L_x_33550:
[----:B------:R-:W2:Y:S02]  /*225c0*/  LDG.E.U16 R2, desc[UR36][R2.64] ;  /* 0x0000002402027981 */ /* 0x000ea4000c1e1500 */
[----:B--2---:R-:W-:-:S06]  /*225d0*/  HADD2.F32 R18, -RZ, R2.H0_H0 ;  /* 0x20000002ff127230 */ /* 0x004fcc0000004100 */
[----:B------:R-:W0:Y:S01]  /*225e0*/  F2I.S64.TRUNC R18, R18 ;  /* 0x0000001200127311 */ /* 0x000e22000020d900 */
[----:B------:R-:W-:Y:S05]  /*225f0*/  BRA `(.L_x_33544) ;  /* 0x0000000800a07947 */ /* 0x000fea0003800000 */
.L_x_33549:
[----:B------:R-:W2:Y:S02]  /*22600*/  LDG.E.64 R2, desc[UR36][R2.64] ;  /* 0x0000002402027981 */ /* 0x000ea4000c1e1b00 */
[----:B--2---:R0:W2:Y:S01]  /*22610*/  F2I.S64.F64.TRUNC R18, R2 ;  /* 0x0000000200127311 */ /* 0x0040a2000030d900 */
[----:B------:R-:W-:Y:S05]  /*22620*/  BRA `(.L_x_33544) ;  /* 0x0000000800947947 */ /* 0x000fea0003800000 */
.L_x_33539:
        /* <DEDUP_REMOVED lines=13> */
.L_x_33553:
[----:B------:R-:W2:Y:S02]  /*22700*/  LDG.E.64 R2, desc[UR36][R2.64] ;  /* 0x0000002402027981 */ /* 0x000ea4000c1e1b00 */
[----:B--2---:R0:W2:Y:S01]  /*22710*/  F2I.S64.F64.TRUNC R18, R2 ;  /* 0x0000000200127311 */ /* 0x0040a2000030d900 */
[----:B------:R-:W-:Y:S05]  /*22720*/  BRA `(.L_x_33544) ;  /* 0x0000000800547947 */ /* 0x000fea0003800000 */
.L_x_33552:
        /* <DEDUP_REMOVED lines=26> */
.L_x_33555:
        /* <DEDUP_REMOVED lines=13> */
.L_x_33554:
[----:B------:R-:W2:Y:S02]  /*229a0*/  LDG.E.U16 R18, desc[UR36][R2.64] ;  /* 0x0000002402127981 */ /* 0x000ea4000c1e1500 */
[----:B--2---:R-:W-:-:S06]  /*229b0*/  SHF.L.U32 R18, R18, 0x10, RZ ;  /* 0x0000001012127819 */ /* 0x004fcc00000006ff */
[----:B------:R-:W0:Y:S01]  /*229c0*/  F2I.S64.TRUNC R18, R18 ;  /* 0x0000001200127311 */ /* 0x000e22000020d900 */
[----:B------:R-:W-:Y:S05]  /*229d0*/  BRA `(.L_x_33544) ;  /* 0x0000000400a87947 */ /* 0x000fea0003800000 */
.L_x_33551:
        /* <DEDUP_REMOVED lines=11> */
.L_x_33558:
        /* <DEDUP_REMOVED lines=21> */
.L_x_33562:
[----:B------:R-:W-:Y:S05]  /*22be0*/  BSYNC.RECONVERGENT B1 ;  /* 0x0000000000017941 */ /* 0x000fea0003800200 */
.L_x_33561:
[----:B------:R-:W-:Y:S02]  /*22bf0*/  SHF.L.U32 R0, R0, 0x14, RZ ;  /* 0x0000001400007819 */ /* 0x000fe400000006ff */
[----:B------:R-:W-:-:S04]  /*22c00*/  LEA R2, R2, 0x3b800000, 0x17 ;  /* 0x3b80000002027811 */ /* 0x000fc800078eb8ff */
[----:B------:R-:W-:-:S07]  /*22c10*/  LOP3.LUT R18, R2, R0, R7, 0xfe, !PT ;  /* 0x0000000002127212 */ /* 0x000fce00078efe07 */
.L_x_33560:
[----:B------:R-:W-:Y:S05]  /*22c20*/  BSYNC.RECONVERGENT B0 ;  /* 0x0000000000007941 */ /* 0x000fea0003800200 */
.L_x_33559:
[----:B------:R-:W0:Y:S01]  /*22c30*/  F2I.S64.TRUNC R18, R18 ;  /* 0x0000001200127311 */ /* 0x000e22000020d900 */
[----:B------:R-:W-:Y:S05]  /*22c40*/  BRA `(.L_x_33544) ;  /* 0x00000004000c7947 */ /* 0x000fea0003800000 */
.L_x_33557:
        /* <DEDUP_REMOVED lines=21> */
.L_x_33566:
[----:B------:R-:W-:Y:S05]  /*22da0*/  BSYNC.RECONVERGENT B1 ;  /* 0x0000000000017941 */ /* 0x000fea0003800200 */
.L_x_33565:
[----:B------:R-:W-:Y:S01]  /*22db0*/  IMAD.SHL.U32 R0, R0, 0x200000, RZ ;  /* 0x0020000000007824 */ /* 0x000fe200078e00ff */
[----:B------:R-:W-:-:S04]  /*22dc0*/  LEA R2, R2, 0x37800000, 0x17 ;  /* 0x3780000002027811 */ /* 0x000fc800078eb8ff */
[----:B------:R-:W-:-:S07]  /*22dd0*/  LOP3.LUT R18, R2, R0, R7, 0xfe, !PT ;  /* 0x0000000002127212 */ /* 0x000fce00078efe07 */
.L_x_33564:
[----:B------:R-:W-:Y:S05]  /*22de0*/  BSYNC.RECONVERGENT B0 ;  /* 0x0000000000007941 */ /* 0x000fea0003800200 */
.L_x_33563:
[----:B------:R-:W0:Y:S01]  /*22df0*/  F2I.S64.TRUNC R18, R18 ;  /* 0x0000001200127311 */ /* 0x000e22000020d900 */
[----:B------:R-:W-:Y:S05]  /*22e00*/  BRA `(.L_x_33544) ;  /* 0x00000000009c7947 */ /* 0x000fea0003800000 */
.L_x_33556:
        /* <DEDUP_REMOVED lines=14> */
.L_x_33570:
[----:B------:R-:W-:Y:S05]  /*22ef0*/  BSYNC.RECONVERGENT B0 ;  /* 0x0000000000007941 */ /* 0x000fea0003800200 */
.L_x_33569:
[----:B------:R-:W0:Y:S01]  /*22f00*/  F2I.S64.TRUNC R18, R18 ;  /* 0x0000001200127311 */ /* 0x000e22000020d900 */
[----:B------:R-:W-:Y:S05]  /*22f10*/  BRA `(.L_x_33544) ;  /* 0x0000000000587947 */ /* 0x000fea0003800000 */
.L_x_33543:
        /* <DEDUP_REMOVED lines=16> */
.L_x_33571:
[----:B------:R-:W-:Y:S01]  /*23020*/  CS2R R18, SRZ ;  /* 0x0000000000127805 */ /* 0x000fe2000001ff00 */
[----:B------:R-:W-:Y:S06]  /*23030*/  BRA `(.L_x_33544) ;  /* 0x0000000000107947 */ /* 0x000fec0003800000 */
.L_x_33568:
[----:B------:R0:W5:Y:S01]  /*23040*/  LDG.E.64 R18, desc[UR36][R2.64] ;  /* 0x0000002402127981 */ /* 0x000162000c1e1b00 */
[----:B------:R-:W-:Y:S05]  /*23050*/  BRA `(.L_x_33544) ;  /* 0x0000000000087947 */ /* 0x000fea0003800000 */
.L_x_33567:
[----:B------:R0:W5:Y:S01]  /*23060*/  LDG.E R18, desc[UR36][R2.64] ;  /* 0x0000002402127981 */ /* 0x000162000c1e1900 */
[----:B------:R-:W-:-:S07]  /*23070*/  MOV R19, RZ ;  /* 0x000000ff00137202 */ /* 0x000fce0000000f00 */
.L_x_33544:
        /* <DEDUP_REMOVED lines=17> */
.L_x_33575:
[----:B------:R0:W5:Y:S01]  /*23190*/  LDG.E.U8 R24, desc[UR36][R2.64] ;  /* 0x0000002402187981 */ /* 0x000162000c1e1100 */
[----:B------:R-:W-:Y:S01]  /*231a0*/  IMAD.MOV.U32 R25, RZ, RZ, RZ ;  /* 0x000000ffff197224 */ /* 0x000fe200078e00ff */
[----:B------:R-:W-:Y:S06]  /*231b0*/  BRA `(.L_x_33577) ;  /* 0x0000000c00407947 */ /* 0x000fec0003800000 */
.L_x_33574:
        /* <DEDUP_REMOVED lines=8> */
.L_x_33579:
[----:B------:R-:W2:Y:S02]  /*23240*/  LDG.E R24, desc[UR36][R2.64] ;  /* 0x0000002402187981 */ /* 0x000ea4000c1e1900 */
[----:B--2---:R-:W-:Y:S01]  /*23250*/  SHF.R.S32.HI R25, RZ, 0x1f, R24 ;  /* 0x0000001fff197819 */ /* 0x004fe20000011418 */
[----:B------:R-:W-:Y:S06]  /*23260*/  BRA `(.L_x_33577) ;  /* 0x0000000c00147947 */ /* 0x000fec0003800000 */
.L_x_33578:
[----:B------:R-:W2:Y:S02]  /*23270*/  LDG.E.S16 R24, desc[UR36][R2.64] ;  /* 0x0000002402187981 */ /* 0x000ea4000c1e1700 */
[----:B--2---:R-:W-:Y:S01]  /*23280*/  SHF.R.S32.HI R25, RZ, 0x1f, R24 ;  /* 0x0000001fff197819 */ /* 0x004fe20000011418 */
[----:B------:R-:W-:Y:S06]  /*23290*/  BRA `(.L_x_33577) ;  /* 0x0000000c00087947 */ /* 0x000fec0003800000 */
.L_x_33573:
        /* <DEDUP_REMOVED lines=9> */
.L_x_33581:
[----:B------:R-:W2:Y:S02]  /*23330*/  LDG.E.U16 R2, desc[UR36][R2.64] ;  /* 0x0000002402027981 */ /* 0x000ea4000c1e1500 */
[----:B--2---:R-:W-:-:S06]  /*23340*/  HADD2.F32 R24, -RZ, R2.H0_H0 ;  /* 0x20000002ff187230 */ /* 0x004fcc0000004100 */
[----:B------:R-:W0:Y:S01]  /*23350*/  F2I.S64.TRUNC R24, R24 ;  /* 0x0000001800187311 */ /* 0x000e22000020d900 */
[----:B------:R-:W-:Y:S05]  /*23360*/  BRA `(.L_x_33577) ;  /* 0x0000000800d47947 */ /* 0x000fea0003800000 */
.L_x_33580:
        /* <DEDUP_REMOVED lines=9> */
.L_x_33583:
[----:B------:R-:W2:Y:S02]  /*23400*/  LDG.E.U16 R2, desc[UR36][R2.64] ;  /* 0x0000002402027981 */ /* 0x000ea4000c1e1500 */
[----:B--2---:R-:W-:-:S06]  /*23410*/  HADD2.F32 R24, -RZ, R2.H0_H0 ;  /* 0x20000002ff187230 */ /* 0x004fcc0000004100 */
[----:B------:R-:W0:Y:S01]  /*23420*/  F2I.S64.TRUNC R24, R24 ;  /* 0x0000001800187311 */ /* 0x000e22000020d900 */
[----:B------:R-:W-:Y:S05]  /*23430*/  BRA `(.L_x_33577) ;  /* 0x0000000800a07947 */ /* 0x000fea0003800000 */
.L_x_33582:
[----:B------:R-:W2:Y:S02]  /*23440*/  LDG.E.64 R2, desc[UR36][R2.64] ;  /* 0x0000002402027981 */ /* 0x000ea4000c1e1b00 */
[----:B--2---:R0:W2:Y:S01]  /*23450*/  F2I.S64.F64.TRUNC R24, R2 ;  /* 0x0000000200187311 */ /* 0x0040a2000030d900 */
[----:B------:R-:W-:Y:S05]  /*23460*/  BRA `(.L_x_33577) ;  /* 0x0000000800947947 */ /* 0x000fea0003800000 */
.L_x_33572:
        /* <DEDUP_REMOVED lines=13> */
.L_x_33586:
[----:B------:R-:W2:Y:S02]  /*23540*/  LDG.E.64 R2, desc[UR36][R2.64] ;  /* 0x0000002402027981 */ /* 0x000ea4000c1e1b00 */
[----:B--2---:R0:W2:Y:S01]  /*23550*/  F2I.S64.F64.TRUNC R24, R2 ;  /* 0x0000000200187311 */ /* 0x0040a2000030d900 */
[----:B------:R-:W-:Y:S05]  /*23560*/  BRA `(.L_x_33577) ;  /* 0x0000000800547947 */ /* 0x000fea0003800000 */
.L_x_33585:
        /* <DEDUP_REMOVED lines=26> */
.L_x_33588:
        /* <DEDUP_REMOVED lines=13> */
.L_x_33587:
[----:B------:R-:W2:Y:S02]  /*237e0*/  LDG.E.U16 R24, desc[UR36][R2.64] ;  /* 0x0000002402187981 */ /* 0x000ea4000c1e1500 */
[----:B--2---:R-:W-:-:S06]  /*237f0*/  IMAD.U32 R24, R24, 0x10000, RZ ;  /* 0x0001000018187824 */ /* 0x004fcc00078e00ff */
[----:B------:R-:W0:Y:S01]  /*23800*/  F2I.S64.TRUNC R24, R24 ;  /* 0x0000001800187311 */ /* 0x000e22000020d900 */
[----:B------:R-:W-:Y:S05]  /*23810*/  BRA `(.L_x_33577) ;  /* 0x0000000400a87947 */ /* 0x000fea0003800000 */
.L_x_33584:
        /* <DEDUP_REMOVED lines=11> */
.L_x_33591:
        /* <DEDUP_REMOVED lines=21> */
.L_x_33595:
[----:B------:R-:W-:Y:S05]  /*23a20*/  BSYNC.RECONVERGENT B1 ;  /* 0x0000000000017941 */ /* 0x000fea0003800200 */
.L_x_33594:
[----:B------:R-:W-:Y:S01]  /*23a30*/  IMAD.SHL.U32 R0, R0, 0x100000, RZ ;  /* 0x0010000000007824 */ /* 0x000fe200078e00ff */
[----:B------:R-:W-:-:S04]  /*23a40*/  LEA R2, R2, 0x3b800000, 0x17 ;  /* 0x3b80000002027811 */ /* 0x000fc800078eb8ff */
[----:B------:R-:W-:-:S07]  /*23a50*/  LOP3.LUT R24, R2, R0, R7, 0xfe, !PT ;  /* 0x0000000002187212 */ /* 0x000fce00078efe07 */
.L_x_33593:
[----:B------:R-:W-:Y:S05]  /*23a60*/  BSYNC.RECONVERGENT B0 ;  /* 0x0000000000007941 */ /* 0x000fea0003800200 */
.L_x_33592:
[----:B------:R-:W0:Y:S01]  /*23a70*/  F2I.S64.TRUNC R24, R24 ;  /* 0x0000001800187311 */ /* 0x000e22000020d900 */
[----:B------:R-:W-:Y:S05]  /*23a80*/  BRA `(.L_x_33577) ;  /* 0x00000004000c7947 */ /* 0x000fea0003800000 */
.L_x_33590:
        /* <DEDUP_REMOVED lines=21> */
.L_x_33599:
[----:B------:R-:W-:Y:S05]  /*23be0*/  BSYNC.RECONVERGENT B1 ;  /* 0x0000000000017941 */ /* 0x000fea0003800200 */
.L_x_33598:
[----:B------:R-:W-:Y:S02]  /*23bf0*/  SHF.L.U32 R0, R0, 0x15, RZ ;  /* 0x0000001500007819 */ /* 0x000fe400000006ff */
[----:B------:R-:W-:-:S04]  /*23c00*/  LEA R2, R2, 0x37800000, 0x17 ;  /* 0x3780000002027811 */ /* 0x000fc800078eb8ff */
[----:B------:R-:W-:-:S07]  /*23c10*/  LOP3.LUT R24, R2, R0, R7, 0xfe, !PT ;  /* 0x0000000002187212 */ /* 0x000fce00078efe07 */
.L_x_33597:
[----:B------:R-:W-:Y:S05]  /*23c20*/  BSYNC.RECONVERGENT B0 ;  /* 0x0000000000007941 */ /* 0x000fea0003800200 */
.L_x_33596:
[----:B------:R-:W0:Y:S01]  /*23c30*/  F2I.S64.TRUNC R24, R24 ;  /* 0x0000001800187311 */ /* 0x000e22000020d900 */
[----:B------:R-:W-:Y:S05]  /*23c40*/  BRA `(.L_x_33577) ;  /* 0x00000000009c7947 */ /* 0x000fea0003800000 */
.L_x_33589:
        /* <DEDUP_REMOVED lines=14> */
.L_x_33603:
[----:B------:R-:W-:Y:S05]  /*23d30*/  BSYNC.RECONVERGENT B0 ;  /* 0x0000000000007941 */ /* 0x000fea0003800200 */
.L_x_33602:
[----:B------:R-:W0:Y:S01]  /*23d40*/  F2I.S64.TRUNC R24, R24 ;  /* 0x0000001800187311 */ /* 0x000e22000020d900 */
[----:B------:R-:W-:Y:S05]  /*23d50*/  BRA `(.L_x_33577) ;  /* 0x0000000000587947 */ /* 0x000fea0003800000 */
.L_x_33576:
        /* <DEDUP_REMOVED lines=16> */
.L_x_33604:
[----:B------:R-:W-:Y:S01]  /*23e60*/  CS2R R24, SRZ ;  /* 0x0000000000187805 */ /* 0x000fe2000001ff00 */
[----:B------:R-:W-:Y:S06]  /*23e70*/  BRA `(.L_x_33577) ;  /* 0x0000000000107947 */ /* 0x000fec0003800000 */
.L_x_33601:
[----:B------:R0:W5:Y:S01]  /*23e80*/  LDG.E.64 R24, desc[UR36][R2.64] ;  /* 0x0000002402187981 */ /* 0x000162000c1e1b00 */
[----:B------:R-:W-:Y:S05]  /*23e90*/  BRA `(.L_x_33577) ;  /* 0x0000000000087947 */ /* 0x000fea0003800000 */
.L_x_33600:
[----:B------:R0:W5:Y:S01]  /*23ea0*/  LDG.E R24, desc[UR36][R2.64] ;  /* 0x0000002402187981 */ /* 0x000162000c1e1900 */
[----:B------:R-:W-:-:S07]  /*23eb0*/  IMAD.MOV.U32 R25, RZ, RZ, RZ ;  /* 0x000000ffff197224 */ /* 0x000fce00078e00ff */
.L_x_33577:
        /* <DEDUP_REMOVED lines=17> */
.L_x_33608:
[----:B------:R0:W5:Y:S01]  /*23fd0*/  LDG.E.U8 R26, desc[UR36][R2.64] ;  /* 0x00000024021a7981 */ /* 0x000162000c1e1100 */
[----:B------:R-:W-:Y:S01]  /*23fe0*/  MOV R27, RZ ;  /* 0x000000ff001b7202 */ /* 0x000fe20000000f00 */
[----:B------:R-:W-:Y:S06]  /*23ff0*/  BRA `(.L_x_33610) ;  /* 0x0000000c00407947 */ /* 0x000fec0003800000 */
.L_x_33607:
        /* <DEDUP_REMOVED lines=8> */
.L_x_33612:
[----:B------:R-:W2:Y:S02]  /*24080*/  LDG.E R26, desc[UR36][R2.64] ;  /* 0x00000024021a7981 */ /* 0x000ea4000c1e1900 */
[----:B--2---:R-:W-:Y:S01]  /*24090*/  SHF.R.S32.HI R27, RZ, 0x1f, R26 ;  /* 0x0000001fff1b7819 */ /* 0x004fe2000001141a */
[----:B------:R-:W-:Y:S06]  /*240a0*/  BRA `(.L_x_33610) ;  /* 0x0000000c00147947 */ /* 0x000fec0003800000 */
.L_x_33611:
[----:B------:R-:W2:Y:S02]  /*240b0*/  LDG.E.S16 R26, desc[UR36][R2.64] ;  /* 0x00000024021a7981 */ /* 0x000ea4000c1e1700 */
[----:B--2---:R-:W-:Y:S01]  /*240c0*/  SHF.R.S32.HI R27, RZ, 0x1f, R26 ;  /* 0x0000001fff1b7819 */ /* 0x004fe2000001141a */
[----:B------:R-:W-:Y:S06]  /*240d0*/  BRA `(.L_x_33610) ;  /* 0x0000000c00087947 */ /* 0x000fec0003800000 */
.L_x_33606:
        /* <DEDUP_REMOVED lines=9> */
.L_x_33614:
[----:B------:R-:W2:Y:S02]  /*24170*/  LDG.E.U16 R2, desc[UR36][R2.64] ;  /* 0x0000002402027981 */ /* 0x000ea4000c1e1500 */
[----:B--2---:R-:W-:-:S06]  /*24180*/  HADD2.F32 R26, -RZ, R2.H0_H0 ;  /* 0x20000002ff1a7230 */ /* 0x004fcc0000004100 */
[----:B------:R-:W0:Y:S01]  /*24190*/  F2I.S64.TRUNC R26, R26 ;  /* 0x0000001a001a7311 */ /* 0x000e22000020d900 */
[----:B------:R-:W-:Y:S05]  /*241a0*/  BRA `(.L_x_33610) ;  /* 0x0000000800d47947 */ /* 0x000fea0003800000 */
.L_x_33613:
        /* <DEDUP_REMOVED lines=9> */
.L_x_33616:
[----:B------:R-:W2:Y:S02]  /*24240*/  LDG.E.U16 R2, desc[UR36][R2.64] ;  /* 0x0000002402027981 */ /* 0x000ea4000c1e1500 */
[----:B--2---:R-:W-:-:S06]  /*24250*/  HADD2.F32 R26, -RZ, R2.H0_H0 ;  /* 0x20000002ff1a7230 */ /* 0x004fcc0000004100 */
[----:B------:R-:W0:Y:S01]  /*24260*/  F2I.S64.TRUNC R26, R26 ;  /* 0x0000001a001a7311 */ /* 0x000e22000020d900 */
[----:B------:R-:W-:Y:S05]  /*24270*/  BRA `(.L_x_33610) ;  /* 0x0000000800a07947 */ /* 0x000fea0003800000 */
.L_x_33615:
[----:B------:R-:W2:Y:S02]  /*24280*/  LDG.E.64 R2, desc[UR36][R2.64] ;  /* 0x0000002402027981 */ /* 0x000ea4000c1e1b00 */
[----:B--2---:R0:W2:Y:S01]  /*24290*/  F2I.S64.F64.TRUNC R26, R2 ;  /* 0x00000002001a7311 */ /* 0x0040a2000030d900 */
[----:B------:R-:W-:Y:S05]  /*242a0*/  BRA `(.L_x_33610) ;  /* 0x0000000800947947 */ /* 0x000fea0003800000 */
.L_x_33605:
        /* <DEDUP_REMOVED lines=13> */
.L_x_33619:
[----:B------:R-:W2:Y:S02]  /*24380*/  LDG.E.64 R2, desc[UR36][R2.64] ;  /* 0x0000002402027981 */ /* 0x000ea4000c1e1b00 */
[----:B--2---:R0:W2:Y:S01]  /*24390*/  F2I.S64.F64.TRUNC R26, R2 ;  /* 0x00000002001a7311 */ /* 0x0040a2000030d900 */
[----:B------:R-:W-:Y:S05]  /*243a0*/  BRA `(.L_x_33610) ;  /* 0x0000000800547947 */ /* 0x000fea0003800000 */
.L_x_33618:
        /* <DEDUP_REMOVED lines=26> */
.L_x_33621:
        /* <DEDUP_REMOVED lines=13> */
.L_x_33620:
[----:B------:R-:W2:Y:S02]  /*24620*/  LDG.E.U16 R26, desc[UR36][R2.64] ;  /* 0x00000024021a7981 */ /* 0x000ea4000c1e1500 */
[----:B--2---:R-:W-:-:S06]  /*24630*/  IMAD.U32 R26, R26, 0x10000, RZ ;  /* 0x000100001a1a7824 */ /* 0x004fcc00078e00ff */
[----:B------:R-:W0:Y:S01]  /*24640*/  F2I.S64.TRUNC R26, R26 ;  /* 0x0000001a001a7311 */ /* 0x000e22000020d900 */
[----:B------:R-:W-:Y:S05]  /*24650*/  BRA `(.L_x_33610) ;  /* 0x0000000400a87947 */ /* 0x000fea0003800000 */
.L_x_33617:
        /* <DEDUP_REMOVED lines=11> */
.L_x_33624:
        /* <DEDUP_REMOVED lines=21> */
.L_x_33628:
[----:B------:R-:W-:Y:S05]  /*24860*/  BSYNC.RECONVERGENT B1 ;  /* 0x0000000000017941 */ /* 0x000fea0003800200 */
.L_x_33627:
[----:B------:R-:W-:Y:S01]  /*24870*/  IMAD.SHL.U32 R0, R0, 0x100000, RZ ;  /* 0x0010000000007824 */ /* 0x000fe200078e00ff */
[----:B------:R-:W-:-:S04]  /*24880*/  LEA R2, R2, 0x3b800000, 0x17 ;  /* 0x3b80000002027811 */ /* 0x000fc800078eb8ff */
[----:B------:R-:W-:-:S07]  /*24890*/  LOP3.LUT R26, R2, R0, R7, 0xfe, !PT ;  /* 0x00000000021a7212 */ /* 0x000fce00078efe07 */
.L_x_33626:
[----:B------:R-:W-:Y:S05]  /*248a0*/  BSYNC.RECONVERGENT B0 ;  /* 0x0000000000007941 */ /* 0x000fea0003800200 */
.L_x_33625:
[----:B------:R-:W0:Y:S01]  /*248b0*/  F2I.S64.TRUNC R26, R26 ;  /* 0x0000001a001a7311 */ /* 0x000e22000020d900 */
[----:B------:R-:W-:Y:S05]  /*248c0*/  BRA `(.L_x_33610) ;  /* 0x00000004000c7947 */ /* 0x000fea0003800000 */
.L_x_33623:
        /* <DEDUP_REMOVED lines=21> */
.L_x_33632:
[----:B------:R-:W-:Y:S05]  /*24a20*/  BSYNC.RECONVERGENT B1 ;  /* 0x0000000000017941 */ /* 0x000fea0003800200 */
.L_x_33631:
[----:B------:R-:W-:Y:S01]  /*24a30*/  IMAD.SHL.U32 R0, R0, 0x200000, RZ ;  /* 0x0020000000007824 */ /* 0x000fe200078e00ff */
[----:B------:R-:W-:-:S04]  /*24a40*/  LEA R2, R2, 0x37800000, 0x17 ;  /* 0x3780000002027811 */ /* 0x000fc800078eb8ff */
[----:B------:R-:W-:-:S07]  /*24a50*/  LOP3.LUT R26, R2, R0, R7, 0xfe, !PT ;  /* 0x00000000021a7212 */ /* 0x000fce00078efe07 */
.L_x_33630:
[----:B------:R-:W-:Y:S05]  /*24a60*/  BSYNC.RECONVERGENT B0 ;  /* 0x0000000000007941 */ /* 0x000fea0003800200 */
.L_x_33629:
[----:B------:R-:W0:Y:S01]  /*24a70*/  F2I.S64.TRUNC R26, R26 ;  /* 0x0000001a001a7311 */ /* 0x000e22000020d900 */
[----:B------:R-:W-:Y:S05]  /*24a80*/  BRA `(.L_x_33610) ;  /* 0x00000000009c7947 */ /* 0x000fea0003800000 */
.L_x_33622:
        /* <DEDUP_REMOVED lines=14> */
.L_x_33636:
[----:B------:R-:W-:Y:S05]  /*24b70*/  BSYNC.RECONVERGENT B0 ;  /* 0x0000000000007941 */ /* 0x000fea0003800200 */
.L_x_33635:
[----:B------:R-:W0:Y:S01]  /*24b80*/  F2I.S64.TRUNC R26, R26 ;  /* 0x0000001a001a7311 */ /* 0x000e22000020d900 */
[----:B------:R-:W-:Y:S05]  /*24b90*/  BRA `(.L_x_33610) ;  /* 0x0000000000587947 */ /* 0x000fea0003800000 */
.L_x_33609:
        /* <DEDUP_REMOVED lines=16> */
.L_x_33637:
[----:B------:R-:W-:Y:S01]  /*24ca0*/  CS2R R26, SRZ ;  /* 0x00000000001a7805 */ /* 0x000fe2000001ff00 */
[----:B------:R-:W-:Y:S06]  /*24cb0*/  BRA `(.L_x_33610) ;  /* 0x0000000000107947 */ /* 0x000fec0003800000 */
.L_x_33634:
[----:B------:R0:W5:Y:S01]  /*24cc0*/  LDG.E.64 R26, desc[UR36][R2.64] ;  /* 0x00000024021a7981 */ /* 0x000162000c1e1b00 */
[----:B------:R-:W-:Y:S05]  /*24cd0*/  BRA `(.L_x_33610) ;  /* 0x0000000000087947 */ /* 0x000fea0003800000 */
.L_x_33633:
[----:B------:R0:W5:Y:S01]  /*24ce0*/  LDG.E R26, desc[UR36][R2.64] ;  /* 0x00000024021a7981 */ /* 0x000162000c1e1900 */
[----:B------:R-:W-:-:S07]  /*24cf0*/  IMAD.MOV.U32 R27, RZ, RZ, RZ ;  /* 0x000000ffff1b7224 */ /* 0x000fce00078e00ff */
.L_x_33610:
        /* <DEDUP_REMOVED lines=21> */
.L_x_33639:
[----:B------:R-:W-:Y:S05]  /*24e50*/  BSYNC.RECONVERGENT B6 ;  /* 0x0000000000067941 */ /* 0x000fea0003800200 */
.L_x_33638:
        /* <DEDUP_REMOVED lines=21> */
.L_x_33641:
[----:B------:R-:W-:Y:S05]  /*24fb0*/  BSYNC.RECONVERGENT B6 ;  /* 0x0000000000067941 */ /* 0x000fea0003800200 */
.L_x_33640:
        /* <DEDUP_REMOVED lines=25> */
.L_x_33643:
[----:B------:R-:W-:Y:S05]  /*25150*/  BSYNC.RECONVERGENT B6 ;  /* 0x0000000000067941 */ /* 0x000fea0003800200 */
.L_x_33642:
        /* <DEDUP_REMOVED lines=20> */
.L_x_33671:
        /* <DEDUP_REMOVED lines=28> */
.L_x_33648:
        /* <DEDUP_REMOVED lines=8> */
.L_x_33649:
[----:B------:R-:W-:Y:S05]  /*254e0*/  BSYNC.RECONVERGENT B1 ;  /* 0x0000000000017941 */ /* 0x000fea0003800200 */
.L_x_33647:
        /* <DEDUP_REMOVED lines=41> */
.L_x_33651:
        /* <DEDUP_REMOVED lines=8> */
.L_x_33652:
[----:B------:R-:W-:Y:S05]  /*25800*/  BSYNC.RECONVERGENT B1 ;  /* 0x0000000000017941 */ /* 0x000fea0003800200 */
.L_x_33650:
        /* <DEDUP_REMOVED lines=42> */
.L_x_33654:
        /* <DEDUP_REMOVED lines=8> */
.L_x_33655:
[----:B------:R-:W-:Y:S05]  /*25b30*/  BSYNC.RECONVERGENT B1 ;  /* 0x0000000000017941 */ /* 0x000fea0003800200 */
.L_x_33653:
        /* <DEDUP_REMOVED lines=41> */
.L_x_33657:
        /* <DEDUP_REMOVED lines=8> */
.L_x_33658:
[----:B------:R-:W-:Y:S05]  /*25e50*/  BSYNC.RECONVERGENT B1 ;  /* 0x0000000000017941 */ /* 0x000fea0003800200 */
.L_x_33656:
        /* <DEDUP_REMOVED lines=42> */
.L_x_33660:
        /* <DEDUP_REMOVED lines=8> */
.L_x_33661:
[----:B------:R-:W-:Y:S05]  /*26180*/  BSYNC.RECONVERGENT B1 ;  /* 0x0000000000017941 */ /* 0x000fea0003800200 */
.L_x_33659:
        /* <DEDUP_REMOVED lines=42> */
.L_x_33663:
        /* <DEDUP_REMOVED lines=8> */
.L_x_33664:
[----:B------:R-:W-:Y:S05]  /*264b0*/  BSYNC.RECONVERGENT B1 ;  /* 0x0000000000017941 */ /* 0x000fea0003800200 */
.L_x_33662:
        /* <DEDUP_REMOVED lines=42> */
.L_x_33666:
        /* <DEDUP_REMOVED lines=8> */
.L_x_33667:
[----:B------:R-:W-:Y:S05]  /*267e0*/  BSYNC.RECONVERGENT B1 ;  /* 0x0000000000017941 */ /* 0x000fea0003800200 */
.L_x_33665:
        /* <DEDUP_REMOVED lines=42> */
.L_x_33669:
        /* <DEDUP_REMOVED lines=8> */
.L_x_33670:
[----:B------:R-:W-:Y:S05]  /*26b10*/  BSYNC.RECONVERGENT B1 ;  /* 0x0000000000017941 */ /* 0x000fea0003800200 */
.L_x_33668:
        /* <DEDUP_REMOVED lines=19> */
.L_x_33646:
[----:B------:R-:W-:-:S07]  /*26c50*/  VIADD R37, R2, 0x3 ;  /* 0x0000000302257836 */ /* 0x000fce0000000000 */
.L_x_33645:
        /* <DEDUP_REMOVED lines=31> */
.L_x_33674:
        /* <DEDUP_REMOVED lines=8> */
.L_x_33675:
[----:B------:R-:W-:Y:S05]  /*26ed0*/  BSYNC.RECONVERGENT B0 ;  /* 0x0000000000007941 */ /* 0x000fea0003800200 */
.L_x_33673:
        /* <DEDUP_REMOVED lines=41> */
.L_x_33677:
        /* <DEDUP_REMOVED lines=8> */
.L_x_33678:
[----:B------:R-:W-:Y:S05]  /*271f0*/  BSYNC.RECONVERGENT B0 ;  /* 0x0000000000007941 */ /* 0x000fea0003800200 */
.L_x_33676:
        /* <DEDUP_REMOVED lines=42> */
.L_x_33680:
        /* <DEDUP_REMOVED lines=8> */
.L_x_33681:
[----:B------:R-:W-:Y:S05]  /*27520*/  BSYNC.RECONVERGENT B0 ;  /* 0x0000000000007941 */ /* 0x000fea0003800200 */
.L_x_33679:
        /* <DEDUP_REMOVED lines=42> */
.L_x_33683:
        /* <DEDUP_REMOVED lines=8> */
.L_x_33684:
[----:B------:R-:W-:Y:S05]  /*27850*/  BSYNC.RECONVERGENT B0 ;  /* 0x0000000000007941 */ /* 0x000fea0003800200 */
.L_x_33682:
        /* <DEDUP_REMOVED lines=15> */
.L_x_33672:
        /* <DEDUP_REMOVED lines=31> */
.L_x_33687:
        /* <DEDUP_REMOVED lines=8> */
.L_x_33688:
[----:B------:R-:W-:Y:S05]  /*27bc0*/  BSYNC.RECONVERGENT B0 ;  /* 0x0000000000007941 */ /* 0x000fea0003800200 */
.L_x_33686:
        /* <DEDUP_REMOVED lines=41> */
.L_x_33690:
        /* <DEDUP_REMOVED lines=8> */
.L_x_33691:
[----:B------:R-:W-:Y:S05]  /*27ee0*/  BSYNC.RECONVERGENT B0 ;  /* 0x0000000000007941 */ /* 0x000fea0003800200 */
.L_x_33689:
        /* <DEDUP_REMOVED lines=15> */
.L_x_33685:
        /* <DEDUP_REMOVED lines=31> */
.L_x_33693:
[----:B------:R-:W-:Y:S01]  /*281d0*/  MOV R0, R2 ;  /* 0x0000000200007202 */ /* 0x000fe20000000f00 */
[----:B------:R-:W-:Y:S01]  /*281e0*/  IMAD.MOV.U32 R12, RZ, RZ, R3 ;  /* 0x000000ffff0c7224 */ /* 0x000fe200078e0003 */
[----:B------:R-:W-:-:S07]  /*281f0*/  MOV R13, 0x28210 ;  /* 0x00028210000d7802 */ /* 0x000fce0000000f00 */
[----:B------:R-:W-:Y:S05]  /*28200*/  CALL.REL.NOINC `($__internal_75_$__cuda_sm20_rem_s64) ;  /* 0x0000000c00f47944 */ /* 0x000fea0003c00000 */
[----:B------:R-:W-:Y:S01]  /*28210*/  IMAD.MOV.U32 R2, RZ, RZ, R0 ;  /* 0x000000ffff027224 */ /* 0x000fe200078e0000 */
[----:B------:R-:W-:-:S07]  /*28220*/  MOV R3, R7 ;  /* 0x0000000700037202 */ /* 0x000fce0000000f00 */
.L_x_33694:
[----:B------:R-:W-:Y:S05]  /*28230*/  BSYNC.RECONVERGENT B0 ;  /* 0x0000000000007941 */ /* 0x000fea0003800200 */
.L_x_33692:
[----:B------:R-:W0:Y:S02]  /*28240*/  LDC.64 R4, c[0x0][R37+0x798] ;  /* 0x0001e60025047b82 */ /* 0x000e240000000a00 */
[----:B0-----:R-:W-:Y:S02]  /*28250*/  IMAD R3, R3, R4, RZ ;  /* 0x0000000403037224 */ /* 0x001fe400078e02ff */
[----:B------:R-:W-:-:S04]  /*28260*/  IMAD.WIDE.U32 R32, R4, R2, R32 ;  /* 0x0000000204207225 */ /* 0x000fc800078e0020 */
[----:B------:R-:W-:-:S04]  /*28270*/  IMAD R3, R5, R2, R3 ;  /* 0x0000000205037224 */ /* 0x000fc800078e0203 */
[----:B------:R-:W-:-:S07]  /*28280*/  IMAD.IADD R33, R33, 0x1, R3 ;  /* 0x0000000121217824 */ /* 0x000fce00078e0203 */
.L_x_33644:
        /* <DEDUP_REMOVED lines=17> */
.L_x_33699:
        /* <DEDUP_REMOVED lines=22> */
.L_x_33698:
[----:B------:R-:W-:Y:S05]  /*28500*/  BSYNC.RECONVERGENT B7 ;  /* 0x0000000000077941 */ /* 0x000fea0003800200 */
.L_x_33697:
[----:B------:R-:W-:-:S05]  /*28510*/  IADD3 R18, P0, PT, R18, 0x8, RZ ;  /* 0x0000000812127810 */ /* 0x000fca0007f1e0ff */
[----:B------:R-:W-:Y:S01]  /*28520*/  IMAD.X R19, RZ, RZ, R19, P0 ;  /* 0x000000ffff137224 */ /* 0x000fe200000e0613 */
[----:B------:R-:W-:-:S04]  /*28530*/  ISETP.GE.U32.AND P0, PT, R18, R23, PT ;  /* 0x000000171200720c */ /* 0x000fc80003f06070 */
[----:B------:R-:W-:-:S13]  /*28540*/  ISETP.GE.U32.AND.EX P0, PT, R19, R33, PT, P0 ;  /* 0x000000211300720c */ /* 0x000fda0003f06100 */
[----:B------:R-:W-:Y:S05]  /*28550*/  @!P0 BRA `(.L_x_33699) ;  /* 0xfffffffc00908947 */ /* 0x000fea000383ffff */
.L_x_33696:
[----:B------:R-:W-:Y:S05]  /*28560*/  BSYNC.RECONVERGENT B6 ;  /* 0x0000000000067941 */ /* 0x000fea0003800200 */
.L_x_33695:
        /* <DEDUP_REMOVED lines=13> */
.L_x_33703:
[----:B------:R-:W-:Y:S01]  /*28640*/  STG.E.U8 desc[UR36][R16.64], RZ ;  /* 0x000000ff10007986 */ /* 0x000fe2000c101124 */
[----:B------:R-:W-:Y:S05]  /*28650*/  EXIT ;  /* 0x000000000000794d */ /* 0x000fea0003800000 */
.L_x_33702:
        /* <DEDUP_REMOVED lines=8> */
.L_x_33706:
[----:B------:R-:W-:Y:S01]  /*286e0*/  STG.E desc[UR36][R16.64], RZ ;  /* 0x000000ff10007986 */ /* 0x000fe2000c101924 */
[----:B------:R-:W-:Y:S05]  /*286f0*/  EXIT ;  /* 0x000000000000794d */ /* 0x000fea0003800000 */
.L_x_33705:
[----:B------:R-:W-:Y:S01]  /*28700*/  STG.E.U16 desc[UR36][R16.64], RZ ;  /* 0x000000ff10007986 */ /* 0x000fe2000c101524 */
[----:B------:R-:W-:Y:S05]  /*28710*/  EXIT ;  /* 0x000000000000794d */ /* 0x000fea0003800000 */
.L_x_33701:
        /* <DEDUP_REMOVED lines=8> */
.L_x_33708:
[----:B------:R-:W-:Y:S01]  /*287a0*/  STG.E.U16 desc[UR36][R16.64], RZ ;  /* 0x000000ff10007986 */ /* 0x000fe2000c101524 */
[----:B------:R-:W-:Y:S05]  /*287b0*/  EXIT ;  /* 0x000000000000794d */ /* 0x000fea0003800000 */
.L_x_33707:
        /* <DEDUP_REMOVED lines=8> */
.L_x_33710:
[----:B------:R-:W-:Y:S01]  /*28840*/  STG.E desc[UR36][R16.64], RZ ;  /* 0x000000ff10007986 */ /* 0x000fe2000c101924 */
[----:B------:R-:W-:Y:S05]  /*28850*/  EXIT ;  /* 0x000000000000794d */ /* 0x000fea0003800000 */
.L_x_33709:
[----:B------:R-:W-:Y:S01]  /*28860*/  STG.E.64 desc[UR36][R16.64], RZ ;  /* 0x000000ff10007986 */ /* 0x000fe2000c101b24 */
[----:B------:R-:W-:Y:S05]  /*28870*/  EXIT ;  /* 0x000000000000794d */ /* 0x000fea0003800000 */
.L_x_33700:
        /* <DEDUP_REMOVED lines=10> */
.L_x_33713:
[----:B------:R-:W-:Y:S01]  /*28920*/  STG.E.128 desc[UR36][R16.64], RZ ;  /* 0x000000ff10007986 */ /* 0x000fe2000c101d24 */
[----:B------:R-:W-:Y:S05]  /*28930*/  EXIT ;  /* 0x000000000000794d */ /* 0x000fea0003800000 */
.L_x_33712:
        /* <DEDUP_REMOVED lines=8> */
.L_x_33715:
[----:B------:R-:W-:Y:S01]  /*289c0*/  STG.E.U8 desc[UR36][R16.64], RZ ;  /* 0x000000ff10007986 */ /* 0x000fe2000c101124 */
[----:B------:R-:W-:Y:S05]  /*289d0*/  EXIT ;  /* 0x000000000000794d */ /* 0x000fea0003800000 */
.L_x_33714:
[----:B------:R-:W-:Y:S01]  /*289e0*/  STG.E.U16 desc[UR36][R16.64], RZ ;  /* 0x000000ff10007986 */ /* 0x000fe2000c101524 */
[----:B------:R-:W-:Y:S05]  /*289f0*/  EXIT ;  /* 0x000000000000794d */ /* 0x000fea0003800000 */
.L_x_33711:
        /* <DEDUP_REMOVED lines=10> */
.L_x_33718:
[----:B------:R-:W-:Y:S01]  /*28aa0*/  STG.E.U8 desc[UR36][R16.64], RZ ;  /* 0x000000ff10007986 */ /* 0x000fe2000c101124 */
[----:B------:R-:W-:Y:S05]  /*28ab0*/  EXIT ;  /* 0x000000000000794d */ /* 0x000fea0003800000 */
.L_x_33717:
[----:B------:R-:W-:Y:S01]  /*28ac0*/  STG.E.U8 desc[UR36][R16.64], RZ ;  /* 0x000000ff10007986 */ /* 0x000fe2000c101124 */
[----:B------:R-:W-:Y:S05]  /*28ad0*/  EXIT ;  /* 0x000000000000794d */ /* 0x000fea0003800000 */
.L_x_33716:
[----:B------:R-:W-:-:S13]  /*28ae0*/  ISETP.NE.AND P0, PT, R22, 0x1c, PT ;  /* 0x0000001c1600780c */ /* 0x000fda0003f05270 */
[----:B------:R-:W-:Y:S05]  /*28af0*/  @!P0 BRA `(.L_x_33719) ;  /* 0x0000000000608947 */ /* 0x000fea0003800000 */
[----:B------:R-:W-:-:S13]  /*28b00*/  ISETP.NE.AND P0, PT, R22, 0x1d, PT ;  /* 0x0000001d1600780c */ /* 0x000fda0003f05270 */
[----:B------:R-:W-:Y:S05]  /*28b10*/  @!P0 BRA `(.L_x_33720) ;  /* 0x0000000000508947 */ /* 0x000fea0003800000 */
[----:B------:R-:W-:-:S13]  /*28b20*/  ISETP.NE.AND P0, PT, R22, 0x2c, PT ;  /* 0x0000002c1600780c */ /* 0x000fda0003f05270 */
[----:B------:R0:W-:Y:S01]  /*28b30*/  @!P0 STG.E.U8 desc[UR36][R16.64], RZ ;  /* 0x000000ff10008986 */ /* 0x0001e2000c101124 */
[----:B------:R-:W-:Y:S05]  /*28b40*/  @!P0 EXIT ;  /* 0x000000000000894d */ /* 0x000fea0003800000 */
.L_x_33704:
        /* <DEDUP_REMOVED lines=16> */
.L_x_33721:
[----:B------:R-:W-:Y:S05]  /*28c50*/  EXIT ;  /* 0x000000000000794d */ /* 0x000fea0003800000 */
.L_x_33720:
[----:B------:R-:W-:Y:S01]  /*28c60*/  STG.E.64 desc[UR36][R16.64], RZ ;  /* 0x000000ff10007986 */ /* 0x000fe2000c101b24 */
[----:B------:R-:W-:Y:S05]  /*28c70*/  EXIT ;  /* 0x000000000000794d */ /* 0x000fea0003800000 */
.L_x_33719:
[----:B------:R-:W-:Y:S01]  /*28c80*/  STG.E desc[UR36][R16.64], RZ ;  /* 0x000000ff10007986 */ /* 0x000fe2000c101924 */
[----:B------:R-:W-:Y:S05]  /*28c90*/  EXIT ;  /* 0x000000000000794d */ /* 0x000fea0003800000 */
        .weak           $__internal_74_$__cuda_sm20_div_s64
        .type           $__internal_74_$__cuda_sm20_div_s64,@function
        .size           $__internal_74_$__cuda_sm20_div_s64,($__internal_75_$__cuda_sm20_rem_s64 - $__internal_74_$__cuda_sm20_div_s64)
$__internal_74_$__cuda_sm20_div_s64:
        /* <DEDUP_REMOVED lines=83> */
[----:B------:R-:W-:Y:S05]  /*291d0*/  RET.REL.NODEC R4 `(_ZN2at6native18elementwise_kernelILi128ELi4EZNS0_15gpu_kernel_implIZZZNS0_67_GLOBAL__N__bb565c37_34_ValidateCompressedIndicesKernel_cu_33a4b88b42_validate_compressed_sparse_indices_kernelILNS3_8CDimNameE0ENS3_18CUDAKernelLauncherENS3_14EmptyVecKernelENS3_8DummyVecELm8EEEvRKNS_6TensorESB_lllENKUlvE1_clEvENKUlvE0_clEvEUllllllE_EEvRNS_18TensorIteratorBaseERKT_EUliE_EEviT1_) ;  /* 0xfffffd6c04887950 */ /* 0x000fea0003c3ffff */
        .weak           $__internal_75_$__cuda_sm20_rem_s64
        .type           $__internal_75_$__cuda_sm20_rem_s64,@function
        .size           $__internal_75_$__cuda_sm20_rem_s64,(.L_x_40095 - $__internal_75_$__cuda_sm20_rem_s64)
$__internal_75_$__cuda_sm20_rem_s64:
        /* <DEDUP_REMOVED lines=77> */
[----:B------:R-:W-:Y:S06]  /*296b0*/  RET.REL.NODEC R4 `(_ZN2at6native18elementwise_kernelILi128ELi4EZNS0_15gpu_kernel_implIZZZNS0_67_GLOBAL__N__bb565c37_34_ValidateCompressedIndicesKernel_cu_33a4b88b42_validate_compressed_sparse_indices_kernelILNS3_8CDimNameE0ENS3_18CUDAKernelLauncherENS3_14EmptyVecKernelENS3_8DummyVecELm8EEEvRKNS_6TensorESB_lllENKUlvE1_clEvENKUlvE0_clEvEUllllllE_EEvRNS_18TensorIteratorBaseERKT_EUliE_EEviT1_) ;  /* 0xfffffd6804507950 */ /* 0x000fec0003c3ffff */
.L_x_33722:
        /* <DEDUP_REMOVED lines=12> */
.L_x_40095:


//--------------------- .text._ZN2at6native27unrolled_elementwise_kernelIZZZNS0_67_GLOBAL__N__bb565c37_34_ValidateCompressedIndicesKernel_cu_33a4b88b42_validate_compressed_sparse_indices_kernelILNS2_8CDimNameE0ENS2_18CUDAKernelLauncherENS2_14EmptyVecKernelENS2_8DummyVecELm8EEEvRKNS_6TensorESA_lllENKUlvE1_clEvENKUlvE0_clEvEUllllllE_St5arrayIPcLm6EELi4E23TrivialOffsetCalculatorILi5EjESH_ILi1EjENS0_6memory12LoadWithCastILi5EEENSK_13StoreWithCastILi1EEEEEviT_T0_T2_T3_T4_T5_ --------------------------
	.section	.text._ZN2at6native27unrolled_elementwise_kernelIZZZNS0_67_GLOBAL__N__bb565c37_34_ValidateCompressedIndicesKernel_cu_33a4b88b42_validate_compressed_sparse_indices_kernelILNS2_8CDimNameE0ENS2_18CUDAKernelLauncherENS2_14EmptyVecKernelENS2_8DummyVecELm8EEEvRKNS_6TensorESA_lllENKUlvE1_clEvENKUlvE0_clEvEUllllllE_St5arrayIPcLm6EELi4E23TrivialOffsetCalculatorILi5EjESH_ILi1EjENS0_6memory12LoadWithCastILi5EEENSK_13StoreWithCastILi1EEEEEviT_T0_T2_T3_T4_T5_,"ax",@progbits
	.align	128
        .global         _ZN2at6native27unrolled_elementwise_kernelIZZZNS0_67_GLOBAL__N__bb565c37_34_ValidateCompressedIndicesKernel_cu_33a4b88b42_validate_compressed_sparse_indices_kernelILNS2_8CDimNameE0ENS2_18CUDAKernelLauncherENS2_14EmptyVecKernelENS2_8DummyVecELm8EEEvRKNS_6TensorESA_lllENKUlvE1_clEvENKUlvE0_clEvEUllllllE_St5arrayIPcLm6EELi4E23TrivialOffsetCalculatorILi5EjESH_ILi1EjENS0_6memory12LoadWithCastILi5EEENSK_13StoreWithCastILi1EEEEEviT_T0_T2_T3_T4_T5_
        .type           _ZN2at6native27unrolled_elementwise_kernelIZZZNS0_67_GLOBAL__N__bb565c37_34_ValidateCompressedIndicesKernel_cu_33a4b88b42_validate_compressed_sparse_indices_kernelILNS2_8CDimNameE0ENS2_18CUDAKernelLauncherENS2_14EmptyVecKernelENS2_8DummyVecELm8EEEvRKNS_6TensorESA_lllENKUlvE1_clEvENKUlvE0_clEvEUllllllE_St5arrayIPcLm6EELi4E23TrivialOffsetCalculatorILi5EjESH_ILi1EjENS0_6memory12LoadWithCastILi5EEENSK_13StoreWithCastILi1EEEEEviT_T0_T2_T3_T4_T5_,@function
        .size           _ZN2at6native27unrolled_elementwise_kernelIZZZNS0_67_GLOBAL__N__bb565c37_34_ValidateCompressedIndicesKernel_cu_33a4b88b42_validate_compressed_sparse_indices_kernelILNS2_8CDimNameE0ENS2_18CUDAKernelLauncherENS2_14EmptyVecKernelENS2_8DummyVecELm8EEEvRKNS_6TensorESA_lllENKUlvE1_clEvENKUlvE0_clEvEUllllllE_St5arrayIPcLm6EELi4E23TrivialOffsetCalculatorILi5EjESH_ILi1EjENS0_6memory12LoadWithCastILi5EEENSK_13StoreWithCastILi1EEEEEviT_T0_T2_T3_T4_T5_,(.L_x_40096 - _ZN2at6native27unrolled_elementwise_kernelIZZZNS0_67_GLOBAL__N__bb565c37_34_ValidateCompressedIndicesKernel_cu_33a4b88b42_validate_compressed_sparse_indices_kernelILNS2_8CDimNameE0ENS2_18CUDAKernelLauncherENS2_14EmptyVecKernelENS2_8DummyVecELm8EEEvRKNS_6TensorESA_lllENKUlvE1_clEvENKUlvE0_clEvEUllllllE_St5arrayIPcLm6EELi4E23TrivialOffsetCalculatorILi5EjESH_ILi1EjENS0_6memory12LoadWithCastILi5EEENSK_13StoreWithCastILi1EEEEEviT_T0_T2_T3_T4_T5_)
        .other          _ZN2at6native27unrolled_elementwise_kernelIZZZNS0_67_GLOBAL__N__bb565c37_34_ValidateCompressedIndicesKernel_cu_33a4b88b42_validate_compressed_sparse_indices_kernelILNS2_8CDimNameE0ENS2_18CUDAKernelLauncherENS2_14EmptyVecKernelENS2_8DummyVecELm8EEEvRKNS_6TensorESA_lllENKUlvE1_clEvENKUlvE0_clEvEUllllllE_St5arrayIPcLm6EELi4E23TrivialOffsetCalculatorILi5EjESH_ILi1EjENS0_6memory12LoadWithCastILi5EEENSK_13StoreWithCastILi1EEEEEviT_T0_T2_T3_T4_T5_,@"STO_CUDA_ENTRY STV_DEFAULT"
_ZN2at6native27unrolled_elementwise_kernelIZZZNS0_67_GLOBAL__N__bb565c37_34_ValidateCompressedIndicesKernel_cu_33a4b88b42_validate_compressed_sparse_indices_kernelILNS2_8CDimNameE0ENS2_18CUDAKernelLauncherENS2_14EmptyVecKernelENS2_8DummyVecELm8EEEvRKNS_6TensorESA_lllENKUlvE1_clEvENKUlvE0_clEvEUllllllE_St5arrayIPcLm6EELi4E23TrivialOffsetCalculatorILi5EjESH_ILi1EjENS0_6memory12LoadWithCastILi5EEENSK_13StoreWithCastILi1EEEEEviT_T0_T2_T3_T4_T5_:
.text._ZN2at6native27unrolled_elementwise_kernelIZZZNS0_67_GLOBAL__N__bb565c37_34_ValidateCompressedIndicesKernel_cu_33a4b88b42_validate_compressed_sparse_indices_kernelILNS2_8CDimNameE0ENS2_18CUDAKernelLauncherENS2_14EmptyVecKernelENS2_8DummyVecELm8EEEvRKNS_6TensorESA_lllENKUlvE1_clEvENKUlvE0_clEvEUllllllE_St5arrayIPcLm6EELi4E23TrivialOffsetCalculatorILi5EjESH_ILi1EjENS0_6memory12LoadWithCastILi5EEENSK_13StoreWithCastILi1EEEEEviT_T0_T2_T3_T4_T5_:
        /* <DEDUP_REMOVED lines=86> */
.L_x_33728:
[----:B------:R1:W5:Y:S01]  /*0560*/  LDG.E.U8 R52, desc[UR36][R2.64] ;  /* 0x0000002402347981 */ /* 0x000362000c1e1100 */
[----:B------:R-:W-:Y:S01]  /*0570*/  IMAD.MOV.U32 R53, RZ, RZ, RZ ;  /* 0x000000ffff357224 */ /* 0x000fe200078e00ff */
[----:B------:R-:W-:Y:S06]  /*0580*/  BRA `(.L_x_33730) ;  /* 0x0000000c00407947 */ /* 0x000fec0003800000 */
.L_x_33727:
        /* <DEDUP_REMOVED lines=8> */
.L_x_33732:
[----:B------:R-:W2:Y:S02]  /*0610*/  LDG.E R52, desc[UR36][R2.64] ;  /* 0x0000002402347981 */ /* 0x000ea4000c1e1900 */
[----:B--2---:R-:W-:Y:S01]  /*0620*/  SHF.R.S32.HI R53, RZ, 0x1f, R52 ;  /* 0x0000001fff357819 */ /* 0x004fe20000011434 */
[----:B------:R-:W-:Y:S06]  /*0630*/  BRA `(.L_x_33730) ;  /* 0x0000000c00147947 */ /* 0x000fec0003800000 */
.L_x_33731:
[----:B------:R-:W2:Y:S02]  /*0640*/  LDG.E.S16 R52, desc[UR36][R2.64] ;  /* 0x0000002402347981 */ /* 0x000ea4000c1e1700 */
[----:B--2---:R-:W-:Y:S01]  /*0650*/  SHF.R.S32.HI R53, RZ, 0x1f, R52 ;  /* 0x0000001fff357819 */ /* 0x004fe20000011434 */
[----:B------:R-:W-:Y:S06]  /*0660*/  BRA `(.L_x_33730) ;  /* 0x0000000c00087947 */ /* 0x000fec0003800000 */
.L_x_33726:
        /* <DEDUP_REMOVED lines=9> */
.L_x_33734:
[----:B------:R-:W2:Y:S02]  /*0700*/  LDG.E.U16 R2, desc[UR36][R2.64] ;  /* 0x0000002402027981 */ /* 0x000ea4000c1e1500 */
[----:B--2---:R-:W-:-:S06]  /*0710*/  HADD2.F32 R52, -RZ, R2.H0_H0 ;  /* 0x20000002ff347230 */ /* 0x004fcc0000004100 */
[----:B------:R-:W0:Y:S01]  /*0720*/  F2I.S64.TRUNC R52, R52 ;  /* 0x0000003400347311 */ /* 0x000e22000020d900 */
[----:B------:R-:W-:Y:S05]  /*0730*/  BRA `(.L_x_33730) ;  /* 0x0000000800d47947 */ /* 0x000fea0003800000 */
.L_x_33733:
        /* <DEDUP_REMOVED lines=9> */
.L_x_33736:
[----:B------:R-:W2:Y:S02]  /*07d0*/  LDG.E.U16 R2, desc[UR36][R2.64] ;  /* 0x0000002402027981 */ /* 0x000ea4000c1e1500 */
[----:B--2---:R-:W-:-:S06]  /*07e0*/  HADD2.F32 R52, -RZ, R2.H0_H0 ;  /* 0x20000002ff347230 */ /* 0x004fcc0000004100 */
[----:B------:R-:W4:Y:S01]  /*07f0*/  F2I.S64.TRUNC R52, R52 ;  /* 0x0000003400347311 */ /* 0x000f22000020d900 */
[----:B------:R-:W-:Y:S05]  /*0800*/  BRA `(.L_x_33730) ;  /* 0x0000000800a07947 */ /* 0x000fea0003800000 */
.L_x_33735:
[----:B------:R-:W2:Y:S02]  /*0810*/  LDG.E.64 R2, desc[UR36][R2.64] ;  /* 0x0000002402027981 */ /* 0x000ea4000c1e1b00 */
[----:B--2---:R2:W3:Y:S01]  /*0820*/  F2I.S64.F64.TRUNC R52, R2 ;  /* 0x0000000200347311 */ /* 0x0044e2000030d900 */
[----:B------:R-:W-:Y:S05]  /*0830*/  BRA `(.L_x_33730) ;  /* 0x0000000800947947 */ /* 0x000fea0003800000 */
.L_x_33725:
        /* <DEDUP_REMOVED lines=13> */
.L_x_33739:
[----:B------:R-:W2:Y:S02]  /*0910*/  LDG.E.64 R2, desc[UR36][R2.64] ;  /* 0x0000002402027981 */ /* 0x000ea4000c1e1b00 */
[----:B--2---:R0:W1:Y:S01]  /*0920*/  F2I.S64.F64.TRUNC R52, R2 ;  /* 0x0000000200347311 */ /* 0x004062000030d900 */
[----:B------:R-:W-:Y:S05]  /*0930*/  BRA `(.L_x_33730) ;  /* 0x0000000800547947 */ /* 0x000fea0003800000 */
.L_x_33738:
        /* <DEDUP_REMOVED lines=26> */
.L_x_33741:
        /* <DEDUP_REMOVED lines=13> */
.L_x_33740:
[----:B------:R-:W2:Y:S02]  /*0bb0*/  LDG.E.U16 R52, desc[UR36][R2.64] ;  /* 0x0000002402347981 */ /* 0x000ea4000c1e1500 */
[----:B--2---:R-:W-:-:S06]  /*0bc0*/  IMAD.U32 R52, R52, 0x10000, RZ ;  /* 0x0001000034347824 */ /* 0x004fcc00078e00ff */
[----:B------:R-:W0:Y:S01]  /*0bd0*/  F2I.S64.TRUNC R52, R52 ;  /* 0x0000003400347311 */ /* 0x000e22000020d900 */
[----:B------:R-:W-:Y:S05]  /*0be0*/  BRA `(.L_x_33730) ;  /* 0x0000000400a87947 */ /* 0x000fea0003800000 */
.L_x_33737:
        /* <DEDUP_REMOVED lines=11> */
.L_x_33744:
        /* <DEDUP_REMOVED lines=21> */
.L_x_33748:
[----:B------:R-:W-:Y:S05]  /*0df0*/  BSYNC.RECONVERGENT B1 ;  /* 0x0000000000017941 */ /* 0x000fea0003800200 */
.L_x_33747:
[----:B------:R-:W-:Y:S01]  /*0e00*/  IMAD.SHL.U32 R0, R0, 0x100000, RZ ;  /* 0x0010000000007824 */ /* 0x000fe200078e00ff */
[----:B------:R-:W-:-:S04]  /*0e10*/  LEA R2, R2, 0x3b800000, 0x17 ;  /* 0x3b80000002027811 */ /* 0x000fc800078eb8ff */
[----:B------:R-:W-:-:S07]  /*0e20*/  LOP3.LUT R52, R2, R0, R7, 0xfe, !PT ;  /* 0x0000000002347212 */ /* 0x000fce00078efe07 */
.L_x_33746:
[----:B------:R-:W-:Y:S05]  /*0e30*/  BSYNC.RECONVERGENT B0 ;  /* 0x0000000000007941 */ /* 0x000fea0003800200 */
.L_x_33745:
[----:B------:R-:W0:Y:S01]  /*0e40*/  F2I.S64.TRUNC R52, R52 ;  /* 0x0000003400347311 */ /* 0x000e22000020d900 */
[----:B------:R-:W-:Y:S05]  /*0e50*/  BRA `(.L_x_33730) ;  /* 0x00000004000c7947 */ /* 0x000fea0003800000 */
.L_x_33743:
        /* <DEDUP_REMOVED lines=21> */
.L_x_33752:
[----:B------:R-:W-:Y:S05]  /*0fb0*/  BSYNC.RECONVERGENT B1 ;  /* 0x0000000000017941 */ /* 0x000fea0003800200 */
.L_x_33751:
[----:B------:R-:W-:Y:S01]  /*0fc0*/  IMAD.SHL.U32 R0, R0, 0x200000, RZ ;  /* 0x0020000000007824 */ /* 0x000fe200078e00ff */
[----:B------:R-:W-:-:S04]  /*0fd0*/  LEA R2, R2, 0x37800000, 0x17 ;  /* 0x3780000002027811 */ /* 0x000fc800078eb8ff */
[----:B------:R-:W-:-:S07]  /*0fe0*/  LOP3.LUT R52, R2, R0, R7, 0xfe, !PT ;  /* 0x0000000002347212 */ /* 0x000fce00078efe07 */
.L_x_33750:
[----:B------:R-:W-:Y:S05]  /*0ff0*/  BSYNC.RECONVERGENT B0 ;  /* 0x0000000000007941 */ /* 0x000fea0003800200 */
.L_x_33749:
[----:B------:R-:W0:Y:S01]  /*1000*/  F2I.S64.TRUNC R52, R52 ;  /* 0x0000003400347311 */ /* 0x000e22000020d900 */
[----:B------:R-:W-:Y:S05]  /*1010*/  BRA `(.L_x_33730) ;  /* 0x00000000009c7947 */ /* 0x000fea0003800000 */
.L_x_33742:
[----:B------:R-:W-:-:S09]  /*1020*/  UISETP.NE.AND UP0, UPT, UR4, 0x1c, UPT ;  /* 0x0000001c0400788c */ /* 0x000fd2000bf05270 */
[----:B------:R-:W-:Y:S05]  /*1030*/  BRA.U !UP0, `(.L_x_33753) ;  /* 0x00000001088c7547 */ /* 0x000fea000b800000 */
[----:B------:R-:W-:-:S09]  /*1040*/  UISETP.NE.AND UP0, UPT, UR4, 0x1d, UPT ;  /* 0x0000001d0400788c */ /* 0x000fd2000bf05270 */
[----:B------:R-:W-:Y:S05]  /*1050*/  BRA.U !UP0, `(.L_x_33754) ;  /* 0x00000001087c7547 */ /* 0x000fea000b800000 */
[----:B------:R-:W-:-:S09]  /*1060*/  UISETP.NE.AND UP0, UPT, UR4, 0x2c, UPT ;  /* 0x0000002c0400788c */ /* 0x000fd2000bf05270 */
[----:B------:R-:W-:Y:S05]  /*1070*/  BRA.U !UP0, `(.L_x_33755) ;  /* 0x0000000108487547 */ /* 0x000fea000b800000 */
.L_x_33729:
        /* <DEDUP_REMOVED lines=16> */
.L_x_33756:
[----:B------:R-:W-:Y:S01]  /*1180*/  CS2R R52, SRZ ;  /* 0x0000000000347805 */ /* 0x000fe2000001ff00 */
[----:B------:R-:W-:Y:S06]  /*1190*/  BRA `(.L_x_33730) ;  /* 0x00000000003c7947 */ /* 0x000fec0003800000 */
.L_x_33755:
        /* <DEDUP_REMOVED lines=8> */
.L_x_33758:
[----:B------:R-:W-:Y:S05]  /*1220*/  BSYNC.RECONVERGENT B0 ;  /* 0x0000000000007941 */ /* 0x000fea0003800200 */
.L_x_33757:
[----:B------:R-:W0:Y:S01]  /*1230*/  F2I.S64.TRUNC R52, R52 ;  /* 0x0000003400347311 */ /* 0x000e22000020d900 */
[----:B------:R-:W-:Y:S05]  /*1240*/  BRA `(.L_x_33730) ;  /* 0x0000000000107947 */ /* 0x000fea0003800000 */
.L_x_33754:
[----:B------:R0:W5:Y:S01]  /*1250*/  LDG.E.64 R52, desc[UR36][R2.64] ;  /* 0x0000002402347981 */ /* 0x000162000c1e1b00 */
[----:B------:R-:W-:Y:S05]  /*1260*/  BRA `(.L_x_33730) ;  /* 0x0000000000087947 */ /* 0x000fea0003800000 */
.L_x_33753:
[----:B------:R0:W5:Y:S01]  /*1270*/  LDG.E R52, desc[UR36][R2.64] ;  /* 0x0000002402347981 */ /* 0x000162000c1e1900 */
[----:B------:R-:W-:-:S07]  /*1280*/  IMAD.MOV.U32 R53, RZ, RZ, RZ ;  /* 0x000000ffff357224 */ /* 0x000fce00078e00ff */
.L_x_33730:
        /* <DEDUP_REMOVED lines=19> */
.L_x_33762:
[----:B------:R0:W5:Y:S01]  /*13c0*/  LDG.E.U8 R16, desc[UR36][R2.64] ;  /* 0x0000002402107981 */ /* 0x000162000c1e1100 */
[----:B------:R-:W-:Y:S01]  /*13d0*/  IMAD.MOV.U32 R17, RZ, RZ, RZ ;  /* 0x000000ffff117224 */ /* 0x000fe200078e00ff */
[----:B------:R-:W-:Y:S06]  /*13e0*/  BRA `(.L_x_33764) ;  /* 0x0000000c00407947 */ /* 0x000fec0003800000 */
.L_x_33761:
        /* <DEDUP_REMOVED lines=8> */
.L_x_33766:
[----:B------:R-:W2:Y:S02]  /*1470*/  LDG.E R16, desc[UR36][R2.64] ;  /* 0x0000002402107981 */ /* 0x000ea4000c1e1900 */
[----:B--2---:R-:W-:Y:S01]  /*1480*/  SHF.R.S32.HI R17, RZ, 0x1f, R16 ;  /* 0x0000001fff117819 */ /* 0x004fe20000011410 */
[----:B------:R-:W-:Y:S06]  /*1490*/  BRA `(.L_x_33764) ;  /* 0x0000000c00147947 */ /* 0x000fec0003800000 */
.L_x_33765:
[----:B------:R-:W2:Y:S02]  /*14a0*/  LDG.E.S16 R16, desc[UR36][R2.64] ;  /* 0x0000002402107981 */ /* 0x000ea4000c1e1700 */
[----:B--2---:R-:W-:Y:S01]  /*14b0*/  SHF.R.S32.HI R17, RZ, 0x1f, R16 ;  /* 0x0000001fff117819 */ /* 0x004fe20000011410 */
[----:B------:R-:W-:Y:S06]  /*14c0*/  BRA `(.L_x_33764) ;  /* 0x0000000c00087947 */ /* 0x000fec0003800000 */
.L_x_33760:
        /* <DEDUP_REMOVED lines=9> */
.L_x_33768:
[----:B------:R-:W2:Y:S02]  /*1560*/  LDG.E.U16 R2, desc[UR36][R2.64] ;  /* 0x0000002402027981 */ /* 0x000ea4000c1e1500 */
[----:B--2---:R-:W-:-:S06]  /*1570*/  HADD2.F32 R16, -RZ, R2.H0_H0 ;  /* 0x20000002ff107230 */ /* 0x004fcc0000004100 */
[----:B------:R-:W0:Y:S01]  /*1580*/  F2I.S64.TRUNC R16, R16 ;  /* 0x0000001000107311 */ /* 0x000e22000020d900 */
[----:B------:R-:W-:Y:S05]  /*1590*/  BRA `(.L_x_33764) ;  /* 0x0000000800d47947 */ /* 0x000fea0003800000 */
.L_x_33767:
        /* <DEDUP_REMOVED lines=9> */
.L_x_33770:
[----:B------:R-:W2:Y:S02]  /*1630*/  LDG.E.U16 R2, desc[UR36][R2.64] ;  /* 0x0000002402027981 */ /* 0x000ea4000c1e1500 */
[----:B--2---:R-:W-:-:S06]  /*1640*/  HADD2.F32 R16, -RZ, R2.H0_H0 ;  /* 0x20000002ff107230 */ /* 0x004fcc0000004100 */
[----:B------:R-:W0:Y:S01]  /*1650*/  F2I.S64.TRUNC R16, R16 ;  /* 0x0000001000107311 */ /* 0x000e22000020d900 */
[----:B------:R-:W-:Y:S05]  /*1660*/  BRA `(.L_x_33764) ;  /* 0x0000000800a07947 */ /* 0x000fea0003800000 */
.L_x_33769:
[----:B------:R-:W2:Y:S02]  /*1670*/  LDG.E.64 R2, desc[UR36][R2.64] ;  /* 0x0000002402027981 */ /* 0x000ea4000c1e1b00 */
[----:B--2---:R0:W1:Y:S01]  /*1680*/  F2I.S64.F64.TRUNC R16, R2 ;  /* 0x0000000200107311 */ /* 0x004062000030d900 */
[----:B------:R-:W-:Y:S05]  /*1690*/  BRA `(.L_x_33764) ;  /* 0x0000000800947947 */ /* 0x000fea0003800000 */
.L_x_33759:
        /* <DEDUP_REMOVED lines=13> */
.L_x_33773:
[----:B------:R-:W2:Y:S02]  /*1770*/  LDG.E.64 R2, desc[UR36][R2.64] ;  /* 0x0000002402027981 */ /* 0x000ea4000c1e1b00 */
[----:B--2---:R0:W1:Y:S01]  /*1780*/  F2I.S64.F64.TRUNC R16, R2 ;  /* 0x0000000200107311 */ /* 0x004062000030d900 */
[----:B------:R-:W-:Y:S05]  /*1790*/  BRA `(.L_x_33764) ;  /* 0x0000000800547947 */ /* 0x000fea0003800000 */
.L_x_33772:
        /* <DEDUP_REMOVED lines=26> */
.L_x_33775:
        /* <DEDUP_REMOVED lines=13> */
.L_x_33774:
[----:B------:R-:W2:Y:S02]  /*1a10*/  LDG.E.U16 R16, desc[UR36][R2.64] ;  /* 0x0000002402107981 */ /* 0x000ea4000c1e1500 */
[----:B--2---:R-:W-:-:S06]  /*1a20*/  IMAD.U32 R16, R16, 0x10000, RZ ;  /* 0x0001000010107824 */ /* 0x004fcc00078e00ff */
[----:B------:R-:W0:Y:S01]  /*1a30*/  F2I.S64.TRUNC R16, R16 ;  /* 0x0000001000107311 */ /* 0x000e22000020d900 */
[----:B------:R-:W-:Y:S05]  /*1a40*/  BRA `(.L_x_33764) ;  /* 0x0000000400a87947 */ /* 0x000fea0003800000 */
.L_x_33771:
        /* <DEDUP_REMOVED lines=11> */
.L_x_33778:
        /* <DEDUP_REMOVED lines=21> */
.L_x_33782:
[----:B------:R-:W-:Y:S05]  /*1c50*/  BSYNC.RECONVERGENT B1 ;  /* 0x0000000000017941 */ /* 0x000fea0003800200 */
.L_x_33781:
[----:B------:R-:W-:Y:S01]  /*1c60*/  IMAD.SHL.U32 R0, R0, 0x100000, RZ ;  /* 0x0010000000007824 */ /* 0x000fe200078e00ff */
[----:B------:R-:W-:-:S04]  /*1c70*/  LEA R2, R2, 0x3b800000, 0x17 ;  /* 0x3b80000002027811 */ /* 0x000fc800078eb8ff */
[----:B------:R-:W-:-:S07]  /*1c80*/  LOP3.LUT R16, R2, R0, R7, 0xfe, !PT ;  /* 0x0000000002107212 */ /* 0x000fce00078efe07 */
.L_x_33780:
[----:B------:R-:W-:Y:S05]  /*1c90*/  BSYNC.RECONVERGENT B0 ;  /* 0x0000000000007941 */ /* 0x000fea0003800200 */
.L_x_33779:
[----:B------:R-:W0:Y:S01]  /*1ca0*/  F2I.S64.TRUNC R16, R16 ;  /* 0x0000001000107311 */ /* 0x000e22000020d900 */
[----:B------:R-:W-:Y:S05]  /*1cb0*/  BRA `(.L_x_33764) ;  /* 0x00000004000c7947 */ /* 0x000fea0003800000 */
.L_x_33777:
        /* <DEDUP_REMOVED lines=21> */
.L_x_33786:
[----:B------:R-:W-:Y:S05]  /*1e10*/  BSYNC.RECONVERGENT B1 ;  /* 0x0000000000017941 */ /* 0x000fea0003800200 */
.L_x_33785:
[----:B------:R-:W-:Y:S01]  /*1e20*/  IMAD.SHL.U32 R0, R0, 0x200000, RZ ;  /* 0x0020000000007824 */ /* 0x000fe200078e00ff */
[----:B------:R-:W-:-:S04]  /*1e30*/  LEA R2, R2, 0x37800000, 0x17 ;  /* 0x3780000002027811 */ /* 0x000fc800078eb8ff */
[----:B------:R-:W-:-:S07]  /*1e40*/  LOP3.LUT R16, R2, R0, R7, 0xfe, !PT ;  /* 0x0000000002107212 */ /* 0x000fce00078efe07 */
.L_x_33784:
[----:B------:R-:W-:Y:S05]  /*1e50*/  BSYNC.RECONVERGENT B0 ;  /* 0x0000000000007941 */ /* 0x000fea0003800200 */
.L_x_33783:
[----:B------:R-:W0:Y:S01]  /*1e60*/  F2I.S64.TRUNC R16, R16 ;  /* 0x0000001000107311 */ /* 0x000e22000020d900 */
[----:B------:R-:W-:Y:S05]  /*1e70*/  BRA `(.L_x_33764) ;  /* 0x00000000009c7947 */ /* 0x000fea0003800000 */
.L_x_33776:
[----:B------:R-:W-:-:S09]  /*1e80*/  UISETP.NE.AND UP0, UPT, UR4, 0x1c, UPT ;  /* 0x0000001c0400788c */ /* 0x000fd2000bf05270 */
[----:B------:R-:W-:Y:S05]  /*1e90*/  BRA.U !UP0, `(.L_x_33787) ;  /* 0x00000001088c7547 */ /* 0x000fea000b800000 */
[----:B------:R-:W-:-:S09]  /*1ea0*/  UISETP.NE.AND UP0, UPT, UR4, 0x1d, UPT ;  /* 0x0000001d0400788c */ /* 0x000fd2000bf05270 */
[----:B------:R-:W-:Y:S05]  /*1eb0*/  BRA.U !UP0, `(.L_x_33788) ;  /* 0x00000001087c7547 */ /* 0x000fea000b800000 */
[----:B------:R-:W-:-:S09]  /*1ec0*/  UISETP.NE.AND UP0, UPT, UR4, 0x2c, UPT ;  /* 0x0000002c0400788c */ /* 0x000fd2000bf05270 */
[----:B------:R-:W-:Y:S05]  /*1ed0*/  BRA.U !UP0, `(.L_x_33789) ;  /* 0x0000000108487547 */ /* 0x000fea000b800000 */
.L_x_33763:
        /* <DEDUP_REMOVED lines=16> */
.L_x_33790:
[----:B------:R-:W-:Y:S01]  /*1fe0*/  CS2R R16, SRZ ;  /* 0x0000000000107805 */ /* 0x000fe2000001ff00 */
[----:B------:R-:W-:Y:S06]  /*1ff0*/  BRA `(.L_x_33764) ;  /* 0x00000000003c7947 */ /* 0x000fec0003800000 */
.L_x_33789:
        /* <DEDUP_REMOVED lines=8> */
.L_x_33792:
[----:B------:R-:W-:Y:S05]  /*2080*/  BSYNC.RECONVERGENT B0 ;  /* 0x0000000000007941 */ /* 0x000fea0003800200 */
.L_x_33791:
[----:B------:R-:W0:Y:S01]  /*2090*/  F2I.S64.TRUNC R16, R16 ;  /* 0x0000001000107311 */ /* 0x000e22000020d900 */
[----:B------:R-:W-:Y:S05]  /*20a0*/  BRA `(.L_x_33764) ;  /* 0x0000000000107947 */ /* 0x000fea0003800000 */
.L_x_33788:
[----:B------:R0:W5:Y:S01]  /*20b0*/  LDG.E.64 R16, desc[UR36][R2.64] ;  /* 0x0000002402107981 */ /* 0x000162000c1e1b00 */
[----:B------:R-:W-:Y:S05]  /*20c0*/  BRA `(.L_x_33764) ;  /* 0x0000000000087947 */ /* 0x000fea0003800000 */
.L_x_33787:
[----:B------:R0:W5:Y:S01]  /*20d0*/  LDG.E R16, desc[UR36][R2.64] ;  /* 0x0000002402107981 */ /* 0x000162000c1e1900 */
[----:B------:R-:W-:-:S07]  /*20e0*/  IMAD.MOV.U32 R17, RZ, RZ, RZ ;  /* 0x000000ffff117224 */ /* 0x000fce00078e00ff */
.L_x_33764:
        /* <DEDUP_REMOVED lines=19> */
.L_x_33796:
[----:B------:R0:W5:Y:S01]  /*2220*/  LDG.E.U8 R18, desc[UR36][R2.64] ;  /* 0x0000002402127981 */ /* 0x000162000c1e1100 */
[----:B------:R-:W-:Y:S01]  /*2230*/  IMAD.MOV.U32 R19, RZ, RZ, RZ ;  /* 0x000000ffff137224 */ /* 0x000fe200078e00ff */
[----:B------:R-:W-:Y:S06]  /*2240*/  BRA `(.L_x_33798) ;  /* 0x0000000c00407947 */ /* 0x000fec0003800000 */
.L_x_33795:
        /* <DEDUP_REMOVED lines=8> */
.L_x_33800:
[----:B------:R-:W2:Y:S02]  /*22d0*/  LDG.E R18, desc[UR36][R2.64] ;  /* 0x0000002402127981 */ /* 0x000ea4000c1e1900 */
[----:B--2---:R-:W-:Y:S01]  /*22e0*/  SHF.R.S32.HI R19, RZ, 0x1f, R18 ;  /* 0x0000001fff137819 */ /* 0x004fe20000011412 */
[----:B------:R-:W-:Y:S06]  /*22f0*/  BRA `(.L_x_33798) ;  /* 0x0000000c00147947 */ /* 0x000fec0003800000 */
.L_x_33799:
[----:B------:R-:W2:Y:S02]  /*2300*/  LDG.E.S16 R18, desc[UR36][R2.64] ;  /* 0x0000002402127981 */ /* 0x000ea4000c1e1700 */
[----:B--2---:R-:W-:Y:S01]  /*2310*/  SHF.R.S32.HI R19, RZ, 0x1f, R18 ;  /* 0x0000001fff137819 */ /* 0x004fe20000011412 */
[----:B------:R-:W-:Y:S06]  /*2320*/  BRA `(.L_x_33798) ;  /* 0x0000000c00087947 */ /* 0x000fec0003800000 */
.L_x_33794:
        /* <DEDUP_REMOVED lines=9> */
.L_x_33802:
[----:B------:R-:W2:Y:S02]  /*23c0*/  LDG.E.U16 R2, desc[UR36][R2.64] ;  /* 0x0000002402027981 */ /* 0x000ea4000c1e1500 */
[----:B--2---:R-:W-:-:S06]  /*23d0*/  HADD2.F32 R18, -RZ, R2.H0_H0 ;  /* 0x20000002ff127230 */ /* 0x004fcc0000004100 */
[----:B------:R-:W0:Y:S01]  /*23e0*/  F2I.S64.TRUNC R18, R18 ;  /* 0x0000001200127311 */ /* 0x000e22000020d900 */
[----:B------:R-:W-:Y:S05]  /*23f0*/  BRA `(.L_x_33798) ;  /* 0x0000000800d47947 */ /* 0x000fea0003800000 */
.L_x_33801:
        /* <DEDUP_REMOVED lines=9> */
.L_x_33804:
[----:B------:R-:W2:Y:S02]  /*2490*/  LDG.E.U16 R2, desc[UR36][R2.64] ;  /* 0x0000002402027981 */ /* 0x000ea4000c1e1500 */
[----:B--2---:R-:W-:-:S06]  /*24a0*/  HADD2.F32 R18, -RZ, R2.H0_H0 ;  /* 0x20000002ff127230 */ /* 0x004fcc0000004100 */
[----:B------:R-:W0:Y:S01]  /*24b0*/  F2I.S64.TRUNC R18, R18 ;  /* 0x0000001200127311 */ /* 0x000e22000020d900 */
[----:B------:R-:W-:Y:S05]  /*24c0*/  BRA `(.L_x_33798) ;  /* 0x0000000800a07947 */ /* 0x000fea0003800000 */
.L_x_33803:
[----:B------:R-:W2:Y:S02]  /*24d0*/  LDG.E.64 R2, desc[UR36][R2.64] ;  /* 0x0000002402027981 */ /* 0x000ea4000c1e1b00 */
[----:B--2---:R0:W1:Y:S01]  /*24e0*/  F2I.S64.F64.TRUNC R18, R2 ;  /* 0x0000000200127311 */ /* 0x004062000030d900 */
[----:B------:R-:W-:Y:S05]  /*24f0*/  BRA `(.L_x_33798) ;  /* 0x0000000800947947 */ /* 0x000fea0003800000 */
.L_x_33793:
        /* <DEDUP_REMOVED lines=13> */
.L_x_33807:
[----:B------:R-:W2:Y:S02]  /*25d0*/  LDG.E.64 R2, desc[UR36][R2.64] ;  /* 0x0000002402027981 */ /* 0x000ea4000c1e1b00 */
[----:B--2---:R0:W1:Y:S01]  /*25e0*/  F2I.S64.F64.TRUNC R18, R2 ;  /* 0x0000000200127311 */ /* 0x004062000030d900 */
[----:B------:R-:W-:Y:S05]  /*25f0*/  BRA `(.L_x_33798) ;  /* 0x0000000800547947 */ /* 0x000fea0003800000 */
.L_x_33806:
        /* <DEDUP_REMOVED lines=26> */
.L_x_33809:
        /* <DEDUP_REMOVED lines=13> */
.L_x_33808:
[----:B------:R-:W2:Y:S02]  /*2870*/  LDG.E.U16 R18, desc[UR36][R2.64] ;  /* 0x0000002402127981 */ /* 0x000ea4000c1e1500 */
[----:B--2---:R-:W-:-:S06]  /*2880*/  IMAD.U32 R18, R18, 0x10000, RZ ;  /* 0x0001000012127824 */ /* 0x004fcc00078e00ff */
[----:B------:R-:W0:Y:S01]  /*2890*/  F2I.S64.TRUNC R18, R18 ;  /* 0x0000001200127311 */ /* 0x000e22000020d900 */
[----:B------:R-:W-:Y:S05]  /*28a0*/  BRA `(.L_x_33798) ;  /* 0x0000000400a87947 */ /* 0x000fea0003800000 */
.L_x_33805:
        /* <DEDUP_REMOVED lines=11> */
.L_x_33812:
        /* <DEDUP_REMOVED lines=21> */
.L_x_33816:
[----:B------:R-:W-:Y:S05]  /*2ab0*/  BSYNC.RECONVERGENT B1 ;  /* 0x0000000000017941 */ /* 0x000fea0003800200 */
.L_x_33815:
[----:B------:R-:W-:Y:S01]  /*2ac0*/  IMAD.SHL.U32 R0, R0, 0x100000, RZ ;  /* 0x0010000000007824 */ /* 0x000fe200078e00ff */
[----:B------:R-:W-:-:S04]  /*2ad0*/  LEA R2, R2, 0x3b800000, 0x17 ;  /* 0x3b80000002027811 */ /* 0x000fc800078eb8ff */
[----:B------:R-:W-:-:S07]  /*2ae0*/  LOP3.LUT R18, R2, R0, R7, 0xfe, !PT ;  /* 0x0000000002127212 */ /* 0x000fce00078efe07 */
.L_x_33814:
[----:B------:R-:W-:Y:S05]  /*2af0*/  BSYNC.RECONVERGENT B0 ;  /* 0x0000000000007941 */ /* 0x000fea0003800200 */
.L_x_33813:
[----:B------:R-:W0:Y:S01]  /*2b00*/  F2I.S64.TRUNC R18, R18 ;  /* 0x0000001200127311 */ /* 0x000e22000020d900 */
[----:B------:R-:W-:Y:S05]  /*2b10*/  BRA `(.L_x_33798) ;  /* 0x00000004000c7947 */ /* 0x000fea0003800000 */
.L_x_33811:
        /* <DEDUP_REMOVED lines=21> */
.L_x_33820:
[----:B------:R-:W-:Y:S05]  /*2c70*/  BSYNC.RECONVERGENT B1 ;  /* 0x0000000000017941 */ /* 0x000fea0003800200 */
.L_x_33819:
[----:B------:R-:W-:Y:S01]  /*2c80*/  IMAD.SHL.U32 R0, R0, 0x200000, RZ ;  /* 0x0020000000007824 */ /* 0x000fe200078e00ff */
[----:B------:R-:W-:-:S04]  /*2c90*/  LEA R2, R2, 0x37800000, 0x17 ;  /* 0x3780000002027811 */ /* 0x000fc800078eb8ff */
[----:B------:R-:W-:-:S07]  /*2ca0*/  LOP3.LUT R18, R2, R0, R7, 0xfe, !PT ;  /* 0x0000000002127212 */ /* 0x000fce00078efe07 */
.L_x_33818:
[----:B------:R-:W-:Y:S05]  /*2cb0*/  BSYNC.RECONVERGENT B0 ;  /* 0x0000000000007941 */ /* 0x000fea0003800200 */
.L_x_33817:
[----:B------:R-:W0:Y:S01]  /*2cc0*/  F2I.S64.TRUNC R18, R18 ;  /* 0x0000001200127311 */ /* 0x000e22000020d900 */
[----:B------:R-:W-:Y:S05]  /*2cd0*/  BRA `(.L_x_33798) ;  /* 0x00000000009c7947 */ /* 0x000fea0003800000 */
.L_x_33810:
[----:B------:R-:W-:-:S09]  /*2ce0*/  UISETP.NE.AND UP0, UPT, UR4, 0x1c, UPT ;  /* 0x0000001c0400788c */ /* 0x000fd2000bf05270 */
[----:B------:R-:W-:Y:S05]  /*2cf0*/  BRA.U !UP0, `(.L_x_33821) ;  /* 0x00000001088c7547 */ /* 0x000fea000b800000 */
[----:B------:R-:W-:-:S09]  /*2d00*/  UISETP.NE.AND UP0, UPT, UR4, 0x1d, UPT ;  /* 0x0000001d0400788c */ /* 0x000fd2000bf05270 */
[----:B------:R-:W-:Y:S05]  /*2d10*/  BRA.U !UP0, `(.L_x_33822) ;  /* 0x00000001087c7547 */ /* 0x000fea000b800000 */
[----:B------:R-:W-:-:S09]  /*2d20*/  UISETP.NE.AND UP0, UPT, UR4, 0x2c, UPT ;  /* 0x0000002c0400788c */ /* 0x000fd2000bf05270 */
[----:B------:R-:W-:Y:S05]  /*2d30*/  BRA.U !UP0, `(.L_x_33823) ;  /* 0x0000000108487547 */ /* 0x000fea000b800000 */
.L_x_33797:
        /* <DEDUP_REMOVED lines=16> */
.L_x_33824:
[----:B------:R-:W-:Y:S01]  /*2e40*/  CS2R R18, SRZ ;  /* 0x0000000000127805 */ /* 0x000fe2000001ff00 */
[----:B------:R-:W-:Y:S06]  /*2e50*/  BRA `(.L_x_33798) ;  /* 0x00000000003c7947 */ /* 0x000fec0003800000 */
.L_x_33823:
        /* <DEDUP_REMOVED lines=8> */
.L_x_33826:
[----:B------:R-:W-:Y:S05]  /*2ee0*/  BSYNC.RECONVERGENT B0 ;  /* 0x0000000000007941 */ /* 0x000fea0003800200 */
.L_x_33825:
[----:B------:R-:W0:Y:S01]  /*2ef0*/  F2I.S64.TRUNC R18, R18 ;  /* 0x0000001200127311 */ /* 0x000e22000020d900 */
[----:B------:R-:W-:Y:S05]  /*2f00*/  BRA `(.L_x_33798) ;  /* 0x0000000000107947 */ /* 0x000fea0003800000 */
.L_x_33822:
[----:B------:R0:W5:Y:S01]  /*2f10*/  LDG.E.64 R18, desc[UR36][R2.64] ;  /* 0x0000002402127981 */ /* 0x000162000c1e1b00 */
[----:B------:R-:W-:Y:S05]  /*2f20*/  BRA `(.L_x_33798) ;  /* 0x0000000000087947 */ /* 0x000fea0003800000 */
.L_x_33821:
[----:B------:R0:W5:Y:S01]  /*2f30*/  LDG.E R18, desc[UR36][R2.64] ;  /* 0x0000002402127981 */ /* 0x000162000c1e1900 */
[----:B------:R-:W-:-:S07]  /*2f40*/  IMAD.MOV.U32 R19, RZ, RZ, RZ ;  /* 0x000000ffff137224 */ /* 0x000fce00078e00ff */
.L_x_33798:
        /* <DEDUP_REMOVED lines=19> */
.L_x_33830:
[----:B------:R0:W5:Y:S01]  /*3080*/  LDG.E.U8 R22, desc[UR36][R2.64] ;  /* 0x0000002402167981 */ /* 0x000162000c1e1100 */
[----:B------:R-:W-:Y:S01]  /*3090*/  IMAD.MOV.U32 R23, RZ, RZ, RZ ;  /* 0x000000ffff177224 */ /* 0x000fe200078e00ff */
[----:B------:R-:W-:Y:S06]  /*30a0*/  BRA `(.L_x_33832) ;  /* 0x0000000c00407947 */ /* 0x000fec0003800000 */
.L_x_33829:
        /* <DEDUP_REMOVED lines=8> */
.L_x_33834:
[----:B------:R-:W2:Y:S02]  /*3130*/  LDG.E R22, desc[UR36][R2.64] ;  /* 0x0000002402167981 */ /* 0x000ea4000c1e1900 */
[----:B--2---:R-:W-:Y:S01]  /*3140*/  SHF.R.S32.HI R23, RZ, 0x1f, R22 ;  /* 0x0000001fff177819 */ /* 0x004fe20000011416 */
[----:B------:R-:W-:Y:S06]  /*3150*/  BRA `(.L_x_33832) ;  /* 0x0000000c00147947 */ /* 0x000fec0003800000 */
.L_x_33833:
[----:B------:R-:W2:Y:S02]  /*3160*/  LDG.E.S16 R22, desc[UR36][R2.64] ;  /* 0x0000002402167981 */ /* 0x000ea4000c1e1700 */
[----:B--2---:R-:W-:Y:S01]  /*3170*/  SHF.R.S32.HI R23, RZ, 0x1f, R22 ;  /* 0x0000001fff177819 */ /* 0x004fe20000011416 */
[----:B------:R-:W-:Y:S06]  /*3180*/  BRA `(.L_x_33832) ;  /* 0x0000000c00087947 */ /* 0x000fec0003800000 */
.L_x_33828:
        /* <DEDUP_REMOVED lines=9> */
.L_x_33836:
[----:B------:R-:W2:Y:S02]  /*3220*/  LDG.E.U16 R2, desc[UR36][R2.64] ;  /* 0x0000002402027981 */ /* 0x000ea4000c1e1500 */
[----:B--2---:R-:W-:-:S06]  /*3230*/  HADD2.F32 R22, -RZ, R2.H0_H0 ;  /* 0x20000002ff167230 */ /* 0x004fcc0000004100 */
[----:B------:R-:W0:Y:S01]  /*3240*/  F2I.S64.TRUNC R22, R22 ;  /* 0x0000001600167311 */ /* 0x000e22000020d900 */
[----:B------:R-:W-:Y:S05]  /*3250*/  BRA `(.L_x_33832) ;  /* 0x0000000800d47947 */ /* 0x000fea0003800000 */
.L_x_33835:
        /* <DEDUP_REMOVED lines=9> */
.L_x_33838:
[----:B------:R-:W2:Y:S02]  /*32f0*/  LDG.E.U16 R2, desc[UR36][R2.64] ;  /* 0x0000002402027981 */ /* 0x000ea4000c1e1500 */
[----:B--2---:R-:W-:-:S06]  /*3300*/  HADD2.F32 R22, -RZ, R2.H0_H0 ;  /* 0x20000002ff167230 */ /* 0x004fcc0000004100 */
[----:B------:R-:W0:Y:S01]  /*3310*/  F2I.S64.TRUNC R22, R22 ;  /* 0x0000001600167311 */ /* 0x000e22000020d900 */
[----:B------:R-:W-:Y:S05]  /*3320*/  BRA `(.L_x_33832) ;  /* 0x0000000800a07947 */ /* 0x000fea0003800000 */
.L_x_33837:
[----:B------:R-:W2:Y:S02]  /*3330*/  LDG.E.64 R2, desc[UR36][R2.64] ;  /* 0x0000002402027981 */ /* 0x000ea4000c1e1b00 */
[----:B--2---:R0:W1:Y:S01]  /*3340*/  F2I.S64.F64.TRUNC R22, R2 ;  /* 0x0000000200167311 */ /* 0x004062000030d900 */
[----:B------:R-:W-:Y:S05]  /*3350*/  BRA `(.L_x_33832) ;  /* 0x0000000800947947 */ /* 0x000fea0003800000 */
.L_x_33827:
        /* <DEDUP_REMOVED lines=13> */
.L_x_33841:
[----:B------:R-:W2:Y:S02]  /*3430*/  LDG.E.64 R2, desc[UR36][R2.64] ;  /* 0x0000002402027981 */ /* 0x000ea4000c1e1b00 */
[----:B--2---:R0:W1:Y:S01]  /*3440*/  F2I.S64.F64.TRUNC R22, R2 ;  /* 0x0000000200167311 */ /* 0x004062000030d900 */
[----:B------:R-:W-:Y:S05]  /*3450*/  BRA `(.L_x_33832) ;  /* 0x0000000800547947 */ /* 0x000fea0003800000 */
.L_x_33840:
        /* <DEDUP_REMOVED lines=26> */
.L_x_33843:
        /* <DEDUP_REMOVED lines=13> */
.L_x_33842:
[----:B------:R-:W2:Y:S02]  /*36d0*/  LDG.E.U16 R22, desc[UR36][R2.64] ;  /* 0x0000002402167981 */ /* 0x000ea4000c1e1500 */
[----:B--2---:R-:W-:-:S06]  /*36e0*/  IMAD.U32 R22, R22, 0x10000, RZ ;  /* 0x0001000016167824 */ /* 0x004fcc00078e00ff */
[----:B------:R-:W0:Y:S01]  /*36f0*/  F2I.S64.TRUNC R22, R22 ;  /* 0x0000001600167311 */ /* 0x000e22000020d900 */
[----:B------:R-:W-:Y:S05]  /*3700*/  BRA `(.L_x_33832) ;  /* 0x0000000400a87947 */ /* 0x000fea0003800000 */
.L_x_33839:
        /* <DEDUP_REMOVED lines=11> */
.L_x_33846:
        /* <DEDUP_REMOVED lines=21> */
.L_x_33850:
[----:B------:R-:W-:Y:S05]  /*3910*/  BSYNC.RECONVERGENT B1 ;  /* 0x0000000000017941 */ /* 0x000fea0003800200 */
.L_x_33849:
[----:B------:R-:W-:Y:S01]  /*3920*/  IMAD.SHL.U32 R0, R0, 0x100000, RZ ;  /* 0x0010000000007824 */ /* 0x000fe200078e00ff */
[----:B------:R-:W-:-:S04]  /*3930*/  LEA R2, R2, 0x3b800000, 0x17 ;  /* 0x3b80000002027811 */ /* 0x000fc800078eb8ff */
[----:B------:R-:W-:-:S07]  /*3940*/  LOP3.LUT R22, R2, R0, R7, 0xfe, !PT ;  /* 0x0000000002167212 */ /* 0x000fce00078efe07 */
.L_x_33848:
[----:B------:R-:W-:Y:S05]  /*3950*/  BSYNC.RECONVERGENT B0 ;  /* 0x0000000000007941 */ /* 0x000fea0003800200 */
.L_x_33847:
[----:B------:R-:W0:Y:S01]  /*3960*/  F2I.S64.TRUNC R22, R22 ;  /* 0x0000001600167311 */ /* 0x000e22000020d900 */
[----:B------:R-:W-:Y:S05]  /*3970*/  BRA `(.L_x_33832) ;  /* 0x00000004000c7947 */ /* 0x000fea0003800000 */
.L_x_33845:
        /* <DEDUP_REMOVED lines=21> */
.L_x_33854:
[----:B------:R-:W-:Y:S05]  /*3ad0*/  BSYNC.RECONVERGENT B1 ;  /* 0x0000000000017941 */ /* 0x000fea0003800200 */
.L_x_33853:
[----:B------:R-:W-:Y:S01]  /*3ae0*/  IMAD.SHL.U32 R0, R0, 0x200000, RZ ;  /* 0x0020000000007824 */ /* 0x000fe200078e00ff */
[----:B------:R-:W-:-:S04]  /*3af0*/  LEA R2, R2, 0x37800000, 0x17 ;  /* 0x3780000002027811 */ /* 0x000fc800078eb8ff */
[----:B------:R-:W-:-:S07]  /*3b00*/  LOP3.LUT R22, R2, R0, R7, 0xfe, !PT ;  /* 0x0000000002167212 */ /* 0x000fce00078efe07 */
.L_x_33852:
[----:B------:R-:W-:Y:S05]  /*3b10*/  BSYNC.RECONVERGENT B0 ;  /* 0x0000000000007941 */ /* 0x000fea0003800200 */
.L_x_33851:
[----:B------:R-:W0:Y:S01]  /*3b20*/  F2I.S64.TRUNC R22, R22 ;  /* 0x0000001600167311 */ /* 0x000e22000020d900 */
[----:B------:R-:W-:Y:S05]  /*3b30*/  BRA `(.L_x_33832) ;  /* 0x00000000009c7947 */ /* 0x000fea0003800000 */
.L_x_33844:
[----:B------:R-:W-:-:S09]  /*3b40*/  UISETP.NE.AND UP0, UPT, UR4, 0x1c, UPT ;  /* 0x0000001c0400788c */ /* 0x000fd2000bf05270 */
[----:B------:R-:W-:Y:S05]  /*3b50*/  BRA.U !UP0, `(.L_x_33855) ;  /* 0x00000001088c7547 */ /* 0x000fea000b800000 */
[----:B------:R-:W-:-:S09]  /*3b60*/  UISETP.NE.AND UP0, UPT, UR4, 0x1d, UPT ;  /* 0x0000001d0400788c */ /* 0x000fd2000bf05270 */
[----:B------:R-:W-:Y:S05]  /*3b70*/  BRA.U !UP0, `(.L_x_33856) ;  /* 0x00000001087c7547 */ /* 0x000fea000b800000 */
[----:B------:R-:W-:-:S09]  /*3b80*/  UISETP.NE.AND UP0, UPT, UR4, 0x2c, UPT ;  /* 0x0000002c0400788c */ /* 0x000fd2000bf05270 */
[----:B------:R-:W-:Y:S05]  /*3b90*/  BRA.U !UP0, `(.L_x_33857) ;  /* 0x0000000108487547 */ /* 0x000fea000b800000 */
.L_x_33831:
        /* <DEDUP_REMOVED lines=16> */
.L_x_33858:
[----:B------:R-:W-:Y:S01]  /*3ca0*/  CS2R R22, SRZ ;  /* 0x0000000000167805 */ /* 0x000fe2000001ff00 */
[----:B------:R-:W-:Y:S06]  /*3cb0*/  BRA `(.L_x_33832) ;  /* 0x00000000003c7947 */ /* 0x000fec0003800000 */
.L_x_33857:
        /* <DEDUP_REMOVED lines=8> */
.L_x_33860:
[----:B------:R-:W-:Y:S05]  /*3d40*/  BSYNC.RECONVERGENT B0 ;  /* 0x0000000000007941 */ /* 0x000fea0003800200 */
.L_x_33859:
[----:B------:R-:W1:Y:S01]  /*3d50*/  F2I.S64.TRUNC R22, R22 ;  /* 0x0000001600167311 */ /* 0x000e62000020d900 */
[----:B------:R-:W-:Y:S05]  /*3d60*/  BRA `(.L_x_33832) ;  /* 0x0000000000107947 */ /* 0x000fea0003800000 */
.L_x_33856:
[----:B------:R0:W5:Y:S01]  /*3d70*/  LDG.E.64 R22, desc[UR36][R2.64] ;  /* 0x0000002402167981 */ /* 0x000162000c1e1b00 */
[----:B------:R-:W-:Y:S05]  /*3d80*/  BRA `(.L_x_33832) ;  /* 0x0000000000087947 */ /* 0x000fea0003800000 */
.L_x_33855:
[----:B------:R0:W5:Y:S01]  /*3d90*/  LDG.E R22, desc[UR36][R2.64] ;  /* 0x0000002402167981 */ /* 0x000162000c1e1900 */
[----:B------:R-:W-:-:S07]  /*3da0*/  IMAD.MOV.U32 R23, RZ, RZ, RZ ;  /* 0x000000ffff177224 */ /* 0x000fce00078e00ff */
.L_x_33832:
        /* <DEDUP_REMOVED lines=19> */
.L_x_33864:
[----:B------:R0:W5:Y:S01]  /*3ee0*/  LDG.E.U8 R24, desc[UR36][R2.64] ;  /* 0x0000002402187981 */ /* 0x000162000c1e1100 */
[----:B------:R-:W-:Y:S01]  /*3ef0*/  IMAD.MOV.U32 R25, RZ, RZ, RZ ;  /* 0x000000ffff197224 */ /* 0x000fe200078e00ff */
[----:B------:R-:W-:Y:S06]  /*3f00*/  BRA `(.L_x_33866) ;  /* 0x0000000c00407947 */ /* 0x000fec0003800000 */
.L_x_33863:
        /* <DEDUP_REMOVED lines=8> */
.L_x_33868:
[----:B------:R-:W2:Y:S02]  /*3f90*/  LDG.E R24, desc[UR36][R2.64] ;  /* 0x0000002402187981 */ /* 0x000ea4000c1e1900 */
[----:B--2---:R-:W-:Y:S01]  /*3fa0*/  SHF.R.S32.HI R25, RZ, 0x1f, R24 ;  /* 0x0000001fff197819 */ /* 0x004fe20000011418 */
[----:B------:R-:W-:Y:S06]  /*3fb0*/  BRA `(.L_x_33866) ;  /* 0x0000000c00147947 */ /* 0x000fec0003800000 */
.L_x_33867:
[----:B------:R-:W2:Y:S02]  /*3fc0*/  LDG.E.S16 R24, desc[UR36][R2.64] ;  /* 0x0000002402187981 */ /* 0x000ea4000c1e1700 */
[----:B--2---:R-:W-:Y:S01]  /*3fd0*/  SHF.R.S32.HI R25, RZ, 0x1f, R24 ;  /* 0x0000001fff197819 */ /* 0x004fe20000011418 */
[----:B------:R-:W-:Y:S06]  /*3fe0*/  BRA `(.L_x_33866) ;  /* 0x0000000c00087947 */ /* 0x000fec0003800000 */
.L_x_33862:
        /* <DEDUP_REMOVED lines=9> */
.L_x_33870:
[----:B------:R-:W2:Y:S02]  /*4080*/  LDG.E.U16 R2, desc[UR36][R2.64] ;  /* 0x0000002402027981 */ /* 0x000ea4000c1e1500 */
[----:B--2---:R-:W-:-:S06]  /*4090*/  HADD2.F32 R24, -RZ, R2.H0_H0 ;  /* 0x20000002ff187230 */ /* 0x004fcc0000004100 */
[----:B------:R-:W0:Y:S01]  /*40a0*/  F2I.S64.TRUNC R24, R24 ;  /* 0x0000001800187311 */ /* 0x000e22000020d900 */
[----:B------:R-:W-:Y:S05]  /*40b0*/  BRA `(.L_x_33866) ;  /* 0x0000000800d47947 */ /* 0x000fea0003800000 */
.L_x_33869:
        /* <DEDUP_REMOVED lines=9> */
.L_x_33872:
[----:B------:R-:W2:Y:S02]  /*4150*/  LDG.E.U16 R2, desc[UR36][R2.64] ;  /* 0x0000002402027981 */ /* 0x000ea4000c1e1500 */
[----:B--2---:R-:W-:-:S06]  /*4160*/  HADD2.F32 R24, -RZ, R2.H0_H0 ;  /* 0x20000002ff187230 */ /* 0x004fcc0000004100 */
[----:B------:R-:W0:Y:S01]  /*4170*/  F2I.S64.TRUNC R24, R24 ;  /* 0x0000001800187311 */ /* 0x000e22000020d900 */
[----:B------:R-:W-:Y:S05]  /*4180*/  BRA `(.L_x_33866) ;  /* 0x0000000800a07947 */ /* 0x000fea0003800000 */
.L_x_33871:
[----:B------:R-:W2:Y:S02]  /*4190*/  LDG.E.64 R2, desc[UR36][R2.64] ;  /* 0x0000002402027981 */ /* 0x000ea4000c1e1b00 */
[----:B--2---:R0:W2:Y:S01]  /*41a0*/  F2I.S64.F64.TRUNC R24, R2 ;  /* 0x0000000200187311 */ /* 0x0040a2000030d900 */
[----:B------:R-:W-:Y:S05]  /*41b0*/  BRA `(.L_x_33866) ;  /* 0x0000000800947947 */ /* 0x000fea0003800000 */
.L_x_33861:
        /* <DEDUP_REMOVED lines=13> */
.L_x_33875:
[----:B------:R-:W2:Y:S02]  /*4290*/  LDG.E.64 R2, desc[UR36][R2.64] ;  /* 0x0000002402027981 */ /* 0x000ea4000c1e1b00 */
[----:B--2---:R0:W2:Y:S01]  /*42a0*/  F2I.S64.F64.TRUNC R24, R2 ;  /* 0x0000000200187311 */ /* 0x0040a2000030d900 */
[----:B------:R-:W-:Y:S05]  /*42b0*/  BRA `(.L_x_33866) ;  /* 0x0000000800547947 */ /* 0x000fea0003800000 */
.L_x_33874:
        /* <DEDUP_REMOVED lines=26> */
.L_x_33877:
        /* <DEDUP_REMOVED lines=13> */
.L_x_33876:
[----:B------:R-:W2:Y:S02]  /*4530*/  LDG.E.U16 R24, desc[UR36][R2.64] ;  /* 0x0000002402187981 */ /* 0x000ea4000c1e1500 */
[----:B--2---:R-:W-:-:S06]  /*4540*/  IMAD.U32 R24, R24, 0x10000, RZ ;  /* 0x0001000018187824 */ /* 0x004fcc00078e00ff */
[----:B------:R-:W0:Y:S01]  /*4550*/  F2I.S64.TRUNC R24, R24 ;  /* 0x0000001800187311 */ /* 0x000e22000020d900 */
[----:B------:R-:W-:Y:S05]  /*4560*/  BRA `(.L_x_33866) ;  /* 0x0000000400a87947 */ /* 0x000fea0003800000 */
.L_x_33873:
        /* <DEDUP_REMOVED lines=11> */
.L_x_33880:
        /* <DEDUP_REMOVED lines=21> */
.L_x_33884:
[----:B------:R-:W-:Y:S05]  /*4770*/  BSYNC.RECONVERGENT B1 ;  /* 0x0000000000017941 */ /* 0x000fea0003800200 */
.L_x_33883:
[----:B------:R-:W-:Y:S01]  /*4780*/  IMAD.SHL.U32 R0, R0, 0x100000, RZ ;  /* 0x0010000000007824 */ /* 0x000fe200078e00ff */
[----:B------:R-:W-:-:S04]  /*4790*/  LEA R2, R2, 0x3b800000, 0x17 ;  /* 0x3b80000002027811 */ /* 0x000fc800078eb8ff */
[----:B------:R-:W-:-:S07]  /*47a0*/  LOP3.LUT R24, R2, R0, R7, 0xfe, !PT ;  /* 0x0000000002187212 */ /* 0x000fce00078efe07 */
.L_x_33882:
[----:B------:R-:W-:Y:S05]  /*47b0*/  BSYNC.RECONVERGENT B0 ;  /* 0x0000000000007941 */ /* 0x000fea0003800200 */
.L_x_33881:
[----:B------:R-:W0:Y:S01]  /*47c0*/  F2I.S64.TRUNC R24, R24 ;  /* 0x0000001800187311 */ /* 0x000e22000020d900 */
[----:B------:R-:W-:Y:S05]  /*47d0*/  BRA `(.L_x_33866) ;  /* 0x00000004000c7947 */ /* 0x000fea0003800000 */
.L_x_33879:
        /* <DEDUP_REMOVED lines=21> */
.L_x_33888:
[----:B------:R-:W-:Y:S05]  /*4930*/  BSYNC.RECONVERGENT B1 ;  /* 0x0000000000017941 */ /* 0x000fea0003800200 */
.L_x_33887:
[----:B------:R-:W-:Y:S01]  /*4940*/  IMAD.SHL.U32 R0, R0, 0x200000, RZ ;  /* 0x0020000000007824 */ /* 0x000fe200078e00ff */
[----:B------:R-:W-:-:S04]  /*4950*/  LEA R2, R2, 0x37800000, 0x17 ;  /* 0x3780000002027811 */ /* 0x000fc800078eb8ff */
[----:B------:R-:W-:-:S07]  /*4960*/  LOP3.LUT R24, R2, R0, R7, 0xfe, !PT ;  /* 0x0000000002187212 */ /* 0x000fce00078efe07 */
.L_x_33886:
[----:B------:R-:W-:Y:S05]  /*4970*/  BSYNC.RECONVERGENT B0 ;  /* 0x0000000000007941 */ /* 0x000fea0003800200 */
.L_x_33885:
[----:B------:R-:W0:Y:S01]  /*4980*/  F2I.S64.TRUNC R24, R24 ;  /* 0x0000001800187311 */ /* 0x000e22000020d900 */
[----:B------:R-:W-:Y:S05]  /*4990*/  BRA `(.L_x_33866) ;  /* 0x00000000009c7947 */ /* 0x000fea0003800000 */
.L_x_33878:
[----:B------:R-:W-:-:S09]  /*49a0*/  UISETP.NE.AND UP0, UPT, UR4, 0x1c, UPT ;  /* 0x0000001c0400788c */ /* 0x000fd2000bf05270 */
[----:B------:R-:W-:Y:S05]  /*49b0*/  BRA.U !UP0, `(.L_x_33889) ;  /* 0x00000001088c7547 */ /* 0x000fea000b800000 */
[----:B------:R-:W-:-:S09]  /*49c0*/  UISETP.NE.AND UP0, UPT, UR4, 0x1d, UPT ;  /* 0x0000001d0400788c */ /* 0x000fd2000bf05270 */
[----:B------:R-:W-:Y:S05]  /*49d0*/  BRA.U !UP0, `(.L_x_33890) ;  /* 0x00000001087c7547 */ /* 0x000fea000b800000 */
[----:B------:R-:W-:-:S09]  /*49e0*/  UISETP.NE.AND UP0, UPT, UR4, 0x2c, UPT ;  /* 0x0000002c0400788c */ /* 0x000fd2000bf05270 */
[----:B------:R-:W-:Y:S05]  /*49f0*/  BRA.U !UP0, `(.L_x_33891) ;  /* 0x0000000108487547 */ /* 0x000fea000b800000 */
.L_x_33865:
        /* <DEDUP_REMOVED lines=16> */
.L_x_33892:
[----:B------:R-:W-:Y:S01]  /*4b00*/  CS2R R24, SRZ ;  /* 0x0000000000187805 */ /* 0x000fe2000001ff00 */
[----:B------:R-:W-:Y:S06]  /*4b10*/  BRA `(.L_x_33866) ;  /* 0x00000000003c7947 */ /* 0x000fec0003800000 */
.L_x_33891:
        /* <DEDUP_REMOVED lines=8> */
.L_x_33894:
[----:B------:R-:W-:Y:S05]  /*4ba0*/  BSYNC.RECONVERGENT B0 ;  /* 0x0000000000007941 */ /* 0x000fea0003800200 */
.L_x_33893:
[----:B------:R-:W0:Y:S01]  /*4bb0*/  F2I.S64.TRUNC R24, R24 ;  /* 0x0000001800187311 */ /* 0x000e22000020d900 */
[----:B------:R-:W-:Y:S05]  /*4bc0*/  BRA `(.L_x_33866) ;  /* 0x0000000000107947 */ /* 0x000fea0003800000 */
.L_x_33890:
[----:B------:R0:W5:Y:S01]  /*4bd0*/  LDG.E.64 R24, desc[UR36][R2.64] ;  /* 0x0000002402187981 */ /* 0x000162000c1e1b00 */
[----:B------:R-:W-:Y:S05]  /*4be0*/  BRA `(.L_x_33866) ;  /* 0x0000000000087947 */ /* 0x000fea0003800000 */
.L_x_33889:
[----:B------:R0:W5:Y:S01]  /*4bf0*/  LDG.E R24, desc[UR36][R2.64] ;  /* 0x0000002402187981 */ /* 0x000162000c1e1900 */
[----:B------:R-:W-:-:S07]  /*4c00*/  IMAD.MOV.U32 R25, RZ, RZ, RZ ;  /* 0x000000ffff197224 */ /* 0x000fce00078e00ff */
.L_x_33866:
[----:B0-----:R-:W-:-:S07]  /*4c10*/  VIADD R2, R57, 0x80 ;  /* 0x0000008039027836 */ /* 0x001fce0000000000 */
.L_x_33724:
[----:B------:R-:W-:Y:S05]  /*4c20*/  BSYNC.RECONVERGENT B6 ;  /* 0x0000000000067941 */ /* 0x000fea0003800200 */
.L_x_33723:
        /* <DEDUP_REMOVED lines=28> */
.L_x_33900:
[----:B------:R0:W5:Y:S01]  /*4df0*/  LDG.E.U8 R26, desc[UR36][R4.64] ;  /* 0x00000024041a7981 */ /* 0x000162000c1e1100 */
[----:B------:R-:W-:Y:S01]  /*4e00*/  IMAD.MOV.U32 R27, RZ, RZ, RZ ;  /* 0x000000ffff1b7224 */ /* 0x000fe200078e00ff */
[----:B------:R-:W-:Y:S06]  /*4e10*/  BRA `(.L_x_33902) ;  /* 0x0000000c00447947 */ /* 0x000fec0003800000 */
.L_x_33899:
        /* <DEDUP_REMOVED lines=8> */
.L_x_33904:
[----:B------:R-:W2:Y:S02]  /*4ea0*/  LDG.E R26, desc[UR36][R4.64] ;  /* 0x00000024041a7981 */ /* 0x000ea4000c1e1900 */
[----:B--2---:R-:W-:Y:S01]  /*4eb0*/  SHF.R.S32.HI R27, RZ, 0x1f, R26 ;  /* 0x0000001fff1b7819 */ /* 0x004fe2000001141a */
[----:B------:R-:W-:Y:S06]  /*4ec0*/  BRA `(.L_x_33902) ;  /* 0x0000000c00187947 */ /* 0x000fec0003800000 */
.L_x_33903:
[----:B------:R-:W2:Y:S02]  /*4ed0*/  LDG.E.S16 R26, desc[UR36][R4.64] ;  /* 0x00000024041a7981 */ /* 0x000ea4000c1e1700 */
[----:B--2---:R-:W-:Y:S01]  /*4ee0*/  SHF.R.S32.HI R27, RZ, 0x1f, R26 ;  /* 0x0000001fff1b7819 */ /* 0x004fe2000001141a */
[----:B------:R-:W-:Y:S06]  /*4ef0*/  BRA `(.L_x_33902) ;  /* 0x0000000c000c7947 */ /* 0x000fec0003800000 */
.L_x_33898:
        /* <DEDUP_REMOVED lines=9> */
.L_x_33906:
[----:B------:R-:W2:Y:S02]  /*4f90*/  LDG.E.U16 R4, desc[UR36][R4.64] ;  /* 0x0000002404047981 */ /* 0x000ea4000c1e1500 */
[----:B--2---:R-:W-:-:S06]  /*4fa0*/  HADD2.F32 R26, -RZ, R4.H0_H0 ;  /* 0x20000004ff1a7230 */ /* 0x004fcc0000004100 */
[----:B------:R-:W0:Y:S01]  /*4fb0*/  F2I.S64.TRUNC R26, R26 ;  /* 0x0000001a001a7311 */ /* 0x000e22000020d900 */
[----:B------:R-:W-:Y:S05]  /*4fc0*/  BRA `(.L_x_33902) ;  /* 0x0000000800d87947 */ /* 0x000fea0003800000 */
.L_x_33905:
        /* <DEDUP_REMOVED lines=9> */
.L_x_33908:
[----:B------:R-:W2:Y:S02]  /*5060*/  LDG.E.U16 R4, desc[UR36][R4.64] ;  /* 0x0000002404047981 */ /* 0x000ea4000c1e1500 */
[----:B--2---:R-:W-:-:S06]  /*5070*/  HADD2.F32 R26, -RZ, R4.H0_H0 ;  /* 0x20000004ff1a7230 */ /* 0x004fcc0000004100 */
[----:B------:R-:W0:Y:S01]  /*5080*/  F2I.S64.TRUNC R26, R26 ;  /* 0x0000001a001a7311 */ /* 0x000e22000020d900 */
[----:B------:R-:W-:Y:S05]  /*5090*/  BRA `(.L_x_33902) ;  /* 0x0000000800a47947 */ /* 0x000fea0003800000 */
.L_x_33907:
[----:B------:R-:W2:Y:S02]  /*50a0*/  LDG.E.64 R4, desc[UR36][R4.64] ;  /* 0x0000002404047981 */ /* 0x000ea4000c1e1b00 */
[----:B--2---:R0:W2:Y:S01]  /*50b0*/  F2I.S64.F64.TRUNC R26, R4 ;  /* 0x00000004001a7311 */ /* 0x0040a2000030d900 */
[----:B------:R-:W-:Y:S05]  /*50c0*/  BRA `(.L_x_33902) ;  /* 0x0000000800987947 */ /* 0x000fea0003800000 */
.L_x_33897:
        /* <DEDUP_REMOVED lines=13> */
.L_x_33911:
[----:B------:R-:W2:Y:S02]  /*51a0*/  LDG.E.64 R4, desc[UR36][R4.64] ;  /* 0x0000002404047981 */ /* 0x000ea4000c1e1b00 */
[----:B--2---:R0:W2:Y:S01]  /*51b0*/  F2I.S64.F64.TRUNC R26, R4 ;  /* 0x00000004001a7311 */ /* 0x0040a2000030d900 */
[----:B------:R-:W-:Y:S05]  /*51c0*/  BRA `(.L_x_33902) ;  /* 0x0000000800587947 */ /* 0x000fea0003800000 */
.L_x_33910:
        /* <DEDUP_REMOVED lines=26> */
.L_x_33913:
        /* <DEDUP_REMOVED lines=14> */
.L_x_33912:
[----:B------:R-:W2:Y:S02]  /*5450*/  LDG.E.U16 R26, desc[UR36][R4.64] ;  /* 0x00000024041a7981 */ /* 0x000ea4000c1e1500 */
[----:B--2---:R-:W-:-:S06]  /*5460*/  IMAD.U32 R26, R26, 0x10000, RZ ;  /* 0x000100001a1a7824 */ /* 0x004fcc00078e00ff */
[----:B------:R-:W0:Y:S01]  /*5470*/  F2I.S64.TRUNC R26, R26 ;  /* 0x0000001a001a7311 */ /* 0x000e22000020d900 */
[----:B------:R-:W-:Y:S05]  /*5480*/  BRA `(.L_x_33902) ;  /* 0x0000000400a87947 */ /* 0x000fea0003800000 */
.L_x_33909:
        /* <DEDUP_REMOVED lines=11> */
.L_x_33916:
        /* <DEDUP_REMOVED lines=21> */
.L_x_33920:
[----:B------:R-:W-:Y:S05]  /*5690*/  BSYNC.RECONVERGENT B1 ;  /* 0x0000000000017941 */ /* 0x000fea0003800200 */
.L_x_33919:
[----:B------:R-:W-:Y:S01]  /*56a0*/  IMAD.SHL.U32 R0, R0, 0x100000, RZ ;  /* 0x0010000000007824 */ /* 0x000fe200078e00ff */
[----:B------:R-:W-:-:S04]  /*56b0*/  LEA R3, R3, 0x3b800000, 0x17 ;  /* 0x3b80000003037811 */ /* 0x000fc800078eb8ff */
[----:B------:R-:W-:-:S07]  /*56c0*/  LOP3.LUT R26, R3, R0, R7, 0xfe, !PT ;  /* 0x00000000031a7212 */ /* 0x000fce00078efe07 */
.L_x_33918:
[----:B------:R-:W-:Y:S05]  /*56d0*/  BSYNC.RECONVERGENT B0 ;  /* 0x0000000000007941 */ /* 0x000fea0003800200 */
.L_x_33917:
[----:B------:R-:W0:Y:S01]  /*56e0*/  F2I.S64.TRUNC R26, R26 ;  /* 0x0000001a001a7311 */ /* 0x000e22000020d900 */
[----:B------:R-:W-:Y:S05]  /*56f0*/  BRA `(.L_x_33902) ;  /* 0x00000004000c7947 */ /* 0x000fea0003800000 */
.L_x_33915:
        /* <DEDUP_REMOVED lines=21> */
.L_x_33924:
[----:B------:R-:W-:Y:S05]  /*5850*/  BSYNC.RECONVERGENT B1 ;  /* 0x0000000000017941 */ /* 0x000fea0003800200 */
.L_x_33923:
[----:B------:R-:W-:Y:S01]  /*5860*/  IMAD.SHL.U32 R0, R0, 0x200000, RZ ;  /* 0x0020000000007824 */ /* 0x000fe200078e00ff */
[----:B------:R-:W-:-:S04]  /*5870*/  LEA R3, R3, 0x37800000, 0x17 ;  /* 0x3780000003037811 */ /* 0x000fc800078eb8ff */
[----:B------:R-:W-:-:S07]  /*5880*/  LOP3.LUT R26, R3, R0, R7, 0xfe, !PT ;  /* 0x00000000031a7212 */ /* 0x000fce00078efe07 */
.L_x_33922:
[----:B------:R-:W-:Y:S05]  /*5890*/  BSYNC.RECONVERGENT B0 ;  /* 0x0000000000007941 */ /* 0x000fea0003800200 */
.L_x_33921:
[----:B------:R-:W0:Y:S01]  /*58a0*/  F2I.S64.TRUNC R26, R26 ;  /* 0x0000001a001a7311 */ /* 0x000e22000020d900 */
[----:B------:R-:W-:Y:S05]  /*58b0*/  BRA `(.L_x_33902) ;  /* 0x00000000009c7947 */ /* 0x000fea0003800000 */
.L_x_33914:
        /* <DEDUP_REMOVED lines=14> */
.L_x_33928:
[----:B------:R-:W-:Y:S05]  /*59a0*/  BSYNC.RECONVERGENT B0 ;  /* 0x0000000000007941 */ /* 0x000fea0003800200 */
.L_x_33927:
[----:B------:R-:W0:Y:S01]  /*59b0*/  F2I.S64.TRUNC R26, R26 ;  /* 0x0000001a001a7311 */ /* 0x000e22000020d900 */
[----:B------:R-:W-:Y:S05]  /*59c0*/  BRA `(.L_x_33902) ;  /* 0x0000000000587947 */ /* 0x000fea0003800000 */
.L_x_33901:
        /* <DEDUP_REMOVED lines=16> */
.L_x_33929:
[----:B------:R-:W-:Y:S01]  /*5ad0*/  CS2R R26, SRZ ;  /* 0x00000000001a7805 */ /* 0x000fe2000001ff00 */
[----:B------:R-:W-:Y:S06]  /*5ae0*/  BRA `(.L_x_33902) ;  /* 0x0000000000107947 */ /* 0x000fec0003800000 */
.L_x_33926:
[----:B------:R0:W5:Y:S01]  /*5af0*/  LDG.E.64 R26, desc[UR36][R4.64] ;  /* 0x00000024041a7981 */ /* 0x000162000c1e1b00 */
[----:B------:R-:W-:Y:S05]  /*5b00*/  BRA `(.L_x_33902) ;  /* 0x0000000000087947 */ /* 0x000fea0003800000 */
.L_x_33925:
[----:B------:R0:W5:Y:S01]  /*5b10*/  LDG.E R26, desc[UR36][R4.64] ;  /* 0x00000024041a7981 */ /* 0x000162000c1e1900 */
[----:B------:R-:W-:-:S07]  /*5b20*/  IMAD.MOV.U32 R27, RZ, RZ, RZ ;  /* 0x000000ffff1b7224 */ /* 0x000fce00078e00ff */
.L_x_33902:
        /* <DEDUP_REMOVED lines=19> */
.L_x_33933:
[----:B------:R1:W5:Y:S01]  /*5c60*/  LDG.E.U8 R28, desc[UR36][R4.64] ;  /* 0x00000024041c7981 */ /* 0x000362000c1e1100 */
[----:B------:R-:W-:Y:S01]  /*5c70*/  IMAD.MOV.U32 R29, RZ, RZ, RZ ;  /* 0x000000ffff1d7224 */ /* 0x000fe200078e00ff */
[----:B------:R-:W-:Y:S06]  /*5c80*/  BRA `(.L_x_33935) ;  /* 0x0000000c00447947 */ /* 0x000fec0003800000 */
.L_x_33932:
        /* <DEDUP_REMOVED lines=8> */
.L_x_33937:
[----:B------:R-:W2:Y:S02]  /*5d10*/  LDG.E R28, desc[UR36][R4.64] ;  /* 0x00000024041c7981 */ /* 0x000ea4000c1e1900 */
[----:B--2---:R-:W-:Y:S01]  /*5d20*/  SHF.R.S32.HI R29, RZ, 0x1f, R28 ;  /* 0x0000001fff1d7819 */ /* 0x004fe2000001141c */
[----:B------:R-:W-:Y:S06]  /*5d30*/  BRA `(.L_x_33935) ;  /* 0x0000000c00187947 */ /* 0x000fec0003800000 */
.L_x_33936:
[----:B------:R-:W2:Y:S02]  /*5d40*/  LDG.E.S16 R28, desc[UR36][R4.64] ;  /* 0x00000024041c7981 */ /* 0x000ea4000c1e1700 */
[----:B--2---:R-:W-:Y:S01]  /*5d50*/  SHF.R.S32.HI R29, RZ, 0x1f, R28 ;  /* 0x0000001fff1d7819 */ /* 0x004fe2000001141c */
[----:B------:R-:W-:Y:S06]  /*5d60*/  BRA `(.L_x_33935) ;  /* 0x0000000c000c7947 */ /* 0x000fec0003800000 */
.L_x_33931:
        /* <DEDUP_REMOVED lines=9> */
.L_x_33939:
[----:B------:R-:W2:Y:S02]  /*5e00*/  LDG.E.U16 R4, desc[UR36][R4.64] ;  /* 0x0000002404047981 */ /* 0x000ea4000c1e1500 */
[----:B--2---:R-:W-:-:S06]  /*5e10*/  HADD2.F32 R28, -RZ, R4.H0_H0 ;  /* 0x20000004ff1c7230 */ /* 0x004fcc0000004100 */
[----:B------:R-:W0:Y:S01]  /*5e20*/  F2I.S64.TRUNC R28, R28 ;  /* 0x0000001c001c7311 */ /* 0x000e22000020d900 */
[----:B------:R-:W-:Y:S05]  /*5e30*/  BRA `(.L_x_33935) ;  /* 0x0000000800d87947 */ /* 0x000fea0003800000 */
.L_x_33938:
        /* <DEDUP_REMOVED lines=9> */
.L_x_33941:
[----:B------:R-:W2:Y:S02]  /*5ed0*/  LDG.E.U16 R4, desc[UR36][R4.64] ;  /* 0x0000002404047981 */ /* 0x000ea4000c1e1500 */
[----:B--2---:R-:W-:-:S06]  /*5ee0*/  HADD2.F32 R28, -RZ, R4.H0_H0 ;  /* 0x20000004ff1c7230 */ /* 0x004fcc0000004100 */
[----:B------:R-:W0:Y:S01]  /*5ef0*/  F2I.S64.TRUNC R28, R28 ;  /* 0x0000001c001c7311 */ /* 0x000e22000020d900 */
[----:B------:R-:W-:Y:S05]  /*5f00*/  BRA `(.L_x_33935) ;  /* 0x0000000800a47947 */ /* 0x000fea0003800000 */
.L_x_33940:
[----:B------:R-:W2:Y:S02]  /*5f10*/  LDG.E.64 R4, desc[UR36][R4.64] ;  /* 0x0000002404047981 */ /* 0x000ea4000c1e1b00 */
[----:B--2---:R0:W1:Y:S01]  /*5f20*/  F2I.S64.F64.TRUNC R28, R4 ;  /* 0x00000004001c7311 */ /* 0x004062000030d900 */
[----:B------:R-:W-:Y:S05]  /*5f30*/  BRA `(.L_x_33935) ;  /* 0x0000000800987947 */ /* 0x000fea0003800000 */
.L_x_33930:
        /* <DEDUP_REMOVED lines=13> */
.L_x_33944:
[----:B------:R-:W2:Y:S02]  /*6010*/  LDG.E.64 R4, desc[UR36][R4.64] ;  /* 0x0000002404047981 */ /* 0x000ea4000c1e1b00 */
[----:B--2---:R0:W1:Y:S01]  /*6020*/  F2I.S64.F64.TRUNC R28, R4 ;  /* 0x00000004001c7311 */ /* 0x004062000030d900 */
[----:B------:R-:W-:Y:S05]  /*6030*/  BRA `(.L_x_33935) ;  /* 0x0000000800587947 */ /* 0x000fea0003800000 */
.L_x_33943:
        /* <DEDUP_REMOVED lines=26> */
.L_x_33946:
        /* <DEDUP_REMOVED lines=14> */
.L_x_33945:
[----:B------:R-:W2:Y:S02]  /*62c0*/  LDG.E.U16 R28, desc[UR36][R4.64] ;  /* 0x00000024041c7981 */ /* 0x000ea4000c1e1500 */
[----:B--2---:R-:W-:-:S06]  /*62d0*/  IMAD.U32 R28, R28, 0x10000, RZ ;  /* 0x000100001c1c7824 */ /* 0x004fcc00078e00ff */
[----:B------:R-:W0:Y:S01]  /*62e0*/  F2I.S64.TRUNC R28, R28 ;  /* 0x0000001c001c7311 */ /* 0x000e22000020d900 */
[----:B------:R-:W-:Y:S05]  /*62f0*/  BRA `(.L_x_33935) ;  /* 0x0000000400a87947 */ /* 0x000fea0003800000 */
.L_x_33942:
        /* <DEDUP_REMOVED lines=11> */
.L_x_33949:
        /* <DEDUP_REMOVED lines=21> */
.L_x_33953:
[----:B------:R-:W-:Y:S05]  /*6500*/  BSYNC.RECONVERGENT B1 ;  /* 0x0000000000017941 */ /* 0x000fea0003800200 */
.L_x_33952:
[----:B------:R-:W-:Y:S01]  /*6510*/  IMAD.SHL.U32 R0, R0, 0x100000, RZ ;  /* 0x0010000000007824 */ /* 0x000fe200078e00ff */
[----:B------:R-:W-:-:S04]  /*6520*/  LEA R3, R3, 0x3b800000, 0x17 ;  /* 0x3b80000003037811 */ /* 0x000fc800078eb8ff */
[----:B------:R-:W-:-:S07]  /*6530*/  LOP3.LUT R28, R3, R0, R7, 0xfe, !PT ;  /* 0x00000000031c7212 */ /* 0x000fce00078efe07 */
.L_x_33951:
[----:B------:R-:W-:Y:S05]  /*6540*/  BSYNC.RECONVERGENT B0 ;  /* 0x0000000000007941 */ /* 0x000fea0003800200 */
.L_x_33950:
[----:B------:R-:W0:Y:S01]  /*6550*/  F2I.S64.TRUNC R28, R28 ;  /* 0x0000001c001c7311 */ /* 0x000e22000020d900 */
[----:B------:R-:W-:Y:S05]  /*6560*/  BRA `(.L_x_33935) ;  /* 0x00000004000c7947 */ /* 0x000fea0003800000 */
.L_x_33948:
        /* <DEDUP_REMOVED lines=21> */
.L_x_33957:
[----:B------:R-:W-:Y:S05]  /*66c0*/  BSYNC.RECONVERGENT B1 ;  /* 0x0000000000017941 */ /* 0x000fea0003800200 */
.L_x_33956:
[----:B------:R-:W-:Y:S01]  /*66d0*/  IMAD.SHL.U32 R0, R0, 0x200000, RZ ;  /* 0x0020000000007824 */ /* 0x000fe200078e00ff */
[----:B------:R-:W-:-:S04]  /*66e0*/  LEA R3, R3, 0x37800000, 0x17 ;  /* 0x3780000003037811 */ /* 0x000fc800078eb8ff */
[----:B------:R-:W-:-:S07]  /*66f0*/  LOP3.LUT R28, R3, R0, R7, 0xfe, !PT ;  /* 0x00000000031c7212 */ /* 0x000fce00078efe07 */
.L_x_33955:
[----:B------:R-:W-:Y:S05]  /*6700*/  BSYNC.RECONVERGENT B0 ;  /* 0x0000000000007941 */ /* 0x000fea0003800200 */
.L_x_33954:
[----:B------:R-:W0:Y:S01]  /*6710*/  F2I.S64.TRUNC R28, R28 ;  /* 0x0000001c001c7311 */ /* 0x000e22000020d900 */
[----:B------:R-:W-:Y:S05]  /*6720*/  BRA `(.L_x_33935) ;  /* 0x00000000009c7947 */ /* 0x000fea0003800000 */
.L_x_33947:
        /* <DEDUP_REMOVED lines=14> */
.L_x_33961:
[----:B------:R-:W-:Y:S05]  /*6810*/  BSYNC.RECONVERGENT B0 ;  /* 0x0000000000007941 */ /* 0x000fea0003800200 */
.L_x_33960:
[----:B------:R-:W0:Y:S01]  /*6820*/  F2I.S64.TRUNC R28, R28 ;  /* 0x0000001c001c7311 */ /* 0x000e22000020d900 */
[----:B------:R-:W-:Y:S05]  /*6830*/  BRA `(.L_x_33935) ;  /* 0x0000000000587947 */ /* 0x000fea0003800000 */
.L_x_33934:
        /* <DEDUP_REMOVED lines=16> */
.L_x_33962:
[----:B------:R-:W-:Y:S01]  /*6940*/  CS2R R28, SRZ ;  /* 0x00000000001c7805 */ /* 0x000fe2000001ff00 */
[----:B------:R-:W-:Y:S06]  /*6950*/  BRA `(.L_x_33935) ;  /* 0x0000000000107947 */ /* 0x000fec0003800000 */
.L_x_33959:
[----:B------:R0:W5:Y:S01]  /*6960*/  LDG.E.64 R28, desc[UR36][R4.64] ;  /* 0x00000024041c7981 */ /* 0x000162000c1e1b00 */
[----:B------:R-:W-:Y:S05]  /*6970*/  BRA `(.L_x_33935) ;  /* 0x0000000000087947 */ /* 0x000fea0003800000 */
.L_x_33958:
[----:B------:R0:W5:Y:S01]  /*6980*/  LDG.E R28, desc[UR36][R4.64] ;  /* 0x00000024041c7981 */ /* 0x000162000c1e1900 */
[----:B------:R-:W-:-:S07]  /*6990*/  IMAD.MOV.U32 R29, RZ, RZ, RZ ;  /* 0x000000ffff1d7224 */ /* 0x000fce00078e00ff */
.L_x_33935:
        /* <DEDUP_REMOVED lines=19> */
.L_x_33966:
[----:B------:R0:W5:Y:S01]  /*6ad0*/  LDG.E.U8 R30, desc[UR36][R4.64] ;  /* 0x00000024041e7981 */ /* 0x000162000c1e1100 */
[----:B------:R-:W-:Y:S01]  /*6ae0*/  IMAD.MOV.U32 R31, RZ, RZ, RZ ;  /* 0x000000ffff1f7224 */ /* 0x000fe200078e00ff */
[----:B------:R-:W-:Y:S06]  /*6af0*/  BRA `(.L_x_33968) ;  /* 0x0000000c00447947 */ /* 0x000fec0003800000 */
.L_x_33965:
        /* <DEDUP_REMOVED lines=8> */
.L_x_33970:
[----:B------:R-:W2:Y:S02]  /*6b80*/  LDG.E R30, desc[UR36][R4.64] ;  /* 0x00000024041e7981 */ /* 0x000ea4000c1e1900 */
[----:B--2---:R-:W-:Y:S01]  /*6b90*/  SHF.R.S32.HI R31, RZ, 0x1f, R30 ;  /* 0x0000001fff1f7819 */ /* 0x004fe2000001141e */
[----:B------:R-:W-:Y:S06]  /*6ba0*/  BRA `(.L_x_33968) ;  /* 0x0000000c00187947 */ /* 0x000fec0003800000 */
.L_x_33969:
[----:B------:R-:W2:Y:S02]  /*6bb0*/  LDG.E.S16 R30, desc[UR36][R4.64] ;  /* 0x00000024041e7981 */ /* 0x000ea4000c1e1700 */
[----:B--2---:R-:W-:Y:S01]  /*6bc0*/  SHF.R.S32.HI R31, RZ, 0x1f, R30 ;  /* 0x0000001fff1f7819 */ /* 0x004fe2000001141e */
[----:B------:R-:W-:Y:S06]  /*6bd0*/  BRA `(.L_x_33968) ;  /* 0x0000000c000c7947 */ /* 0x000fec0003800000 */
.L_x_33964:
        /* <DEDUP_REMOVED lines=9> */
.L_x_33972:
[----:B------:R-:W2:Y:S02]  /*6c70*/  LDG.E.U16 R4, desc[UR36][R4.64] ;  /* 0x0000002404047981 */ /* 0x000ea4000c1e1500 */
[----:B--2---:R-:W-:-:S06]  /*6c80*/  HADD2.F32 R30, -RZ, R4.H0_H0 ;  /* 0x20000004ff1e7230 */ /* 0x004fcc0000004100 */
[----:B------:R-:W0:Y:S01]  /*6c90*/  F2I.S64.TRUNC R30, R30 ;  /* 0x0000001e001e7311 */ /* 0x000e22000020d900 */
[----:B------:R-:W-:Y:S05]  /*6ca0*/  BRA `(.L_x_33968) ;  /* 0x0000000800d87947 */ /* 0x000fea0003800000 */
.L_x_33971:
        /* <DEDUP_REMOVED lines=9> */
.L_x_33974:
[----:B------:R-:W2:Y:S02]  /*6d40*/  LDG.E.U16 R4, desc[UR36][R4.64] ;  /* 0x0000002404047981 */ /* 0x000ea4000c1e1500 */
[----:B--2---:R-:W-:-:S06]  /*6d50*/  HADD2.F32 R30, -RZ, R4.H0_H0 ;  /* 0x20000004ff1e7230 */ /* 0x004fcc0000004100 */
[----:B------:R-:W0:Y:S01]  /*6d60*/  F2I.S64.TRUNC R30, R30 ;  /* 0x0000001e001e7311 */ /* 0x000e22000020d900 */
[----:B------:R-:W-:Y:S05]  /*6d70*/  BRA `(.L_x_33968) ;  /* 0x0000000800a47947 */ /* 0x000fea0003800000 */
.L_x_33973:
[----:B------:R-:W2:Y:S02]  /*6d80*/  LDG.E.64 R4, desc[UR36][R4.64] ;  /* 0x0000002404047981 */ /* 0x000ea4000c1e1b00 */
[----:B--2---:R0:W1:Y:S01]  /*6d90*/  F2I.S64.F64.TRUNC R30, R4 ;  /* 0x00000004001e7311 */ /* 0x004062000030d900 */
[----:B------:R-:W-:Y:S05]  /*6da0*/  BRA `(.L_x_33968) ;  /* 0x0000000800987947 */ /* 0x000fea0003800000 */
.L_x_33963:
        /* <DEDUP_REMOVED lines=13> */
.L_x_33977:
[----:B------:R-:W2:Y:S02]  /*6e80*/  LDG.E.64 R4, desc[UR36][R4.64] ;  /* 0x0000002404047981 */ /* 0x000ea4000c1e1b00 */
[----:B--2---:R0:W1:Y:S01]  /*6e90*/  F2I.S64.F64.TRUNC R30, R4 ;  /* 0x00000004001e7311 */ /* 0x004062000030d900 */
[----:B------:R-:W-:Y:S05]  /*6ea0*/  BRA `(.L_x_33968) ;  /* 0x0000000800587947 */ /* 0x000fea0003800000 */
.L_x_33976:
        /* <DEDUP_REMOVED lines=26> */
.L_x_33979:
        /* <DEDUP_REMOVED lines=14> */
.L_x_33978:
[----:B------:R-:W2:Y:S02]  /*7130*/  LDG.E.U16 R30, desc[UR36][R4.64] ;  /* 0x00000024041e7981 */ /* 0x000ea4000c1e1500 */
[----:B--2---:R-:W-:-:S06]  /*7140*/  IMAD.U32 R30, R30, 0x10000, RZ ;  /* 0x000100001e1e7824 */ /* 0x004fcc00078e00ff */
[----:B------:R-:W0:Y:S01]  /*7150*/  F2I.S64.TRUNC R30, R30 ;  /* 0x0000001e001e7311 */ /* 0x000e22000020d900 */
[----:B------:R-:W-:Y:S05]  /*7160*/  BRA `(.L_x_33968) ;  /* 0x0000000400a87947 */ /* 0x000fea0003800000 */
.L_x_33975:
        /* <DEDUP_REMOVED lines=11> */
.L_x_33982:
        /* <DEDUP_REMOVED lines=21> */
.L_x_33986:
[----:B------:R-:W-:Y:S05]  /*7370*/  BSYNC.RECONVERGENT B1 ;  /* 0x0000000000017941 */ /* 0x000fea0003800200 */
.L_x_33985:
[----:B------:R-:W-:Y:S01]  /*7380*/  IMAD.SHL.U32 R0, R0, 0x100000, RZ ;  /* 0x0010000000007824 */ /* 0x000fe200078e00ff */
[----:B------:R-:W-:-:S04]  /*7390*/  LEA R3, R3, 0x3b800000, 0x17 ;  /* 0x3b80000003037811 */ /* 0x000fc800078eb8ff */
[----:B------:R-:W-:-:S07]  /*73a0*/  LOP3.LUT R30, R3, R0, R7, 0xfe, !PT ;  /* 0x00000000031e7212 */ /* 0x000fce00078efe07 */
.L_x_33984:
[----:B------:R-:W-:Y:S05]  /*73b0*/  BSYNC.RECONVERGENT B0 ;  /* 0x0000000000007941 */ /* 0x000fea0003800200 */
.L_x_33983:
[----:B------:R-:W0:Y:S01]  /*73c0*/  F2I.S64.TRUNC R30, R30 ;  /* 0x0000001e001e7311 */ /* 0x000e22000020d900 */
[----:B------:R-:W-:Y:S05]  /*73d0*/  BRA `(.L_x_33968) ;  /* 0x00000004000c7947 */ /* 0x000fea0003800000 */
.L_x_33981:
        /* <DEDUP_REMOVED lines=21> */
.L_x_33990:
[----:B------:R-:W-:Y:S05]  /*7530*/  BSYNC.RECONVERGENT B1 ;  /* 0x0000000000017941 */ /* 0x000fea0003800200 */
.L_x_33989:
[----:B------:R-:W-:Y:S01]  /*7540*/  IMAD.SHL.U32 R0, R0, 0x200000, RZ ;  /* 0x0020000000007824 */ /* 0x000fe200078e00ff */
[----:B------:R-:W-:-:S04]  /*7550*/  LEA R3, R3, 0x37800000, 0x17 ;  /* 0x3780000003037811 */ /* 0x000fc800078eb8ff */
[----:B------:R-:W-:-:S07]  /*7560*/  LOP3.LUT R30, R3, R0, R7, 0xfe, !PT ;  /* 0x00000000031e7212 */ /* 0x000fce00078efe07 */
.L_x_33988:
[----:B------:R-:W-:Y:S05]  /*7570*/  BSYNC.RECONVERGENT B0 ;  /* 0x0000000000007941 */ /* 0x000fea0003800200 */
.L_x_33987:
[----:B------:R-:W0:Y:S01]  /*7580*/  F2I.S64.TRUNC R30, R30 ;  /* 0x0000001e001e7311 */ /* 0x000e22000020d900 */
[----:B------:R-:W-:Y:S05]  /*7590*/  BRA `(.L_x_33968) ;  /* 0x00000000009c7947 */ /* 0x000fea0003800000 */
.L_x_33980:
        /* <DEDUP_REMOVED lines=14> */
.L_x_33994:
[----:B------:R-:W-:Y:S05]  /*7680*/  BSYNC.RECONVERGENT B0 ;  /* 0x0000000000007941 */ /* 0x000fea0003800200 */
.L_x_33993:
[----:B------:R-:W0:Y:S01]  /*7690*/  F2I.S64.TRUNC R30, R30 ;  /* 0x0000001e001e7311 */ /* 0x000e22000020d900 */
[----:B------:R-:W-:Y:S05]  /*76a0*/  BRA `(.L_x_33968) ;  /* 0x0000000000587947 */ /* 0x000fea0003800000 */
.L_x_33967:
        /* <DEDUP_REMOVED lines=16> */
.L_x_33995:
[----:B------:R-:W-:Y:S01]  /*77b0*/  CS2R R30, SRZ ;  /* 0x00000000001e7805 */ /* 0x000fe2000001ff00 */
[----:B------:R-:W-:Y:S06]  /*77c0*/  BRA `(.L_x_33968) ;  /* 0x0000000000107947 */ /* 0x000fec0003800000 */
.L_x_33992:
[----:B------:R0:W5:Y:S01]  /*77d0*/  LDG.E.64 R30, desc[UR36][R4.64] ;  /* 0x00000024041e7981 */ /* 0x000162000c1e1b00 */
[----:B------:R-:W-:Y:S05]  /*77e0*/  BRA `(.L_x_33968) ;  /* 0x0000000000087947 */ /* 0x000fea0003800000 */
.L_x_33991:
[----:B------:R0:W5:Y:S01]  /*77f0*/  LDG.E R30, desc[UR36][R4.64] ;  /* 0x00000024041e7981 */ /* 0x000162000c1e1900 */
[----:B------:R-:W-:-:S07]  /*7800*/  IMAD.MOV.U32 R31, RZ, RZ, RZ ;  /* 0x000000ffff1f7224 */ /* 0x000fce00078e00ff */
.L_x_33968:
        /* <DEDUP_REMOVED lines=19> */
.L_x_33999:
[----:B------:R0:W5:Y:S01]  /*7940*/  LDG.E.U8 R32, desc[UR36][R4.64] ;  /* 0x0000002404207981 */ /* 0x000162000c1e1100 */
[----:B------:R-:W-:Y:S01]  /*7950*/  IMAD.MOV.U32 R33, RZ, RZ, RZ ;  /* 0x000000ffff217224 */ /* 0x000fe200078e00ff */
[----:B------:R-:W-:Y:S06]  /*7960*/  BRA `(.L_x_34001) ;  /* 0x0000000c00447947 */ /* 0x000fec0003800000 */
.L_x_33998:
        /* <DEDUP_REMOVED lines=8> */
.L_x_34003:
[----:B------:R-:W2:Y:S02]  /*79f0*/  LDG.E R32, desc[UR36][R4.64] ;  /* 0x0000002404207981 */ /* 0x000ea4000c1e1900 */
[----:B--2---:R-:W-:Y:S01]  /*7a00*/  SHF.R.S32.HI R33, RZ, 0x1f, R32 ;  /* 0x0000001fff217819 */ /* 0x004fe20000011420 */
[----:B------:R-:W-:Y:S06]  /*7a10*/  BRA `(.L_x_34001) ;  /* 0x0000000c00187947 */ /* 0x000fec0003800000 */
.L_x_34002:
[----:B------:R-:W2:Y:S02]  /*7a20*/  LDG.E.S16 R32, desc[UR36][R4.64] ;  /* 0x0000002404207981 */ /* 0x000ea4000c1e1700 */
[----:B--2---:R-:W-:Y:S01]  /*7a30*/  SHF.R.S32.HI R33, RZ, 0x1f, R32 ;  /* 0x0000001fff217819 */ /* 0x004fe20000011420 */
[----:B------:R-:W-:Y:S06]  /*7a40*/  BRA `(.L_x_34001) ;  /* 0x0000000c000c7947 */ /* 0x000fec0003800000 */
.L_x_33997:
        /* <DEDUP_REMOVED lines=9> */
.L_x_34005:
[----:B------:R-:W2:Y:S02]  /*7ae0*/  LDG.E.U16 R4, desc[UR36][R4.64] ;  /* 0x0000002404047981 */ /* 0x000ea4000c1e1500 */
[----:B--2---:R-:W-:-:S06]  /*7af0*/  HADD2.F32 R32, -RZ, R4.H0_H0 ;  /* 0x20000004ff207230 */ /* 0x004fcc0000004100 */
[----:B------:R-:W0:Y:S01]  /*7b00*/  F2I.S64.TRUNC R32, R32 ;  /* 0x0000002000207311 */ /* 0x000e22000020d900 */
[----:B------:R-:W-:Y:S05]  /*7b10*/  BRA `(.L_x_34001) ;  /* 0x0000000800d87947 */ /* 0x000fea0003800000 */
.L_x_34004:
        /* <DEDUP_REMOVED lines=9> */
.L_x_34007:
[----:B------:R-:W2:Y:S02]  /*7bb0*/  LDG.E.U16 R4, desc[UR36][R4.64] ;  /* 0x0000002404047981 */ /* 0x000ea4000c1e1500 */
[----:B--2---:R-:W-:-:S06]  /*7bc0*/  HADD2.F32 R32, -RZ, R4.H0_H0 ;  /* 0x20000004ff207230 */ /* 0x004fcc0000004100 */
[----:B------:R-:W0:Y:S01]  /*7bd0*/  F2I.S64.TRUNC R32, R32 ;  /* 0x0000002000207311 */ /* 0x000e22000020d900 */
[----:B------:R-:W-:Y:S05]  /*7be0*/  BRA `(.L_x_34001) ;  /* 0x0000000800a47947 */ /* 0x000fea0003800000 */
.L_x_34006:
[----:B------:R-:W2:Y:S02]  /*7bf0*/  LDG.E.64 R4, desc[UR36][R4.64] ;  /* 0x0000002404047981 */ /* 0x000ea4000c1e1b00 */
[----:B--2---:R0:W1:Y:S01]  /*7c00*/  F2I.S64.F64.TRUNC R32, R4 ;  /* 0x0000000400207311 */ /* 0x004062000030d900 */
[----:B------:R-:W-:Y:S05]  /*7c10*/  BRA `(.L_x_34001) ;  /* 0x0000000800987947 */ /* 0x000fea0003800000 */
.L_x_33996:
        /* <DEDUP_REMOVED lines=13> */
.L_x_34010:
[----:B------:R-:W2:Y:S02]  /*7cf0*/  LDG.E.64 R4, desc[UR36][R4.64] ;  /* 0x0000002404047981 */ /* 0x000ea4000c1e1b00 */
[----:B--2---:R0:W1:Y:S01]  /*7d00*/  F2I.S64.F64.TRUNC R32, R4 ;  /* 0x0000000400207311 */ /* 0x004062000030d900 */
[----:B------:R-:W-:Y:S05]  /*7d10*/  BRA `(.L_x_34001) ;  /* 0x0000000800587947 */ /* 0x000fea0003800000 */
.L_x_34009:
        /* <DEDUP_REMOVED lines=26> */
.L_x_34012:
        /* <DEDUP_REMOVED lines=14> */
.L_x_34011:
[----:B------:R-:W2:Y:S02]  /*7fa0*/  LDG.E.U16 R32, desc[UR36][R4.64] ;  /* 0x0000002404207981 */ /* 0x000ea4000c1e1500 */
[----:B--2---:R-:W-:-:S06]  /*7fb0*/  IMAD.U32 R32, R32, 0x10000, RZ ;  /* 0x0001000020207824 */ /* 0x004fcc00078e00ff */
[----:B------:R-:W0:Y:S01]  /*7fc0*/  F2I.S64.TRUNC R32, R32 ;  /* 0x0000002000207311 */ /* 0x000e22000020d900 */
[----:B------:R-:W-:Y:S05]  /*7fd0*/  BRA `(.L_x_34001) ;  /* 0x0000000400a87947 */ /* 0x000fea0003800000 */
.L_x_34008:
        /* <DEDUP_REMOVED lines=11> */
.L_x_34015:
        /* <DEDUP_REMOVED lines=21> */
.L_x_34019:
[----:B------:R-:W-:Y:S05]  /*81e0*/  BSYNC.RECONVERGENT B1 ;  /* 0x0000000000017941 */ /* 0x000fea0003800200 */
.L_x_34018:
[----:B------:R-:W-:Y:S01]  /*81f0*/  IMAD.SHL.U32 R0, R0, 0x100000, RZ ;  /* 0x0010000000007824 */ /* 0x000fe200078e00ff */
[----:B------:R-:W-:-:S04]  /*8200*/  LEA R3, R3, 0x3b800000, 0x17 ;  /* 0x3b80000003037811 */ /* 0x000fc800078eb8ff */
[----:B------:R-:W-:-:S07]  /*8210*/  LOP3.LUT R32, R3, R0, R7, 0xfe, !PT ;  /* 0x0000000003207212 */ /* 0x000fce00078efe07 */
.L_x_34017:
[----:B------:R-:W-:Y:S05]  /*8220*/  BSYNC.RECONVERGENT B0 ;  /* 0x0000000000007941 */ /* 0x000fea0003800200 */
.L_x_34016:
[----:B------:R-:W0:Y:S01]  /*8230*/  F2I.S64.TRUNC R32, R32 ;  /* 0x0000002000207311 */ /* 0x000e22000020d900 */
[----:B------:R-:W-:Y:S05]  /*8240*/  BRA `(.L_x_34001) ;  /* 0x00000004000c7947 */ /* 0x000fea0003800000 */
.L_x_34014:
        /* <DEDUP_REMOVED lines=21> */
.L_x_34023:
[----:B------:R-:W-:Y:S05]  /*83a0*/  BSYNC.RECONVERGENT B1 ;  /* 0x0000000000017941 */ /* 0x000fea0003800200 */
.L_x_34022:
[----:B------:R-:W-:Y:S01]  /*83b0*/  IMAD.SHL.U32 R0, R0, 0x200000, RZ ;  /* 0x0020000000007824 */ /* 0x000fe200078e00ff */
[----:B------:R-:W-:-:S04]  /*83c0*/  LEA R3, R3, 0x37800000, 0x17 ;  /* 0x3780000003037811 */ /* 0x000fc800078eb8ff */
[----:B------:R-:W-:-:S07]  /*83d0*/  LOP3.LUT R32, R3, R0, R7, 0xfe, !PT ;  /* 0x0000000003207212 */ /* 0x000fce00078efe07 */
.L_x_34021:
[----:B------:R-:W-:Y:S05]  /*83e0*/  BSYNC.RECONVERGENT B0 ;  /* 0x0000000000007941 */ /* 0x000fea0003800200 */
.L_x_34020:
[----:B------:R-:W0:Y:S01]  /*83f0*/  F2I.S64.TRUNC R32, R32 ;  /* 0x0000002000207311 */ /* 0x000e22000020d900 */
[----:B------:R-:W-:Y:S05]  /*8400*/  BRA `(.L_x_34001) ;  /* 0x00000000009c7947 */ /* 0x000fea0003800000 */
.L_x_34013:
        /* <DEDUP_REMOVED lines=14> */
.L_x_34027:
[----:B------:R-:W-:Y:S05]  /*84f0*/  BSYNC.RECONVERGENT B0 ;  /* 0x0000000000007941 */ /* 0x000fea0003800200 */
.L_x_34026:
[----:B------:R-:W0:Y:S01]  /*8500*/  F2I.S64.TRUNC R32, R32 ;  /* 0x0000002000207311 */ /* 0x000e22000020d900 */
[----:B------:R-:W-:Y:S05]  /*8510*/  BRA `(.L_x_34001) ;  /* 0x0000000000587947 */ /* 0x000fea0003800000 */
.L_x_34000:
        /* <DEDUP_REMOVED lines=16> */
.L_x_34028:
[----:B------:R-:W-:Y:S01]  /*8620*/  CS2R R32, SRZ ;  /* 0x0000000000207805 */ /* 0x000fe2000001ff00 */
[----:B------:R-:W-:Y:S06]  /*8630*/  BRA `(.L_x_34001) ;  /* 0x0000000000107947 */ /* 0x000fec0003800000 */
.L_x_34025:
[----:B------:R0:W5:Y:S01]  /*8640*/  LDG.E.64 R32, desc[UR36][R4.64] ;  /* 0x0000002404207981 */ /* 0x000162000c1e1b00 */
[----:B------:R-:W-:Y:S05]  /*8650*/  BRA `(.L_x_34001) ;  /* 0x0000000000087947 */ /* 0x000fea0003800000 */
.L_x_34024:
[----:B------:R0:W5:Y:S01]  /*8660*/  LDG.E R32, desc[UR36][R4.64] ;  /* 0x0000002404207981 */ /* 0x000162000c1e1900 */
[----:B------:R-:W-:-:S07]  /*8670*/  IMAD.MOV.U32 R33, RZ, RZ, RZ ;  /* 0x000000ffff217224 */ /* 0x000fce00078e00ff */
.L_x_34001:
        /* <DEDUP_REMOVED lines=19> */
.L_x_34032:
[----:B------:R0:W5:Y:S01]  /*87b0*/  LDG.E.U8 R34, desc[UR36][R4.64] ;  /* 0x0000002404227981 */ /* 0x000162000c1e1100 */
[----:B------:R-:W-:Y:S01]  /*87c0*/  IMAD.MOV.U32 R35, RZ, RZ, RZ ;  /* 0x000000ffff237224 */ /* 0x000fe200078e00ff */
[----:B------:R-:W-:Y:S06]  /*87d0*/  BRA `(.L_x_34034) ;  /* 0x0000000c00447947 */ /* 0x000fec0003800000 */
.L_x_34031:
        /* <DEDUP_REMOVED lines=8> */
.L_x_34036:
[----:B------:R-:W2:Y:S02]  /*8860*/  LDG.E R34, desc[UR36][R4.64] ;  /* 0x0000002404227981 */ /* 0x000ea4000c1e1900 */
[----:B--2---:R-:W-:Y:S01]  /*8870*/  SHF.R.S32.HI R35, RZ, 0x1f, R34 ;  /* 0x0000001fff237819 */ /* 0x004fe20000011422 */
[----:B------:R-:W-:Y:S06]  /*8880*/  BRA `(.L_x_34034) ;  /* 0x0000000c00187947 */ /* 0x000fec0003800000 */
.L_x_34035:
[----:B------:R-:W2:Y:S02]  /*8890*/  LDG.E.S16 R34, desc[UR36][R4.64] ;  /* 0x0000002404227981 */ /* 0x000ea4000c1e1700 */
[----:B--2---:R-:W-:Y:S01]  /*88a0*/  SHF.R.S32.HI R35, RZ, 0x1f, R34 ;  /* 0x0000001fff237819 */ /* 0x004fe20000011422 */
[----:B------:R-:W-:Y:S06]  /*88b0*/  BRA `(.L_x_34034) ;  /* 0x0000000c000c7947 */ /* 0x000fec0003800000 */
.L_x_34030:
        /* <DEDUP_REMOVED lines=9> */
.L_x_34038:
[----:B------:R-:W2:Y:S02]  /*8950*/  LDG.E.U16 R4, desc[UR36][R4.64] ;  /* 0x0000002404047981 */ /* 0x000ea4000c1e1500 */
[----:B--2---:R-:W-:-:S06]  /*8960*/  HADD2.F32 R34, -RZ, R4.H0_H0 ;  /* 0x20000004ff227230 */ /* 0x004fcc0000004100 */
[----:B------:R-:W0:Y:S01]  /*8970*/  F2I.S64.TRUNC R34, R34 ;  /* 0x0000002200227311 */ /* 0x000e22000020d900 */
[----:B------:R-:W-:Y:S05]  /*8980*/  BRA `(.L_x_34034) ;  /* 0x0000000800d87947 */ /* 0x000fea0003800000 */
.L_x_34037:
        /* <DEDUP_REMOVED lines=9> */
.L_x_34040:
[----:B------:R-:W2:Y:S02]  /*8a20*/  LDG.E.U16 R4, desc[UR36][R4.64] ;  /* 0x0000002404047981 */ /* 0x000ea4000c1e1500 */
[----:B--2---:R-:W-:-:S06]  /*8a30*/  HADD2.F32 R34, -RZ, R4.H0_H0 ;  /* 0x20000004ff227230 */ /* 0x004fcc0000004100 */
[----:B------:R-:W0:Y:S01]  /*8a40*/  F2I.S64.TRUNC R34, R34 ;  /* 0x0000002200227311 */ /* 0x000e22000020d900 */
[----:B------:R-:W-:Y:S05]  /*8a50*/  BRA `(.L_x_34034) ;  /* 0x0000000800a47947 */ /* 0x000fea0003800000 */
.L_x_34039:
[----:B------:R-:W2:Y:S02]  /*8a60*/  LDG.E.64 R4, desc[UR36][R4.64] ;  /* 0x0000002404047981 */ /* 0x000ea4000c1e1b00 */
[----:B--2---:R0:W1:Y:S01]  /*8a70*/  F2I.S64.F64.TRUNC R34, R4 ;  /* 0x0000000400227311 */ /* 0x004062000030d900 */
[----:B------:R-:W-:Y:S05]  /*8a80*/  BRA `(.L_x_34034) ;  /* 0x0000000800987947 */ /* 0x000fea0003800000 */
.L_x_34029:
        /* <DEDUP_REMOVED lines=13> */
.L_x_34043:
[----:B------:R-:W2:Y:S02]  /*8b60*/  LDG.E.64 R4, desc[UR36][R4.64] ;  /* 0x0000002404047981 */ /* 0x000ea4000c1e1b00 */
[----:B--2---:R0:W1:Y:S01]  /*8b70*/  F2I.S64.F64.TRUNC R34, R4 ;  /* 0x0000000400227311 */ /* 0x004062000030d900 */
[----:B------:R-:W-:Y:S05]  /*8b80*/  BRA `(.L_x_34034) ;  /* 0x0000000800587947 */ /* 0x000fea0003800000 */
.L_x_34042:
        /* <DEDUP_REMOVED lines=26> */
.L_x_34045:
        /* <DEDUP_REMOVED lines=14> */
.L_x_34044:
[----:B------:R-:W2:Y:S02]  /*8e10*/  LDG.E.U16 R34, desc[UR36][R4.64] ;  /* 0x0000002404227981 */ /* 0x000ea4000c1e1500 */
[----:B--2---:R-:W-:-:S06]  /*8e20*/  IMAD.U32 R34, R34, 0x10000, RZ ;  /* 0x0001000022227824 */ /* 0x004fcc00078e00ff */
[----:B------:R-:W0:Y:S01]  /*8e30*/  F2I.S64.TRUNC R34, R34 ;  /* 0x0000002200227311 */ /* 0x000e22000020d900 */
[----:B------:R-:W-:Y:S05]  /*8e40*/  BRA `(.L_x_34034) ;  /* 0x0000000400a87947 */ /* 0x000fea0003800000 */
.L_x_34041:
        /* <DEDUP_REMOVED lines=11> */
.L_x_34048:
        /* <DEDUP_REMOVED lines=21> */
.L_x_34052:
[----:B------:R-:W-:Y:S05]  /*9050*/  BSYNC.RECONVERGENT B1 ;  /* 0x0000000000017941 */ /* 0x000fea0003800200 */
.L_x_34051:
[----:B------:R-:W-:Y:S01]  /*9060*/  IMAD.SHL.U32 R0, R0, 0x100000, RZ ;  /* 0x0010000000007824 */ /* 0x000fe200078e00ff */
[----:B------:R-:W-:-:S04]  /*9070*/  LEA R3, R3, 0x3b800000, 0x17 ;  /* 0x3b80000003037811 */ /* 0x000fc800078eb8ff */
[----:B------:R-:W-:-:S07]  /*9080*/  LOP3.LUT R34, R3, R0, R7, 0xfe, !PT ;  /* 0x0000000003227212 */ /* 0x000fce00078efe07 */
.L_x_34050:
[----:B------:R-:W-:Y:S05]  /*9090*/  BSYNC.RECONVERGENT B0 ;  /* 0x0000000000007941 */ /* 0x000fea0003800200 */
.L_x_34049:
[----:B------:R-:W1:Y:S01]  /*90a0*/  F2I.S64.TRUNC R34, R34 ;  /* 0x0000002200227311 */ /* 0x000e62000020d900 */
[----:B------:R-:W-:Y:S05]  /*90b0*/  BRA `(.L_x_34034) ;  /* 0x00000004000c7947 */ /* 0x000fea0003800000 */
.L_x_34047:
        /* <DEDUP_REMOVED lines=21> */
.L_x_34056:
[----:B------:R-:W-:Y:S05]  /*9210*/  BSYNC.RECONVERGENT B1 ;  /* 0x0000000000017941 */ /* 0x000fea0003800200 */
.L_x_34055:
[----:B------:R-:W-:Y:S01]  /*9220*/  IMAD.SHL.U32 R0, R0, 0x200000, RZ ;  /* 0x0020000000007824 */ /* 0x000fe200078e00ff */
[----:B------:R-:W-:-:S04]  /*9230*/  LEA R3, R3, 0x37800000, 0x17 ;  /* 0x3780000003037811 */ /* 0x000fc800078eb8ff */
[----:B------:R-:W-:-:S07]  /*9240*/  LOP3.LUT R34, R3, R0, R7, 0xfe, !PT ;  /* 0x0000000003227212 */ /* 0x000fce00078efe07 */
.L_x_34054:
[----:B------:R-:W-:Y:S05]  /*9250*/  BSYNC.RECONVERGENT B0 ;  /* 0x0000000000007941 */ /* 0x000fea0003800200 */
.L_x_34053:
[----:B------:R-:W0:Y:S01]  /*9260*/  F2I.S64.TRUNC R34, R34 ;  /* 0x0000002200227311 */ /* 0x000e22000020d900 */
[----:B------:R-:W-:Y:S05]  /*9270*/  BRA `(.L_x_34034) ;  /* 0x00000000009c7947 */ /* 0x000fea0003800000 */
.L_x_34046:
        /* <DEDUP_REMOVED lines=14> */
.L_x_34060:
[----:B------:R-:W-:Y:S05]  /*9360*/  BSYNC.RECONVERGENT B0 ;  /* 0x0000000000007941 */ /* 0x000fea0003800200 */
.L_x_34059:
[----:B------:R-:W0:Y:S01]  /*9370*/  F2I.S64.TRUNC R34, R34 ;  /* 0x0000002200227311 */ /* 0x000e22000020d900 */
[----:B------:R-:W-:Y:S05]  /*9380*/  BRA `(.L_x_34034) ;  /* 0x0000000000587947 */ /* 0x000fea0003800000 */
.L_x_34033:
        /* <DEDUP_REMOVED lines=16> */
.L_x_34061:
[----:B------:R-:W-:Y:S01]  /*9490*/  CS2R R34, SRZ ;  /* 0x0000000000227805 */ /* 0x000fe2000001ff00 */
[----:B------:R-:W-:Y:S06]  /*94a0*/  BRA `(.L_x_34034) ;  /* 0x0000000000107947 */ /* 0x000fec0003800000 */
.L_x_34058:
[----:B------:R0:W5:Y:S01]  /*94b0*/  LDG.E.64 R34, desc[UR36][R4.64] ;  /* 0x0000002404227981 */ /* 0x000162000c1e1b00 */
[----:B------:R-:W-:Y:S05]  /*94c0*/  BRA `(.L_x_34034) ;  /* 0x0000000000087947 */ /* 0x000fea0003800000 */
.L_x_34057:
[----:B------:R0:W5:Y:S01]  /*94d0*/  LDG.E R34, desc[UR36][R4.64] ;  /* 0x0000002404227981 */ /* 0x000162000c1e1900 */
[----:B------:R-:W-:-:S07]  /*94e0*/  IMAD.MOV.U32 R35, RZ, RZ, RZ ;  /* 0x000000ffff237224 */ /* 0x000fce00078e00ff */
.L_x_34034:
[----:B------:R-:W-:-:S07]  /*94f0*/  VIADD R2, R2, 0x80 ;  /* 0x0000008002027836 */ /* 0x000fce0000000000 */
.L_x_33896:
[----:B------:R-:W-:Y:S05]  /*9500*/  BSYNC.RECONVERGENT B6 ;  /* 0x0000000000067941 */ /* 0x000fea0003800200 */
.L_x_33895:
        /* <DEDUP_REMOVED lines=28> */
.L_x_34067:
[----:B------:R0:W5:Y:S01]  /*96d0*/  LDG.E.U8 R36, desc[UR36][R4.64] ;  /* 0x0000002404247981 */ /* 0x000162000c1e1100 */
[----:B------:R-:W-:Y:S01]  /*96e0*/  IMAD.MOV.U32 R37, RZ, RZ, RZ ;  /* 0x000000ffff257224 */ /* 0x000fe200078e00ff */
[----:B------:R-:W-:Y:S06]  /*96f0*/  BRA `(.L_x_34069) ;  /* 0x0000000c00447947 */ /* 0x000fec0003800000 */
.L_x_34066:
        /* <DEDUP_REMOVED lines=8> */
.L_x_34071:
[----:B------:R-:W2:Y:S02]  /*9780*/  LDG.E R36, desc[UR36][R4.64] ;  /* 0x0000002404247981 */ /* 0x000ea4000c1e1900 */
[----:B--2---:R-:W-:Y:S01]  /*9790*/  SHF.R.S32.HI R37, RZ, 0x1f, R36 ;  /* 0x0000001fff257819 */ /* 0x004fe20000011424 */
[----:B------:R-:W-:Y:S06]  /*97a0*/  BRA `(.L_x_34069) ;  /* 0x0000000c00187947 */ /* 0x000fec0003800000 */
.L_x_34070:
[----:B------:R-:W2:Y:S02]  /*97b0*/  LDG.E.S16 R36, desc[UR36][R4.64] ;  /* 0x0000002404247981 */ /* 0x000ea4000c1e1700 */
[----:B--2---:R-:W-:Y:S01]  /*97c0*/  SHF.R.S32.HI R37, RZ, 0x1f, R36 ;  /* 0x0000001fff257819 */ /* 0x004fe20000011424 */
[----:B------:R-:W-:Y:S06]  /*97d0*/  BRA `(.L_x_34069) ;  /* 0x0000000c000c7947 */ /* 0x000fec0003800000 */
.L_x_34065:
        /* <DEDUP_REMOVED lines=9> */
.L_x_34073:
[----:B------:R-:W2:Y:S02]  /*9870*/  LDG.E.U16 R4, desc[UR36][R4.64] ;  /* 0x0000002404047981 */ /* 0x000ea4000c1e1500 */
[----:B--2---:R-:W-:-:S06]  /*9880*/  HADD2.F32 R36, -RZ, R4.H0_H0 ;  /* 0x20000004ff247230 */ /* 0x004fcc0000004100 */
[----:B------:R-:W0:Y:S01]  /*9890*/  F2I.S64.TRUNC R36, R36 ;  /* 0x0000002400247311 */ /* 0x000e22000020d900 */
[----:B------:R-:W-:Y:S05]  /*98a0*/  BRA `(.L_x_34069) ;  /* 0x0000000800d87947 */ /* 0x000fea0003800000 */
.L_x_34072:
        /* <DEDUP_REMOVED lines=9> */
.L_x_34075:
[----:B------:R-:W2:Y:S02]  /*9940*/  LDG.E.U16 R4, desc[UR36][R4.64] ;  /* 0x0000002404047981 */ /* 0x000ea4000c1e1500 */
[----:B--2---:R-:W-:-:S06]  /*9950*/  HADD2.F32 R36, -RZ, R4.H0_H0 ;  /* 0x20000004ff247230 */ /* 0x004fcc0000004100 */
[----:B------:R-:W0:Y:S01]  /*9960*/  F2I.S64.TRUNC R36, R36 ;  /* 0x0000002400247311 */ /* 0x000e22000020d900 */
[----:B------:R-:W-:Y:S05]  /*9970*/  BRA `(.L_x_34069) ;  /* 0x0000000800a47947 */ /* 0x000fea0003800000 */
.L_x_34074:
[----:B------:R-:W2:Y:S02]  /*9980*/  LDG.E.64 R4, desc[UR36][R4.64] ;  /* 0x0000002404047981 */ /* 0x000ea4000c1e1b00 */
[----:B--2---:R0:W1:Y:S01]  /*9990*/  F2I.S64.F64.TRUNC R36, R4 ;  /* 0x0000000400247311 */ /* 0x004062000030d900 */
[----:B------:R-:W-:Y:S05]  /*99a0*/  BRA `(.L_x_34069) ;  /* 0x0000000800987947 */ /* 0x000fea0003800000 */
.L_x_34064:
        /* <DEDUP_REMOVED lines=13> */
.L_x_34078:
[----:B------:R-:W2:Y:S02]  /*9a80*/  LDG.E.64 R4, desc[UR36][R4.64] ;  /* 0x0000002404047981 */ /* 0x000ea4000c1e1b00 */
[----:B--2---:R0:W1:Y:S01]  /*9a90*/  F2I.S64.F64.TRUNC R36, R4 ;  /* 0x0000000400247311 */ /* 0x004062000030d900 */
[----:B------:R-:W-:Y:S05]  /*9aa0*/  BRA `(.L_x_34069) ;  /* 0x0000000800587947 */ /* 0x000fea0003800000 */
.L_x_34077:
        /* <DEDUP_REMOVED lines=26> */
.L_x_34080:
        /* <DEDUP_REMOVED lines=14> */
.L_x_34079:
[----:B------:R-:W2:Y:S02]  /*9d30*/  LDG.E.U16 R36, desc[UR36][R4.64] ;  /* 0x0000002404247981 */ /* 0x000ea4000c1e1500 */
[----:B--2---:R-:W-:-:S06]  /*9d40*/  IMAD.U32 R36, R36, 0x10000, RZ ;  /* 0x0001000024247824 */ /* 0x004fcc00078e00ff */
[----:B------:R-:W0:Y:S01]  /*9d50*/  F2I.S64.TRUNC R36, R36 ;  /* 0x0000002400247311 */ /* 0x000e22000020d900 */
[----:B------:R-:W-:Y:S05]  /*9d60*/  BRA `(.L_x_34069) ;  /* 0x0000000400a87947 */ /* 0x000fea0003800000 */
.L_x_34076:
        /* <DEDUP_REMOVED lines=11> */
.L_x_34083:
        /* <DEDUP_REMOVED lines=21> */
.L_x_34087:
[----:B------:R-:W-:Y:S05]  /*9f70*/  BSYNC.RECONVERGENT B1 ;  /* 0x0000000000017941 */ /* 0x000fea0003800200 */
.L_x_34086:
[----:B------:R-:W-:Y:S01]  /*9f80*/  IMAD.SHL.U32 R0, R0, 0x100000, RZ ;  /* 0x0010000000007824 */ /* 0x000fe200078e00ff */
[----:B------:R-:W-:-:S04]  /*9f90*/  LEA R3, R3, 0x3b800000, 0x17 ;  /* 0x3b80000003037811 */ /* 0x000fc800078eb8ff */
[----:B------:R-:W-:-:S07]  /*9fa0*/  LOP3.LUT R36, R3, R0, R7, 0xfe, !PT ;  /* 0x0000000003247212 */ /* 0x000fce00078efe07 */
.L_x_34085:
[----:B------:R-:W-:Y:S05]  /*9fb0*/  BSYNC.RECONVERGENT B0 ;  /* 0x0000000000007941 */ /* 0x000fea0003800200 */
.L_x_34084:
[----:B------:R-:W0:Y:S01]  /*9fc0*/  F2I.S64.TRUNC R36, R36 ;  /* 0x0000002400247311 */ /* 0x000e22000020d900 */
[----:B------:R-:W-:Y:S05]  /*9fd0*/  BRA `(.L_x_34069) ;  /* 0x00000004000c7947 */ /* 0x000fea0003800000 */
.L_x_34082:
        /* <DEDUP_REMOVED lines=21> */
.L_x_34091:
[----:B------:R-:W-:Y:S05]  /*a130*/  BSYNC.RECONVERGENT B1 ;  /* 0x0000000000017941 */ /* 0x000fea0003800200 */
.L_x_34090:
[----:B------:R-:W-:Y:S01]  /*a140*/  IMAD.SHL.U32 R0, R0, 0x200000, RZ ;  /* 0x0020000000007824 */ /* 0x000fe200078e00ff */
[----:B------:R-:W-:-:S04]  /*a150*/  LEA R3, R3, 0x37800000, 0x17 ;  /* 0x3780000003037811 */ /* 0x000fc800078eb8ff */
[----:B------:R-:W-:-:S07]  /*a160*/  LOP3.LUT R36, R3, R0, R7, 0xfe, !PT ;  /* 0x0000000003247212 */ /* 0x000fce00078efe07 */
.L_x_34089:
[----:B------:R-:W-:Y:S05]  /*a170*/  BSYNC.RECONVERGENT B0 ;  /* 0x0000000000007941 */ /* 0x000fea0003800200 */
.L_x_34088:
[----:B------:R-:W0:Y:S01]  /*a180*/  F2I.S64.TRUNC R36, R36 ;  /* 0x0000002400247311 */ /* 0x000e22000020d900 */
[----:B------:R-:W-:Y:S05]  /*a190*/  BRA `(.L_x_34069) ;  /* 0x00000000009c7947 */ /* 0x000fea0003800000 */
.L_x_34081:
        /* <DEDUP_REMOVED lines=14> */
.L_x_34095:
[----:B------:R-:W-:Y:S05]  /*a280*/  BSYNC.RECONVERGENT B0 ;  /* 0x0000000000007941 */ /* 0x000fea0003800200 */
.L_x_34094:
[----:B------:R-:W0:Y:S01]  /*a290*/  F2I.S64.TRUNC R36, R36 ;  /* 0x0000002400247311 */ /* 0x000e22000020d900 */
[----:B------:R-:W-:Y:S05]  /*a2a0*/  BRA `(.L_x_34069) ;  /* 0x0000000000587947 */ /* 0x000fea0003800000 */
.L_x_34068:
        /* <DEDUP_REMOVED lines=16> */
.L_x_34096:
[----:B------:R-:W-:Y:S01]  /*a3b0*/  CS2R R36, SRZ ;  /* 0x0000000000247805 */ /* 0x000fe2000001ff00 */
[----:B------:R-:W-:Y:S06]  /*a3c0*/  BRA `(.L_x_34069) ;  /* 0x0000000000107947 */ /* 0x000fec0003800000 */
.L_x_34093:
[----:B------:R0:W5:Y:S01]  /*a3d0*/  LDG.E.64 R36, desc[UR36][R4.64] ;  /* 0x0000002404247981 */ /* 0x000162000c1e1b00 */
[----:B------:R-:W-:Y:S05]  /*a3e0*/  BRA `(.L_x_34069) ;  /* 0x0000000000087947 */ /* 0x000fea0003800000 */
.L_x_34092:
[----:B------:R0:W5:Y:S01]  /*a3f0*/  LDG.E R36, desc[UR36][R4.64] ;  /* 0x0000002404247981 */ /* 0x000162000c1e1900 */
[----:B------:R-:W-:-:S07]  /*a400*/  IMAD.MOV.U32 R37, RZ, RZ, RZ ;  /* 0x000000ffff257224 */ /* 0x000fce00078e00ff */
.L_x_34069:
        /* <DEDUP_REMOVED lines=19> */
.L_x_34100:
[----:B------:R0:W5:Y:S01]  /*a540*/  LDG.E.U8 R38, desc[UR36][R4.64] ;  /* 0x0000002404267981 */ /* 0x000162000c1e1100 */
[----:B------:R-:W-:Y:S01]  /*a550*/  IMAD.MOV.U32 R39, RZ, RZ, RZ ;  /* 0x000000ffff277224 */ /* 0x000fe200078e00ff */
[----:B------:R-:W-:Y:S06]  /*a560*/  BRA `(.L_x_34102) ;  /* 0x0000000c00447947 */ /* 0x000fec0003800000 */
.L_x_34099:
        /* <DEDUP_REMOVED lines=8> */
.L_x_34104:
[----:B------:R-:W2:Y:S02]  /*a5f0*/  LDG.E R38, desc[UR36][R4.64] ;  /* 0x0000002404267981 */ /* 0x000ea4000c1e1900 */
[----:B--2---:R-:W-:Y:S01]  /*a600*/  SHF.R.S32.HI R39, RZ, 0x1f, R38 ;  /* 0x0000001fff277819 */ /* 0x004fe20000011426 */
[----:B------:R-:W-:Y:S06]  /*a610*/  BRA `(.L_x_34102) ;  /* 0x0000000c00187947 */ /* 0x000fec0003800000 */
.L_x_34103:
[----:B------:R-:W2:Y:S02]  /*a620*/  LDG.E.S16 R38, desc[UR36][R4.64] ;  /* 0x0000002404267981 */ /* 0x000ea4000c1e1700 */
[----:B--2---:R-:W-:Y:S01]  /*a630*/  SHF.R.S32.HI R39, RZ, 0x1f, R38 ;  /* 0x0000001fff277819 */ /* 0x004fe20000011426 */
[----:B------:R-:W-:Y:S06]  /*a640*/  BRA `(.L_x_34102) ;  /* 0x0000000c000c7947 */ /* 0x000fec0003800000 */
.L_x_34098:
        /* <DEDUP_REMOVED lines=9> */
.L_x_34106:
[----:B------:R-:W2:Y:S02]  /*a6e0*/  LDG.E.U16 R4, desc[UR36][R4.64] ;  /* 0x0000002404047981 */ /* 0x000ea4000c1e1500 */
[----:B--2---:R-:W-:-:S06]  /*a6f0*/  HADD2.F32 R38, -RZ, R4.H0_H0 ;  /* 0x20000004ff267230 */ /* 0x004fcc0000004100 */
[----:B------:R-:W0:Y:S01]  /*a700*/  F2I.S64.TRUNC R38, R38 ;  /* 0x0000002600267311 */ /* 0x000e22000020d900 */
[----:B------:R-:W-:Y:S05]  /*a710*/  BRA `(.L_x_34102) ;  /* 0x0000000800d87947 */ /* 0x000fea0003800000 */
.L_x_34105:
        /* <DEDUP_REMOVED lines=9> */
.L_x_34108:
[----:B------:R-:W2:Y:S02]  /*a7b0*/  LDG.E.U16 R4, desc[UR36][R4.64] ;  /* 0x0000002404047981 */ /* 0x000ea4000c1e1500 */
[----:B--2---:R-:W-:-:S06]  /*a7c0*/  HADD2.F32 R38, -RZ, R4.H0_H0 ;  /* 0x20000004ff267230 */ /* 0x004fcc0000004100 */
[----:B------:R-:W0:Y:S01]  /*a7d0*/  F2I.S64.TRUNC R38, R38 ;  /* 0x0000002600267311 */ /* 0x000e22000020d900 */
[----:B------:R-:W-:Y:S05]  /*a7e0*/  BRA `(.L_x_34102) ;  /* 0x0000000800a47947 */ /* 0x000fea0003800000 */
.L_x_34107:
[----:B------:R-:W2:Y:S02]  /*a7f0*/  LDG.E.64 R4, desc[UR36][R4.64] ;  /* 0x0000002404047981 */ /* 0x000ea4000c1e1b00 */
[----:B--2---:R0:W2:Y:S01]  /*a800*/  F2I.S64.F64.TRUNC R38, R4 ;  /* 0x0000000400267311 */ /* 0x0040a2000030d900 */
[----:B------:R-:W-:Y:S05]  /*a810*/  BRA `(.L_x_34102) ;  /* 0x0000000800987947 */ /* 0x000fea0003800000 */
.L_x_34097:
        /* <DEDUP_REMOVED lines=13> */
.L_x_34111:
[----:B------:R-:W2:Y:S02]  /*a8f0*/  LDG.E.64 R4, desc[UR36][R4.64] ;  /* 0x0000002404047981 */ /* 0x000ea4000c1e1b00 */
[----:B--2---:R0:W2:Y:S01]  /*a900*/  F2I.S64.F64.TRUNC R38, R4 ;  /* 0x0000000400267311 */ /* 0x0040a2000030d900 */
[----:B------:R-:W-:Y:S05]  /*a910*/  BRA `(.L_x_34102) ;  /* 0x0000000800587947 */ /* 0x000fea0003800000 */
.L_x_34110:
        /* <DEDUP_REMOVED lines=26> */
.L_x_34113:
        /* <DEDUP_REMOVED lines=14> */
.L_x_34112:
[----:B------:R-:W2:Y:S02]  /*aba0*/  LDG.E.U16 R38, desc[UR36][R4.64] ;  /* 0x0000002404267981 */ /* 0x000ea4000c1e1500 */
[----:B--2---:R-:W-:-:S06]  /*abb0*/  IMAD.U32 R38, R38, 0x10000, RZ ;  /* 0x0001000026267824 */ /* 0x004fcc00078e00ff */
[----:B------:R-:W0:Y:S01]  /*abc0*/  F2I.S64.TRUNC R38, R38 ;  /* 0x0000002600267311 */ /* 0x000e22000020d900 */
[----:B------:R-:W-:Y:S05]  /*abd0*/  BRA `(.L_x_34102) ;  /* 0x0000000400a87947 */ /* 0x000fea0003800000 */
.L_x_34109:
        /* <DEDUP_REMOVED lines=11> */
.L_x_34116:
        /* <DEDUP_REMOVED lines=21> */
.L_x_34120:
[----:B------:R-:W-:Y:S05]  /*ade0*/  BSYNC.RECONVERGENT B1 ;  /* 0x0000000000017941 */ /* 0x000fea0003800200 */
.L_x_34119:
[----:B------:R-:W-:Y:S01]  /*adf0*/  IMAD.SHL.U32 R0, R0, 0x100000, RZ ;  /* 0x0010000000007824 */ /* 0x000fe200078e00ff */
[----:B------:R-:W-:-:S04]  /*ae00*/  LEA R3, R3, 0x3b800000, 0x17 ;  /* 0x3b80000003037811 */ /* 0x000fc800078eb8ff */
[----:B------:R-:W-:-:S07]  /*ae10*/  LOP3.LUT R38, R3, R0, R7, 0xfe, !PT ;  /* 0x0000000003267212 */ /* 0x000fce00078efe07 */
.L_x_34118:
[----:B------:R-:W-:Y:S05]  /*ae20*/  BSYNC.RECONVERGENT B0 ;  /* 0x0000000000007941 */ /* 0x000fea0003800200 */
.L_x_34117:
[----:B------:R-:W0:Y:S01]  /*ae30*/  F2I.S64.TRUNC R38, R38 ;  /* 0x0000002600267311 */ /* 0x000e22000020d900 */
[----:B------:R-:W-:Y:S05]  /*ae40*/  BRA `(.L_x_34102) ;  /* 0x00000004000c7947 */ /* 0x000fea0003800000 */
.L_x_34115:
        /* <DEDUP_REMOVED lines=21> */
.L_x_34124:
[----:B------:R-:W-:Y:S05]  /*afa0*/  BSYNC.RECONVERGENT B1 ;  /* 0x0000000000017941 */ /* 0x000fea0003800200 */
.L_x_34123:
[----:B------:R-:W-:Y:S01]  /*afb0*/  IMAD.SHL.U32 R0, R0, 0x200000, RZ ;  /* 0x0020000000007824 */ /* 0x000fe200078e00ff */
[----:B------:R-:W-:-:S04]  /*afc0*/  LEA R3, R3, 0x37800000, 0x17 ;  /* 0x3780000003037811 */ /* 0x000fc800078eb8ff */
[----:B------:R-:W-:-:S07]  /*afd0*/  LOP3.LUT R38, R3, R0, R7, 0xfe, !PT ;  /* 0x0000000003267212 */ /* 0x000fce00078efe07 */
.L_x_34122:
[----:B------:R-:W-:Y:S05]  /*afe0*/  BSYNC.RECONVERGENT B0 ;  /* 0x0000000000007941 */ /* 0x000fea0003800200 */
.L_x_34121:
[----:B------:R-:W0:Y:S01]  /*aff0*/  F2I.S64.TRUNC R38, R38 ;  /* 0x0000002600267311 */ /* 0x000e22000020d900 */
[----:B------:R-:W-:Y:S05]  /*b000*/  BRA `(.L_x_34102) ;  /* 0x00000000009c7947 */ /* 0x000fea0003800000 */
.L_x_34114:
        /* <DEDUP_REMOVED lines=14> */
.L_x_34128:
[----:B------:R-:W-:Y:S05]  /*b0f0*/  BSYNC.RECONVERGENT B0 ;  /* 0x0000000000007941 */ /* 0x000fea0003800200 */
.L_x_34127:
[----:B------:R-:W0:Y:S01]  /*b100*/  F2I.S64.TRUNC R38, R38 ;  /* 0x0000002600267311 */ /* 0x000e22000020d900 */
[----:B------:R-:W-:Y:S05]  /*b110*/  BRA `(.L_x_34102) ;  /* 0x0000000000587947 */ /* 0x000fea0003800000 */
.L_x_34101:
        /* <DEDUP_REMOVED lines=16> */
.L_x_34129:
[----:B------:R-:W-:Y:S01]  /*b220*/  CS2R R38, SRZ ;  /* 0x0000000000267805 */ /* 0x000fe2000001ff00 */
[----:B------:R-:W-:Y:S06]  /*b230*/  BRA `(.L_x_34102) ;  /* 0x0000000000107947 */ /* 0x000fec0003800000 */
.L_x_34126:
[----:B------:R0:W5:Y:S01]  /*b240*/  LDG.E.64 R38, desc[UR36][R4.64] ;  /* 0x0000002404267981 */ /* 0x000162000c1e1b00 */
[----:B------:R-:W-:Y:S05]  /*b250*/  BRA `(.L_x_34102) ;  /* 0x0000000000087947 */ /* 0x000fea0003800000 */
.L_x_34125:
[----:B------:R0:W5:Y:S01]  /*b260*/  LDG.E R38, desc[UR36][R4.64] ;  /* 0x0000002404267981 */ /* 0x000162000c1e1900 */
[----:B------:R-:W-:-:S07]  /*b270*/  IMAD.MOV.U32 R39, RZ, RZ, RZ ;  /* 0x000000ffff277224 */ /* 0x000fce00078e00ff */
.L_x_34102:
        /* <DEDUP_REMOVED lines=19> */
.L_x_34133:
[----:B------:R0:W5:Y:S01]  /*b3b0*/  LDG.E.U8 R40, desc[UR36][R4.64] ;  /* 0x0000002404287981 */ /* 0x000162000c1e1100 */
[----:B------:R-:W-:Y:S01]  /*b3c0*/  IMAD.MOV.U32 R41, RZ, RZ, RZ ;  /* 0x000000ffff297224 */ /* 0x000fe200078e00ff */
[----:B------:R-:W-:Y:S06]  /*b3d0*/  BRA `(.L_x_34135) ;  /* 0x0000000c00447947 */ /* 0x000fec0003800000 */
.L_x_34132:
        /* <DEDUP_REMOVED lines=8> */
.L_x_34137:
[----:B------:R-:W2:Y:S02]  /*b460*/  LDG.E R40, desc[UR36][R4.64] ;  /* 0x0000002404287981 */ /* 0x000ea4000c1e1900 */
[----:B--2---:R-:W-:Y:S01]  /*b470*/  SHF.R.S32.HI R41, RZ, 0x1f, R40 ;  /* 0x0000001fff297819 */ /* 0x004fe20000011428 */
[----:B------:R-:W-:Y:S06]  /*b480*/  BRA `(.L_x_34135) ;  /* 0x0000000c00187947 */ /* 0x000fec0003800000 */
.L_x_34136:
[----:B------:R-:W2:Y:S02]  /*b490*/  LDG.E.S16 R40, desc[UR36][R4.64] ;  /* 0x0000002404287981 */ /* 0x000ea4000c1e1700 */
[----:B--2---:R-:W-:Y:S01]  /*b4a0*/  SHF.R.S32.HI R41, RZ, 0x1f, R40 ;  /* 0x0000001fff297819 */ /* 0x004fe20000011428 */
[----:B------:R-:W-:Y:S06]  /*b4b0*/  BRA `(.L_x_34135) ;  /* 0x0000000c000c7947 */ /* 0x000fec0003800000 */
.L_x_34131:
        /* <DEDUP_REMOVED lines=9> */
.L_x_34139:
[----:B------:R-:W2:Y:S02]  /*b550*/  LDG.E.U16 R4, desc[UR36][R4.64] ;  /* 0x0000002404047981 */ /* 0x000ea4000c1e1500 */
[----:B--2---:R-:W-:-:S06]  /*b560*/  HADD2.F32 R40, -RZ, R4.H0_H0 ;  /* 0x20000004ff287230 */ /* 0x004fcc0000004100 */
[----:B------:R-:W0:Y:S01]  /*b570*/  F2I.S64.TRUNC R40, R40 ;  /* 0x0000002800287311 */ /* 0x000e22000020d900 */
[----:B------:R-:W-:Y:S05]  /*b580*/  BRA `(.L_x_34135) ;  /* 0x0000000800d87947 */ /* 0x000fea0003800000 */
.L_x_34138:
        /* <DEDUP_REMOVED lines=9> */
.L_x_34141:
[----:B------:R-:W2:Y:S02]  /*b620*/  LDG.E.U16 R4, desc[UR36][R4.64] ;  /* 0x0000002404047981 */ /* 0x000ea4000c1e1500 */
[----:B--2---:R-:W-:-:S06]  /*b630*/  HADD2.F32 R40, -RZ, R4.H0_H0 ;  /* 0x20000004ff287230 */ /* 0x004fcc0000004100 */
[----:B------:R-:W0:Y:S01]  /*b640*/  F2I.S64.TRUNC R40, R40 ;  /* 0x0000002800287311 */ /* 0x000e22000020d900 */
[----:B------:R-:W-:Y:S05]  /*b650*/  BRA `(.L_x_34135) ;  /* 0x0000000800a47947 */ /* 0x000fea0003800000 */
.L_x_34140:
[----:B------:R-:W2:Y:S02]  /*b660*/  LDG.E.64 R4, desc[UR36][R4.64] ;  /* 0x0000002404047981 */ /* 0x000ea4000c1e1b00 */
[----:B--2---:R0:W1:Y:S01]  /*b670*/  F2I.S64.F64.TRUNC R40, R4 ;  /* 0x0000000400287311 */ /* 0x004062000030d900 */
[----:B------:R-:W-:Y:S05]  /*b680*/  BRA `(.L_x_34135) ;  /* 0x0000000800987947 */ /* 0x000fea0003800000 */
.L_x_34130:
        /* <DEDUP_REMOVED lines=13> */
.L_x_34144:
[----:B------:R-:W2:Y:S02]  /*b760*/  LDG.E.64 R4, desc[UR36][R4.64] ;  /* 0x0000002404047981 */ /* 0x000ea4000c1e1b00 */
[----:B--2---:R0:W1:Y:S01]  /*b770*/  F2I.S64.F64.TRUNC R40, R4 ;  /* 0x0000000400287311 */ /* 0x004062000030d900 */
[----:B------:R-:W-:Y:S05]  /*b780*/  BRA `(.L_x_34135) ;  /* 0x0000000800587947 */ /* 0x000fea0003800000 */
.L_x_34143:
        /* <DEDUP_REMOVED lines=26> */
.L_x_34146:
        /* <DEDUP_REMOVED lines=14> */
.L_x_34145:
[----:B------:R-:W2:Y:S02]  /*ba10*/  LDG.E.U16 R40, desc[UR36][R4.64] ;  /* 0x0000002404287981 */ /* 0x000ea4000c1e1500 */
[----:B--2---:R-:W-:-:S06]  /*ba20*/  IMAD.U32 R40, R40, 0x10000, RZ ;  /* 0x0001000028287824 */ /* 0x004fcc00078e00ff */
[----:B------:R-:W0:Y:S01]  /*ba30*/  F2I.S64.TRUNC R40, R40 ;  /* 0x0000002800287311 */ /* 0x000e22000020d900 */
[----:B------:R-:W-:Y:S05]  /*ba40*/  BRA `(.L_x_34135) ;  /* 0x0000000400a87947 */ /* 0x000fea0003800000 */
.L_x_34142:
        /* <DEDUP_REMOVED lines=11> */
.L_x_34149:
        /* <DEDUP_REMOVED lines=21> */
.L_x_34153:
[----:B------:R-:W-:Y:S05]  /*bc50*/  BSYNC.RECONVERGENT B1 ;  /* 0x0000000000017941 */ /* 0x000fea0003800200 */
.L_x_34152:
[----:B------:R-:W-:Y:S01]  /*bc60*/  IMAD.SHL.U32 R0, R0, 0x100000, RZ ;  /* 0x0010000000007824 */ /* 0x000fe200078e00ff */
[----:B------:R-:W-:-:S04]  /*bc70*/  LEA R3, R3, 0x3b800000, 0x17 ;  /* 0x3b80000003037811 */ /* 0x000fc800078eb8ff */
[----:B------:R-:W-:-:S07]  /*bc80*/  LOP3.LUT R40, R3, R0, R7, 0xfe, !PT ;  /* 0x0000000003287212 */ /* 0x000fce00078efe07 */
.L_x_34151:
[----:B------:R-:W-:Y:S05]  /*bc90*/  BSYNC.RECONVERGENT B0 ;  /* 0x0000000000007941 */ /* 0x000fea0003800200 */
.L_x_34150:
[----:B------:R-:W0:Y:S01]  /*bca0*/  F2I.S64.TRUNC R40, R40 ;  /* 0x0000002800287311 */ /* 0x000e22000020d900 */
[----:B------:R-:W-:Y:S05]  /*bcb0*/  BRA `(.L_x_34135) ;  /* 0x00000004000c7947 */ /* 0x000fea0003800000 */
.L_x_34148:
        /* <DEDUP_REMOVED lines=21> */
.L_x_34157:
[----:B------:R-:W-:Y:S05]  /*be10*/  BSYNC.RECONVERGENT B1 ;  /* 0x0000000000017941 */ /* 0x000fea0003800200 */
.L_x_34156:
[----:B------:R-:W-:Y:S01]  /*be20*/  IMAD.SHL.U32 R0, R0, 0x200000, RZ ;  /* 0x0020000000007824 */ /* 0x000fe200078e00ff */
[----:B------:R-:W-:-:S04]  /*be30*/  LEA R3, R3, 0x37800000, 0x17 ;  /* 0x3780000003037811 */ /* 0x000fc800078eb8ff */
[----:B------:R-:W-:-:S07]  /*be40*/  LOP3.LUT R40, R3, R0, R7, 0xfe, !PT ;  /* 0x0000000003287212 */ /* 0x000fce00078efe07 */
.L_x_34155:
[----:B------:R-:W-:Y:S05]  /*be50*/  BSYNC.RECONVERGENT B0 ;  /* 0x0000000000007941 */ /* 0x000fea0003800200 */
.L_x_34154:
[----:B------:R-:W0:Y:S01]  /*be60*/  F2I.S64.TRUNC R40, R40 ;  /* 0x0000002800287311 */ /* 0x000e22000020d900 */
[----:B------:R-:W-:Y:S05]  /*be70*/  BRA `(.L_x_34135) ;  /* 0x00000000009c7947 */ /* 0x000fea0003800000 */
.L_x_34147:
        /* <DEDUP_REMOVED lines=14> */
.L_x_34161:
[----:B------:R-:W-:Y:S05]  /*bf60*/  BSYNC.RECONVERGENT B0 ;  /* 0x0000000000007941 */ /* 0x000fea0003800200 */
.L_x_34160:
[----:B------:R-:W0:Y:S01]  /*bf70*/  F2I.S64.TRUNC R40, R40 ;  /* 0x0000002800287311 */ /* 0x000e22000020d900 */
[----:B------:R-:W-:Y:S05]  /*bf80*/  BRA `(.L_x_34135) ;  /* 0x0000000000587947 */ /* 0x000fea0003800000 */
.L_x_34134:
        /* <DEDUP_REMOVED lines=16> */
.L_x_34162:
[----:B------:R-:W-:Y:S01]  /*c090*/  CS2R R40, SRZ ;  /* 0x0000000000287805 */ /* 0x000fe2000001ff00 */
[----:B------:R-:W-:Y:S06]  /*c0a0*/  BRA `(.L_x_34135) ;  /* 0x0000000000107947 */ /* 0x000fec0003800000 */
.L_x_34159:
[----:B------:R0:W5:Y:S01]  /*c0b0*/  LDG.E.64 R40, desc[UR36][R4.64] ;  /* 0x0000002404287981 */ /* 0x000162000c1e1b00 */
[----:B------:R-:W-:Y:S05]  /*c0c0*/  BRA `(.L_x_34135) ;  /* 0x0000000000087947 */ /* 0x000fea0003800000 */
.L_x_34158:
[----:B------:R0:W5:Y:S01]  /*c0d0*/  LDG.E R40, desc[UR36][R4.64] ;  /* 0x0000002404287981 */ /* 0x000162000c1e1900 */
[----:B------:R-:W-:-:S07]  /*c0e0*/  IMAD.MOV.U32 R41, RZ, RZ, RZ ;  /* 0x000000ffff297224 */ /* 0x000fce00078e00ff */
.L_x_34135:
        /* <DEDUP_REMOVED lines=19> */
.L_x_34166:
[----:B------:R0:W5:Y:S01]  /*c220*/  LDG.E.U8 R42, desc[UR36][R4.64] ;  /* 0x00000024042a7981 */ /* 0x000162000c1e1100 */
[----:B------:R-:W-:Y:S01]  /*c230*/  IMAD.MOV.U32 R43, RZ, RZ, RZ ;  /* 0x000000ffff2b7224 */ /* 0x000fe200078e00ff */
[----:B------:R-:W-:Y:S06]  /*c240*/  BRA `(.L_x_34168) ;  /* 0x0000000c00447947 */ /* 0x000fec0003800000 */
.L_x_34165:
        /* <DEDUP_REMOVED lines=8> */
.L_x_34170:
[----:B------:R-:W2:Y:S02]  /*c2d0*/  LDG.E R42, desc[UR36][R4.64] ;  /* 0x00000024042a7981 */ /* 0x000ea4000c1e1900 */
[----:B--2---:R-:W-:Y:S01]  /*c2e0*/  SHF.R.S32.HI R43, RZ, 0x1f, R42 ;  /* 0x0000001fff2b7819 */ /* 0x004fe2000001142a */
[----:B------:R-:W-:Y:S06]  /*c2f0*/  BRA `(.L_x_34168) ;  /* 0x0000000c00187947 */ /* 0x000fec0003800000 */
.L_x_34169:
[----:B------:R-:W2:Y:S02]  /*c300*/  LDG.E.S16 R42, desc[UR36][R4.64] ;  /* 0x00000024042a7981 */ /* 0x000ea4000c1e1700 */
[----:B--2---:R-:W-:Y:S01]  /*c310*/  SHF.R.S32.HI R43, RZ, 0x1f, R42 ;  /* 0x0000001fff2b7819 */ /* 0x004fe2000001142a */
[----:B------:R-:W-:Y:S06]  /*c320*/  BRA `(.L_x_34168) ;  /* 0x0000000c000c7947 */ /* 0x000fec0003800000 */
.L_x_34164:
        /* <DEDUP_REMOVED lines=9> */
.L_x_34172:
[----:B------:R-:W2:Y:S02]  /*c3c0*/  LDG.E.U16 R4, desc[UR36][R4.64] ;  /* 0x0000002404047981 */ /* 0x000ea4000c1e1500 */
[----:B--2---:R-:W-:-:S06]  /*c3d0*/  HADD2.F32 R42, -RZ, R4.H0_H0 ;  /* 0x20000004ff2a7230 */ /* 0x004fcc0000004100 */
[----:B------:R-:W0:Y:S01]  /*c3e0*/  F2I.S64.TRUNC R42, R42 ;  /* 0x0000002a002a7311 */ /* 0x000e22000020d900 */
[----:B------:R-:W-:Y:S05]  /*c3f0*/  BRA `(.L_x_34168) ;  /* 0x0000000800d87947 */ /* 0x000fea0003800000 */
.L_x_34171:
        /* <DEDUP_REMOVED lines=9> */
.L_x_34174:
[----:B------:R-:W2:Y:S02]  /*c490*/  LDG.E.U16 R4, desc[UR36][R4.64] ;  /* 0x0000002404047981 */ /* 0x000ea4000c1e1500 */
[----:B--2---:R-:W-:-:S06]  /*c4a0*/  HADD2.F32 R42, -RZ, R4.H0_H0 ;  /* 0x20000004ff2a7230 */ /* 0x004fcc0000004100 */
[----:B------:R-:W0:Y:S01]  /*c4b0*/  F2I.S64.TRUNC R42, R42 ;  /* 0x0000002a002a7311 */ /* 0x000e22000020d900 */
[----:B------:R-:W-:Y:S05]  /*c4c0*/  BRA `(.L_x_34168) ;  /* 0x0000000800a47947 */ /* 0x000fea0003800000 */
.L_x_34173:
[----:B------:R-:W2:Y:S02]  /*c4d0*/  LDG.E.64 R4, desc[UR36][R4.64] ;  /* 0x0000002404047981 */ /* 0x000ea4000c1e1b00 */
[----:B--2---:R0:W2:Y:S01]  /*c4e0*/  F2I.S64.F64.TRUNC R42, R4 ;  /* 0x00000004002a7311 */ /* 0x0040a2000030d900 */
[----:B------:R-:W-:Y:S05]  /*c4f0*/  BRA `(.L_x_34168) ;  /* 0x0000000800987947 */ /* 0x000fea0003800000 */
.L_x_34163:
        /* <DEDUP_REMOVED lines=13> */
.L_x_34177:
[----:B------:R-:W2:Y:S02]  /*c5d0*/  LDG.E.64 R4, desc[UR36][R4.64] ;  /* 0x0000002404047981 */ /* 0x000ea4000c1e1b00 */
[----:B--2---:R0:W2:Y:S01]  /*c5e0*/  F2I.S64.F64.TRUNC R42, R4 ;  /* 0x00000004002a7311 */ /* 0x0040a2000030d900 */
[----:B------:R-:W-:Y:S05]  /*c5f0*/  BRA `(.L_x_34168) ;  /* 0x0000000800587947 */ /* 0x000fea0003800000 */
.L_x_34176:
        /* <DEDUP_REMOVED lines=26> */
.L_x_34179:
        /* <DEDUP_REMOVED lines=14> */
.L_x_34178:
[----:B------:R-:W2:Y:S02]  /*c880*/  LDG.E.U16 R42, desc[UR36][R4.64] ;  /* 0x00000024042a7981 */ /* 0x000ea4000c1e1500 */
[----:B--2---:R-:W-:-:S06]  /*c890*/  IMAD.U32 R42, R42, 0x10000, RZ ;  /* 0x000100002a2a7824 */ /* 0x004fcc00078e00ff */
[----:B------:R-:W0:Y:S01]  /*c8a0*/  F2I.S64.TRUNC R42, R42 ;  /* 0x0000002a002a7311 */ /* 0x000e22000020d900 */
[----:B------:R-:W-:Y:S05]  /*c8b0*/  BRA `(.L_x_34168) ;  /* 0x0000000400a87947 */ /* 0x000fea0003800000 */
.L_x_34175:
        /* <DEDUP_REMOVED lines=11> */
.L_x_34182:
        /* <DEDUP_REMOVED lines=21> */
.L_x_34186:
[----:B------:R-:W-:Y:S05]  /*cac0*/  BSYNC.RECONVERGENT B1 ;  /* 0x0000000000017941 */ /* 0x000fea0003800200 */
.L_x_34185:
[----:B------:R-:W-:Y:S01]  /*cad0*/  IMAD.SHL.U32 R0, R0, 0x100000, RZ ;  /* 0x0010000000007824 */ /* 0x000fe200078e00ff */
[----:B------:R-:W-:-:S04]  /*cae0*/  LEA R3, R3, 0x3b800000, 0x17 ;  /* 0x3b80000003037811 */ /* 0x000fc800078eb8ff */
[----:B------:R-:W-:-:S07]  /*caf0*/  LOP3.LUT R42, R3, R0, R7, 0xfe, !PT ;  /* 0x00000000032a7212 */ /* 0x000fce00078efe07 */
.L_x_34184:
[----:B------:R-:W-:Y:S05]  /*cb00*/  BSYNC.RECONVERGENT B0 ;  /* 0x0000000000007941 */ /* 0x000fea0003800200 */
.L_x_34183:
[----:B------:R-:W0:Y:S01]  /*cb10*/  F2I.S64.TRUNC R42, R42 ;  /* 0x0000002a002a7311 */ /* 0x000e22000020d900 */
[----:B------:R-:W-:Y:S05]  /*cb20*/  BRA `(.L_x_34168) ;  /* 0x00000004000c7947 */ /* 0x000fea0003800000 */
.L_x_34181:
        /* <DEDUP_REMOVED lines=21> */
.L_x_34190:
[----:B------:R-:W-:Y:S05]  /*cc80*/  BSYNC.RECONVERGENT B1 ;  /* 0x0000000000017941 */ /* 0x000fea0003800200 */
.L_x_34189:
[----:B------:R-:W-:Y:S01]  /*cc90*/  IMAD.SHL.U32 R0, R0, 0x200000, RZ ;  /* 0x0020000000007824 */ /* 0x000fe200078e00ff */
[----:B------:R-:W-:-:S04]  /*cca0*/  LEA R3, R3, 0x37800000, 0x17 ;  /* 0x3780000003037811 */ /* 0x000fc800078eb8ff */
[----:B------:R-:W-:-:S07]  /*ccb0*/  LOP3.LUT R42, R3, R0, R7, 0xfe, !PT ;  /* 0x00000000032a7212 */ /* 0x000fce00078efe07 */
.L_x_34188:
[----:B------:R-:W-:Y:S05]  /*ccc0*/  BSYNC.RECONVERGENT B0 ;  /* 0x0000000000007941 */ /* 0x000fea0003800200 */
.L_x_34187:
[----:B------:R-:W0:Y:S01]  /*ccd0*/  F2I.S64.TRUNC R42, R42 ;  /* 0x0000002a002a7311 */ /* 0x000e22000020d900 */
[----:B------:R-:W-:Y:S05]  /*cce0*/  BRA `(.L_x_34168) ;  /* 0x00000000009c7947 */ /* 0x000fea0003800000 */
.L_x_34180:
        /* <DEDUP_REMOVED lines=14> */
.L_x_34194:
[----:B------:R-:W-:Y:S05]  /*cdd0*/  BSYNC.RECONVERGENT B0 ;  /* 0x0000000000007941 */ /* 0x000fea0003800200 */
.L_x_34193:
[----:B------:R-:W0:Y:S01]  /*cde0*/  F2I.S64.TRUNC R42, R42 ;  /* 0x0000002a002a7311 */ /* 0x000e22000020d900 */
[----:B------:R-:W-:Y:S05]  /*cdf0*/  BRA `(.L_x_34168) ;  /* 0x0000000000587947 */ /* 0x000fea0003800000 */
.L_x_34167:
        /* <DEDUP_REMOVED lines=16> */
.L_x_34195:
[----:B------:R-:W-:Y:S01]  /*cf00*/  CS2R R42, SRZ ;  /* 0x00000000002a7805 */ /* 0x000fe2000001ff00 */
[----:B------:R-:W-:Y:S06]  /*cf10*/  BRA `(.L_x_34168) ;  /* 0x0000000000107947 */ /* 0x000fec0003800000 */
.L_x_34192:
[----:B------:R0:W5:Y:S01]  /*cf20*/  LDG.E.64 R42, desc[UR36][R4.64] ;  /* 0x00000024042a7981 */ /* 0x000162000c1e1b00 */
[----:B------:R-:W-:Y:S05]  /*cf30*/  BRA `(.L_x_34168) ;  /* 0x0000000000087947 */ /* 0x000fea0003800000 */
.L_x_34191:
[----:B------:R0:W5:Y:S01]  /*cf40*/  LDG.E R42, desc[UR36][R4.64] ;  /* 0x00000024042a7981 */ /* 0x000162000c1e1900 */
[----:B------:R-:W-:-:S07]  /*cf50*/  IMAD.MOV.U32 R43, RZ, RZ, RZ ;  /* 0x000000ffff2b7224 */ /* 0x000fce00078e00ff */
.L_x_34168:
        /* <DEDUP_REMOVED lines=19> */
.L_x_34199:
[----:B------:R0:W5:Y:S01]  /*d090*/  LDG.E.U8 R44, desc[UR36][R4.64] ;  /* 0x00000024042c7981 */ /* 0x000162000c1e1100 */
[----:B------:R-:W-:Y:S01]  /*d0a0*/  IMAD.MOV.U32 R45, RZ, RZ, RZ ;  /* 0x000000ffff2d7224 */ /* 0x000fe200078e00ff */
[----:B------:R-:W-:Y:S06]  /*d0b0*/  BRA `(.L_x_34201) ;  /* 0x0000000c00447947 */ /* 0x000fec0003800000 */
.L_x_34198:
        /* <DEDUP_REMOVED lines=8> */
.L_x_34203:
[----:B------:R-:W2:Y:S02]  /*d140*/  LDG.E R44, desc[UR36][R4.64] ;  /* 0x00000024042c7981 */ /* 0x000ea4000c1e1900 */
[----:B--2---:R-:W-:Y:S01]  /*d150*/  SHF.R.S32.HI R45, RZ, 0x1f, R44 ;  /* 0x0000001fff2d7819 */ /* 0x004fe2000001142c */
[----:B------:R-:W-:Y:S06]  /*d160*/  BRA `(.L_x_34201) ;  /* 0x0000000c00187947 */ /* 0x000fec0003800000 */
.L_x_34202:
[----:B------:R-:W2:Y:S02]  /*d170*/  LDG.E.S16 R44, desc[UR36][R4.64] ;  /* 0x00000024042c7981 */ /* 0x000ea4000c1e1700 */
[----:B--2---:R-:W-:Y:S01]  /*d180*/  SHF.R.S32.HI R45, RZ, 0x1f, R44 ;  /* 0x0000001fff2d7819 */ /* 0x004fe2000001142c */
[----:B------:R-:W-:Y:S06]  /*d190*/  BRA `(.L_x_34201) ;  /* 0x0000000c000c7947 */ /* 0x000fec0003800000 */
.L_x_34197:
        /* <DEDUP_REMOVED lines=9> */
.L_x_34205:
[----:B------:R-:W2:Y:S02]  /*d230*/  LDG.E.U16 R4, desc[UR36][R4.64] ;  /* 0x0000002404047981 */ /* 0x000ea4000c1e1500 */
[----:B--2---:R-:W-:-:S06]  /*d240*/  HADD2.F32 R44, -RZ, R4.H0_H0 ;  /* 0x20000004ff2c7230 */ /* 0x004fcc0000004100 */
[----:B------:R-:W0:Y:S01]  /*d250*/  F2I.S64.TRUNC R44, R44 ;  /* 0x0000002c002c7311 */ /* 0x000e22000020d900 */
[----:B------:R-:W-:Y:S05]  /*d260*/  BRA `(.L_x_34201) ;  /* 0x0000000800d87947 */ /* 0x000fea0003800000 */
.L_x_34204:
        /* <DEDUP_REMOVED lines=9> */
.L_x_34207:
[----:B------:R-:W2:Y:S02]  /*d300*/  LDG.E.U16 R4, desc[UR36][R4.64] ;  /* 0x0000002404047981 */ /* 0x000ea4000c1e1500 */
[----:B--2---:R-:W-:-:S06]  /*d310*/  HADD2.F32 R44, -RZ, R4.H0_H0 ;  /* 0x20000004ff2c7230 */ /* 0x004fcc0000004100 */
[----:B------:R-:W0:Y:S01]  /*d320*/  F2I.S64.TRUNC R44, R44 ;  /* 0x0000002c002c7311 */ /* 0x000e22000020d900 */
[----:B------:R-:W-:Y:S05]  /*d330*/  BRA `(.L_x_34201) ;  /* 0x0000000800a47947 */ /* 0x000fea0003800000 */
.L_x_34206:
[----:B------:R-:W2:Y:S02]  /*d340*/  LDG.E.64 R4, desc[UR36][R4.64] ;  /* 0x0000002404047981 */ /* 0x000ea4000c1e1b00 */
[----:B--2---:R0:W2:Y:S01]  /*d350*/  F2I.S64.F64.TRUNC R44, R4 ;  /* 0x00000004002c7311 */ /* 0x0040a2000030d900 */
[----:B------:R-:W-:Y:S05]  /*d360*/  BRA `(.L_x_34201) ;  /* 0x0000000800987947 */ /* 0x000fea0003800000 */
.L_x_34196:
        /* <DEDUP_REMOVED lines=13> */
.L_x_34210:
[----:B------:R-:W2:Y:S02]  /*d440*/  LDG.E.64 R4, desc[UR36][R4.64] ;  /* 0x0000002404047981 */ /* 0x000ea4000c1e1b00 */
[----:B--2---:R0:W2:Y:S01]  /*d450*/  F2I.S64.F64.TRUNC R44, R4 ;  /* 0x00000004002c7311 */ /* 0x0040a2000030d900 */
[----:B------:R-:W-:Y:S05]  /*d460*/  BRA `(.L_x_34201) ;  /* 0x0000000800587947 */ /* 0x000fea0003800000 */
.L_x_34209:
        /* <DEDUP_REMOVED lines=26> */
.L_x_34212:
        /* <DEDUP_REMOVED lines=14> */
.L_x_34211:
[----:B------:R-:W2:Y:S02]  /*d6f0*/  LDG.E.U16 R44, desc[UR36][R4.64] ;  /* 0x00000024042c7981 */ /* 0x000ea4000c1e1500 */
[----:B--2---:R-:W-:-:S06]  /*d700*/  IMAD.U32 R44, R44, 0x10000, RZ ;  /* 0x000100002c2c7824 */ /* 0x004fcc00078e00ff */
[----:B------:R-:W0:Y:S01]  /*d710*/  F2I.S64.TRUNC R44, R44 ;  /* 0x0000002c002c7311 */ /* 0x000e22000020d900 */
[----:B------:R-:W-:Y:S05]  /*d720*/  BRA `(.L_x_34201) ;  /* 0x0000000400a87947 */ /* 0x000fea0003800000 */
.L_x_34208:
        /* <DEDUP_REMOVED lines=11> */
.L_x_34215:
        /* <DEDUP_REMOVED lines=21> */
.L_x_34219:
[----:B------:R-:W-:Y:S05]  /*d930*/  BSYNC.RECONVERGENT B1 ;  /* 0x0000000000017941 */ /* 0x000fea0003800200 */
.L_x_34218:
[----:B------:R-:W-:Y:S01]  /*d940*/  IMAD.SHL.U32 R0, R0, 0x100000, RZ ;  /* 0x0010000000007824 */ /* 0x000fe200078e00ff */
[----:B------:R-:W-:-:S04]  /*d950*/  LEA R3, R3, 0x3b800000, 0x17 ;  /* 0x3b80000003037811 */ /* 0x000fc800078eb8ff */
[----:B------:R-:W-:-:S07]  /*d960*/  LOP3.LUT R44, R3, R0, R7, 0xfe, !PT ;  /* 0x00000000032c7212 */ /* 0x000fce00078efe07 */
.L_x_34217:
[----:B------:R-:W-:Y:S05]  /*d970*/  BSYNC.RECONVERGENT B0 ;  /* 0x0000000000007941 */ /* 0x000fea0003800200 */
.L_x_34216:
[----:B------:R-:W0:Y:S01]  /*d980*/  F2I.S64.TRUNC R44, R44 ;  /* 0x0000002c002c7311 */ /* 0x000e22000020d900 */
[----:B------:R-:W-:Y:S05]  /*d990*/  BRA `(.L_x_34201) ;  /* 0x00000004000c7947 */ /* 0x000fea0003800000 */
.L_x_34214:
        /* <DEDUP_REMOVED lines=21> */
.L_x_34223:
[----:B------:R-:W-:Y:S05]  /*daf0*/  BSYNC.RECONVERGENT B1 ;  /* 0x0000000000017941 */ /* 0x000fea0003800200 */
.L_x_34222:
[----:B------:R-:W-:Y:S01]  /*db00*/  IMAD.SHL.U32 R0, R0, 0x200000, RZ ;  /* 0x0020000000007824 */ /* 0x000fe200078e00ff */
[----:B------:R-:W-:-:S04]  /*db10*/  LEA R3, R3, 0x37800000, 0x17 ;  /* 0x3780000003037811 */ /* 0x000fc800078eb8ff */
[----:B------:R-:W-:-:S07]  /*db20*/  LOP3.LUT R44, R3, R0, R7, 0xfe, !PT ;  /* 0x00000000032c7212 */ /* 0x000fce00078efe07 */
.L_x_34221:
[----:B------:R-:W-:Y:S05]  /*db30*/  BSYNC.RECONVERGENT B0 ;  /* 0x0000000000007941 */ /* 0x000fea0003800200 */
.L_x_34220:
[----:B------:R-:W0:Y:S01]  /*db40*/  F2I.S64.TRUNC R44, R44 ;  /* 0x0000002c002c7311 */ /* 0x000e22000020d900 */
[----:B------:R-:W-:Y:S05]  /*db50*/  BRA `(.L_x_34201) ;  /* 0x00000000009c7947 */ /* 0x000fea0003800000 */
.L_x_34213:
        /* <DEDUP_REMOVED lines=14> */
.L_x_34227:
[----:B------:R-:W-:Y:S05]  /*dc40*/  BSYNC.RECONVERGENT B0 ;  /* 0x0000000000007941 */ /* 0x000fea0003800200 */
.L_x_34226:
[----:B------:R-:W0:Y:S01]  /*dc50*/  F2I.S64.TRUNC R44, R44 ;  /* 0x0000002c002c7311 */ /* 0x000e22000020d900 */
[----:B------:R-:W-:Y:S05]  /*dc60*/  BRA `(.L_x_34201) ;  /* 0x0000000000587947 */ /* 0x000fea0003800000 */
.L_x_34200:
        /* <DEDUP_REMOVED lines=16> */
.L_x_34228:
[----:B------:R-:W-:Y:S01]  /*dd70*/  CS2R R44, SRZ ;  /* 0x00000000002c7805 */ /* 0x000fe2000001ff00 */
[----:B------:R-:W-:Y:S06]  /*dd80*/  BRA `(.L_x_34201) ;  /* 0x0000000000107947 */ /* 0x000fec0003800000 */
.L_x_34225:
[----:B------:R2:W5:Y:S01]  /*dd90*/  LDG.E.64 R44, desc[UR36][R4.64] ;  /* 0x00000024042c7981 */ /* 0x000562000c1e1b00 */
[----:B------:R-:W-:Y:S05]  /*dda0*/  BRA `(.L_x_34201) ;  /* 0x0000000000087947 */ /* 0x000fea0003800000 */
.L_x_34224:
[----:B------:R0:W5:Y:S01]  /*ddb0*/  LDG.E R44, desc[UR36][R4.64] ;  /* 0x00000024042c7981 */ /* 0x000162000c1e1900 */
[----:B------:R-:W-:-:S07]  /*ddc0*/  IMAD.MOV.U32 R45, RZ, RZ, RZ ;  /* 0x000000ffff2d7224 */ /* 0x000fce00078e00ff */
.L_x_34201:
[----:B------:R-:W-:-:S07]  /*ddd0*/  VIADD R2, R2, 0x80 ;  /* 0x0000008002027836 */ /* 0x000fce0000000000 */
.L_x_34063:
[----:B------:R-:W-:Y:S05]  /*dde0*/  BSYNC.RECONVERGENT B6 ;  /* 0x0000000000067941 */ /* 0x000fea0003800200 */
.L_x_34062:
        /* <DEDUP_REMOVED lines=28> */
.L_x_34234:
[----:B------:R0:W5:Y:S01]  /*dfb0*/  LDG.E.U8 R54, desc[UR36][R2.64] ;  /* 0x0000002402367981 */ /* 0x000162000c1e1100 */
[----:B------:R-:W-:Y:S01]  /*dfc0*/  IMAD.MOV.U32 R55, RZ, RZ, RZ ;  /* 0x000000ffff377224 */ /* 0x000fe200078e00ff */
[----:B------:R-:W-:Y:S06]  /*dfd0*/  BRA `(.L_x_34236) ;  /* 0x0000000c00407947 */ /* 0x000fec0003800000 */
.L_x_34233:
        /* <DEDUP_REMOVED lines=8> */
.L_x_34238:
[----:B------:R-:W2:Y:S02]  /*e060*/  LDG.E R54, desc[UR36][R2.64] ;  /* 0x0000002402367981 */ /* 0x000ea4000c1e1900 */
[----:B--2---:R-:W-:Y:S01]  /*e070*/  SHF.R.S32.HI R55, RZ, 0x1f, R54 ;  /* 0x0000001fff377819 */ /* 0x004fe20000011436 */
[----:B------:R-:W-:Y:S06]  /*e080*/  BRA `(.L_x_34236) ;  /* 0x0000000c00147947 */ /* 0x000fec0003800000 */
.L_x_34237:
[----:B------:R-:W2:Y:S02]  /*e090*/  LDG.E.S16 R54, desc[UR36][R2.64] ;  /* 0x0000002402367981 */ /* 0x000ea4000c1e1700 */
[----:B--2---:R-:W-:Y:S01]  /*e0a0*/  SHF.R.S32.HI R55, RZ, 0x1f, R54 ;  /* 0x0000001fff377819 */ /* 0x004fe20000011436 */
[----:B------:R-:W-:Y:S06]  /*e0b0*/  BRA `(.L_x_34236) ;  /* 0x0000000c00087947 */ /* 0x000fec0003800000 */
.L_x_34232:
        /* <DEDUP_REMOVED lines=9> */
.L_x_34240:
[----:B------:R-:W2:Y:S02]  /*e150*/  LDG.E.U16 R2, desc[UR36][R2.64] ;  /* 0x0000002402027981 */ /* 0x000ea4000c1e1500 */
[----:B--2---:R-:W-:-:S06]  /*e160*/  HADD2.F32 R54, -RZ, R2.H0_H0 ;  /* 0x20000002ff367230 */ /* 0x004fcc0000004100 */
[----:B------:R-:W0:Y:S01]  /*e170*/  F2I.S64.TRUNC R54, R54 ;  /* 0x0000003600367311 */ /* 0x000e22000020d900 */
[----:B------:R-:W-:Y:S05]  /*e180*/  BRA `(.L_x_34236) ;  /* 0x0000000800d47947 */ /* 0x000fea0003800000 */
.L_x_34239:
        /* <DEDUP_REMOVED lines=9> */
.L_x_34242:
[----:B------:R-:W2:Y:S02]  /*e220*/  LDG.E.U16 R2, desc[UR36][R2.64] ;  /* 0x0000002402027981 */ /* 0x000ea4000c1e1500 */
[----:B--2---:R-:W-:-:S06]  /*e230*/  HADD2.F32 R54, -RZ, R2.H0_H0 ;  /* 0x20000002ff367230 */ /* 0x004fcc0000004100 */
[----:B------:R-:W0:Y:S01]  /*e240*/  F2I.S64.TRUNC R54, R54 ;  /* 0x0000003600367311 */ /* 0x000e22000020d900 */
[----:B------:R-:W-:Y:S05]  /*e250*/  BRA `(.L_x_34236) ;  /* 0x0000000800a07947 */ /* 0x000fea0003800000 */
.L_x_34241:
[----:B------:R-:W2:Y:S02]  /*e260*/  LDG.E.64 R2, desc[UR36][R2.64] ;  /* 0x0000002402027981 */ /* 0x000ea4000c1e1b00 */
[----:B--2---:R0:W1:Y:S01]  /*e270*/  F2I.S64.F64.TRUNC R54, R2 ;  /* 0x0000000200367311 */ /* 0x004062000030d900 */
[----:B------:R-:W-:Y:S05]  /*e280*/  BRA `(.L_x_34236) ;  /* 0x0000000800947947 */ /* 0x000fea0003800000 */
.L_x_34231:
        /* <DEDUP_REMOVED lines=13> */
.L_x_34245:
[----:B------:R-:W2:Y:S02]  /*e360*/  LDG.E.64 R2, desc[UR36][R2.64] ;  /* 0x0000002402027981 */ /* 0x000ea4000c1e1b00 */
[----:B--2---:R0:W1:Y:S01]  /*e370*/  F2I.S64.F64.TRUNC R54, R2 ;  /* 0x0000000200367311 */ /* 0x004062000030d900 */
[----:B------:R-:W-:Y:S05]  /*e380*/  BRA `(.L_x_34236) ;  /* 0x0000000800547947 */ /* 0x000fea0003800000 */
.L_x_34244:
        /* <DEDUP_REMOVED lines=26> */
.L_x_34247:
        /* <DEDUP_REMOVED lines=13> */
.L_x_34246:
[----:B------:R-:W2:Y:S02]  /*e600*/  LDG.E.U16 R54, desc[UR36][R2.64] ;  /* 0x0000002402367981 */ /* 0x000ea4000c1e1500 */
[----:B--2---:R-:W-:-:S06]  /*e610*/  IMAD.U32 R54, R54, 0x10000, RZ ;  /* 0x0001000036367824 */ /* 0x004fcc00078e00ff */
[----:B------:R-:W2:Y:S01]  /*e620*/  F2I.S64.TRUNC R54, R54 ;  /* 0x0000003600367311 */ /* 0x000ea2000020d900 */
[----:B------:R-:W-:Y:S05]  /*e630*/  BRA `(.L_x_34236) ;  /* 0x0000000400a87947 */ /* 0x000fea0003800000 */
.L_x_34243:
        /* <DEDUP_REMOVED lines=11> */
.L_x_34250:
        /* <DEDUP_REMOVED lines=21> */
.L_x_34254:
[----:B------:R-:W-:Y:S05]  /*e840*/  BSYNC.RECONVERGENT B1 ;  /* 0x0000000000017941 */ /* 0x000fea0003800200 */
.L_x_34253:
[----:B------:R-:W-:Y:S01]  /*e850*/  IMAD.SHL.U32 R0, R0, 0x100000, RZ ;  /* 0x0010000000007824 */ /* 0x000fe200078e00ff */
[----:B------:R-:W-:-:S04]  /*e860*/  LEA R2, R2, 0x3b800000, 0x17 ;  /* 0x3b80000002027811 */ /* 0x000fc800078eb8ff */
[----:B------:R-:W-:-:S07]  /*e870*/  LOP3.LUT R54, R2, R0, R7, 0xfe, !PT ;  /* 0x0000000002367212 */ /* 0x000fce00078efe07 */
.L_x_34252:
[----:B------:R-:W-:Y:S05]  /*e880*/  BSYNC.RECONVERGENT B0 ;  /* 0x0000000000007941 */ /* 0x000fea0003800200 */
.L_x_34251:
[----:B------:R-:W0:Y:S01]  /*e890*/  F2I.S64.TRUNC R54, R54 ;  /* 0x0000003600367311 */ /* 0x000e22000020d900 */
[----:B------:R-:W-:Y:S05]  /*e8a0*/  BRA `(.L_x_34236) ;  /* 0x00000004000c7947 */ /* 0x000fea0003800000 */
.L_x_34249:
        /* <DEDUP_REMOVED lines=21> */
.L_x_34258:
[----:B------:R-:W-:Y:S05]  /*ea00*/  BSYNC.RECONVERGENT B1 ;  /* 0x0000000000017941 */ /* 0x000fea0003800200 */
.L_x_34257:
[----:B------:R-:W-:Y:S01]  /*ea10*/  IMAD.SHL.U32 R0, R0, 0x200000, RZ ;  /* 0x0020000000007824 */ /* 0x000fe200078e00ff */
[----:B------:R-:W-:-:S04]  /*ea20*/  LEA R2, R2, 0x37800000, 0x17 ;  /* 0x3780000002027811 */ /* 0x000fc800078eb8ff */
[----:B------:R-:W-:-:S07]  /*ea30*/  LOP3.LUT R54, R2, R0, R7, 0xfe, !PT ;  /* 0x0000000002367212 */ /* 0x000fce00078efe07 */
.L_x_34256:
[----:B------:R-:W-:Y:S05]  /*ea40*/  BSYNC.RECONVERGENT B0 ;  /* 0x0000000000007941 */ /* 0x000fea0003800200 */
.L_x_34255:
[----:B------:R-:W0:Y:S01]  /*ea50*/  F2I.S64.TRUNC R54, R54 ;  /* 0x0000003600367311 */ /* 0x000e22000020d900 */
[----:B------:R-:W-:Y:S05]  /*ea60*/  BRA `(.L_x_34236) ;  /* 0x00000000009c7947 */ /* 0x000fea0003800000 */
.L_x_34248:
        /* <DEDUP_REMOVED lines=14> */
.L_x_34262:
[----:B------:R-:W-:Y:S05]  /*eb50*/  BSYNC.RECONVERGENT B0 ;  /* 0x0000000000007941 */ /* 0x000fea0003800200 */
.L_x_34261:
[----:B------:R-:W0:Y:S01]  /*eb60*/  F2I.S64.TRUNC R54, R54 ;  /* 0x0000003600367311 */ /* 0x000e22000020d900 */
[----:B------:R-:W-:Y:S05]  /*eb70*/  BRA `(.L_x_34236) ;  /* 0x0000000000587947 */ /* 0x000fea0003800000 */
.L_x_34235:
        /* <DEDUP_REMOVED lines=16> */
.L_x_34263:
[----:B------:R-:W-:Y:S01]  /*ec80*/  CS2R R54, SRZ ;  /* 0x0000000000367805 */ /* 0x000fe2000001ff00 */
[----:B------:R-:W-:Y:S06]  /*ec90*/  BRA `(.L_x_34236) ;  /* 0x0000000000107947 */ /* 0x000fec0003800000 */
.L_x_34260:
[----:B------:R0:W5:Y:S01]  /*eca0*/  LDG.E.64 R54, desc[UR36][R2.64] ;  /* 0x0000002402367981 */ /* 0x000162000c1e1b00 */
[----:B------:R-:W-:Y:S05]  /*ecb0*/  BRA `(.L_x_34236) ;  /* 0x0000000000087947 */ /* 0x000fea0003800000 */
.L_x_34259:
[----:B------:R0:W5:Y:S01]  /*ecc0*/  LDG.E R54, desc[UR36][R2.64] ;  /* 0x0000002402367981 */ /* 0x000162000c1e1900 */
[----:B------:R-:W-:-:S07]  /*ecd0*/  IMAD.MOV.U32 R55, RZ, RZ, RZ ;  /* 0x000000ffff377224 */ /* 0x000fce00078e00ff */
.L_x_34236:
        /* <DEDUP_REMOVED lines=19> */
.L_x_34267:
[----:B------:R0:W5:Y:S01]  /*ee10*/  LDG.E.U8 R46, desc[UR36][R2.64] ;  /* 0x00000024022e7981 */ /* 0x000162000c1e1100 */
[----:B------:R-:W-:Y:S01]  /*ee20*/  IMAD.MOV.U32 R47, RZ, RZ, RZ ;  /* 0x000000ffff2f7224 */ /* 0x000fe200078e00ff */
[----:B------:R-:W-:Y:S06]  /*ee30*/  BRA `(.L_x_34269) ;  /* 0x0000000c00407947 */ /* 0x000fec0003800000 */
.L_x_34266:
        /* <DEDUP_REMOVED lines=8> */
.L_x_34271:
[----:B------:R-:W3:Y:S02]  /*eec0*/  LDG.E R46, desc[UR36][R2.64] ;  /* 0x00000024022e7981 */ /* 0x000ee4000c1e1900 */
[----:B---3--:R-:W-:Y:S01]  /*eed0*/  SHF.R.S32.HI R47, RZ, 0x1f, R46 ;  /* 0x0000001fff2f7819 */ /* 0x008fe2000001142e */
[----:B------:R-:W-:Y:S06]  /*eee0*/  BRA `(.L_x_34269) ;  /* 0x0000000c00147947 */ /* 0x000fec0003800000 */
.L_x_34270:
[----:B------:R-:W3:Y:S02]  /*eef0*/  LDG.E.S16 R46, desc[UR36][R2.64] ;  /* 0x00000024022e7981 */ /* 0x000ee4000c1e1700 */
[----:B---3--:R-:W-:Y:S01]  /*ef00*/  SHF.R.S32.HI R47, RZ, 0x1f, R46 ;  /* 0x0000001fff2f7819 */ /* 0x008fe2000001142e */
[----:B------:R-:W-:Y:S06]  /*ef10*/  BRA `(.L_x_34269) ;  /* 0x0000000c00087947 */ /* 0x000fec0003800000 */
.L_x_34265:
        /* <DEDUP_REMOVED lines=9> */
.L_x_34273:
[----:B------:R-:W3:Y:S02]  /*efb0*/  LDG.E.U16 R2, desc[UR36][R2.64] ;  /* 0x0000002402027981 */ /* 0x000ee4000c1e1500 */
[----:B---3--:R-:W-:-:S06]  /*efc0*/  HADD2.F32 R46, -RZ, R2.H0_H0 ;  /* 0x20000002ff2e7230 */ /* 0x008fcc0000004100 */
[----:B------:R-:W0:Y:S01]  /*efd0*/  F2I.S64.TRUNC R46, R46 ;  /* 0x0000002e002e7311 */ /* 0x000e22000020d900 */
[----:B------:R-:W-:Y:S05]  /*efe0*/  BRA `(.L_x_34269) ;  /* 0x0000000800d47947 */ /* 0x000fea0003800000 */
.L_x_34272:
        /* <DEDUP_REMOVED lines=9> */
.L_x_34275:
[----:B------:R-:W3:Y:S02]  /*f080*/  LDG.E.U16 R2, desc[UR36][R2.64] ;  /* 0x0000002402027981 */ /* 0x000ee4000c1e1500 */
[----:B---3--:R-:W-:-:S06]  /*f090*/  HADD2.F32 R46, -RZ, R2.H0_H0 ;  /* 0x20000002ff2e7230 */ /* 0x008fcc0000004100 */
[----:B------:R-:W0:Y:S01]  /*f0a0*/  F2I.S64.TRUNC R46, R46 ;  /* 0x0000002e002e7311 */ /* 0x000e22000020d900 */
[----:B------:R-:W-:Y:S05]  /*f0b0*/  BRA `(.L_x_34269) ;  /* 0x0000000800a07947 */ /* 0x000fea0003800000 */
.L_x_34274:
[----:B------:R-:W3:Y:S02]  /*f0c0*/  LDG.E.64 R2, desc[UR36][R2.64] ;  /* 0x0000002402027981 */ /* 0x000ee4000c1e1b00 */
[----:B---3--:R0:W3:Y:S01]  /*f0d0*/  F2I.S64.F64.TRUNC R46, R2 ;  /* 0x00000002002e7311 */ /* 0x0080e2000030d900 */
[----:B------:R-:W-:Y:S05]  /*f0e0*/  BRA `(.L_x_34269) ;  /* 0x0000000800947947 */ /* 0x000fea0003800000 */
.L_x_34264:
        /* <DEDUP_REMOVED lines=13> */
.L_x_34278:
[----:B------:R-:W3:Y:S02]  /*f1c0*/  LDG.E.64 R2, desc[UR36][R2.64] ;  /* 0x0000002402027981 */ /* 0x000ee4000c1e1b00 */
[----:B---3--:R0:W3:Y:S01]  /*f1d0*/  F2I.S64.F64.TRUNC R46, R2 ;  /* 0x00000002002e7311 */ /* 0x0080e2000030d900 */
[----:B------:R-:W-:Y:S05]  /*f1e0*/  BRA `(.L_x_34269) ;  /* 0x0000000800547947 */ /* 0x000fea0003800000 */
.L_x_34277:
        /* <DEDUP_REMOVED lines=26> */
.L_x_34280:
        /* <DEDUP_REMOVED lines=13> */
.L_x_34279:
[----:B------:R-:W3:Y:S02]  /*f460*/  LDG.E.U16 R46, desc[UR36][R2.64] ;  /* 0x00000024022e7981 */ /* 0x000ee4000c1e1500 */
[----:B---3--:R-:W-:-:S06]  /*f470*/  IMAD.U32 R46, R46, 0x10000, RZ ;  /* 0x000100002e2e7824 */ /* 0x008fcc00078e00ff */
[----:B------:R-:W0:Y:S01]  /*f480*/  F2I.S64.TRUNC R46, R46 ;  /* 0x0000002e002e7311 */ /* 0x000e22000020d900 */
[----:B------:R-:W-:Y:S05]  /*f490*/  BRA `(.L_x_34269) ;  /* 0x0000000400a87947 */ /* 0x000fea0003800000 */
.L_x_34276:
        /* <DEDUP_REMOVED lines=11> */
.L_x_34283:
        /* <DEDUP_REMOVED lines=21> */
.L_x_34287:
[----:B------:R-:W-:Y:S05]  /*f6a0*/  BSYNC.RECONVERGENT B1 ;  /* 0x0000000000017941 */ /* 0x000fea0003800200 */
.L_x_34286:
[----:B------:R-:W-:Y:S01]  /*f6b0*/  IMAD.SHL.U32 R0, R0, 0x100000, RZ ;  /* 0x0010000000007824 */ /* 0x000fe200078e00ff */
[----:B------:R-:W-:-:S04]  /*f6c0*/  LEA R2, R2, 0x3b800000, 0x17 ;  /* 0x3b80000002027811 */ /* 0x000fc800078eb8ff */
[----:B------:R-:W-:-:S07]  /*f6d0*/  LOP3.LUT R46, R2, R0, R7, 0xfe, !PT ;  /* 0x00000000022e7212 */ /* 0x000fce00078efe07 */
.L_x_34285:
[----:B------:R-:W-:Y:S05]  /*f6e0*/  BSYNC.RECONVERGENT B0 ;  /* 0x0000000000007941 */ /* 0x000fea0003800200 */
.L_x_34284:
[----:B------:R-:W3:Y:S01]  /*f6f0*/  F2I.S64.TRUNC R46, R46 ;  /* 0x0000002e002e7311 */ /* 0x000ee2000020d900 */
[----:B------:R-:W-:Y:S05]  /*f700*/  BRA `(.L_x_34269) ;  /* 0x00000004000c7947 */ /* 0x000fea0003800000 */
.L_x_34282:
        /* <DEDUP_REMOVED lines=21> */
.L_x_34291:
[----:B------:R-:W-:Y:S05]  /*f860*/  BSYNC.RECONVERGENT B1 ;  /* 0x0000000000017941 */ /* 0x000fea0003800200 */
.L_x_34290:
[----:B------:R-:W-:Y:S01]  /*f870*/  IMAD.SHL.U32 R0, R0, 0x200000, RZ ;  /* 0x0020000000007824 */ /* 0x000fe200078e00ff */
[----:B------:R-:W-:-:S04]  /*f880*/  LEA R2, R2, 0x37800000, 0x17 ;  /* 0x3780000002027811 */ /* 0x000fc800078eb8ff */
[----:B------:R-:W-:-:S07]  /*f890*/  LOP3.LUT R46, R2, R0, R7, 0xfe, !PT ;  /* 0x00000000022e7212 */ /* 0x000fce00078efe07 */
.L_x_34289:
[----:B------:R-:W-:Y:S05]  /*f8a0*/  BSYNC.RECONVERGENT B0 ;  /* 0x0000000000007941 */ /* 0x000fea0003800200 */
.L_x_34288:
[----:B------:R-:W0:Y:S01]  /*f8b0*/  F2I.S64.TRUNC R46, R46 ;  /* 0x0000002e002e7311 */ /* 0x000e22000020d900 */
[----:B------:R-:W-:Y:S05]  /*f8c0*/  BRA `(.L_x_34269) ;  /* 0x00000000009c7947 */ /* 0x000fea0003800000 */
.L_x_34281:
        /* <DEDUP_REMOVED lines=14> */
.L_x_34295:
[----:B------:R-:W-:Y:S05]  /*f9b0*/  BSYNC.RECONVERGENT B0 ;  /* 0x0000000000007941 */ /* 0x000fea0003800200 */
.L_x_34294:
[----:B------:R-:W0:Y:S01]  /*f9c0*/  F2I.S64.TRUNC R46, R46 ;  /* 0x0000002e002e7311 */ /* 0x000e22000020d900 */
[----:B------:R-:W-:Y:S05]  /*f9d0*/  BRA `(.L_x_34269) ;  /* 0x0000000000587947 */ /* 0x000fea0003800000 */
.L_x_34268:
        /* <DEDUP_REMOVED lines=16> */
.L_x_34296:
[----:B------:R-:W-:Y:S01]  /*fae0*/  CS2R R46, SRZ ;  /* 0x00000000002e7805 */ /* 0x000fe2000001ff00 */
[----:B------:R-:W-:Y:S06]  /*faf0*/  BRA `(.L_x_34269) ;  /* 0x0000000000107947 */ /* 0x000fec0003800000 */
.L_x_34293:
[----:B------:R0:W5:Y:S01]  /*fb00*/  LDG.E.64 R46, desc[UR36][R2.64] ;  /* 0x00000024022e7981 */ /* 0x000162000c1e1b00 */
[----:B------:R-:W-:Y:S05]  /*fb10*/  BRA `(.L_x_34269) ;  /* 0x0000000000087947 */ /* 0x000fea0003800000 */
.L_x_34292:
[----:B------:R0:W5:Y:S01]  /*fb20*/  LDG.E R46, desc[UR36][R2.64] ;  /* 0x00000024022e7981 */ /* 0x000162000c1e1900 */
[----:B------:R-:W-:-:S07]  /*fb30*/  IMAD.MOV.U32 R47, RZ, RZ, RZ ;  /* 0x000000ffff2f7224 */ /* 0x000fce00078e00ff */
.L_x_34269:
        /* <DEDUP_REMOVED lines=19> */
.L_x_34300:
[----:B------:R0:W5:Y:S01]  /*fc70*/  LDG.E.U8 R48, desc[UR36][R2.64] ;  /* 0x0000002402307981 */ /* 0x000162000c1e1100 */
[----:B------:R-:W-:Y:S01]  /*fc80*/  IMAD.MOV.U32 R49, RZ, RZ, RZ ;  /* 0x000000ffff317224 */ /* 0x000fe200078e00ff */
[----:B------:R-:W-:Y:S06]  /*fc90*/  BRA `(.L_x_34302) ;  /* 0x0000000c00407947 */ /* 0x000fec0003800000 */
.L_x_34299:
        /* <DEDUP_REMOVED lines=8> */
.L_x_34304:
[----:B------:R-:W2:Y:S02]  /*fd20*/  LDG.E R48, desc[UR36][R2.64] ;  /* 0x0000002402307981 */ /* 0x000ea4000c1e1900 */
[----:B--2---:R-:W-:Y:S01]  /*fd30*/  SHF.R.S32.HI R49, RZ, 0x1f, R48 ;  /* 0x0000001fff317819 */ /* 0x004fe20000011430 */
[----:B------:R-:W-:Y:S06]  /*fd40*/  BRA `(.L_x_34302) ;  /* 0x0000000c00147947 */ /* 0x000fec0003800000 */
.L_x_34303:
[----:B------:R-:W2:Y:S02]  /*fd50*/  LDG.E.S16 R48, desc[UR36][R2.64] ;  /* 0x0000002402307981 */ /* 0x000ea4000c1e1700 */
[----:B--2---:R-:W-:Y:S01]  /*fd60*/  SHF.R.S32.HI R49, RZ, 0x1f, R48 ;  /* 0x0000001fff317819 */ /* 0x004fe20000011430 */
[----:B------:R-:W-:Y:S06]  /*fd70*/  BRA `(.L_x_34302) ;  /* 0x0000000c00087947 */ /* 0x000fec0003800000 */
.L_x_34298:
        /* <DEDUP_REMOVED lines=9> */
.L_x_34306:
[----:B------:R-:W2:Y:S02]  /*fe10*/  LDG.E.U16 R2, desc[UR36][R2.64] ;  /* 0x0000002402027981 */ /* 0x000ea4000c1e1500 */
[----:B--2---:R-:W-:-:S06]  /*fe20*/  HADD2.F32 R48, -RZ, R2.H0_H0 ;  /* 0x20000002ff307230 */ /* 0x004fcc0000004100 */
[----:B------:R-:W0:Y:S01]  /*fe30*/  F2I.S64.TRUNC R48, R48 ;  /* 0x0000003000307311 */ /* 0x000e22000020d900 */
[----:B------:R-:W-:Y:S05]  /*fe40*/  BRA `(.L_x_34302) ;  /* 0x0000000800d47947 */ /* 0x000fea0003800000 */
.L_x_34305:
        /* <DEDUP_REMOVED lines=9> */
.L_x_34308:
[----:B------:R-:W2:Y:S02]  /*fee0*/  LDG.E.U16 R2, desc[UR36][R2.64] ;  /* 0x0000002402027981 */ /* 0x000ea4000c1e1500 */
[----:B--2---:R-:W-:-:S06]  /*fef0*/  HADD2.F32 R48, -RZ, R2.H0_H0 ;  /* 0x20000002ff307230 */ /* 0x004fcc0000004100 */
[----:B------:R-:W0:Y:S01]  /*ff00*/  F2I.S64.TRUNC R48, R48 ;  /* 0x0000003000307311 */ /* 0x000e22000020d900 */
[----:B------:R-:W-:Y:S05]  /*ff10*/  BRA `(.L_x_34302) ;  /* 0x0000000800a07947 */ /* 0x000fea0003800000 */
.L_x_34307:
[----:B------:R-:W2:Y:S02]  /*ff20*/  LDG.E.64 R2, desc[UR36][R2.64] ;  /* 0x0000002402027981 */ /* 0x000ea4000c1e1b00 */
[----:B--2---:R0:W1:Y:S01]  /*ff30*/  F2I.S64.F64.TRUNC R48, R2 ;  /* 0x0000000200307311 */ /* 0x004062000030d900 */
[----:B------:R-:W-:Y:S05]  /*ff40*/  BRA `(.L_x_34302) ;  /* 0x0000000800947947 */ /* 0x000fea0003800000 */
.L_x_34297:
        /* <DEDUP_REMOVED lines=13> */
.L_x_34311:
[----:B------:R-:W2:Y:S02]  /*10020*/  LDG.E.64 R2, desc[UR36][R2.64] ;  /* 0x0000002402027981 */ /* 0x000ea4000c1e1b00 */
[----:B--2---:R0:W1:Y:S01]  /*10030*/  F2I.S64.F64.TRUNC R48, R2 ;  /* 0x0000000200307311 */ /* 0x004062000030d900 */
[----:B------:R-:W-:Y:S05]  /*10040*/  BRA `(.L_x_34302) ;  /* 0x0000000800547947 */ /* 0x000fea0003800000 */
.L_x_34310:
        /* <DEDUP_REMOVED lines=26> */
.L_x_34313:
        /* <DEDUP_REMOVED lines=13> */
.L_x_34312:
[----:B------:R-:W2:Y:S02]  /*102c0*/  LDG.E.U16 R48, desc[UR36][R2.64] ;  /* 0x0000002402307981 */ /* 0x000ea4000c1e1500 */
[----:B--2---:R-:W-:-:S06]  /*102d0*/  IMAD.U32 R48, R48, 0x10000, RZ ;  /* 0x0001000030307824 */ /* 0x004fcc00078e00ff */
[----:B------:R-:W0:Y:S01]  /*102e0*/  F2I.S64.TRUNC R48, R48 ;  /* 0x0000003000307311 */ /* 0x000e22000020d900 */
[----:B------:R-:W-:Y:S05]  /*102f0*/  BRA `(.L_x_34302) ;  /* 0x0000000400a87947 */ /* 0x000fea0003800000 */
.L_x_34309:
        /* <DEDUP_REMOVED lines=11> */
.L_x_34316:
        /* <DEDUP_REMOVED lines=21> */
.L_x_34320:
[----:B------:R-:W-:Y:S05]  /*10500*/  BSYNC.RECONVERGENT B1 ;  /* 0x0000000000017941 */ /* 0x000fea0003800200 */
.L_x_34319:
[----:B------:R-:W-:Y:S01]  /*10510*/  IMAD.SHL.U32 R0, R0, 0x100000, RZ ;  /* 0x0010000000007824 */ /* 0x000fe200078e00ff */
[----:B------:R-:W-:-:S04]  /*10520*/  LEA R2, R2, 0x3b800000, 0x17 ;  /* 0x3b80000002027811 */ /* 0x000fc800078eb8ff */
[----:B------:R-:W-:-:S07]  /*10530*/  LOP3.LUT R48, R2, R0, R7, 0xfe, !PT ;  /* 0x0000000002307212 */ /* 0x000fce00078efe07 */
.L_x_34318:
[----:B------:R-:W-:Y:S05]  /*10540*/  BSYNC.RECONVERGENT B0 ;  /* 0x0000000000007941 */ /* 0x000fea0003800200 */
.L_x_34317:
[----:B------:R-:W1:Y:S01]  /*10550*/  F2I.S64.TRUNC R48, R48 ;  /* 0x0000003000307311 */ /* 0x000e62000020d900 */
[----:B------:R-:W-:Y:S05]  /*10560*/  BRA `(.L_x_34302) ;  /* 0x00000004000c7947 */ /* 0x000fea0003800000 */
.L_x_34315:
        /* <DEDUP_REMOVED lines=21> */
.L_x_34324:
[----:B------:R-:W-:Y:S05]  /*106c0*/  BSYNC.RECONVERGENT B1 ;  /* 0x0000000000017941 */ /* 0x000fea0003800200 */
.L_x_34323:
[----:B------:R-:W-:Y:S01]  /*106d0*/  IMAD.SHL.U32 R0, R0, 0x200000, RZ ;  /* 0x0020000000007824 */ /* 0x000fe200078e00ff */
[----:B------:R-:W-:-:S04]  /*106e0*/  LEA R2, R2, 0x37800000, 0x17 ;  /* 0x3780000002027811 */ /* 0x000fc800078eb8ff */
[----:B------:R-:W-:-:S07]  /*106f0*/  LOP3.LUT R48, R2, R0, R7, 0xfe, !PT ;  /* 0x0000000002307212 */ /* 0x000fce00078efe07 */
.L_x_34322:
[----:B------:R-:W-:Y:S05]  /*10700*/  BSYNC.RECONVERGENT B0 ;  /* 0x0000000000007941 */ /* 0x000fea0003800200 */
.L_x_34321:
[----:B------:R-:W0:Y:S01]  /*10710*/  F2I.S64.TRUNC R48, R48 ;  /* 0x0000003000307311 */ /* 0x000e22000020d900 */
[----:B------:R-:W-:Y:S05]  /*10720*/  BRA `(.L_x_34302) ;  /* 0x00000000009c7947 */ /* 0x000fea0003800000 */
.L_x_34314:
        /* <DEDUP_REMOVED lines=14> */
.L_x_34328:
[----:B------:R-:W-:Y:S05]  /*10810*/  BSYNC.RECONVERGENT B0 ;  /* 0x0000000000007941 */ /* 0x000fea0003800200 */
.L_x_34327:
[----:B------:R-:W0:Y:S01]  /*10820*/  F2I.S64.TRUNC R48, R48 ;  /* 0x0000003000307311 */ /* 0x000e22000020d900 */
[----:B------:R-:W-:Y:S05]  /*10830*/  BRA `(.L_x_34302) ;  /* 0x0000000000587947 */ /* 0x000fea0003800000 */
.L_x_34301:
        /* <DEDUP_REMOVED lines=16> */
.L_x_34329:
[----:B------:R-:W-:Y:S01]  /*10940*/  CS2R R48, SRZ ;  /* 0x0000000000307805 */ /* 0x000fe2000001ff00 */
[----:B------:R-:W-:Y:S06]  /*10950*/  BRA `(.L_x_34302) ;  /* 0x0000000000107947 */ /* 0x000fec0003800000 */
.L_x_34326:
[----:B------:R0:W5:Y:S01]  /*10960*/  LDG.E.64 R48, desc[UR36][R2.64] ;  /* 0x0000002402307981 */ /* 0x000162000c1e1b00 */
[----:B------:R-:W-:Y:S05]  /*10970*/  BRA `(.L_x_34302) ;  /* 0x0000000000087947 */ /* 0x000fea0003800000 */
.L_x_34325:
[----:B------:R0:W5:Y:S01]  /*10980*/  LDG.E R48, desc[UR36][R2.64] ;  /* 0x0000002402307981 */ /* 0x000162000c1e1900 */
[----:B------:R-:W-:-:S07]  /*10990*/  IMAD.MOV.U32 R49, RZ, RZ, RZ ;  /* 0x000000ffff317224 */ /* 0x000fce00078e00ff */
.L_x_34302:
        /* <DEDUP_REMOVED lines=19> */
.L_x_34333:
[----:B------:R0:W5:Y:S01]  /*10ad0*/  LDG.E.U8 R50, desc[UR36][R2.64] ;  /* 0x0000002402327981 */ /* 0x000162000c1e1100 */
[----:B------:R-:W-:Y:S01]  /*10ae0*/  IMAD.MOV.U32 R51, RZ, RZ, RZ ;  /* 0x000000ffff337224 */ /* 0x000fe200078e00ff */
[----:B------:R-:W-:Y:S06]  /*10af0*/  BRA `(.L_x_34335) ;  /* 0x0000000c00407947 */ /* 0x000fec0003800000 */
.L_x_34332:
        /* <DEDUP_REMOVED lines=8> */
.L_x_34337:
[----:B------:R-:W2:Y:S02]  /*10b80*/  LDG.E R50, desc[UR36][R2.64] ;  /* 0x0000002402327981 */ /* 0x000ea4000c1e1900 */
[----:B--2---:R-:W-:Y:S01]  /*10b90*/  SHF.R.S32.HI R51, RZ, 0x1f, R50 ;  /* 0x0000001fff337819 */ /* 0x004fe20000011432 */
[----:B------:R-:W-:Y:S06]  /*10ba0*/  BRA `(.L_x_34335) ;  /* 0x0000000c00147947 */ /* 0x000fec0003800000 */
.L_x_34336:
[----:B------:R-:W2:Y:S02]  /*10bb0*/  LDG.E.S16 R50, desc[UR36][R2.64] ;  /* 0x0000002402327981 */ /* 0x000ea4000c1e1700 */
[----:B--2---:R-:W-:Y:S01]  /*10bc0*/  SHF.R.S32.HI R51, RZ, 0x1f, R50 ;  /* 0x0000001fff337819 */ /* 0x004fe20000011432 */
[----:B------:R-:W-:Y:S06]  /*10bd0*/  BRA `(.L_x_34335) ;  /* 0x0000000c00087947 */ /* 0x000fec0003800000 */
.L_x_34331:
        /* <DEDUP_REMOVED lines=9> */
.L_x_34339:
[----:B------:R-:W2:Y:S02]  /*10c70*/  LDG.E.U16 R2, desc[UR36][R2.64] ;  /* 0x0000002402027981 */ /* 0x000ea4000c1e1500 */
[----:B--2---:R-:W-:-:S06]  /*10c80*/  HADD2.F32 R50, -RZ, R2.H0_H0 ;  /* 0x20000002ff327230 */ /* 0x004fcc0000004100 */
[----:B------:R-:W0:Y:S01]  /*10c90*/  F2I.S64.TRUNC R50, R50 ;  /* 0x0000003200327311 */ /* 0x000e22000020d900 */
[----:B------:R-:W-:Y:S05]  /*10ca0*/  BRA `(.L_x_34335) ;  /* 0x0000000800d47947 */ /* 0x000fea0003800000 */
.L_x_34338:
        /* <DEDUP_REMOVED lines=9> */
.L_x_34341:
[----:B------:R-:W2:Y:S02]  /*10d40*/  LDG.E.U16 R2, desc[UR36][R2.64] ;  /* 0x0000002402027981 */ /* 0x000ea4000c1e1500 */
[----:B--2---:R-:W-:-:S06]  /*10d50*/  HADD2.F32 R50, -RZ, R2.H0_H0 ;  /* 0x20000002ff327230 */ /* 0x004fcc0000004100 */
[----:B------:R-:W0:Y:S01]  /*10d60*/  F2I.S64.TRUNC R50, R50 ;  /* 0x0000003200327311 */ /* 0x000e22000020d900 */
[----:B------:R-:W-:Y:S05]  /*10d70*/  BRA `(.L_x_34335) ;  /* 0x0000000800a07947 */ /* 0x000fea0003800000 */
.L_x_34340:
[----:B------:R-:W2:Y:S02]  /*10d80*/  LDG.E.64 R2, desc[UR36][R2.64] ;  /* 0x0000002402027981 */ /* 0x000ea4000c1e1b00 */
[----:B--2---:R0:W2:Y:S01]  /*10d90*/  F2I.S64.F64.TRUNC R50, R2 ;  /* 0x0000000200327311 */ /* 0x0040a2000030d900 */
[----:B------:R-:W-:Y:S05]  /*10da0*/  BRA `(.L_x_34335) ;  /* 0x0000000800947947 */ /* 0x000fea0003800000 */
.L_x_34330:
        /* <DEDUP_REMOVED lines=13> */
.L_x_34344:
[----:B------:R-:W2:Y:S02]  /*10e80*/  LDG.E.64 R2, desc[UR36][R2.64] ;  /* 0x0000002402027981 */ /* 0x000ea4000c1e1b00 */
[----:B--2---:R0:W2:Y:S01]  /*10e90*/  F2I.S64.F64.TRUNC R50, R2 ;  /* 0x0000000200327311 */ /* 0x0040a2000030d900 */
[----:B------:R-:W-:Y:S05]  /*10ea0*/  BRA `(.L_x_34335) ;  /* 0x0000000800547947 */ /* 0x000fea0003800000 */
.L_x_34343:
        /* <DEDUP_REMOVED lines=26> */
.L_x_34346:
        /* <DEDUP_REMOVED lines=13> */
.L_x_34345:
[----:B------:R-:W2:Y:S02]  /*11120*/  LDG.E.U16 R50, desc[UR36][R2.64] ;  /* 0x0000002402327981 */ /* 0x000ea4000c1e1500 */
[----:B--2---:R-:W-:-:S06]  /*11130*/  IMAD.U32 R50, R50, 0x10000, RZ ;  /* 0x0001000032327824 */ /* 0x004fcc00078e00ff */
[----:B------:R-:W0:Y:S01]  /*11140*/  F2I.S64.TRUNC R50, R50 ;  /* 0x0000003200327311 */ /* 0x000e22000020d900 */
[----:B------:R-:W-:Y:S05]  /*11150*/  BRA `(.L_x_34335) ;  /* 0x0000000400a87947 */ /* 0x000fea0003800000 */
.L_x_34342:
        /* <DEDUP_REMOVED lines=11> */
.L_x_34349:
        /* <DEDUP_REMOVED lines=21> */
.L_x_34353:
[----:B------:R-:W-:Y:S05]  /*11360*/  BSYNC.RECONVERGENT B1 ;  /* 0x0000000000017941 */ /* 0x000fea0003800200 */
.L_x_34352:
[----:B------:R-:W-:Y:S01]  /*11370*/  IMAD.SHL.U32 R0, R0, 0x100000, RZ ;  /* 0x0010000000007824 */ /* 0x000fe200078e00ff */
[----:B------:R-:W-:-:S04]  /*11380*/  LEA R2, R2, 0x3b800000, 0x17 ;  /* 0x3b80000002027811 */ /* 0x000fc800078eb8ff */
[----:B------:R-:W-:-:S07]  /*11390*/  LOP3.LUT R50, R2, R0, R7, 0xfe, !PT ;  /* 0x0000000002327212 */ /* 0x000fce00078efe07 */
.L_x_34351:
[----:B------:R-:W-:Y:S05]  /*113a0*/  BSYNC.RECONVERGENT B0 ;  /* 0x0000000000007941 */ /* 0x000fea0003800200 */
.L_x_34350:
[----:B------:R-:W0:Y:S01]  /*113b0*/  F2I.S64.TRUNC R50, R50 ;  /* 0x0000003200327311 */ /* 0x000e22000020d900 */
[----:B------:R-:W-:Y:S05]  /*113c0*/  BRA `(.L_x_34335) ;  /* 0x00000004000c7947 */ /* 0x000fea0003800000 */
.L_x_34348:
        /* <DEDUP_REMOVED lines=21> */
.L_x_34357:
[----:B------:R-:W-:Y:S05]  /*11520*/  BSYNC.RECONVERGENT B1 ;  /* 0x0000000000017941 */ /* 0x000fea0003800200 */
.L_x_34356:
[----:B------:R-:W-:Y:S01]  /*11530*/  IMAD.SHL.U32 R0, R0, 0x200000, RZ ;  /* 0x0020000000007824 */ /* 0x000fe200078e00ff */
[----:B------:R-:W-:-:S04]  /*11540*/  LEA R2, R2, 0x37800000, 0x17 ;  /* 0x3780000002027811 */ /* 0x000fc800078eb8ff */
[----:B------:R-:W-:-:S07]  /*11550*/  LOP3.LUT R50, R2, R0, R7, 0xfe, !PT ;  /* 0x0000000002327212 */ /* 0x000fce00078efe07 */
.L_x_34355:
[----:B------:R-:W-:Y:S05]  /*11560*/  BSYNC.RECONVERGENT B0 ;  /* 0x0000000000007941 */ /* 0x000fea0003800200 */
.L_x_34354:
[----:B------:R-:W0:Y:S01]  /*11570*/  F2I.S64.TRUNC R50, R50 ;  /* 0x0000003200327311 */ /* 0x000e22000020d900 */
[----:B------:R-:W-:Y:S05]  /*11580*/  BRA `(.L_x_34335) ;  /* 0x00000000009c7947 */ /* 0x000fea0003800000 */
.L_x_34347:
        /* <DEDUP_REMOVED lines=14> */
.L_x_34361:
[----:B------:R-:W-:Y:S05]  /*11670*/  BSYNC.RECONVERGENT B0 ;  /* 0x0000000000007941 */ /* 0x000fea0003800200 */
.L_x_34360:
[----:B------:R-:W0:Y:S01]  /*11680*/  F2I.S64.TRUNC R50, R50 ;  /* 0x0000003200327311 */ /* 0x000e22000020d900 */
[----:B------:R-:W-:Y:S05]  /*11690*/  BRA `(.L_x_34335) ;  /* 0x0000000000587947 */ /* 0x000fea0003800000 */
.L_x_34334:
        /* <DEDUP_REMOVED lines=16> */
.L_x_34362:
[----:B------:R-:W-:Y:S01]  /*117a0*/  CS2R R50, SRZ ;  /* 0x0000000000327805 */ /* 0x000fe2000001ff00 */
[----:B------:R-:W-:Y:S06]  /*117b0*/  BRA `(.L_x_34335) ;  /* 0x0000000000107947 */ /* 0x000fec0003800000 */
.L_x_34359:
[----:B------:R0:W5:Y:S01]  /*117c0*/  LDG.E.64 R50, desc[UR36][R2.64] ;  /* 0x0000002402327981 */ /* 0x000162000c1e1b00 */
[----:B------:R-:W-:Y:S05]  /*117d0*/  BRA `(.L_x_34335) ;  /* 0x0000000000087947 */ /* 0x000fea0003800000 */
.L_x_34358:
[----:B------:R0:W5:Y:S01]  /*117e0*/  LDG.E R50, desc[UR36][R2.64] ;  /* 0x0000002402327981 */ /* 0x000162000c1e1900 */
[----:B------:R-:W-:-:S07]  /*117f0*/  IMAD.MOV.U32 R51, RZ, RZ, RZ ;  /* 0x000000ffff337224 */ /* 0x000fce00078e00ff */
.L_x_34335:
        /* <DEDUP_REMOVED lines=19> */
.L_x_34366:
[----:B------:R0:W5:Y:S01]  /*11930*/  LDG.E.U8 R58, desc[UR36][R2.64] ;  /* 0x00000024023a7981 */ /* 0x000162000c1e1100 */
[----:B------:R-:W-:Y:S01]  /*11940*/  IMAD.MOV.U32 R59, RZ, RZ, RZ ;  /* 0x000000ffff3b7224 */ /* 0x000fe200078e00ff */
[----:B------:R-:W-:Y:S06]  /*11950*/  BRA `(.L_x_34230) ;  /* 0x0000000c003c7947 */ /* 0x000fec0003800000 */
.L_x_34365:
        /* <DEDUP_REMOVED lines=8> */
.L_x_34369:
[----:B------:R-:W2:Y:S02]  /*119e0*/  LDG.E R58, desc[UR36][R2.64] ;  /* 0x00000024023a7981 */ /* 0x000ea4000c1e1900 */
[----:B--2---:R-:W-:Y:S01]  /*119f0*/  SHF.R.S32.HI R59, RZ, 0x1f, R58 ;  /* 0x0000001fff3b7819 */ /* 0x004fe2000001143a */
[----:B------:R-:W-:Y:S06]  /*11a00*/  BRA `(.L_x_34230) ;  /* 0x0000000c00107947 */ /* 0x000fec0003800000 */
.L_x_34368:
[----:B------:R-:W2:Y:S02]  /*11a10*/  LDG.E.S16 R58, desc[UR36][R2.64] ;  /* 0x00000024023a7981 */ /* 0x000ea4000c1e1700 */
[----:B--2---:R-:W-:Y:S01]  /*11a20*/  SHF.R.S32.HI R59, RZ, 0x1f, R58 ;  /* 0x0000001fff3b7819 */ /* 0x004fe2000001143a */
[----:B------:R-:W-:Y:S06]  /*11a30*/  BRA `(.L_x_34230) ;  /* 0x0000000c00047947 */ /* 0x000fec0003800000 */
.L_x_34364:
        /* <DEDUP_REMOVED lines=9> */
.L_x_34371:
[----:B------:R-:W2:Y:S02]  /*11ad0*/  LDG.E.U16 R2, desc[UR36][R2.64] ;  /* 0x0000002402027981 */ /* 0x000ea4000c1e1500 */
[----:B--2---:R-:W-:-:S06]  /*11ae0*/  HADD2.F32 R58, -RZ, R2.H0_H0 ;  /* 0x20000002ff3a7230 */ /* 0x004fcc0000004100 */
[----:B------:R-:W0:Y:S01]  /*11af0*/  F2I.S64.TRUNC R58, R58 ;  /* 0x0000003a003a7311 */ /* 0x000e22000020d900 */
[----:B------:R-:W-:Y:S05]  /*11b00*/  BRA `(.L_x_34230) ;  /* 0x0000000800d07947 */ /* 0x000fea0003800000 */
.L_x_34370:
        /* <DEDUP_REMOVED lines=9> */
.L_x_34373:
[----:B------:R-:W2:Y:S02]  /*11ba0*/  LDG.E.U16 R2, desc[UR36][R2.64] ;  /* 0x0000002402027981 */ /* 0x000ea4000c1e1500 */
[----:B--2---:R-:W-:-:S06]  /*11bb0*/  HADD2.F32 R58, -RZ, R2.H0_H0 ;  /* 0x20000002ff3a7230 */ /* 0x004fcc0000004100 */
[----:B------:R-:W0:Y:S01]  /*11bc0*/  F2I.S64.TRUNC R58, R58 ;  /* 0x0000003a003a7311 */ /* 0x000e22000020d900 */
[----:B------:R-:W-:Y:S05]  /*11bd0*/  BRA `(.L_x_34230) ;  /* 0x00000008009c7947 */ /* 0x000fea0003800000 */
.L_x_34372:
[----:B------:R-:W2:Y:S02]  /*11be0*/  LDG.E.64 R2, desc[UR36][R2.64] ;  /* 0x0000002402027981 */ /* 0x000ea4000c1e1b00 */
[----:B--2---:R0:W1:Y:S01]  /*11bf0*/  F2I.S64.F64.TRUNC R58, R2 ;  /* 0x00000002003a7311 */ /* 0x004062000030d900 */
[----:B------:R-:W-:Y:S05]  /*11c00*/  BRA `(.L_x_34230) ;  /* 0x0000000800907947 */ /* 0x000fea0003800000 */
.L_x_34363:
        /* <DEDUP_REMOVED lines=13> */
.L_x_34376:
[----:B------:R-:W2:Y:S02]  /*11ce0*/  LDG.E.64 R2, desc[UR36][R2.64] ;  /* 0x0000002402027981 */ /* 0x000ea4000c1e1b00 */
[----:B--2---:R0:W1:Y:S01]  /*11cf0*/  F2I.S64.F64.TRUNC R58, R2 ;  /* 0x00000002003a7311 */ /* 0x004062000030d900 */
[----:B------:R-:W-:Y:S05]  /*11d00*/  BRA `(.L_x_34230) ;  /* 0x0000000800507947 */ /* 0x000fea0003800000 */
.L_x_34375:
        /* <DEDUP_REMOVED lines=26> */
.L_x_34378:
        /* <DEDUP_REMOVED lines=13> */
.L_x_34377:
[----:B------:R-:W2:Y:S02]  /*11f80*/  LDG.E.U16 R58, desc[UR36][R2.64] ;  /* 0x00000024023a7981 */ /* 0x000ea4000c1e1500 */
[----:B--2---:R-:W-:-:S06]  /*11f90*/  IMAD.U32 R58, R58, 0x10000, RZ ;  /* 0x000100003a3a7824 */ /* 0x004fcc00078e00ff */
[----:B------:R-:W0:Y:S01]  /*11fa0*/  F2I.S64.TRUNC R58, R58 ;  /* 0x0000003a003a7311 */ /* 0x000e22000020d900 */
[----:B------:R-:W-:Y:S05]  /*11fb0*/  BRA `(.L_x_34230) ;  /* 0x0000000400a47947 */ /* 0x000fea0003800000 */
.L_x_34374:
        /* <DEDUP_REMOVED lines=11> */
.L_x_34381:
        /* <DEDUP_REMOVED lines=21> */
.L_x_34385:
[----:B------:R-:W-:Y:S05]  /*121c0*/  BSYNC.RECONVERGENT B1 ;  /* 0x0000000000017941 */ /* 0x000fea0003800200 */
.L_x_34384:
[----:B------:R-:W-:Y:S01]  /*121d0*/  IMAD.SHL.U32 R0, R0, 0x100000, RZ ;  /* 0x0010000000007824 */ /* 0x000fe200078e00ff */
[----:B------:R-:W-:-:S04]  /*121e0*/  LEA R2, R2, 0x3b800000, 0x17 ;  /* 0x3b80000002027811 */ /* 0x000fc800078eb8ff */
[----:B------:R-:W-:-:S07]  /*121f0*/  LOP3.LUT R58, R2, R0, R7, 0xfe, !PT ;  /* 0x00000000023a7212 */ /* 0x000fce00078efe07 */
.L_x_34383:
[----:B------:R-:W-:Y:S05]  /*12200*/  BSYNC.RECONVERGENT B0 ;  /* 0x0000000000007941 */ /* 0x000fea0003800200 */
.L_x_34382:
[----:B------:R-:W0:Y:S01]  /*12210*/  F2I.S64.TRUNC R58, R58 ;  /* 0x0000003a003a7311 */ /* 0x000e22000020d900 */
[----:B------:R-:W-:Y:S05]  /*12220*/  BRA `(.L_x_34230) ;  /* 0x0000000400087947 */ /* 0x000fea0003800000 */
.L_x_34380:
        /* <DEDUP_REMOVED lines=21> */
.L_x_34389:
[----:B------:R-:W-:Y:S05]  /*12380*/  BSYNC.RECONVERGENT B1 ;  /* 0x0000000000017941 */ /* 0x000fea0003800200 */
.L_x_34388:
[----:B------:R-:W-:Y:S01]  /*12390*/  IMAD.SHL.U32 R0, R0, 0x200000, RZ ;  /* 0x0020000000007824 */ /* 0x000fe200078e00ff */
[----:B------:R-:W-:-:S04]  /*123a0*/  LEA R2, R2, 0x37800000, 0x17 ;  /* 0x3780000002027811 */ /* 0x000fc800078eb8ff */
[----:B------:R-:W-:-:S07]  /*123b0*/  LOP3.LUT R58, R2, R0, R7, 0xfe, !PT ;  /* 0x00000000023a7212 */ /* 0x000fce00078efe07 */
.L_x_34387:
[----:B------:R-:W-:Y:S05]  /*123c0*/  BSYNC.RECONVERGENT B0 ;  /* 0x0000000000007941 */ /* 0x000fea0003800200 */
.L_x_34386:
[----:B------:R-:W0:Y:S01]  /*123d0*/  F2I.S64.TRUNC R58, R58 ;  /* 0x0000003a003a7311 */ /* 0x000e22000020d900 */
[----:B------:R-:W-:Y:S05]  /*123e0*/  BRA `(.L_x_34230) ;  /* 0x0000000000987947 */ /* 0x000fea0003800000 */
.L_x_34379:
        /* <DEDUP_REMOVED lines=14> */
.L_x_34393:
[----:B------:R-:W-:Y:S05]  /*124d0*/  BSYNC.RECONVERGENT B0 ;  /* 0x0000000000007941 */ /* 0x000fea0003800200 */
.L_x_34392:
[----:B------:R-:W0:Y:S01]  /*124e0*/  F2I.S64.TRUNC R58, R58 ;  /* 0x0000003a003a7311 */ /* 0x000e22000020d900 */
[----:B------:R-:W-:Y:S05]  /*124f0*/  BRA `(.L_x_34230) ;  /* 0x0000000000547947 */ /* 0x000fea0003800000 */
.L_x_34367:
        /* <DEDUP_REMOVED lines=16> */
.L_x_34394:
[----:B------:R-:W-:Y:S05]  /*12600*/  BRA `(.L_x_34230) ;  /* 0x0000000000107947 */ /* 0x000fea0003800000 */
.L_x_34391:
[----:B------:R0:W5:Y:S01]  /*12610*/  LDG.E.64 R58, desc[UR36][R2.64] ;  /* 0x00000024023a7981 */ /* 0x000162000c1e1b00 */
[----:B------:R-:W-:Y:S05]  /*12620*/  BRA `(.L_x_34230) ;  /* 0x0000000000087947 */ /* 0x000fea0003800000 */
.L_x_34390:
[----:B------:R0:W5:Y:S01]  /*12630*/  LDG.E R58, desc[UR36][R2.64] ;  /* 0x00000024023a7981 */ /* 0x000162000c1e1900 */
[----:B------:R-:W-:-:S07]  /*12640*/  IMAD.MOV.U32 R59, RZ, RZ, RZ ;  /* 0x000000ffff3b7224 */ /* 0x000fce00078e00ff */
.L_x_34230:
[----:B------:R-:W-:Y:S05]  /*12650*/  BSYNC.RECONVERGENT B6 ;  /* 0x0000000000067941 */ /* 0x000fea0003800200 */
.L_x_34229:
        /* <DEDUP_REMOVED lines=33> */
.L_x_34398:
[----:B------:R-:W-:Y:S05]  /*12870*/  BSYNC.RECONVERGENT B7 ;  /* 0x0000000000077941 */ /* 0x000fea0003800200 */
.L_x_34397:
        /* <DEDUP_REMOVED lines=20> */
.L_x_34400:
[----:B------:R-:W-:Y:S05]  /*129c0*/  BSYNC.RECONVERGENT B7 ;  /* 0x0000000000077941 */ /* 0x000fea0003800200 */
.L_x_34399:
        /* <DEDUP_REMOVED lines=24> */
.L_x_34402:
[----:B------:R-:W-:Y:S05]  /*12b50*/  BSYNC.RECONVERGENT B7 ;  /* 0x0000000000077941 */ /* 0x000fea0003800200 */
.L_x_34401:
        /* <DEDUP_REMOVED lines=15> */
.L_x_34408:
        /* <DEDUP_REMOVED lines=25> */
.L_x_34406:
[----:B------:R-:W-:Y:S01]  /*12de0*/  IMAD.MOV.U32 R3, RZ, RZ, R16 ;  /* 0x000000ffff037224 */ /* 0x000fe200078e0010 */
[----:B------:R-:W-:Y:S01]  /*12df0*/  MOV R0, 0x12e20 ;  /* 0x00012e2000007802 */ /* 0x000fe20000000f00 */
[----:B------:R-:W-:-:S07]  /*12e00*/  IMAD.MOV.U32 R2, RZ, RZ, R17 ;  /* 0x000000ffff027224 */ /* 0x000fce00078e0011 */
[----:B------:R-:W-:Y:S05]  /*12e10*/  CALL.REL.NOINC `($__internal_76_$__cuda_sm20_div_s64) ;  /* 0x0000004400e47944 */ /* 0x000fea0003c00000 */
.L_x_34407:
[----:B------:R-:W-:Y:S05]  /*12e20*/  BSYNC.RECONVERGENT B1 ;  /* 0x0000000000017941 */ /* 0x000fea0003800200 */
.L_x_34405:
        /* <DEDUP_REMOVED lines=22> */
.L_x_34404:
[----:B------:R-:W-:Y:S05]  /*12f90*/  BSYNC.RECONVERGENT B0 ;  /* 0x0000000000007941 */ /* 0x000fea0003800200 */
.L_x_34403:
        /* <DEDUP_REMOVED lines=13> */
.L_x_34411:
        /* <DEDUP_REMOVED lines=22> */
.L_x_34410:
[----:B------:R-:W-:Y:S05]  /*131d0*/  BSYNC.RECONVERGENT B7 ;  /* 0x0000000000077941 */ /* 0x000fea0003800200 */
.L_x_34409:
[----:B------:R-:W-:-:S05]  /*131e0*/  IADD3 R16, P0, PT, R16, 0x8, RZ ;  /* 0x0000000810107810 */ /* 0x000fca0007f1e0ff */
[----:B------:R-:W-:Y:S01]  /*131f0*/  IMAD.X R17, RZ, RZ, R17, P0 ;  /* 0x000000ffff117224 */ /* 0x000fe200000e0611 */
[----:B------:R-:W-:-:S04]  /*13200*/  ISETP.GE.U32.AND P0, PT, R16, R25, PT ;  /* 0x000000191000720c */ /* 0x000fc80003f06070 */
[----:B------:R-:W-:-:S13]  /*13210*/  ISETP.GE.U32.AND.EX P0, PT, R17, R24, PT, P0 ;  /* 0x000000181100720c */ /* 0x000fda0003f06100 */
[----:B------:R-:W-:Y:S05]  /*13220*/  @!P0 BRA `(.L_x_34411) ;  /* 0xfffffffc00908947 */ /* 0x000fea000383ffff */
.L_x_34396:
[----:B------:R-:W-:Y:S05]  /*13230*/  BSYNC.RECONVERGENT B6 ;  /* 0x0000000000067941 */ /* 0x000fea0003800200 */
.L_x_34395:
        /* <DEDUP_REMOVED lines=27> */
.L_x_34415:
[----:B------:R-:W-:Y:S05]  /*133f0*/  BSYNC.RECONVERGENT B7 ;  /* 0x0000000000077941 */ /* 0x000fea0003800200 */
.L_x_34414:
        /* <DEDUP_REMOVED lines=20> */
.L_x_34417:
[----:B------:R-:W-:Y:S05]  /*13540*/  BSYNC.RECONVERGENT B7 ;  /* 0x0000000000077941 */ /* 0x000fea0003800200 */
.L_x_34416:
        /* <DEDUP_REMOVED lines=24> */
.L_x_34419:
[----:B------:R-:W-:Y:S05]  /*136d0*/  BSYNC.RECONVERGENT B7 ;  /* 0x0000000000077941 */ /* 0x000fea0003800200 */
.L_x_34418:
        /* <DEDUP_REMOVED lines=15> */
.L_x_34425:
        /* <DEDUP_REMOVED lines=25> */
.L_x_34423:
[----:B------:R-:W-:Y:S01]  /*13960*/  IMAD.MOV.U32 R3, RZ, RZ, R16 ;  /* 0x000000ffff037224 */ /* 0x000fe200078e0010 */
[----:B------:R-:W-:Y:S01]  /*13970*/  MOV R0, 0x139a0 ;  /* 0x000139a000007802 */ /* 0x000fe20000000f00 */
[----:B------:R-:W-:-:S07]  /*13980*/  IMAD.MOV.U32 R2, RZ, RZ, R17 ;  /* 0x000000ffff027224 */ /* 0x000fce00078e0011 */
[----:B----4-:R-:W-:Y:S05]  /*13990*/  CALL.REL.NOINC `($__internal_76_$__cuda_sm20_div_s64) ;  /* 0x0000003c00047944 */ /* 0x010fea0003c00000 */
.L_x_34424:
[----:B------:R-:W-:Y:S05]  /*139a0*/  BSYNC.RECONVERGENT B1 ;  /* 0x0000000000017941 */ /* 0x000fea0003800200 */
.L_x_34422:
        /* <DEDUP_REMOVED lines=22> */
.L_x_34421:
[----:B------:R-:W-:Y:S05]  /*13b10*/  BSYNC.RECONVERGENT B0 ;  /* 0x0000000000007941 */ /* 0x000fea0003800200 */
.L_x_34420:
        /* <DEDUP_REMOVED lines=13> */
.L_x_34428:
        /* <DEDUP_REMOVED lines=22> */
.L_x_34427:
[----:B------:R-:W-:Y:S05]  /*13d50*/  BSYNC.RECONVERGENT B7 ;  /* 0x0000000000077941 */ /* 0x000fea0003800200 */
.L_x_34426:
[----:B------:R-:W-:-:S05]  /*13d60*/  IADD3 R16, P0, PT, R16, 0x8, RZ ;  /* 0x0000000810107810 */ /* 0x000fca0007f1e0ff */
[----:B------:R-:W-:Y:S01]  /*13d70*/  IMAD.X R17, RZ, RZ, R17, P0 ;  /* 0x000000ffff117224 */ /* 0x000fe200000e0611 */
[----:B------:R-:W-:-:S04]  /*13d80*/  ISETP.GE.U32.AND P0, PT, R16, R18, PT ;  /* 0x000000121000720c */ /* 0x000fc80003f06070 */
[----:B------:R-:W-:-:S13]  /*13d90*/  ISETP.GE.U32.AND.EX P0, PT, R17, R22, PT, P0 ;  /* 0x000000161100720c */ /* 0x000fda0003f06100 */
[----:B------:R-:W-:Y:S05]  /*13da0*/  @!P0 BRA `(.L_x_34428) ;  /* 0xfffffffc00908947 */ /* 0x000fea000383ffff */
.L_x_34413:
[----:B------:R-:W-:Y:S05]  /*13db0*/  BSYNC.RECONVERGENT B6 ;  /* 0x0000000000067941 */ /* 0x000fea0003800200 */
.L_x_34412:
        /* <DEDUP_REMOVED lines=27> */
.L_x_34432:
[----:B------:R-:W-:Y:S05]  /*13f70*/  BSYNC.RECONVERGENT B7 ;  /* 0x0000000000077941 */ /* 0x000fea0003800200 */
.L_x_34431:
        /* <DEDUP_REMOVED lines=20> */
.L_x_34434:
[----:B------:R-:W-:Y:S05]  /*140c0*/  BSYNC.RECONVERGENT B7 ;  /* 0x0000000000077941 */ /* 0x000fea0003800200 */
.L_x_34433:
        /* <DEDUP_REMOVED lines=24> */
.L_x_34436:
[----:B------:R-:W-:Y:S05]  /*14250*/  BSYNC.RECONVERGENT B7 ;  /* 0x0000000000077941 */ /* 0x000fea0003800200 */
.L_x_34435:
        /* <DEDUP_REMOVED lines=15> */
.L_x_34442:
        /* <DEDUP_REMOVED lines=25> */
.L_x_34440:
[----:B------:R-:W-:Y:S01]  /*144e0*/  IMAD.MOV.U32 R3, RZ, RZ, R16 ;  /* 0x000000ffff037224 */ /* 0x000fe200078e0010 */
[----:B------:R-:W-:Y:S01]  /*144f0*/  MOV R0, 0x14520 ;  /* 0x0001452000007802 */ /* 0x000fe20000000f00 */
[----:B------:R-:W-:-:S07]  /*14500*/  IMAD.MOV.U32 R2, RZ, RZ, R17 ;  /* 0x000000ffff027224 */ /* 0x000fce00078e0011 */
[----:B----4-:R-:W-:Y:S05]  /*14510*/  CALL.REL.NOINC `($__internal_76_$__cuda_sm20_div_s64) ;  /* 0x0000003000247944 */ /* 0x010fea0003c00000 */
.L_x_34441:
[----:B------:R-:W-:Y:S05]  /*14520*/  BSYNC.RECONVERGENT B1 ;  /* 0x0000000000017941 */ /* 0x000fea0003800200 */
.L_x_34439:
        /* <DEDUP_REMOVED lines=22> */
.L_x_34438:
[----:B------:R-:W-:Y:S05]  /*14690*/  BSYNC.RECONVERGENT B0 ;  /* 0x0000000000007941 */ /* 0x000fea0003800200 */
.L_x_34437:
        /* <DEDUP_REMOVED lines=13> */
.L_x_34445:
        /* <DEDUP_REMOVED lines=22> */
.L_x_34444:
[----:B------:R-:W-:Y:S05]  /*148d0*/  BSYNC.RECONVERGENT B7 ;  /* 0x0000000000077941 */ /* 0x000fea0003800200 */
.L_x_34443:
[----:B------:R-:W-:-:S05]  /*148e0*/  IADD3 R16, P0, PT, R16, 0x8, RZ ;  /* 0x0000000810107810 */ /* 0x000fca0007f1e0ff */
[----:B------:R-:W-:Y:S01]  /*148f0*/  IMAD.X R17, RZ, RZ, R17, P0 ;  /* 0x000000ffff117224 */ /* 0x000fe200000e0611 */
[----:B------:R-:W-:-:S04]  /*14900*/  ISETP.GE.U32.AND P0, PT, R16, R23, PT ;  /* 0x000000171000720c */ /* 0x000fc80003f06070 */
[----:B------:R-:W-:-:S13]  /*14910*/  ISETP.GE.U32.AND.EX P0, PT, R17, R18, PT, P0 ;  /* 0x000000121100720c */ /* 0x000fda0003f06100 */
[----:B------:R-:W-:Y:S05]  /*14920*/  @!P0 BRA `(.L_x_34445) ;  /* 0xfffffffc00908947 */ /* 0x000fea000383ffff */
.L_x_34430:
[----:B------:R-:W-:Y:S05]  /*14930*/  BSYNC.RECONVERGENT B6 ;  /* 0x0000000000067941 */ /* 0x000fea0003800200 */
.L_x_34429:
        /* <DEDUP_REMOVED lines=27> */
.L_x_34449:
[----:B------:R-:W-:Y:S05]  /*14af0*/  BSYNC.RECONVERGENT B7 ;  /* 0x0000000000077941 */ /* 0x000fea0003800200 */
.L_x_34448:
        /* <DEDUP_REMOVED lines=20> */
.L_x_34451:
[----:B------:R-:W-:Y:S05]  /*14c40*/  BSYNC.RECONVERGENT B7 ;  /* 0x0000000000077941 */ /* 0x000fea0003800200 */
.L_x_34450:
        /* <DEDUP_REMOVED lines=24> */
.L_x_34453:
[----:B------:R-:W-:Y:S05]  /*14dd0*/  BSYNC.RECONVERGENT B7 ;  /* 0x0000000000077941 */ /* 0x000fea0003800200 */
.L_x_34452:
        /* <DEDUP_REMOVED lines=14> */
.L_x_34459:
        /* <DEDUP_REMOVED lines=25> */
.L_x_34457:
[----:B------:R-:W-:Y:S01]  /*15050*/  IMAD.MOV.U32 R3, RZ, RZ, R16 ;  /* 0x000000ffff037224 */ /* 0x000fe200078e0010 */
[----:B------:R-:W-:Y:S01]  /*15060*/  MOV R0, 0x15090 ;  /* 0x0001509000007802 */ /* 0x000fe20000000f00 */
[----:B------:R-:W-:-:S07]  /*15070*/  IMAD.MOV.U32 R2, RZ, RZ, R17 ;  /* 0x000000ffff027224 */ /* 0x000fce00078e0011 */
[----:B----4-:R-:W-:Y:S05]  /*15080*/  CALL.REL.NOINC `($__internal_76_$__cuda_sm20_div_s64) ;  /* 0x0000002400487944 */ /* 0x010fea0003c00000 */
.L_x_34458:
[----:B------:R-:W-:Y:S05]  /*15090*/  BSYNC.RECONVERGENT B1 ;  /* 0x0000000000017941 */ /* 0x000fea0003800200 */
.L_x_34456:
        /* <DEDUP_REMOVED lines=22> */
.L_x_34455:
[----:B------:R-:W-:Y:S05]  /*15200*/  BSYNC.RECONVERGENT B0 ;  /* 0x0000000000007941 */ /* 0x000fea0003800200 */
.L_x_34454:
        /* <DEDUP_REMOVED lines=13> */
.L_x_34462:
        /* <DEDUP_REMOVED lines=22> */
.L_x_34461:
[----:B------:R-:W-:Y:S05]  /*15440*/  BSYNC.RECONVERGENT B7 ;  /* 0x0000000000077941 */ /* 0x000fea0003800200 */
.L_x_34460:
[----:B------:R-:W-:-:S05]  /*15450*/  IADD3 R16, P0, PT, R16, 0x8, RZ ;  /* 0x0000000810107810 */ /* 0x000fca0007f1e0ff */
[----:B------:R-:W-:Y:S01]  /*15460*/  IMAD.X R17, RZ, RZ, R17, P0 ;  /* 0x000000ffff117224 */ /* 0x000fe200000e0611 */
[----:B------:R-:W-:-:S04]  /*15470*/  ISETP.GE.U32.AND P0, PT, R16, R23, PT ;  /* 0x000000171000720c */ /* 0x000fc80003f06070 */
[----:B------:R-:W-:-:S13]  /*15480*/  ISETP.GE.U32.AND.EX P0, PT, R17, R18, PT, P0 ;  /* 0x000000121100720c */ /* 0x000fda0003f06100 */
[----:B------:R-:W-:Y:S05]  /*15490*/  @!P0 BRA `(.L_x_34462) ;  /* 0xfffffffc00908947 */ /* 0x000fea000383ffff */
.L_x_34447:
[----:B------:R-:W-:Y:S05]  /*154a0*/  BSYNC.RECONVERGENT B6 ;  /* 0x0000000000067941 */ /* 0x000fea0003800200 */
.L_x_34446:
        /* <DEDUP_REMOVED lines=29> */
.L_x_34469:
[----:B------:R0:W-:Y:S01]  /*15680*/  STG.E.U8 desc[UR36][R2.64], RZ ;  /* 0x000000ff02007986 */ /* 0x0001e2000c101124 */
[----:B------:R-:W-:Y:S01]  /*15690*/  IMAD.MOV.U32 R57, RZ, RZ, R19 ;  /* 0x000000ffff397224 */ /* 0x000fe200078e0013 */
[----:B------:R-:W-:Y:S06]  /*156a0*/  BRA `(.L_x_34471) ;  /* 0x0000000400e07947 */ /* 0x000fec0003800000 */
.L_x_34468:
        /* <DEDUP_REMOVED lines=9> */
.L_x_34473:
[----:B------:R0:W-:Y:S01]  /*15740*/  STG.E desc[UR36][R2.64], RZ ;  /* 0x000000ff02007986 */ /* 0x0001e2000c101924 */
[----:B------:R-:W-:Y:S01]  /*15750*/  IMAD.MOV.U32 R57, RZ, RZ, R19 ;  /* 0x000000ffff397224 */ /* 0x000fe200078e0013 */
[----:B------:R-:W-:Y:S06]  /*15760*/  BRA `(.L_x_34471) ;  /* 0x0000000400b07947 */ /* 0x000fec0003800000 */
.L_x_34472:
[----:B------:R0:W-:Y:S01]  /*15770*/  STG.E.U16 desc[UR36][R2.64], RZ ;  /* 0x000000ff02007986 */ /* 0x0001e2000c101524 */
[----:B------:R-:W-:Y:S01]  /*15780*/  IMAD.MOV.U32 R57, RZ, RZ, R19 ;  /* 0x000000ffff397224 */ /* 0x000fe200078e0013 */
[----:B------:R-:W-:Y:S06]  /*15790*/  BRA `(.L_x_34471) ;  /* 0x0000000400a47947 */ /* 0x000fec0003800000 */
.L_x_34467:
        /* <DEDUP_REMOVED lines=9> */
.L_x_34475:
[----:B------:R0:W-:Y:S01]  /*15830*/  STG.E.U16 desc[UR36][R2.64], RZ ;  /* 0x000000ff02007986 */ /* 0x0001e2000c101524 */
[----:B------:R-:W-:Y:S01]  /*15840*/  IMAD.MOV.U32 R57, RZ, RZ, R19 ;  /* 0x000000ffff397224 */ /* 0x000fe200078e0013 */
[----:B------:R-:W-:Y:S06]  /*15850*/  BRA `(.L_x_34471) ;  /* 0x0000000400747947 */ /* 0x000fec0003800000 */
.L_x_34474:
        /* <DEDUP_REMOVED lines=9> */
.L_x_34477:
[----:B------:R3:W-:Y:S01]  /*158f0*/  STG.E desc[UR36][R2.64], RZ ;  /* 0x000000ff02007986 */ /* 0x0007e2000c101924 */
[----:B------:R-:W-:Y:S01]  /*15900*/  IMAD.MOV.U32 R57, RZ, RZ, R19 ;  /* 0x000000ffff397224 */ /* 0x000fe200078e0013 */
[----:B------:R-:W-:Y:S06]  /*15910*/  BRA `(.L_x_34471) ;  /* 0x0000000400447947 */ /* 0x000fec0003800000 */
.L_x_34476:
[----:B------:R0:W-:Y:S01]  /*15920*/  STG.E.64 desc[UR36][R2.64], RZ ;  /* 0x000000ff02007986 */ /* 0x0001e2000c101b24 */
[----:B------:R-:W-:Y:S01]  /*15930*/  IMAD.MOV.U32 R57, RZ, RZ, R19 ;  /* 0x000000ffff397224 */ /* 0x000fe200078e0013 */
[----:B------:R-:W-:Y:S06]  /*15940*/  BRA `(.L_x_34471) ;  /* 0x0000000400387947 */ /* 0x000fec0003800000 */
.L_x_34466:
        /* <DEDUP_REMOVED lines=11> */
.L_x_34480:
[----:B------:R0:W-:Y:S01]  /*15a00*/  STG.E.128 desc[UR36][R2.64], RZ ;  /* 0x000000ff02007986 */ /* 0x0001e2000c101d24 */
[----:B------:R-:W-:Y:S01]  /*15a10*/  IMAD.MOV.U32 R57, RZ, RZ, R19 ;  /* 0x000000ffff397224 */ /* 0x000fe200078e0013 */
[----:B------:R-:W-:Y:S06]  /*15a20*/  BRA `(.L_x_34471) ;  /* 0x0000000400007947 */ /* 0x000fec0003800000 */
.L_x_34479:
        /* <DEDUP_REMOVED lines=9> */
.L_x_34482:
[----:B------:R0:W-:Y:S01]  /*15ac0*/  STG.E.U8 desc[UR36][R2.64], RZ ;  /* 0x000000ff02007986 */ /* 0x0001e2000c101124 */
[----:B------:R-:W-:Y:S01]  /*15ad0*/  IMAD.MOV.U32 R57, RZ, RZ, R19 ;  /* 0x000000ffff397224 */ /* 0x000fe200078e0013 */
[----:B------:R-:W-:Y:S06]  /*15ae0*/  BRA `(.L_x_34471) ;  /* 0x0000000000d07947 */ /* 0x000fec0003800000 */
.L_x_34481:
[----:B------:R0:W-:Y:S01]  /*15af0*/  STG.E.U16 desc[UR36][R2.64], RZ ;  /* 0x000000ff02007986 */ /* 0x0001e2000c101524 */
[----:B------:R-:W-:Y:S01]  /*15b00*/  IMAD.MOV.U32 R57, RZ, RZ, R19 ;  /* 0x000000ffff397224 */ /* 0x000fe200078e0013 */
[----:B------:R-:W-:Y:S06]  /*15b10*/  BRA `(.L_x_34471) ;  /* 0x0000000000c47947 */ /* 0x000fec0003800000 */
.L_x_34478:
        /* <DEDUP_REMOVED lines=11> */
.L_x_34485:
[----:B------:R0:W-:Y:S01]  /*15bd0*/  STG.E.U8 desc[UR36][R2.64], RZ ;  /* 0x000000ff02007986 */ /* 0x0001e2000c101124 */
[----:B------:R-:W-:Y:S01]  /*15be0*/  IMAD.MOV.U32 R57, RZ, RZ, R19 ;  /* 0x000000ffff397224 */ /* 0x000fe200078e0013 */
[----:B------:R-:W-:Y:S06]  /*15bf0*/  BRA `(.L_x_34471) ;  /* 0x00000000008c7947 */ /* 0x000fec0003800000 */
.L_x_34484:
[----:B------:R0:W-:Y:S01]  /*15c00*/  STG.E.U8 desc[UR36][R2.64], RZ ;  /* 0x000000ff02007986 */ /* 0x0001e2000c101124 */
[----:B------:R-:W-:Y:S01]  /*15c10*/  IMAD.MOV.U32 R57, RZ, RZ, R19 ;  /* 0x000000ffff397224 */ /* 0x000fe200078e0013 */
[----:B------:R-:W-:Y:S06]  /*15c20*/  BRA `(.L_x_34471) ;  /* 0x0000000000807947 */ /* 0x000fec0003800000 */
.L_x_34483:
[----:B------:R-:W-:-:S13]  /*15c30*/  ISETP.NE.AND P0, PT, R0, 0x1c, PT ;  /* 0x0000001c0000780c */ /* 0x000fda0003f05270 */
[----:B------:R-:W-:Y:S05]  /*15c40*/  @!P0 BRA `(.L_x_34486) ;  /* 0x0000000000708947 */ /* 0x000fea0003800000 */
[----:B------:R-:W-:-:S13]  /*15c50*/  ISETP.NE.AND P0, PT, R0, 0x1d, PT ;  /* 0x0000001d0000780c */ /* 0x000fda0003f05270 */
[----:B------:R-:W-:Y:S05]  /*15c60*/  @!P0 BRA `(.L_x_34487) ;  /* 0x00000000005c8947 */ /* 0x000fea0003800000 */
[----:B------:R-:W-:-:S13]  /*15c70*/  ISETP.NE.AND P0, PT, R0, 0x2c, PT ;  /* 0x0000002c0000780c */ /* 0x000fda0003f05270 */
[----:B------:R-:W-:Y:S05]  /*15c80*/  @!P0 BRA `(.L_x_34488) ;  /* 0x0000000000488947 */ /* 0x000fea0003800000 */
.L_x_34470:
        /* <DEDUP_REMOVED lines=16> */
.L_x_34489:
[----:B------:R-:W-:Y:S01]  /*15d90*/  IMAD.MOV.U32 R57, RZ, RZ, R19 ;  /* 0x000000ffff397224 */ /* 0x000fe200078e0013 */
[----:B------:R-:W-:Y:S06]  /*15da0*/  BRA `(.L_x_34471) ;  /* 0x0000000000207947 */ /* 0x000fec0003800000 */
.L_x_34488:
[----:B------:R0:W-:Y:S01]  /*15db0*/  STG.E.U8 desc[UR36][R2.64], RZ ;  /* 0x000000ff02007986 */ /* 0x0001e2000c101124 */
[----:B------:R-:W-:Y:S01]  /*15dc0*/  IMAD.MOV.U32 R57, RZ, RZ, R19 ;  /* 0x000000ffff397224 */ /* 0x000fe200078e0013 */
[----:B------:R-:W-:Y:S06]  /*15dd0*/  BRA `(.L_x_34471) ;  /* 0x0000000000147947 */ /* 0x000fec0003800000 */
.L_x_34487:
[----:B------:R0:W-:Y:S01]  /*15de0*/  STG.E.64 desc[UR36][R2.64], RZ ;  /* 0x000000ff02007986 */ /* 0x0001e2000c101b24 */
[----:B------:R-:W-:Y:S01]  /*15df0*/  IMAD.MOV.U32 R57, RZ, RZ, R19 ;  /* 0x000000ffff397224 */ /* 0x000fe200078e0013 */
[----:B------:R-:W-:Y:S06]  /*15e00*/  BRA `(.L_x_34471) ;  /* 0x0000000000087947 */ /* 0x000fec0003800000 */
.L_x_34486:
[----:B------:R0:W-:Y:S01]  /*15e10*/  STG.E desc[UR36][R2.64], RZ ;  /* 0x000000ff02007986 */ /* 0x0001e2000c101924 */
[----:B------:R-:W-:-:S07]  /*15e20*/  IMAD.MOV.U32 R57, RZ, RZ, R19 ;  /* 0x000000ffff397224 */ /* 0x000fce00078e0013 */
.L_x_34471:
        /* <DEDUP_REMOVED lines=23> */
.L_x_34494:
[----:B------:R0:W-:Y:S01]  /*15fa0*/  STG.E.U8 desc[UR36][R2.64], RZ ;  /* 0x000000ff02007986 */ /* 0x0001e2000c101124 */
[----:B------:R-:W-:Y:S05]  /*15fb0*/  BRA `(.L_x_34496) ;  /* 0x00000004008c7947 */ /* 0x000fea0003800000 */
.L_x_34493:
        /* <DEDUP_REMOVED lines=8> */
.L_x_34498:
[----:B------:R0:W-:Y:S01]  /*16040*/  STG.E desc[UR36][R2.64], RZ ;  /* 0x000000ff02007986 */ /* 0x0001e2000c101924 */
[----:B------:R-:W-:Y:S05]  /*16050*/  BRA `(.L_x_34496) ;  /* 0x0000000400647947 */ /* 0x000fea0003800000 */
.L_x_34497:
[----:B------:R0:W-:Y:S01]  /*16060*/  STG.E.U16 desc[UR36][R2.64], RZ ;  /* 0x000000ff02007986 */ /* 0x0001e2000c101524 */
[----:B------:R-:W-:Y:S05]  /*16070*/  BRA `(.L_x_34496) ;  /* 0x00000004005c7947 */ /* 0x000fea0003800000 */
.L_x_34492:
        /* <DEDUP_REMOVED lines=8> */
.L_x_34500:
[----:B------:R0:W-:Y:S01]  /*16100*/  STG.E.U16 desc[UR36][R2.64], RZ ;  /* 0x000000ff02007986 */ /* 0x0001e2000c101524 */
[----:B------:R-:W-:Y:S05]  /*16110*/  BRA `(.L_x_34496) ;  /* 0x0000000400347947 */ /* 0x000fea0003800000 */
.L_x_34499:
        /* <DEDUP_REMOVED lines=8> */
.L_x_34502:
[----:B------:R0:W-:Y:S01]  /*161a0*/  STG.E desc[UR36][R2.64], RZ ;  /* 0x000000ff02007986 */ /* 0x0001e2000c101924 */
[----:B------:R-:W-:Y:S05]  /*161b0*/  BRA `(.L_x_34496) ;  /* 0x00000004000c7947 */ /* 0x000fea0003800000 */
.L_x_34501:
[----:B------:R0:W-:Y:S01]  /*161c0*/  STG.E.64 desc[UR36][R2.64], RZ ;  /* 0x000000ff02007986 */ /* 0x0001e2000c101b24 */
[----:B------:R-:W-:Y:S05]  /*161d0*/  BRA `(.L_x_34496) ;  /* 0x0000000400047947 */ /* 0x000fea0003800000 */
.L_x_34491:
        /* <DEDUP_REMOVED lines=10> */
.L_x_34505:
[----:B------:R0:W-:Y:S01]  /*16280*/  STG.E.128 desc[UR36][R2.64], RZ ;  /* 0x000000ff02007986 */ /* 0x0001e2000c101d24 */
[----:B------:R-:W-:Y:S05]  /*16290*/  BRA `(.L_x_34496) ;  /* 0x0000000000d47947 */ /* 0x000fea0003800000 */
.L_x_34504:
        /* <DEDUP_REMOVED lines=8> */
.L_x_34507:
[----:B------:R0:W-:Y:S01]  /*16320*/  STG.E.U8 desc[UR36][R2.64], RZ ;  /* 0x000000ff02007986 */ /* 0x0001e2000c101124 */
[----:B------:R-:W-:Y:S05]  /*16330*/  BRA `(.L_x_34496) ;  /* 0x0000000000ac7947 */ /* 0x000fea0003800000 */
.L_x_34506:
[----:B------:R0:W-:Y:S01]  /*16340*/  STG.E.U16 desc[UR36][R2.64], RZ ;  /* 0x000000ff02007986 */ /* 0x0001e2000c101524 */
[----:B------:R-:W-:Y:S05]  /*16350*/  BRA `(.L_x_34496) ;  /* 0x0000000000a47947 */ /* 0x000fea0003800000 */
.L_x_34503:
        /* <DEDUP_REMOVED lines=10> */
.L_x_34510:
[----:B------:R0:W-:Y:S01]  /*16400*/  STG.E.U8 desc[UR36][R2.64], RZ ;  /* 0x000000ff02007986 */ /* 0x0001e2000c101124 */
[----:B------:R-:W-:Y:S05]  /*16410*/  BRA `(.L_x_34496) ;  /* 0x0000000000747947 */ /* 0x000fea0003800000 */
.L_x_34509:
[----:B------:R0:W-:Y:S01]  /*16420*/  STG.E.U8 desc[UR36][R2.64], RZ ;  /* 0x000000ff02007986 */ /* 0x0001e2000c101124 */
[----:B------:R-:W-:Y:S05]  /*16430*/  BRA `(.L_x_34496) ;  /* 0x00000000006c7947 */ /* 0x000fea0003800000 */
.L_x_34508:
[----:B------:R-:W-:-:S13]  /*16440*/  ISETP.NE.AND P0, PT, R0, 0x1c, PT ;  /* 0x0000001c0000780c */ /* 0x000fda0003f05270 */
[----:B------:R-:W-:Y:S05]  /*16450*/  @!P0 BRA `(.L_x_34511) ;  /* 0x0000000000608947 */ /* 0x000fea0003800000 */
[----:B------:R-:W-:-:S13]  /*16460*/  ISETP.NE.AND P0, PT, R0, 0x1d, PT ;  /* 0x0000001d0000780c */ /* 0x000fda0003f05270 */
[----:B------:R-:W-:Y:S05]  /*16470*/  @!P0 BRA `(.L_x_34512) ;  /* 0x0000000000508947 */ /* 0x000fea0003800000 */
[----:B------:R-:W-:-:S13]  /*16480*/  ISETP.NE.AND P0, PT, R0, 0x2c, PT ;  /* 0x0000002c0000780c */ /* 0x000fda0003f05270 */
[----:B------:R1:W-:Y:S01]  /*16490*/  @!P0 STG.E.U8 desc[UR36][R2.64], RZ ;  /* 0x000000ff02008986 */ /* 0x0003e2000c101124 */
[----:B------:R-:W-:Y:S05]  /*164a0*/  @!P0 BRA `(.L_x_34496) ;  /* 0x0000000000508947 */ /* 0x000fea0003800000 */
.L_x_34495:
        /* <DEDUP_REMOVED lines=16> */
.L_x_34513:
[----:B------:R-:W-:Y:S05]  /*165b0*/  BRA `(.L_x_34496) ;  /* 0x00000000000c7947 */ /* 0x000fea0003800000 */
.L_x_34512:
[----:B------:R2:W-:Y:S01]  /*165c0*/  STG.E.64 desc[UR36][R2.64], RZ ;  /* 0x000000ff02007986 */ /* 0x0005e2000c101b24 */
[----:B------:R-:W-:Y:S05]  /*165d0*/  BRA `(.L_x_34496) ;  /* 0x0000000000047947 */ /* 0x000fea0003800000 */
.L_x_34511:
[----:B------:R0:W-:Y:S02]  /*165e0*/  STG.E desc[UR36][R2.64], RZ ;  /* 0x000000ff02007986 */ /* 0x0001e4000c101924 */
.L_x_34496:
[----:B------:R-:W-:-:S07]  /*165f0*/  VIADD R57, R57, 0x80 ;  /* 0x0000008039397836 */ /* 0x000fce0000000000 */
.L_x_34465:
[----:B------:R-:W-:-:S13]  /*16600*/  ISETP.GE.AND P0, PT, R57, R22, PT ;  /* 0x000000163900720c */ /* 0x000fda0003f06270 */
[----:B------:R-:W-:Y:S05]  /*16610*/  @P0 BREAK.RELIABLE B7 ;  /* 0x0000000000070942 */ /* 0x000fea0003800100 */
[----:B------:R-:W-:Y:S05]  /*16620*/  @P0 BRA `(.L_x_34490) ;  /* 0x0000000400ec0947 */ /* 0x000fea0003800000 */
[----:B------:R-:W-:Y:S05]  /*16630*/  BSYNC.RELIABLE B7 ;  /* 0x0000000000077941 */ /* 0x000fea0003800100 */
.L_x_34464:
        /* <DEDUP_REMOVED lines=20> */
.L_x_34517:
[----:B------:R0:W-:Y:S01]  /*16780*/  STG.E.U8 desc[UR36][R2.64], RZ ;  /* 0x000000ff02007986 */ /* 0x0001e2000c101124 */
[----:B------:R-:W-:Y:S05]  /*16790*/  BRA `(.L_x_34519) ;  /* 0x00000004008c7947 */ /* 0x000fea0003800000 */
.L_x_34516:
        /* <DEDUP_REMOVED lines=8> */
.L_x_34521:
[----:B------:R0:W-:Y:S01]  /*16820*/  STG.E desc[UR36][R2.64], RZ ;  /* 0x000000ff02007986 */ /* 0x0001e2000c101924 */
[----:B------:R-:W-:Y:S05]  /*16830*/  BRA `(.L_x_34519) ;  /* 0x0000000400647947 */ /* 0x000fea0003800000 */
.L_x_34520:
[----:B------:R0:W-:Y:S01]  /*16840*/  STG.E.U16 desc[UR36][R2.64], RZ ;  /* 0x000000ff02007986 */ /* 0x0001e2000c101524 */
[----:B------:R-:W-:Y:S05]  /*16850*/  BRA `(.L_x_34519) ;  /* 0x00000004005c7947 */ /* 0x000fea0003800000 */
.L_x_34515:
        /* <DEDUP_REMOVED lines=8> */
.L_x_34523:
[----:B------:R1:W-:Y:S01]  /*168e0*/  STG.E.U16 desc[UR36][R2.64], RZ ;  /* 0x000000ff02007986 */ /* 0x0003e2000c101524 */
[----:B------:R-:W-:Y:S05]  /*168f0*/  BRA `(.L_x_34519) ;  /* 0x0000000400347947 */ /* 0x000fea0003800000 */
.L_x_34522:
        /* <DEDUP_REMOVED lines=8> */
.L_x_34525:
[----:B------:R0:W-:Y:S01]  /*16980*/  STG.E desc[UR36][R2.64], RZ ;  /* 0x000000ff02007986 */ /* 0x0001e2000c101924 */
[----:B------:R-:W-:Y:S05]  /*16990*/  BRA `(.L_x_34519) ;  /* 0x00000004000c7947 */ /* 0x000fea0003800000 */
.L_x_34524:
[----:B------:R2:W-:Y:S01]  /*169a0*/  STG.E.64 desc[UR36][R2.64], RZ ;  /* 0x000000ff02007986 */ /* 0x0005e2000c101b24 */
[----:B------:R-:W-:Y:S05]  /*169b0*/  BRA `(.L_x_34519) ;  /* 0x0000000400047947 */ /* 0x000fea0003800000 */
.L_x_34514:
        /* <DEDUP_REMOVED lines=10> */
.L_x_34528:
[----:B------:R0:W-:Y:S01]  /*16a60*/  STG.E.128 desc[UR36][R2.64], RZ ;  /* 0x000000ff02007986 */ /* 0x0001e2000c101d24 */
[----:B------:R-:W-:Y:S05]  /*16a70*/  BRA `(.L_x_34519) ;  /* 0x0000000000d47947 */ /* 0x000fea0003800000 */
.L_x_34527:
        /* <DEDUP_REMOVED lines=8> */
.L_x_34530:
[----:B------:R0:W-:Y:S01]  /*16b00*/  STG.E.U8 desc[UR36][R2.64], RZ ;  /* 0x000000ff02007986 */ /* 0x0001e2000c101124 */
[----:B------:R-:W-:Y:S05]  /*16b10*/  BRA `(.L_x_34519) ;  /* 0x0000000000ac7947 */ /* 0x000fea0003800000 */
.L_x_34529:
[----:B------:R0:W-:Y:S01]  /*16b20*/  STG.E.U16 desc[UR36][R2.64], RZ ;  /* 0x000000ff02007986 */ /* 0x0001e2000c101524 */
[----:B------:R-:W-:Y:S05]  /*16b30*/  BRA `(.L_x_34519) ;  /* 0x0000000000a47947 */ /* 0x000fea0003800000 */
.L_x_34526:
        /* <DEDUP_REMOVED lines=10> */
.L_x_34533:
[----:B------:R0:W-:Y:S01]  /*16be0*/  STG.E.U8 desc[UR36][R2.64], RZ ;  /* 0x000000ff02007986 */ /* 0x0001e2000c101124 */
[----:B------:R-:W-:Y:S05]  /*16bf0*/  BRA `(.L_x_34519) ;  /* 0x0000000000747947 */ /* 0x000fea0003800000 */
.L_x_34532:
[----:B------:R0:W-:Y:S01]  /*16c00*/  STG.E.U8 desc[UR36][R2.64], RZ ;  /* 0x000000ff02007986 */ /* 0x0001e2000c101124 */
[----:B------:R-:W-:Y:S05]  /*16c10*/  BRA `(.L_x_34519) ;  /* 0x00000000006c7947 */ /* 0x000fea0003800000 */
.L_x_34531:
[----:B------:R-:W-:-:S13]  /*16c20*/  ISETP.NE.AND P0, PT, R0, 0x1c, PT ;  /* 0x0000001c0000780c */ /* 0x000fda0003f05270 */
[----:B------:R-:W-:Y:S05]  /*16c30*/  @!P0 BRA `(.L_x_34534) ;  /* 0x0000000000608947 */ /* 0x000fea0003800000 */
[----:B------:R-:W-:-:S13]  /*16c40*/  ISETP.NE.AND P0, PT, R0, 0x1d, PT ;  /* 0x0000001d0000780c */ /* 0x000fda0003f05270 */
[----:B------:R-:W-:Y:S05]  /*16c50*/  @!P0 BRA `(.L_x_34535) ;  /* 0x0000000000508947 */ /* 0x000fea0003800000 */
[----:B------:R-:W-:-:S13]  /*16c60*/  ISETP.NE.AND P0, PT, R0, 0x2c, PT ;  /* 0x0000002c0000780c */ /* 0x000fda0003f05270 */
[----:B------:R0:W-:Y:S01]  /*16c70*/  @!P0 STG.E.U8 desc[UR36][R2.64], RZ ;  /* 0x000000ff02008986 */ /* 0x0001e2000c101124 */
[----:B------:R-:W-:Y:S05]  /*16c80*/  @!P0 BRA `(.L_x_34519) ;  /* 0x0000000000508947 */ /* 0x000fea0003800000 */
.L_x_34518:
        /* <DEDUP_REMOVED lines=16> */
.L_x_34536:
[----:B------:R-:W-:Y:S05]  /*16d90*/  BRA `(.L_x_34519) ;  /* 0x00000000000c7947 */ /* 0x000fea0003800000 */
.L_x_34535:
[----:B------:R0:W-:Y:S01]  /*16da0*/  STG.E.64 desc[UR36][R2.64], RZ ;  /* 0x000000ff02007986 */ /* 0x0001e2000c101b24 */
[----:B------:R-:W-:Y:S05]  /*16db0*/  BRA `(.L_x_34519) ;  /* 0x0000000000047947 */ /* 0x000fea0003800000 */
.L_x_34534:
[----:B------:R0:W-:Y:S02]  /*16dc0*/  STG.E desc[UR36][R2.64], RZ ;  /* 0x000000ff02007986 */ /* 0x0001e4000c101924 */
.L_x_34519:
[----:B------:R-:W-:-:S07]  /*16dd0*/  VIADD R57, R57, 0x80 ;  /* 0x0000008039397836 */ /* 0x000fce0000000000 */
.L_x_34490:
[----:B------:R-:W-:Y:S05]  /*16de0*/  BSYNC.RECONVERGENT B6 ;  /* 0x0000000000067941 */ /* 0x000fea0003800200 */
.L_x_34463:
        /* <DEDUP_REMOVED lines=22> */
.L_x_34540:
[----:B------:R-:W-:Y:S01]  /*16f50*/  STG.E.U8 desc[UR36][R2.64], RZ ;  /* 0x000000ff02007986 */ /* 0x000fe2000c101124 */
[----:B------:R-:W-:Y:S05]  /*16f60*/  EXIT ;  /* 0x000000000000794d */ /* 0x000fea0003800000 */
.L_x_34539:
        /* <DEDUP_REMOVED lines=8> */
.L_x_34543:
[----:B------:R-:W-:Y:S01]  /*16ff0*/  STG.E desc[UR36][R2.64], RZ ;  /* 0x000000ff02007986 */ /* 0x000fe2000c101924 */
[----:B------:R-:W-:Y:S05]  /*17000*/  EXIT ;  /* 0x000000000000794d */ /* 0x000fea0003800000 */
.L_x_34542:
[----:B------:R-:W-:Y:S01]  /*17010*/  STG.E.U16 desc[UR36][R2.64], RZ ;  /* 0x000000ff02007986 */ /* 0x000fe2000c101524 */
[----:B------:R-:W-:Y:S05]  /*17020*/  EXIT ;  /* 0x000000000000794d */ /* 0x000fea0003800000 */
.L_x_34538:
        /* <DEDUP_REMOVED lines=8> */
.L_x_34545:
[----:B------:R-:W-:Y:S01]  /*170b0*/  STG.E.U16 desc[UR36][R2.64], RZ ;  /* 0x000000ff02007986 */ /* 0x000fe2000c101524 */
[----:B------:R-:W-:Y:S05]  /*170c0*/  EXIT ;  /* 0x000000000000794d */ /* 0x000fea0003800000 */
.L_x_34544:
        /* <DEDUP_REMOVED lines=8> */
.L_x_34547:
[----:B------:R-:W-:Y:S01]  /*17150*/  STG.E desc[UR36][R2.64], RZ ;  /* 0x000000ff02007986 */ /* 0x000fe2000c101924 */
[----:B------:R-:W-:Y:S05]  /*17160*/  EXIT ;  /* 0x000000000000794d */ /* 0x000fea0003800000 */
.L_x_34546:
[----:B------:R-:W-:Y:S01]  /*17170*/  STG.E.64 desc[UR36][R2.64], RZ ;  /* 0x000000ff02007986 */ /* 0x000fe2000c101b24 */
[----:B------:R-:W-:Y:S05]  /*17180*/  EXIT ;  /* 0x000000000000794d */ /* 0x000fea0003800000 */
.L_x_34537:
        /* <DEDUP_REMOVED lines=10> */
.L_x_34550:
[----:B------:R-:W-:Y:S01]  /*17230*/  STG.E.128 desc[UR36][R2.64], RZ ;  /* 0x000000ff02007986 */ /* 0x000fe2000c101d24 */
[----:B------:R-:W-:Y:S05]  /*17240*/  EXIT ;  /* 0x000000000000794d */ /* 0x000fea0003800000 */
.L_x_34549:
        /* <DEDUP_REMOVED lines=8> */
.L_x_34552:
[----:B------:R-:W-:Y:S01]  /*172d0*/  STG.E.U8 desc[UR36][R2.64], RZ ;  /* 0x000000ff02007986 */ /* 0x000fe2000c101124 */
[----:B------:R-:W-:Y:S05]  /*172e0*/  EXIT ;  /* 0x000000000000794d */ /* 0x000fea0003800000 */
.L_x_34551:
[----:B------:R-:W-:Y:S01]  /*172f0*/  STG.E.U16 desc[UR36][R2.64], RZ ;  /* 0x000000ff02007986 */ /* 0x000fe2000c101524 */
[----:B------:R-:W-:Y:S05]  /*17300*/  EXIT ;  /* 0x000000000000794d */ /* 0x000fea0003800000 */
.L_x_34548:
        /* <DEDUP_REMOVED lines=10> */
.L_x_34555:
[----:B------:R-:W-:Y:S01]  /*173b0*/  STG.E.U8 desc[UR36][R2.64], RZ ;  /* 0x000000ff02007986 */ /* 0x000fe2000c101124 */
[----:B------:R-:W-:Y:S05]  /*173c0*/  EXIT ;  /* 0x000000000000794d */ /* 0x000fea0003800000 */
.L_x_34554:
[----:B------:R-:W-:Y:S01]  /*173d0*/  STG.E.U8 desc[UR36][R2.64], RZ ;  /* 0x000000ff02007986 */ /* 0x000fe2000c101124 */
[----:B------:R-:W-:Y:S05]  /*173e0*/  EXIT ;  /* 0x000000000000794d */ /* 0x000fea0003800000 */
.L_x_34553:
[----:B------:R-:W-:-:S13]  /*173f0*/  ISETP.NE.AND P0, PT, R0, 0x1c, PT ;  /* 0x0000001c0000780c */ /* 0x000fda0003f05270 */
[----:B------:R-:W-:Y:S05]  /*17400*/  @!P0 BRA `(.L_x_34556) ;  /* 0x0000000000608947 */ /* 0x000fea0003800000 */
[----:B------:R-:W-:-:S13]  /*17410*/  ISETP.NE.AND P0, PT, R0, 0x1d, PT ;  /* 0x0000001d0000780c */ /* 0x000fda0003f05270 */
[----:B------:R-:W-:Y:S05]  /*17420*/  @!P0 BRA `(.L_x_34557) ;  /* 0x0000000000508947 */ /* 0x000fea0003800000 */
[----:B------:R-:W-:-:S13]  /*17430*/  ISETP.NE.AND P0, PT, R0, 0x2c, PT ;  /* 0x0000002c0000780c */ /* 0x000fda0003f05270 */
[----:B------:R0:W-:Y:S01]  /*17440*/  @!P0 STG.E.U8 desc[UR36][R2.64], RZ ;  /* 0x000000ff02008986 */ /* 0x0001e2000c101124 */
[----:B------:R-:W-:Y:S05]  /*17450*/  @!P0 EXIT ;  /* 0x000000000000894d */ /* 0x000fea0003800000 */
.L_x_34541:
        /* <DEDUP_REMOVED lines=16> */
.L_x_34558:
[----:B------:R-:W-:Y:S05]  /*17560*/  EXIT ;  /* 0x000000000000794d */ /* 0x000fea0003800000 */
.L_x_34557:
[----:B------:R-:W-:Y:S01]  /*17570*/  STG.E.64 desc[UR36][R2.64], RZ ;  /* 0x000000ff02007986 */ /* 0x000fe2000c101b24 */
[----:B------:R-:W-:Y:S05]  /*17580*/  EXIT ;  /* 0x000000000000794d */ /* 0x000fea0003800000 */
.L_x_34556:
[----:B------:R-:W-:Y:S01]  /*17590*/  STG.E desc[UR36][R2.64], RZ ;  /* 0x000000ff02007986 */ /* 0x000fe2000c101924 */
[----:B------:R-:W-:Y:S05]  /*175a0*/  EXIT ;  /* 0x000000000000794d */ /* 0x000fea0003800000 */
        .weak           $__internal_76_$__cuda_sm20_div_s64
        .type           $__internal_76_$__cuda_sm20_div_s64,@function
        .size           $__internal_76_$__cuda_sm20_div_s64,(.L_x_40096 - $__internal_76_$__cuda_sm20_div_s64)
$__internal_76_$__cuda_sm20_div_s64:
        /* <DEDUP_REMOVED lines=83> */
[----:B------:R-:W-:Y:S06]  /*17ae0*/  RET.REL.NODEC R2 `(_ZN2at6native27unrolled_elementwise_kernelIZZZNS0_67_GLOBAL__N__bb565c37_34_ValidateCompressedIndicesKernel_cu_33a4b88b42_validate_compressed_sparse_indices_kernelILNS2_8CDimNameE0ENS2_18CUDAKernelLauncherENS2_14EmptyVecKernelENS2_8DummyVecELm8EEEvRKNS_6TensorESA_lllENKUlvE1_clEvENKUlvE0_clEvEUllllllE_St5arrayIPcLm6EELi4E23TrivialOffsetCalculatorILi5EjESH_ILi1EjENS0_6memory12LoadWithCastILi5EEENSK_13StoreWithCastILi1EEEEEviT_T0_T2_T3_T4_T5_) ;  /* 0xfffffe8402447950 */ /* 0x000fec0003c3ffff */
.L_x_34559:
        /* <DEDUP_REMOVED lines=9> */
.L_x_40096:


//--------------------- .text._ZN2at6native18elementwise_kernelILi128ELi2EZNS0_22gpu_kernel_impl_nocastIZZZNS0_67_GLOBAL__N__bb565c37_34_ValidateCompressedIndicesKernel_cu_33a4b88b42_validate_compressed_sparse_indices_kernelILNS3_8CDimNameE0ENS3_18CUDAKernelLauncherENS3_14EmptyVecKernelENS3_8DummyVecELm8EEEvRKNS_6TensorESB_lllENKUlvE1_clEvENKUlvE0_clEvEUllllllE_EEvRNS_18TensorIteratorBaseERKT_EUliE_EEviT1_ --------------------------
	.section	.text._ZN2at6native18elementwise_kernelILi128ELi2EZNS0_22gpu_kernel_impl_nocastIZZZNS0_67_GLOBAL__N__bb565c37_34_ValidateCompressedIndicesKernel_cu_33a4b88b42_validate_compressed_sparse_indices_kernelILNS3_8CDimNameE0ENS3_18CUDAKernelLauncherENS3_14EmptyVecKernelENS3_8DummyVecELm8EEEvRKNS_6TensorESB_lllENKUlvE1_clEvENKUlvE0_clEvEUllllllE_EEvRNS_18TensorIteratorBaseERKT_EUliE_EEviT1_,"ax",@progbits
	.align	128
        .global         _ZN2at6native18elementwise_kernelILi128ELi2EZNS0_22gpu_kernel_impl_nocastIZZZNS0_67_GLOBAL__N__bb565c37_34_ValidateCompressedIndicesKernel_cu_33a4b88b42_validate_compressed_sparse_indices_kernelILNS3_8CDimNameE0ENS3_18CUDAKernelLauncherENS3_14EmptyVecKernelENS3_8DummyVecELm8EEEvRKNS_6TensorESB_lllENKUlvE1_clEvENKUlvE0_clEvEUllllllE_EEvRNS_18TensorIteratorBaseERKT_EUliE_EEviT1_
        .type           _ZN2at6native18elementwise_kernelILi128ELi2EZNS0_22gpu_kernel_impl_nocastIZZZNS0_67_GLOBAL__N__bb565c37_34_ValidateCompressedIndicesKernel_cu_33a4b88b42_validate_compressed_sparse_indices_kernelILNS3_8CDimNameE0ENS3_18CUDAKernelLauncherENS3_14EmptyVecKernelENS3_8DummyVecELm8EEEvRKNS_6TensorESB_lllENKUlvE1_clEvENKUlvE0_clEvEUllllllE_EEvRNS_18TensorIteratorBaseERKT_EUliE_EEviT1_,@function
        .size           _ZN2at6native18elementwise_kernelILi128ELi2EZNS0_22gpu_kernel_impl_nocastIZZZNS0_67_GLOBAL__N__bb565c37_34_ValidateCompressedIndicesKernel_cu_33a4b88b42_validate_compressed_sparse_indices_kernelILNS3_8CDimNameE0ENS3_18CUDAKernelLauncherENS3_14EmptyVecKernelENS3_8DummyVecELm8EEEvRKNS_6TensorESB_lllENKUlvE1_clEvENKUlvE0_clEvEUllllllE_EEvRNS_18TensorIteratorBaseERKT_EUliE_EEviT1_,(.L_x_40098 - _ZN2at6native18elementwise_kernelILi128ELi2EZNS0_22gpu_kernel_impl_nocastIZZZNS0_67_GLOBAL__N__bb565c37_34_ValidateCompressedIndicesKernel_cu_33a4b88b42_validate_compressed_sparse_indices_kernelILNS3_8CDimNameE0ENS3_18CUDAKernelLauncherENS3_14EmptyVecKernelENS3_8DummyVecELm8EEEvRKNS_6TensorESB_lllENKUlvE1_clEvENKUlvE0_clEvEUllllllE_EEvRNS_18TensorIteratorBaseERKT_EUliE_EEviT1_)
        .other          _ZN2at6native18elementwise_kernelILi128ELi2EZNS0_22gpu_kernel_impl_nocastIZZZNS0_67_GLOBAL__N__bb565c37_34_ValidateCompressedIndicesKernel_cu_33a4b88b42_validate_compressed_sparse_indices_kernelILNS3_8CDimNameE0ENS3_18CUDAKernelLauncherENS3_14EmptyVecKernelENS3_8DummyVecELm8EEEvRKNS_6TensorESB_lllENKUlvE1_clEvENKUlvE0_clEvEUllllllE_EEvRNS_18TensorIteratorBaseERKT_EUliE_EEviT1_,@"STO_CUDA_ENTRY STV_DEFAULT"
_ZN2at6native18elementwise_kernelILi128ELi2EZNS0_22gpu_kernel_impl_nocastIZZZNS0_67_GLOBAL__N__bb565c37_34_ValidateCompressedIndicesKernel_cu_33a4b88b42_validate_compressed_sparse_indices_kernelILNS3_8CDimNameE0ENS3_18CUDAKernelLauncherENS3_14EmptyVecKernelENS3_8DummyVecELm8EEEvRKNS_6TensorESB_lllENKUlvE1_clEvENKUlvE0_clEvEUllllllE_EEvRNS_18TensorIteratorBaseERKT_EUliE_EEviT1_:
.text._ZN2at6native18elementwise_kernelILi128ELi2EZNS0_22gpu_kernel_impl_nocastIZZZNS0_67_GLOBAL__N__bb565c37_34_ValidateCompressedIndicesKernel_cu_33a4b88b42_validate_compressed_sparse_indices_kernelILNS3_8CDimNameE0ENS3_18CUDAKernelLauncherENS3_14EmptyVecKernelENS3_8DummyVecELm8EEEvRKNS_6TensorESB_lllENKUlvE1_clEvENKUlvE0_clEvEUllllllE_EEvRNS_18TensorIteratorBaseERKT_EUliE_EEviT1_:
        /* <DEDUP_REMOVED lines=54> */
.L_x_34564:
        /* <DEDUP_REMOVED lines=20> */
.L_x_34565:
        /* <DEDUP_REMOVED lines=24> */
.L_x_34566:
        /* <DEDUP_REMOVED lines=17> */
.L_x_34593:
        /* <DEDUP_REMOVED lines=28> */
.L_x_34570:
[----:B------:R-:W-:Y:S01]  /*08f0*/  MOV R8, R34 ;  /* 0x0000002200087202 */ /* 0x000fe20000000f00 */
[----:B------:R-:W-:Y:S01]  /*0900*/  IMAD.MOV.U32 R5, RZ, RZ, R27 ;  /* 0x000000ffff057224 */ /* 0x000fe200078e001b */
[----:B------:R-:W-:Y:S01]  /*0910*/  MOV R4, R14 ;  /* 0x0000000e00047202 */ /* 0x000fe20000000f00 */
[----:B------:R-:W-:Y:S01]  /*0920*/  IMAD.MOV.U32 R3, RZ, RZ, R15 ;  /* 0x000000ffff037224 */ /* 0x000fe200078e000f */
[----:B------:R-:W-:-:S07]  /*0930*/  MOV R0, 0x950 ;  /* 0x0000095000007802 */ /* 0x000fce0000000f00 */
[----:B------:R-:W-:Y:S05]  /*0940*/  CALL.REL.NOINC `($__internal_77_$__cuda_sm20_div_s64) ;  /* 0x0000016400747944 */ /* 0x000fea0003c00000 */
[----:B------:R-:W-:Y:S01]  /*0950*/  MOV R20, R6 ;  /* 0x0000000600147202 */ /* 0x000fe20000000f00 */
[----:B------:R-:W-:-:S07]  /*0960*/  IMAD.MOV.U32 R21, RZ, RZ, R3 ;  /* 0x000000ffff157224 */ /* 0x000fce00078e0003 */
.L_x_34571:
[----:B------:R-:W-:Y:S05]  /*0970*/  BSYNC.RECONVERGENT B1 ;  /* 0x0000000000017941 */ /* 0x000fea0003800200 */
.L_x_34569:
        /* <DEDUP_REMOVED lines=41> */
.L_x_34573:
        /* <DEDUP_REMOVED lines=8> */
.L_x_34574:
[----:B------:R-:W-:Y:S05]  /*0c90*/  BSYNC.RECONVERGENT B1 ;  /* 0x0000000000017941 */ /* 0x000fea0003800200 */
.L_x_34572:
        /* <DEDUP_REMOVED lines=42> */
.L_x_34576:
[----:B------:R-:W-:Y:S01]  /*0f40*/  IMAD.MOV.U32 R8, RZ, RZ, R14 ;  /* 0x000000ffff087224 */ /* 0x000fe200078e000e */
[----:B------:R-:W-:Y:S01]  /*0f50*/  MOV R5, R15 ;  /* 0x0000000f00057202 */ /* 0x000fe20000000f00 */
[----:B------:R-:W-:Y:S01]  /*0f60*/  IMAD.MOV.U32 R4, RZ, RZ, R18 ;  /* 0x000000ffff047224 */ /* 0x000fe200078e0012 */
[----:B------:R-:W-:Y:S02]  /*0f70*/  MOV R3, R19 ;  /* 0x0000001300037202 */ /* 0x000fe40000000f00 */
[----:B------:R-:W-:-:S07]  /*0f80*/  MOV R0, 0xfa0 ;  /* 0x00000fa000007802 */ /* 0x000fce0000000f00 */
[----:B------:R-:W-:Y:S05]  /*0f90*/  CALL.REL.NOINC `($__internal_77_$__cuda_sm20_div_s64) ;  /* 0x0000015c00e07944 */ /* 0x000fea0003c00000 */
[----:B------:R-:W-:Y:S01]  /*0fa0*/  IMAD.MOV.U32 R20, RZ, RZ, R6 ;  /* 0x000000ffff147224 */ /* 0x000fe200078e0006 */
[----:B------:R-:W-:-:S07]  /*0fb0*/  MOV R21, R3 ;  /* 0x0000000300157202 */ /* 0x000fce0000000f00 */
.L_x_34577:
[----:B------:R-:W-:Y:S05]  /*0fc0*/  BSYNC.RECONVERGENT B1 ;  /* 0x0000000000017941 */ /* 0x000fea0003800200 */
.L_x_34575:
        /* <DEDUP_REMOVED lines=41> */
.L_x_34579:
        /* <DEDUP_REMOVED lines=8> */
.L_x_34580:
[----:B------:R-:W-:Y:S05]  /*12e0*/  BSYNC.RECONVERGENT B1 ;  /* 0x0000000000017941 */ /* 0x000fea0003800200 */
.L_x_34578:
        /* <DEDUP_REMOVED lines=42> */
.L_x_34582:
        /* <DEDUP_REMOVED lines=8> */
.L_x_34583:
[----:B------:R-:W-:Y:S05]  /*1610*/  BSYNC.RECONVERGENT B1 ;  /* 0x0000000000017941 */ /* 0x000fea0003800200 */
.L_x_34581:
        /* <DEDUP_REMOVED lines=42> */
.L_x_34585:
        /* <DEDUP_REMOVED lines=8> */
.L_x_34586:
[----:B------:R-:W-:Y:S05]  /*1940*/  BSYNC.RECONVERGENT B1 ;  /* 0x0000000000017941 */ /* 0x000fea0003800200 */
.L_x_34584:
        /* <DEDUP_REMOVED lines=42> */
.L_x_34588:
        /* <DEDUP_REMOVED lines=8> */
.L_x_34589:
[----:B------:R-:W-:Y:S05]  /*1c70*/  BSYNC.RECONVERGENT B1 ;  /* 0x0000000000017941 */ /* 0x000fea0003800200 */
.L_x_34587:
        /* <DEDUP_REMOVED lines=42> */
.L_x_34591:
        /* <DEDUP_REMOVED lines=8> */
.L_x_34592:
[----:B------:R-:W-:Y:S05]  /*1fa0*/  BSYNC.RECONVERGENT B1 ;  /* 0x0000000000017941 */ /* 0x000fea0003800200 */
.L_x_34590:
        /* <DEDUP_REMOVED lines=19> */
.L_x_34568:
[----:B------:R-:W-:-:S07]  /*20e0*/  VIADD R17, R17, 0x3 ;  /* 0x0000000311117836 */ /* 0x000fce0000000000 */
.L_x_34567:
        /* <DEDUP_REMOVED lines=31> */
.L_x_34597:
        /* <DEDUP_REMOVED lines=8> */
.L_x_34598:
[----:B------:R-:W-:Y:S05]  /*2360*/  BSYNC.RECONVERGENT B0 ;  /* 0x0000000000007941 */ /* 0x000fea0003800200 */
.L_x_34596:
        /* <DEDUP_REMOVED lines=40> */
.L_x_34600:
        /* <DEDUP_REMOVED lines=8> */
.L_x_34601:
[----:B------:R-:W-:Y:S05]  /*2670*/  BSYNC.RECONVERGENT B0 ;  /* 0x0000000000007941 */ /* 0x000fea0003800200 */
.L_x_34599:
        /* <DEDUP_REMOVED lines=42> */
.L_x_34603:
        /* <DEDUP_REMOVED lines=8> */
.L_x_34604:
[----:B------:R-:W-:Y:S05]  /*29a0*/  BSYNC.RECONVERGENT B0 ;  /* 0x0000000000007941 */ /* 0x000fea0003800200 */
.L_x_34602:
        /* <DEDUP_REMOVED lines=42> */
.L_x_34606:
        /* <DEDUP_REMOVED lines=8> */
.L_x_34607:
[----:B------:R-:W-:Y:S05]  /*2cd0*/  BSYNC.RECONVERGENT B0 ;  /* 0x0000000000007941 */ /* 0x000fea0003800200 */
.L_x_34605:
        /* <DEDUP_REMOVED lines=15> */
.L_x_34595:
        /* <DEDUP_REMOVED lines=31> */
.L_x_34610:
        /* <DEDUP_REMOVED lines=8> */
.L_x_34611:
[----:B------:R-:W-:Y:S05]  /*3040*/  BSYNC.RECONVERGENT B0 ;  /* 0x0000000000007941 */ /* 0x000fea0003800200 */
.L_x_34609:
        /* <DEDUP_REMOVED lines=40> */
.L_x_34613:
        /* <DEDUP_REMOVED lines=8> */
.L_x_34614:
[----:B------:R-:W-:Y:S05]  /*3350*/  BSYNC.RECONVERGENT B0 ;  /* 0x0000000000007941 */ /* 0x000fea0003800200 */
.L_x_34612:
        /* <DEDUP_REMOVED lines=15> */
.L_x_34608:
        /* <DEDUP_REMOVED lines=31> */
.L_x_34616:
[----:B------:R-:W-:Y:S01]  /*3640*/  MOV R12, R4 ;  /* 0x00000004000c7202 */ /* 0x000fe20000000f00 */
[----:B------:R-:W-:Y:S01]  /*3650*/  IMAD.MOV.U32 R13, RZ, RZ, R5 ;  /* 0x000000ffff0d7224 */ /* 0x000fe200078e0005 */
[----:B------:R-:W-:Y:S01]  /*3660*/  MOV R10, R34 ;  /* 0x00000022000a7202 */ /* 0x000fe20000000f00 */
[----:B------:R-:W-:Y:S01]  /*3670*/  IMAD.MOV.U32 R11, RZ, RZ, R27 ;  /* 0x000000ffff0b7224 */ /* 0x000fe200078e001b */
[----:B------:R-:W-:-:S07]  /*3680*/  MOV R14, 0x36a0 ;  /* 0x000036a0000e7802 */ /* 0x000fce0000000f00 */
[----:B------:R-:W-:Y:S05]  /*3690*/  CALL.REL.NOINC `($__internal_78_$__cuda_sm20_rem_s64) ;  /* 0x0000013c00707944 */ /* 0x000fea0003c00000 */
[----:B------:R-:W-:Y:S01]  /*36a0*/  MOV R4, R6 ;  /* 0x0000000600047202 */ /* 0x000fe20000000f00 */
[----:B------:R-:W-:-:S07]  /*36b0*/  IMAD.MOV.U32 R5, RZ, RZ, R3 ;  /* 0x000000ffff057224 */ /* 0x000fce00078e0003 */
.L_x_34617:
[----:B------:R-:W-:Y:S05]  /*36c0*/  BSYNC.RECONVERGENT B0 ;  /* 0x0000000000007941 */ /* 0x000fea0003800200 */
.L_x_34615:
[----:B------:R-:W0:Y:S02]  /*36d0*/  LDC.64 R6, c[0x0][R0+0x798] ;  /* 0x0001e60000067b82 */ /* 0x000e240000000a00 */
[----:B0-----:R-:W-:Y:S02]  /*36e0*/  IMAD R3, R5, R6, RZ ;  /* 0x0000000605037224 */ /* 0x001fe400078e02ff */
[----:B------:R-:W-:-:S04]  /*36f0*/  IMAD.WIDE.U32 R24, R6, R4, R24 ;  /* 0x0000000406187225 */ /* 0x000fc800078e0018 */
[----:B------:R-:W-:-:S05]  /*3700*/  IMAD R3, R7, R4, R3 ;  /* 0x0000000407037224 */ /* 0x000fca00078e0203 */
[----:B------:R-:W-:-:S07]  /*3710*/  IADD3 R25, PT, PT, R25, R3, RZ ;  /* 0x0000000319197210 */ /* 0x000fce0007ffe0ff */
.L_x_34594:
        /* <DEDUP_REMOVED lines=15> */
.L_x_34622:
        /* <DEDUP_REMOVED lines=22> */
.L_x_34621:
[----:B------:R-:W-:Y:S05]  /*3970*/  BSYNC.RECONVERGENT B8 ;  /* 0x0000000000087941 */ /* 0x000fea0003800200 */
.L_x_34620:
[----:B------:R-:W-:-:S05]  /*3980*/  IADD3 R18, P0, PT, R18, 0x8, RZ ;  /* 0x0000000812127810 */ /* 0x000fca0007f1e0ff */
[----:B------:R-:W-:Y:S01]  /*3990*/  IMAD.X R19, RZ, RZ, R19, P0 ;  /* 0x000000ffff137224 */ /* 0x000fe200000e0613 */
[----:B------:R-:W-:-:S04]  /*39a0*/  ISETP.GE.U32.AND P0, PT, R18, R17, PT ;  /* 0x000000111200720c */ /* 0x000fc80003f06070 */
[----:B------:R-:W-:-:S13]  /*39b0*/  ISETP.GE.U32.AND.EX P0, PT, R19, R22, PT, P0 ;  /* 0x000000161300720c */ /* 0x000fda0003f06100 */
[----:B------:R-:W-:Y:S05]  /*39c0*/  @!P0 BRA `(.L_x_34622) ;  /* 0xfffffffc00908947 */ /* 0x000fea000383ffff */
.L_x_34619:
[----:B------:R-:W-:Y:S05]  /*39d0*/  BSYNC.RECONVERGENT B7 ;  /* 0x0000000000077941 */ /* 0x000fea0003800200 */
.L_x_34618:
[----:B------:R-:W0:Y:S01]  /*39e0*/  LDC.64 R4, c[0x0][0x710] ;  /* 0x0001c400ff047b82 */ /* 0x000e220000000a00 */
[----:B------:R-:W-:Y:S01]  /*39f0*/  IADD3 R16, PT, PT, R16, 0x80, RZ ;  /* 0x0000008010107810 */ /* 0x000fe20007ffe0ff */
[----:B0-----:R1:W-:Y:S06]  /*3a00*/  STG.E.64 desc[UR36][R4.64], RZ ;  /* 0x000000ff04007986 */ /* 0x0013ec000c101b24 */
.L_x_34563:
[----:B0-----:R-:W-:Y:S05]  /*3a10*/  BSYNC.RECONVERGENT B6 ;  /* 0x0000000000067941 */ /* 0x001fea0003800200 */
.L_x_34562:
        /* <DEDUP_REMOVED lines=33> */
.L_x_34623:
        /* <DEDUP_REMOVED lines=20> */
.L_x_34624:
        /* <DEDUP_REMOVED lines=24> */
.L_x_34625:
        /* <DEDUP_REMOVED lines=16> */
.L_x_34652:
        /* <DEDUP_REMOVED lines=28> */
.L_x_34629:
        /* <DEDUP_REMOVED lines=8> */
.L_x_34630:
[----:B------:R-:W-:Y:S05]  /*4230*/  BSYNC.RECONVERGENT B1 ;  /* 0x0000000000017941 */ /* 0x000fea0003800200 */
.L_x_34628:
        /* <DEDUP_REMOVED lines=41> */
.L_x_34632:
        /* <DEDUP_REMOVED lines=8> */
.L_x_34633:
[----:B------:R-:W-:Y:S05]  /*4550*/  BSYNC.RECONVERGENT B1 ;  /* 0x0000000000017941 */ /* 0x000fea0003800200 */
.L_x_34631:
        /* <DEDUP_REMOVED lines=42> */
.L_x_34635:
        /* <DEDUP_REMOVED lines=8> */
.L_x_34636:
[----:B------:R-:W-:Y:S05]  /*4880*/  BSYNC.RECONVERGENT B1 ;  /* 0x0000000000017941 */ /* 0x000fea0003800200 */
.L_x_34634:
        /* <DEDUP_REMOVED lines=41> */
.L_x_34638:
        /* <DEDUP_REMOVED lines=8> */
.L_x_34639:
[----:B------:R-:W-:Y:S05]  /*4ba0*/  BSYNC.RECONVERGENT B1 ;  /* 0x0000000000017941 */ /* 0x000fea0003800200 */
.L_x_34637:
        /* <DEDUP_REMOVED lines=42> */
.L_x_34641:
        /* <DEDUP_REMOVED lines=8> */
.L_x_34642:
[----:B------:R-:W-:Y:S05]  /*4ed0*/  BSYNC.RECONVERGENT B1 ;  /* 0x0000000000017941 */ /* 0x000fea0003800200 */
.L_x_34640:
        /* <DEDUP_REMOVED lines=42> */
.L_x_34644:
        /* <DEDUP_REMOVED lines=8> */
.L_x_34645:
[----:B------:R-:W-:Y:S05]  /*5200*/  BSYNC.RECONVERGENT B1 ;  /* 0x0000000000017941 */ /* 0x000fea0003800200 */
.L_x_34643:
        /* <DEDUP_REMOVED lines=42> */
.L_x_34647:
        /* <DEDUP_REMOVED lines=8> */
.L_x_34648:
[----:B------:R-:W-:Y:S05]  /*5530*/  BSYNC.RECONVERGENT B1 ;  /* 0x0000000000017941 */ /* 0x000fea0003800200 */
.L_x_34646:
        /* <DEDUP_REMOVED lines=42> */
.L_x_34650:
        /* <DEDUP_REMOVED lines=8> */
.L_x_34651:
[----:B------:R-:W-:Y:S05]  /*5860*/  BSYNC.RECONVERGENT B1 ;  /* 0x0000000000017941 */ /* 0x000fea0003800200 */
.L_x_34649:
        /* <DEDUP_REMOVED lines=19> */
.L_x_34627:
[----:B------:R-:W-:-:S07]  /*59a0*/  IADD3 R2, PT, PT, R2, 0x3, RZ ;  /* 0x0000000302027810 */ /* 0x000fce0007ffe0ff */
.L_x_34626:
        /* <DEDUP_REMOVED lines=31> */
.L_x_34656:
        /* <DEDUP_REMOVED lines=8> */
.L_x_34657:
[----:B------:R-:W-:Y:S05]  /*5c20*/  BSYNC.RECONVERGENT B0 ;  /* 0x0000000000007941 */ /* 0x000fea0003800200 */
.L_x_34655:
        /* <DEDUP_REMOVED lines=40> */
.L_x_34659:
        /* <DEDUP_REMOVED lines=8> */
.L_x_34660:
[----:B------:R-:W-:Y:S05]  /*5f30*/  BSYNC.RECONVERGENT B0 ;  /* 0x0000000000007941 */ /* 0x000fea0003800200 */
.L_x_34658:
        /* <DEDUP_REMOVED lines=42> */
.L_x_34662:
        /* <DEDUP_REMOVED lines=8> */
.L_x_34663:
[----:B------:R-:W-:Y:S05]  /*6260*/  BSYNC.RECONVERGENT B0 ;  /* 0x0000000000007941 */ /* 0x000fea0003800200 */
.L_x_34661:
        /* <DEDUP_REMOVED lines=42> */
.L_x_34665:
        /* <DEDUP_REMOVED lines=8> */
.L_x_34666:
[----:B------:R-:W-:Y:S05]  /*6590*/  BSYNC.RECONVERGENT B0 ;  /* 0x0000000000007941 */ /* 0x000fea0003800200 */
.L_x_34664:
        /* <DEDUP_REMOVED lines=15> */
.L_x_34654:
        /* <DEDUP_REMOVED lines=31> */
.L_x_34669:
        /* <DEDUP_REMOVED lines=8> */
.L_x_34670:
[----:B------:R-:W-:Y:S05]  /*6900*/  BSYNC.RECONVERGENT B0 ;  /* 0x0000000000007941 */ /* 0x000fea0003800200 */
.L_x_34668:
        /* <DEDUP_REMOVED lines=40> */
.L_x_34672:
        /* <DEDUP_REMOVED lines=8> */
.L_x_34673:
[----:B------:R-:W-:Y:S05]  /*6c10*/  BSYNC.RECONVERGENT B0 ;  /* 0x0000000000007941 */ /* 0x000fea0003800200 */
.L_x_34671:
        /* <DEDUP_REMOVED lines=15> */
.L_x_34667:
        /* <DEDUP_REMOVED lines=31> */
.L_x_34675:
[----:B------:R-:W-:Y:S01]  /*6f00*/  IMAD.MOV.U32 R12, RZ, RZ, R2 ;  /* 0x000000ffff0c7224 */ /* 0x000fe200078e0002 */
[----:B------:R-:W-:Y:S01]  /*6f10*/  MOV R13, R3 ;  /* 0x00000003000d7202 */ /* 0x000fe20000000f00 */
[----:B------:R-:W-:Y:S01]  /*6f20*/  IMAD.MOV.U32 R10, RZ, RZ, R32 ;  /* 0x000000ffff0a7224 */ /* 0x000fe200078e0020 */
[----:B------:R-:W-:Y:S02]  /*6f30*/  MOV R11, R25 ;  /* 0x00000019000b7202 */ /* 0x000fe40000000f00 */
[----:B------:R-:W-:-:S07]  /*6f40*/  MOV R14, 0x6f60 ;  /* 0x00006f60000e7802 */ /* 0x000fce0000000f00 */
[----:B------:R-:W-:Y:S05]  /*6f50*/  CALL.REL.NOINC `($__internal_78_$__cuda_sm20_rem_s64) ;  /* 0x0000010400407944 */ /* 0x000fea0003c00000 */
[----:B------:R-:W-:-:S07]  /*6f60*/  IMAD.MOV.U32 R2, RZ, RZ, R6 ;  /* 0x000000ffff027224 */ /* 0x000fce00078e0006 */
.L_x_34676:
[----:B------:R-:W-:Y:S05]  /*6f70*/  BSYNC.RECONVERGENT B0 ;  /* 0x0000000000007941 */ /* 0x000fea0003800200 */
.L_x_34674:
[----:B------:R-:W0:Y:S02]  /*6f80*/  LDC.64 R4, c[0x0][R0+0x798] ;  /* 0x0001e60000047b82 */ /* 0x000e240000000a00 */
[----:B0-----:R-:W-:Y:S02]  /*6f90*/  IMAD R3, R3, R4, RZ ;  /* 0x0000000403037224 */ /* 0x001fe400078e02ff */
[----:B------:R-:W-:-:S04]  /*6fa0*/  IMAD.WIDE.U32 R22, R4, R2, R22 ;  /* 0x0000000204167225 */ /* 0x000fc800078e0016 */
[----:B------:R-:W-:-:S05]  /*6fb0*/  IMAD R3, R5, R2, R3 ;  /* 0x0000000205037224 */ /* 0x000fca00078e0203 */
[----:B------:R-:W-:-:S07]  /*6fc0*/  IADD3 R23, PT, PT, R23, R3, RZ ;  /* 0x0000000317177210 */ /* 0x000fce0007ffe0ff */
.L_x_34653:
        /* <DEDUP_REMOVED lines=15> */
.L_x_34681:
        /* <DEDUP_REMOVED lines=22> */
.L_x_34680:
[----:B------:R-:W-:Y:S05]  /*7220*/  BSYNC.RECONVERGENT B7 ;  /* 0x0000000000077941 */ /* 0x000fea0003800200 */
.L_x_34679:
[----:B------:R-:W-:-:S05]  /*7230*/  IADD3 R16, P0, PT, R16, 0x8, RZ ;  /* 0x0000000810107810 */ /* 0x000fca0007f1e0ff */
[----:B------:R-:W-:Y:S01]  /*7240*/  IMAD.X R17, RZ, RZ, R17, P0 ;  /* 0x000000ffff117224 */ /* 0x000fe200000e0611 */
[----:B------:R-:W-:-:S04]  /*7250*/  ISETP.GE.U32.AND P0, PT, R16, R19, PT ;  /* 0x000000131000720c */ /* 0x000fc80003f06070 */
[----:B------:R-:W-:-:S13]  /*7260*/  ISETP.GE.U32.AND.EX P0, PT, R17, R18, PT, P0 ;  /* 0x000000121100720c */ /* 0x000fda0003f06100 */
[----:B------:R-:W-:Y:S05]  /*7270*/  @!P0 BRA `(.L_x_34681) ;  /* 0xfffffffc00908947 */ /* 0x000fea000383ffff */
.L_x_34678:
[----:B------:R-:W-:Y:S05]  /*7280*/  BSYNC.RECONVERGENT B6 ;  /* 0x0000000000067941 */ /* 0x000fea0003800200 */
.L_x_34677:
[----:B------:R-:W0:Y:S02]  /*7290*/  LDC.64 R2, c[0x0][0x710] ;  /* 0x0001c400ff027b82 */ /* 0x000e240000000a00 */
[----:B0-----:R-:W-:Y:S01]  /*72a0*/  STG.E.64 desc[UR36][R2.64], RZ ;  /* 0x000000ff02007986 */ /* 0x001fe2000c101b24 */
[----:B------:R-:W-:Y:S05]  /*72b0*/  EXIT ;  /* 0x000000000000794d */ /* 0x000fea0003800000 */
.L_x_34561:
        /* <DEDUP_REMOVED lines=434> */
.L_x_34684:
        /* <DEDUP_REMOVED lines=39> */
.L_x_34686:
[----:B------:R-:W-:Y:S05]  /*9050*/  BSYNC.RECONVERGENT B7 ;  /* 0x0000000000077941 */ /* 0x000fea0003800200 */
.L_x_34685:
        /* <DEDUP_REMOVED lines=21> */
.L_x_34688:
[----:B------:R-:W-:Y:S05]  /*91b0*/  BSYNC.RECONVERGENT B7 ;  /* 0x0000000000077941 */ /* 0x000fea0003800200 */
.L_x_34687:
        /* <DEDUP_REMOVED lines=25> */
.L_x_34690:
[----:B------:R-:W-:Y:S05]  /*9350*/  BSYNC.RECONVERGENT B7 ;  /* 0x0000000000077941 */ /* 0x000fea0003800200 */
.L_x_34689:
        /* <DEDUP_REMOVED lines=17> */
.L_x_34717:
        /* <DEDUP_REMOVED lines=28> */
.L_x_34694:
        /* <DEDUP_REMOVED lines=8> */
.L_x_34695:
[----:B------:R-:W-:Y:S05]  /*96b0*/  BSYNC.RECONVERGENT B1 ;  /* 0x0000000000017941 */ /* 0x000fea0003800200 */
.L_x_34693:
        /* <DEDUP_REMOVED lines=39> */
.L_x_34697:
        /* <DEDUP_REMOVED lines=8> */
.L_x_34698:
[----:B------:R-:W-:Y:S05]  /*99b0*/  BSYNC.RECONVERGENT B1 ;  /* 0x0000000000017941 */ /* 0x000fea0003800200 */
.L_x_34696:
        /* <DEDUP_REMOVED lines=42> */
.L_x_34700:
        /* <DEDUP_REMOVED lines=8> */
.L_x_34701:
[----:B------:R-:W-:Y:S05]  /*9ce0*/  BSYNC.RECONVERGENT B1 ;  /* 0x0000000000017941 */ /* 0x000fea0003800200 */
.L_x_34699:
        /* <DEDUP_REMOVED lines=41> */
.L_x_34703:
        /* <DEDUP_REMOVED lines=8> */
.L_x_34704:
[----:B------:R-:W-:Y:S05]  /*a000*/  BSYNC.RECONVERGENT B1 ;  /* 0x0000000000017941 */ /* 0x000fea0003800200 */
.L_x_34702:
        /* <DEDUP_REMOVED lines=42> */
.L_x_34706:
        /* <DEDUP_REMOVED lines=8> */
.L_x_34707:
[----:B------:R-:W-:Y:S05]  /*a330*/  BSYNC.RECONVERGENT B1 ;  /* 0x0000000000017941 */ /* 0x000fea0003800200 */
.L_x_34705:
        /* <DEDUP_REMOVED lines=42> */
.L_x_34709:
        /* <DEDUP_REMOVED lines=8> */
.L_x_34710:
[----:B------:R-:W-:Y:S05]  /*a660*/  BSYNC.RECONVERGENT B1 ;  /* 0x0000000000017941 */ /* 0x000fea0003800200 */
.L_x_34708:
        /* <DEDUP_REMOVED lines=42> */
.L_x_34712:
        /* <DEDUP_REMOVED lines=8> */
.L_x_34713:
[----:B------:R-:W-:Y:S05]  /*a990*/  BSYNC.RECONVERGENT B1 ;  /* 0x0000000000017941 */ /* 0x000fea0003800200 */
.L_x_34711:
        /* <DEDUP_REMOVED lines=42> */
.L_x_34715:
        /* <DEDUP_REMOVED lines=8> */
.L_x_34716:
[----:B------:R-:W-:Y:S05]  /*acc0*/  BSYNC.RECONVERGENT B1 ;  /* 0x0000000000017941 */ /* 0x000fea0003800200 */
.L_x_34714:
        /* <DEDUP_REMOVED lines=19> */
.L_x_34692:
[----:B------:R-:W-:-:S07]  /*ae00*/  IADD3 R19, PT, PT, R19, 0x3, RZ ;  /* 0x0000000313137810 */ /* 0x000fce0007ffe0ff */
.L_x_34691:
        /* <DEDUP_REMOVED lines=31> */
.L_x_34721:
[----:B------:R-:W-:Y:S01]  /*b000*/  MOV R8, R26 ;  /* 0x0000001a00087202 */ /* 0x000fe20000000f00 */
[----:B------:R-:W-:Y:S01]  /*b010*/  IMAD.MOV.U32 R4, RZ, RZ, R14 ;  /* 0x000000ffff047224 */ /* 0x000fe200078e000e */
[----:B------:R-:W-:Y:S02]  /*b020*/  MOV R5, R27 ;  /* 0x0000001b00057202 */ /* 0x000fe40000000f00 */
[----:B------:R-:W-:Y:S02]  /*b030*/  MOV R3, R15 ;  /* 0x0000000f00037202 */ /* 0x000fe40000000f00 */
[----:B------:R-:W-:-:S07]  /*b040*/  MOV R0, 0xb060 ;  /* 0x0000b06000007802 */ /* 0x000fce0000000f00 */
[----:B------:R-:W-:Y:S05]  /*b050*/  CALL.REL.NOINC `($__internal_77_$__cuda_sm20_div_s64) ;  /* 0x000000bc00b07944 */ /* 0x000fea0003c00000 */
[----:B------:R-:W-:Y:S01]  /*b060*/  MOV R22, R6 ;  /* 0x0000000600167202 */ /* 0x000fe20000000f00 */
[----:B------:R-:W-:-:S07]  /*b070*/  IMAD.MOV.U32 R23, RZ, RZ, R3 ;  /* 0x000000ffff177224 */ /* 0x000fce00078e0003 */
.L_x_34722:
[----:B------:R-:W-:Y:S05]  /*b080*/  BSYNC.RECONVERGENT B0 ;  /* 0x0000000000007941 */ /* 0x000fea0003800200 */
.L_x_34720:
        /* <DEDUP_REMOVED lines=39> */
.L_x_34724:
        /* <DEDUP_REMOVED lines=8> */
.L_x_34725:
[----:B------:R-:W-:Y:S05]  /*b380*/  BSYNC.RECONVERGENT B0 ;  /* 0x0000000000007941 */ /* 0x000fea0003800200 */
.L_x_34723:
        /* <DEDUP_REMOVED lines=42> */
.L_x_34727:
        /* <DEDUP_REMOVED lines=8> */
.L_x_34728:
[----:B------:R-:W-:Y:S05]  /*b6b0*/  BSYNC.RECONVERGENT B0 ;  /* 0x0000000000007941 */ /* 0x000fea0003800200 */
.L_x_34726:
        /* <DEDUP_REMOVED lines=42> */
.L_x_34730:
        /* <DEDUP_REMOVED lines=8> */
.L_x_34731:
[----:B------:R-:W-:Y:S05]  /*b9e0*/  BSYNC.RECONVERGENT B0 ;  /* 0x0000000000007941 */ /* 0x000fea0003800200 */
.L_x_34729:
        /* <DEDUP_REMOVED lines=15> */
.L_x_34719:
        /* <DEDUP_REMOVED lines=31> */
.L_x_34734:
        /* <DEDUP_REMOVED lines=8> */
.L_x_34735:
[----:B------:R-:W-:Y:S05]  /*bd50*/  BSYNC.RECONVERGENT B0 ;  /* 0x0000000000007941 */ /* 0x000fea0003800200 */
.L_x_34733:
        /* <DEDUP_REMOVED lines=39> */
.L_x_34737:
        /* <DEDUP_REMOVED lines=8> */
.L_x_34738:
[----:B------:R-:W-:Y:S05]  /*c050*/  BSYNC.RECONVERGENT B0 ;  /* 0x0000000000007941 */ /* 0x000fea0003800200 */
.L_x_34736:
        /* <DEDUP_REMOVED lines=15> */
.L_x_34732:
        /* <DEDUP_REMOVED lines=31> */
.L_x_34740:
[----:B------:R-:W-:Y:S01]  /*c340*/  MOV R12, R4 ;  /* 0x00000004000c7202 */ /* 0x000fe20000000f00 */
[----:B------:R-:W-:Y:S01]  /*c350*/  IMAD.MOV.U32 R10, RZ, RZ, R26 ;  /* 0x000000ffff0a7224 */ /* 0x000fe200078e001a */
[----:B------:R-:W-:Y:S02]  /*c360*/  MOV R13, R5 ;  /* 0x00000005000d7202 */ /* 0x000fe40000000f00 */
[----:B------:R-:W-:Y:S02]  /*c370*/  MOV R11, R27 ;  /* 0x0000001b000b7202 */ /* 0x000fe40000000f00 */
[----:B------:R-:W-:-:S07]  /*c380*/  MOV R14, 0xc3a0 ;  /* 0x0000c3a0000e7802 */ /* 0x000fce0000000f00 */
[----:B------:R-:W-:Y:S05]  /*c390*/  CALL.REL.NOINC `($__internal_78_$__cuda_sm20_rem_s64) ;  /* 0x000000b000307944 */ /* 0x000fea0003c00000 */
[----:B------:R-:W-:Y:S01]  /*c3a0*/  MOV R4, R6 ;  /* 0x0000000600047202 */ /* 0x000fe20000000f00 */
[----:B------:R-:W-:-:S07]  /*c3b0*/  IMAD.MOV.U32 R5, RZ, RZ, R3 ;  /* 0x000000ffff057224 */ /* 0x000fce00078e0003 */
.L_x_34741:
[----:B------:R-:W-:Y:S05]  /*c3c0*/  BSYNC.RECONVERGENT B0 ;  /* 0x0000000000007941 */ /* 0x000fea0003800200 */
.L_x_34739:
[----:B------:R-:W0:Y:S02]  /*c3d0*/  LDC.64 R6, c[0x0][R0+0x798] ;  /* 0x0001e60000067b82 */ /* 0x000e240000000a00 */
[----:B0-----:R-:W-:Y:S02]  /*c3e0*/  IMAD R3, R5, R6, RZ ;  /* 0x0000000605037224 */ /* 0x001fe400078e02ff */
[----:B------:R-:W-:-:S04]  /*c3f0*/  IMAD.WIDE.U32 R38, R6, R4, R38 ;  /* 0x0000000406267225 */ /* 0x000fc800078e0026 */
[----:B------:R-:W-:-:S05]  /*c400*/  IMAD R3, R7, R4, R3 ;  /* 0x0000000407037224 */ /* 0x000fca00078e0203 */
[----:B------:R-:W-:-:S07]  /*c410*/  IADD3 R39, PT, PT, R39, R3, RZ ;  /* 0x0000000327277210 */ /* 0x000fce0007ffe0ff */
.L_x_34718:
        /* <DEDUP_REMOVED lines=15> */
.L_x_34746:
        /* <DEDUP_REMOVED lines=22> */
.L_x_34745:
[----:B------:R-:W-:Y:S05]  /*c670*/  BSYNC.RECONVERGENT B8 ;  /* 0x0000000000087941 */ /* 0x000fea0003800200 */
.L_x_34744:
[----:B------:R-:W-:-:S05]  /*c680*/  IADD3 R22, P0, PT, R22, 0x8, RZ ;  /* 0x0000000816167810 */ /* 0x000fca0007f1e0ff */
[----:B------:R-:W-:Y:S01]  /*c690*/  IMAD.X R23, RZ, RZ, R23, P0 ;  /* 0x000000ffff177224 */ /* 0x000fe200000e0617 */
[----:B------:R-:W-:-:S04]  /*c6a0*/  ISETP.GE.U32.AND P0, PT, R22, R19, PT ;  /* 0x000000131600720c */ /* 0x000fc80003f06070 */
[----:B------:R-:W-:-:S13]  /*c6b0*/  ISETP.GE.U32.AND.EX P0, PT, R23, R24, PT, P0 ;  /* 0x000000181700720c */ /* 0x000fda0003f06100 */
[----:B------:R-:W-:Y:S05]  /*c6c0*/  @!P0 BRA `(.L_x_34746) ;  /* 0xfffffffc00908947 */ /* 0x000fea000383ffff */
.L_x_34743:
[----:B------:R-:W-:Y:S05]  /*c6d0*/  BSYNC.RECONVERGENT B7 ;  /* 0x0000000000077941 */ /* 0x000fea0003800200 */
.L_x_34742:
[----:B------:R-:W0:Y:S01]  /*c6e0*/  LDCU.64 UR4, c[0x0][0x710] ;  /* 0x0000e200ff0477ac */ /* 0x000e220008000a00 */
[----:B------:R-:W-:Y:S02]  /*c6f0*/  IADD3 R16, PT, PT, R16, 0x80, RZ ;  /* 0x0000008010107810 */ /* 0x000fe40007ffe0ff */
[----:B0-----:R-:W-:-:S04]  /*c700*/  IADD3 R18, P0, PT, R18, UR4, RZ ;  /* 0x0000000412127c10 */ /* 0x001fc8000ff1e0ff */
[----:B------:R-:W-:-:S05]  /*c710*/  IADD3.X R19, PT, PT, RZ, UR5, RZ, P0, !PT ;  /* 0x00000005ff137c10 */ /* 0x000fca00087fe4ff */
[----:B------:R1:W-:Y:S04]  /*c720*/  STG.E.64 desc[UR36][R18.64], RZ ;  /* 0x000000ff12007986 */ /* 0x0003e8000c101b24 */
.L_x_34683:
[----:B0-----:R-:W-:Y:S05]  /*c730*/  BSYNC.RECONVERGENT B6 ;  /* 0x0000000000067941 */ /* 0x001fea0003800200 */
.L_x_34682:
        /* <DEDUP_REMOVED lines=427> */
.L_x_34747:
        /* <DEDUP_REMOVED lines=41> */
.L_x_34749:
[----:B------:R-:W-:Y:S05]  /*e480*/  BSYNC.RECONVERGENT B6 ;  /* 0x0000000000067941 */ /* 0x000fea0003800200 */
.L_x_34748:
        /* <DEDUP_REMOVED lines=21> */
.L_x_34751:
[----:B------:R-:W-:Y:S05]  /*e5e0*/  BSYNC.RECONVERGENT B6 ;  /* 0x0000000000067941 */ /* 0x000fea0003800200 */
.L_x_34750:
        /* <DEDUP_REMOVED lines=25> */
.L_x_34753:
[----:B------:R-:W-:Y:S05]  /*e780*/  BSYNC.RECONVERGENT B6 ;  /* 0x0000000000067941 */ /* 0x000fea0003800200 */
.L_x_34752:
        /* <DEDUP_REMOVED lines=16> */
.L_x_34780:
        /* <DEDUP_REMOVED lines=28> */
.L_x_34757:
        /* <DEDUP_REMOVED lines=8> */
.L_x_34758:
[----:B------:R-:W-:Y:S05]  /*ead0*/  BSYNC.RECONVERGENT B1 ;  /* 0x0000000000017941 */ /* 0x000fea0003800200 */
.L_x_34756:
        /* <DEDUP_REMOVED lines=41> */
.L_x_34760:
[----:B------:R-:W-:Y:S01]  /*ed70*/  IMAD.MOV.U32 R8, RZ, RZ, R18 ;  /* 0x000000ffff087224 */ /* 0x000fe200078e0012 */
[----:B------:R-:W-:Y:S01]  /*ed80*/  MOV R5, R19 ;  /* 0x0000001300057202 */ /* 0x000fe20000000f00 */
[----:B------:R-:W-:Y:S01]  /*ed90*/  IMAD.MOV.U32 R3, RZ, RZ, R21 ;  /* 0x000000ffff037224 */ /* 0x000fe200078e0015 */
[----:B------:R-:W-:Y:S02]  /*eda0*/  MOV R4, R20 ;  /* 0x0000001400047202 */ /* 0x000fe40000000f00 */
[----:B------:R-:W-:-:S07]  /*edb0*/  MOV R0, 0xedd0 ;  /* 0x0000edd000007802 */ /* 0x000fce0000000f00 */
[----:B------:R-:W-:Y:S05]  /*edc0*/  CALL.REL.NOINC `($__internal_77_$__cuda_sm20_div_s64) ;  /* 0x0000008000547944 */ /* 0x000fea0003c00000 */
[----:B------:R-:W-:Y:S02]  /*edd0*/  MOV R16, R6 ;  /* 0x0000000600107202 */ /* 0x000fe40000000f00 */
[----:B------:R-:W-:-:S07]  /*ede0*/  MOV R17, R3 ;  /* 0x0000000300117202 */ /* 0x000fce0000000f00 */
.L_x_34761:
[----:B------:R-:W-:Y:S05]  /*edf0*/  BSYNC.RECONVERGENT B1 ;  /* 0x0000000000017941 */ /* 0x000fea0003800200 */
.L_x_34759:
        /* <DEDUP_REMOVED lines=42> */
.L_x_34763:
        /* <DEDUP_REMOVED lines=8> */
.L_x_34764:
[----:B------:R-:W-:Y:S05]  /*f120*/  BSYNC.RECONVERGENT B1 ;  /* 0x0000000000017941 */ /* 0x000fea0003800200 */
.L_x_34762:
        /* <DEDUP_REMOVED lines=41> */
.L_x_34766:
[----:B------:R-:W-:Y:S01]  /*f3c0*/  MOV R8, R20 ;  /* 0x0000001400087202 */ /* 0x000fe20000000f00 */
[----:B------:R-:W-:Y:S01]  /*f3d0*/  IMAD.MOV.U32 R5, RZ, RZ, R21 ;  /* 0x000000ffff057224 */ /* 0x000fe200078e0015 */
[----:B------:R-:W-:Y:S02]  /*f3e0*/  MOV R4, R18 ;  /* 0x0000001200047202 */ /* 0x000fe40000000f00 */
[----:B------:R-:W-:Y:S02]  /*f3f0*/  MOV R3, R19 ;  /* 0x0000001300037202 */ /* 0x000fe40000000f00 */
[----:B------:R-:W-:-:S07]  /*f400*/  MOV R0, 0xf420 ;  /* 0x0000f42000007802 */ /* 0x000fce0000000f00 */
[----:B------:R-:W-:Y:S05]  /*f410*/  CALL.REL.NOINC `($__internal_77_$__cuda_sm20_div_s64) ;  /* 0x0000007800c07944 */ /* 0x000fea0003c00000 */
[----:B------:R-:W-:Y:S01]  /*f420*/  IMAD.MOV.U32 R16, RZ, RZ, R6 ;  /* 0x000000ffff107224 */ /* 0x000fe200078e0006 */
[----:B------:R-:W-:-:S07]  /*f430*/  MOV R17, R3 ;  /* 0x0000000300117202 */ /* 0x000fce0000000f00 */
.L_x_34767:
[----:B------:R-:W-:Y:S05]  /*f440*/  BSYNC.RECONVERGENT B1 ;  /* 0x0000000000017941 */ /* 0x000fea0003800200 */
.L_x_34765:
        /* <DEDUP_REMOVED lines=42> */
.L_x_34769:
        /* <DEDUP_REMOVED lines=8> */
.L_x_34770:
[----:B------:R-:W-:Y:S05]  /*f770*/  BSYNC.RECONVERGENT B1 ;  /* 0x0000000000017941 */ /* 0x000fea0003800200 */
.L_x_34768:
        /* <DEDUP_REMOVED lines=42> */
.L_x_34772:
        /* <DEDUP_REMOVED lines=8> */
.L_x_34773:
[----:B------:R-:W-:Y:S05]  /*faa0*/  BSYNC.RECONVERGENT B1 ;  /* 0x0000000000017941 */ /* 0x000fea0003800200 */
.L_x_34771:
        /* <DEDUP_REMOVED lines=42> */
.L_x_34775:
        /* <DEDUP_REMOVED lines=8> */
.L_x_34776:
[----:B------:R-:W-:Y:S05]  /*fdd0*/  BSYNC.RECONVERGENT B1 ;  /* 0x0000000000017941 */ /* 0x000fea0003800200 */
.L_x_34774:
        /* <DEDUP_REMOVED lines=42> */
.L_x_34778:
        /* <DEDUP_REMOVED lines=8> */
.L_x_34779:
[----:B------:R-:W-:Y:S05]  /*10100*/  BSYNC.RECONVERGENT B1 ;  /* 0x0000000000017941 */ /* 0x000fea0003800200 */
.L_x_34777:
        /* <DEDUP_REMOVED lines=19> */
.L_x_34755:
[----:B------:R-:W-:-:S07]  /*10240*/  IADD3 R2, PT, PT, R2, 0x3, RZ ;  /* 0x0000000302027810 */ /* 0x000fce0007ffe0ff */
.L_x_34754:
        /* <DEDUP_REMOVED lines=31> */
.L_x_34784:
        /* <DEDUP_REMOVED lines=8> */
.L_x_34785:
[----:B------:R-:W-:Y:S05]  /*104c0*/  BSYNC.RECONVERGENT B0 ;  /* 0x0000000000007941 */ /* 0x000fea0003800200 */
.L_x_34783:
        /* <DEDUP_REMOVED lines=40> */
.L_x_34787:
        /* <DEDUP_REMOVED lines=8> */
.L_x_34788:
[----:B------:R-:W-:Y:S05]  /*107d0*/  BSYNC.RECONVERGENT B0 ;  /* 0x0000000000007941 */ /* 0x000fea0003800200 */
.L_x_34786:
        /* <DEDUP_REMOVED lines=42> */
.L_x_34790:
        /* <DEDUP_REMOVED lines=8> */
.L_x_34791:
[----:B------:R-:W-:Y:S05]  /*10b00*/  BSYNC.RECONVERGENT B0 ;  /* 0x0000000000007941 */ /* 0x000fea0003800200 */
.L_x_34789:
        /* <DEDUP_REMOVED lines=42> */
.L_x_34793:
        /* <DEDUP_REMOVED lines=8> */
.L_x_34794:
[----:B------:R-:W-:Y:S05]  /*10e30*/  BSYNC.RECONVERGENT B0 ;  /* 0x0000000000007941 */ /* 0x000fea0003800200 */
.L_x_34792:
        /* <DEDUP_REMOVED lines=15> */
.L_x_34782:
        /* <DEDUP_REMOVED lines=31> */
.L_x_34797:
        /* <DEDUP_REMOVED lines=8> */
.L_x_34798:
[----:B------:R-:W-:Y:S05]  /*111a0*/  BSYNC.RECONVERGENT B0 ;  /* 0x0000000000007941 */ /* 0x000fea0003800200 */
.L_x_34796:
        /* <DEDUP_REMOVED lines=40> */
.L_x_34800:
        /* <DEDUP_REMOVED lines=8> */
.L_x_34801:
[----:B------:R-:W-:Y:S05]  /*114b0*/  BSYNC.RECONVERGENT B0 ;  /* 0x0000000000007941 */ /* 0x000fea0003800200 */
.L_x_34799:
        /* <DEDUP_REMOVED lines=15> */
.L_x_34795:
        /* <DEDUP_REMOVED lines=31> */
.L_x_34803:
[----:B------:R-:W-:Y:S01]  /*117a0*/  IMAD.MOV.U32 R12, RZ, RZ, R2 ;  /* 0x000000ffff0c7224 */ /* 0x000fe200078e0002 */
[----:B------:R-:W-:Y:S01]  /*117b0*/  MOV R13, R3 ;  /* 0x00000003000d7202 */ /* 0x000fe20000000f00 */
[----:B------:R-:W-:Y:S01]  /*117c0*/  IMAD.MOV.U32 R11, RZ, RZ, R25 ;  /* 0x000000ffff0b7224 */ /* 0x000fe200078e0019 */
[----:B------:R-:W-:Y:S02]  /*117d0*/  MOV R10, R32 ;  /* 0x00000020000a7202 */ /* 0x000fe40000000f00 */
[----:B------:R-:W-:-:S07]  /*117e0*/  MOV R14, 0x11800 ;  /* 0x00011800000e7802 */ /* 0x000fce0000000f00 */
[----:B------:R-:W-:Y:S05]  /*117f0*/  CALL.REL.NOINC `($__internal_78_$__cuda_sm20_rem_s64) ;  /* 0x0000005c00187944 */ /* 0x000fea0003c00000 */
[----:B------:R-:W-:-:S07]  /*11800*/  MOV R2, R6 ;  /* 0x0000000600027202 */ /* 0x000fce0000000f00 */
.L_x_34804:
[----:B------:R-:W-:Y:S05]  /*11810*/  BSYNC.RECONVERGENT B0 ;  /* 0x0000000000007941 */ /* 0x000fea0003800200 */
.L_x_34802:
[----:B------:R-:W0:Y:S02]  /*11820*/  LDC.64 R4, c[0x0][R0+0x798] ;  /* 0x0001e60000047b82 */ /* 0x000e240000000a00 */
[----:B0-----:R-:W-:Y:S02]  /*11830*/  IMAD R3, R3, R4, RZ ;  /* 0x0000000403037224 */ /* 0x001fe400078e02ff */
[----:B------:R-:W-:-:S04]  /*11840*/  IMAD.WIDE.U32 R22, R4, R2, R22 ;  /* 0x0000000204167225 */ /* 0x000fc800078e0016 */
[----:B------:R-:W-:-:S05]  /*11850*/  IMAD R3, R5, R2, R3 ;  /* 0x0000000205037224 */ /* 0x000fca00078e0203 */
[----:B------:R-:W-:-:S07]  /*11860*/  IADD3 R23, PT, PT, R23, R3, RZ ;  /* 0x0000000317177210 */ /* 0x000fce0007ffe0ff */
.L_x_34781:
        /* <DEDUP_REMOVED lines=15> */
.L_x_34809:
        /* <DEDUP_REMOVED lines=22> */
.L_x_34808:
[----:B------:R-:W-:Y:S05]  /*11ac0*/  BSYNC.RECONVERGENT B7 ;  /* 0x0000000000077941 */ /* 0x000fea0003800200 */
.L_x_34807:
[----:B------:R-:W-:-:S04]  /*11ad0*/  IADD3 R16, P0, PT, R16, 0x8, RZ ;  /* 0x0000000810107810 */ /* 0x000fc80007f1e0ff */
[----:B------:R-:W-:Y:S02]  /*11ae0*/  IADD3.X R17, PT, PT, RZ, R17, RZ, P0, !PT ;  /* 0x00000011ff117210 */ /* 0x000fe400007fe4ff */
[----:B------:R-:W-:-:S04]  /*11af0*/  ISETP.GE.U32.AND P0, PT, R16, R19, PT ;  /* 0x000000131000720c */ /* 0x000fc80003f06070 */
[----:B------:R-:W-:-:S13]  /*11b00*/  ISETP.GE.U32.AND.EX P0, PT, R17, R18, PT, P0 ;  /* 0x000000121100720c */ /* 0x000fda0003f06100 */
[----:B------:R-:W-:Y:S05]  /*11b10*/  @!P0 BRA `(.L_x_34809) ;  /* 0xfffffffc00908947 */ /* 0x000fea000383ffff */
.L_x_34806:
[----:B------:R-:W-:Y:S05]  /*11b20*/  BSYNC.RECONVERGENT B6 ;  /* 0x0000000000067941 */ /* 0x000fea0003800200 */
.L_x_34805:
[----:B------:R-:W-:Y:S01]  /*11b30*/  STG.E.64 desc[UR36][R34.64], RZ ;  /* 0x000000ff22007986 */ /* 0x000fe2000c101b24 */
[----:B------:R-:W-:Y:S05]  /*11b40*/  EXIT ;  /* 0x000000000000794d */ /* 0x000fea0003800000 */
.L_x_34560:
        /* <DEDUP_REMOVED lines=35> */
.L_x_34813:
        /* <DEDUP_REMOVED lines=20> */
.L_x_34814:
        /* <DEDUP_REMOVED lines=24> */
.L_x_34815:
        /* <DEDUP_REMOVED lines=13> */
.L_x_34819:
        /* <DEDUP_REMOVED lines=22> */
.L_x_34818:
[----:B------:R-:W-:Y:S05]  /*12270*/  BSYNC.RECONVERGENT B8 ;  /* 0x0000000000087941 */ /* 0x000fea0003800200 */
.L_x_34817:
[----:B------:R-:W-:-:S04]  /*12280*/  IADD3 R18, P0, PT, R18, 0x8, RZ ;  /* 0x0000000812127810 */ /* 0x000fc80007f1e0ff */
[----:B------:R-:W-:Y:S02]  /*12290*/  IADD3.X R19, PT, PT, RZ, R19, RZ, P0, !PT ;  /* 0x00000013ff137210 */ /* 0x000fe400007fe4ff */
[----:B------:R-:W-:-:S04]  /*122a0*/  ISETP.GE.U32.AND P0, PT, R18, R17, PT ;  /* 0x000000111200720c */ /* 0x000fc80003f06070 */
[----:B------:R-:W-:-:S13]  /*122b0*/  ISETP.GE.U32.AND.EX P0, PT, R19, R26, PT, P0 ;  /* 0x0000001a1300720c */ /* 0x000fda0003f06100 */
[----:B------:R-:W-:Y:S05]  /*122c0*/  @!P0 BRA `(.L_x_34819) ;  /* 0xfffffffc00908947 */ /* 0x000fea000383ffff */
[----:B------:R-:W-:Y:S05]  /*122d0*/  BSYNC.RECONVERGENT B7 ;  /* 0x0000000000077941 */ /* 0x000fea0003800200 */
.L_x_34816:
[----:B------:R-:W0:Y:S01]  /*122e0*/  LDC.64 R2, c[0x0][0x710] ;  /* 0x0001c400ff027b82 */ /* 0x000e220000000a00 */
[----:B------:R-:W-:Y:S01]  /*122f0*/  IADD3 R16, PT, PT, R16, 0x80, RZ ;  /* 0x0000008010107810 */ /* 0x000fe20007ffe0ff */
[----:B0-----:R1:W-:Y:S06]  /*12300*/  STG.E.64 desc[UR36][R2.64], RZ ;  /* 0x000000ff02007986 */ /* 0x0013ec000c101b24 */
.L_x_34812:
[----:B0-----:R-:W-:Y:S05]  /*12310*/  BSYNC.RECONVERGENT B6 ;  /* 0x0000000000067941 */ /* 0x001fea0003800200 */
.L_x_34811:
        /* <DEDUP_REMOVED lines=31> */
.L_x_34820:
        /* <DEDUP_REMOVED lines=20> */
.L_x_34821:
        /* <DEDUP_REMOVED lines=24> */
.L_x_34822:
        /* <DEDUP_REMOVED lines=13> */
.L_x_34826:
        /* <DEDUP_REMOVED lines=22> */
.L_x_34825:
[----:B------:R-:W-:Y:S05]  /*12a00*/  BSYNC.RECONVERGENT B7 ;  /* 0x0000000000077941 */ /* 0x000fea0003800200 */
.L_x_34824:
[----:B------:R-:W-:-:S04]  /*12a10*/  IADD3 R16, P0, PT, R16, 0x8, RZ ;  /* 0x0000000810107810 */ /* 0x000fc80007f1e0ff */
[----:B------:R-:W-:Y:S02]  /*12a20*/  IADD3.X R17, PT, PT, RZ, R17, RZ, P0, !PT ;  /* 0x00000011ff117210 */ /* 0x000fe400007fe4ff */
[----:B------:R-:W-:-:S04]  /*12a30*/  ISETP.GE.U32.AND P0, PT, R16, R25, PT ;  /* 0x000000191000720c */ /* 0x000fc80003f06070 */
[----:B------:R-:W-:-:S13]  /*12a40*/  ISETP.GE.U32.AND.EX P0, PT, R17, R24, PT, P0 ;  /* 0x000000181100720c */ /* 0x000fda0003f06100 */
[----:B------:R-:W-:Y:S05]  /*12a50*/  @!P0 BRA `(.L_x_34826) ;  /* 0xfffffffc00908947 */ /* 0x000fea000383ffff */
[----:B------:R-:W-:Y:S05]  /*12a60*/  BSYNC.RECONVERGENT B6 ;  /* 0x0000000000067941 */ /* 0x000fea0003800200 */
.L_x_34823:
[----:B------:R-:W0:Y:S02]  /*12a70*/  LDC.64 R2, c[0x0][0x710] ;  /* 0x0001c400ff027b82 */ /* 0x000e240000000a00 */
[----:B0-----:R-:W-:Y:S01]  /*12a80*/  STG.E.64 desc[UR36][R2.64], RZ ;  /* 0x000000ff02007986 */ /* 0x001fe2000c101b24 */
[----:B------:R-:W-:Y:S05]  /*12a90*/  EXIT ;  /* 0x000000000000794d */ /* 0x000fea0003800000 */
.L_x_34810:
        /* <DEDUP_REMOVED lines=418> */
.L_x_34829:
        /* <DEDUP_REMOVED lines=36> */
.L_x_34831:
[----:B------:R-:W-:Y:S05]  /*14700*/  BSYNC.RECONVERGENT B7 ;  /* 0x0000000000077941 */ /* 0x000fea0003800200 */
.L_x_34830:
        /* <DEDUP_REMOVED lines=21> */
.L_x_34833:
[----:B------:R-:W-:Y:S05]  /*14860*/  BSYNC.RECONVERGENT B7 ;  /* 0x0000000000077941 */ /* 0x000fea0003800200 */
.L_x_34832:
        /* <DEDUP_REMOVED lines=25> */
.L_x_34835:
[----:B------:R-:W-:Y:S05]  /*14a00*/  BSYNC.RECONVERGENT B7 ;  /* 0x0000000000077941 */ /* 0x000fea0003800200 */
.L_x_34834:
        /* <DEDUP_REMOVED lines=13> */
.L_x_34840:
        /* <DEDUP_REMOVED lines=22> */
.L_x_34839:
[----:B------:R-:W-:Y:S05]  /*14c40*/  BSYNC.RECONVERGENT B8 ;  /* 0x0000000000087941 */ /* 0x000fea0003800200 */
.L_x_34838:
[----:B------:R-:W-:-:S04]  /*14c50*/  IADD3 R22, P0, PT, R22, 0x8, RZ ;  /* 0x0000000816167810 */ /* 0x000fc80007f1e0ff */
[----:B------:R-:W-:Y:S02]  /*14c60*/  IADD3.X R23, PT, PT, RZ, R23, RZ, P0, !PT ;  /* 0x00000017ff177210 */ /* 0x000fe400007fe4ff */
[----:B------:R-:W-:-:S04]  /*14c70*/  ISETP.GE.U32.AND P0, PT, R22, R29, PT ;  /* 0x0000001d1600720c */ /* 0x000fc80003f06070 */
[----:B------:R-:W-:-:S13]  /*14c80*/  ISETP.GE.U32.AND.EX P0, PT, R23, R28, PT, P0 ;  /* 0x0000001c1700720c */ /* 0x000fda0003f06100 */
[----:B------:R-:W-:Y:S05]  /*14c90*/  @!P0 BRA `(.L_x_34840) ;  /* 0xfffffffc00908947 */ /* 0x000fea000383ffff */
.L_x_34837:
[----:B------:R-:W-:Y:S05]  /*14ca0*/  BSYNC.RECONVERGENT B7 ;  /* 0x0000000000077941 */ /* 0x000fea0003800200 */
.L_x_34836:
[----:B------:R-:W0:Y:S01]  /*14cb0*/  LDCU.64 UR4, c[0x0][0x710] ;  /* 0x0000e200ff0477ac */ /* 0x000e220008000a00 */
[----:B------:R-:W-:Y:S02]  /*14cc0*/  IADD3 R16, PT, PT, R16, 0x80, RZ ;  /* 0x0000008010107810 */ /* 0x000fe40007ffe0ff */
[----:B0-----:R-:W-:-:S05]  /*14cd0*/  IADD3 R2, P0, PT, R19, UR4, RZ ;  /* 0x0000000413027c10 */ /* 0x001fca000ff1e0ff */
[----:B------:R-:W-:-:S05]  /*14ce0*/  IMAD.X R3, RZ, RZ, UR5, P0 ;  /* 0x00000005ff037e24 */ /* 0x000fca00080e06ff */
[----:B------:R1:W-:Y:S03]  /*14cf0*/  STG.E.64 desc[UR36][R2.64], RZ ;  /* 0x000000ff02007986 */ /* 0x0003e6000c101b24 */
.L_x_34828:
[----:B0-----:R-:W-:Y:S05]  /*14d00*/  BSYNC.RECONVERGENT B6 ;  /* 0x0000000000067941 */ /* 0x001fea0003800200 */
.L_x_34827:
        /* <DEDUP_REMOVED lines=414> */
.L_x_34841:
        /* <DEDUP_REMOVED lines=38> */
.L_x_34843:
[----:B------:R-:W-:Y:S05]  /*16950*/  BSYNC.RECONVERGENT B6 ;  /* 0x0000000000067941 */ /* 0x000fea0003800200 */
.L_x_34842:
        /* <DEDUP_REMOVED lines=21> */
.L_x_34845:
[----:B------:R-:W-:Y:S05]  /*16ab0*/  BSYNC.RECONVERGENT B6 ;  /* 0x0000000000067941 */ /* 0x000fea0003800200 */
.L_x_34844:
        /* <DEDUP_REMOVED lines=25> */
.L_x_34847:
[----:B------:R-:W-:Y:S05]  /*16c50*/  BSYNC.RECONVERGENT B6 ;  /* 0x0000000000067941 */ /* 0x000fea0003800200 */
.L_x_34846:
        /* <DEDUP_REMOVED lines=13> */
.L_x_34852:
        /* <DEDUP_REMOVED lines=22> */
.L_x_34851:
[----:B------:R-:W-:Y:S05]  /*16e90*/  BSYNC.RECONVERGENT B7 ;  /* 0x0000000000077941 */ /* 0x000fea0003800200 */
.L_x_34850:
[----:B------:R-:W-:-:S05]  /*16ea0*/  IADD3 R16, P0, PT, R16, 0x8, RZ ;  /* 0x0000000810107810 */ /* 0x000fca0007f1e0ff */
[----:B------:R-:W-:Y:S01]  /*16eb0*/  IMAD.X R17, RZ, RZ, R17, P0 ;  /* 0x000000ffff117224 */ /* 0x000fe200000e0611 */
[----:B------:R-:W-:-:S04]  /*16ec0*/  ISETP.GE.U32.AND P0, PT, R16, R27, PT ;  /* 0x0000001b1000720c */ /* 0x000fc80003f06070 */
[----:B------:R-:W-:-:S13]  /*16ed0*/  ISETP.GE.U32.AND.EX P0, PT, R17, R26, PT, P0 ;  /* 0x0000001a1100720c */ /* 0x000fda0003f06100 */
[----:B------:R-:W-:Y:S05]  /*16ee0*/  @!P0 BRA `(.L_x_34852) ;  /* 0xfffffffc00908947 */ /* 0x000fea000383ffff */
.L_x_34849:
[----:B------:R-:W-:Y:S05]  /*16ef0*/  BSYNC.RECONVERGENT B6 ;  /* 0x0000000000067941 */ /* 0x000fea0003800200 */
.L_x_34848:
[----:B------:R-:W-:Y:S01]  /*16f00*/  STG.E.64 desc[UR36][R18.64], RZ ;  /* 0x000000ff12007986 */ /* 0x000fe2000c101b24 */
[----:B------:R-:W-:Y:S05]  /*16f10*/  EXIT ;  /* 0x000000000000794d */ /* 0x000fea0003800000 */
        .weak           $__internal_77_$__cuda_sm20_div_s64
        .type           $__internal_77_$__cuda_sm20_div_s64,@function
        .size           $__internal_77_$__cuda_sm20_div_s64,($__internal_78_$__cuda_sm20_rem_s64 - $__internal_77_$__cuda_sm20_div_s64)
$__internal_77_$__cuda_sm20_div_s64:
        /* <DEDUP_REMOVED lines=83> */
[----:B------:R-:W-:Y:S06]  /*17450*/  RET.REL.NODEC R4 `(_ZN2at6native18elementwise_kernelILi128ELi2EZNS0_22gpu_kernel_impl_nocastIZZZNS0_67_GLOBAL__N__bb565c37_34_ValidateCompressedIndicesKernel_cu_33a4b88b42_validate_compressed_sparse_indices_kernelILNS3_8CDimNameE0ENS3_18CUDAKernelLauncherENS3_14EmptyVecKernelENS3_8DummyVecELm8EEEvRKNS_6TensorESB_lllENKUlvE1_clEvENKUlvE0_clEvEUllllllE_EEvRNS_18TensorIteratorBaseERKT_EUliE_EEviT1_) ;  /* 0xfffffe8804e87950 */ /* 0x000fec0003c3ffff */
        .weak           $__internal_78_$__cuda_sm20_rem_s64
        .type           $__internal_78_$__cuda_sm20_rem_s64,@function
        .size           $__internal_78_$__cuda_sm20_rem_s64,(.L_x_40098 - $__internal_78_$__cuda_sm20_rem_s64)
$__internal_78_$__cuda_sm20_rem_s64:
        /* <DEDUP_REMOVED lines=77> */
[----:B------:R-:W-:Y:S06]  /*17930*/  RET.REL.NODEC R4 `(_ZN2at6native18elementwise_kernelILi128ELi2EZNS0_22gpu_kernel_impl_nocastIZZZNS0_67_GLOBAL__N__bb565c37_34_ValidateCompressedIndicesKernel_cu_33a4b88b42_validate_compressed_sparse_indices_kernelILNS3_8CDimNameE0ENS3_18CUDAKernelLauncherENS3_14EmptyVecKernelENS3_8DummyVecELm8EEEvRKNS_6TensorESB_lllENKUlvE1_clEvENKUlvE0_clEvEUllllllE_EEvRNS_18TensorIteratorBaseERKT_EUliE_EEviT1_) ;  /* 0xfffffe8404b07950 */ /* 0x000fec0003c3ffff */
.L_x_34853:
        /* <DEDUP_REMOVED lines=12> */
.L_x_40098:


//--------------------- .text._ZN2at6native27unrolled_elementwise_kernelIZZZNS0_67_GLOBAL__N__bb565c37_34_ValidateCompressedIndicesKernel_cu_33a4b88b42_validate_compressed_sparse_indices_kernelILNS2_8CDimNameE0ENS2_18CUDAKernelLauncherENS2_14EmptyVecKernelENS2_8DummyVecELm8EEEvRKNS_6TensorESA_lllENKUlvE1_clEvENKUlvE0_clEvEUllllllE_St5arrayIPcLm6EELi4E23TrivialOffsetCalculatorILi5EjESH_ILi1EjENS0_6memory15LoadWithoutCastENSK_16StoreWithoutCastEEEviT_T0_T2_T3_T4_T5_ --------------------------
	.section	.text._ZN2at6native27unrolled_elementwise_kernelIZZZNS0_67_GLOBAL__N__bb565c37_34_ValidateCompressedIndicesKernel_cu_33a4b88b42_validate_compressed_sparse_indices_kernelILNS2_8CDimNameE0ENS2_18CUDAKernelLauncherENS2_14EmptyVecKernelENS2_8DummyVecELm8EEEvRKNS_6TensorESA_lllENKUlvE1_clEvENKUlvE0_clEvEUllllllE_St5arrayIPcLm6EELi4E23TrivialOffsetCalculatorILi5EjESH_ILi1EjENS0_6memory15LoadWithoutCastENSK_16StoreWithoutCastEEEviT_T0_T2_T3_T4_T5_,"ax",@progbits
	.align	128
        .global         _ZN2at6native27unrolled_elementwise_kernelIZZZNS0_67_GLOBAL__N__bb565c37_34_ValidateCompressedIndicesKernel_cu_33a4b88b42_validate_compressed_sparse_indices_kernelILNS2_8CDimNameE0ENS2_18CUDAKernelLauncherENS2_14EmptyVecKernelENS2_8DummyVecELm8EEEvRKNS_6TensorESA_lllENKUlvE1_clEvENKUlvE0_clEvEUllllllE_St5arrayIPcLm6EELi4E23TrivialOffsetCalculatorILi5EjESH_ILi1EjENS0_6memory15LoadWithoutCastENSK_16StoreWithoutCastEEEviT_T0_T2_T3_T4_T5_
        .type           _ZN2at6native27unrolled_elementwise_kernelIZZZNS0_67_GLOBAL__N__bb565c37_34_ValidateCompressedIndicesKernel_cu_33a4b88b42_validate_compressed_sparse_indices_kernelILNS2_8CDimNameE0ENS2_18CUDAKernelLauncherENS2_14EmptyVecKernelENS2_8DummyVecELm8EEEvRKNS_6TensorESA_lllENKUlvE1_clEvENKUlvE0_clEvEUllllllE_St5arrayIPcLm6EELi4E23TrivialOffsetCalculatorILi5EjESH_ILi1EjENS0_6memory15LoadWithoutCastENSK_16StoreWithoutCastEEEviT_T0_T2_T3_T4_T5_,@function
        .size           _ZN2at6native27unrolled_elementwise_kernelIZZZNS0_67_GLOBAL__N__bb565c37_34_ValidateCompressedIndicesKernel_cu_33a4b88b42_validate_compressed_sparse_indices_kernelILNS2_8CDimNameE0ENS2_18CUDAKernelLauncherENS2_14EmptyVecKernelENS2_8DummyVecELm8EEEvRKNS_6TensorESA_lllENKUlvE1_clEvENKUlvE0_clEvEUllllllE_St5arrayIPcLm6EELi4E23TrivialOffsetCalculatorILi5EjESH_ILi1EjENS0_6memory15LoadWithoutCastENSK_16StoreWithoutCastEEEviT_T0_T2_T3_T4_T5_,(.L_x_40099 - _ZN2at6native27unrolled_elementwise_kernelIZZZNS0_67_GLOBAL__N__bb565c37_34_ValidateCompressedIndicesKernel_cu_33a4b88b42_validate_compressed_sparse_indices_kernelILNS2_8CDimNameE0ENS2_18CUDAKernelLauncherENS2_14EmptyVecKernelENS2_8DummyVecELm8EEEvRKNS_6TensorESA_lllENKUlvE1_clEvENKUlvE0_clEvEUllllllE_St5arrayIPcLm6EELi4E23TrivialOffsetCalculatorILi5EjESH_ILi1EjENS0_6memory15LoadWithoutCastENSK_16StoreWithoutCastEEEviT_T0_T2_T3_T4_T5_)
        .other          _ZN2at6native27unrolled_elementwise_kernelIZZZNS0_67_GLOBAL__N__bb565c37_34_ValidateCompressedIndicesKernel_cu_33a4b88b42_validate_compressed_sparse_indices_kernelILNS2_8CDimNameE0ENS2_18CUDAKernelLauncherENS2_14EmptyVecKernelENS2_8DummyVecELm8EEEvRKNS_6TensorESA_lllENKUlvE1_clEvENKUlvE0_clEvEUllllllE_St5arrayIPcLm6EELi4E23TrivialOffsetCalculatorILi5EjESH_ILi1EjENS0_6memory15LoadWithoutCastENSK_16StoreWithoutCastEEEviT_T0_T2_T3_T4_T5_,@"STO_CUDA_ENTRY STV_DEFAULT"
_ZN2at6native27unrolled_elementwise_kernelIZZZNS0_67_GLOBAL__N__bb565c37_34_ValidateCompressedIndicesKernel_cu_33a4b88b42_validate_compressed_sparse_indices_kernelILNS2_8CDimNameE0ENS2_18CUDAKernelLauncherENS2_14EmptyVecKernelENS2_8DummyVecELm8EEEvRKNS_6TensorESA_lllENKUlvE1_clEvENKUlvE0_clEvEUllllllE_St5arrayIPcLm6EELi4E23TrivialOffsetCalculatorILi5EjESH_ILi1EjENS0_6memory15LoadWithoutCastENSK_16StoreWithoutCastEEEviT_T0_T2_T3_T4_T5_:
.text._ZN2at6native27unrolled_elementwise_kernelIZZZNS0_67_GLOBAL__N__bb565c37_34_ValidateCompressedIndicesKernel_cu_33a4b88b42_validate_compressed_sparse_indices_kernelILNS2_8CDimNameE0ENS2_18CUDAKernelLauncherENS2_14EmptyVecKernelENS2_8DummyVecELm8EEEvRKNS_6TensorESA_lllENKUlvE1_clEvENKUlvE0_clEvEUllllllE_St5arrayIPcLm6EELi4E23TrivialOffsetCalculatorILi5EjESH_ILi1EjENS0_6memory15LoadWithoutCastENSK_16StoreWithoutCastEEEviT_T0_T2_T3_T4_T5_:
        /* <DEDUP_REMOVED lines=171> */
.L_x_34857:
[----:B------:R-:W-:Y:S05]  /*0ab0*/  BSYNC.RECONVERGENT B7 ;  /* 0x0000000000077941 */ /* 0x000fea0003800200 */
.L_x_34856:
        /* <DEDUP_REMOVED lines=21> */
.L_x_34859:
[----:B------:R-:W-:Y:S05]  /*0c10*/  BSYNC.RECONVERGENT B7 ;  /* 0x0000000000077941 */ /* 0x000fea0003800200 */
.L_x_34858:
        /* <DEDUP_REMOVED lines=26> */
.L_x_34861:
[----:B------:R-:W-:Y:S05]  /*0dc0*/  BSYNC.RECONVERGENT B7 ;  /* 0x0000000000077941 */ /* 0x000fea0003800200 */
.L_x_34860:
        /* <DEDUP_REMOVED lines=14> */
.L_x_34866:
        /* <DEDUP_REMOVED lines=25> */
.L_x_34864:
[----:B------:R-:W-:Y:S01]  /*1040*/  IMAD.MOV.U32 R6, RZ, RZ, R54 ;  /* 0x000000ffff067224 */ /* 0x000fe200078e0036 */
[----:B------:R-:W-:Y:S01]  /*1050*/  MOV R4, 0x1080 ;  /* 0x0000108000047802 */ /* 0x000fe20000000f00 */
[----:B------:R-:W-:-:S07]  /*1060*/  IMAD.MOV.U32 R3, RZ, RZ, R55 ;  /* 0x000000ffff037224 */ /* 0x000fce00078e0037 */
[----:B------:R-:W-:Y:S05]  /*1070*/  CALL.REL.NOINC `($__internal_79_$__cuda_sm20_div_s64) ;  /* 0x00000028006c7944 */ /* 0x000fea0003c00000 */
[----:B------:R-:W-:-:S07]  /*1080*/  IMAD.MOV.U32 R6, RZ, RZ, R0 ;  /* 0x000000ffff067224 */ /* 0x000fce00078e0000 */
.L_x_34865:
[----:B------:R-:W-:Y:S05]  /*1090*/  BSYNC.RECONVERGENT B1 ;  /* 0x0000000000017941 */ /* 0x000fea0003800200 */
.L_x_34863:
        /* <DEDUP_REMOVED lines=19> */
.L_x_34862:
        /* <DEDUP_REMOVED lines=16> */
.L_x_34869:
        /* <DEDUP_REMOVED lines=22> */
.L_x_34868:
[----:B------:R-:W-:Y:S05]  /*1430*/  BSYNC.RECONVERGENT B7 ;  /* 0x0000000000077941 */ /* 0x000fea0003800200 */
.L_x_34867:
[----:B------:R-:W-:-:S04]  /*1440*/  IADD3 R48, P0, PT, R48, 0x8, RZ ;  /* 0x0000000830307810 */ /* 0x000fc80007f1e0ff */
[----:B------:R-:W-:Y:S02]  /*1450*/  IADD3.X R49, PT, PT, RZ, R49, RZ, P0, !PT ;  /* 0x00000031ff317210 */ /* 0x000fe400007fe4ff */
[----:B------:R-:W-:-:S04]  /*1460*/  ISETP.GE.U32.AND P0, PT, R48, R52, PT ;  /* 0x000000343000720c */ /* 0x000fc80003f06070 */
[----:B------:R-:W-:-:S13]  /*1470*/  ISETP.GE.U32.AND.EX P0, PT, R49, R53, PT, P0 ;  /* 0x000000353100720c */ /* 0x000fda0003f06100 */
[----:B------:R-:W-:Y:S05]  /*1480*/  @!P0 BRA `(.L_x_34869) ;  /* 0xfffffffc00908947 */ /* 0x000fea000383ffff */
.L_x_34855:
[----:B------:R-:W-:Y:S05]  /*1490*/  BSYNC.RECONVERGENT B6 ;  /* 0x0000000000067941 */ /* 0x000fea0003800200 */
.L_x_34854:
        /* <DEDUP_REMOVED lines=30> */
.L_x_34873:
[----:B------:R-:W-:Y:S05]  /*1680*/  BSYNC.RECONVERGENT B7 ;  /* 0x0000000000077941 */ /* 0x000fea0003800200 */
.L_x_34872:
        /* <DEDUP_REMOVED lines=21> */
.L_x_34875:
[----:B------:R-:W-:Y:S05]  /*17e0*/  BSYNC.RECONVERGENT B7 ;  /* 0x0000000000077941 */ /* 0x000fea0003800200 */
.L_x_34874:
        /* <DEDUP_REMOVED lines=26> */
.L_x_34877:
[----:B------:R-:W-:Y:S05]  /*1990*/  BSYNC.RECONVERGENT B7 ;  /* 0x0000000000077941 */ /* 0x000fea0003800200 */
.L_x_34876:
        /* <DEDUP_REMOVED lines=18> */
.L_x_34882:
        /* <DEDUP_REMOVED lines=25> */
.L_x_34880:
[----:B------:R-:W-:Y:S01]  /*1c50*/  IMAD.MOV.U32 R52, RZ, RZ, R22 ;  /* 0x000000ffff347224 */ /* 0x000fe200078e0016 */
[----:B------:R-:W-:Y:S01]  /*1c60*/  MOV R4, 0x1ca0 ;  /* 0x00001ca000047802 */ /* 0x000fe20000000f00 */
[----:B------:R-:W-:Y:S02]  /*1c70*/  IMAD.MOV.U32 R6, RZ, RZ, R44 ;  /* 0x000000ffff067224 */ /* 0x000fe400078e002c */
[----:B------:R-:W-:-:S07]  /*1c80*/  IMAD.MOV.U32 R3, RZ, RZ, R45 ;  /* 0x000000ffff037224 */ /* 0x000fce00078e002d */
[----:B------:R-:W-:Y:S05]  /*1c90*/  CALL.REL.NOINC `($__internal_79_$__cuda_sm20_div_s64) ;  /* 0x0000001c00647944 */ /* 0x000fea0003c00000 */
[----:B------:R-:W-:-:S07]  /*1ca0*/  MOV R6, R0 ;  /* 0x0000000000067202 */ /* 0x000fce0000000f00 */
.L_x_34881:
[----:B------:R-:W-:Y:S05]  /*1cb0*/  BSYNC.RECONVERGENT B1 ;  /* 0x0000000000017941 */ /* 0x000fea0003800200 */
.L_x_34879:
        /* <DEDUP_REMOVED lines=22> */
.L_x_34878:
        /* <DEDUP_REMOVED lines=16> */
.L_x_34885:
        /* <DEDUP_REMOVED lines=22> */
.L_x_34884:
[----:B------:R-:W-:Y:S05]  /*2080*/  BSYNC.RECONVERGENT B7 ;  /* 0x0000000000077941 */ /* 0x000fea0003800200 */
.L_x_34883:
[----:B------:R-:W-:-:S04]  /*2090*/  IADD3 R16, P0, PT, R16, 0x8, RZ ;  /* 0x0000000810107810 */ /* 0x000fc80007f1e0ff */
[----:B------:R-:W-:Y:S02]  /*20a0*/  IADD3.X R17, PT, PT, RZ, R17, RZ, P0, !PT ;  /* 0x00000011ff117210 */ /* 0x000fe400007fe4ff */
[----:B------:R-:W-:-:S04]  /*20b0*/  ISETP.GE.U32.AND P0, PT, R16, R22, PT ;  /* 0x000000161000720c */ /* 0x000fc80003f06070 */
[----:B------:R-:W-:-:S13]  /*20c0*/  ISETP.GE.U32.AND.EX P0, PT, R17, R23, PT, P0 ;  /* 0x000000171100720c */ /* 0x000fda0003f06100 */
[----:B------:R-:W-:Y:S05]  /*20d0*/  @!P0 BRA `(.L_x_34885) ;  /* 0xfffffffc00908947 */ /* 0x000fea000383ffff */
.L_x_34871:
[----:B------:R-:W-:Y:S05]  /*20e0*/  BSYNC.RECONVERGENT B6 ;  /* 0x0000000000067941 */ /* 0x000fea0003800200 */
.L_x_34870:
        /* <DEDUP_REMOVED lines=25> */
.L_x_34889:
[----:B------:R-:W-:Y:S05]  /*2280*/  BSYNC.RECONVERGENT B7 ;  /* 0x0000000000077941 */ /* 0x000fea0003800200 */
.L_x_34888:
        /* <DEDUP_REMOVED lines=21> */
.L_x_34891:
[----:B------:R-:W-:Y:S05]  /*23e0*/  BSYNC.RECONVERGENT B7 ;  /* 0x0000000000077941 */ /* 0x000fea0003800200 */
.L_x_34890:
        /* <DEDUP_REMOVED lines=26> */
.L_x_34893:
[----:B------:R-:W-:Y:S05]  /*2590*/  BSYNC.RECONVERGENT B7 ;  /* 0x0000000000077941 */ /* 0x000fea0003800200 */
.L_x_34892:
        /* <DEDUP_REMOVED lines=17> */
.L_x_34898:
        /* <DEDUP_REMOVED lines=25> */
.L_x_34896:
[----:B------:R-:W-:Y:S01]  /*2840*/  IMAD.MOV.U32 R6, RZ, RZ, R20 ;  /* 0x000000ffff067224 */ /* 0x000fe200078e0014 */
[----:B------:R-:W-:Y:S02]  /*2850*/  MOV R3, R21 ;  /* 0x0000001500037202 */ /* 0x000fe40000000f00 */
[----:B------:R-:W-:-:S07]  /*2860*/  MOV R4, 0x2880 ;  /* 0x0000288000047802 */ /* 0x000fce0000000f00 */
[----:B------:R-:W-:Y:S05]  /*2870*/  CALL.REL.NOINC `($__internal_79_$__cuda_sm20_div_s64) ;  /* 0x00000010006c7944 */ /* 0x000fea0003c00000 */
[----:B------:R-:W-:-:S07]  /*2880*/  IMAD.MOV.U32 R6, RZ, RZ, R0 ;  /* 0x000000ffff067224 */ /* 0x000fce00078e0000 */
.L_x_34897:
[----:B------:R-:W-:Y:S05]  /*2890*/  BSYNC.RECONVERGENT B1 ;  /* 0x0000000000017941 */ /* 0x000fea0003800200 */
.L_x_34895:
        /* <DEDUP_REMOVED lines=21> */
.L_x_34894:
        /* <DEDUP_REMOVED lines=14> */
.L_x_34901:
        /* <DEDUP_REMOVED lines=22> */
.L_x_34900:
[----:B------:R-:W-:Y:S05]  /*2c30*/  BSYNC.RECONVERGENT B7 ;  /* 0x0000000000077941 */ /* 0x000fea0003800200 */
.L_x_34899:
[----:B------:R-:W-:-:S05]  /*2c40*/  IADD3 R16, P0, PT, R16, 0x8, RZ ;  /* 0x0000000810107810 */ /* 0x000fca0007f1e0ff */
[----:B------:R-:W-:Y:S01]  /*2c50*/  IMAD.X R17, RZ, RZ, R17, P0 ;  /* 0x000000ffff117224 */ /* 0x000fe200000e0611 */
[----:B------:R-:W-:-:S04]  /*2c60*/  ISETP.GE.U32.AND P0, PT, R16, R19, PT ;  /* 0x000000131000720c */ /* 0x000fc80003f06070 */
[----:B------:R-:W-:-:S13]  /*2c70*/  ISETP.GE.U32.AND.EX P0, PT, R17, R18, PT, P0 ;  /* 0x000000121100720c */ /* 0x000fda0003f06100 */
[----:B------:R-:W-:Y:S05]  /*2c80*/  @!P0 BRA `(.L_x_34901) ;  /* 0xfffffffc00908947 */ /* 0x000fea000383ffff */
.L_x_34887:
[----:B------:R-:W-:Y:S05]  /*2c90*/  BSYNC.RECONVERGENT B6 ;  /* 0x0000000000067941 */ /* 0x000fea0003800200 */
.L_x_34886:
        /* <DEDUP_REMOVED lines=25> */
.L_x_34905:
[----:B------:R-:W-:Y:S05]  /*2e30*/  BSYNC.RECONVERGENT B7 ;  /* 0x0000000000077941 */ /* 0x000fea0003800200 */
.L_x_34904:
        /* <DEDUP_REMOVED lines=21> */
.L_x_34907:
[----:B------:R-:W-:Y:S05]  /*2f90*/  BSYNC.RECONVERGENT B7 ;  /* 0x0000000000077941 */ /* 0x000fea0003800200 */
.L_x_34906:
        /* <DEDUP_REMOVED lines=26> */
.L_x_34909:
[----:B------:R-:W-:Y:S05]  /*3140*/  BSYNC.RECONVERGENT B7 ;  /* 0x0000000000077941 */ /* 0x000fea0003800200 */
.L_x_34908:
        /* <DEDUP_REMOVED lines=13> */
.L_x_34914:
        /* <DEDUP_REMOVED lines=25> */
.L_x_34912:
[----:B------:R-:W-:Y:S01]  /*33b0*/  MOV R6, R18 ;  /* 0x0000001200067202 */ /* 0x000fe20000000f00 */
[----:B------:R-:W-:Y:S01]  /*33c0*/  IMAD.MOV.U32 R3, RZ, RZ, R19 ;  /* 0x000000ffff037224 */ /* 0x000fe200078e0013 */
[----:B------:R-:W-:-:S07]  /*33d0*/  MOV R4, 0x33f0 ;  /* 0x000033f000047802 */ /* 0x000fce0000000f00 */
[----:B------:R-:W-:Y:S05]  /*33e0*/  CALL.REL.NOINC `($__internal_79_$__cuda_sm20_div_s64) ;  /* 0x0000000400907944 */ /* 0x000fea0003c00000 */
[----:B------:R-:W-:-:S07]  /*33f0*/  IMAD.MOV.U32 R6, RZ, RZ, R0 ;  /* 0x000000ffff067224 */ /* 0x000fce00078e0000 */
.L_x_34913:
[----:B------:R-:W-:Y:S05]  /*3400*/  BSYNC.RECONVERGENT B1 ;  /* 0x0000000000017941 */ /* 0x000fea0003800200 */
.L_x_34911:
        /* <DEDUP_REMOVED lines=19> */
.L_x_34910:
        /* <DEDUP_REMOVED lines=14> */
.L_x_34917:
        /* <DEDUP_REMOVED lines=22> */
.L_x_34916:
[----:B------:R-:W-:Y:S05]  /*3780*/  BSYNC.RECONVERGENT B7 ;  /* 0x0000000000077941 */ /* 0x000fea0003800200 */
.L_x_34915:
[----:B------:R-:W-:-:S04]  /*3790*/  IADD3 R16, P0, PT, R16, 0x8, RZ ;  /* 0x0000000810107810 */ /* 0x000fc80007f1e0ff */
[----:B------:R-:W-:Y:S02]  /*37a0*/  IADD3.X R17, PT, PT, RZ, R17, RZ, P0, !PT ;  /* 0x00000011ff117210 */ /* 0x000fe400007fe4ff */
[----:B------:R-:W-:-:S04]  /*37b0*/  ISETP.GE.U32.AND P0, PT, R16, R19, PT ;  /* 0x000000131000720c */ /* 0x000fc80003f06070 */
[----:B------:R-:W-:-:S13]  /*37c0*/  ISETP.GE.U32.AND.EX P0, PT, R17, R18, PT, P0 ;  /* 0x000000121100720c */ /* 0x000fda0003f06100 */
[----:B------:R-:W-:Y:S05]  /*37d0*/  @!P0 BRA `(.L_x_34917) ;  /* 0xfffffffc00908947 */ /* 0x000fea000383ffff */
.L_x_34903:
[----:B------:R-:W-:Y:S05]  /*37e0*/  BSYNC.RECONVERGENT B6 ;  /* 0x0000000000067941 */ /* 0x000fea0003800200 */
.L_x_34902:
        /* <DEDUP_REMOVED lines=19> */
.L_x_34920:
[----:B------:R-:W-:Y:S05]  /*3920*/  BSYNC.RELIABLE B1 ;  /* 0x0000000000017941 */ /* 0x000fea0003800100 */
.L_x_34919:
[----:B------:R-:W-:Y:S01]  /*3930*/  ISETP.GE.AND P0, PT, R2, UR38, PT ;  /* 0x0000002602007c0c */ /* 0x000fe2000bf06270 */
[----:B------:R-:W-:-:S12]  /*3940*/  IMAD.U32 R3, RZ, RZ, UR40 ;  /* 0x00000028ff037e24 */ /* 0x000fd8000f8e00ff */
[----:B0-----:R-:W0:Y:S01]  /*3950*/  @!P0 LDC.64 R4, c[0x0][0x438] ;  /* 0x00010e00ff048b82 */ /* 0x001e220000000a00 */
[----:B------:R-:W-:Y:S01]  /*3960*/  @!P0 IMAD R3, R3, 0x200, R2 ;  /* 0x0000020003038824 */ /* 0x000fe200078e0202 */
[----:B------:R-:W-:-:S03]  /*3970*/  @!P0 IADD3 R2, PT, PT, R2, 0x80, RZ ;  /* 0x0000008002028810 */ /* 0x000fc60007ffe0ff */
[----:B0-----:R-:W-:-:S05]  /*3980*/  @!P0 IMAD.WIDE.U32 R4, R3, 0x8, R4 ;  /* 0x0000000803048825 */ /* 0x001fca00078e0004 */
[----:B------:R1:W-:Y:S02]  /*3990*/  @!P0 STG.E.64 desc[UR36][R4.64], RZ ;  /* 0x000000ff04008986 */ /* 0x0003e4000c101b24 */
.L_x_34921:
[----:B------:R-:W-:Y:S05]  /*39a0*/  BSYNC.RECONVERGENT B0 ;  /* 0x0000000000007941 */ /* 0x000fea0003800200 */
.L_x_34918:
        /* <DEDUP_REMOVED lines=8> */
        .weak           $__internal_79_$__cuda_sm20_div_s64
        .type           $__internal_79_$__cuda_sm20_div_s64,@function
        .size           $__internal_79_$__cuda_sm20_div_s64,(.L_x_40099 - $__internal_79_$__cuda_sm20_div_s64)
$__internal_79_$__cuda_sm20_div_s64:
        /* <DEDUP_REMOVED lines=82> */
[----:B------:R-:W-:Y:S06]  /*3f50*/  RET.REL.NODEC R4 `(_ZN2at6native27unrolled_elementwise_kernelIZZZNS0_67_GLOBAL__N__bb565c37_34_ValidateCompressedIndicesKernel_cu_33a4b88b42_validate_compressed_sparse_indices_kernelILNS2_8CDimNameE0ENS2_18CUDAKernelLauncherENS2_14EmptyVecKernelENS2_8DummyVecELm8EEEvRKNS_6TensorESA_lllENKUlvE1_clEvENKUlvE0_clEvEUllllllE_St5arrayIPcLm6EELi4E23TrivialOffsetCalculatorILi5EjESH_ILi1EjENS0_6memory15LoadWithoutCastENSK_16StoreWithoutCastEEEviT_T0_T2_T3_T4_T5_) ;  /* 0xffffffc004287950 */ /* 0x000fec0003c3ffff */
.L_x_34922:
        /* <DEDUP_REMOVED lines=10> */
.L_x_40099:


//--------------------- .text._ZN2at6native29vectorized_elementwise_kernelILi2EZZZNS0_67_GLOBAL__N__bb565c37_34_ValidateCompressedIndicesKernel_cu_33a4b88b42_validate_compressed_sparse_indices_kernelILNS2_8CDimNameE0ENS2_18CUDAKernelLauncherENS2_14EmptyVecKernelENS2_8DummyVecELm8EEEvRKNS_6TensorESA_lllENKUlvE1_clEvENKUlvE0_clEvEUllllllE_St5arrayIPcLm6EEEEviT0_T1_ --------------------------
	.section	.text._ZN2at6native29vectorized_elementwise_kernelILi2EZZZNS0_67_GLOBAL__N__bb565c37_34_ValidateCompressedIndicesKernel_cu_33a4b88b42_validate_compressed_sparse_indices_kernelILNS2_8CDimNameE0ENS2_18CUDAKernelLauncherENS2_14EmptyVecKernelENS2_8DummyVecELm8EEEvRKNS_6TensorESA_lllENKUlvE1_clEvENKUlvE0_clEvEUllllllE_St5arrayIPcLm6EEEEviT0_T1_,"ax",@progbits
	.align	128
        .global         _ZN2at6native29vectorized_elementwise_kernelILi2EZZZNS0_67_GLOBAL__N__bb565c37_34_ValidateCompressedIndicesKernel_cu_33a4b88b42_validate_compressed_sparse_indices_kernelILNS2_8CDimNameE0ENS2_18CUDAKernelLauncherENS2_14EmptyVecKernelENS2_8DummyVecELm8EEEvRKNS_6TensorESA_lllENKUlvE1_clEvENKUlvE0_clEvEUllllllE_St5arrayIPcLm6EEEEviT0_T1_
        .type           _ZN2at6native29vectorized_elementwise_kernelILi2EZZZNS0_67_GLOBAL__N__bb565c37_34_ValidateCompressedIndicesKernel_cu_33a4b88b42_validate_compressed_sparse_indices_kernelILNS2_8CDimNameE0ENS2_18CUDAKernelLauncherENS2_14EmptyVecKernelENS2_8DummyVecELm8EEEvRKNS_6TensorESA_lllENKUlvE1_clEvENKUlvE0_clEvEUllllllE_St5arrayIPcLm6EEEEviT0_T1_,@function
        .size           _ZN2at6native29vectorized_elementwise_kernelILi2EZZZNS0_67_GLOBAL__N__bb565c37_34_ValidateCompressedIndicesKernel_cu_33a4b88b42_validate_compressed_sparse_indices_kernelILNS2_8CDimNameE0ENS2_18CUDAKernelLauncherENS2_14EmptyVecKernelENS2_8DummyVecELm8EEEvRKNS_6TensorESA_lllENKUlvE1_clEvENKUlvE0_clEvEUllllllE_St5arrayIPcLm6EEEEviT0_T1_,(.L_x_40100 - _ZN2at6native29vectorized_elementwise_kernelILi2EZZZNS0_67_GLOBAL__N__bb565c37_34_ValidateCompressedIndicesKernel_cu_33a4b88b42_validate_compressed_sparse_indices_kernelILNS2_8CDimNameE0ENS2_18CUDAKernelLauncherENS2_14EmptyVecKernelENS2_8DummyVecELm8EEEvRKNS_6TensorESA_lllENKUlvE1_clEvENKUlvE0_clEvEUllllllE_St5arrayIPcLm6EEEEviT0_T1_)
        .other          _ZN2at6native29vectorized_elementwise_kernelILi2EZZZNS0_67_GLOBAL__N__bb565c37_34_ValidateCompressedIndicesKernel_cu_33a4b88b42_validate_compressed_sparse_indices_kernelILNS2_8CDimNameE0ENS2_18CUDAKernelLauncherENS2_14EmptyVecKernelENS2_8DummyVecELm8EEEvRKNS_6TensorESA_lllENKUlvE1_clEvENKUlvE0_clEvEUllllllE_St5arrayIPcLm6EEEEviT0_T1_,@"STO_CUDA_ENTRY STV_DEFAULT"
_ZN2at6native29vectorized_elementwise_kernelILi2EZZZNS0_67_GLOBAL__N__bb565c37_34_ValidateCompressedIndicesKernel_cu_33a4b88b42_validate_compressed_sparse_indices_kernelILNS2_8CDimNameE0ENS2_18CUDAKernelLauncherENS2_14EmptyVecKernelENS2_8DummyVecELm8EEEvRKNS_6TensorESA_lllENKUlvE1_clEvENKUlvE0_clEvEUllllllE_St5arrayIPcLm6EEEEviT0_T1_:
.text._ZN2at6native29vectorized_elementwise_kernelILi2EZZZNS0_67_GLOBAL__N__bb565c37_34_ValidateCompressedIndicesKernel_cu_33a4b88b42_validate_compressed_sparse_indices_kernelILNS2_8CDimNameE0ENS2_18CUDAKernelLauncherENS2_14EmptyVecKernelENS2_8DummyVecELm8EEEvRKNS_6TensorESA_lllENKUlvE1_clEvENKUlvE0_clEvEUllllllE_St5arrayIPcLm6EEEEviT0_T1_:
        /* <DEDUP_REMOVED lines=269> */
.L_x_34927:
[----:B------:R-:W-:Y:S05]  /*10d0*/  BSYNC.RECONVERGENT B7 ;  /* 0x0000000000077941 */ /* 0x000fea0003800200 */
.L_x_34926:
        /* <DEDUP_REMOVED lines=21> */
.L_x_34929:
[----:B------:R-:W-:Y:S05]  /*1230*/  BSYNC.RECONVERGENT B7 ;  /* 0x0000000000077941 */ /* 0x000fea0003800200 */
.L_x_34928:
        /* <DEDUP_REMOVED lines=26> */
.L_x_34931:
[----:B------:R-:W-:Y:S05]  /*13e0*/  BSYNC.RECONVERGENT B7 ;  /* 0x0000000000077941 */ /* 0x000fea0003800200 */
.L_x_34930:
        /* <DEDUP_REMOVED lines=19> */
.L_x_34936:
        /* <DEDUP_REMOVED lines=25> */
.L_x_34934:
[----:B------:R-:W-:Y:S01]  /*16b0*/  MOV R10, R55 ;  /* 0x00000037000a7202 */ /* 0x000fe20000000f00 */
[----:B------:R-:W-:Y:S01]  /*16c0*/  IMAD.MOV.U32 R3, RZ, RZ, R20 ;  /* 0x000000ffff037224 */ /* 0x000fe200078e0014 */
[----:B------:R-:W-:Y:S01]  /*16d0*/  MOV R5, 0x1700 ;  /* 0x0000170000057802 */ /* 0x000fe20000000f00 */
[----:B------:R-:W-:-:S07]  /*16e0*/  IMAD.MOV.U32 R0, RZ, RZ, R21 ;  /* 0x000000ffff007224 */ /* 0x000fce00078e0015 */
[----:B------:R-:W-:Y:S05]  /*16f0*/  CALL.REL.NOINC `($__internal_80_$__cuda_sm20_div_s64) ;  /* 0x000000bc00947944 */ /* 0x000fea0003c00000 */
[----:B------:R-:W-:Y:S01]  /*1700*/  IMAD.MOV.U32 R6, RZ, RZ, R3 ;  /* 0x000000ffff067224 */ /* 0x000fe200078e0003 */
[----:B------:R-:W-:-:S07]  /*1710*/  MOV R7, R0 ;  /* 0x0000000000077202 */ /* 0x000fce0000000f00 */
.L_x_34935:
[----:B------:R-:W-:Y:S05]  /*1720*/  BSYNC.RECONVERGENT B1 ;  /* 0x0000000000017941 */ /* 0x000fea0003800200 */
.L_x_34933:
        /* <DEDUP_REMOVED lines=23> */
.L_x_34932:
        /* <DEDUP_REMOVED lines=16> */
.L_x_34939:
        /* <DEDUP_REMOVED lines=22> */
.L_x_34938:
[----:B------:R-:W-:Y:S05]  /*1b00*/  BSYNC.RECONVERGENT B7 ;  /* 0x0000000000077941 */ /* 0x000fea0003800200 */
.L_x_34937:
[----:B------:R-:W-:-:S05]  /*1b10*/  IADD3 R46, P0, PT, R46, 0x8, RZ ;  /* 0x000000082e2e7810 */ /* 0x000fca0007f1e0ff */
[----:B------:R-:W-:Y:S01]  /*1b20*/  IMAD.X R47, RZ, RZ, R47, P0 ;  /* 0x000000ffff2f7224 */ /* 0x000fe200000e062f */
[----:B------:R-:W-:-:S04]  /*1b30*/  ISETP.GE.U32.AND P0, PT, R46, R51, PT ;  /* 0x000000332e00720c */ /* 0x000fc80003f06070 */
[----:B------:R-:W-:-:S13]  /*1b40*/  ISETP.GE.U32.AND.EX P0, PT, R47, R50, PT, P0 ;  /* 0x000000322f00720c */ /* 0x000fda0003f06100 */
[----:B------:R-:W-:Y:S05]  /*1b50*/  @!P0 BRA `(.L_x_34939) ;  /* 0xfffffffc00908947 */ /* 0x000fea000383ffff */
.L_x_34925:
[----:B------:R-:W-:Y:S05]  /*1b60*/  BSYNC.RECONVERGENT B6 ;  /* 0x0000000000067941 */ /* 0x000fea0003800200 */
.L_x_34924:
        /* <DEDUP_REMOVED lines=26> */
.L_x_34943:
[----:B------:R-:W-:Y:S05]  /*1d10*/  BSYNC.RECONVERGENT B7 ;  /* 0x0000000000077941 */ /* 0x000fea0003800200 */
.L_x_34942:
        /* <DEDUP_REMOVED lines=21> */
.L_x_34945:
[----:B------:R-:W-:Y:S05]  /*1e70*/  BSYNC.RECONVERGENT B7 ;  /* 0x0000000000077941 */ /* 0x000fea0003800200 */
.L_x_34944:
        /* <DEDUP_REMOVED lines=26> */
.L_x_34947:
[----:B------:R-:W-:Y:S05]  /*2020*/  BSYNC.RECONVERGENT B7 ;  /* 0x0000000000077941 */ /* 0x000fea0003800200 */
.L_x_34946:
        /* <DEDUP_REMOVED lines=19> */
.L_x_34952:
        /* <DEDUP_REMOVED lines=25> */
.L_x_34950:
[----:B------:R-:W-:Y:S01]  /*22f0*/  MOV R10, R50 ;  /* 0x00000032000a7202 */ /* 0x000fe20000000f00 */
[----:B------:R-:W-:Y:S01]  /*2300*/  IMAD.MOV.U32 R3, RZ, RZ, R20 ;  /* 0x000000ffff037224 */ /* 0x000fe200078e0014 */
[----:B------:R-:W-:Y:S01]  /*2310*/  MOV R5, 0x2340 ;  /* 0x0000234000057802 */ /* 0x000fe20000000f00 */
[----:B------:R-:W-:-:S07]  /*2320*/  IMAD.MOV.U32 R0, RZ, RZ, R21 ;  /* 0x000000ffff007224 */ /* 0x000fce00078e0015 */
[----:B------:R-:W-:Y:S05]  /*2330*/  CALL.REL.NOINC `($__internal_80_$__cuda_sm20_div_s64) ;  /* 0x000000b000847944 */ /* 0x000fea0003c00000 */
[----:B------:R-:W-:Y:S01]  /*2340*/  IMAD.MOV.U32 R6, RZ, RZ, R3 ;  /* 0x000000ffff067224 */ /* 0x000fe200078e0003 */
[----:B------:R-:W-:-:S07]  /*2350*/  MOV R7, R0 ;  /* 0x0000000000077202 */ /* 0x000fce0000000f00 */
.L_x_34951:
[----:B------:R-:W-:Y:S05]  /*2360*/  BSYNC.RECONVERGENT B1 ;  /* 0x0000000000017941 */ /* 0x000fea0003800200 */
.L_x_34949:
        /* <DEDUP_REMOVED lines=22> */
.L_x_34948:
        /* <DEDUP_REMOVED lines=16> */
.L_x_34955:
        /* <DEDUP_REMOVED lines=22> */
.L_x_34954:
[----:B------:R-:W-:Y:S05]  /*2730*/  BSYNC.RECONVERGENT B7 ;  /* 0x0000000000077941 */ /* 0x000fea0003800200 */
.L_x_34953:
[----:B------:R-:W-:-:S04]  /*2740*/  IADD3 R16, P0, PT, R16, 0x8, RZ ;  /* 0x0000000810107810 */ /* 0x000fc80007f1e0ff */
[----:B------:R-:W-:Y:S02]  /*2750*/  IADD3.X R17, PT, PT, RZ, R17, RZ, P0, !PT ;  /* 0x00000011ff117210 */ /* 0x000fe400007fe4ff */
[----:B------:R-:W-:-:S04]  /*2760*/  ISETP.GE.U32.AND P0, PT, R16, R47, PT ;  /* 0x0000002f1000720c */ /* 0x000fc80003f06070 */
[----:B------:R-:W-:-:S13]  /*2770*/  ISETP.GE.U32.AND.EX P0, PT, R17, R48, PT, P0 ;  /* 0x000000301100720c */ /* 0x000fda0003f06100 */
[----:B------:R-:W-:Y:S05]  /*2780*/  @!P0 BRA `(.L_x_34955) ;  /* 0xfffffffc00908947 */ /* 0x000fea000383ffff */
.L_x_34941:
[----:B------:R-:W-:Y:S05]  /*2790*/  BSYNC.RECONVERGENT B6 ;  /* 0x0000000000067941 */ /* 0x000fea0003800200 */
.L_x_34940:
        /* <DEDUP_REMOVED lines=27> */
.L_x_34959:
[----:B------:R-:W-:Y:S05]  /*2950*/  BSYNC.RECONVERGENT B7 ;  /* 0x0000000000077941 */ /* 0x000fea0003800200 */
.L_x_34958:
        /* <DEDUP_REMOVED lines=21> */
.L_x_34961:
[----:B------:R-:W-:Y:S05]  /*2ab0*/  BSYNC.RECONVERGENT B7 ;  /* 0x0000000000077941 */ /* 0x000fea0003800200 */
.L_x_34960:
        /* <DEDUP_REMOVED lines=26> */
.L_x_34963:
[----:B------:R-:W-:Y:S05]  /*2c60*/  BSYNC.RECONVERGENT B7 ;  /* 0x0000000000077941 */ /* 0x000fea0003800200 */
.L_x_34962:
        /* <DEDUP_REMOVED lines=17> */
.L_x_34968:
        /* <DEDUP_REMOVED lines=25> */
.L_x_34966:
[----:B------:R-:W-:Y:S01]  /*2f10*/  IMAD.MOV.U32 R10, RZ, RZ, R21 ;  /* 0x000000ffff0a7224 */ /* 0x000fe200078e0015 */
[----:B------:R-:W-:Y:S01]  /*2f20*/  MOV R3, R16 ;  /* 0x0000001000037202 */ /* 0x000fe20000000f00 */
[----:B------:R-:W-:Y:S01]  /*2f30*/  IMAD.MOV.U32 R0, RZ, RZ, R17 ;  /* 0x000000ffff007224 */ /* 0x000fe200078e0011 */
[----:B------:R-:W-:-:S07]  /*2f40*/  MOV R5, 0x2f60 ;  /* 0x00002f6000057802 */ /* 0x000fce0000000f00 */
[----:B------:R-:W-:Y:S05]  /*2f50*/  CALL.REL.NOINC `($__internal_80_$__cuda_sm20_div_s64) ;  /* 0x000000a4007c7944 */ /* 0x000fea0003c00000 */
[----:B------:R-:W-:Y:S02]  /*2f60*/  IMAD.MOV.U32 R6, RZ, RZ, R3 ;  /* 0x000000ffff067224 */ /* 0x000fe400078e0003 */
[----:B------:R-:W-:-:S07]  /*2f70*/  IMAD.MOV.U32 R7, RZ, RZ, R0 ;  /* 0x000000ffff077224 */ /* 0x000fce00078e0000 */
.L_x_34967:
[----:B------:R-:W-:Y:S05]  /*2f80*/  BSYNC.RECONVERGENT B1 ;  /* 0x0000000000017941 */ /* 0x000fea0003800200 */
.L_x_34965:
        /* <DEDUP_REMOVED lines=22> */
.L_x_34964:
        /* <DEDUP_REMOVED lines=14> */
.L_x_34971:
        /* <DEDUP_REMOVED lines=22> */
.L_x_34970:
[----:B------:R-:W-:Y:S05]  /*3330*/  BSYNC.RECONVERGENT B7 ;  /* 0x0000000000077941 */ /* 0x000fea0003800200 */
.L_x_34969:
[----:B------:R-:W-:-:S05]  /*3340*/  IADD3 R16, P0, PT, R16, 0x8, RZ ;  /* 0x0000000810107810 */ /* 0x000fca0007f1e0ff */
[----:B------:R-:W-:Y:S01]  /*3350*/  IMAD.X R17, RZ, RZ, R17, P0 ;  /* 0x000000ffff117224 */ /* 0x000fe200000e0611 */
[----:B------:R-:W-:-:S04]  /*3360*/  ISETP.GE.U32.AND P0, PT, R16, R19, PT ;  /* 0x000000131000720c */ /* 0x000fc80003f06070 */
[----:B------:R-:W-:-:S13]  /*3370*/  ISETP.GE.U32.AND.EX P0, PT, R17, R18, PT, P0 ;  /* 0x000000121100720c */ /* 0x000fda0003f06100 */
[----:B------:R-:W-:Y:S05]  /*3380*/  @!P0 BRA `(.L_x_34971) ;  /* 0xfffffffc00908947 */ /* 0x000fea000383ffff */
.L_x_34957:
[----:B------:R-:W-:Y:S05]  /*3390*/  BSYNC.RECONVERGENT B6 ;  /* 0x0000000000067941 */ /* 0x000fea0003800200 */
.L_x_34956:
        /* <DEDUP_REMOVED lines=25> */
.L_x_34975:
[----:B------:R-:W-:Y:S05]  /*3530*/  BSYNC.RECONVERGENT B7 ;  /* 0x0000000000077941 */ /* 0x000fea0003800200 */
.L_x_34974:
        /* <DEDUP_REMOVED lines=21> */
.L_x_34977:
[----:B------:R-:W-:Y:S05]  /*3690*/  BSYNC.RECONVERGENT B7 ;  /* 0x0000000000077941 */ /* 0x000fea0003800200 */
.L_x_34976:
        /* <DEDUP_REMOVED lines=26> */
.L_x_34979:
[----:B------:R-:W-:Y:S05]  /*3840*/  BSYNC.RECONVERGENT B7 ;  /* 0x0000000000077941 */ /* 0x000fea0003800200 */
.L_x_34978:
        /* <DEDUP_REMOVED lines=17> */
.L_x_34984:
        /* <DEDUP_REMOVED lines=25> */
.L_x_34982:
[----:B------:R-:W-:Y:S01]  /*3af0*/  IMAD.MOV.U32 R10, RZ, RZ, R21 ;  /* 0x000000ffff0a7224 */ /* 0x000fe200078e0015 */
[----:B------:R-:W-:Y:S01]  /*3b00*/  MOV R3, R16 ;  /* 0x0000001000037202 */ /* 0x000fe20000000f00 */
[----:B------:R-:W-:Y:S01]  /*3b10*/  IMAD.MOV.U32 R0, RZ, RZ, R17 ;  /* 0x000000ffff007224 */ /* 0x000fe200078e0011 */
[----:B------:R-:W-:-:S07]  /*3b20*/  MOV R5, 0x3b40 ;  /* 0x00003b4000057802 */ /* 0x000fce0000000f00 */
[----:B------:R-:W-:Y:S05]  /*3b30*/  CALL.REL.NOINC `($__internal_80_$__cuda_sm20_div_s64) ;  /* 0x0000009800847944 */ /* 0x000fea0003c00000 */
[----:B------:R-:W-:Y:S02]  /*3b40*/  IMAD.MOV.U32 R6, RZ, RZ, R3 ;  /* 0x000000ffff067224 */ /* 0x000fe400078e0003 */
[----:B------:R-:W-:-:S07]  /*3b50*/  IMAD.MOV.U32 R7, RZ, RZ, R0 ;  /* 0x000000ffff077224 */ /* 0x000fce00078e0000 */
.L_x_34983:
[----:B------:R-:W-:Y:S05]  /*3b60*/  BSYNC.RECONVERGENT B1 ;  /* 0x0000000000017941 */ /* 0x000fea0003800200 */
.L_x_34981:
        /* <DEDUP_REMOVED lines=22> */
.L_x_34980:
        /* <DEDUP_REMOVED lines=14> */
.L_x_34987:
        /* <DEDUP_REMOVED lines=22> */
.L_x_34986:
[----:B------:R-:W-:Y:S05]  /*3f10*/  BSYNC.RECONVERGENT B7 ;  /* 0x0000000000077941 */ /* 0x000fea0003800200 */
.L_x_34985:
[----:B------:R-:W-:-:S05]  /*3f20*/  IADD3 R16, P0, PT, R16, 0x8, RZ ;  /* 0x0000000810107810 */ /* 0x000fca0007f1e0ff */
[----:B------:R-:W-:Y:S01]  /*3f30*/  IMAD.X R17, RZ, RZ, R17, P0 ;  /* 0x000000ffff117224 */ /* 0x000fe200000e0611 */
[----:B------:R-:W-:-:S04]  /*3f40*/  ISETP.GE.U32.AND P0, PT, R16, R19, PT ;  /* 0x000000131000720c */ /* 0x000fc80003f06070 */
[----:B------:R-:W-:-:S13]  /*3f50*/  ISETP.GE.U32.AND.EX P0, PT, R17, R18, PT, P0 ;  /* 0x000000121100720c */ /* 0x000fda0003f06100 */
[----:B------:R-:W-:Y:S05]  /*3f60*/  @!P0 BRA `(.L_x_34987) ;  /* 0xfffffffc00908947 */ /* 0x000fea000383ffff */
.L_x_34973:
[----:B------:R-:W-:Y:S05]  /*3f70*/  BSYNC.RECONVERGENT B6 ;  /* 0x0000000000067941 */ /* 0x000fea0003800200 */
.L_x_34972:
        /* <DEDUP_REMOVED lines=25> */
.L_x_34991:
[----:B------:R-:W-:Y:S05]  /*4110*/  BSYNC.RECONVERGENT B7 ;  /* 0x0000000000077941 */ /* 0x000fea0003800200 */
.L_x_34990:
        /* <DEDUP_REMOVED lines=21> */
.L_x_34993:
[----:B------:R-:W-:Y:S05]  /*4270*/  BSYNC.RECONVERGENT B7 ;  /* 0x0000000000077941 */ /* 0x000fea0003800200 */
.L_x_34992:
        /* <DEDUP_REMOVED lines=26> */
.L_x_34995:
[----:B------:R-:W-:Y:S05]  /*4420*/  BSYNC.RECONVERGENT B7 ;  /* 0x0000000000077941 */ /* 0x000fea0003800200 */
.L_x_34994:
        /* <DEDUP_REMOVED lines=17> */
.L_x_35000:
        /* <DEDUP_REMOVED lines=25> */
.L_x_34998:
[----:B------:R-:W-:Y:S01]  /*46d0*/  IMAD.MOV.U32 R10, RZ, RZ, R21 ;  /* 0x000000ffff0a7224 */ /* 0x000fe200078e0015 */
[----:B------:R-:W-:Y:S01]  /*46e0*/  MOV R3, R16 ;  /* 0x0000001000037202 */ /* 0x000fe20000000f00 */
[----:B------:R-:W-:Y:S01]  /*46f0*/  IMAD.MOV.U32 R0, RZ, RZ, R17 ;  /* 0x000000ffff007224 */ /* 0x000fe200078e0011 */
[----:B------:R-:W-:-:S07]  /*4700*/  MOV R5, 0x4720 ;  /* 0x0000472000057802 */ /* 0x000fce0000000f00 */
[----:B------:R-:W-:Y:S05]  /*4710*/  CALL.REL.NOINC `($__internal_80_$__cuda_sm20_div_s64) ;  /* 0x0000008c008c7944 */ /* 0x000fea0003c00000 */
[----:B------:R-:W-:Y:S02]  /*4720*/  IMAD.MOV.U32 R6, RZ, RZ, R3 ;  /* 0x000000ffff067224 */ /* 0x000fe400078e0003 */
[----:B------:R-:W-:-:S07]  /*4730*/  IMAD.MOV.U32 R7, RZ, RZ, R0 ;  /* 0x000000ffff077224 */ /* 0x000fce00078e0000 */
.L_x_34999:
[----:B------:R-:W-:Y:S05]  /*4740*/  BSYNC.RECONVERGENT B1 ;  /* 0x0000000000017941 */ /* 0x000fea0003800200 */
.L_x_34997:
        /* <DEDUP_REMOVED lines=22> */
.L_x_34996:
        /* <DEDUP_REMOVED lines=14> */
.L_x_35003:
        /* <DEDUP_REMOVED lines=22> */
.L_x_35002:
[----:B------:R-:W-:Y:S05]  /*4af0*/  BSYNC.RECONVERGENT B7 ;  /* 0x0000000000077941 */ /* 0x000fea0003800200 */
.L_x_35001:
[----:B------:R-:W-:-:S05]  /*4b00*/  IADD3 R16, P0, PT, R16, 0x8, RZ ;  /* 0x0000000810107810 */ /* 0x000fca0007f1e0ff */
[----:B------:R-:W-:Y:S01]  /*4b10*/  IMAD.X R17, RZ, RZ, R17, P0 ;  /* 0x000000ffff117224 */ /* 0x000fe200000e0611 */
[----:B------:R-:W-:-:S04]  /*4b20*/  ISETP.GE.U32.AND P0, PT, R16, R19, PT ;  /* 0x000000131000720c */ /* 0x000fc80003f06070 */
[----:B------:R-:W-:-:S13]  /*4b30*/  ISETP.GE.U32.AND.EX P0, PT, R17, R18, PT, P0 ;  /* 0x000000121100720c */ /* 0x000fda0003f06100 */
[----:B------:R-:W-:Y:S05]  /*4b40*/  @!P0 BRA `(.L_x_35003) ;  /* 0xfffffffc00908947 */ /* 0x000fea000383ffff */
.L_x_34989:
[----:B------:R-:W-:Y:S05]  /*4b50*/  BSYNC.RECONVERGENT B6 ;  /* 0x0000000000067941 */ /* 0x000fea0003800200 */
.L_x_34988:
        /* <DEDUP_REMOVED lines=25> */
.L_x_35007:
[----:B------:R-:W-:Y:S05]  /*4cf0*/  BSYNC.RECONVERGENT B7 ;  /* 0x0000000000077941 */ /* 0x000fea0003800200 */
.L_x_35006:
        /* <DEDUP_REMOVED lines=21> */
.L_x_35009:
[----:B------:R-:W-:Y:S05]  /*4e50*/  BSYNC.RECONVERGENT B7 ;  /* 0x0000000000077941 */ /* 0x000fea0003800200 */
.L_x_35008:
        /* <DEDUP_REMOVED lines=26> */
.L_x_35011:
[----:B------:R-:W-:Y:S05]  /*5000*/  BSYNC.RECONVERGENT B7 ;  /* 0x0000000000077941 */ /* 0x000fea0003800200 */
.L_x_35010:
        /* <DEDUP_REMOVED lines=17> */
.L_x_35016:
        /* <DEDUP_REMOVED lines=25> */
.L_x_35014:
[----:B------:R-:W-:Y:S01]  /*52b0*/  MOV R10, R21 ;  /* 0x00000015000a7202 */ /* 0x000fe20000000f00 */
[----:B------:R-:W-:Y:S01]  /*52c0*/  IMAD.MOV.U32 R3, RZ, RZ, R16 ;  /* 0x000000ffff037224 */ /* 0x000fe200078e0010 */
[----:B------:R-:W-:Y:S01]  /*52d0*/  MOV R5, 0x5300 ;  /* 0x0000530000057802 */ /* 0x000fe20000000f00 */
[----:B------:R-:W-:-:S07]  /*52e0*/  IMAD.MOV.U32 R0, RZ, RZ, R17 ;  /* 0x000000ffff007224 */ /* 0x000fce00078e0011 */
[----:B------:R-:W-:Y:S05]  /*52f0*/  CALL.REL.NOINC `($__internal_80_$__cuda_sm20_div_s64) ;  /* 0x0000008000947944 */ /* 0x000fea0003c00000 */
[----:B------:R-:W-:Y:S01]  /*5300*/  MOV R6, R3 ;  /* 0x0000000300067202 */ /* 0x000fe20000000f00 */
[----:B------:R-:W-:-:S07]  /*5310*/  IMAD.MOV.U32 R7, RZ, RZ, R0 ;  /* 0x000000ffff077224 */ /* 0x000fce00078e0000 */
.L_x_35015:
[----:B------:R-:W-:Y:S05]  /*5320*/  BSYNC.RECONVERGENT B1 ;  /* 0x0000000000017941 */ /* 0x000fea0003800200 */
.L_x_35013:
        /* <DEDUP_REMOVED lines=22> */
.L_x_35012:
        /* <DEDUP_REMOVED lines=14> */
.L_x_35019:
        /* <DEDUP_REMOVED lines=22> */
.L_x_35018:
[----:B------:R-:W-:Y:S05]  /*56d0*/  BSYNC.RECONVERGENT B7 ;  /* 0x0000000000077941 */ /* 0x000fea0003800200 */
.L_x_35017:
[----:B------:R-:W-:-:S05]  /*56e0*/  IADD3 R16, P0, PT, R16, 0x8, RZ ;  /* 0x0000000810107810 */ /* 0x000fca0007f1e0ff */
[----:B------:R-:W-:Y:S01]  /*56f0*/  IMAD.X R17, RZ, RZ, R17, P0 ;  /* 0x000000ffff117224 */ /* 0x000fe200000e0611 */
[----:B------:R-:W-:-:S04]  /*5700*/  ISETP.GE.U32.AND P0, PT, R16, R19, PT ;  /* 0x000000131000720c */ /* 0x000fc80003f06070 */
[----:B------:R-:W-:-:S13]  /*5710*/  ISETP.GE.U32.AND.EX P0, PT, R17, R18, PT, P0 ;  /* 0x000000121100720c */ /* 0x000fda0003f06100 */
[----:B------:R-:W-:Y:S05]  /*5720*/  @!P0 BRA `(.L_x_35019) ;  /* 0xfffffffc00908947 */ /* 0x000fea000383ffff */
.L_x_35005:
[----:B------:R-:W-:Y:S05]  /*5730*/  BSYNC.RECONVERGENT B6 ;  /* 0x0000000000067941 */ /* 0x000fea0003800200 */
.L_x_35004:
        /* <DEDUP_REMOVED lines=25> */
.L_x_35023:
[----:B------:R-:W-:Y:S05]  /*58d0*/  BSYNC.RECONVERGENT B7 ;  /* 0x0000000000077941 */ /* 0x000fea0003800200 */
.L_x_35022:
        /* <DEDUP_REMOVED lines=21> */
.L_x_35025:
[----:B------:R-:W-:Y:S05]  /*5a30*/  BSYNC.RECONVERGENT B7 ;  /* 0x0000000000077941 */ /* 0x000fea0003800200 */
.L_x_35024:
        /* <DEDUP_REMOVED lines=26> */
.L_x_35027:
[----:B------:R-:W-:Y:S05]  /*5be0*/  BSYNC.RECONVERGENT B7 ;  /* 0x0000000000077941 */ /* 0x000fea0003800200 */
.L_x_35026:
        /* <DEDUP_REMOVED lines=16> */
.L_x_35032:
        /* <DEDUP_REMOVED lines=25> */
.L_x_35030:
[----:B------:R-:W-:Y:S01]  /*5e80*/  IMAD.MOV.U32 R10, RZ, RZ, R22 ;  /* 0x000000ffff0a7224 */ /* 0x000fe200078e0016 */
[----:B------:R-:W-:Y:S01]  /*5e90*/  MOV R4, R23 ;  /* 0x0000001700047202 */ /* 0x000fe20000000f00 */
[----:B------:R-:W-:Y:S01]  /*5ea0*/  IMAD.MOV.U32 R3, RZ, RZ, R16 ;  /* 0x000000ffff037224 */ /* 0x000fe200078e0010 */
[----:B------:R-:W-:Y:S01]  /*5eb0*/  MOV R5, 0x5ee0 ;  /* 0x00005ee000057802 */ /* 0x000fe20000000f00 */
[----:B------:R-:W-:-:S07]  /*5ec0*/  IMAD.MOV.U32 R0, RZ, RZ, R17 ;  /* 0x000000ffff007224 */ /* 0x000fce00078e0011 */
[----:B------:R-:W-:Y:S05]  /*5ed0*/  CALL.REL.NOINC `($__internal_80_$__cuda_sm20_div_s64) ;  /* 0x00000074009c7944 */ /* 0x000fea0003c00000 */
[----:B------:R-:W-:Y:S01]  /*5ee0*/  MOV R4, R3 ;  /* 0x0000000300047202 */ /* 0x000fe20000000f00 */
[----:B------:R-:W-:-:S07]  /*5ef0*/  IMAD.MOV.U32 R5, RZ, RZ, R0 ;  /* 0x000000ffff057224 */ /* 0x000fce00078e0000 */
.L_x_35031:
[----:B------:R-:W-:Y:S05]  /*5f00*/  BSYNC.RECONVERGENT B1 ;  /* 0x0000000000017941 */ /* 0x000fea0003800200 */
.L_x_35029:
        /* <DEDUP_REMOVED lines=20> */
.L_x_35028:
        /* <DEDUP_REMOVED lines=14> */
.L_x_35035:
        /* <DEDUP_REMOVED lines=22> */
.L_x_35034:
[----:B------:R-:W-:Y:S05]  /*6290*/  BSYNC.RECONVERGENT B7 ;  /* 0x0000000000077941 */ /* 0x000fea0003800200 */
.L_x_35033:
[----:B------:R-:W-:-:S04]  /*62a0*/  IADD3 R16, P0, PT, R16, 0x8, RZ ;  /* 0x0000000810107810 */ /* 0x000fc80007f1e0ff */
[----:B------:R-:W-:Y:S02]  /*62b0*/  IADD3.X R17, PT, PT, RZ, R17, RZ, P0, !PT ;  /* 0x00000011ff117210 */ /* 0x000fe400007fe4ff */
[----:B------:R-:W-:-:S04]  /*62c0*/  ISETP.GE.U32.AND P0, PT, R16, R19, PT ;  /* 0x000000131000720c */ /* 0x000fc80003f06070 */
[----:B------:R-:W-:-:S13]  /*62d0*/  ISETP.GE.U32.AND.EX P0, PT, R17, R18, PT, P0 ;  /* 0x000000121100720c */ /* 0x000fda0003f06100 */
[----:B------:R-:W-:Y:S05]  /*62e0*/  @!P0 BRA `(.L_x_35035) ;  /* 0xfffffffc00908947 */ /* 0x000fea000383ffff */
.L_x_35021:
[----:B------:R-:W-:Y:S05]  /*62f0*/  BSYNC.RECONVERGENT B6 ;  /* 0x0000000000067941 */ /* 0x000fea0003800200 */
.L_x_35020:
        /* <DEDUP_REMOVED lines=25> */
.L_x_35039:
[----:B------:R-:W-:Y:S05]  /*6490*/  BSYNC.RECONVERGENT B7 ;  /* 0x0000000000077941 */ /* 0x000fea0003800200 */
.L_x_35038:
        /* <DEDUP_REMOVED lines=21> */
.L_x_35041:
[----:B------:R-:W-:Y:S05]  /*65f0*/  BSYNC.RECONVERGENT B7 ;  /* 0x0000000000077941 */ /* 0x000fea0003800200 */
.L_x_35040:
        /* <DEDUP_REMOVED lines=26> */
.L_x_35043:
[----:B------:R-:W-:Y:S05]  /*67a0*/  BSYNC.RECONVERGENT B7 ;  /* 0x0000000000077941 */ /* 0x000fea0003800200 */
.L_x_35042:
        /* <DEDUP_REMOVED lines=12> */
.L_x_35048:
        /* <DEDUP_REMOVED lines=25> */
.L_x_35046:
[----:B------:R-:W-:Y:S01]  /*6a00*/  IMAD.MOV.U32 R10, RZ, RZ, R20 ;  /* 0x000000ffff0a7224 */ /* 0x000fe200078e0014 */
[----:B------:R-:W-:Y:S01]  /*6a10*/  MOV R0, R17 ;  /* 0x0000001100007202 */ /* 0x000fe20000000f00 */
[----:B------:R-:W-:Y:S01]  /*6a20*/  IMAD.MOV.U32 R3, RZ, RZ, R16 ;  /* 0x000000ffff037224 */ /* 0x000fe200078e0010 */
[----:B------:R-:W-:-:S07]  /*6a30*/  MOV R5, 0x6a50 ;  /* 0x00006a5000057802 */ /* 0x000fce0000000f00 */
[----:B------:R-:W-:Y:S05]  /*6a40*/  CALL.REL.NOINC `($__internal_80_$__cuda_sm20_div_s64) ;  /* 0x0000006800c07944 */ /* 0x000fea0003c00000 */
[----:B------:R-:W-:Y:S02]  /*6a50*/  IMAD.MOV.U32 R6, RZ, RZ, R3 ;  /* 0x000000ffff067224 */ /* 0x000fe400078e0003 */
[----:B------:R-:W-:-:S07]  /*6a60*/  IMAD.MOV.U32 R7, RZ, RZ, R0 ;  /* 0x000000ffff077224 */ /* 0x000fce00078e0000 */
.L_x_35047:
[----:B------:R-:W-:Y:S05]  /*6a70*/  BSYNC.RECONVERGENT B1 ;  /* 0x0000000000017941 */ /* 0x000fea0003800200 */
.L_x_35045:
        /* <DEDUP_REMOVED lines=19> */
.L_x_35044:
        /* <DEDUP_REMOVED lines=14> */
.L_x_35051:
        /* <DEDUP_REMOVED lines=22> */
.L_x_35050:
[----:B------:R-:W-:Y:S05]  /*6df0*/  BSYNC.RECONVERGENT B7 ;  /* 0x0000000000077941 */ /* 0x000fea0003800200 */
.L_x_35049:
[----:B------:R-:W-:-:S04]  /*6e00*/  IADD3 R16, P0, PT, R16, 0x8, RZ ;  /* 0x0000000810107810 */ /* 0x000fc80007f1e0ff */
[----:B------:R-:W-:Y:S02]  /*6e10*/  IADD3.X R17, PT, PT, RZ, R17, RZ, P0, !PT ;  /* 0x00000011ff117210 */ /* 0x000fe400007fe4ff */
[----:B------:R-:W-:-:S04]  /*6e20*/  ISETP.GE.U32.AND P0, PT, R16, R23, PT ;  /* 0x000000171000720c */ /* 0x000fc80003f06070 */
[----:B------:R-:W-:-:S13]  /*6e30*/  ISETP.GE.U32.AND.EX P0, PT, R17, R18, PT, P0 ;  /* 0x000000121100720c */ /* 0x000fda0003f06100 */
[----:B------:R-:W-:Y:S05]  /*6e40*/  @!P0 BRA `(.L_x_35051) ;  /* 0xfffffffc00908947 */ /* 0x000fea000383ffff */
.L_x_35037:
[----:B------:R-:W-:Y:S05]  /*6e50*/  BSYNC.RECONVERGENT B6 ;  /* 0x0000000000067941 */ /* 0x000fea0003800200 */
.L_x_35036:
        /* <DEDUP_REMOVED lines=16> */
.L_x_35054:
[----:B------:R-:W-:-:S13]  /*6f60*/  ISETP.GE.AND P0, PT, R46, R98, PT ;  /* 0x000000622e00720c */ /* 0x000fda0003f06270 */
[----:B------:R-:W-:Y:S05]  /*6f70*/  @P0 BRA `(.L_x_35056) ;  /* 0x0000000000300947 */ /* 0x000fea0003800000 */
[----:B0-----:R-:W0:Y:S01]  /*6f80*/  LDC.64 R2, c[0x0][0x438] ;  /* 0x00010e00ff027b82 */ /* 0x001e220000000a00 */
[----:B------:R-:W-:Y:S01]  /*6f90*/  IMAD.IADD R5, R100, 0x1, R46 ;  /* 0x0000000164057824 */ /* 0x000fe200078e022e */
[----:B------:R-:W-:-:S03]  /*6fa0*/  IADD3 R46, PT, PT, R46, 0x80, RZ ;  /* 0x000000802e2e7810 */ /* 0x000fc60007ffe0ff */
[----:B0-----:R-:W-:-:S05]  /*6fb0*/  IMAD.WIDE.U32 R2, R5, 0x8, R2 ;  /* 0x0000000805027825 */ /* 0x001fca00078e0002 */
[----:B------:R1:W-:Y:S02]  /*6fc0*/  STG.E.64 desc[UR36][R2.64], RZ ;  /* 0x000000ff02007986 */ /* 0x0003e4000c101b24 */
.L_x_35055:
[----:B------:R-:W-:-:S13]  /*6fd0*/  ISETP.GE.AND P0, PT, R46, R98, PT ;  /* 0x000000622e00720c */ /* 0x000fda0003f06270 */
[----:B------:R-:W-:Y:S05]  /*6fe0*/  @P0 BRA `(.L_x_35057) ;  /* 0x0000000000300947 */ /* 0x000fea0003800000 */
[----:B01----:R-:W0:Y:S01]  /*6ff0*/  LDC.64 R2, c[0x0][0x438] ;  /* 0x00010e00ff027b82 */ /* 0x003e220000000a00 */
[----:B------:R-:W-:Y:S02]  /*7000*/  IMAD.IADD R5, R100, 0x1, R46 ;  /* 0x0000000164057824 */ /* 0x000fe400078e022e */
[----:B------:R-:W-:Y:S02]  /*7010*/  VIADD R46, R46, 0x80 ;  /* 0x000000802e2e7836 */ /* 0x000fe40000000000 */
[----:B0-----:R-:W-:-:S05]  /*7020*/  IMAD.WIDE.U32 R2, R5, 0x8, R2 ;  /* 0x0000000805027825 */ /* 0x001fca00078e0002 */
[----:B------:R1:W-:Y:S02]  /*7030*/  STG.E.64 desc[UR36][R2.64], RZ ;  /* 0x000000ff02007986 */ /* 0x0003e4000c101b24 */
.L_x_35056:
[----:B------:R-:W-:-:S13]  /*7040*/  ISETP.GE.AND P0, PT, R46, R98, PT ;  /* 0x000000622e00720c */ /* 0x000fda0003f06270 */
[----:B------:R-:W-:Y:S05]  /*7050*/  @P0 BRA `(.L_x_35058) ;  /* 0x0000000000340947 */ /* 0x000fea0003800000 */
[----:B01----:R-:W0:Y:S01]  /*7060*/  LDC.64 R2, c[0x0][0x438] ;  /* 0x00010e00ff027b82 */ /* 0x003e220000000a00 */
[----:B------:R-:W-:Y:S01]  /*7070*/  IADD3 R5, PT, PT, R100, R46, RZ ;  /* 0x0000002e64057210 */ /* 0x000fe20007ffe0ff */
[----:B------:R-:W-:-:S04]  /*7080*/  VIADD R46, R46, 0x80 ;  /* 0x000000802e2e7836 */ /* 0x000fc80000000000 */
[----:B0-----:R-:W-:-:S05]  /*7090*/  IMAD.WIDE.U32 R2, R5, 0x8, R2 ;  /* 0x0000000805027825 */ /* 0x001fca00078e0002 */
[----:B------:R2:W-:Y:S02]  /*70a0*/  STG.E.64 desc[UR36][R2.64], RZ ;  /* 0x000000ff02007986 */ /* 0x0005e4000c101b24 */
.L_x_35057:
        /* <DEDUP_REMOVED lines=8> */
.L_x_35058:
[----:B------:R-:W-:Y:S05]  /*7130*/  BSYNC.RELIABLE B1 ;  /* 0x0000000000017941 */ /* 0x000fea0003800100 */
.L_x_35053:
[----:B------:R-:W-:-:S13]  /*7140*/  ISETP.GE.AND P0, PT, R46, R98, PT ;  /* 0x000000622e00720c */ /* 0x000fda0003f06270 */
[----:B012---:R-:W0:Y:S01]  /*7150*/  @!P0 LDC.64 R2, c[0x0][0x438] ;  /* 0x00010e00ff028b82 */ /* 0x007e220000000a00 */
[----:B------:R-:W-:Y:S02]  /*7160*/  @!P0 IMAD.IADD R5, R100, 0x1, R46 ;  /* 0x0000000164058824 */ /* 0x000fe400078e022e */
[----:B------:R-:W-:Y:S02]  /*7170*/  @!P0 VIADD R46, R46, 0x80 ;  /* 0x000000802e2e8836 */ /* 0x000fe40000000000 */
[----:B0-----:R-:W-:-:S05]  /*7180*/  @!P0 IMAD.WIDE.U32 R2, R5, 0x8, R2 ;  /* 0x0000000805028825 */ /* 0x001fca00078e0002 */
[----:B------:R3:W-:Y:S02]  /*7190*/  @!P0 STG.E.64 desc[UR36][R2.64], RZ ;  /* 0x000000ff02008986 */ /* 0x0007e4000c101b24 */
.L_x_35059:
[----:B------:R-:W-:Y:S05]  /*71a0*/  BSYNC.RECONVERGENT B0 ;  /* 0x0000000000007941 */ /* 0x000fea0003800200 */
.L_x_35052:
[----:B------:R-:W-:-:S13]  /*71b0*/  ISETP.GE.AND P0, PT, R46, R98, PT ;  /* 0x000000622e00720c */ /* 0x000fda0003f06270 */
[----:B------:R-:W-:Y:S05]  /*71c0*/  @P0 EXIT ;  /* 0x000000000000094d */ /* 0x000fea0003800000 */
[----:B0123--:R-:W0:Y:S01]  /*71d0*/  LDC.64 R2, c[0x0][0x438] ;  /* 0x00010e00ff027b82 */ /* 0x00fe220000000a00 */
[----:B------:R-:W-:-:S05]  /*71e0*/  IADD3 R5, PT, PT, R100, R46, RZ ;  /* 0x0000002e64057210 */ /* 0x000fca0007ffe0ff */
[----:B0-----:R-:W-:-:S05]  /*71f0*/  IMAD.WIDE.U32 R2, R5, 0x8, R2 ;  /* 0x0000000805027825 */ /* 0x001fca00078e0002 */
[----:B------:R-:W-:Y:S01]  /*7200*/  STG.E.64 desc[UR36][R2.64], RZ ;  /* 0x000000ff02007986 */ /* 0x000fe2000c101b24 */
[----:B------:R-:W-:Y:S05]  /*7210*/  EXIT ;  /* 0x000000000000794d */ /* 0x000fea0003800000 */
.L_x_34923:
        /* <DEDUP_REMOVED lines=111> */
.L_x_35061:
[----:B------:R-:W-:Y:S05]  /*7910*/  BSYNC.RECONVERGENT B6 ;  /* 0x0000000000067941 */ /* 0x000fea0003800200 */
.L_x_35060:
        /* <DEDUP_REMOVED lines=21> */
.L_x_35063:
[----:B------:R-:W-:Y:S05]  /*7a70*/  BSYNC.RECONVERGENT B6 ;  /* 0x0000000000067941 */ /* 0x000fea0003800200 */
.L_x_35062:
        /* <DEDUP_REMOVED lines=26> */
.L_x_35065:
[----:B------:R-:W-:Y:S05]  /*7c20*/  BSYNC.RECONVERGENT B6 ;  /* 0x0000000000067941 */ /* 0x000fea0003800200 */
.L_x_35064:
        /* <DEDUP_REMOVED lines=17> */
.L_x_35070:
        /* <DEDUP_REMOVED lines=25> */
.L_x_35068:
[----:B------:R-:W-:Y:S01]  /*7ed0*/  MOV R10, R57 ;  /* 0x00000039000a7202 */ /* 0x000fe20000000f00 */
[----:B------:R-:W-:Y:S01]  /*7ee0*/  IMAD.MOV.U32 R3, RZ, RZ, R22 ;  /* 0x000000ffff037224 */ /* 0x000fe200078e0016 */
[----:B------:R-:W-:Y:S01]  /*7ef0*/  MOV R5, 0x7f20 ;  /* 0x00007f2000057802 */ /* 0x000fe20000000f00 */
[----:B------:R-:W-:-:S07]  /*7f00*/  IMAD.MOV.U32 R0, RZ, RZ, R23 ;  /* 0x000000ffff007224 */ /* 0x000fce00078e0017 */
[----:B------:R-:W-:Y:S05]  /*7f10*/  CALL.REL.NOINC `($__internal_80_$__cuda_sm20_div_s64) ;  /* 0x00000054008c7944 */ /* 0x000fea0003c00000 */
[----:B------:R-:W-:Y:S01]  /*7f20*/  MOV R6, R3 ;  /* 0x0000000300067202 */ /* 0x000fe20000000f00 */
[----:B------:R-:W-:-:S07]  /*7f30*/  IMAD.MOV.U32 R7, RZ, RZ, R0 ;  /* 0x000000ffff077224 */ /* 0x000fce00078e0000 */
.L_x_35069:
[----:B------:R-:W-:Y:S05]  /*7f40*/  BSYNC.RECONVERGENT B1 ;  /* 0x0000000000017941 */ /* 0x000fea0003800200 */
.L_x_35067:
        /* <DEDUP_REMOVED lines=23> */
.L_x_35066:
        /* <DEDUP_REMOVED lines=17> */
.L_x_35075:
        /* <DEDUP_REMOVED lines=22> */
.L_x_35074:
[----:B------:R-:W-:Y:S05]  /*8330*/  BSYNC.RECONVERGENT B7 ;  /* 0x0000000000077941 */ /* 0x000fea0003800200 */
.L_x_35073:
[----:B------:R-:W-:-:S05]  /*8340*/  IADD3 R16, P0, PT, R16, 0x8, RZ ;  /* 0x0000000810107810 */ /* 0x000fca0007f1e0ff */
[----:B------:R-:W-:Y:S01]  /*8350*/  IMAD.X R17, RZ, RZ, R17, P0 ;  /* 0x000000ffff117224 */ /* 0x000fe200000e0611 */
[----:B------:R-:W-:-:S04]  /*8360*/  ISETP.GE.U32.AND P0, PT, R16, R23, PT ;  /* 0x000000171000720c */ /* 0x000fc80003f06070 */
[----:B------:R-:W-:-:S13]  /*8370*/  ISETP.GE.U32.AND.EX P0, PT, R17, R22, PT, P0 ;  /* 0x000000161100720c */ /* 0x000fda0003f06100 */
[----:B------:R-:W-:Y:S05]  /*8380*/  @!P0 BRA `(.L_x_35075) ;  /* 0xfffffffc00908947 */ /* 0x000fea000383ffff */
.L_x_35072:
[----:B------:R-:W-:Y:S05]  /*8390*/  BSYNC.RECONVERGENT B6 ;  /* 0x0000000000067941 */ /* 0x000fea0003800200 */
.L_x_35071:
        /* <DEDUP_REMOVED lines=21> */
.L_x_35077:
[----:B------:R-:W-:Y:S05]  /*84f0*/  BSYNC.RECONVERGENT B6 ;  /* 0x0000000000067941 */ /* 0x000fea0003800200 */
.L_x_35076:
        /* <DEDUP_REMOVED lines=21> */
.L_x_35079:
[----:B------:R-:W-:Y:S05]  /*8650*/  BSYNC.RECONVERGENT B6 ;  /* 0x0000000000067941 */ /* 0x000fea0003800200 */
.L_x_35078:
        /* <DEDUP_REMOVED lines=26> */
.L_x_35081:
[----:B------:R-:W-:Y:S05]  /*8800*/  BSYNC.RECONVERGENT B6 ;  /* 0x0000000000067941 */ /* 0x000fea0003800200 */
.L_x_35080:
        /* <DEDUP_REMOVED lines=17> */
.L_x_35086:
        /* <DEDUP_REMOVED lines=25> */
.L_x_35084:
[----:B------:R-:W-:Y:S01]  /*8ab0*/  MOV R10, R23 ;  /* 0x00000017000a7202 */ /* 0x000fe20000000f00 */
[----:B------:R-:W-:Y:S01]  /*8ac0*/  IMAD.MOV.U32 R3, RZ, RZ, R16 ;  /* 0x000000ffff037224 */ /* 0x000fe200078e0010 */
[----:B------:R-:W-:Y:S01]  /*8ad0*/  MOV R5, 0x8b00 ;  /* 0x00008b0000057802 */ /* 0x000fe20000000f00 */
[----:B------:R-:W-:-:S07]  /*8ae0*/  IMAD.MOV.U32 R0, RZ, RZ, R17 ;  /* 0x000000ffff007224 */ /* 0x000fce00078e0011 */
[----:B------:R-:W-:Y:S05]  /*8af0*/  CALL.REL.NOINC `($__internal_80_$__cuda_sm20_div_s64) ;  /* 0x0000004800947944 */ /* 0x000fea0003c00000 */
[----:B------:R-:W-:Y:S01]  /*8b00*/  MOV R6, R3 ;  /* 0x0000000300067202 */ /* 0x000fe20000000f00 */
[----:B------:R-:W-:-:S07]  /*8b10*/  IMAD.MOV.U32 R7, RZ, RZ, R0 ;  /* 0x000000ffff077224 */ /* 0x000fce00078e0000 */
.L_x_35085:
[----:B------:R-:W-:Y:S05]  /*8b20*/  BSYNC.RECONVERGENT B1 ;  /* 0x0000000000017941 */ /* 0x000fea0003800200 */
.L_x_35083:
        /* <DEDUP_REMOVED lines=23> */
.L_x_35082:
        /* <DEDUP_REMOVED lines=15> */
.L_x_35091:
        /* <DEDUP_REMOVED lines=22> */
.L_x_35090:
[----:B------:R-:W-:Y:S05]  /*8ef0*/  BSYNC.RECONVERGENT B7 ;  /* 0x0000000000077941 */ /* 0x000fea0003800200 */
.L_x_35089:
[----:B------:R-:W-:-:S04]  /*8f00*/  IADD3 R16, P0, PT, R16, 0x8, RZ ;  /* 0x0000000810107810 */ /* 0x000fc80007f1e0ff */
[----:B------:R-:W-:Y:S02]  /*8f10*/  IADD3.X R17, PT, PT, RZ, R17, RZ, P0, !PT ;  /* 0x00000011ff117210 */ /* 0x000fe400007fe4ff */
[----:B------:R-:W-:-:S04]  /*8f20*/  ISETP.GE.U32.AND P0, PT, R16, R23, PT ;  /* 0x000000171000720c */ /* 0x000fc80003f06070 */
[----:B------:R-:W-:-:S13]  /*8f30*/  ISETP.GE.U32.AND.EX P0, PT, R17, R22, PT, P0 ;  /* 0x000000161100720c */ /* 0x000fda0003f06100 */
[----:B------:R-:W-:Y:S05]  /*8f40*/  @!P0 BRA `(.L_x_35091) ;  /* 0xfffffffc00908947 */ /* 0x000fea000383ffff */
.L_x_35088:
[----:B------:R-:W-:Y:S05]  /*8f50*/  BSYNC.RECONVERGENT B6 ;  /* 0x0000000000067941 */ /* 0x000fea0003800200 */
.L_x_35087:
        /* <DEDUP_REMOVED lines=21> */
.L_x_35093:
[----:B------:R-:W-:Y:S05]  /*90b0*/  BSYNC.RECONVERGENT B6 ;  /* 0x0000000000067941 */ /* 0x000fea0003800200 */
.L_x_35092:
        /* <DEDUP_REMOVED lines=21> */
.L_x_35095:
[----:B------:R-:W-:Y:S05]  /*9210*/  BSYNC.RECONVERGENT B6 ;  /* 0x0000000000067941 */ /* 0x000fea0003800200 */
.L_x_35094:
        /* <DEDUP_REMOVED lines=26> */
.L_x_35097:
[----:B------:R-:W-:Y:S05]  /*93c0*/  BSYNC.RECONVERGENT B6 ;  /* 0x0000000000067941 */ /* 0x000fea0003800200 */
.L_x_35096:
        /* <DEDUP_REMOVED lines=17> */
.L_x_35102:
        /* <DEDUP_REMOVED lines=25> */
.L_x_35100:
[----:B------:R-:W-:Y:S01]  /*9670*/  IMAD.MOV.U32 R10, RZ, RZ, R21 ;  /* 0x000000ffff0a7224 */ /* 0x000fe200078e0015 */
[----:B------:R-:W-:Y:S01]  /*9680*/  MOV R0, R17 ;  /* 0x0000001100007202 */ /* 0x000fe20000000f00 */
[----:B------:R-:W-:Y:S01]  /*9690*/  IMAD.MOV.U32 R3, RZ, RZ, R16 ;  /* 0x000000ffff037224 */ /* 0x000fe200078e0010 */
[----:B------:R-:W-:-:S07]  /*96a0*/  MOV R5, 0x96c0 ;  /* 0x000096c000057802 */ /* 0x000fce0000000f00 */
[----:B------:R-:W-:Y:S05]  /*96b0*/  CALL.REL.NOINC `($__internal_80_$__cuda_sm20_div_s64) ;  /* 0x0000003c00a47944 */ /* 0x000fea0003c00000 */
[----:B------:R-:W-:Y:S02]  /*96c0*/  IMAD.MOV.U32 R6, RZ, RZ, R3 ;  /* 0x000000ffff067224 */ /* 0x000fe400078e0003 */
[----:B------:R-:W-:-:S07]  /*96d0*/  IMAD.MOV.U32 R7, RZ, RZ, R0 ;  /* 0x000000ffff077224 */ /* 0x000fce00078e0000 */
.L_x_35101:
[----:B------:R-:W-:Y:S05]  /*96e0*/  BSYNC.RECONVERGENT B1 ;  /* 0x0000000000017941 */ /* 0x000fea0003800200 */
.L_x_35099:
        /* <DEDUP_REMOVED lines=23> */
.L_x_35098:
        /* <DEDUP_REMOVED lines=15> */
.L_x_35107:
        /* <DEDUP_REMOVED lines=22> */
.L_x_35106:
[----:B------:R-:W-:Y:S05]  /*9ab0*/  BSYNC.RECONVERGENT B7 ;  /* 0x0000000000077941 */ /* 0x000fea0003800200 */
.L_x_35105:
[----:B------:R-:W-:-:S05]  /*9ac0*/  IADD3 R16, P0, PT, R16, 0x8, RZ ;  /* 0x0000000810107810 */ /* 0x000fca0007f1e0ff */
[----:B------:R-:W-:Y:S01]  /*9ad0*/  IMAD.X R17, RZ, RZ, R17, P0 ;  /* 0x000000ffff117224 */ /* 0x000fe200000e0611 */
[----:B------:R-:W-:-:S04]  /*9ae0*/  ISETP.GE.U32.AND P0, PT, R16, R19, PT ;  /* 0x000000131000720c */ /* 0x000fc80003f06070 */
[----:B------:R-:W-:-:S13]  /*9af0*/  ISETP.GE.U32.AND.EX P0, PT, R17, R18, PT, P0 ;  /* 0x000000121100720c */ /* 0x000fda0003f06100 */
[----:B------:R-:W-:Y:S05]  /*9b00*/  @!P0 BRA `(.L_x_35107) ;  /* 0xfffffffc00908947 */ /* 0x000fea000383ffff */
.L_x_35104:
[----:B------:R-:W-:Y:S05]  /*9b10*/  BSYNC.RECONVERGENT B6 ;  /* 0x0000000000067941 */ /* 0x000fea0003800200 */
.L_x_35103:
        /* <DEDUP_REMOVED lines=21> */
.L_x_35109:
[----:B------:R-:W-:Y:S05]  /*9c70*/  BSYNC.RECONVERGENT B6 ;  /* 0x0000000000067941 */ /* 0x000fea0003800200 */
.L_x_35108:
        /* <DEDUP_REMOVED lines=21> */
.L_x_35111:
[----:B------:R-:W-:Y:S05]  /*9dd0*/  BSYNC.RECONVERGENT B6 ;  /* 0x0000000000067941 */ /* 0x000fea0003800200 */
.L_x_35110:
        /* <DEDUP_REMOVED lines=26> */
.L_x_35113:
[----:B------:R-:W-:Y:S05]  /*9f80*/  BSYNC.RECONVERGENT B6 ;  /* 0x0000000000067941 */ /* 0x000fea0003800200 */
.L_x_35112:
        /* <DEDUP_REMOVED lines=16> */
.L_x_35118:
        /* <DEDUP_REMOVED lines=25> */
.L_x_35116:
[----:B------:R-:W-:Y:S01]  /*a220*/  IMAD.MOV.U32 R10, RZ, RZ, R21 ;  /* 0x000000ffff0a7224 */ /* 0x000fe200078e0015 */
[----:B------:R-:W-:Y:S01]  /*a230*/  MOV R0, R17 ;  /* 0x0000001100007202 */ /* 0x000fe20000000f00 */
[----:B------:R-:W-:Y:S01]  /*a240*/  IMAD.MOV.U32 R3, RZ, RZ, R16 ;  /* 0x000000ffff037224 */ /* 0x000fe200078e0010 */
[----:B------:R-:W-:-:S07]  /*a250*/  MOV R5, 0xa270 ;  /* 0x0000a27000057802 */ /* 0x000fce0000000f00 */
[----:B------:R-:W-:Y:S05]  /*a260*/  CALL.REL.NOINC `($__internal_80_$__cuda_sm20_div_s64) ;  /* 0x0000003000b87944 */ /* 0x000fea0003c00000 */
[----:B------:R-:W-:Y:S02]  /*a270*/  IMAD.MOV.U32 R6, RZ, RZ, R3 ;  /* 0x000000ffff067224 */ /* 0x000fe400078e0003 */
[----:B------:R-:W-:-:S07]  /*a280*/  IMAD.MOV.U32 R7, RZ, RZ, R0 ;  /* 0x000000ffff077224 */ /* 0x000fce00078e0000 */
.L_x_35117:
[----:B------:R-:W-:Y:S05]  /*a290*/  BSYNC.RECONVERGENT B1 ;  /* 0x0000000000017941 */ /* 0x000fea0003800200 */
.L_x_35115:
        /* <DEDUP_REMOVED lines=22> */
.L_x_35114:
        /* <DEDUP_REMOVED lines=15> */
.L_x_35123:
        /* <DEDUP_REMOVED lines=22> */
.L_x_35122:
[----:B------:R-:W-:Y:S05]  /*a650*/  BSYNC.RECONVERGENT B7 ;  /* 0x0000000000077941 */ /* 0x000fea0003800200 */
.L_x_35121:
[----:B------:R-:W-:-:S04]  /*a660*/  IADD3 R16, P0, PT, R16, 0x8, RZ ;  /* 0x0000000810107810 */ /* 0x000fc80007f1e0ff */
[----:B------:R-:W-:Y:S02]  /*a670*/  IADD3.X R17, PT, PT, RZ, R17, RZ, P0, !PT ;  /* 0x00000011ff117210 */ /* 0x000fe400007fe4ff */
[----:B------:R-:W-:-:S04]  /*a680*/  ISETP.GE.U32.AND P0, PT, R16, R19, PT ;  /* 0x000000131000720c */ /* 0x000fc80003f06070 */
[----:B------:R-:W-:-:S13]  /*a690*/  ISETP.GE.U32.AND.EX P0, PT, R17, R18, PT, P0 ;  /* 0x000000121100720c */ /* 0x000fda0003f06100 */
[----:B------:R-:W-:Y:S05]  /*a6a0*/  @!P0 BRA `(.L_x_35123) ;  /* 0xfffffffc00908947 */ /* 0x000fea000383ffff */
.L_x_35120:
[----:B------:R-:W-:Y:S05]  /*a6b0*/  BSYNC.RECONVERGENT B6 ;  /* 0x0000000000067941 */ /* 0x000fea0003800200 */
.L_x_35119:
        /* <DEDUP_REMOVED lines=21> */
.L_x_35125:
[----:B------:R-:W-:Y:S05]  /*a810*/  BSYNC.RECONVERGENT B6 ;  /* 0x0000000000067941 */ /* 0x000fea0003800200 */
.L_x_35124:
        /* <DEDUP_REMOVED lines=21> */
.L_x_35127:
[----:B------:R-:W-:Y:S05]  /*a970*/  BSYNC.RECONVERGENT B6 ;  /* 0x0000000000067941 */ /* 0x000fea0003800200 */
.L_x_35126:
        /* <DEDUP_REMOVED lines=26> */
.L_x_35129:
[----:B------:R-:W-:Y:S05]  /*ab20*/  BSYNC.RECONVERGENT B6 ;  /* 0x0000000000067941 */ /* 0x000fea0003800200 */
.L_x_35128:
        /* <DEDUP_REMOVED lines=16> */
.L_x_35134:
        /* <DEDUP_REMOVED lines=25> */
.L_x_35132:
[----:B------:R-:W-:Y:S01]  /*adc0*/  MOV R10, R21 ;  /* 0x00000015000a7202 */ /* 0x000fe20000000f00 */
[----:B------:R-:W-:Y:S01]  /*add0*/  IMAD.MOV.U32 R3, RZ, RZ, R16 ;  /* 0x000000ffff037224 */ /* 0x000fe200078e0010 */
[----:B------:R-:W-:Y:S01]  /*ade0*/  MOV R5, 0xae10 ;  /* 0x0000ae1000057802 */ /* 0x000fe20000000f00 */
[----:B------:R-:W-:-:S07]  /*adf0*/  IMAD.MOV.U32 R0, RZ, RZ, R17 ;  /* 0x000000ffff007224 */ /* 0x000fce00078e0011 */
[----:B------:R-:W-:Y:S05]  /*ae00*/  CALL.REL.NOINC `($__internal_80_$__cuda_sm20_div_s64) ;  /* 0x0000002400d07944 */ /* 0x000fea0003c00000 */
[----:B------:R-:W-:Y:S01]  /*ae10*/  MOV R6, R3 ;  /* 0x0000000300067202 */ /* 0x000fe20000000f00 */
[----:B------:R-:W-:-:S07]  /*ae20*/  IMAD.MOV.U32 R7, RZ, RZ, R0 ;  /* 0x000000ffff077224 */ /* 0x000fce00078e0000 */
.L_x_35133:
[----:B------:R-:W-:Y:S05]  /*ae30*/  BSYNC.RECONVERGENT B1 ;  /* 0x0000000000017941 */ /* 0x000fea0003800200 */
.L_x_35131:
        /* <DEDUP_REMOVED lines=22> */
.L_x_35130:
        /* <DEDUP_REMOVED lines=15> */
.L_x_35139:
        /* <DEDUP_REMOVED lines=22> */
.L_x_35138:
[----:B------:R-:W-:Y:S05]  /*b1f0*/  BSYNC.RECONVERGENT B7 ;  /* 0x0000000000077941 */ /* 0x000fea0003800200 */
.L_x_35137:
[----:B------:R-:W-:-:S05]  /*b200*/  IADD3 R16, P0, PT, R16, 0x8, RZ ;  /* 0x0000000810107810 */ /* 0x000fca0007f1e0ff */
[----:B------:R-:W-:Y:S01]  /*b210*/  IMAD.X R17, RZ, RZ, R17, P0 ;  /* 0x000000ffff117224 */ /* 0x000fe200000e0611 */
[----:B------:R-:W-:-:S04]  /*b220*/  ISETP.GE.U32.AND P0, PT, R16, R19, PT ;  /* 0x000000131000720c */ /* 0x000fc80003f06070 */
[----:B------:R-:W-:-:S13]  /*b230*/  ISETP.GE.U32.AND.EX P0, PT, R17, R18, PT, P0 ;  /* 0x000000121100720c */ /* 0x000fda0003f06100 */
[----:B------:R-:W-:Y:S05]  /*b240*/  @!P0 BRA `(.L_x_35139) ;  /* 0xfffffffc00908947 */ /* 0x000fea000383ffff */
.L_x_35136:
[----:B------:R-:W-:Y:S05]  /*b250*/  BSYNC.RECONVERGENT B6 ;  /* 0x0000000000067941 */ /* 0x000fea0003800200 */
.L_x_35135:
        /* <DEDUP_REMOVED lines=21> */
.L_x_35141:
[----:B------:R-:W-:Y:S05]  /*b3b0*/  BSYNC.RECONVERGENT B6 ;  /* 0x0000000000067941 */ /* 0x000fea0003800200 */
.L_x_35140:
        /* <DEDUP_REMOVED lines=21> */
.L_x_35143:
[----:B------:R-:W-:Y:S05]  /*b510*/  BSYNC.RECONVERGENT B6 ;  /* 0x0000000000067941 */ /* 0x000fea0003800200 */
.L_x_35142:
        /* <DEDUP_REMOVED lines=26> */
.L_x_35145:
[----:B------:R-:W-:Y:S05]  /*b6c0*/  BSYNC.RECONVERGENT B6 ;  /* 0x0000000000067941 */ /* 0x000fea0003800200 */
.L_x_35144:
        /* <DEDUP_REMOVED lines=15> */
.L_x_35150:
        /* <DEDUP_REMOVED lines=25> */
.L_x_35148:
[----:B------:R-:W-:Y:S01]  /*b950*/  IMAD.MOV.U32 R10, RZ, RZ, R24 ;  /* 0x000000ffff0a7224 */ /* 0x000fe200078e0018 */
[----:B------:R-:W-:Y:S01]  /*b960*/  MOV R0, R17 ;  /* 0x0000001100007202 */ /* 0x000fe20000000f00 */
[----:B------:R-:W-:Y:S01]  /*b970*/  IMAD.MOV.U32 R3, RZ, RZ, R16 ;  /* 0x000000ffff037224 */ /* 0x000fe200078e0010 */
[----:B------:R-:W-:-:S07]  /*b980*/  MOV R5, 0xb9a0 ;  /* 0x0000b9a000057802 */ /* 0x000fce0000000f00 */
[----:B------:R-:W-:Y:S05]  /*b990*/  CALL.REL.NOINC `($__internal_80_$__cuda_sm20_div_s64) ;  /* 0x0000001800ec7944 */ /* 0x000fea0003c00000 */
[----:B------:R-:W-:Y:S02]  /*b9a0*/  IMAD.MOV.U32 R6, RZ, RZ, R3 ;  /* 0x000000ffff067224 */ /* 0x000fe400078e0003 */
[----:B------:R-:W-:-:S07]  /*b9b0*/  IMAD.MOV.U32 R7, RZ, RZ, R0 ;  /* 0x000000ffff077224 */ /* 0x000fce00078e0000 */
.L_x_35149:
[----:B------:R-:W-:Y:S05]  /*b9c0*/  BSYNC.RECONVERGENT B1 ;  /* 0x0000000000017941 */ /* 0x000fea0003800200 */
.L_x_35147:
        /* <DEDUP_REMOVED lines=21> */
.L_x_35146:
        /* <DEDUP_REMOVED lines=15> */
.L_x_35155:
        /* <DEDUP_REMOVED lines=22> */
.L_x_35154:
[----:B------:R-:W-:Y:S05]  /*bd70*/  BSYNC.RECONVERGENT B7 ;  /* 0x0000000000077941 */ /* 0x000fea0003800200 */
.L_x_35153:
[----:B------:R-:W-:-:S05]  /*bd80*/  IADD3 R16, P0, PT, R16, 0x8, RZ ;  /* 0x0000000810107810 */ /* 0x000fca0007f1e0ff */
[----:B------:R-:W-:Y:S01]  /*bd90*/  IMAD.X R17, RZ, RZ, R17, P0 ;  /* 0x000000ffff117224 */ /* 0x000fe200000e0611 */
[----:B------:R-:W-:-:S04]  /*bda0*/  ISETP.GE.U32.AND P0, PT, R16, R19, PT ;  /* 0x000000131000720c */ /* 0x000fc80003f06070 */
[----:B------:R-:W-:-:S13]  /*bdb0*/  ISETP.GE.U32.AND.EX P0, PT, R17, R18, PT, P0 ;  /* 0x000000121100720c */ /* 0x000fda0003f06100 */
[----:B------:R-:W-:Y:S05]  /*bdc0*/  @!P0 BRA `(.L_x_35155) ;  /* 0xfffffffc00908947 */ /* 0x000fea000383ffff */
.L_x_35152:
[----:B------:R-:W-:Y:S05]  /*bdd0*/  BSYNC.RECONVERGENT B6 ;  /* 0x0000000000067941 */ /* 0x000fea0003800200 */
.L_x_35151:
        /* <DEDUP_REMOVED lines=21> */
.L_x_35157:
[----:B------:R-:W-:Y:S05]  /*bf30*/  BSYNC.RECONVERGENT B6 ;  /* 0x0000000000067941 */ /* 0x000fea0003800200 */
.L_x_35156:
        /* <DEDUP_REMOVED lines=21> */
.L_x_35159:
[----:B------:R-:W-:Y:S05]  /*c090*/  BSYNC.RECONVERGENT B6 ;  /* 0x0000000000067941 */ /* 0x000fea0003800200 */
.L_x_35158:
        /* <DEDUP_REMOVED lines=26> */
.L_x_35161:
[----:B------:R-:W-:Y:S05]  /*c240*/  BSYNC.RECONVERGENT B6 ;  /* 0x0000000000067941 */ /* 0x000fea0003800200 */
.L_x_35160:
        /* <DEDUP_REMOVED lines=15> */
.L_x_35166:
        /* <DEDUP_REMOVED lines=25> */
.L_x_35164:
[----:B------:R-:W-:Y:S01]  /*c4d0*/  IMAD.MOV.U32 R10, RZ, RZ, R20 ;  /* 0x000000ffff0a7224 */ /* 0x000fe200078e0014 */
[----:B------:R-:W-:Y:S01]  /*c4e0*/  MOV R0, R17 ;  /* 0x0000001100007202 */ /* 0x000fe20000000f00 */
[----:B------:R-:W-:Y:S01]  /*c4f0*/  IMAD.MOV.U32 R3, RZ, RZ, R16 ;  /* 0x000000ffff037224 */ /* 0x000fe200078e0010 */
[----:B------:R-:W-:-:S07]  /*c500*/  MOV R5, 0xc520 ;  /* 0x0000c52000057802 */ /* 0x000fce0000000f00 */
[----:B------:R-:W-:Y:S05]  /*c510*/  CALL.REL.NOINC `($__internal_80_$__cuda_sm20_div_s64) ;  /* 0x00000010000c7944 */ /* 0x000fea0003c00000 */
[----:B------:R-:W-:Y:S02]  /*c520*/  IMAD.MOV.U32 R6, RZ, RZ, R3 ;  /* 0x000000ffff067224 */ /* 0x000fe400078e0003 */
[----:B------:R-:W-:-:S07]  /*c530*/  IMAD.MOV.U32 R7, RZ, RZ, R0 ;  /* 0x000000ffff077224 */ /* 0x000fce00078e0000 */
.L_x_35165:
[----:B------:R-:W-:Y:S05]  /*c540*/  BSYNC.RECONVERGENT B1 ;  /* 0x0000000000017941 */ /* 0x000fea0003800200 */
.L_x_35163:
        /* <DEDUP_REMOVED lines=22> */
.L_x_35162:
        /* <DEDUP_REMOVED lines=15> */
.L_x_35171:
        /* <DEDUP_REMOVED lines=22> */
.L_x_35170:
[----:B------:R-:W-:Y:S05]  /*c900*/  BSYNC.RECONVERGENT B7 ;  /* 0x0000000000077941 */ /* 0x000fea0003800200 */
.L_x_35169:
[----:B------:R-:W-:-:S04]  /*c910*/  IADD3 R16, P0, PT, R16, 0x8, RZ ;  /* 0x0000000810107810 */ /* 0x000fc80007f1e0ff */
[----:B------:R-:W-:Y:S02]  /*c920*/  IADD3.X R17, PT, PT, RZ, R17, RZ, P0, !PT ;  /* 0x00000011ff117210 */ /* 0x000fe400007fe4ff */
[----:B------:R-:W-:-:S04]  /*c930*/  ISETP.GE.U32.AND P0, PT, R16, R19, PT ;  /* 0x000000131000720c */ /* 0x000fc80003f06070 */
[----:B------:R-:W-:-:S13]  /*c940*/  ISETP.GE.U32.AND.EX P0, PT, R17, R18, PT, P0 ;  /* 0x000000121100720c */ /* 0x000fda0003f06100 */
[----:B------:R-:W-:Y:S05]  /*c950*/  @!P0 BRA `(.L_x_35171) ;  /* 0xfffffffc00908947 */ /* 0x000fea000383ffff */
.L_x_35168:
[----:B------:R-:W-:Y:S05]  /*c960*/  BSYNC.RECONVERGENT B6 ;  /* 0x0000000000067941 */ /* 0x000fea0003800200 */
.L_x_35167:
        /* <DEDUP_REMOVED lines=21> */
.L_x_35173:
[----:B------:R-:W-:Y:S05]  /*cac0*/  BSYNC.RECONVERGENT B6 ;  /* 0x0000000000067941 */ /* 0x000fea0003800200 */
.L_x_35172:
        /* <DEDUP_REMOVED lines=21> */
.L_x_35175:
[----:B------:R-:W-:Y:S05]  /*cc20*/  BSYNC.RECONVERGENT B6 ;  /* 0x0000000000067941 */ /* 0x000fea0003800200 */
.L_x_35174:
        /* <DEDUP_REMOVED lines=26> */
.L_x_35177:
[----:B------:R-:W-:Y:S05]  /*cdd0*/  BSYNC.RECONVERGENT B6 ;  /* 0x0000000000067941 */ /* 0x000fea0003800200 */
.L_x_35176:
        /* <DEDUP_REMOVED lines=13> */
.L_x_35182:
        /* <DEDUP_REMOVED lines=25> */
.L_x_35180:
[----:B------:R-:W-:Y:S01]  /*d040*/  IMAD.MOV.U32 R10, RZ, RZ, R21 ;  /* 0x000000ffff0a7224 */ /* 0x000fe200078e0015 */
[----:B------:R-:W-:Y:S01]  /*d050*/  MOV R0, R17 ;  /* 0x0000001100007202 */ /* 0x000fe20000000f00 */
[----:B------:R-:W-:Y:S01]  /*d060*/  IMAD.MOV.U32 R3, RZ, RZ, R16 ;  /* 0x000000ffff037224 */ /* 0x000fe200078e0010 */
[----:B------:R-:W-:-:S07]  /*d070*/  MOV R5, 0xd090 ;  /* 0x0000d09000057802 */ /* 0x000fce0000000f00 */
[----:B------:R-:W-:Y:S05]  /*d080*/  CALL.REL.NOINC `($__internal_80_$__cuda_sm20_div_s64) ;  /* 0x0000000400307944 */ /* 0x000fea0003c00000 */
[----:B------:R-:W-:Y:S02]  /*d090*/  IMAD.MOV.U32 R6, RZ, RZ, R3 ;  /* 0x000000ffff067224 */ /* 0x000fe400078e0003 */
[----:B------:R-:W-:-:S07]  /*d0a0*/  IMAD.MOV.U32 R7, RZ, RZ, R0 ;  /* 0x000000ffff077224 */ /* 0x000fce00078e0000 */
.L_x_35181:
[----:B------:R-:W-:Y:S05]  /*d0b0*/  BSYNC.RECONVERGENT B1 ;  /* 0x0000000000017941 */ /* 0x000fea0003800200 */
.L_x_35179:
        /* <DEDUP_REMOVED lines=20> */
.L_x_35178:
        /* <DEDUP_REMOVED lines=15> */
.L_x_35187:
        /* <DEDUP_REMOVED lines=22> */
.L_x_35186:
[----:B------:R-:W-:Y:S05]  /*d450*/  BSYNC.RECONVERGENT B7 ;  /* 0x0000000000077941 */ /* 0x000fea0003800200 */
.L_x_35185:
[----:B------:R-:W-:-:S05]  /*d460*/  IADD3 R16, P0, PT, R16, 0x8, RZ ;  /* 0x0000000810107810 */ /* 0x000fca0007f1e0ff */
[----:B------:R-:W-:Y:S01]  /*d470*/  IMAD.X R17, RZ, RZ, R17, P0 ;  /* 0x000000ffff117224 */ /* 0x000fe200000e0611 */
[----:B------:R-:W-:-:S04]  /*d480*/  ISETP.GE.U32.AND P0, PT, R16, R23, PT ;  /* 0x000000171000720c */ /* 0x000fc80003f06070 */
[----:B------:R-:W-:-:S13]  /*d490*/  ISETP.GE.U32.AND.EX P0, PT, R17, R18, PT, P0 ;  /* 0x000000121100720c */ /* 0x000fda0003f06100 */
[----:B------:R-:W-:Y:S05]  /*d4a0*/  @!P0 BRA `(.L_x_35187) ;  /* 0xfffffffc00908947 */ /* 0x000fea000383ffff */
.L_x_35184:
[----:B------:R-:W-:Y:S05]  /*d4b0*/  BSYNC.RECONVERGENT B6 ;  /* 0x0000000000067941 */ /* 0x000fea0003800200 */
.L_x_35183:
        /* <DEDUP_REMOVED lines=9> */
        .weak           $__internal_80_$__cuda_sm20_div_s64
        .type           $__internal_80_$__cuda_sm20_div_s64,@function
        .size           $__internal_80_$__cuda_sm20_div_s64,(.L_x_40100 - $__internal_80_$__cuda_sm20_div_s64)
$__internal_80_$__cuda_sm20_div_s64:
        /* <DEDUP_REMOVED lines=83> */
[----:B------:R-:W-:Y:S05]  /*da80*/  RET.REL.NODEC R6 `(_ZN2at6native29vectorized_elementwise_kernelILi2EZZZNS0_67_GLOBAL__N__bb565c37_34_ValidateCompressedIndicesKernel_cu_33a4b88b42_validate_compressed_sparse_indices_kernelILNS2_8CDimNameE0ENS2_18CUDAKernelLauncherENS2_14EmptyVecKernelENS2_8DummyVecELm8EEEvRKNS_6TensorESA_lllENKUlvE1_clEvENKUlvE0_clEvEUllllllE_St5arrayIPcLm6EEEEviT0_T1_) ;  /* 0xffffff24065c7950 */ /* 0x000fea0003c3ffff */
.L_x_35188:
        /* <DEDUP_REMOVED lines=15> */
.L_x_40100:


//--------------------- .text._ZN2at6native29vectorized_elementwise_kernelILi4EZZZNS0_67_GLOBAL__N__bb565c37_34_ValidateCompressedIndicesKernel_cu_33a4b88b42_validate_compressed_sparse_indices_kernelILNS2_8CDimNameE0ENS2_18CUDAKernelLauncherENS2_14EmptyVecKernelENS2_8DummyVecELm8EEEvRKNS_6TensorESA_lllENKUlvE1_clEvENKUlvE0_clEvEUllllllE_St5arrayIPcLm6EEEEviT0_T1_ --------------------------
	.section	.text._ZN2at6native29vectorized_elementwise_kernelILi4EZZZNS0_67_GLOBAL__N__bb565c37_34_ValidateCompressedIndicesKernel_cu_33a4b88b42_validate_compressed_sparse_indices_kernelILNS2_8CDimNameE0ENS2_18CUDAKernelLauncherENS2_14EmptyVecKernelENS2_8DummyVecELm8EEEvRKNS_6TensorESA_lllENKUlvE1_clEvENKUlvE0_clEvEUllllllE_St5arrayIPcLm6EEEEviT0_T1_,"ax",@progbits
	.align	128
        .global         _ZN2at6native29vectorized_elementwise_kernelILi4EZZZNS0_67_GLOBAL__N__bb565c37_34_ValidateCompressedIndicesKernel_cu_33a4b88b42_validate_compressed_sparse_indices_kernelILNS2_8CDimNameE0ENS2_18CUDAKernelLauncherENS2_14EmptyVecKernelENS2_8DummyVecELm8EEEvRKNS_6TensorESA_lllENKUlvE1_clEvENKUlvE0_clEvEUllllllE_St5arrayIPcLm6EEEEviT0_T1_
        .type           _ZN2at6native29vectorized_elementwise_kernelILi4EZZZNS0_67_GLOBAL__N__bb565c37_34_ValidateCompressedIndicesKernel_cu_33a4b88b42_validate_compressed_sparse_indices_kernelILNS2_8CDimNameE0ENS2_18CUDAKernelLauncherENS2_14EmptyVecKernelENS2_8DummyVecELm8EEEvRKNS_6TensorESA_lllENKUlvE1_clEvENKUlvE0_clEvEUllllllE_St5arrayIPcLm6EEEEviT0_T1_,@function
        .size           _ZN2at6native29vectorized_elementwise_kernelILi4EZZZNS0_67_GLOBAL__N__bb565c37_34_ValidateCompressedIndicesKernel_cu_33a4b88b42_validate_compressed_sparse_indices_kernelILNS2_8CDimNameE0ENS2_18CUDAKernelLauncherENS2_14EmptyVecKernelENS2_8DummyVecELm8EEEvRKNS_6TensorESA_lllENKUlvE1_clEvENKUlvE0_clEvEUllllllE_St5arrayIPcLm6EEEEviT0_T1_,(.L_x_40101 - _ZN2at6native29vectorized_elementwise_kernelILi4EZZZNS0_67_GLOBAL__N__bb565c37_34_ValidateCompressedIndicesKernel_cu_33a4b88b42_validate_compressed_sparse_indices_kernelILNS2_8CDimNameE0ENS2_18CUDAKernelLauncherENS2_14EmptyVecKernelENS2_8DummyVecELm8EEEvRKNS_6TensorESA_lllENKUlvE1_clEvENKUlvE0_clEvEUllllllE_St5arrayIPcLm6EEEEviT0_T1_)
        .other          _ZN2at6native29vectorized_elementwise_kernelILi4EZZZNS0_67_GLOBAL__N__bb565c37_34_ValidateCompressedIndicesKernel_cu_33a4b88b42_validate_compressed_sparse_indices_kernelILNS2_8CDimNameE0ENS2_18CUDAKernelLauncherENS2_14EmptyVecKernelENS2_8DummyVecELm8EEEvRKNS_6TensorESA_lllENKUlvE1_clEvENKUlvE0_clEvEUllllllE_St5arrayIPcLm6EEEEviT0_T1_,@"STO_CUDA_ENTRY STV_DEFAULT"
_ZN2at6native29vectorized_elementwise_kernelILi4EZZZNS0_67_GLOBAL__N__bb565c37_34_ValidateCompressedIndicesKernel_cu_33a4b88b42_validate_compressed_sparse_indices_kernelILNS2_8CDimNameE0ENS2_18CUDAKernelLauncherENS2_14EmptyVecKernelENS2_8DummyVecELm8EEEvRKNS_6TensorESA_lllENKUlvE1_clEvENKUlvE0_clEvEUllllllE_St5arrayIPcLm6EEEEviT0_T1_:
.text._ZN2at6native29vectorized_elementwise_kernelILi4EZZZNS0_67_GLOBAL__N__bb565c37_34_ValidateCompressedIndicesKernel_cu_33a4b88b42_validate_compressed_sparse_indices_kernelILNS2_8CDimNameE0ENS2_18CUDAKernelLauncherENS2_14EmptyVecKernelENS2_8DummyVecELm8EEEvRKNS_6TensorESA_lllENKUlvE1_clEvENKUlvE0_clEvEUllllllE_St5arrayIPcLm6EEEEviT0_T1_:
        /* <DEDUP_REMOVED lines=269> */
.L_x_35193:
[----:B------:R-:W-:Y:S05]  /*10d0*/  BSYNC.RECONVERGENT B7 ;  /* 0x0000000000077941 */ /* 0x000fea0003800200 */
.L_x_35192:
        /* <DEDUP_REMOVED lines=21> */
.L_x_35195:
[----:B------:R-:W-:Y:S05]  /*1230*/  BSYNC.RECONVERGENT B7 ;  /* 0x0000000000077941 */ /* 0x000fea0003800200 */
.L_x_35194:
        /* <DEDUP_REMOVED lines=26> */
.L_x_35197:
[----:B------:R-:W-:Y:S05]  /*13e0*/  BSYNC.RECONVERGENT B7 ;  /* 0x0000000000077941 */ /* 0x000fea0003800200 */
.L_x_35196:
        /* <DEDUP_REMOVED lines=19> */
.L_x_35202:
        /* <DEDUP_REMOVED lines=25> */
.L_x_35200:
[----:B------:R-:W-:Y:S01]  /*16b0*/  MOV R10, R55 ;  /* 0x00000037000a7202 */ /* 0x000fe20000000f00 */
[----:B------:R-:W-:Y:S01]  /*16c0*/  IMAD.MOV.U32 R3, RZ, RZ, R20 ;  /* 0x000000ffff037224 */ /* 0x000fe200078e0014 */
[----:B------:R-:W-:Y:S01]  /*16d0*/  MOV R5, 0x1700 ;  /* 0x0000170000057802 */ /* 0x000fe20000000f00 */
[----:B------:R-:W-:-:S07]  /*16e0*/  IMAD.MOV.U32 R0, RZ, RZ, R21 ;  /* 0x000000ffff007224 */ /* 0x000fce00078e0015 */
[----:B------:R-:W-:Y:S05]  /*16f0*/  CALL.REL.NOINC `($__internal_81_$__cuda_sm20_div_s64) ;  /* 0x000000bc00647944 */ /* 0x000fea0003c00000 */
[----:B------:R-:W-:Y:S01]  /*1700*/  IMAD.MOV.U32 R6, RZ, RZ, R3 ;  /* 0x000000ffff067224 */ /* 0x000fe200078e0003 */
[----:B------:R-:W-:-:S07]  /*1710*/  MOV R7, R0 ;  /* 0x0000000000077202 */ /* 0x000fce0000000f00 */
.L_x_35201:
[----:B------:R-:W-:Y:S05]  /*1720*/  BSYNC.RECONVERGENT B1 ;  /* 0x0000000000017941 */ /* 0x000fea0003800200 */
.L_x_35199:
        /* <DEDUP_REMOVED lines=23> */
.L_x_35198:
        /* <DEDUP_REMOVED lines=16> */
.L_x_35205:
        /* <DEDUP_REMOVED lines=22> */
.L_x_35204:
[----:B------:R-:W-:Y:S05]  /*1b00*/  BSYNC.RECONVERGENT B7 ;  /* 0x0000000000077941 */ /* 0x000fea0003800200 */
.L_x_35203:
[----:B------:R-:W-:-:S05]  /*1b10*/  IADD3 R46, P0, PT, R46, 0x8, RZ ;  /* 0x000000082e2e7810 */ /* 0x000fca0007f1e0ff */
[----:B------:R-:W-:Y:S01]  /*1b20*/  IMAD.X R47, RZ, RZ, R47, P0 ;  /* 0x000000ffff2f7224 */ /* 0x000fe200000e062f */
[----:B------:R-:W-:-:S04]  /*1b30*/  ISETP.GE.U32.AND P0, PT, R46, R51, PT ;  /* 0x000000332e00720c */ /* 0x000fc80003f06070 */
[----:B------:R-:W-:-:S13]  /*1b40*/  ISETP.GE.U32.AND.EX P0, PT, R47, R50, PT, P0 ;  /* 0x000000322f00720c */ /* 0x000fda0003f06100 */
[----:B------:R-:W-:Y:S05]  /*1b50*/  @!P0 BRA `(.L_x_35205) ;  /* 0xfffffffc00908947 */ /* 0x000fea000383ffff */
.L_x_35191:
[----:B------:R-:W-:Y:S05]  /*1b60*/  BSYNC.RECONVERGENT B6 ;  /* 0x0000000000067941 */ /* 0x000fea0003800200 */
.L_x_35190:
        /* <DEDUP_REMOVED lines=26> */
.L_x_35209:
[----:B------:R-:W-:Y:S05]  /*1d10*/  BSYNC.RECONVERGENT B7 ;  /* 0x0000000000077941 */ /* 0x000fea0003800200 */
.L_x_35208:
        /* <DEDUP_REMOVED lines=21> */
.L_x_35211:
[----:B------:R-:W-:Y:S05]  /*1e70*/  BSYNC.RECONVERGENT B7 ;  /* 0x0000000000077941 */ /* 0x000fea0003800200 */
.L_x_35210:
        /* <DEDUP_REMOVED lines=26> */
.L_x_35213:
[----:B------:R-:W-:Y:S05]  /*2020*/  BSYNC.RECONVERGENT B7 ;  /* 0x0000000000077941 */ /* 0x000fea0003800200 */
.L_x_35212:
        /* <DEDUP_REMOVED lines=19> */
.L_x_35218:
        /* <DEDUP_REMOVED lines=25> */
.L_x_35216:
[----:B------:R-:W-:Y:S01]  /*22f0*/  MOV R10, R50 ;  /* 0x00000032000a7202 */ /* 0x000fe20000000f00 */
[----:B------:R-:W-:Y:S01]  /*2300*/  IMAD.MOV.U32 R3, RZ, RZ, R20 ;  /* 0x000000ffff037224 */ /* 0x000fe200078e0014 */
[----:B------:R-:W-:Y:S01]  /*2310*/  MOV R5, 0x2340 ;  /* 0x0000234000057802 */ /* 0x000fe20000000f00 */
[----:B------:R-:W-:-:S07]  /*2320*/  IMAD.MOV.U32 R0, RZ, RZ, R21 ;  /* 0x000000ffff007224 */ /* 0x000fce00078e0015 */
[----:B------:R-:W-:Y:S05]  /*2330*/  CALL.REL.NOINC `($__internal_81_$__cuda_sm20_div_s64) ;  /* 0x000000b000547944 */ /* 0x000fea0003c00000 */
[----:B------:R-:W-:Y:S01]  /*2340*/  IMAD.MOV.U32 R6, RZ, RZ, R3 ;  /* 0x000000ffff067224 */ /* 0x000fe200078e0003 */
[----:B------:R-:W-:-:S07]  /*2350*/  MOV R7, R0 ;  /* 0x0000000000077202 */ /* 0x000fce0000000f00 */
.L_x_35217:
[----:B------:R-:W-:Y:S05]  /*2360*/  BSYNC.RECONVERGENT B1 ;  /* 0x0000000000017941 */ /* 0x000fea0003800200 */
.L_x_35215:
        /* <DEDUP_REMOVED lines=22> */
.L_x_35214:
        /* <DEDUP_REMOVED lines=16> */
.L_x_35221:
        /* <DEDUP_REMOVED lines=22> */
.L_x_35220:
[----:B------:R-:W-:Y:S05]  /*2730*/  BSYNC.RECONVERGENT B7 ;  /* 0x0000000000077941 */ /* 0x000fea0003800200 */
.L_x_35219:
[----:B------:R-:W-:-:S04]  /*2740*/  IADD3 R16, P0, PT, R16, 0x8, RZ ;  /* 0x0000000810107810 */ /* 0x000fc80007f1e0ff */
[----:B------:R-:W-:Y:S02]  /*2750*/  IADD3.X R17, PT, PT, RZ, R17, RZ, P0, !PT ;  /* 0x00000011ff117210 */ /* 0x000fe400007fe4ff */
[----:B------:R-:W-:-:S04]  /*2760*/  ISETP.GE.U32.AND P0, PT, R16, R47, PT ;  /* 0x0000002f1000720c */ /* 0x000fc80003f06070 */
[----:B------:R-:W-:-:S13]  /*2770*/  ISETP.GE.U32.AND.EX P0, PT, R17, R48, PT, P0 ;  /* 0x000000301100720c */ /* 0x000fda0003f06100 */
[----:B------:R-:W-:Y:S05]  /*2780*/  @!P0 BRA `(.L_x_35221) ;  /* 0xfffffffc00908947 */ /* 0x000fea000383ffff */
.L_x_35207:
[----:B------:R-:W-:Y:S05]  /*2790*/  BSYNC.RECONVERGENT B6 ;  /* 0x0000000000067941 */ /* 0x000fea0003800200 */
.L_x_35206:
        /* <DEDUP_REMOVED lines=27> */
.L_x_35225:
[----:B------:R-:W-:Y:S05]  /*2950*/  BSYNC.RECONVERGENT B7 ;  /* 0x0000000000077941 */ /* 0x000fea0003800200 */
.L_x_35224:
        /* <DEDUP_REMOVED lines=21> */
.L_x_35227:
[----:B------:R-:W-:Y:S05]  /*2ab0*/  BSYNC.RECONVERGENT B7 ;  /* 0x0000000000077941 */ /* 0x000fea0003800200 */
.L_x_35226:
        /* <DEDUP_REMOVED lines=26> */
.L_x_35229:
[----:B------:R-:W-:Y:S05]  /*2c60*/  BSYNC.RECONVERGENT B7 ;  /* 0x0000000000077941 */ /* 0x000fea0003800200 */
.L_x_35228:
        /* <DEDUP_REMOVED lines=17> */
.L_x_35234:
        /* <DEDUP_REMOVED lines=25> */
.L_x_35232:
[----:B------:R-:W-:Y:S01]  /*2f10*/  IMAD.MOV.U32 R10, RZ, RZ, R21 ;  /* 0x000000ffff0a7224 */ /* 0x000fe200078e0015 */
[----:B------:R-:W-:Y:S01]  /*2f20*/  MOV R3, R16 ;  /* 0x0000001000037202 */ /* 0x000fe20000000f00 */
[----:B------:R-:W-:Y:S01]  /*2f30*/  IMAD.MOV.U32 R0, RZ, RZ, R17 ;  /* 0x000000ffff007224 */ /* 0x000fe200078e0011 */
[----:B------:R-:W-:-:S07]  /*2f40*/  MOV R5, 0x2f60 ;  /* 0x00002f6000057802 */ /* 0x000fce0000000f00 */
[----:B------:R-:W-:Y:S05]  /*2f50*/  CALL.REL.NOINC `($__internal_81_$__cuda_sm20_div_s64) ;  /* 0x000000a4004c7944 */ /* 0x000fea0003c00000 */
[----:B------:R-:W-:Y:S02]  /*2f60*/  IMAD.MOV.U32 R6, RZ, RZ, R3 ;  /* 0x000000ffff067224 */ /* 0x000fe400078e0003 */
[----:B------:R-:W-:-:S07]  /*2f70*/  IMAD.MOV.U32 R7, RZ, RZ, R0 ;  /* 0x000000ffff077224 */ /* 0x000fce00078e0000 */
.L_x_35233:
[----:B------:R-:W-:Y:S05]  /*2f80*/  BSYNC.RECONVERGENT B1 ;  /* 0x0000000000017941 */ /* 0x000fea0003800200 */
.L_x_35231:
        /* <DEDUP_REMOVED lines=22> */
.L_x_35230:
        /* <DEDUP_REMOVED lines=14> */
.L_x_35237:
        /* <DEDUP_REMOVED lines=22> */
.L_x_35236:
[----:B------:R-:W-:Y:S05]  /*3330*/  BSYNC.RECONVERGENT B7 ;  /* 0x0000000000077941 */ /* 0x000fea0003800200 */
.L_x_35235:
[----:B------:R-:W-:-:S05]  /*3340*/  IADD3 R16, P0, PT, R16, 0x8, RZ ;  /* 0x0000000810107810 */ /* 0x000fca0007f1e0ff */
[----:B------:R-:W-:Y:S01]  /*3350*/  IMAD.X R17, RZ, RZ, R17, P0 ;  /* 0x000000ffff117224 */ /* 0x000fe200000e0611 */
[----:B------:R-:W-:-:S04]  /*3360*/  ISETP.GE.U32.AND P0, PT, R16, R19, PT ;  /* 0x000000131000720c */ /* 0x000fc80003f06070 */
[----:B------:R-:W-:-:S13]  /*3370*/  ISETP.GE.U32.AND.EX P0, PT, R17, R18, PT, P0 ;  /* 0x000000121100720c */ /* 0x000fda0003f06100 */
[----:B------:R-:W-:Y:S05]  /*3380*/  @!P0 BRA `(.L_x_35237) ;  /* 0xfffffffc00908947 */ /* 0x000fea000383ffff */
.L_x_35223:
[----:B------:R-:W-:Y:S05]  /*3390*/  BSYNC.RECONVERGENT B6 ;  /* 0x0000000000067941 */ /* 0x000fea0003800200 */
.L_x_35222:
        /* <DEDUP_REMOVED lines=25> */
.L_x_35241:
[----:B------:R-:W-:Y:S05]  /*3530*/  BSYNC.RECONVERGENT B7 ;  /* 0x0000000000077941 */ /* 0x000fea0003800200 */
.L_x_35240:
        /* <DEDUP_REMOVED lines=21> */
.L_x_35243:
[----:B------:R-:W-:Y:S05]  /*3690*/  BSYNC.RECONVERGENT B7 ;  /* 0x0000000000077941 */ /* 0x000fea0003800200 */
.L_x_35242:
        /* <DEDUP_REMOVED lines=26> */
.L_x_35245:
[----:B------:R-:W-:Y:S05]  /*3840*/  BSYNC.RECONVERGENT B7 ;  /* 0x0000000000077941 */ /* 0x000fea0003800200 */
.L_x_35244:
        /* <DEDUP_REMOVED lines=17> */
.L_x_35250:
        /* <DEDUP_REMOVED lines=25> */
.L_x_35248:
[----:B------:R-:W-:Y:S01]  /*3af0*/  IMAD.MOV.U32 R10, RZ, RZ, R21 ;  /* 0x000000ffff0a7224 */ /* 0x000fe200078e0015 */
[----:B------:R-:W-:Y:S01]  /*3b00*/  MOV R3, R16 ;  /* 0x0000001000037202 */ /* 0x000fe20000000f00 */
[----:B------:R-:W-:Y:S01]  /*3b10*/  IMAD.MOV.U32 R0, RZ, RZ, R17 ;  /* 0x000000ffff007224 */ /* 0x000fe200078e0011 */
[----:B------:R-:W-:-:S07]  /*3b20*/  MOV R5, 0x3b40 ;  /* 0x00003b4000057802 */ /* 0x000fce0000000f00 */
[----:B------:R-:W-:Y:S05]  /*3b30*/  CALL.REL.NOINC `($__internal_81_$__cuda_sm20_div_s64) ;  /* 0x0000009800547944 */ /* 0x000fea0003c00000 */
[----:B------:R-:W-:Y:S02]  /*3b40*/  IMAD.MOV.U32 R6, RZ, RZ, R3 ;  /* 0x000000ffff067224 */ /* 0x000fe400078e0003 */
[----:B------:R-:W-:-:S07]  /*3b50*/  IMAD.MOV.U32 R7, RZ, RZ, R0 ;  /* 0x000000ffff077224 */ /* 0x000fce00078e0000 */
.L_x_35249:
[----:B------:R-:W-:Y:S05]  /*3b60*/  BSYNC.RECONVERGENT B1 ;  /* 0x0000000000017941 */ /* 0x000fea0003800200 */
.L_x_35247:
        /* <DEDUP_REMOVED lines=22> */
.L_x_35246:
        /* <DEDUP_REMOVED lines=14> */
.L_x_35253:
        /* <DEDUP_REMOVED lines=22> */
.L_x_35252:
[----:B------:R-:W-:Y:S05]  /*3f10*/  BSYNC.RECONVERGENT B7 ;  /* 0x0000000000077941 */ /* 0x000fea0003800200 */
.L_x_35251:
[----:B------:R-:W-:-:S05]  /*3f20*/  IADD3 R16, P0, PT, R16, 0x8, RZ ;  /* 0x0000000810107810 */ /* 0x000fca0007f1e0ff */
[----:B------:R-:W-:Y:S01]  /*3f30*/  IMAD.X R17, RZ, RZ, R17, P0 ;  /* 0x000000ffff117224 */ /* 0x000fe200000e0611 */
[----:B------:R-:W-:-:S04]  /*3f40*/  ISETP.GE.U32.AND P0, PT, R16, R19, PT ;  /* 0x000000131000720c */ /* 0x000fc80003f06070 */
[----:B------:R-:W-:-:S13]  /*3f50*/  ISETP.GE.U32.AND.EX P0, PT, R17, R18, PT, P0 ;  /* 0x000000121100720c */ /* 0x000fda0003f06100 */
[----:B------:R-:W-:Y:S05]  /*3f60*/  @!P0 BRA `(.L_x_35253) ;  /* 0xfffffffc00908947 */ /* 0x000fea000383ffff */
.L_x_35239:
[----:B------:R-:W-:Y:S05]  /*3f70*/  BSYNC.RECONVERGENT B6 ;  /* 0x0000000000067941 */ /* 0x000fea0003800200 */
.L_x_35238:
        /* <DEDUP_REMOVED lines=25> */
.L_x_35257:
[----:B------:R-:W-:Y:S05]  /*4110*/  BSYNC.RECONVERGENT B7 ;  /* 0x0000000000077941 */ /* 0x000fea0003800200 */
.L_x_35256:
        /* <DEDUP_REMOVED lines=21> */
.L_x_35259:
[----:B------:R-:W-:Y:S05]  /*4270*/  BSYNC.RECONVERGENT B7 ;  /* 0x0000000000077941 */ /* 0x000fea0003800200 */
.L_x_35258:
        /* <DEDUP_REMOVED lines=26> */
.L_x_35261:
[----:B------:R-:W-:Y:S05]  /*4420*/  BSYNC.RECONVERGENT B7 ;  /* 0x0000000000077941 */ /* 0x000fea0003800200 */
.L_x_35260:
        /* <DEDUP_REMOVED lines=17> */
.L_x_35266:
        /* <DEDUP_REMOVED lines=25> */
.L_x_35264:
[----:B------:R-:W-:Y:S01]  /*46d0*/  IMAD.MOV.U32 R10, RZ, RZ, R21 ;  /* 0x000000ffff0a7224 */ /* 0x000fe200078e0015 */
[----:B------:R-:W-:Y:S01]  /*46e0*/  MOV R3, R16 ;  /* 0x0000001000037202 */ /* 0x000fe20000000f00 */
[----:B------:R-:W-:Y:S01]  /*46f0*/  IMAD.MOV.U32 R0, RZ, RZ, R17 ;  /* 0x000000ffff007224 */ /* 0x000fe200078e0011 */
[----:B------:R-:W-:-:S07]  /*4700*/  MOV R5, 0x4720 ;  /* 0x0000472000057802 */ /* 0x000fce0000000f00 */
[----:B------:R-:W-:Y:S05]  /*4710*/  CALL.REL.NOINC `($__internal_81_$__cuda_sm20_div_s64) ;  /* 0x0000008c005c7944 */ /* 0x000fea0003c00000 */
[----:B------:R-:W-:Y:S02]  /*4720*/  IMAD.MOV.U32 R6, RZ, RZ, R3 ;  /* 0x000000ffff067224 */ /* 0x000fe400078e0003 */
[----:B------:R-:W-:-:S07]  /*4730*/  IMAD.MOV.U32 R7, RZ, RZ, R0 ;  /* 0x000000ffff077224 */ /* 0x000fce00078e0000 */
.L_x_35265:
[----:B------:R-:W-:Y:S05]  /*4740*/  BSYNC.RECONVERGENT B1 ;  /* 0x0000000000017941 */ /* 0x000fea0003800200 */
.L_x_35263:
        /* <DEDUP_REMOVED lines=22> */
.L_x_35262:
        /* <DEDUP_REMOVED lines=14> */
.L_x_35269:
        /* <DEDUP_REMOVED lines=22> */
.L_x_35268:
[----:B------:R-:W-:Y:S05]  /*4af0*/  BSYNC.RECONVERGENT B7 ;  /* 0x0000000000077941 */ /* 0x000fea0003800200 */
.L_x_35267:
[----:B------:R-:W-:-:S05]  /*4b00*/  IADD3 R16, P0, PT, R16, 0x8, RZ ;  /* 0x0000000810107810 */ /* 0x000fca0007f1e0ff */
[----:B------:R-:W-:Y:S01]  /*4b10*/  IMAD.X R17, RZ, RZ, R17, P0 ;  /* 0x000000ffff117224 */ /* 0x000fe200000e0611 */
[----:B------:R-:W-:-:S04]  /*4b20*/  ISETP.GE.U32.AND P0, PT, R16, R19, PT ;  /* 0x000000131000720c */ /* 0x000fc80003f06070 */
[----:B------:R-:W-:-:S13]  /*4b30*/  ISETP.GE.U32.AND.EX P0, PT, R17, R18, PT, P0 ;  /* 0x000000121100720c */ /* 0x000fda0003f06100 */
[----:B------:R-:W-:Y:S05]  /*4b40*/  @!P0 BRA `(.L_x_35269) ;  /* 0xfffffffc00908947 */ /* 0x000fea000383ffff */
.L_x_35255:
[----:B------:R-:W-:Y:S05]  /*4b50*/  BSYNC.RECONVERGENT B6 ;  /* 0x0000000000067941 */ /* 0x000fea0003800200 */
.L_x_35254:
        /* <DEDUP_REMOVED lines=25> */
.L_x_35273:
[----:B------:R-:W-:Y:S05]  /*4cf0*/  BSYNC.RECONVERGENT B7 ;  /* 0x0000000000077941 */ /* 0x000fea0003800200 */
.L_x_35272:
        /* <DEDUP_REMOVED lines=21> */
.L_x_35275:
[----:B------:R-:W-:Y:S05]  /*4e50*/  BSYNC.RECONVERGENT B7 ;  /* 0x0000000000077941 */ /* 0x000fea0003800200 */
.L_x_35274:
        /* <DEDUP_REMOVED lines=26> */
.L_x_35277:
[----:B------:R-:W-:Y:S05]  /*5000*/  BSYNC.RECONVERGENT B7 ;  /* 0x0000000000077941 */ /* 0x000fea0003800200 */
.L_x_35276:
        /* <DEDUP_REMOVED lines=17> */
.L_x_35282:
        /* <DEDUP_REMOVED lines=25> */
.L_x_35280:
[----:B------:R-:W-:Y:S01]  /*52b0*/  MOV R10, R21 ;  /* 0x00000015000a7202 */ /* 0x000fe20000000f00 */
[----:B------:R-:W-:Y:S01]  /*52c0*/  IMAD.MOV.U32 R3, RZ, RZ, R16 ;  /* 0x000000ffff037224 */ /* 0x000fe200078e0010 */
[----:B------:R-:W-:Y:S01]  /*52d0*/  MOV R5, 0x5300 ;  /* 0x0000530000057802 */ /* 0x000fe20000000f00 */
[----:B------:R-:W-:-:S07]  /*52e0*/  IMAD.MOV.U32 R0, RZ, RZ, R17 ;  /* 0x000000ffff007224 */ /* 0x000fce00078e0011 */
[----:B------:R-:W-:Y:S05]  /*52f0*/  CALL.REL.NOINC `($__internal_81_$__cuda_sm20_div_s64) ;  /* 0x0000008000647944 */ /* 0x000fea0003c00000 */
[----:B------:R-:W-:Y:S01]  /*5300*/  MOV R6, R3 ;  /* 0x0000000300067202 */ /* 0x000fe20000000f00 */
[----:B------:R-:W-:-:S07]  /*5310*/  IMAD.MOV.U32 R7, RZ, RZ, R0 ;  /* 0x000000ffff077224 */ /* 0x000fce00078e0000 */
.L_x_35281:
[----:B------:R-:W-:Y:S05]  /*5320*/  BSYNC.RECONVERGENT B1 ;  /* 0x0000000000017941 */ /* 0x000fea0003800200 */
.L_x_35279:
        /* <DEDUP_REMOVED lines=22> */
.L_x_35278:
        /* <DEDUP_REMOVED lines=14> */
.L_x_35285:
        /* <DEDUP_REMOVED lines=22> */
.L_x_35284:
[----:B------:R-:W-:Y:S05]  /*56d0*/  BSYNC.RECONVERGENT B7 ;  /* 0x0000000000077941 */ /* 0x000fea0003800200 */
.L_x_35283:
[----:B------:R-:W-:-:S05]  /*56e0*/  IADD3 R16, P0, PT, R16, 0x8, RZ ;  /* 0x0000000810107810 */ /* 0x000fca0007f1e0ff */
[----:B------:R-:W-:Y:S01]  /*56f0*/  IMAD.X R17, RZ, RZ, R17, P0 ;  /* 0x000000ffff117224 */ /* 0x000fe200000e0611 */
[----:B------:R-:W-:-:S04]  /*5700*/  ISETP.GE.U32.AND P0, PT, R16, R19, PT ;  /* 0x000000131000720c */ /* 0x000fc80003f06070 */
[----:B------:R-:W-:-:S13]  /*5710*/  ISETP.GE.U32.AND.EX P0, PT, R17, R18, PT, P0 ;  /* 0x000000121100720c */ /* 0x000fda0003f06100 */
[----:B------:R-:W-:Y:S05]  /*5720*/  @!P0 BRA `(.L_x_35285) ;  /* 0xfffffffc00908947 */ /* 0x000fea000383ffff */
.L_x_35271:
[----:B------:R-:W-:Y:S05]  /*5730*/  BSYNC.RECONVERGENT B6 ;  /* 0x0000000000067941 */ /* 0x000fea0003800200 */
.L_x_35270:
        /* <DEDUP_REMOVED lines=25> */
.L_x_35289:
[----:B------:R-:W-:Y:S05]  /*58d0*/  BSYNC.RECONVERGENT B7 ;  /* 0x0000000000077941 */ /* 0x000fea0003800200 */
.L_x_35288:
        /* <DEDUP_REMOVED lines=21> */
.L_x_35291:
[----:B------:R-:W-:Y:S05]  /*5a30*/  BSYNC.RECONVERGENT B7 ;  /* 0x0000000000077941 */ /* 0x000fea0003800200 */
.L_x_35290:
        /* <DEDUP_REMOVED lines=26> */
.L_x_35293:
[----:B------:R-:W-:Y:S05]  /*5be0*/  BSYNC.RECONVERGENT B7 ;  /* 0x0000000000077941 */ /* 0x000fea0003800200 */
.L_x_35292:
        /* <DEDUP_REMOVED lines=16> */
.L_x_35298:
        /* <DEDUP_REMOVED lines=25> */
.L_x_35296:
[----:B------:R-:W-:Y:S01]  /*5e80*/  IMAD.MOV.U32 R10, RZ, RZ, R22 ;  /* 0x000000ffff0a7224 */ /* 0x000fe200078e0016 */
[----:B------:R-:W-:Y:S01]  /*5e90*/  MOV R4, R23 ;  /* 0x0000001700047202 */ /* 0x000fe20000000f00 */
[----:B------:R-:W-:Y:S01]  /*5ea0*/  IMAD.MOV.U32 R3, RZ, RZ, R16 ;  /* 0x000000ffff037224 */ /* 0x000fe200078e0010 */
[----:B------:R-:W-:Y:S01]  /*5eb0*/  MOV R5, 0x5ee0 ;  /* 0x00005ee000057802 */ /* 0x000fe20000000f00 */
[----:B------:R-:W-:-:S07]  /*5ec0*/  IMAD.MOV.U32 R0, RZ, RZ, R17 ;  /* 0x000000ffff007224 */ /* 0x000fce00078e0011 */
[----:B------:R-:W-:Y:S05]  /*5ed0*/  CALL.REL.NOINC `($__internal_81_$__cuda_sm20_div_s64) ;  /* 0x00000074006c7944 */ /* 0x000fea0003c00000 */
[----:B------:R-:W-:Y:S01]  /*5ee0*/  MOV R4, R3 ;  /* 0x0000000300047202 */ /* 0x000fe20000000f00 */
[----:B------:R-:W-:-:S07]  /*5ef0*/  IMAD.MOV.U32 R5, RZ, RZ, R0 ;  /* 0x000000ffff057224 */ /* 0x000fce00078e0000 */
.L_x_35297:
[----:B------:R-:W-:Y:S05]  /*5f00*/  BSYNC.RECONVERGENT B1 ;  /* 0x0000000000017941 */ /* 0x000fea0003800200 */
.L_x_35295:
        /* <DEDUP_REMOVED lines=20> */
.L_x_35294:
        /* <DEDUP_REMOVED lines=14> */
.L_x_35301:
        /* <DEDUP_REMOVED lines=22> */
.L_x_35300:
[----:B------:R-:W-:Y:S05]  /*6290*/  BSYNC.RECONVERGENT B7 ;  /* 0x0000000000077941 */ /* 0x000fea0003800200 */
.L_x_35299:
[----:B------:R-:W-:-:S04]  /*62a0*/  IADD3 R16, P0, PT, R16, 0x8, RZ ;  /* 0x0000000810107810 */ /* 0x000fc80007f1e0ff */
[----:B------:R-:W-:Y:S02]  /*62b0*/  IADD3.X R17, PT, PT, RZ, R17, RZ, P0, !PT ;  /* 0x00000011ff117210 */ /* 0x000fe400007fe4ff */
[----:B------:R-:W-:-:S04]  /*62c0*/  ISETP.GE.U32.AND P0, PT, R16, R19, PT ;  /* 0x000000131000720c */ /* 0x000fc80003f06070 */
[----:B------:R-:W-:-:S13]  /*62d0*/  ISETP.GE.U32.AND.EX P0, PT, R17, R18, PT, P0 ;  /* 0x000000121100720c */ /* 0x000fda0003f06100 */
[----:B------:R-:W-:Y:S05]  /*62e0*/  @!P0 BRA `(.L_x_35301) ;  /* 0xfffffffc00908947 */ /* 0x000fea000383ffff */
.L_x_35287:
[----:B------:R-:W-:Y:S05]  /*62f0*/  BSYNC.RECONVERGENT B6 ;  /* 0x0000000000067941 */ /* 0x000fea0003800200 */
.L_x_35286:
        /* <DEDUP_REMOVED lines=25> */
.L_x_35305:
[----:B------:R-:W-:Y:S05]  /*6490*/  BSYNC.RECONVERGENT B7 ;  /* 0x0000000000077941 */ /* 0x000fea0003800200 */
.L_x_35304:
        /* <DEDUP_REMOVED lines=21> */
.L_x_35307:
[----:B------:R-:W-:Y:S05]  /*65f0*/  BSYNC.RECONVERGENT B7 ;  /* 0x0000000000077941 */ /* 0x000fea0003800200 */
.L_x_35306:
        /* <DEDUP_REMOVED lines=26> */
.L_x_35309:
[----:B------:R-:W-:Y:S05]  /*67a0*/  BSYNC.RECONVERGENT B7 ;  /* 0x0000000000077941 */ /* 0x000fea0003800200 */
.L_x_35308:
        /* <DEDUP_REMOVED lines=12> */
.L_x_35314:
        /* <DEDUP_REMOVED lines=25> */
.L_x_35312:
[----:B------:R-:W-:Y:S01]  /*6a00*/  IMAD.MOV.U32 R10, RZ, RZ, R20 ;  /* 0x000000ffff0a7224 */ /* 0x000fe200078e0014 */
[----:B------:R-:W-:Y:S01]  /*6a10*/  MOV R0, R17 ;  /* 0x0000001100007202 */ /* 0x000fe20000000f00 */
[----:B------:R-:W-:Y:S01]  /*6a20*/  IMAD.MOV.U32 R3, RZ, RZ, R16 ;  /* 0x000000ffff037224 */ /* 0x000fe200078e0010 */
[----:B------:R-:W-:-:S07]  /*6a30*/  MOV R5, 0x6a50 ;  /* 0x00006a5000057802 */ /* 0x000fce0000000f00 */
[----:B------:R-:W-:Y:S05]  /*6a40*/  CALL.REL.NOINC `($__internal_81_$__cuda_sm20_div_s64) ;  /* 0x0000006800907944 */ /* 0x000fea0003c00000 */
[----:B------:R-:W-:Y:S02]  /*6a50*/  IMAD.MOV.U32 R6, RZ, RZ, R3 ;  /* 0x000000ffff067224 */ /* 0x000fe400078e0003 */
[----:B------:R-:W-:-:S07]  /*6a60*/  IMAD.MOV.U32 R7, RZ, RZ, R0 ;  /* 0x000000ffff077224 */ /* 0x000fce00078e0000 */
.L_x_35313:
[----:B------:R-:W-:Y:S05]  /*6a70*/  BSYNC.RECONVERGENT B1 ;  /* 0x0000000000017941 */ /* 0x000fea0003800200 */
.L_x_35311:
        /* <DEDUP_REMOVED lines=19> */
.L_x_35310:
        /* <DEDUP_REMOVED lines=14> */
.L_x_35317:
        /* <DEDUP_REMOVED lines=22> */
.L_x_35316:
[----:B------:R-:W-:Y:S05]  /*6df0*/  BSYNC.RECONVERGENT B7 ;  /* 0x0000000000077941 */ /* 0x000fea0003800200 */
.L_x_35315:
[----:B------:R-:W-:-:S04]  /*6e00*/  IADD3 R16, P0, PT, R16, 0x8, RZ ;  /* 0x0000000810107810 */ /* 0x000fc80007f1e0ff */
[----:B------:R-:W-:Y:S02]  /*6e10*/  IADD3.X R17, PT, PT, RZ, R17, RZ, P0, !PT ;  /* 0x00000011ff117210 */ /* 0x000fe400007fe4ff */
[----:B------:R-:W-:-:S04]  /*6e20*/  ISETP.GE.U32.AND P0, PT, R16, R23, PT ;  /* 0x000000171000720c */ /* 0x000fc80003f06070 */
[----:B------:R-:W-:-:S13]  /*6e30*/  ISETP.GE.U32.AND.EX P0, PT, R17, R18, PT, P0 ;  /* 0x000000121100720c */ /* 0x000fda0003f06100 */
[----:B------:R-:W-:Y:S05]  /*6e40*/  @!P0 BRA `(.L_x_35317) ;  /* 0xfffffffc00908947 */ /* 0x000fea000383ffff */
.L_x_35303:
[----:B------:R-:W-:Y:S05]  /*6e50*/  BSYNC.RECONVERGENT B6 ;  /* 0x0000000000067941 */ /* 0x000fea0003800200 */
.L_x_35302:
        /* <DEDUP_REMOVED lines=16> */
.L_x_35320:
[----:B------:R-:W-:-:S13]  /*6f60*/  ISETP.GE.AND P0, PT, R46, R98, PT ;  /* 0x000000622e00720c */ /* 0x000fda0003f06270 */
[----:B------:R-:W-:Y:S05]  /*6f70*/  @P0 BRA `(.L_x_35322) ;  /* 0x0000000000300947 */ /* 0x000fea0003800000 */
[----:B0-----:R-:W0:Y:S01]  /*6f80*/  LDC.64 R2, c[0x0][0x438] ;  /* 0x00010e00ff027b82 */ /* 0x001e220000000a00 */
[----:B------:R-:W-:Y:S01]  /*6f90*/  IMAD.IADD R5, R100, 0x1, R46 ;  /* 0x0000000164057824 */ /* 0x000fe200078e022e */
[----:B------:R-:W-:-:S03]  /*6fa0*/  IADD3 R46, PT, PT, R46, 0x80, RZ ;  /* 0x000000802e2e7810 */ /* 0x000fc60007ffe0ff */
[----:B0-----:R-:W-:-:S05]  /*6fb0*/  IMAD.WIDE.U32 R2, R5, 0x8, R2 ;  /* 0x0000000805027825 */ /* 0x001fca00078e0002 */
[----:B------:R1:W-:Y:S02]  /*6fc0*/  STG.E.64 desc[UR36][R2.64], RZ ;  /* 0x000000ff02007986 */ /* 0x0003e4000c101b24 */
.L_x_35321:
[----:B------:R-:W-:-:S13]  /*6fd0*/  ISETP.GE.AND P0, PT, R46, R98, PT ;  /* 0x000000622e00720c */ /* 0x000fda0003f06270 */
[----:B------:R-:W-:Y:S05]  /*6fe0*/  @P0 BRA `(.L_x_35323) ;  /* 0x0000000000300947 */ /* 0x000fea0003800000 */
[----:B01----:R-:W0:Y:S01]  /*6ff0*/  LDC.64 R2, c[0x0][0x438] ;  /* 0x00010e00ff027b82 */ /* 0x003e220000000a00 */
[----:B------:R-:W-:Y:S02]  /*7000*/  IMAD.IADD R5, R100, 0x1, R46 ;  /* 0x0000000164057824 */ /* 0x000fe400078e022e */
[----:B------:R-:W-:Y:S02]  /*7010*/  VIADD R46, R46, 0x80 ;  /* 0x000000802e2e7836 */ /* 0x000fe40000000000 */
[----:B0-----:R-:W-:-:S05]  /*7020*/  IMAD.WIDE.U32 R2, R5, 0x8, R2 ;  /* 0x0000000805027825 */ /* 0x001fca00078e0002 */
[----:B------:R1:W-:Y:S02]  /*7030*/  STG.E.64 desc[UR36][R2.64], RZ ;  /* 0x000000ff02007986 */ /* 0x0003e4000c101b24 */
.L_x_35322:
[----:B------:R-:W-:-:S13]  /*7040*/  ISETP.GE.AND P0, PT, R46, R98, PT ;  /* 0x000000622e00720c */ /* 0x000fda0003f06270 */
[----:B------:R-:W-:Y:S05]  /*7050*/  @P0 BRA `(.L_x_35324) ;  /* 0x0000000000340947 */ /* 0x000fea0003800000 */
[----:B01----:R-:W0:Y:S01]  /*7060*/  LDC.64 R2, c[0x0][0x438] ;  /* 0x00010e00ff027b82 */ /* 0x003e220000000a00 */
[----:B------:R-:W-:Y:S01]  /*7070*/  IADD3 R5, PT, PT, R100, R46, RZ ;  /* 0x0000002e64057210 */ /* 0x000fe20007ffe0ff */
[----:B------:R-:W-:-:S04]  /*7080*/  VIADD R46, R46, 0x80 ;  /* 0x000000802e2e7836 */ /* 0x000fc80000000000 */
[----:B0-----:R-:W-:-:S05]  /*7090*/  IMAD.WIDE.U32 R2, R5, 0x8, R2 ;  /* 0x0000000805027825 */ /* 0x001fca00078e0002 */
[----:B------:R2:W-:Y:S02]  /*70a0*/  STG.E.64 desc[UR36][R2.64], RZ ;  /* 0x000000ff02007986 */ /* 0x0005e4000c101b24 */
.L_x_35323:
        /* <DEDUP_REMOVED lines=8> */
.L_x_35324:
[----:B------:R-:W-:Y:S05]  /*7130*/  BSYNC.RELIABLE B1 ;  /* 0x0000000000017941 */ /* 0x000fea0003800100 */
.L_x_35319:
[----:B------:R-:W-:-:S13]  /*7140*/  ISETP.GE.AND P0, PT, R46, R98, PT ;  /* 0x000000622e00720c */ /* 0x000fda0003f06270 */
[----:B012---:R-:W0:Y:S01]  /*7150*/  @!P0 LDC.64 R2, c[0x0][0x438] ;  /* 0x00010e00ff028b82 */ /* 0x007e220000000a00 */
[----:B------:R-:W-:Y:S02]  /*7160*/  @!P0 IMAD.IADD R5, R100, 0x1, R46 ;  /* 0x0000000164058824 */ /* 0x000fe400078e022e */
[----:B------:R-:W-:Y:S02]  /*7170*/  @!P0 VIADD R46, R46, 0x80 ;  /* 0x000000802e2e8836 */ /* 0x000fe40000000000 */
[----:B0-----:R-:W-:-:S05]  /*7180*/  @!P0 IMAD.WIDE.U32 R2, R5, 0x8, R2 ;  /* 0x0000000805028825 */ /* 0x001fca00078e0002 */
[----:B------:R3:W-:Y:S02]  /*7190*/  @!P0 STG.E.64 desc[UR36][R2.64], RZ ;  /* 0x000000ff02008986 */ /* 0x0007e4000c101b24 */
.L_x_35325:
[----:B------:R-:W-:Y:S05]  /*71a0*/  BSYNC.RECONVERGENT B0 ;  /* 0x0000000000007941 */ /* 0x000fea0003800200 */
.L_x_35318:
[----:B------:R-:W-:-:S13]  /*71b0*/  ISETP.GE.AND P0, PT, R46, R98, PT ;  /* 0x000000622e00720c */ /* 0x000fda0003f06270 */
[----:B------:R-:W-:Y:S05]  /*71c0*/  @P0 EXIT ;  /* 0x000000000000094d */ /* 0x000fea0003800000 */
[----:B0123--:R-:W0:Y:S01]  /*71d0*/  LDC.64 R2, c[0x0][0x438] ;  /* 0x00010e00ff027b82 */ /* 0x00fe220000000a00 */
[----:B------:R-:W-:-:S05]  /*71e0*/  IADD3 R5, PT, PT, R100, R46, RZ ;  /* 0x0000002e64057210 */ /* 0x000fca0007ffe0ff */
[----:B0-----:R-:W-:-:S05]  /*71f0*/  IMAD.WIDE.U32 R2, R5, 0x8, R2 ;  /* 0x0000000805027825 */ /* 0x001fca00078e0002 */
[----:B------:R-:W-:Y:S01]  /*7200*/  STG.E.64 desc[UR36][R2.64], RZ ;  /* 0x000000ff02007986 */ /* 0x000fe2000c101b24 */
[----:B------:R-:W-:Y:S05]  /*7210*/  EXIT ;  /* 0x000000000000794d */ /* 0x000fea0003800000 */
.L_x_35189:
        /* <DEDUP_REMOVED lines=101> */
.L_x_35327:
[----:B------:R-:W-:Y:S05]  /*7870*/  BSYNC.RECONVERGENT B6 ;  /* 0x0000000000067941 */ /* 0x000fea0003800200 */
.L_x_35326:
        /* <DEDUP_REMOVED lines=21> */
.L_x_35329:
[----:B------:R-:W-:Y:S05]  /*79d0*/  BSYNC.RECONVERGENT B6 ;  /* 0x0000000000067941 */ /* 0x000fea0003800200 */
.L_x_35328:
        /* <DEDUP_REMOVED lines=26> */
.L_x_35331:
[----:B------:R-:W-:Y:S05]  /*7b80*/  BSYNC.RECONVERGENT B6 ;  /* 0x0000000000067941 */ /* 0x000fea0003800200 */
.L_x_35330:
        /* <DEDUP_REMOVED lines=17> */
.L_x_35336:
        /* <DEDUP_REMOVED lines=25> */
.L_x_35334:
[----:B------:R-:W-:Y:S01]  /*7e30*/  MOV R10, R57 ;  /* 0x00000039000a7202 */ /* 0x000fe20000000f00 */
[----:B------:R-:W-:Y:S01]  /*7e40*/  IMAD.MOV.U32 R3, RZ, RZ, R22 ;  /* 0x000000ffff037224 */ /* 0x000fe200078e0016 */
[----:B------:R-:W-:Y:S01]  /*7e50*/  MOV R5, 0x7e80 ;  /* 0x00007e8000057802 */ /* 0x000fe20000000f00 */
[----:B------:R-:W-:-:S07]  /*7e60*/  IMAD.MOV.U32 R0, RZ, RZ, R23 ;  /* 0x000000ffff007224 */ /* 0x000fce00078e0017 */
[----:B------:R-:W-:Y:S05]  /*7e70*/  CALL.REL.NOINC `($__internal_81_$__cuda_sm20_div_s64) ;  /* 0x0000005400847944 */ /* 0x000fea0003c00000 */
[----:B------:R-:W-:Y:S01]  /*7e80*/  MOV R6, R3 ;  /* 0x0000000300067202 */ /* 0x000fe20000000f00 */
[----:B------:R-:W-:-:S07]  /*7e90*/  IMAD.MOV.U32 R7, RZ, RZ, R0 ;  /* 0x000000ffff077224 */ /* 0x000fce00078e0000 */
.L_x_35335:
[----:B------:R-:W-:Y:S05]  /*7ea0*/  BSYNC.RECONVERGENT B1 ;  /* 0x0000000000017941 */ /* 0x000fea0003800200 */
.L_x_35333:
        /* <DEDUP_REMOVED lines=23> */
.L_x_35332:
        /* <DEDUP_REMOVED lines=17> */
.L_x_35341:
        /* <DEDUP_REMOVED lines=22> */
.L_x_35340:
[----:B------:R-:W-:Y:S05]  /*8290*/  BSYNC.RECONVERGENT B7 ;  /* 0x0000000000077941 */ /* 0x000fea0003800200 */
.L_x_35339:
[----:B------:R-:W-:-:S05]  /*82a0*/  IADD3 R16, P0, PT, R16, 0x8, RZ ;  /* 0x0000000810107810 */ /* 0x000fca0007f1e0ff */
[----:B------:R-:W-:Y:S01]  /*82b0*/  IMAD.X R17, RZ, RZ, R17, P0 ;  /* 0x000000ffff117224 */ /* 0x000fe200000e0611 */
[----:B------:R-:W-:-:S04]  /*82c0*/  ISETP.GE.U32.AND P0, PT, R16, R23, PT ;  /* 0x000000171000720c */ /* 0x000fc80003f06070 */
[----:B------:R-:W-:-:S13]  /*82d0*/  ISETP.GE.U32.AND.EX P0, PT, R17, R22, PT, P0 ;  /* 0x000000161100720c */ /* 0x000fda0003f06100 */
[----:B------:R-:W-:Y:S05]  /*82e0*/  @!P0 BRA `(.L_x_35341) ;  /* 0xfffffffc00908947 */ /* 0x000fea000383ffff */
.L_x_35338:
[----:B------:R-:W-:Y:S05]  /*82f0*/  BSYNC.RECONVERGENT B6 ;  /* 0x0000000000067941 */ /* 0x000fea0003800200 */
.L_x_35337:
        /* <DEDUP_REMOVED lines=21> */
.L_x_35343:
[----:B------:R-:W-:Y:S05]  /*8450*/  BSYNC.RECONVERGENT B6 ;  /* 0x0000000000067941 */ /* 0x000fea0003800200 */
.L_x_35342:
        /* <DEDUP_REMOVED lines=21> */
.L_x_35345:
[----:B------:R-:W-:Y:S05]  /*85b0*/  BSYNC.RECONVERGENT B6 ;  /* 0x0000000000067941 */ /* 0x000fea0003800200 */
.L_x_35344:
        /* <DEDUP_REMOVED lines=26> */
.L_x_35347:
[----:B------:R-:W-:Y:S05]  /*8760*/  BSYNC.RECONVERGENT B6 ;  /* 0x0000000000067941 */ /* 0x000fea0003800200 */
.L_x_35346:
        /* <DEDUP_REMOVED lines=17> */
.L_x_35352:
        /* <DEDUP_REMOVED lines=25> */
.L_x_35350:
[----:B------:R-:W-:Y:S01]  /*8a10*/  MOV R10, R23 ;  /* 0x00000017000a7202 */ /* 0x000fe20000000f00 */
[----:B------:R-:W-:Y:S01]  /*8a20*/  IMAD.MOV.U32 R3, RZ, RZ, R16 ;  /* 0x000000ffff037224 */ /* 0x000fe200078e0010 */
[----:B------:R-:W-:Y:S01]  /*8a30*/  MOV R5, 0x8a60 ;  /* 0x00008a6000057802 */ /* 0x000fe20000000f00 */
[----:B------:R-:W-:-:S07]  /*8a40*/  IMAD.MOV.U32 R0, RZ, RZ, R17 ;  /* 0x000000ffff007224 */ /* 0x000fce00078e0011 */
[----:B------:R-:W-:Y:S05]  /*8a50*/  CALL.REL.NOINC `($__internal_81_$__cuda_sm20_div_s64) ;  /* 0x00000048008c7944 */ /* 0x000fea0003c00000 */
[----:B------:R-:W-:Y:S01]  /*8a60*/  MOV R6, R3 ;  /* 0x0000000300067202 */ /* 0x000fe20000000f00 */
[----:B------:R-:W-:-:S07]  /*8a70*/  IMAD.MOV.U32 R7, RZ, RZ, R0 ;  /* 0x000000ffff077224 */ /* 0x000fce00078e0000 */
.L_x_35351:
[----:B------:R-:W-:Y:S05]  /*8a80*/  BSYNC.RECONVERGENT B1 ;  /* 0x0000000000017941 */ /* 0x000fea0003800200 */
.L_x_35349:
        /* <DEDUP_REMOVED lines=23> */
.L_x_35348:
        /* <DEDUP_REMOVED lines=15> */
.L_x_35357:
        /* <DEDUP_REMOVED lines=22> */
.L_x_35356:
[----:B------:R-:W-:Y:S05]  /*8e50*/  BSYNC.RECONVERGENT B7 ;  /* 0x0000000000077941 */ /* 0x000fea0003800200 */
.L_x_35355:
[----:B------:R-:W-:-:S04]  /*8e60*/  IADD3 R16, P0, PT, R16, 0x8, RZ ;  /* 0x0000000810107810 */ /* 0x000fc80007f1e0ff */
[----:B------:R-:W-:Y:S02]  /*8e70*/  IADD3.X R17, PT, PT, RZ, R17, RZ, P0, !PT ;  /* 0x00000011ff117210 */ /* 0x000fe400007fe4ff */
[----:B------:R-:W-:-:S04]  /*8e80*/  ISETP.GE.U32.AND P0, PT, R16, R23, PT ;  /* 0x000000171000720c */ /* 0x000fc80003f06070 */
[----:B------:R-:W-:-:S13]  /*8e90*/  ISETP.GE.U32.AND.EX P0, PT, R17, R22, PT, P0 ;  /* 0x000000161100720c */ /* 0x000fda0003f06100 */
[----:B------:R-:W-:Y:S05]  /*8ea0*/  @!P0 BRA `(.L_x_35357) ;  /* 0xfffffffc00908947 */ /* 0x000fea000383ffff */
.L_x_35354:
[----:B------:R-:W-:Y:S05]  /*8eb0*/  BSYNC.RECONVERGENT B6 ;  /* 0x0000000000067941 */ /* 0x000fea0003800200 */
.L_x_35353:
        /* <DEDUP_REMOVED lines=21> */
.L_x_35359:
[----:B------:R-:W-:Y:S05]  /*9010*/  BSYNC.RECONVERGENT B6 ;  /* 0x0000000000067941 */ /* 0x000fea0003800200 */
.L_x_35358:
        /* <DEDUP_REMOVED lines=21> */
.L_x_35361:
[----:B------:R-:W-:Y:S05]  /*9170*/  BSYNC.RECONVERGENT B6 ;  /* 0x0000000000067941 */ /* 0x000fea0003800200 */
.L_x_35360:
        /* <DEDUP_REMOVED lines=26> */
.L_x_35363:
[----:B------:R-:W-:Y:S05]  /*9320*/  BSYNC.RECONVERGENT B6 ;  /* 0x0000000000067941 */ /* 0x000fea0003800200 */
.L_x_35362:
        /* <DEDUP_REMOVED lines=17> */
.L_x_35368:
        /* <DEDUP_REMOVED lines=25> */
.L_x_35366:
[----:B------:R-:W-:Y:S01]  /*95d0*/  IMAD.MOV.U32 R10, RZ, RZ, R21 ;  /* 0x000000ffff0a7224 */ /* 0x000fe200078e0015 */
[----:B------:R-:W-:Y:S01]  /*95e0*/  MOV R0, R17 ;  /* 0x0000001100007202 */ /* 0x000fe20000000f00 */
[----:B------:R-:W-:Y:S01]  /*95f0*/  IMAD.MOV.U32 R3, RZ, RZ, R16 ;  /* 0x000000ffff037224 */ /* 0x000fe200078e0010 */
[----:B------:R-:W-:-:S07]  /*9600*/  MOV R5, 0x9620 ;  /* 0x0000962000057802 */ /* 0x000fce0000000f00 */
[----:B------:R-:W-:Y:S05]  /*9610*/  CALL.REL.NOINC `($__internal_81_$__cuda_sm20_div_s64) ;  /* 0x0000003c009c7944 */ /* 0x000fea0003c00000 */
[----:B------:R-:W-:Y:S02]  /*9620*/  IMAD.MOV.U32 R6, RZ, RZ, R3 ;  /* 0x000000ffff067224 */ /* 0x000fe400078e0003 */
[----:B------:R-:W-:-:S07]  /*9630*/  IMAD.MOV.U32 R7, RZ, RZ, R0 ;  /* 0x000000ffff077224 */ /* 0x000fce00078e0000 */
.L_x_35367:
[----:B------:R-:W-:Y:S05]  /*9640*/  BSYNC.RECONVERGENT B1 ;  /* 0x0000000000017941 */ /* 0x000fea0003800200 */
.L_x_35365:
        /* <DEDUP_REMOVED lines=23> */
.L_x_35364:
        /* <DEDUP_REMOVED lines=15> */
.L_x_35373:
        /* <DEDUP_REMOVED lines=22> */
.L_x_35372:
[----:B------:R-:W-:Y:S05]  /*9a10*/  BSYNC.RECONVERGENT B7 ;  /* 0x0000000000077941 */ /* 0x000fea0003800200 */
.L_x_35371:
[----:B------:R-:W-:-:S05]  /*9a20*/  IADD3 R16, P0, PT, R16, 0x8, RZ ;  /* 0x0000000810107810 */ /* 0x000fca0007f1e0ff */
[----:B------:R-:W-:Y:S01]  /*9a30*/  IMAD.X R17, RZ, RZ, R17, P0 ;  /* 0x000000ffff117224 */ /* 0x000fe200000e0611 */
[----:B------:R-:W-:-:S04]  /*9a40*/  ISETP.GE.U32.AND P0, PT, R16, R19, PT ;  /* 0x000000131000720c */ /* 0x000fc80003f06070 */
[----:B------:R-:W-:-:S13]  /*9a50*/  ISETP.GE.U32.AND.EX P0, PT, R17, R18, PT, P0 ;  /* 0x000000121100720c */ /* 0x000fda0003f06100 */
[----:B------:R-:W-:Y:S05]  /*9a60*/  @!P0 BRA `(.L_x_35373) ;  /* 0xfffffffc00908947 */ /* 0x000fea000383ffff */
.L_x_35370:
[----:B------:R-:W-:Y:S05]  /*9a70*/  BSYNC.RECONVERGENT B6 ;  /* 0x0000000000067941 */ /* 0x000fea0003800200 */
.L_x_35369:
        /* <DEDUP_REMOVED lines=21> */
.L_x_35375:
[----:B------:R-:W-:Y:S05]  /*9bd0*/  BSYNC.RECONVERGENT B6 ;  /* 0x0000000000067941 */ /* 0x000fea0003800200 */
.L_x_35374:
        /* <DEDUP_REMOVED lines=21> */
.L_x_35377:
[----:B------:R-:W-:Y:S05]  /*9d30*/  BSYNC.RECONVERGENT B6 ;  /* 0x0000000000067941 */ /* 0x000fea0003800200 */
.L_x_35376:
        /* <DEDUP_REMOVED lines=26> */
.L_x_35379:
[----:B------:R-:W-:Y:S05]  /*9ee0*/  BSYNC.RECONVERGENT B6 ;  /* 0x0000000000067941 */ /* 0x000fea0003800200 */
.L_x_35378:
        /* <DEDUP_REMOVED lines=16> */
.L_x_35384:
        /* <DEDUP_REMOVED lines=25> */
.L_x_35382:
[----:B------:R-:W-:Y:S01]  /*a180*/  IMAD.MOV.U32 R10, RZ, RZ, R21 ;  /* 0x000000ffff0a7224 */ /* 0x000fe200078e0015 */
[----:B------:R-:W-:Y:S01]  /*a190*/  MOV R0, R17 ;  /* 0x0000001100007202 */ /* 0x000fe20000000f00 */
[----:B------:R-:W-:Y:S01]  /*a1a0*/  IMAD.MOV.U32 R3, RZ, RZ, R16 ;  /* 0x000000ffff037224 */ /* 0x000fe200078e0010 */
[----:B------:R-:W-:-:S07]  /*a1b0*/  MOV R5, 0xa1d0 ;  /* 0x0000a1d000057802 */ /* 0x000fce0000000f00 */
[----:B------:R-:W-:Y:S05]  /*a1c0*/  CALL.REL.NOINC `($__internal_81_$__cuda_sm20_div_s64) ;  /* 0x0000003000b07944 */ /* 0x000fea0003c00000 */
[----:B------:R-:W-:Y:S02]  /*a1d0*/  IMAD.MOV.U32 R6, RZ, RZ, R3 ;  /* 0x000000ffff067224 */ /* 0x000fe400078e0003 */
[----:B------:R-:W-:-:S07]  /*a1e0*/  IMAD.MOV.U32 R7, RZ, RZ, R0 ;  /* 0x000000ffff077224 */ /* 0x000fce00078e0000 */
.L_x_35383:
[----:B------:R-:W-:Y:S05]  /*a1f0*/  BSYNC.RECONVERGENT B1 ;  /* 0x0000000000017941 */ /* 0x000fea0003800200 */
.L_x_35381:
        /* <DEDUP_REMOVED lines=22> */
.L_x_35380:
        /* <DEDUP_REMOVED lines=15> */
.L_x_35389:
        /* <DEDUP_REMOVED lines=22> */
.L_x_35388:
[----:B------:R-:W-:Y:S05]  /*a5b0*/  BSYNC.RECONVERGENT B7 ;  /* 0x0000000000077941 */ /* 0x000fea0003800200 */
.L_x_35387:
[----:B------:R-:W-:-:S04]  /*a5c0*/  IADD3 R16, P0, PT, R16, 0x8, RZ ;  /* 0x0000000810107810 */ /* 0x000fc80007f1e0ff */
[----:B------:R-:W-:Y:S02]  /*a5d0*/  IADD3.X R17, PT, PT, RZ, R17, RZ, P0, !PT ;  /* 0x00000011ff117210 */ /* 0x000fe400007fe4ff */
[----:B------:R-:W-:-:S04]  /*a5e0*/  ISETP.GE.U32.AND P0, PT, R16, R19, PT ;  /* 0x000000131000720c */ /* 0x000fc80003f06070 */
[----:B------:R-:W-:-:S13]  /*a5f0*/  ISETP.GE.U32.AND.EX P0, PT, R17, R18, PT, P0 ;  /* 0x000000121100720c */ /* 0x000fda0003f06100 */
[----:B------:R-:W-:Y:S05]  /*a600*/  @!P0 BRA `(.L_x_35389) ;  /* 0xfffffffc00908947 */ /* 0x000fea000383ffff */
.L_x_35386:
[----:B------:R-:W-:Y:S05]  /*a610*/  BSYNC.RECONVERGENT B6 ;  /* 0x0000000000067941 */ /* 0x000fea0003800200 */
.L_x_35385:
        /* <DEDUP_REMOVED lines=21> */
.L_x_35391:
[----:B------:R-:W-:Y:S05]  /*a770*/  BSYNC.RECONVERGENT B6 ;  /* 0x0000000000067941 */ /* 0x000fea0003800200 */
.L_x_35390:
        /* <DEDUP_REMOVED lines=21> */
.L_x_35393:
[----:B------:R-:W-:Y:S05]  /*a8d0*/  BSYNC.RECONVERGENT B6 ;  /* 0x0000000000067941 */ /* 0x000fea0003800200 */
.L_x_35392:
        /* <DEDUP_REMOVED lines=26> */
.L_x_35395:
[----:B------:R-:W-:Y:S05]  /*aa80*/  BSYNC.RECONVERGENT B6 ;  /* 0x0000000000067941 */ /* 0x000fea0003800200 */
.L_x_35394:
        /* <DEDUP_REMOVED lines=16> */
.L_x_35400:
        /* <DEDUP_REMOVED lines=25> */
.L_x_35398:
[----:B------:R-:W-:Y:S01]  /*ad20*/  MOV R10, R21 ;  /* 0x00000015000a7202 */ /* 0x000fe20000000f00 */
[----:B------:R-:W-:Y:S01]  /*ad30*/  IMAD.MOV.U32 R3, RZ, RZ, R16 ;  /* 0x000000ffff037224 */ /* 0x000fe200078e0010 */
[----:B------:R-:W-:Y:S01]  /*ad40*/  MOV R5, 0xad70 ;  /* 0x0000ad7000057802 */ /* 0x000fe20000000f00 */
[----:B------:R-:W-:-:S07]  /*ad50*/  IMAD.MOV.U32 R0, RZ, RZ, R17 ;  /* 0x000000ffff007224 */ /* 0x000fce00078e0011 */
[----:B------:R-:W-:Y:S05]  /*ad60*/  CALL.REL.NOINC `($__internal_81_$__cuda_sm20_div_s64) ;  /* 0x0000002400c87944 */ /* 0x000fea0003c00000 */
[----:B------:R-:W-:Y:S01]  /*ad70*/  MOV R6, R3 ;  /* 0x0000000300067202 */ /* 0x000fe20000000f00 */
[----:B------:R-:W-:-:S07]  /*ad80*/  IMAD.MOV.U32 R7, RZ, RZ, R0 ;  /* 0x000000ffff077224 */ /* 0x000fce00078e0000 */
.L_x_35399:
[----:B------:R-:W-:Y:S05]  /*ad90*/  BSYNC.RECONVERGENT B1 ;  /* 0x0000000000017941 */ /* 0x000fea0003800200 */
.L_x_35397:
        /* <DEDUP_REMOVED lines=22> */
.L_x_35396:
        /* <DEDUP_REMOVED lines=15> */
.L_x_35405:
        /* <DEDUP_REMOVED lines=22> */
.L_x_35404:
[----:B------:R-:W-:Y:S05]  /*b150*/  BSYNC.RECONVERGENT B7 ;  /* 0x0000000000077941 */ /* 0x000fea0003800200 */
.L_x_35403:
[----:B------:R-:W-:-:S05]  /*b160*/  IADD3 R16, P0, PT, R16, 0x8, RZ ;  /* 0x0000000810107810 */ /* 0x000fca0007f1e0ff */
[----:B------:R-:W-:Y:S01]  /*b170*/  IMAD.X R17, RZ, RZ, R17, P0 ;  /* 0x000000ffff117224 */ /* 0x000fe200000e0611 */
[----:B------:R-:W-:-:S04]  /*b180*/  ISETP.GE.U32.AND P0, PT, R16, R19, PT ;  /* 0x000000131000720c */ /* 0x000fc80003f06070 */
[----:B------:R-:W-:-:S13]  /*b190*/  ISETP.GE.U32.AND.EX P0, PT, R17, R18, PT, P0 ;  /* 0x000000121100720c */ /* 0x000fda0003f06100 */
[----:B------:R-:W-:Y:S05]  /*b1a0*/  @!P0 BRA `(.L_x_35405) ;  /* 0xfffffffc00908947 */ /* 0x000fea000383ffff */
.L_x_35402:
[----:B------:R-:W-:Y:S05]  /*b1b0*/  BSYNC.RECONVERGENT B6 ;  /* 0x0000000000067941 */ /* 0x000fea0003800200 */
.L_x_35401:
        /* <DEDUP_REMOVED lines=21> */
.L_x_35407:
[----:B------:R-:W-:Y:S05]  /*b310*/  BSYNC.RECONVERGENT B6 ;  /* 0x0000000000067941 */ /* 0x000fea0003800200 */
.L_x_35406:
        /* <DEDUP_REMOVED lines=21> */
.L_x_35409:
[----:B------:R-:W-:Y:S05]  /*b470*/  BSYNC.RECONVERGENT B6 ;  /* 0x0000000000067941 */ /* 0x000fea0003800200 */
.L_x_35408:
        /* <DEDUP_REMOVED lines=26> */
.L_x_35411:
[----:B------:R-:W-:Y:S05]  /*b620*/  BSYNC.RECONVERGENT B6 ;  /* 0x0000000000067941 */ /* 0x000fea0003800200 */
.L_x_35410:
        /* <DEDUP_REMOVED lines=15> */
.L_x_35416:
        /* <DEDUP_REMOVED lines=25> */
.L_x_35414:
[----:B------:R-:W-:Y:S01]  /*b8b0*/  IMAD.MOV.U32 R10, RZ, RZ, R24 ;  /* 0x000000ffff0a7224 */ /* 0x000fe200078e0018 */
[----:B------:R-:W-:Y:S01]  /*b8c0*/  MOV R0, R17 ;  /* 0x0000001100007202 */ /* 0x000fe20000000f00 */
[----:B------:R-:W-:Y:S01]  /*b8d0*/  IMAD.MOV.U32 R3, RZ, RZ, R16 ;  /* 0x000000ffff037224 */ /* 0x000fe200078e0010 */
[----:B------:R-:W-:-:S07]  /*b8e0*/  MOV R5, 0xb900 ;  /* 0x0000b90000057802 */ /* 0x000fce0000000f00 */
[----:B------:R-:W-:Y:S05]  /*b8f0*/  CALL.REL.NOINC `($__internal_81_$__cuda_sm20_div_s64) ;  /* 0x0000001800e47944 */ /* 0x000fea0003c00000 */
[----:B------:R-:W-:Y:S02]  /*b900*/  IMAD.MOV.U32 R6, RZ, RZ, R3 ;  /* 0x000000ffff067224 */ /* 0x000fe400078e0003 */
[----:B------:R-:W-:-:S07]  /*b910*/  IMAD.MOV.U32 R7, RZ, RZ, R0 ;  /* 0x000000ffff077224 */ /* 0x000fce00078e0000 */
.L_x_35415:
[----:B------:R-:W-:Y:S05]  /*b920*/  BSYNC.RECONVERGENT B1 ;  /* 0x0000000000017941 */ /* 0x000fea0003800200 */
.L_x_35413:
        /* <DEDUP_REMOVED lines=21> */
.L_x_35412:
        /* <DEDUP_REMOVED lines=15> */
.L_x_35421:
        /* <DEDUP_REMOVED lines=22> */
.L_x_35420:
[----:B------:R-:W-:Y:S05]  /*bcd0*/  BSYNC.RECONVERGENT B7 ;  /* 0x0000000000077941 */ /* 0x000fea0003800200 */
.L_x_35419:
[----:B------:R-:W-:-:S05]  /*bce0*/  IADD3 R16, P0, PT, R16, 0x8, RZ ;  /* 0x0000000810107810 */ /* 0x000fca0007f1e0ff */
[----:B------:R-:W-:Y:S01]  /*bcf0*/  IMAD.X R17, RZ, RZ, R17, P0 ;  /* 0x000000ffff117224 */ /* 0x000fe200000e0611 */
[----:B------:R-:W-:-:S04]  /*bd00*/  ISETP.GE.U32.AND P0, PT, R16, R19, PT ;  /* 0x000000131000720c */ /* 0x000fc80003f06070 */
[----:B------:R-:W-:-:S13]  /*bd10*/  ISETP.GE.U32.AND.EX P0, PT, R17, R18, PT, P0 ;  /* 0x000000121100720c */ /* 0x000fda0003f06100 */
[----:B------:R-:W-:Y:S05]  /*bd20*/  @!P0 BRA `(.L_x_35421) ;  /* 0xfffffffc00908947 */ /* 0x000fea000383ffff */
.L_x_35418:
[----:B------:R-:W-:Y:S05]  /*bd30*/  BSYNC.RECONVERGENT B6 ;  /* 0x0000000000067941 */ /* 0x000fea0003800200 */
.L_x_35417:
        /* <DEDUP_REMOVED lines=21> */
.L_x_35423:
[----:B------:R-:W-:Y:S05]  /*be90*/  BSYNC.RECONVERGENT B6 ;  /* 0x0000000000067941 */ /* 0x000fea0003800200 */
.L_x_35422:
        /* <DEDUP_REMOVED lines=21> */
.L_x_35425:
[----:B------:R-:W-:Y:S05]  /*bff0*/  BSYNC.RECONVERGENT B6 ;  /* 0x0000000000067941 */ /* 0x000fea0003800200 */
.L_x_35424:
        /* <DEDUP_REMOVED lines=26> */
.L_x_35427:
[----:B------:R-:W-:Y:S05]  /*c1a0*/  BSYNC.RECONVERGENT B6 ;  /* 0x0000000000067941 */ /* 0x000fea0003800200 */
.L_x_35426:
        /* <DEDUP_REMOVED lines=15> */
.L_x_35432:
        /* <DEDUP_REMOVED lines=25> */
.L_x_35430:
[----:B------:R-:W-:Y:S01]  /*c430*/  IMAD.MOV.U32 R10, RZ, RZ, R20 ;  /* 0x000000ffff0a7224 */ /* 0x000fe200078e0014 */
[----:B------:R-:W-:Y:S01]  /*c440*/  MOV R0, R17 ;  /* 0x0000001100007202 */ /* 0x000fe20000000f00 */
[----:B------:R-:W-:Y:S01]  /*c450*/  IMAD.MOV.U32 R3, RZ, RZ, R16 ;  /* 0x000000ffff037224 */ /* 0x000fe200078e0010 */
[----:B------:R-:W-:-:S07]  /*c460*/  MOV R5, 0xc480 ;  /* 0x0000c48000057802 */ /* 0x000fce0000000f00 */
[----:B------:R-:W-:Y:S05]  /*c470*/  CALL.REL.NOINC `($__internal_81_$__cuda_sm20_div_s64) ;  /* 0x0000001000047944 */ /* 0x000fea0003c00000 */
[----:B------:R-:W-:Y:S02]  /*c480*/  IMAD.MOV.U32 R6, RZ, RZ, R3 ;  /* 0x000000ffff067224 */ /* 0x000fe400078e0003 */
[----:B------:R-:W-:-:S07]  /*c490*/  IMAD.MOV.U32 R7, RZ, RZ, R0 ;  /* 0x000000ffff077224 */ /* 0x000fce00078e0000 */
.L_x_35431:
[----:B------:R-:W-:Y:S05]  /*c4a0*/  BSYNC.RECONVERGENT B1 ;  /* 0x0000000000017941 */ /* 0x000fea0003800200 */
.L_x_35429:
        /* <DEDUP_REMOVED lines=22> */
.L_x_35428:
        /* <DEDUP_REMOVED lines=15> */
.L_x_35437:
        /* <DEDUP_REMOVED lines=22> */
.L_x_35436:
[----:B------:R-:W-:Y:S05]  /*c860*/  BSYNC.RECONVERGENT B7 ;  /* 0x0000000000077941 */ /* 0x000fea0003800200 */
.L_x_35435:
[----:B------:R-:W-:-:S04]  /*c870*/  IADD3 R16, P0, PT, R16, 0x8, RZ ;  /* 0x0000000810107810 */ /* 0x000fc80007f1e0ff */
[----:B------:R-:W-:Y:S02]  /*c880*/  IADD3.X R17, PT, PT, RZ, R17, RZ, P0, !PT ;  /* 0x00000011ff117210 */ /* 0x000fe400007fe4ff */
[----:B------:R-:W-:-:S04]  /*c890*/  ISETP.GE.U32.AND P0, PT, R16, R19, PT ;  /* 0x000000131000720c */ /* 0x000fc80003f06070 */
[----:B------:R-:W-:-:S13]  /*c8a0*/  ISETP.GE.U32.AND.EX P0, PT, R17, R18, PT, P0 ;  /* 0x000000121100720c */ /* 0x000fda0003f06100 */
[----:B------:R-:W-:Y:S05]  /*c8b0*/  @!P0 BRA `(.L_x_35437) ;  /* 0xfffffffc00908947 */ /* 0x000fea000383ffff */
.L_x_35434:
[----:B------:R-:W-:Y:S05]  /*c8c0*/  BSYNC.RECONVERGENT B6 ;  /* 0x0000000000067941 */ /* 0x000fea0003800200 */
.L_x_35433:
        /* <DEDUP_REMOVED lines=21> */
.L_x_35439:
[----:B------:R-:W-:Y:S05]  /*ca20*/  BSYNC.RECONVERGENT B6 ;  /* 0x0000000000067941 */ /* 0x000fea0003800200 */
.L_x_35438:
        /* <DEDUP_REMOVED lines=21> */
.L_x_35441:
[----:B------:R-:W-:Y:S05]  /*cb80*/  BSYNC.RECONVERGENT B6 ;  /* 0x0000000000067941 */ /* 0x000fea0003800200 */
.L_x_35440:
        /* <DEDUP_REMOVED lines=26> */
.L_x_35443:
[----:B------:R-:W-:Y:S05]  /*cd30*/  BSYNC.RECONVERGENT B6 ;  /* 0x0000000000067941 */ /* 0x000fea0003800200 */
.L_x_35442:
        /* <DEDUP_REMOVED lines=13> */
.L_x_35448:
        /* <DEDUP_REMOVED lines=25> */
.L_x_35446:
[----:B------:R-:W-:Y:S01]  /*cfa0*/  IMAD.MOV.U32 R10, RZ, RZ, R21 ;  /* 0x000000ffff0a7224 */ /* 0x000fe200078e0015 */
[----:B------:R-:W-:Y:S01]  /*cfb0*/  MOV R0, R17 ;  /* 0x0000001100007202 */ /* 0x000fe20000000f00 */
[----:B------:R-:W-:Y:S01]  /*cfc0*/  IMAD.MOV.U32 R3, RZ, RZ, R16 ;  /* 0x000000ffff037224 */ /* 0x000fe200078e0010 */
[----:B------:R-:W-:-:S07]  /*cfd0*/  MOV R5, 0xcff0 ;  /* 0x0000cff000057802 */ /* 0x000fce0000000f00 */
[----:B------:R-:W-:Y:S05]  /*cfe0*/  CALL.REL.NOINC `($__internal_81_$__cuda_sm20_div_s64) ;  /* 0x0000000400287944 */ /* 0x000fea0003c00000 */
[----:B------:R-:W-:Y:S02]  /*cff0*/  IMAD.MOV.U32 R6, RZ, RZ, R3 ;  /* 0x000000ffff067224 */ /* 0x000fe400078e0003 */
[----:B------:R-:W-:-:S07]  /*d000*/  IMAD.MOV.U32 R7, RZ, RZ, R0 ;  /* 0x000000ffff077224 */ /* 0x000fce00078e0000 */
.L_x_35447:
[----:B------:R-:W-:Y:S05]  /*d010*/  BSYNC.RECONVERGENT B1 ;  /* 0x0000000000017941 */ /* 0x000fea0003800200 */
.L_x_35445:
        /* <DEDUP_REMOVED lines=20> */
.L_x_35444:
        /* <DEDUP_REMOVED lines=15> */
.L_x_35453:
        /* <DEDUP_REMOVED lines=22> */
.L_x_35452:
[----:B------:R-:W-:Y:S05]  /*d3b0*/  BSYNC.RECONVERGENT B7 ;  /* 0x0000000000077941 */ /* 0x000fea0003800200 */
.L_x_35451:
[----:B------:R-:W-:-:S05]  /*d3c0*/  IADD3 R16, P0, PT, R16, 0x8, RZ ;  /* 0x0000000810107810 */ /* 0x000fca0007f1e0ff */
[----:B------:R-:W-:Y:S01]  /*d3d0*/  IMAD.X R17, RZ, RZ, R17, P0 ;  /* 0x000000ffff117224 */ /* 0x000fe200000e0611 */
[----:B------:R-:W-:-:S04]  /*d3e0*/  ISETP.GE.U32.AND P0, PT, R16, R23, PT ;  /* 0x000000171000720c */ /* 0x000fc80003f06070 */
[----:B------:R-:W-:-:S13]  /*d3f0*/  ISETP.GE.U32.AND.EX P0, PT, R17, R18, PT, P0 ;  /* 0x000000121100720c */ /* 0x000fda0003f06100 */
[----:B------:R-:W-:Y:S05]  /*d400*/  @!P0 BRA `(.L_x_35453) ;  /* 0xfffffffc00908947 */ /* 0x000fea000383ffff */
.L_x_35450:
[----:B------:R-:W-:Y:S05]  /*d410*/  BSYNC.RECONVERGENT B6 ;  /* 0x0000000000067941 */ /* 0x000fea0003800200 */
.L_x_35449:
[----:B------:R-:W0:Y:S01]  /*d420*/  S2R R5, SR_TID.X ;  /* 0x0000000000057919 */ /* 0x000e220000002100 */
[----:B------:R-:W1:Y:S02]  /*d430*/  LDC.64 R2, c[0x0][0x438] ;  /* 0x00010e00ff027b82 */ /* 0x000e640000000a00 */
[----:B-1----:R-:W-:-:S04]  /*d440*/  IMAD.WIDE.U32 R100, R100, 0x8, R2 ;  /* 0x0000000864647825 */ /* 0x002fc800078e0002 */
[----:B0-----:R-:W-:-:S05]  /*d450*/  IMAD.WIDE.U32 R100, R5, 0x20, R100 ;  /* 0x0000002005647825 */ /* 0x001fca00078e0064 */
[----:B------:R-:W-:Y:S04]  /*d460*/  STG.E.ENL2.256 desc[UR36][R100.64], RZ, RZ ;  /* 0xf80000ff64ff797f */ /* 0x000fe8000f121824 */
[----:B------:R-:W-:Y:S01]  /*d470*/  STG.E.ENL2.256 desc[UR36][R100.64+0x1000], RZ, RZ ;  /* 0xf80080ff64ff797f */ /* 0x000fe2000f121824 */
[----:B------:R-:W-:Y:S05]  /*d480*/  EXIT ;  /* 0x000000000000794d */ /* 0x000fea0003800000 */
        .weak           $__internal_81_$__cuda_sm20_div_s64
        .type           $__internal_81_$__cuda_sm20_div_s64,@function
        .size           $__internal_81_$__cuda_sm20_div_s64,(.L_x_40101 - $__internal_81_$__cuda_sm20_div_s64)
$__internal_81_$__cuda_sm20_div_s64:
        /* <DEDUP_REMOVED lines=83> */
[----:B------:R-:W-:Y:S05]  /*d9c0*/  RET.REL.NODEC R6 `(_ZN2at6native29vectorized_elementwise_kernelILi4EZZZNS0_67_GLOBAL__N__bb565c37_34_ValidateCompressedIndicesKernel_cu_33a4b88b42_validate_compressed_sparse_indices_kernelILNS2_8CDimNameE0ENS2_18CUDAKernelLauncherENS2_14EmptyVecKernelENS2_8DummyVecELm8EEEvRKNS_6TensorESA_lllENKUlvE1_clEvENKUlvE0_clEvEUllllllE_St5arrayIPcLm6EEEEviT0_T1_) ;  /* 0xffffff24068c7950 */ /* 0x000fea0003c3ffff */
.L_x_35454:
        /* <DEDUP_REMOVED lines=11> */
.L_x_40101:


//--------------------- .text._ZN2at6native29vectorized_elementwise_kernelILi8EZZZNS0_67_GLOBAL__N__bb565c37_34_ValidateCompressedIndicesKernel_cu_33a4b88b42_validate_compressed_sparse_indices_kernelILNS2_8CDimNameE0ENS2_18CUDAKernelLauncherENS2_14EmptyVecKernelENS2_8DummyVecELm8EEEvRKNS_6TensorESA_lllENKUlvE1_clEvENKUlvE0_clEvEUllllllE_St5arrayIPcLm6EEEEviT0_T1_ --------------------------
	.section	.text._ZN2at6native29vectorized_elementwise_kernelILi8EZZZNS0_67_GLOBAL__N__bb565c37_34_ValidateCompressedIndicesKernel_cu_33a4b88b42_validate_compressed_sparse_indices_kernelILNS2_8CDimNameE0ENS2_18CUDAKernelLauncherENS2_14EmptyVecKernelENS2_8DummyVecELm8EEEvRKNS_6TensorESA_lllENKUlvE1_clEvENKUlvE0_clEvEUllllllE_St5arrayIPcLm6EEEEviT0_T1_,"ax",@progbits
	.align	128
        .global         _ZN2at6native29vectorized_elementwise_kernelILi8EZZZNS0_67_GLOBAL__N__bb565c37_34_ValidateCompressedIndicesKernel_cu_33a4b88b42_validate_compressed_sparse_indices_kernelILNS2_8CDimNameE0ENS2_18CUDAKernelLauncherENS2_14EmptyVecKernelENS2_8DummyVecELm8EEEvRKNS_6TensorESA_lllENKUlvE1_clEvENKUlvE0_clEvEUllllllE_St5arrayIPcLm6EEEEviT0_T1_
        .type           _ZN2at6native29vectorized_elementwise_kernelILi8EZZZNS0_67_GLOBAL__N__bb565c37_34_ValidateCompressedIndicesKernel_cu_33a4b88b42_validate_compressed_sparse_indices_kernelILNS2_8CDimNameE0ENS2_18CUDAKernelLauncherENS2_14EmptyVecKernelENS2_8DummyVecELm8EEEvRKNS_6TensorESA_lllENKUlvE1_clEvENKUlvE0_clEvEUllllllE_St5arrayIPcLm6EEEEviT0_T1_,@function
        .size           _ZN2at6native29vectorized_elementwise_kernelILi8EZZZNS0_67_GLOBAL__N__bb565c37_34_ValidateCompressedIndicesKernel_cu_33a4b88b42_validate_compressed_sparse_indices_kernelILNS2_8CDimNameE0ENS2_18CUDAKernelLauncherENS2_14EmptyVecKernelENS2_8DummyVecELm8EEEvRKNS_6TensorESA_lllENKUlvE1_clEvENKUlvE0_clEvEUllllllE_St5arrayIPcLm6EEEEviT0_T1_,(.L_x_40102 - _ZN2at6native29vectorized_elementwise_kernelILi8EZZZNS0_67_GLOBAL__N__bb565c37_34_ValidateCompressedIndicesKernel_cu_33a4b88b42_validate_compressed_sparse_indices_kernelILNS2_8CDimNameE0ENS2_18CUDAKernelLauncherENS2_14EmptyVecKernelENS2_8DummyVecELm8EEEvRKNS_6TensorESA_lllENKUlvE1_clEvENKUlvE0_clEvEUllllllE_St5arrayIPcLm6EEEEviT0_T1_)
        .other          _ZN2at6native29vectorized_elementwise_kernelILi8EZZZNS0_67_GLOBAL__N__bb565c37_34_ValidateCompressedIndicesKernel_cu_33a4b88b42_validate_compressed_sparse_indices_kernelILNS2_8CDimNameE0ENS2_18CUDAKernelLauncherENS2_14EmptyVecKernelENS2_8DummyVecELm8EEEvRKNS_6TensorESA_lllENKUlvE1_clEvENKUlvE0_clEvEUllllllE_St5arrayIPcLm6EEEEviT0_T1_,@"STO_CUDA_ENTRY STV_DEFAULT"
_ZN2at6native29vectorized_elementwise_kernelILi8EZZZNS0_67_GLOBAL__N__bb565c37_34_ValidateCompressedIndicesKernel_cu_33a4b88b42_validate_compressed_sparse_indices_kernelILNS2_8CDimNameE0ENS2_18CUDAKernelLauncherENS2_14EmptyVecKernelENS2_8DummyVecELm8EEEvRKNS_6TensorESA_lllENKUlvE1_clEvENKUlvE0_clEvEUllllllE_St5arrayIPcLm6EEEEviT0_T1_:
.text._ZN2at6native29vectorized_elementwise_kernelILi8EZZZNS0_67_GLOBAL__N__bb565c37_34_ValidateCompressedIndicesKernel_cu_33a4b88b42_validate_compressed_sparse_indices_kernelILNS2_8CDimNameE0ENS2_18CUDAKernelLauncherENS2_14EmptyVecKernelENS2_8DummyVecELm8EEEvRKNS_6TensorESA_lllENKUlvE1_clEvENKUlvE0_clEvEUllllllE_St5arrayIPcLm6EEEEviT0_T1_:
        /* <DEDUP_REMOVED lines=269> */
.L_x_35459:
[----:B------:R-:W-:Y:S05]  /*10d0*/  BSYNC.RECONVERGENT B7 ;  /* 0x0000000000077941 */ /* 0x000fea0003800200 */
.L_x_35458:
        /* <DEDUP_REMOVED lines=21> */
.L_x_35461:
[----:B------:R-:W-:Y:S05]  /*1230*/  BSYNC.RECONVERGENT B7 ;  /* 0x0000000000077941 */ /* 0x000fea0003800200 */
.L_x_35460:
        /* <DEDUP_REMOVED lines=26> */
.L_x_35463:
[----:B------:R-:W-:Y:S05]  /*13e0*/  BSYNC.RECONVERGENT B7 ;  /* 0x0000000000077941 */ /* 0x000fea0003800200 */
.L_x_35462:
        /* <DEDUP_REMOVED lines=19> */
.L_x_35468:
        /* <DEDUP_REMOVED lines=25> */
.L_x_35466:
[----:B------:R-:W-:Y:S01]  /*16b0*/  MOV R10, R55 ;  /* 0x00000037000a7202 */ /* 0x000fe20000000f00 */
[----:B------:R-:W-:Y:S01]  /*16c0*/  IMAD.MOV.U32 R3, RZ, RZ, R20 ;  /* 0x000000ffff037224 */ /* 0x000fe200078e0014 */
[----:B------:R-:W-:Y:S01]  /*16d0*/  MOV R5, 0x1700 ;  /* 0x0000170000057802 */ /* 0x000fe20000000f00 */
[----:B------:R-:W-:-:S07]  /*16e0*/  IMAD.MOV.U32 R0, RZ, RZ, R21 ;  /* 0x000000ffff007224 */ /* 0x000fce00078e0015 */
[----:B------:R-:W-:Y:S05]  /*16f0*/  CALL.REL.NOINC `($__internal_82_$__cuda_sm20_div_s64) ;  /* 0x000000bc00647944 */ /* 0x000fea0003c00000 */
[----:B------:R-:W-:Y:S01]  /*1700*/  IMAD.MOV.U32 R6, RZ, RZ, R3 ;  /* 0x000000ffff067224 */ /* 0x000fe200078e0003 */
[----:B------:R-:W-:-:S07]  /*1710*/  MOV R7, R0 ;  /* 0x0000000000077202 */ /* 0x000fce0000000f00 */
.L_x_35467:
[----:B------:R-:W-:Y:S05]  /*1720*/  BSYNC.RECONVERGENT B1 ;  /* 0x0000000000017941 */ /* 0x000fea0003800200 */
.L_x_35465:
        /* <DEDUP_REMOVED lines=23> */
.L_x_35464:
        /* <DEDUP_REMOVED lines=16> */
.L_x_35471:
        /* <DEDUP_REMOVED lines=22> */
.L_x_35470:
[----:B------:R-:W-:Y:S05]  /*1b00*/  BSYNC.RECONVERGENT B7 ;  /* 0x0000000000077941 */ /* 0x000fea0003800200 */
.L_x_35469:
[----:B------:R-:W-:-:S05]  /*1b10*/  IADD3 R46, P0, PT, R46, 0x8, RZ ;  /* 0x000000082e2e7810 */ /* 0x000fca0007f1e0ff */
[----:B------:R-:W-:Y:S01]  /*1b20*/  IMAD.X R47, RZ, RZ, R47, P0 ;  /* 0x000000ffff2f7224 */ /* 0x000fe200000e062f */
[----:B------:R-:W-:-:S04]  /*1b30*/  ISETP.GE.U32.AND P0, PT, R46, R51, PT ;  /* 0x000000332e00720c */ /* 0x000fc80003f06070 */
[----:B------:R-:W-:-:S13]  /*1b40*/  ISETP.GE.U32.AND.EX P0, PT, R47, R50, PT, P0 ;  /* 0x000000322f00720c */ /* 0x000fda0003f06100 */
[----:B------:R-:W-:Y:S05]  /*1b50*/  @!P0 BRA `(.L_x_35471) ;  /* 0xfffffffc00908947 */ /* 0x000fea000383ffff */
.L_x_35457:
[----:B------:R-:W-:Y:S05]  /*1b60*/  BSYNC.RECONVERGENT B6 ;  /* 0x0000000000067941 */ /* 0x000fea0003800200 */
.L_x_35456:
        /* <DEDUP_REMOVED lines=26> */
.L_x_35475:
[----:B------:R-:W-:Y:S05]  /*1d10*/  BSYNC.RECONVERGENT B7 ;  /* 0x0000000000077941 */ /* 0x000fea0003800200 */
.L_x_35474:
        /* <DEDUP_REMOVED lines=21> */
.L_x_35477:
[----:B------:R-:W-:Y:S05]  /*1e70*/  BSYNC.RECONVERGENT B7 ;  /* 0x0000000000077941 */ /* 0x000fea0003800200 */
.L_x_35476:
        /* <DEDUP_REMOVED lines=26> */
.L_x_35479:
[----:B------:R-:W-:Y:S05]  /*2020*/  BSYNC.RECONVERGENT B7 ;  /* 0x0000000000077941 */ /* 0x000fea0003800200 */
.L_x_35478:
        /* <DEDUP_REMOVED lines=19> */
.L_x_35484:
        /* <DEDUP_REMOVED lines=25> */
.L_x_35482:
[----:B------:R-:W-:Y:S01]  /*22f0*/  MOV R10, R50 ;  /* 0x00000032000a7202 */ /* 0x000fe20000000f00 */
[----:B------:R-:W-:Y:S01]  /*2300*/  IMAD.MOV.U32 R3, RZ, RZ, R20 ;  /* 0x000000ffff037224 */ /* 0x000fe200078e0014 */
[----:B------:R-:W-:Y:S01]  /*2310*/  MOV R5, 0x2340 ;  /* 0x0000234000057802 */ /* 0x000fe20000000f00 */
[----:B------:R-:W-:-:S07]  /*2320*/  IMAD.MOV.U32 R0, RZ, RZ, R21 ;  /* 0x000000ffff007224 */ /* 0x000fce00078e0015 */
[----:B------:R-:W-:Y:S05]  /*2330*/  CALL.REL.NOINC `($__internal_82_$__cuda_sm20_div_s64) ;  /* 0x000000b000547944 */ /* 0x000fea0003c00000 */
[----:B------:R-:W-:Y:S01]  /*2340*/  IMAD.MOV.U32 R6, RZ, RZ, R3 ;  /* 0x000000ffff067224 */ /* 0x000fe200078e0003 */
[----:B------:R-:W-:-:S07]  /*2350*/  MOV R7, R0 ;  /* 0x0000000000077202 */ /* 0x000fce0000000f00 */
.L_x_35483:
[----:B------:R-:W-:Y:S05]  /*2360*/  BSYNC.RECONVERGENT B1 ;  /* 0x0000000000017941 */ /* 0x000fea0003800200 */
.L_x_35481:
        /* <DEDUP_REMOVED lines=22> */
.L_x_35480:
        /* <DEDUP_REMOVED lines=16> */
.L_x_35487:
        /* <DEDUP_REMOVED lines=22> */
.L_x_35486:
[----:B------:R-:W-:Y:S05]  /*2730*/  BSYNC.RECONVERGENT B7 ;  /* 0x0000000000077941 */ /* 0x000fea0003800200 */
.L_x_35485:
[----:B------:R-:W-:-:S04]  /*2740*/  IADD3 R16, P0, PT, R16, 0x8, RZ ;  /* 0x0000000810107810 */ /* 0x000fc80007f1e0ff */
[----:B------:R-:W-:Y:S02]  /*2750*/  IADD3.X R17, PT, PT, RZ, R17, RZ, P0, !PT ;  /* 0x00000011ff117210 */ /* 0x000fe400007fe4ff */
[----:B------:R-:W-:-:S04]  /*2760*/  ISETP.GE.U32.AND P0, PT, R16, R47, PT ;  /* 0x0000002f1000720c */ /* 0x000fc80003f06070 */
[----:B------:R-:W-:-:S13]  /*2770*/  ISETP.GE.U32.AND.EX P0, PT, R17, R48, PT, P0 ;  /* 0x000000301100720c */ /* 0x000fda0003f06100 */
[----:B------:R-:W-:Y:S05]  /*2780*/  @!P0 BRA `(.L_x_35487) ;  /* 0xfffffffc00908947 */ /* 0x000fea000383ffff */
.L_x_35473:
[----:B------:R-:W-:Y:S05]  /*2790*/  BSYNC.RECONVERGENT B6 ;  /* 0x0000000000067941 */ /* 0x000fea0003800200 */
.L_x_35472:
        /* <DEDUP_REMOVED lines=27> */
.L_x_35491:
[----:B------:R-:W-:Y:S05]  /*2950*/  BSYNC.RECONVERGENT B7 ;  /* 0x0000000000077941 */ /* 0x000fea0003800200 */
.L_x_35490:
        /* <DEDUP_REMOVED lines=21> */
.L_x_35493:
[----:B------:R-:W-:Y:S05]  /*2ab0*/  BSYNC.RECONVERGENT B7 ;  /* 0x0000000000077941 */ /* 0x000fea0003800200 */
.L_x_35492:
        /* <DEDUP_REMOVED lines=26> */
.L_x_35495:
[----:B------:R-:W-:Y:S05]  /*2c60*/  BSYNC.RECONVERGENT B7 ;  /* 0x0000000000077941 */ /* 0x000fea0003800200 */
.L_x_35494:
        /* <DEDUP_REMOVED lines=17> */
.L_x_35500:
        /* <DEDUP_REMOVED lines=25> */
.L_x_35498:
[----:B------:R-:W-:Y:S01]  /*2f10*/  IMAD.MOV.U32 R10, RZ, RZ, R21 ;  /* 0x000000ffff0a7224 */ /* 0x000fe200078e0015 */
[----:B------:R-:W-:Y:S01]  /*2f20*/  MOV R3, R16 ;  /* 0x0000001000037202 */ /* 0x000fe20000000f00 */
[----:B------:R-:W-:Y:S01]  /*2f30*/  IMAD.MOV.U32 R0, RZ, RZ, R17 ;  /* 0x000000ffff007224 */ /* 0x000fe200078e0011 */
[----:B------:R-:W-:-:S07]  /*2f40*/  MOV R5, 0x2f60 ;  /* 0x00002f6000057802 */ /* 0x000fce0000000f00 */
[----:B------:R-:W-:Y:S05]  /*2f50*/  CALL.REL.NOINC `($__internal_82_$__cuda_sm20_div_s64) ;  /* 0x000000a4004c7944 */ /* 0x000fea0003c00000 */
[----:B------:R-:W-:Y:S02]  /*2f60*/  IMAD.MOV.U32 R6, RZ, RZ, R3 ;  /* 0x000000ffff067224 */ /* 0x000fe400078e0003 */
[----:B------:R-:W-:-:S07]  /*2f70*/  IMAD.MOV.U32 R7, RZ, RZ, R0 ;  /* 0x000000ffff077224 */ /* 0x000fce00078e0000 */
.L_x_35499:
[----:B------:R-:W-:Y:S05]  /*2f80*/  BSYNC.RECONVERGENT B1 ;  /* 0x0000000000017941 */ /* 0x000fea0003800200 */
.L_x_35497:
        /* <DEDUP_REMOVED lines=22> */
.L_x_35496:
        /* <DEDUP_REMOVED lines=14> */
.L_x_35503:
        /* <DEDUP_REMOVED lines=22> */
.L_x_35502:
[----:B------:R-:W-:Y:S05]  /*3330*/  BSYNC.RECONVERGENT B7 ;  /* 0x0000000000077941 */ /* 0x000fea0003800200 */
.L_x_35501:
[----:B------:R-:W-:-:S05]  /*3340*/  IADD3 R16, P0, PT, R16, 0x8, RZ ;  /* 0x0000000810107810 */ /* 0x000fca0007f1e0ff */
[----:B------:R-:W-:Y:S01]  /*3350*/  IMAD.X R17, RZ, RZ, R17, P0 ;  /* 0x000000ffff117224 */ /* 0x000fe200000e0611 */
[----:B------:R-:W-:-:S04]  /*3360*/  ISETP.GE.U32.AND P0, PT, R16, R19, PT ;  /* 0x000000131000720c */ /* 0x000fc80003f06070 */
[----:B------:R-:W-:-:S13]  /*3370*/  ISETP.GE.U32.AND.EX P0, PT, R17, R18, PT, P0 ;  /* 0x000000121100720c */ /* 0x000fda0003f06100 */
[----:B------:R-:W-:Y:S05]  /*3380*/  @!P0 BRA `(.L_x_35503) ;  /* 0xfffffffc00908947 */ /* 0x000fea000383ffff */
.L_x_35489:
[----:B------:R-:W-:Y:S05]  /*3390*/  BSYNC.RECONVERGENT B6 ;  /* 0x0000000000067941 */ /* 0x000fea0003800200 */
.L_x_35488:
        /* <DEDUP_REMOVED lines=25> */
.L_x_35507:
[----:B------:R-:W-:Y:S05]  /*3530*/  BSYNC.RECONVERGENT B7 ;  /* 0x0000000000077941 */ /* 0x000fea0003800200 */
.L_x_35506:
        /* <DEDUP_REMOVED lines=21> */
.L_x_35509:
[----:B------:R-:W-:Y:S05]  /*3690*/  BSYNC.RECONVERGENT B7 ;  /* 0x0000000000077941 */ /* 0x000fea0003800200 */
.L_x_35508:
        /* <DEDUP_REMOVED lines=26> */
.L_x_35511:
[----:B------:R-:W-:Y:S05]  /*3840*/  BSYNC.RECONVERGENT B7 ;  /* 0x0000000000077941 */ /* 0x000fea0003800200 */
.L_x_35510:
        /* <DEDUP_REMOVED lines=17> */
.L_x_35516:
        /* <DEDUP_REMOVED lines=25> */
.L_x_35514:
[----:B------:R-:W-:Y:S01]  /*3af0*/  IMAD.MOV.U32 R10, RZ, RZ, R21 ;  /* 0x000000ffff0a7224 */ /* 0x000fe200078e0015 */
[----:B------:R-:W-:Y:S01]  /*3b00*/  MOV R3, R16 ;  /* 0x0000001000037202 */ /* 0x000fe20000000f00 */
[----:B------:R-:W-:Y:S01]  /*3b10*/  IMAD.MOV.U32 R0, RZ, RZ, R17 ;  /* 0x000000ffff007224 */ /* 0x000fe200078e0011 */
[----:B------:R-:W-:-:S07]  /*3b20*/  MOV R5, 0x3b40 ;  /* 0x00003b4000057802 */ /* 0x000fce0000000f00 */
[----:B------:R-:W-:Y:S05]  /*3b30*/  CALL.REL.NOINC `($__internal_82_$__cuda_sm20_div_s64) ;  /* 0x0000009800547944 */ /* 0x000fea0003c00000 */
[----:B------:R-:W-:Y:S02]  /*3b40*/  IMAD.MOV.U32 R6, RZ, RZ, R3 ;  /* 0x000000ffff067224 */ /* 0x000fe400078e0003 */
[----:B------:R-:W-:-:S07]  /*3b50*/  IMAD.MOV.U32 R7, RZ, RZ, R0 ;  /* 0x000000ffff077224 */ /* 0x000fce00078e0000 */
.L_x_35515:
[----:B------:R-:W-:Y:S05]  /*3b60*/  BSYNC.RECONVERGENT B1 ;  /* 0x0000000000017941 */ /* 0x000fea0003800200 */
.L_x_35513:
        /* <DEDUP_REMOVED lines=22> */
.L_x_35512:
        /* <DEDUP_REMOVED lines=14> */
.L_x_35519:
        /* <DEDUP_REMOVED lines=22> */
.L_x_35518:
[----:B------:R-:W-:Y:S05]  /*3f10*/  BSYNC.RECONVERGENT B7 ;  /* 0x0000000000077941 */ /* 0x000fea0003800200 */
.L_x_35517:
[----:B------:R-:W-:-:S05]  /*3f20*/  IADD3 R16, P0, PT, R16, 0x8, RZ ;  /* 0x0000000810107810 */ /* 0x000fca0007f1e0ff */
[----:B------:R-:W-:Y:S01]  /*3f30*/  IMAD.X R17, RZ, RZ, R17, P0 ;  /* 0x000000ffff117224 */ /* 0x000fe200000e0611 */
[----:B------:R-:W-:-:S04]  /*3f40*/  ISETP.GE.U32.AND P0, PT, R16, R19, PT ;  /* 0x000000131000720c */ /* 0x000fc80003f06070 */
[----:B------:R-:W-:-:S13]  /*3f50*/  ISETP.GE.U32.AND.EX P0, PT, R17, R18, PT, P0 ;  /* 0x000000121100720c */ /* 0x000fda0003f06100 */
[----:B------:R-:W-:Y:S05]  /*3f60*/  @!P0 BRA `(.L_x_35519) ;  /* 0xfffffffc00908947 */ /* 0x000fea000383ffff */
.L_x_35505:
[----:B------:R-:W-:Y:S05]  /*3f70*/  BSYNC.RECONVERGENT B6 ;  /* 0x0000000000067941 */ /* 0x000fea0003800200 */
.L_x_35504:
        /* <DEDUP_REMOVED lines=25> */
.L_x_35523:
[----:B------:R-:W-:Y:S05]  /*4110*/  BSYNC.RECONVERGENT B7 ;  /* 0x0000000000077941 */ /* 0x000fea0003800200 */
.L_x_35522:
        /* <DEDUP_REMOVED lines=21> */
.L_x_35525:
[----:B------:R-:W-:Y:S05]  /*4270*/  BSYNC.RECONVERGENT B7 ;  /* 0x0000000000077941 */ /* 0x000fea0003800200 */
.L_x_35524:
        /* <DEDUP_REMOVED lines=26> */
.L_x_35527:
[----:B------:R-:W-:Y:S05]  /*4420*/  BSYNC.RECONVERGENT B7 ;  /* 0x0000000000077941 */ /* 0x000fea0003800200 */
.L_x_35526:
        /* <DEDUP_REMOVED lines=17> */
.L_x_35532:
        /* <DEDUP_REMOVED lines=25> */
.L_x_35530:
[----:B------:R-:W-:Y:S01]  /*46d0*/  IMAD.MOV.U32 R10, RZ, RZ, R21 ;  /* 0x000000ffff0a7224 */ /* 0x000fe200078e0015 */
[----:B------:R-:W-:Y:S01]  /*46e0*/  MOV R3, R16 ;  /* 0x0000001000037202 */ /* 0x000fe20000000f00 */
[----:B------:R-:W-:Y:S01]  /*46f0*/  IMAD.MOV.U32 R0, RZ, RZ, R17 ;  /* 0x000000ffff007224 */ /* 0x000fe200078e0011 */
[----:B------:R-:W-:-:S07]  /*4700*/  MOV R5, 0x4720 ;  /* 0x0000472000057802 */ /* 0x000fce0000000f00 */
[----:B------:R-:W-:Y:S05]  /*4710*/  CALL.REL.NOINC `($__internal_82_$__cuda_sm20_div_s64) ;  /* 0x0000008c005c7944 */ /* 0x000fea0003c00000 */
[----:B------:R-:W-:Y:S02]  /*4720*/  IMAD.MOV.U32 R6, RZ, RZ, R3 ;  /* 0x000000ffff067224 */ /* 0x000fe400078e0003 */
[----:B------:R-:W-:-:S07]  /*4730*/  IMAD.MOV.U32 R7, RZ, RZ, R0 ;  /* 0x000000ffff077224 */ /* 0x000fce00078e0000 */
.L_x_35531:
[----:B------:R-:W-:Y:S05]  /*4740*/  BSYNC.RECONVERGENT B1 ;  /* 0x0000000000017941 */ /* 0x000fea0003800200 */
.L_x_35529:
        /* <DEDUP_REMOVED lines=22> */
.L_x_35528:
        /* <DEDUP_REMOVED lines=14> */
.L_x_35535:
        /* <DEDUP_REMOVED lines=22> */
.L_x_35534:
[----:B------:R-:W-:Y:S05]  /*4af0*/  BSYNC.RECONVERGENT B7 ;  /* 0x0000000000077941 */ /* 0x000fea0003800200 */
.L_x_35533:
[----:B------:R-:W-:-:S05]  /*4b00*/  IADD3 R16, P0, PT, R16, 0x8, RZ ;  /* 0x0000000810107810 */ /* 0x000fca0007f1e0ff */
[----:B------:R-:W-:Y:S01]  /*4b10*/  IMAD.X R17, RZ, RZ, R17, P0 ;  /* 0x000000ffff117224 */ /* 0x000fe200000e0611 */
[----:B------:R-:W-:-:S04]  /*4b20*/  ISETP.GE.U32.AND P0, PT, R16, R19, PT ;  /* 0x000000131000720c */ /* 0x000fc80003f06070 */
[----:B------:R-:W-:-:S13]  /*4b30*/  ISETP.GE.U32.AND.EX P0, PT, R17, R18, PT, P0 ;  /* 0x000000121100720c */ /* 0x000fda0003f06100 */
[----:B------:R-:W-:Y:S05]  /*4b40*/  @!P0 BRA `(.L_x_35535) ;  /* 0xfffffffc00908947 */ /* 0x000fea000383ffff */
.L_x_35521:
[----:B------:R-:W-:Y:S05]  /*4b50*/  BSYNC.RECONVERGENT B6 ;  /* 0x0000000000067941 */ /* 0x000fea0003800200 */
.L_x_35520:
        /* <DEDUP_REMOVED lines=25> */
.L_x_35539:
[----:B------:R-:W-:Y:S05]  /*4cf0*/  BSYNC.RECONVERGENT B7 ;  /* 0x0000000000077941 */ /* 0x000fea0003800200 */
.L_x_35538:
        /* <DEDUP_REMOVED lines=21> */
.L_x_35541:
[----:B------:R-:W-:Y:S05]  /*4e50*/  BSYNC.RECONVERGENT B7 ;  /* 0x0000000000077941 */ /* 0x000fea0003800200 */
.L_x_35540:
        /* <DEDUP_REMOVED lines=26> */
.L_x_35543:
[----:B------:R-:W-:Y:S05]  /*5000*/  BSYNC.RECONVERGENT B7 ;  /* 0x0000000000077941 */ /* 0x000fea0003800200 */
.L_x_35542:
        /* <DEDUP_REMOVED lines=17> */
.L_x_35548:
        /* <DEDUP_REMOVED lines=25> */
.L_x_35546:
[----:B------:R-:W-:Y:S01]  /*52b0*/  MOV R10, R21 ;  /* 0x00000015000a7202 */ /* 0x000fe20000000f00 */
[----:B------:R-:W-:Y:S01]  /*52c0*/  IMAD.MOV.U32 R3, RZ, RZ, R16 ;  /* 0x000000ffff037224 */ /* 0x000fe200078e0010 */
[----:B------:R-:W-:Y:S01]  /*52d0*/  MOV R5, 0x5300 ;  /* 0x0000530000057802 */ /* 0x000fe20000000f00 */
[----:B------:R-:W-:-:S07]  /*52e0*/  IMAD.MOV.U32 R0, RZ, RZ, R17 ;  /* 0x000000ffff007224 */ /* 0x000fce00078e0011 */
[----:B------:R-:W-:Y:S05]  /*52f0*/  CALL.REL.NOINC `($__internal_82_$__cuda_sm20_div_s64) ;  /* 0x0000008000647944 */ /* 0x000fea0003c00000 */
[----:B------:R-:W-:Y:S01]  /*5300*/  MOV R6, R3 ;  /* 0x0000000300067202 */ /* 0x000fe20000000f00 */
[----:B------:R-:W-:-:S07]  /*5310*/  IMAD.MOV.U32 R7, RZ, RZ, R0 ;  /* 0x000000ffff077224 */ /* 0x000fce00078e0000 */
.L_x_35547:
[----:B------:R-:W-:Y:S05]  /*5320*/  BSYNC.RECONVERGENT B1 ;  /* 0x0000000000017941 */ /* 0x000fea0003800200 */
.L_x_35545:
        /* <DEDUP_REMOVED lines=22> */
.L_x_35544:
        /* <DEDUP_REMOVED lines=14> */
.L_x_35551:
        /* <DEDUP_REMOVED lines=22> */
.L_x_35550:
[----:B------:R-:W-:Y:S05]  /*56d0*/  BSYNC.RECONVERGENT B7 ;  /* 0x0000000000077941 */ /* 0x000fea0003800200 */
.L_x_35549:
[----:B------:R-:W-:-:S05]  /*56e0*/  IADD3 R16, P0, PT, R16, 0x8, RZ ;  /* 0x0000000810107810 */ /* 0x000fca0007f1e0ff */
[----:B------:R-:W-:Y:S01]  /*56f0*/  IMAD.X R17, RZ, RZ, R17, P0 ;  /* 0x000000ffff117224 */ /* 0x000fe200000e0611 */
[----:B------:R-:W-:-:S04]  /*5700*/  ISETP.GE.U32.AND P0, PT, R16, R19, PT ;  /* 0x000000131000720c */ /* 0x000fc80003f06070 */
[----:B------:R-:W-:-:S13]  /*5710*/  ISETP.GE.U32.AND.EX P0, PT, R17, R18, PT, P0 ;  /* 0x000000121100720c */ /* 0x000fda0003f06100 */
[----:B------:R-:W-:Y:S05]  /*5720*/  @!P0 BRA `(.L_x_35551) ;  /* 0xfffffffc00908947 */ /* 0x000fea000383ffff */
.L_x_35537:
[----:B------:R-:W-:Y:S05]  /*5730*/  BSYNC.RECONVERGENT B6 ;  /* 0x0000000000067941 */ /* 0x000fea0003800200 */
.L_x_35536:
        /* <DEDUP_REMOVED lines=25> */
.L_x_35555:
[----:B------:R-:W-:Y:S05]  /*58d0*/  BSYNC.RECONVERGENT B7 ;  /* 0x0000000000077941 */ /* 0x000fea0003800200 */
.L_x_35554:
        /* <DEDUP_REMOVED lines=21> */
.L_x_35557:
[----:B------:R-:W-:Y:S05]  /*5a30*/  BSYNC.RECONVERGENT B7 ;  /* 0x0000000000077941 */ /* 0x000fea0003800200 */
.L_x_35556:
        /* <DEDUP_REMOVED lines=26> */
.L_x_35559:
[----:B------:R-:W-:Y:S05]  /*5be0*/  BSYNC.RECONVERGENT B7 ;  /* 0x0000000000077941 */ /* 0x000fea0003800200 */
.L_x_35558:
        /* <DEDUP_REMOVED lines=16> */
.L_x_35564:
        /* <DEDUP_REMOVED lines=25> */
.L_x_35562:
[----:B------:R-:W-:Y:S01]  /*5e80*/  IMAD.MOV.U32 R10, RZ, RZ, R22 ;  /* 0x000000ffff0a7224 */ /* 0x000fe200078e0016 */
[----:B------:R-:W-:Y:S01]  /*5e90*/  MOV R4, R23 ;  /* 0x0000001700047202 */ /* 0x000fe20000000f00 */
[----:B------:R-:W-:Y:S01]  /*5ea0*/  IMAD.MOV.U32 R3, RZ, RZ, R16 ;  /* 0x000000ffff037224 */ /* 0x000fe200078e0010 */
[----:B------:R-:W-:Y:S01]  /*5eb0*/  MOV R5, 0x5ee0 ;  /* 0x00005ee000057802 */ /* 0x000fe20000000f00 */
[----:B------:R-:W-:-:S07]  /*5ec0*/  IMAD.MOV.U32 R0, RZ, RZ, R17 ;  /* 0x000000ffff007224 */ /* 0x000fce00078e0011 */
[----:B------:R-:W-:Y:S05]  /*5ed0*/  CALL.REL.NOINC `($__internal_82_$__cuda_sm20_div_s64) ;  /* 0x00000074006c7944 */ /* 0x000fea0003c00000 */
[----:B------:R-:W-:Y:S01]  /*5ee0*/  MOV R4, R3 ;  /* 0x0000000300047202 */ /* 0x000fe20000000f00 */
[----:B------:R-:W-:-:S07]  /*5ef0*/  IMAD.MOV.U32 R5, RZ, RZ, R0 ;  /* 0x000000ffff057224 */ /* 0x000fce00078e0000 */
.L_x_35563:
[----:B------:R-:W-:Y:S05]  /*5f00*/  BSYNC.RECONVERGENT B1 ;  /* 0x0000000000017941 */ /* 0x000fea0003800200 */
.L_x_35561:
        /* <DEDUP_REMOVED lines=20> */
.L_x_35560:
        /* <DEDUP_REMOVED lines=14> */
.L_x_35567:
        /* <DEDUP_REMOVED lines=22> */
.L_x_35566:
[----:B------:R-:W-:Y:S05]  /*6290*/  BSYNC.RECONVERGENT B7 ;  /* 0x0000000000077941 */ /* 0x000fea0003800200 */
.L_x_35565:
[----:B------:R-:W-:-:S04]  /*62a0*/  IADD3 R16, P0, PT, R16, 0x8, RZ ;  /* 0x0000000810107810 */ /* 0x000fc80007f1e0ff */
[----:B------:R-:W-:Y:S02]  /*62b0*/  IADD3.X R17, PT, PT, RZ, R17, RZ, P0, !PT ;  /* 0x00000011ff117210 */ /* 0x000fe400007fe4ff */
[----:B------:R-:W-:-:S04]  /*62c0*/  ISETP.GE.U32.AND P0, PT, R16, R19, PT ;  /* 0x000000131000720c */ /* 0x000fc80003f06070 */
[----:B------:R-:W-:-:S13]  /*62d0*/  ISETP.GE.U32.AND.EX P0, PT, R17, R18, PT, P0 ;  /* 0x000000121100720c */ /* 0x000fda0003f06100 */
[----:B------:R-:W-:Y:S05]  /*62e0*/  @!P0 BRA `(.L_x_35567) ;  /* 0xfffffffc00908947 */ /* 0x000fea000383ffff */
.L_x_35553:
[----:B------:R-:W-:Y:S05]  /*62f0*/  BSYNC.RECONVERGENT B6 ;  /* 0x0000000000067941 */ /* 0x000fea0003800200 */
.L_x_35552:
        /* <DEDUP_REMOVED lines=25> */
.L_x_35571:
[----:B------:R-:W-:Y:S05]  /*6490*/  BSYNC.RECONVERGENT B7 ;  /* 0x0000000000077941 */ /* 0x000fea0003800200 */
.L_x_35570:
        /* <DEDUP_REMOVED lines=21> */
.L_x_35573:
[----:B------:R-:W-:Y:S05]  /*65f0*/  BSYNC.RECONVERGENT B7 ;  /* 0x0000000000077941 */ /* 0x000fea0003800200 */
.L_x_35572:
        /* <DEDUP_REMOVED lines=26> */
.L_x_35575:
[----:B------:R-:W-:Y:S05]  /*67a0*/  BSYNC.RECONVERGENT B7 ;  /* 0x0000000000077941 */ /* 0x000fea0003800200 */
.L_x_35574:
        /* <DEDUP_REMOVED lines=12> */
.L_x_35580:
        /* <DEDUP_REMOVED lines=25> */
.L_x_35578:
[----:B------:R-:W-:Y:S01]  /*6a00*/  IMAD.MOV.U32 R10, RZ, RZ, R20 ;  /* 0x000000ffff0a7224 */ /* 0x000fe200078e0014 */
[----:B------:R-:W-:Y:S01]  /*6a10*/  MOV R0, R17 ;  /* 0x0000001100007202 */ /* 0x000fe20000000f00 */
[----:B------:R-:W-:Y:S01]  /*6a20*/  IMAD.MOV.U32 R3, RZ, RZ, R16 ;  /* 0x000000ffff037224 */ /* 0x000fe200078e0010 */
[----:B------:R-:W-:-:S07]  /*6a30*/  MOV R5, 0x6a50 ;  /* 0x00006a5000057802 */ /* 0x000fce0000000f00 */
[----:B------:R-:W-:Y:S05]  /*6a40*/  CALL.REL.NOINC `($__internal_82_$__cuda_sm20_div_s64) ;  /* 0x0000006800907944 */ /* 0x000fea0003c00000 */
[----:B------:R-:W-:Y:S02]  /*6a50*/  IMAD.MOV.U32 R6, RZ, RZ, R3 ;  /* 0x000000ffff067224 */ /* 0x000fe400078e0003 */
[----:B------:R-:W-:-:S07]  /*6a60*/  IMAD.MOV.U32 R7, RZ, RZ, R0 ;  /* 0x000000ffff077224 */ /* 0x000fce00078e0000 */
.L_x_35579:
[----:B------:R-:W-:Y:S05]  /*6a70*/  BSYNC.RECONVERGENT B1 ;  /* 0x0000000000017941 */ /* 0x000fea0003800200 */
.L_x_35577:
        /* <DEDUP_REMOVED lines=19> */
.L_x_35576:
        /* <DEDUP_REMOVED lines=14> */
.L_x_35583:
        /* <DEDUP_REMOVED lines=22> */
.L_x_35582:
[----:B------:R-:W-:Y:S05]  /*6df0*/  BSYNC.RECONVERGENT B7 ;  /* 0x0000000000077941 */ /* 0x000fea0003800200 */
.L_x_35581:
[----:B------:R-:W-:-:S04]  /*6e00*/  IADD3 R16, P0, PT, R16, 0x8, RZ ;  /* 0x0000000810107810 */ /* 0x000fc80007f1e0ff */
[----:B------:R-:W-:Y:S02]  /*6e10*/  IADD3.X R17, PT, PT, RZ, R17, RZ, P0, !PT ;  /* 0x00000011ff117210 */ /* 0x000fe400007fe4ff */
[----:B------:R-:W-:-:S04]  /*6e20*/  ISETP.GE.U32.AND P0, PT, R16, R23, PT ;  /* 0x000000171000720c */ /* 0x000fc80003f06070 */
[----:B------:R-:W-:-:S13]  /*6e30*/  ISETP.GE.U32.AND.EX P0, PT, R17, R18, PT, P0 ;  /* 0x000000121100720c */ /* 0x000fda0003f06100 */
[----:B------:R-:W-:Y:S05]  /*6e40*/  @!P0 BRA `(.L_x_35583) ;  /* 0xfffffffc00908947 */ /* 0x000fea000383ffff */
.L_x_35569:
[----:B------:R-:W-:Y:S05]  /*6e50*/  BSYNC.RECONVERGENT B6 ;  /* 0x0000000000067941 */ /* 0x000fea0003800200 */
.L_x_35568:
        /* <DEDUP_REMOVED lines=16> */
.L_x_35586:
[----:B------:R-:W-:-:S13]  /*6f60*/  ISETP.GE.AND P0, PT, R46, R98, PT ;  /* 0x000000622e00720c */ /* 0x000fda0003f06270 */
[----:B------:R-:W-:Y:S05]  /*6f70*/  @P0 BRA `(.L_x_35588) ;  /* 0x0000000000300947 */ /* 0x000fea0003800000 */
[----:B0-----:R-:W0:Y:S01]  /*6f80*/  LDC.64 R2, c[0x0][0x438] ;  /* 0x00010e00ff027b82 */ /* 0x001e220000000a00 */
[----:B------:R-:W-:Y:S01]  /*6f90*/  IMAD.IADD R5, R100, 0x1, R46 ;  /* 0x0000000164057824 */ /* 0x000fe200078e022e */
[----:B------:R-:W-:-:S03]  /*6fa0*/  IADD3 R46, PT, PT, R46, 0x80, RZ ;  /* 0x000000802e2e7810 */ /* 0x000fc60007ffe0ff */
[----:B0-----:R-:W-:-:S05]  /*6fb0*/  IMAD.WIDE.U32 R2, R5, 0x8, R2 ;  /* 0x0000000805027825 */ /* 0x001fca00078e0002 */
[----:B------:R1:W-:Y:S02]  /*6fc0*/  STG.E.64 desc[UR36][R2.64], RZ ;  /* 0x000000ff02007986 */ /* 0x0003e4000c101b24 */
.L_x_35587:
[----:B------:R-:W-:-:S13]  /*6fd0*/  ISETP.GE.AND P0, PT, R46, R98, PT ;  /* 0x000000622e00720c */ /* 0x000fda0003f06270 */
[----:B------:R-:W-:Y:S05]  /*6fe0*/  @P0 BRA `(.L_x_35589) ;  /* 0x0000000000300947 */ /* 0x000fea0003800000 */
[----:B01----:R-:W0:Y:S01]  /*6ff0*/  LDC.64 R2, c[0x0][0x438] ;  /* 0x00010e00ff027b82 */ /* 0x003e220000000a00 */
[----:B------:R-:W-:Y:S02]  /*7000*/  IMAD.IADD R5, R100, 0x1, R46 ;  /* 0x0000000164057824 */ /* 0x000fe400078e022e */
[----:B------:R-:W-:Y:S02]  /*7010*/  VIADD R46, R46, 0x80 ;  /* 0x000000802e2e7836 */ /* 0x000fe40000000000 */
[----:B0-----:R-:W-:-:S05]  /*7020*/  IMAD.WIDE.U32 R2, R5, 0x8, R2 ;  /* 0x0000000805027825 */ /* 0x001fca00078e0002 */
[----:B------:R1:W-:Y:S02]  /*7030*/  STG.E.64 desc[UR36][R2.64], RZ ;  /* 0x000000ff02007986 */ /* 0x0003e4000c101b24 */
.L_x_35588:
[----:B------:R-:W-:-:S13]  /*7040*/  ISETP.GE.AND P0, PT, R46, R98, PT ;  /* 0x000000622e00720c */ /* 0x000fda0003f06270 */
[----:B------:R-:W-:Y:S05]  /*7050*/  @P0 BRA `(.L_x_35590) ;  /* 0x0000000000340947 */ /* 0x000fea0003800000 */
[----:B01----:R-:W0:Y:S01]  /*7060*/  LDC.64 R2, c[0x0][0x438] ;  /* 0x00010e00ff027b82 */ /* 0x003e220000000a00 */
[----:B------:R-:W-:Y:S01]  /*7070*/  IADD3 R5, PT, PT, R100, R46, RZ ;  /* 0x0000002e64057210 */ /* 0x000fe20007ffe0ff */
[----:B------:R-:W-:-:S04]  /*7080*/  VIADD R46, R46, 0x80 ;  /* 0x000000802e2e7836 */ /* 0x000fc80000000000 */
[----:B0-----:R-:W-:-:S05]  /*7090*/  IMAD.WIDE.U32 R2, R5, 0x8, R2 ;  /* 0x0000000805027825 */ /* 0x001fca00078e0002 */
[----:B------:R2:W-:Y:S02]  /*70a0*/  STG.E.64 desc[UR36][R2.64], RZ ;  /* 0x000000ff02007986 */ /* 0x0005e4000c101b24 */
.L_x_35589:
        /* <DEDUP_REMOVED lines=8> */
.L_x_35590:
[----:B------:R-:W-:Y:S05]  /*7130*/  BSYNC.RELIABLE B1 ;  /* 0x0000000000017941 */ /* 0x000fea0003800100 */
.L_x_35585:
[----:B------:R-:W-:-:S13]  /*7140*/  ISETP.GE.AND P0, PT, R46, R98, PT ;  /* 0x000000622e00720c */ /* 0x000fda0003f06270 */
[----:B012---:R-:W0:Y:S01]  /*7150*/  @!P0 LDC.64 R2, c[0x0][0x438] ;  /* 0x00010e00ff028b82 */ /* 0x007e220000000a00 */
[----:B------:R-:W-:Y:S02]  /*7160*/  @!P0 IMAD.IADD R5, R100, 0x1, R46 ;  /* 0x0000000164058824 */ /* 0x000fe400078e022e */
[----:B------:R-:W-:Y:S02]  /*7170*/  @!P0 VIADD R46, R46, 0x80 ;  /* 0x000000802e2e8836 */ /* 0x000fe40000000000 */
[----:B0-----:R-:W-:-:S05]  /*7180*/  @!P0 IMAD.WIDE.U32 R2, R5, 0x8, R2 ;  /* 0x0000000805028825 */ /* 0x001fca00078e0002 */
[----:B------:R3:W-:Y:S02]  /*7190*/  @!P0 STG.E.64 desc[UR36][R2.64], RZ ;  /* 0x000000ff02008986 */ /* 0x0007e4000c101b24 */
.L_x_35591:
[----:B------:R-:W-:Y:S05]  /*71a0*/  BSYNC.RECONVERGENT B0 ;  /* 0x0000000000007941 */ /* 0x000fea0003800200 */
.L_x_35584:
[----:B------:R-:W-:-:S13]  /*71b0*/  ISETP.GE.AND P0, PT, R46, R98, PT ;  /* 0x000000622e00720c */ /* 0x000fda0003f06270 */
[----:B------:R-:W-:Y:S05]  /*71c0*/  @P0 EXIT ;  /* 0x000000000000094d */ /* 0x000fea0003800000 */
[----:B0123--:R-:W0:Y:S01]  /*71d0*/  LDC.64 R2, c[0x0][0x438] ;  /* 0x00010e00ff027b82 */ /* 0x00fe220000000a00 */
[----:B------:R-:W-:-:S05]  /*71e0*/  IADD3 R5, PT, PT, R100, R46, RZ ;  /* 0x0000002e64057210 */ /* 0x000fca0007ffe0ff */
[----:B0-----:R-:W-:-:S05]  /*71f0*/  IMAD.WIDE.U32 R2, R5, 0x8, R2 ;  /* 0x0000000805027825 */ /* 0x001fca00078e0002 */
[----:B------:R-:W-:Y:S01]  /*7200*/  STG.E.64 desc[UR36][R2.64], RZ ;  /* 0x000000ff02007986 */ /* 0x000fe2000c101b24 */
[----:B------:R-:W-:Y:S05]  /*7210*/  EXIT ;  /* 0x000000000000794d */ /* 0x000fea0003800000 */
.L_x_35455:
        /* <DEDUP_REMOVED lines=101> */
.L_x_35593:
[----:B------:R-:W-:Y:S05]  /*7870*/  BSYNC.RECONVERGENT B6 ;  /* 0x0000000000067941 */ /* 0x000fea0003800200 */
.L_x_35592:
        /* <DEDUP_REMOVED lines=21> */
.L_x_35595:
[----:B------:R-:W-:Y:S05]  /*79d0*/  BSYNC.RECONVERGENT B6 ;  /* 0x0000000000067941 */ /* 0x000fea0003800200 */
.L_x_35594:
        /* <DEDUP_REMOVED lines=26> */
.L_x_35597:
[----:B------:R-:W-:Y:S05]  /*7b80*/  BSYNC.RECONVERGENT B6 ;  /* 0x0000000000067941 */ /* 0x000fea0003800200 */
.L_x_35596:
        /* <DEDUP_REMOVED lines=17> */
.L_x_35602:
        /* <DEDUP_REMOVED lines=25> */
.L_x_35600:
[----:B------:R-:W-:Y:S01]  /*7e30*/  MOV R10, R57 ;  /* 0x00000039000a7202 */ /* 0x000fe20000000f00 */
[----:B------:R-:W-:Y:S01]  /*7e40*/  IMAD.MOV.U32 R3, RZ, RZ, R22 ;  /* 0x000000ffff037224 */ /* 0x000fe200078e0016 */
[----:B------:R-:W-:Y:S01]  /*7e50*/  MOV R5, 0x7e80 ;  /* 0x00007e8000057802 */ /* 0x000fe20000000f00 */
[----:B------:R-:W-:-:S07]  /*7e60*/  IMAD.MOV.U32 R0, RZ, RZ, R23 ;  /* 0x000000ffff007224 */ /* 0x000fce00078e0017 */
[----:B------:R-:W-:Y:S05]  /*7e70*/  CALL.REL.NOINC `($__internal_82_$__cuda_sm20_div_s64) ;  /* 0x0000005400847944 */ /* 0x000fea0003c00000 */
[----:B------:R-:W-:Y:S01]  /*7e80*/  MOV R6, R3 ;  /* 0x0000000300067202 */ /* 0x000fe20000000f00 */
[----:B------:R-:W-:-:S07]  /*7e90*/  IMAD.MOV.U32 R7, RZ, RZ, R0 ;  /* 0x000000ffff077224 */ /* 0x000fce00078e0000 */
.L_x_35601:
[----:B------:R-:W-:Y:S05]  /*7ea0*/  BSYNC.RECONVERGENT B1 ;  /* 0x0000000000017941 */ /* 0x000fea0003800200 */
.L_x_35599:
        /* <DEDUP_REMOVED lines=23> */
.L_x_35598:
        /* <DEDUP_REMOVED lines=17> */
.L_x_35607:
        /* <DEDUP_REMOVED lines=22> */
.L_x_35606:
[----:B------:R-:W-:Y:S05]  /*8290*/  BSYNC.RECONVERGENT B7 ;  /* 0x0000000000077941 */ /* 0x000fea0003800200 */
.L_x_35605:
[----:B------:R-:W-:-:S05]  /*82a0*/  IADD3 R16, P0, PT, R16, 0x8, RZ ;  /* 0x0000000810107810 */ /* 0x000fca0007f1e0ff */
[----:B------:R-:W-:Y:S01]  /*82b0*/  IMAD.X R17, RZ, RZ, R17, P0 ;  /* 0x000000ffff117224 */ /* 0x000fe200000e0611 */
[----:B------:R-:W-:-:S04]  /*82c0*/  ISETP.GE.U32.AND P0, PT, R16, R23, PT ;  /* 0x000000171000720c */ /* 0x000fc80003f06070 */
[----:B------:R-:W-:-:S13]  /*82d0*/  ISETP.GE.U32.AND.EX P0, PT, R17, R22, PT, P0 ;  /* 0x000000161100720c */ /* 0x000fda0003f06100 */
[----:B------:R-:W-:Y:S05]  /*82e0*/  @!P0 BRA `(.L_x_35607) ;  /* 0xfffffffc00908947 */ /* 0x000fea000383ffff */
.L_x_35604:
[----:B------:R-:W-:Y:S05]  /*82f0*/  BSYNC.RECONVERGENT B6 ;  /* 0x0000000000067941 */ /* 0x000fea0003800200 */
.L_x_35603:
        /* <DEDUP_REMOVED lines=21> */
.L_x_35609:
[----:B------:R-:W-:Y:S05]  /*8450*/  BSYNC.RECONVERGENT B6 ;  /* 0x0000000000067941 */ /* 0x000fea0003800200 */
.L_x_35608:
        /* <DEDUP_REMOVED lines=21> */
.L_x_35611:
[----:B------:R-:W-:Y:S05]  /*85b0*/  BSYNC.RECONVERGENT B6 ;  /* 0x0000000000067941 */ /* 0x000fea0003800200 */
.L_x_35610:
        /* <DEDUP_REMOVED lines=26> */
.L_x_35613:
[----:B------:R-:W-:Y:S05]  /*8760*/  BSYNC.RECONVERGENT B6 ;  /* 0x0000000000067941 */ /* 0x000fea0003800200 */
.L_x_35612:
        /* <DEDUP_REMOVED lines=17> */
.L_x_35618:
        /* <DEDUP_REMOVED lines=25> */
.L_x_35616:
[----:B------:R-:W-:Y:S01]  /*8a10*/  MOV R10, R23 ;  /* 0x00000017000a7202 */ /* 0x000fe20000000f00 */
[----:B------:R-:W-:Y:S01]  /*8a20*/  IMAD.MOV.U32 R3, RZ, RZ, R16 ;  /* 0x000000ffff037224 */ /* 0x000fe200078e0010 */
[----:B------:R-:W-:Y:S01]  /*8a30*/  MOV R5, 0x8a60 ;  /* 0x00008a6000057802 */ /* 0x000fe20000000f00 */
[----:B------:R-:W-:-:S07]  /*8a40*/  IMAD.MOV.U32 R0, RZ, RZ, R17 ;  /* 0x000000ffff007224 */ /* 0x000fce00078e0011 */
[----:B------:R-:W-:Y:S05]  /*8a50*/  CALL.REL.NOINC `($__internal_82_$__cuda_sm20_div_s64) ;  /* 0x00000048008c7944 */ /* 0x000fea0003c00000 */
[----:B------:R-:W-:Y:S01]  /*8a60*/  MOV R6, R3 ;  /* 0x0000000300067202 */ /* 0x000fe20000000f00 */
[----:B------:R-:W-:-:S07]  /*8a70*/  IMAD.MOV.U32 R7, RZ, RZ, R0 ;  /* 0x000000ffff077224 */ /* 0x000fce00078e0000 */
.L_x_35617:
[----:B------:R-:W-:Y:S05]  /*8a80*/  BSYNC.RECONVERGENT B1 ;  /* 0x0000000000017941 */ /* 0x000fea0003800200 */
.L_x_35615:
        /* <DEDUP_REMOVED lines=23> */
.L_x_35614:
        /* <DEDUP_REMOVED lines=15> */
.L_x_35623:
        /* <DEDUP_REMOVED lines=22> */
.L_x_35622:
[----:B------:R-:W-:Y:S05]  /*8e50*/  BSYNC.RECONVERGENT B7 ;  /* 0x0000000000077941 */ /* 0x000fea0003800200 */
.L_x_35621:
[----:B------:R-:W-:-:S04]  /*8e60*/  IADD3 R16, P0, PT, R16, 0x8, RZ ;  /* 0x0000000810107810 */ /* 0x000fc80007f1e0ff */
[----:B------:R-:W-:Y:S02]  /*8e70*/  IADD3.X R17, PT, PT, RZ, R17, RZ, P0, !PT ;  /* 0x00000011ff117210 */ /* 0x000fe400007fe4ff */
[----:B------:R-:W-:-:S04]  /*8e80*/  ISETP.GE.U32.AND P0, PT, R16, R23, PT ;  /* 0x000000171000720c */ /* 0x000fc80003f06070 */
[----:B------:R-:W-:-:S13]  /*8e90*/  ISETP.GE.U32.AND.EX P0, PT, R17, R22, PT, P0 ;  /* 0x000000161100720c */ /* 0x000fda0003f06100 */
[----:B------:R-:W-:Y:S05]  /*8ea0*/  @!P0 BRA `(.L_x_35623) ;  /* 0xfffffffc00908947 */ /* 0x000fea000383ffff */
.L_x_35620:
[----:B------:R-:W-:Y:S05]  /*8eb0*/  BSYNC.RECONVERGENT B6 ;  /* 0x0000000000067941 */ /* 0x000fea0003800200 */
.L_x_35619:
        /* <DEDUP_REMOVED lines=21> */
.L_x_35625:
[----:B------:R-:W-:Y:S05]  /*9010*/  BSYNC.RECONVERGENT B6 ;  /* 0x0000000000067941 */ /* 0x000fea0003800200 */
.L_x_35624:
        /* <DEDUP_REMOVED lines=21> */
.L_x_35627:
[----:B------:R-:W-:Y:S05]  /*9170*/  BSYNC.RECONVERGENT B6 ;  /* 0x0000000000067941 */ /* 0x000fea0003800200 */
.L_x_35626:
        /* <DEDUP_REMOVED lines=26> */
.L_x_35629:
[----:B------:R-:W-:Y:S05]  /*9320*/  BSYNC.RECONVERGENT B6 ;  /* 0x0000000000067941 */ /* 0x000fea0003800200 */
.L_x_35628:
        /* <DEDUP_REMOVED lines=17> */
.L_x_35634:
        /* <DEDUP_REMOVED lines=25> */
.L_x_35632:
[----:B------:R-:W-:Y:S01]  /*95d0*/  IMAD.MOV.U32 R10, RZ, RZ, R21 ;  /* 0x000000ffff0a7224 */ /* 0x000fe200078e0015 */
[----:B------:R-:W-:Y:S01]  /*95e0*/  MOV R0, R17 ;  /* 0x0000001100007202 */ /* 0x000fe20000000f00 */
[----:B------:R-:W-:Y:S01]  /*95f0*/  IMAD.MOV.U32 R3, RZ, RZ, R16 ;  /* 0x000000ffff037224 */ /* 0x000fe200078e0010 */
[----:B------:R-:W-:-:S07]  /*9600*/  MOV R5, 0x9620 ;  /* 0x0000962000057802 */ /* 0x000fce0000000f00 */
[----:B------:R-:W-:Y:S05]  /*9610*/  CALL.REL.NOINC `($__internal_82_$__cuda_sm20_div_s64) ;  /* 0x0000003c009c7944 */ /* 0x000fea0003c00000 */
[----:B------:R-:W-:Y:S02]  /*9620*/  IMAD.MOV.U32 R6, RZ, RZ, R3 ;  /* 0x000000ffff067224 */ /* 0x000fe400078e0003 */
[----:B------:R-:W-:-:S07]  /*9630*/  IMAD.MOV.U32 R7, RZ, RZ, R0 ;  /* 0x000000ffff077224 */ /* 0x000fce00078e0000 */
.L_x_35633:
[----:B------:R-:W-:Y:S05]  /*9640*/  BSYNC.RECONVERGENT B1 ;  /* 0x0000000000017941 */ /* 0x000fea0003800200 */
.L_x_35631:
        /* <DEDUP_REMOVED lines=23> */
.L_x_35630:
        /* <DEDUP_REMOVED lines=15> */
.L_x_35639:
        /* <DEDUP_REMOVED lines=22> */
.L_x_35638:
[----:B------:R-:W-:Y:S05]  /*9a10*/  BSYNC.RECONVERGENT B7 ;  /* 0x0000000000077941 */ /* 0x000fea0003800200 */
.L_x_35637:
[----:B------:R-:W-:-:S05]  /*9a20*/  IADD3 R16, P0, PT, R16, 0x8, RZ ;  /* 0x0000000810107810 */ /* 0x000fca0007f1e0ff */
[----:B------:R-:W-:Y:S01]  /*9a30*/  IMAD.X R17, RZ, RZ, R17, P0 ;  /* 0x000000ffff117224 */ /* 0x000fe200000e0611 */
[----:B------:R-:W-:-:S04]  /*9a40*/  ISETP.GE.U32.AND P0, PT, R16, R19, PT ;  /* 0x000000131000720c */ /* 0x000fc80003f06070 */
[----:B------:R-:W-:-:S13]  /*9a50*/  ISETP.GE.U32.AND.EX P0, PT, R17, R18, PT, P0 ;  /* 0x000000121100720c */ /* 0x000fda0003f06100 */
[----:B------:R-:W-:Y:S05]  /*9a60*/  @!P0 BRA `(.L_x_35639) ;  /* 0xfffffffc00908947 */ /* 0x000fea000383ffff */
.L_x_35636:
[----:B------:R-:W-:Y:S05]  /*9a70*/  BSYNC.RECONVERGENT B6 ;  /* 0x0000000000067941 */ /* 0x000fea0003800200 */
.L_x_35635:
        /* <DEDUP_REMOVED lines=21> */
.L_x_35641:
[----:B------:R-:W-:Y:S05]  /*9bd0*/  BSYNC.RECONVERGENT B6 ;  /* 0x0000000000067941 */ /* 0x000fea0003800200 */
.L_x_35640:
        /* <DEDUP_REMOVED lines=21> */
.L_x_35643:
[----:B------:R-:W-:Y:S05]  /*9d30*/  BSYNC.RECONVERGENT B6 ;  /* 0x0000000000067941 */ /* 0x000fea0003800200 */
.L_x_35642:
        /* <DEDUP_REMOVED lines=26> */
.L_x_35645:
[----:B------:R-:W-:Y:S05]  /*9ee0*/  BSYNC.RECONVERGENT B6 ;  /* 0x0000000000067941 */ /* 0x000fea0003800200 */
.L_x_35644:
        /* <DEDUP_REMOVED lines=16> */
.L_x_35650:
        /* <DEDUP_REMOVED lines=25> */
.L_x_35648:
[----:B------:R-:W-:Y:S01]  /*a180*/  IMAD.MOV.U32 R10, RZ, RZ, R21 ;  /* 0x000000ffff0a7224 */ /* 0x000fe200078e0015 */
[----:B------:R-:W-:Y:S01]  /*a190*/  MOV R0, R17 ;  /* 0x0000001100007202 */ /* 0x000fe20000000f00 */
[----:B------:R-:W-:Y:S01]  /*a1a0*/  IMAD.MOV.U32 R3, RZ, RZ, R16 ;  /* 0x000000ffff037224 */ /* 0x000fe200078e0010 */
[----:B------:R-:W-:-:S07]  /*a1b0*/  MOV R5, 0xa1d0 ;  /* 0x0000a1d000057802 */ /* 0x000fce0000000f00 */
[----:B------:R-:W-:Y:S05]  /*a1c0*/  CALL.REL.NOINC `($__internal_82_$__cuda_sm20_div_s64) ;  /* 0x0000003000b07944 */ /* 0x000fea0003c00000 */
[----:B------:R-:W-:Y:S02]  /*a1d0*/  IMAD.MOV.U32 R6, RZ, RZ, R3 ;  /* 0x000000ffff067224 */ /* 0x000fe400078e0003 */
[----:B------:R-:W-:-:S07]  /*a1e0*/  IMAD.MOV.U32 R7, RZ, RZ, R0 ;  /* 0x000000ffff077224 */ /* 0x000fce00078e0000 */
.L_x_35649:
[----:B------:R-:W-:Y:S05]  /*a1f0*/  BSYNC.RECONVERGENT B1 ;  /* 0x0000000000017941 */ /* 0x000fea0003800200 */
.L_x_35647:
        /* <DEDUP_REMOVED lines=22> */
.L_x_35646:
        /* <DEDUP_REMOVED lines=15> */
.L_x_35655:
        /* <DEDUP_REMOVED lines=22> */
.L_x_35654:
[----:B------:R-:W-:Y:S05]  /*a5b0*/  BSYNC.RECONVERGENT B7 ;  /* 0x0000000000077941 */ /* 0x000fea0003800200 */
.L_x_35653:
[----:B------:R-:W-:-:S04]  /*a5c0*/  IADD3 R16, P0, PT, R16, 0x8, RZ ;  /* 0x0000000810107810 */ /* 0x000fc80007f1e0ff */
[----:B------:R-:W-:Y:S02]  /*a5d0*/  IADD3.X R17, PT, PT, RZ, R17, RZ, P0, !PT ;  /* 0x00000011ff117210 */ /* 0x000fe400007fe4ff */
[----:B------:R-:W-:-:S04]  /*a5e0*/  ISETP.GE.U32.AND P0, PT, R16, R19, PT ;  /* 0x000000131000720c */ /* 0x000fc80003f06070 */
[----:B------:R-:W-:-:S13]  /*a5f0*/  ISETP.GE.U32.AND.EX P0, PT, R17, R18, PT, P0 ;  /* 0x000000121100720c */ /* 0x000fda0003f06100 */
[----:B------:R-:W-:Y:S05]  /*a600*/  @!P0 BRA `(.L_x_35655) ;  /* 0xfffffffc00908947 */ /* 0x000fea000383ffff */
.L_x_35652:
[----:B------:R-:W-:Y:S05]  /*a610*/  BSYNC.RECONVERGENT B6 ;  /* 0x0000000000067941 */ /* 0x000fea0003800200 */
.L_x_35651:
        /* <DEDUP_REMOVED lines=21> */
.L_x_35657:
[----:B------:R-:W-:Y:S05]  /*a770*/  BSYNC.RECONVERGENT B6 ;  /* 0x0000000000067941 */ /* 0x000fea0003800200 */
.L_x_35656:
        /* <DEDUP_REMOVED lines=21> */
.L_x_35659:
[----:B------:R-:W-:Y:S05]  /*a8d0*/  BSYNC.RECONVERGENT B6 ;  /* 0x0000000000067941 */ /* 0x000fea0003800200 */
.L_x_35658:
        /* <DEDUP_REMOVED lines=26> */
.L_x_35661:
[----:B------:R-:W-:Y:S05]  /*aa80*/  BSYNC.RECONVERGENT B6 ;  /* 0x0000000000067941 */ /* 0x000fea0003800200 */
.L_x_35660:
        /* <DEDUP_REMOVED lines=16> */
.L_x_35666:
        /* <DEDUP_REMOVED lines=25> */
.L_x_35664:
[----:B------:R-:W-:Y:S01]  /*ad20*/  MOV R10, R21 ;  /* 0x00000015000a7202 */ /* 0x000fe20000000f00 */
[----:B------:R-:W-:Y:S01]  /*ad30*/  IMAD.MOV.U32 R3, RZ, RZ, R16 ;  /* 0x000000ffff037224 */ /* 0x000fe200078e0010 */
[----:B------:R-:W-:Y:S01]  /*ad40*/  MOV R5, 0xad70 ;  /* 0x0000ad7000057802 */ /* 0x000fe20000000f00 */
[----:B------:R-:W-:-:S07]  /*ad50*/  IMAD.MOV.U32 R0, RZ, RZ, R17 ;  /* 0x000000ffff007224 */ /* 0x000fce00078e0011 */
[----:B------:R-:W-:Y:S05]  /*ad60*/  CALL.REL.NOINC `($__internal_82_$__cuda_sm20_div_s64) ;  /* 0x0000002400c87944 */ /* 0x000fea0003c00000 */
[----:B------:R-:W-:Y:S01]  /*ad70*/  MOV R6, R3 ;  /* 0x0000000300067202 */ /* 0x000fe20000000f00 */
[----:B------:R-:W-:-:S07]  /*ad80*/  IMAD.MOV.U32 R7, RZ, RZ, R0 ;  /* 0x000000ffff077224 */ /* 0x000fce00078e0000 */
.L_x_35665:
[----:B------:R-:W-:Y:S05]  /*ad90*/  BSYNC.RECONVERGENT B1 ;  /* 0x0000000000017941 */ /* 0x000fea0003800200 */
.L_x_35663:
        /* <DEDUP_REMOVED lines=22> */
.L_x_35662:
        /* <DEDUP_REMOVED lines=15> */
.L_x_35671:
        /* <DEDUP_REMOVED lines=22> */
.L_x_35670:
[----:B------:R-:W-:Y:S05]  /*b150*/  BSYNC.RECONVERGENT B7 ;  /* 0x0000000000077941 */ /* 0x000fea0003800200 */
.L_x_35669:
[----:B------:R-:W-:-:S05]  /*b160*/  IADD3 R16, P0, PT, R16, 0x8, RZ ;  /* 0x0000000810107810 */ /* 0x000fca0007f1e0ff */
[----:B------:R-:W-:Y:S01]  /*b170*/  IMAD.X R17, RZ, RZ, R17, P0 ;  /* 0x000000ffff117224 */ /* 0x000fe200000e0611 */
[----:B------:R-:W-:-:S04]  /*b180*/  ISETP.GE.U32.AND P0, PT, R16, R19, PT ;  /* 0x000000131000720c */ /* 0x000fc80003f06070 */
[----:B------:R-:W-:-:S13]  /*b190*/  ISETP.GE.U32.AND.EX P0, PT, R17, R18, PT, P0 ;  /* 0x000000121100720c */ /* 0x000fda0003f06100 */
[----:B------:R-:W-:Y:S05]  /*b1a0*/  @!P0 BRA `(.L_x_35671) ;  /* 0xfffffffc00908947 */ /* 0x000fea000383ffff */
.L_x_35668:
[----:B------:R-:W-:Y:S05]  /*b1b0*/  BSYNC.RECONVERGENT B6 ;  /* 0x0000000000067941 */ /* 0x000fea0003800200 */
.L_x_35667:
        /* <DEDUP_REMOVED lines=21> */
.L_x_35673:
[----:B------:R-:W-:Y:S05]  /*b310*/  BSYNC.RECONVERGENT B6 ;  /* 0x0000000000067941 */ /* 0x000fea0003800200 */
.L_x_35672:
        /* <DEDUP_REMOVED lines=21> */
.L_x_35675:
[----:B------:R-:W-:Y:S05]  /*b470*/  BSYNC.RECONVERGENT B6 ;  /* 0x0000000000067941 */ /* 0x000fea0003800200 */
.L_x_35674:
        /* <DEDUP_REMOVED lines=26> */
.L_x_35677:
[----:B------:R-:W-:Y:S05]  /*b620*/  BSYNC.RECONVERGENT B6 ;  /* 0x0000000000067941 */ /* 0x000fea0003800200 */
.L_x_35676:
        /* <DEDUP_REMOVED lines=15> */
.L_x_35682:
        /* <DEDUP_REMOVED lines=25> */
.L_x_35680:
[----:B------:R-:W-:Y:S01]  /*b8b0*/  IMAD.MOV.U32 R10, RZ, RZ, R24 ;  /* 0x000000ffff0a7224 */ /* 0x000fe200078e0018 */
[----:B------:R-:W-:Y:S01]  /*b8c0*/  MOV R0, R17 ;  /* 0x0000001100007202 */ /* 0x000fe20000000f00 */
[----:B------:R-:W-:Y:S01]  /*b8d0*/  IMAD.MOV.U32 R3, RZ, RZ, R16 ;  /* 0x000000ffff037224 */ /* 0x000fe200078e0010 */
[----:B------:R-:W-:-:S07]  /*b8e0*/  MOV R5, 0xb900 ;  /* 0x0000b90000057802 */ /* 0x000fce0000000f00 */
[----:B------:R-:W-:Y:S05]  /*b8f0*/  CALL.REL.NOINC `($__internal_82_$__cuda_sm20_div_s64) ;  /* 0x0000001800e47944 */ /* 0x000fea0003c00000 */
[----:B------:R-:W-:Y:S02]  /*b900*/  IMAD.MOV.U32 R6, RZ, RZ, R3 ;  /* 0x000000ffff067224 */ /* 0x000fe400078e0003 */
[----:B------:R-:W-:-:S07]  /*b910*/  IMAD.MOV.U32 R7, RZ, RZ, R0 ;  /* 0x000000ffff077224 */ /* 0x000fce00078e0000 */
.L_x_35681:
[----:B------:R-:W-:Y:S05]  /*b920*/  BSYNC.RECONVERGENT B1 ;  /* 0x0000000000017941 */ /* 0x000fea0003800200 */
.L_x_35679:
        /* <DEDUP_REMOVED lines=21> */
.L_x_35678:
        /* <DEDUP_REMOVED lines=15> */
.L_x_35687:
        /* <DEDUP_REMOVED lines=22> */
.L_x_35686:
[----:B------:R-:W-:Y:S05]  /*bcd0*/  BSYNC.RECONVERGENT B7 ;  /* 0x0000000000077941 */ /* 0x000fea0003800200 */
.L_x_35685:
[----:B------:R-:W-:-:S05]  /*bce0*/  IADD3 R16, P0, PT, R16, 0x8, RZ ;  /* 0x0000000810107810 */ /* 0x000fca0007f1e0ff */
[----:B------:R-:W-:Y:S01]  /*bcf0*/  IMAD.X R17, RZ, RZ, R17, P0 ;  /* 0x000000ffff117224 */ /* 0x000fe200000e0611 */
[----:B------:R-:W-:-:S04]  /*bd00*/  ISETP.GE.U32.AND P0, PT, R16, R19, PT ;  /* 0x000000131000720c */ /* 0x000fc80003f06070 */
[----:B------:R-:W-:-:S13]  /*bd10*/  ISETP.GE.U32.AND.EX P0, PT, R17, R18, PT, P0 ;  /* 0x000000121100720c */ /* 0x000fda0003f06100 */
[----:B------:R-:W-:Y:S05]  /*bd20*/  @!P0 BRA `(.L_x_35687) ;  /* 0xfffffffc00908947 */ /* 0x000fea000383ffff */
.L_x_35684:
[----:B------:R-:W-:Y:S05]  /*bd30*/  BSYNC.RECONVERGENT B6 ;  /* 0x0000000000067941 */ /* 0x000fea0003800200 */
.L_x_35683:
        /* <DEDUP_REMOVED lines=21> */
.L_x_35689:
[----:B------:R-:W-:Y:S05]  /*be90*/  BSYNC.RECONVERGENT B6 ;  /* 0x0000000000067941 */ /* 0x000fea0003800200 */
.L_x_35688:
        /* <DEDUP_REMOVED lines=21> */
.L_x_35691:
[----:B------:R-:W-:Y:S05]  /*bff0*/  BSYNC.RECONVERGENT B6 ;  /* 0x0000000000067941 */ /* 0x000fea0003800200 */
.L_x_35690:
        /* <DEDUP_REMOVED lines=26> */
.L_x_35693:
[----:B------:R-:W-:Y:S05]  /*c1a0*/  BSYNC.RECONVERGENT B6 ;  /* 0x0000000000067941 */ /* 0x000fea0003800200 */
.L_x_35692:
        /* <DEDUP_REMOVED lines=15> */
.L_x_35698:
        /* <DEDUP_REMOVED lines=25> */
.L_x_35696:
[----:B------:R-:W-:Y:S01]  /*c430*/  IMAD.MOV.U32 R10, RZ, RZ, R20 ;  /* 0x000000ffff0a7224 */ /* 0x000fe200078e0014 */
[----:B------:R-:W-:Y:S01]  /*c440*/  MOV R0, R17 ;  /* 0x0000001100007202 */ /* 0x000fe20000000f00 */
[----:B------:R-:W-:Y:S01]  /*c450*/  IMAD.MOV.U32 R3, RZ, RZ, R16 ;  /* 0x000000ffff037224 */ /* 0x000fe200078e0010 */
[----:B------:R-:W-:-:S07]  /*c460*/  MOV R5, 0xc480 ;  /* 0x0000c48000057802 */ /* 0x000fce0000000f00 */
[----:B------:R-:W-:Y:S05]  /*c470*/  CALL.REL.NOINC `($__internal_82_$__cuda_sm20_div_s64) ;  /* 0x0000001000047944 */ /* 0x000fea0003c00000 */
[----:B------:R-:W-:Y:S02]  /*c480*/  IMAD.MOV.U32 R6, RZ, RZ, R3 ;  /* 0x000000ffff067224 */ /* 0x000fe400078e0003 */
[----:B------:R-:W-:-:S07]  /*c490*/  IMAD.MOV.U32 R7, RZ, RZ, R0 ;  /* 0x000000ffff077224 */ /* 0x000fce00078e0000 */
.L_x_35697:
[----:B------:R-:W-:Y:S05]  /*c4a0*/  BSYNC.RECONVERGENT B1 ;  /* 0x0000000000017941 */ /* 0x000fea0003800200 */
.L_x_35695:
        /* <DEDUP_REMOVED lines=22> */
.L_x_35694:
        /* <DEDUP_REMOVED lines=15> */
.L_x_35703:
        /* <DEDUP_REMOVED lines=22> */
.L_x_35702:
[----:B------:R-:W-:Y:S05]  /*c860*/  BSYNC.RECONVERGENT B7 ;  /* 0x0000000000077941 */ /* 0x000fea0003800200 */
.L_x_35701:
[----:B------:R-:W-:-:S04]  /*c870*/  IADD3 R16, P0, PT, R16, 0x8, RZ ;  /* 0x0000000810107810 */ /* 0x000fc80007f1e0ff */
[----:B------:R-:W-:Y:S02]  /*c880*/  IADD3.X R17, PT, PT, RZ, R17, RZ, P0, !PT ;  /* 0x00000011ff117210 */ /* 0x000fe400007fe4ff */
[----:B------:R-:W-:-:S04]  /*c890*/  ISETP.GE.U32.AND P0, PT, R16, R19, PT ;  /* 0x000000131000720c */ /* 0x000fc80003f06070 */
[----:B------:R-:W-:-:S13]  /*c8a0*/  ISETP.GE.U32.AND.EX P0, PT, R17, R18, PT, P0 ;  /* 0x000000121100720c */ /* 0x000fda0003f06100 */
[----:B------:R-:W-:Y:S05]  /*c8b0*/  @!P0 BRA `(.L_x_35703) ;  /* 0xfffffffc00908947 */ /* 0x000fea000383ffff */
.L_x_35700:
[----:B------:R-:W-:Y:S05]  /*c8c0*/  BSYNC.RECONVERGENT B6 ;  /* 0x0000000000067941 */ /* 0x000fea0003800200 */
.L_x_35699:
        /* <DEDUP_REMOVED lines=21> */
.L_x_35705:
[----:B------:R-:W-:Y:S05]  /*ca20*/  BSYNC.RECONVERGENT B6 ;  /* 0x0000000000067941 */ /* 0x000fea0003800200 */
.L_x_35704:
        /* <DEDUP_REMOVED lines=21> */
.L_x_35707:
[----:B------:R-:W-:Y:S05]  /*cb80*/  BSYNC.RECONVERGENT B6 ;  /* 0x0000000000067941 */ /* 0x000fea0003800200 */
.L_x_35706:
        /* <DEDUP_REMOVED lines=26> */
.L_x_35709:
[----:B------:R-:W-:Y:S05]  /*cd30*/  BSYNC.RECONVERGENT B6 ;  /* 0x0000000000067941 */ /* 0x000fea0003800200 */
.L_x_35708:
        /* <DEDUP_REMOVED lines=13> */
.L_x_35714:
        /* <DEDUP_REMOVED lines=25> */
.L_x_35712:
[----:B------:R-:W-:Y:S01]  /*cfa0*/  IMAD.MOV.U32 R10, RZ, RZ, R21 ;  /* 0x000000ffff0a7224 */ /* 0x000fe200078e0015 */
[----:B------:R-:W-:Y:S01]  /*cfb0*/  MOV R0, R17 ;  /* 0x0000001100007202 */ /* 0x000fe20000000f00 */
[----:B------:R-:W-:Y:S01]  /*cfc0*/  IMAD.MOV.U32 R3, RZ, RZ, R16 ;  /* 0x000000ffff037224 */ /* 0x000fe200078e0010 */
[----:B------:R-:W-:-:S07]  /*cfd0*/  MOV R5, 0xcff0 ;  /* 0x0000cff000057802 */ /* 0x000fce0000000f00 */
[----:B------:R-:W-:Y:S05]  /*cfe0*/  CALL.REL.NOINC `($__internal_82_$__cuda_sm20_div_s64) ;  /* 0x0000000400287944 */ /* 0x000fea0003c00000 */
[----:B------:R-:W-:Y:S02]  /*cff0*/  IMAD.MOV.U32 R6, RZ, RZ, R3 ;  /* 0x000000ffff067224 */ /* 0x000fe400078e0003 */
[----:B------:R-:W-:-:S07]  /*d000*/  IMAD.MOV.U32 R7, RZ, RZ, R0 ;  /* 0x000000ffff077224 */ /* 0x000fce00078e0000 */
.L_x_35713:
[----:B------:R-:W-:Y:S05]  /*d010*/  BSYNC.RECONVERGENT B1 ;  /* 0x0000000000017941 */ /* 0x000fea0003800200 */
.L_x_35711:
        /* <DEDUP_REMOVED lines=20> */
.L_x_35710:
        /* <DEDUP_REMOVED lines=15> */
.L_x_35719:
        /* <DEDUP_REMOVED lines=22> */
.L_x_35718:
[----:B------:R-:W-:Y:S05]  /*d3b0*/  BSYNC.RECONVERGENT B7 ;  /* 0x0000000000077941 */ /* 0x000fea0003800200 */
.L_x_35717:
[----:B------:R-:W-:-:S05]  /*d3c0*/  IADD3 R16, P0, PT, R16, 0x8, RZ ;  /* 0x0000000810107810 */ /* 0x000fca0007f1e0ff */
[----:B------:R-:W-:Y:S01]  /*d3d0*/  IMAD.X R17, RZ, RZ, R17, P0 ;  /* 0x000000ffff117224 */ /* 0x000fe200000e0611 */
[----:B------:R-:W-:-:S04]  /*d3e0*/  ISETP.GE.U32.AND P0, PT, R16, R23, PT ;  /* 0x000000171000720c */ /* 0x000fc80003f06070 */
[----:B------:R-:W-:-:S13]  /*d3f0*/  ISETP.GE.U32.AND.EX P0, PT, R17, R18, PT, P0 ;  /* 0x000000121100720c */ /* 0x000fda0003f06100 */
[----:B------:R-:W-:Y:S05]  /*d400*/  @!P0 BRA `(.L_x_35719) ;  /* 0xfffffffc00908947 */ /* 0x000fea000383ffff */
.L_x_35716:
[----:B------:R-:W-:Y:S05]  /*d410*/  BSYNC.RECONVERGENT B6 ;  /* 0x0000000000067941 */ /* 0x000fea0003800200 */
.L_x_35715:
[----:B------:R-:W0:Y:S01]  /*d420*/  S2R R5, SR_TID.X ;  /* 0x0000000000057919 */ /* 0x000e220000002100 */
[----:B------:R-:W1:Y:S02]  /*d430*/  LDC.64 R2, c[0x0][0x438] ;  /* 0x00010e00ff027b82 */ /* 0x000e640000000a00 */
[----:B-1----:R-:W-:-:S04]  /*d440*/  IMAD.WIDE.U32 R100, R100, 0x8, R2 ;  /* 0x0000000864647825 */ /* 0x002fc800078e0002 */
[----:B0-----:R-:W-:-:S05]  /*d450*/  IMAD.WIDE.U32 R100, R5, 0x40, R100 ;  /* 0x0000004005647825 */ /* 0x001fca00078e0064 */
[----:B------:R-:W-:Y:S04]  /*d460*/  STG.E.ENL2.256 desc[UR36][R100.64], RZ, RZ ;  /* 0xf80000ff64ff797f */ /* 0x000fe8000f121824 */
[----:B------:R-:W-:Y:S01]  /*d470*/  STG.E.ENL2.256 desc[UR36][R100.64+0x20], RZ, RZ ;  /* 0xf80001ff64ff797f */ /* 0x000fe2000f121824 */
[----:B------:R-:W-:Y:S05]  /*d480*/  EXIT ;  /* 0x000000000000794d */ /* 0x000fea0003800000 */
        .weak           $__internal_82_$__cuda_sm20_div_s64
        .type           $__internal_82_$__cuda_sm20_div_s64,@function
        .size           $__internal_82_$__cuda_sm20_div_s64,(.L_x_40102 - $__internal_82_$__cuda_sm20_div_s64)
$__internal_82_$__cuda_sm20_div_s64:
        /* <DEDUP_REMOVED lines=83> */
[----:B------:R-:W-:Y:S05]  /*d9c0*/  RET.REL.NODEC R6 `(_ZN2at6native29vectorized_elementwise_kernelILi8EZZZNS0_67_GLOBAL__N__bb565c37_34_ValidateCompressedIndicesKernel_cu_33a4b88b42_validate_compressed_sparse_indices_kernelILNS2_8CDimNameE0ENS2_18CUDAKernelLauncherENS2_14EmptyVecKernelENS2_8DummyVecELm8EEEvRKNS_6TensorESA_lllENKUlvE1_clEvENKUlvE0_clEvEUllllllE_St5arrayIPcLm6EEEEviT0_T1_) ;  /* 0xffffff24068c7950 */ /* 0x000fea0003c3ffff */
.L_x_35720:
        /* <DEDUP_REMOVED lines=11> */
.L_x_40102:


//--------------------- .text._ZN2at6native18elementwise_kernelILi128ELi4EZNS0_15gpu_kernel_implIZZZNS0_67_GLOBAL__N__bb565c37_34_ValidateCompressedIndicesKernel_cu_33a4b88b42_validate_compressed_sparse_indices_kernelILNS3_8CDimNameE0ENS3_18CUDAKernelLauncherENS3_14EmptyVecKernelENS3_8DummyVecELm8EEEvRKNS_6TensorESB_lllENKUlvE1_clEvENKUlvE_clEvEUliiiiiE_EEvRNS_18TensorIteratorBaseERKT_EUliE_EEviT1_ --------------------------
	.section	.text._ZN2at6native18elementwise_kernelILi128ELi4EZNS0_15gpu_kernel_implIZZZNS0_67_GLOBAL__N__bb565c37_34_ValidateCompressedIndicesKernel_cu_33a4b88b42_validate_compressed_sparse_indices_kernelILNS3_8CDimNameE0ENS3_18CUDAKernelLauncherENS3_14EmptyVecKernelENS3_8DummyVecELm8EEEvRKNS_6TensorESB_lllENKUlvE1_clEvENKUlvE_clEvEUliiiiiE_EEvRNS_18TensorIteratorBaseERKT_EUliE_EEviT1_,"ax",@progbits
	.align	128
        .global         _ZN2at6native18elementwise_kernelILi128ELi4EZNS0_15gpu_kernel_implIZZZNS0_67_GLOBAL__N__bb565c37_34_ValidateCompressedIndicesKernel_cu_33a4b88b42_validate_compressed_sparse_indices_kernelILNS3_8CDimNameE0ENS3_18CUDAKernelLauncherENS3_14EmptyVecKernelENS3_8DummyVecELm8EEEvRKNS_6TensorESB_lllENKUlvE1_clEvENKUlvE_clEvEUliiiiiE_EEvRNS_18TensorIteratorBaseERKT_EUliE_EEviT1_
        .type           _ZN2at6native18elementwise_kernelILi128ELi4EZNS0_15gpu_kernel_implIZZZNS0_67_GLOBAL__N__bb565c37_34_ValidateCompressedIndicesKernel_cu_33a4b88b42_validate_compressed_sparse_indices_kernelILNS3_8CDimNameE0ENS3_18CUDAKernelLauncherENS3_14EmptyVecKernelENS3_8DummyVecELm8EEEvRKNS_6TensorESB_lllENKUlvE1_clEvENKUlvE_clEvEUliiiiiE_EEvRNS_18TensorIteratorBaseERKT_EUliE_EEviT1_,@function
        .size           _ZN2at6native18elementwise_kernelILi128ELi4EZNS0_15gpu_kernel_implIZZZNS0_67_GLOBAL__N__bb565c37_34_ValidateCompressedIndicesKernel_cu_33a4b88b42_validate_compressed_sparse_indices_kernelILNS3_8CDimNameE0ENS3_18CUDAKernelLauncherENS3_14EmptyVecKernelENS3_8DummyVecELm8EEEvRKNS_6TensorESB_lllENKUlvE1_clEvENKUlvE_clEvEUliiiiiE_EEvRNS_18TensorIteratorBaseERKT_EUliE_EEviT1_,(.L_x_40104 - _ZN2at6native18elementwise_kernelILi128ELi4EZNS0_15gpu_kernel_implIZZZNS0_67_GLOBAL__N__bb565c37_34_ValidateCompressedIndicesKernel_cu_33a4b88b42_validate_compressed_sparse_indices_kernelILNS3_8CDimNameE0ENS3_18CUDAKernelLauncherENS3_14EmptyVecKernelENS3_8DummyVecELm8EEEvRKNS_6TensorESB_lllENKUlvE1_clEvENKUlvE_clEvEUliiiiiE_EEvRNS_18TensorIteratorBaseERKT_EUliE_EEviT1_)
        .other          _ZN2at6native18elementwise_kernelILi128ELi4EZNS0_15gpu_kernel_implIZZZNS0_67_GLOBAL__N__bb565c37_34_ValidateCompressedIndicesKernel_cu_33a4b88b42_validate_compressed_sparse_indices_kernelILNS3_8CDimNameE0ENS3_18CUDAKernelLauncherENS3_14EmptyVecKernelENS3_8DummyVecELm8EEEvRKNS_6TensorESB_lllENKUlvE1_clEvENKUlvE_clEvEUliiiiiE_EEvRNS_18TensorIteratorBaseERKT_EUliE_EEviT1_,@"STO_CUDA_ENTRY STV_DEFAULT"
_ZN2at6native18elementwise_kernelILi128ELi4EZNS0_15gpu_kernel_implIZZZNS0_67_GLOBAL__N__bb565c37_34_ValidateCompressedIndicesKernel_cu_33a4b88b42_validate_compressed_sparse_indices_kernelILNS3_8CDimNameE0ENS3_18CUDAKernelLauncherENS3_14EmptyVecKernelENS3_8DummyVecELm8EEEvRKNS_6TensorESB_lllENKUlvE1_clEvENKUlvE_clEvEUliiiiiE_EEvRNS_18TensorIteratorBaseERKT_EUliE_EEviT1_:
.text._ZN2at6native18elementwise_kernelILi128ELi4EZNS0_15gpu_kernel_implIZZZNS0_67_GLOBAL__N__bb565c37_34_ValidateCompressedIndicesKernel_cu_33a4b88b42_validate_compressed_sparse_indices_kernelILNS3_8CDimNameE0ENS3_18CUDAKernelLauncherENS3_14EmptyVecKernelENS3_8DummyVecELm8EEEvRKNS_6TensorESB_lllENKUlvE1_clEvENKUlvE_clEvEUliiiiiE_EEvRNS_18TensorIteratorBaseERKT_EUliE_EEviT1_:
        /* <DEDUP_REMOVED lines=463> */
.L_x_35723:
        /* <DEDUP_REMOVED lines=16> */
.L_x_35727:
[----:B------:R0:W5:Y:S01]  /*1df0*/  LDG.E.U8 R24, desc[UR36][R4.64] ;  /* 0x0000002404187981 */ /* 0x000162000c1e1100 */
[----:B------:R-:W-:Y:S05]  /*1e00*/  BRA `(.L_x_35729) ;  /* 0x0000000c00307947 */ /* 0x000fea0003800000 */
.L_x_35726:
        /* <DEDUP_REMOVED lines=8> */
.L_x_35731:
[----:B------:R0:W5:Y:S01]  /*1e90*/  LDG.E R24, desc[UR36][R4.64] ;  /* 0x0000002404187981 */ /* 0x000162000c1e1900 */
[----:B------:R-:W-:Y:S05]  /*1ea0*/  BRA `(.L_x_35729) ;  /* 0x0000000c00087947 */ /* 0x000fea0003800000 */
.L_x_35730:
[----:B------:R0:W5:Y:S01]  /*1eb0*/  LDG.E.S16 R24, desc[UR36][R4.64] ;  /* 0x0000002404187981 */ /* 0x000162000c1e1700 */
[----:B------:R-:W-:Y:S05]  /*1ec0*/  BRA `(.L_x_35729) ;  /* 0x0000000c00007947 */ /* 0x000fea0003800000 */
.L_x_35725:
        /* <DEDUP_REMOVED lines=9> */
.L_x_35733:
[----:B------:R-:W2:Y:S02]  /*1f60*/  LDG.E.U16 R4, desc[UR36][R4.64] ;  /* 0x0000002404047981 */ /* 0x000ea4000c1e1500 */
[----:B--2---:R-:W-:-:S06]  /*1f70*/  HADD2.F32 R24, -RZ, R4.H0_H0 ;  /* 0x20000004ff187230 */ /* 0x004fcc0000004100 */
[----:B------:R-:W0:Y:S01]  /*1f80*/  F2I.FTZ.TRUNC.NTZ R24, R24 ;  /* 0x0000001800187305 */ /* 0x000e22000021f100 */
[----:B------:R-:W-:Y:S05]  /*1f90*/  BRA `(.L_x_35729) ;  /* 0x0000000800cc7947 */ /* 0x000fea0003800000 */
.L_x_35732:
        /* <DEDUP_REMOVED lines=9> */
.L_x_35735:
[----:B------:R-:W2:Y:S02]  /*2030*/  LDG.E.U16 R4, desc[UR36][R4.64] ;  /* 0x0000002404047981 */ /* 0x000ea4000c1e1500 */
[----:B--2---:R-:W-:-:S06]  /*2040*/  HADD2.F32 R24, -RZ, R4.H0_H0 ;  /* 0x20000004ff187230 */ /* 0x004fcc0000004100 */
[----:B------:R-:W0:Y:S01]  /*2050*/  F2I.FTZ.TRUNC.NTZ R24, R24 ;  /* 0x0000001800187305 */ /* 0x000e22000021f100 */
[----:B------:R-:W-:Y:S05]  /*2060*/  BRA `(.L_x_35729) ;  /* 0x0000000800987947 */ /* 0x000fea0003800000 */
.L_x_35734:
[----:B------:R-:W2:Y:S02]  /*2070*/  LDG.E.64 R24, desc[UR36][R4.64] ;  /* 0x0000002404187981 */ /* 0x000ea4000c1e1b00 */
[----:B--2---:R0:W1:Y:S01]  /*2080*/  F2I.F64.TRUNC R24, R24 ;  /* 0x0000001800187311 */ /* 0x004062000030d100 */
[----:B------:R-:W-:Y:S05]  /*2090*/  BRA `(.L_x_35729) ;  /* 0x00000008008c7947 */ /* 0x000fea0003800000 */
.L_x_35724:
        /* <DEDUP_REMOVED lines=12> */
.L_x_35738:
[----:B------:R-:W2:Y:S02]  /*2160*/  LDG.E.64 R4, desc[UR36][R4.64] ;  /* 0x0000002404047981 */ /* 0x000ea4000c1e1b00 */
[----:B--2---:R0:W1:Y:S01]  /*2170*/  F2I.F64.TRUNC R24, R4 ;  /* 0x0000000400187311 */ /* 0x004062000030d100 */
[----:B------:R-:W-:Y:S05]  /*2180*/  BRA `(.L_x_35729) ;  /* 0x0000000800507947 */ /* 0x000fea0003800000 */
.L_x_35737:
        /* <DEDUP_REMOVED lines=26> */
.L_x_35740:
        /* <DEDUP_REMOVED lines=14> */
.L_x_35739:
[----:B------:R-:W2:Y:S02]  /*2410*/  LDG.E.U16 R24, desc[UR36][R4.64] ;  /* 0x0000002404187981 */ /* 0x000ea4000c1e1500 */
[----:B--2---:R-:W-:-:S06]  /*2420*/  IMAD.U32 R24, R24, 0x10000, RZ ;  /* 0x0001000018187824 */ /* 0x004fcc00078e00ff */
[----:B------:R-:W0:Y:S01]  /*2430*/  F2I.FTZ.TRUNC.NTZ R24, R24 ;  /* 0x0000001800187305 */ /* 0x000e22000021f100 */
[----:B------:R-:W-:Y:S05]  /*2440*/  BRA `(.L_x_35729) ;  /* 0x0000000400a07947 */ /* 0x000fea0003800000 */
.L_x_35736:
        /* <DEDUP_REMOVED lines=10> */
.L_x_35743:
        /* <DEDUP_REMOVED lines=21> */
.L_x_35747:
[----:B------:R-:W-:Y:S05]  /*2640*/  BSYNC.RECONVERGENT B1 ;  /* 0x0000000000017941 */ /* 0x000fea0003800200 */
.L_x_35746:
[----:B------:R-:W-:Y:S01]  /*2650*/  IMAD.SHL.U32 R0, R0, 0x100000, RZ ;  /* 0x0010000000007824 */ /* 0x000fe200078e00ff */
[----:B------:R-:W-:-:S04]  /*2660*/  LEA R3, R3, 0x3b800000, 0x17 ;  /* 0x3b80000003037811 */ /* 0x000fc800078eb8ff */
[----:B------:R-:W-:-:S07]  /*2670*/  LOP3.LUT R24, R3, R0, R7, 0xfe, !PT ;  /* 0x0000000003187212 */ /* 0x000fce00078efe07 */
.L_x_35745:
[----:B------:R-:W-:Y:S05]  /*2680*/  BSYNC.RECONVERGENT B0 ;  /* 0x0000000000007941 */ /* 0x000fea0003800200 */
.L_x_35744:
[----:B------:R-:W1:Y:S01]  /*2690*/  F2I.FTZ.TRUNC.NTZ R24, R24 ;  /* 0x0000001800187305 */ /* 0x000e62000021f100 */
[----:B------:R-:W-:Y:S05]  /*26a0*/  BRA `(.L_x_35729) ;  /* 0x0000000400087947 */ /* 0x000fea0003800000 */
.L_x_35742:
        /* <DEDUP_REMOVED lines=21> */
.L_x_35751:
[----:B------:R-:W-:Y:S05]  /*2800*/  BSYNC.RECONVERGENT B1 ;  /* 0x0000000000017941 */ /* 0x000fea0003800200 */
.L_x_35750:
[----:B------:R-:W-:Y:S02]  /*2810*/  SHF.L.U32 R0, R0, 0x15, RZ ;  /* 0x0000001500007819 */ /* 0x000fe400000006ff */
[----:B------:R-:W-:-:S04]  /*2820*/  LEA R3, R3, 0x37800000, 0x17 ;  /* 0x3780000003037811 */ /* 0x000fc800078eb8ff */
[----:B------:R-:W-:-:S07]  /*2830*/  LOP3.LUT R24, R3, R0, R7, 0xfe, !PT ;  /* 0x0000000003187212 */ /* 0x000fce00078efe07 */
.L_x_35749:
[----:B------:R-:W-:Y:S05]  /*2840*/  BSYNC.RECONVERGENT B0 ;  /* 0x0000000000007941 */ /* 0x000fea0003800200 */
.L_x_35748:
[----:B------:R-:W2:Y:S01]  /*2850*/  F2I.FTZ.TRUNC.NTZ R24, R24 ;  /* 0x0000001800187305 */ /* 0x000ea2000021f100 */
[----:B------:R-:W-:Y:S05]  /*2860*/  BRA `(.L_x_35729) ;  /* 0x0000000000987947 */ /* 0x000fea0003800000 */
.L_x_35741:
[----:B------:R-:W-:-:S13]  /*2870*/  ISETP.NE.AND P0, PT, R3, 0x1c, PT ;  /* 0x0000001c0300780c */ /* 0x000fda0003f05270 */
[----:B------:R-:W-:Y:S05]  /*2880*/  @!P0 BRA `(.L_x_35752) ;  /* 0x00000000008c8947 */ /* 0x000fea0003800000 */
[----:B------:R-:W-:-:S13]  /*2890*/  ISETP.NE.AND P0, PT, R3, 0x1d, PT ;  /* 0x0000001d0300780c */ /* 0x000fda0003f05270 */
[----:B------:R-:W-:Y:S05]  /*28a0*/  @!P0 BRA `(.L_x_35753) ;  /* 0x00000000007c8947 */ /* 0x000fea0003800000 */
[----:B------:R-:W-:-:S13]  /*28b0*/  ISETP.NE.AND P0, PT, R3, 0x2c, PT ;  /* 0x0000002c0300780c */ /* 0x000fda0003f05270 */
[----:B------:R-:W-:Y:S05]  /*28c0*/  @!P0 BRA `(.L_x_35754) ;  /* 0x0000000000488947 */ /* 0x000fea0003800000 */
.L_x_35728:
        /* <DEDUP_REMOVED lines=16> */
.L_x_35755:
[----:B------:R-:W-:Y:S01]  /*29d0*/  IMAD.MOV.U32 R24, RZ, RZ, RZ ;  /* 0x000000ffff187224 */ /* 0x000fe200078e00ff */
[----:B------:R-:W-:Y:S06]  /*29e0*/  BRA `(.L_x_35729) ;  /* 0x0000000000387947 */ /* 0x000fec0003800000 */
.L_x_35754:
        /* <DEDUP_REMOVED lines=8> */
.L_x_35757:
[----:B------:R-:W-:Y:S05]  /*2a70*/  BSYNC.RECONVERGENT B0 ;  /* 0x0000000000007941 */ /* 0x000fea0003800200 */
.L_x_35756:
[----:B------:R-:W4:Y:S01]  /*2a80*/  F2I.FTZ.TRUNC.NTZ R24, R24 ;  /* 0x0000001800187305 */ /* 0x000f22000021f100 */
[----:B------:R-:W-:Y:S05]  /*2a90*/  BRA `(.L_x_35729) ;  /* 0x00000000000c7947 */ /* 0x000fea0003800000 */
.L_x_35753:
[----:B------:R0:W5:Y:S01]  /*2aa0*/  LDG.E R24, desc[UR36][R4.64] ;  /* 0x0000002404187981 */ /* 0x000162000c1e1900 */
[----:B------:R-:W-:Y:S05]  /*2ab0*/  BRA `(.L_x_35729) ;  /* 0x0000000000047947 */ /* 0x000fea0003800000 */
.L_x_35752:
[----:B------:R3:W5:Y:S02]  /*2ac0*/  LDG.E R24, desc[UR36][R4.64] ;  /* 0x0000002404187981 */ /* 0x000764000c1e1900 */
.L_x_35729:
        /* <DEDUP_REMOVED lines=16> */
.L_x_35761:
[----:B------:R0:W5:Y:S01]  /*2bd0*/  LDG.E.U8 R23, desc[UR36][R4.64] ;  /* 0x0000002404177981 */ /* 0x000162000c1e1100 */
[----:B------:R-:W-:Y:S05]  /*2be0*/  BRA `(.L_x_35763) ;  /* 0x0000000c00307947 */ /* 0x000fea0003800000 */
.L_x_35760:
        /* <DEDUP_REMOVED lines=8> */
.L_x_35765:
[----:B------:R3:W5:Y:S01]  /*2c70*/  LDG.E R23, desc[UR36][R4.64] ;  /* 0x0000002404177981 */ /* 0x000762000c1e1900 */
[----:B------:R-:W-:Y:S05]  /*2c80*/  BRA `(.L_x_35763) ;  /* 0x0000000c00087947 */ /* 0x000fea0003800000 */
.L_x_35764:
[----:B------:R0:W5:Y:S01]  /*2c90*/  LDG.E.S16 R23, desc[UR36][R4.64] ;  /* 0x0000002404177981 */ /* 0x000162000c1e1700 */
[----:B------:R-:W-:Y:S05]  /*2ca0*/  BRA `(.L_x_35763) ;  /* 0x0000000c00007947 */ /* 0x000fea0003800000 */
.L_x_35759:
        /* <DEDUP_REMOVED lines=9> */
.L_x_35767:
[----:B------:R-:W3:Y:S02]  /*2d40*/  LDG.E.U16 R4, desc[UR36][R4.64] ;  /* 0x0000002404047981 */ /* 0x000ee4000c1e1500 */
[----:B---3--:R-:W-:-:S06]  /*2d50*/  HADD2.F32 R23, -RZ, R4.H0_H0 ;  /* 0x20000004ff177230 */ /* 0x008fcc0000004100 */
[----:B------:R-:W0:Y:S01]  /*2d60*/  F2I.FTZ.TRUNC.NTZ R23, R23 ;  /* 0x0000001700177305 */ /* 0x000e22000021f100 */
[----:B------:R-:W-:Y:S05]  /*2d70*/  BRA `(.L_x_35763) ;  /* 0x0000000800cc7947 */ /* 0x000fea0003800000 */
.L_x_35766:
        /* <DEDUP_REMOVED lines=9> */
.L_x_35769:
[----:B------:R-:W3:Y:S02]  /*2e10*/  LDG.E.U16 R4, desc[UR36][R4.64] ;  /* 0x0000002404047981 */ /* 0x000ee4000c1e1500 */
[----:B---3--:R-:W-:-:S06]  /*2e20*/  HADD2.F32 R23, -RZ, R4.H0_H0 ;  /* 0x20000004ff177230 */ /* 0x008fcc0000004100 */
[----:B------:R-:W0:Y:S01]  /*2e30*/  F2I.FTZ.TRUNC.NTZ R23, R23 ;  /* 0x0000001700177305 */ /* 0x000e22000021f100 */
[----:B------:R-:W-:Y:S05]  /*2e40*/  BRA `(.L_x_35763) ;  /* 0x0000000800987947 */ /* 0x000fea0003800000 */
.L_x_35768:
[----:B------:R-:W3:Y:S02]  /*2e50*/  LDG.E.64 R4, desc[UR36][R4.64] ;  /* 0x0000002404047981 */ /* 0x000ee4000c1e1b00 */
[----:B---3--:R0:W3:Y:S01]  /*2e60*/  F2I.F64.TRUNC R23, R4 ;  /* 0x0000000400177311 */ /* 0x0080e2000030d100 */
[----:B------:R-:W-:Y:S05]  /*2e70*/  BRA `(.L_x_35763) ;  /* 0x00000008008c7947 */ /* 0x000fea0003800000 */
.L_x_35758:
        /* <DEDUP_REMOVED lines=12> */
.L_x_35772:
[----:B------:R-:W3:Y:S02]  /*2f40*/  LDG.E.64 R4, desc[UR36][R4.64] ;  /* 0x0000002404047981 */ /* 0x000ee4000c1e1b00 */
[----:B---3--:R0:W3:Y:S01]  /*2f50*/  F2I.F64.TRUNC R23, R4 ;  /* 0x0000000400177311 */ /* 0x0080e2000030d100 */
[----:B------:R-:W-:Y:S05]  /*2f60*/  BRA `(.L_x_35763) ;  /* 0x0000000800507947 */ /* 0x000fea0003800000 */
.L_x_35771:
        /* <DEDUP_REMOVED lines=26> */
.L_x_35774:
        /* <DEDUP_REMOVED lines=14> */
.L_x_35773:
[----:B------:R-:W3:Y:S02]  /*31f0*/  LDG.E.U16 R23, desc[UR36][R4.64] ;  /* 0x0000002404177981 */ /* 0x000ee4000c1e1500 */
[----:B---3--:R-:W-:-:S06]  /*3200*/  SHF.L.U32 R23, R23, 0x10, RZ ;  /* 0x0000001017177819 */ /* 0x008fcc00000006ff */
[----:B------:R-:W0:Y:S01]  /*3210*/  F2I.FTZ.TRUNC.NTZ R23, R23 ;  /* 0x0000001700177305 */ /* 0x000e22000021f100 */
[----:B------:R-:W-:Y:S05]  /*3220*/  BRA `(.L_x_35763) ;  /* 0x0000000400a07947 */ /* 0x000fea0003800000 */
.L_x_35770:
        /* <DEDUP_REMOVED lines=10> */
.L_x_35777:
        /* <DEDUP_REMOVED lines=21> */
.L_x_35781:
[----:B------:R-:W-:Y:S05]  /*3420*/  BSYNC.RECONVERGENT B1 ;  /* 0x0000000000017941 */ /* 0x000fea0003800200 */
.L_x_35780:
[----:B------:R-:W-:Y:S01]  /*3430*/  IMAD.SHL.U32 R0, R0, 0x100000, RZ ;  /* 0x0010000000007824 */ /* 0x000fe200078e00ff */
[----:B------:R-:W-:-:S04]  /*3440*/  LEA R3, R3, 0x3b800000, 0x17 ;  /* 0x3b80000003037811 */ /* 0x000fc800078eb8ff */
[----:B------:R-:W-:-:S07]  /*3450*/  LOP3.LUT R23, R3, R0, R23, 0xfe, !PT ;  /* 0x0000000003177212 */ /* 0x000fce00078efe17 */
.L_x_35779:
[----:B------:R-:W-:Y:S05]  /*3460*/  BSYNC.RECONVERGENT B0 ;  /* 0x0000000000007941 */ /* 0x000fea0003800200 */
.L_x_35778:
[----:B------:R-:W0:Y:S01]  /*3470*/  F2I.FTZ.TRUNC.NTZ R23, R23 ;  /* 0x0000001700177305 */ /* 0x000e22000021f100 */
[----:B------:R-:W-:Y:S05]  /*3480*/  BRA `(.L_x_35763) ;  /* 0x0000000400087947 */ /* 0x000fea0003800000 */
.L_x_35776:
        /* <DEDUP_REMOVED lines=21> */
.L_x_35785:
[----:B------:R-:W-:Y:S05]  /*35e0*/  BSYNC.RECONVERGENT B1 ;  /* 0x0000000000017941 */ /* 0x000fea0003800200 */
.L_x_35784:
[----:B------:R-:W-:Y:S01]  /*35f0*/  IMAD.SHL.U32 R0, R0, 0x200000, RZ ;  /* 0x0020000000007824 */ /* 0x000fe200078e00ff */
[----:B------:R-:W-:-:S04]  /*3600*/  LEA R3, R3, 0x37800000, 0x17 ;  /* 0x3780000003037811 */ /* 0x000fc800078eb8ff */
[----:B------:R-:W-:-:S07]  /*3610*/  LOP3.LUT R23, R3, R0, R23, 0xfe, !PT ;  /* 0x0000000003177212 */ /* 0x000fce00078efe17 */
.L_x_35783:
[----:B------:R-:W-:Y:S05]  /*3620*/  BSYNC.RECONVERGENT B0 ;  /* 0x0000000000007941 */ /* 0x000fea0003800200 */
.L_x_35782:
[----:B------:R-:W0:Y:S01]  /*3630*/  F2I.FTZ.TRUNC.NTZ R23, R23 ;  /* 0x0000001700177305 */ /* 0x000e22000021f100 */
[----:B------:R-:W-:Y:S05]  /*3640*/  BRA `(.L_x_35763) ;  /* 0x0000000000987947 */ /* 0x000fea0003800000 */
.L_x_35775:
[----:B------:R-:W-:-:S13]  /*3650*/  ISETP.NE.AND P0, PT, R0, 0x1c, PT ;  /* 0x0000001c0000780c */ /* 0x000fda0003f05270 */
[----:B------:R-:W-:Y:S05]  /*3660*/  @!P0 BRA `(.L_x_35786) ;  /* 0x00000000008c8947 */ /* 0x000fea0003800000 */
[----:B------:R-:W-:-:S13]  /*3670*/  ISETP.NE.AND P0, PT, R0, 0x1d, PT ;  /* 0x0000001d0000780c */ /* 0x000fda0003f05270 */
[----:B------:R-:W-:Y:S05]  /*3680*/  @!P0 BRA `(.L_x_35787) ;  /* 0x00000000007c8947 */ /* 0x000fea0003800000 */
[----:B------:R-:W-:-:S13]  /*3690*/  ISETP.NE.AND P0, PT, R0, 0x2c, PT ;  /* 0x0000002c0000780c */ /* 0x000fda0003f05270 */
[----:B------:R-:W-:Y:S05]  /*36a0*/  @!P0 BRA `(.L_x_35788) ;  /* 0x0000000000488947 */ /* 0x000fea0003800000 */
.L_x_35762:
        /* <DEDUP_REMOVED lines=16> */
.L_x_35789:
[----:B------:R-:W-:Y:S01]  /*37b0*/  IMAD.MOV.U32 R23, RZ, RZ, RZ ;  /* 0x000000ffff177224 */ /* 0x000fe200078e00ff */
[----:B------:R-:W-:Y:S06]  /*37c0*/  BRA `(.L_x_35763) ;  /* 0x0000000000387947 */ /* 0x000fec0003800000 */
.L_x_35788:
        /* <DEDUP_REMOVED lines=8> */
.L_x_35791:
[----:B------:R-:W-:Y:S05]  /*3850*/  BSYNC.RECONVERGENT B0 ;  /* 0x0000000000007941 */ /* 0x000fea0003800200 */
.L_x_35790:
[----:B------:R-:W0:Y:S01]  /*3860*/  F2I.FTZ.TRUNC.NTZ R23, R23 ;  /* 0x0000001700177305 */ /* 0x000e22000021f100 */
[----:B------:R-:W-:Y:S05]  /*3870*/  BRA `(.L_x_35763) ;  /* 0x00000000000c7947 */ /* 0x000fea0003800000 */
.L_x_35787:
[----:B------:R0:W5:Y:S01]  /*3880*/  LDG.E R23, desc[UR36][R4.64] ;  /* 0x0000002404177981 */ /* 0x000162000c1e1900 */
[----:B------:R-:W-:Y:S05]  /*3890*/  BRA `(.L_x_35763) ;  /* 0x0000000000047947 */ /* 0x000fea0003800000 */
.L_x_35786:
[----:B------:R0:W5:Y:S02]  /*38a0*/  LDG.E R23, desc[UR36][R4.64] ;  /* 0x0000002404177981 */ /* 0x000164000c1e1900 */
.L_x_35763:
        /* <DEDUP_REMOVED lines=16> */
.L_x_35795:
[----:B------:R3:W5:Y:S01]  /*39b0*/  LDG.E.U8 R16, desc[UR36][R4.64] ;  /* 0x0000002404107981 */ /* 0x000762000c1e1100 */
[----:B------:R-:W-:Y:S05]  /*39c0*/  BRA `(.L_x_35797) ;  /* 0x0000000c00307947 */ /* 0x000fea0003800000 */
.L_x_35794:
        /* <DEDUP_REMOVED lines=8> */
.L_x_35799:
[----:B------:R0:W5:Y:S01]  /*3a50*/  LDG.E R16, desc[UR36][R4.64] ;  /* 0x0000002404107981 */ /* 0x000162000c1e1900 */
[----:B------:R-:W-:Y:S05]  /*3a60*/  BRA `(.L_x_35797) ;  /* 0x0000000c00087947 */ /* 0x000fea0003800000 */
.L_x_35798:
[----:B------:R0:W5:Y:S01]  /*3a70*/  LDG.E.S16 R16, desc[UR36][R4.64] ;  /* 0x0000002404107981 */ /* 0x000162000c1e1700 */
[----:B------:R-:W-:Y:S05]  /*3a80*/  BRA `(.L_x_35797) ;  /* 0x0000000c00007947 */ /* 0x000fea0003800000 */
.L_x_35793:
        /* <DEDUP_REMOVED lines=9> */
.L_x_35801:
[----:B------:R-:W3:Y:S02]  /*3b20*/  LDG.E.U16 R4, desc[UR36][R4.64] ;  /* 0x0000002404047981 */ /* 0x000ee4000c1e1500 */
[----:B---3--:R-:W-:-:S06]  /*3b30*/  HADD2.F32 R16, -RZ, R4.H0_H0 ;  /* 0x20000004ff107230 */ /* 0x008fcc0000004100 */
[----:B------:R-:W0:Y:S01]  /*3b40*/  F2I.FTZ.TRUNC.NTZ R16, R16 ;  /* 0x0000001000107305 */ /* 0x000e22000021f100 */
[----:B------:R-:W-:Y:S05]  /*3b50*/  BRA `(.L_x_35797) ;  /* 0x0000000800cc7947 */ /* 0x000fea0003800000 */
.L_x_35800:
        /* <DEDUP_REMOVED lines=9> */
.L_x_35803:
[----:B------:R-:W3:Y:S02]  /*3bf0*/  LDG.E.U16 R4, desc[UR36][R4.64] ;  /* 0x0000002404047981 */ /* 0x000ee4000c1e1500 */
[----:B---3--:R-:W-:-:S06]  /*3c00*/  HADD2.F32 R16, -RZ, R4.H0_H0 ;  /* 0x20000004ff107230 */ /* 0x008fcc0000004100 */
[----:B------:R-:W0:Y:S01]  /*3c10*/  F2I.FTZ.TRUNC.NTZ R16, R16 ;  /* 0x0000001000107305 */ /* 0x000e22000021f100 */
[----:B------:R-:W-:Y:S05]  /*3c20*/  BRA `(.L_x_35797) ;  /* 0x0000000800987947 */ /* 0x000fea0003800000 */
.L_x_35802:
[----:B------:R-:W3:Y:S02]  /*3c30*/  LDG.E.64 R4, desc[UR36][R4.64] ;  /* 0x0000002404047981 */ /* 0x000ee4000c1e1b00 */
[----:B---3--:R0:W3:Y:S01]  /*3c40*/  F2I.F64.TRUNC R16, R4 ;  /* 0x0000000400107311 */ /* 0x0080e2000030d100 */
[----:B------:R-:W-:Y:S05]  /*3c50*/  BRA `(.L_x_35797) ;  /* 0x00000008008c7947 */ /* 0x000fea0003800000 */
.L_x_35792:
        /* <DEDUP_REMOVED lines=12> */
.L_x_35806:
[----:B------:R-:W3:Y:S02]  /*3d20*/  LDG.E.64 R4, desc[UR36][R4.64] ;  /* 0x0000002404047981 */ /* 0x000ee4000c1e1b00 */
[----:B---3--:R0:W3:Y:S01]  /*3d30*/  F2I.F64.TRUNC R16, R4 ;  /* 0x0000000400107311 */ /* 0x0080e2000030d100 */
[----:B------:R-:W-:Y:S05]  /*3d40*/  BRA `(.L_x_35797) ;  /* 0x0000000800507947 */ /* 0x000fea0003800000 */
.L_x_35805:
        /* <DEDUP_REMOVED lines=26> */
.L_x_35808:
        /* <DEDUP_REMOVED lines=14> */
.L_x_35807:
[----:B------:R-:W3:Y:S02]  /*3fd0*/  LDG.E.U16 R16, desc[UR36][R4.64] ;  /* 0x0000002404107981 */ /* 0x000ee4000c1e1500 */
[----:B---3--:R-:W-:-:S06]  /*3fe0*/  IMAD.U32 R16, R16, 0x10000, RZ ;  /* 0x0001000010107824 */ /* 0x008fcc00078e00ff */
[----:B------:R-:W0:Y:S01]  /*3ff0*/  F2I.FTZ.TRUNC.NTZ R16, R16 ;  /* 0x0000001000107305 */ /* 0x000e22000021f100 */
[----:B------:R-:W-:Y:S05]  /*4000*/  BRA `(.L_x_35797) ;  /* 0x0000000400a07947 */ /* 0x000fea0003800000 */
.L_x_35804:
        /* <DEDUP_REMOVED lines=10> */
.L_x_35811:
        /* <DEDUP_REMOVED lines=21> */
.L_x_35815:
[----:B------:R-:W-:Y:S05]  /*4200*/  BSYNC.RECONVERGENT B1 ;  /* 0x0000000000017941 */ /* 0x000fea0003800200 */
.L_x_35814:
[----:B------:R-:W-:Y:S01]  /*4210*/  IMAD.SHL.U32 R0, R0, 0x100000, RZ ;  /* 0x0010000000007824 */ /* 0x000fe200078e00ff */
[----:B------:R-:W-:-:S04]  /*4220*/  LEA R3, R3, 0x3b800000, 0x17 ;  /* 0x3b80000003037811 */ /* 0x000fc800078eb8ff */
[----:B------:R-:W-:-:S07]  /*4230*/  LOP3.LUT R16, R3, R0, R7, 0xfe, !PT ;  /* 0x0000000003107212 */ /* 0x000fce00078efe07 */
.L_x_35813:
[----:B------:R-:W-:Y:S05]  /*4240*/  BSYNC.RECONVERGENT B0 ;  /* 0x0000000000007941 */ /* 0x000fea0003800200 */
.L_x_35812:
[----:B------:R-:W0:Y:S01]  /*4250*/  F2I.FTZ.TRUNC.NTZ R16, R16 ;  /* 0x0000001000107305 */ /* 0x000e22000021f100 */
[----:B------:R-:W-:Y:S05]  /*4260*/  BRA `(.L_x_35797) ;  /* 0x0000000400087947 */ /* 0x000fea0003800000 */
.L_x_35810:
        /* <DEDUP_REMOVED lines=21> */
.L_x_35819:
[----:B------:R-:W-:Y:S05]  /*43c0*/  BSYNC.RECONVERGENT B1 ;  /* 0x0000000000017941 */ /* 0x000fea0003800200 */
.L_x_35818:
[----:B------:R-:W-:Y:S02]  /*43d0*/  SHF.L.U32 R0, R0, 0x15, RZ ;  /* 0x0000001500007819 */ /* 0x000fe400000006ff */
[----:B------:R-:W-:-:S04]  /*43e0*/  LEA R3, R3, 0x37800000, 0x17 ;  /* 0x3780000003037811 */ /* 0x000fc800078eb8ff */
[----:B------:R-:W-:-:S07]  /*43f0*/  LOP3.LUT R16, R3, R0, R7, 0xfe, !PT ;  /* 0x0000000003107212 */ /* 0x000fce00078efe07 */
.L_x_35817:
[----:B------:R-:W-:Y:S05]  /*4400*/  BSYNC.RECONVERGENT B0 ;  /* 0x0000000000007941 */ /* 0x000fea0003800200 */
.L_x_35816:
[----:B------:R-:W0:Y:S01]  /*4410*/  F2I.FTZ.TRUNC.NTZ R16, R16 ;  /* 0x0000001000107305 */ /* 0x000e22000021f100 */
[----:B------:R-:W-:Y:S05]  /*4420*/  BRA `(.L_x_35797) ;  /* 0x0000000000987947 */ /* 0x000fea0003800000 */
.L_x_35809:
[----:B------:R-:W-:-:S13]  /*4430*/  ISETP.NE.AND P0, PT, R0, 0x1c, PT ;  /* 0x0000001c0000780c */ /* 0x000fda0003f05270 */
[----:B------:R-:W-:Y:S05]  /*4440*/  @!P0 BRA `(.L_x_35820) ;  /* 0x00000000008c8947 */ /* 0x000fea0003800000 */
[----:B------:R-:W-:-:S13]  /*4450*/  ISETP.NE.AND P0, PT, R0, 0x1d, PT ;  /* 0x0000001d0000780c */ /* 0x000fda0003f05270 */
[----:B------:R-:W-:Y:S05]  /*4460*/  @!P0 BRA `(.L_x_35821) ;  /* 0x00000000007c8947 */ /* 0x000fea0003800000 */
[----:B------:R-:W-:-:S13]  /*4470*/  ISETP.NE.AND P0, PT, R0, 0x2c, PT ;  /* 0x0000002c0000780c */ /* 0x000fda0003f05270 */
[----:B------:R-:W-:Y:S05]  /*4480*/  @!P0 BRA `(.L_x_35822) ;  /* 0x0000000000488947 */ /* 0x000fea0003800000 */
.L_x_35796:
        /* <DEDUP_REMOVED lines=16> */
.L_x_35823:
[----:B------:R-:W-:Y:S01]  /*4590*/  IMAD.MOV.U32 R16, RZ, RZ, RZ ;  /* 0x000000ffff107224 */ /* 0x000fe200078e00ff */
[----:B------:R-:W-:Y:S06]  /*45a0*/  BRA `(.L_x_35797) ;  /* 0x0000000000387947 */ /* 0x000fec0003800000 */
.L_x_35822:
        /* <DEDUP_REMOVED lines=8> */
.L_x_35825:
[----:B------:R-:W-:Y:S05]  /*4630*/  BSYNC.RECONVERGENT B0 ;  /* 0x0000000000007941 */ /* 0x000fea0003800200 */
.L_x_35824:
[----:B------:R-:W0:Y:S01]  /*4640*/  F2I.FTZ.TRUNC.NTZ R16, R16 ;  /* 0x0000001000107305 */ /* 0x000e22000021f100 */
[----:B------:R-:W-:Y:S05]  /*4650*/  BRA `(.L_x_35797) ;  /* 0x00000000000c7947 */ /* 0x000fea0003800000 */
.L_x_35821:
[----:B------:R0:W5:Y:S01]  /*4660*/  LDG.E R16, desc[UR36][R4.64] ;  /* 0x0000002404107981 */ /* 0x000162000c1e1900 */
[----:B------:R-:W-:Y:S05]  /*4670*/  BRA `(.L_x_35797) ;  /* 0x0000000000047947 */ /* 0x000fea0003800000 */
.L_x_35820:
[----:B------:R0:W5:Y:S02]  /*4680*/  LDG.E R16, desc[UR36][R4.64] ;  /* 0x0000002404107981 */ /* 0x000164000c1e1900 */
.L_x_35797:
        /* <DEDUP_REMOVED lines=16> */
.L_x_35829:
[----:B------:R0:W5:Y:S01]  /*4790*/  LDG.E.U8 R17, desc[UR36][R4.64] ;  /* 0x0000002404117981 */ /* 0x000162000c1e1100 */
[----:B------:R-:W-:Y:S05]  /*47a0*/  BRA `(.L_x_35831) ;  /* 0x0000000c00307947 */ /* 0x000fea0003800000 */
.L_x_35828:
        /* <DEDUP_REMOVED lines=8> */
.L_x_35833:
[----:B------:R0:W5:Y:S01]  /*4830*/  LDG.E R17, desc[UR36][R4.64] ;  /* 0x0000002404117981 */ /* 0x000162000c1e1900 */
[----:B------:R-:W-:Y:S05]  /*4840*/  BRA `(.L_x_35831) ;  /* 0x0000000c00087947 */ /* 0x000fea0003800000 */
.L_x_35832:
[----:B------:R0:W5:Y:S01]  /*4850*/  LDG.E.S16 R17, desc[UR36][R4.64] ;  /* 0x0000002404117981 */ /* 0x000162000c1e1700 */
[----:B------:R-:W-:Y:S05]  /*4860*/  BRA `(.L_x_35831) ;  /* 0x0000000c00007947 */ /* 0x000fea0003800000 */
.L_x_35827:
        /* <DEDUP_REMOVED lines=9> */
.L_x_35835:
[----:B------:R-:W3:Y:S02]  /*4900*/  LDG.E.U16 R4, desc[UR36][R4.64] ;  /* 0x0000002404047981 */ /* 0x000ee4000c1e1500 */
[----:B---3--:R-:W-:-:S06]  /*4910*/  HADD2.F32 R17, -RZ, R4.H0_H0 ;  /* 0x20000004ff117230 */ /* 0x008fcc0000004100 */
[----:B------:R-:W0:Y:S01]  /*4920*/  F2I.FTZ.TRUNC.NTZ R17, R17 ;  /* 0x0000001100117305 */ /* 0x000e22000021f100 */
[----:B------:R-:W-:Y:S05]  /*4930*/  BRA `(.L_x_35831) ;  /* 0x0000000800cc7947 */ /* 0x000fea0003800000 */
.L_x_35834:
        /* <DEDUP_REMOVED lines=9> */
.L_x_35837:
[----:B------:R-:W3:Y:S02]  /*49d0*/  LDG.E.U16 R4, desc[UR36][R4.64] ;  /* 0x0000002404047981 */ /* 0x000ee4000c1e1500 */
[----:B---3--:R-:W-:-:S06]  /*49e0*/  HADD2.F32 R17, -RZ, R4.H0_H0 ;  /* 0x20000004ff117230 */ /* 0x008fcc0000004100 */
[----:B------:R-:W0:Y:S01]  /*49f0*/  F2I.FTZ.TRUNC.NTZ R17, R17 ;  /* 0x0000001100117305 */ /* 0x000e22000021f100 */
[----:B------:R-:W-:Y:S05]  /*4a00*/  BRA `(.L_x_35831) ;  /* 0x0000000800987947 */ /* 0x000fea0003800000 */
.L_x_35836:
[----:B------:R-:W3:Y:S02]  /*4a10*/  LDG.E.64 R4, desc[UR36][R4.64] ;  /* 0x0000002404047981 */ /* 0x000ee4000c1e1b00 */
[----:B---3--:R0:W3:Y:S01]  /*4a20*/  F2I.F64.TRUNC R17, R4 ;  /* 0x0000000400117311 */ /* 0x0080e2000030d100 */
[----:B------:R-:W-:Y:S05]  /*4a30*/  BRA `(.L_x_35831) ;  /* 0x00000008008c7947 */ /* 0x000fea0003800000 */
.L_x_35826:
        /* <DEDUP_REMOVED lines=12> */
.L_x_35840:
[----:B------:R-:W3:Y:S02]  /*4b00*/  LDG.E.64 R4, desc[UR36][R4.64] ;  /* 0x0000002404047981 */ /* 0x000ee4000c1e1b00 */
[----:B---3--:R0:W3:Y:S01]  /*4b10*/  F2I.F64.TRUNC R17, R4 ;  /* 0x0000000400117311 */ /* 0x0080e2000030d100 */
[----:B------:R-:W-:Y:S05]  /*4b20*/  BRA `(.L_x_35831) ;  /* 0x0000000800507947 */ /* 0x000fea0003800000 */
.L_x_35839:
        /* <DEDUP_REMOVED lines=26> */
.L_x_35842:
        /* <DEDUP_REMOVED lines=14> */
.L_x_35841:
[----:B------:R-:W3:Y:S02]  /*4db0*/  LDG.E.U16 R17, desc[UR36][R4.64] ;  /* 0x0000002404117981 */ /* 0x000ee4000c1e1500 */
[----:B---3--:R-:W-:-:S06]  /*4dc0*/  IMAD.U32 R17, R17, 0x10000, RZ ;  /* 0x0001000011117824 */ /* 0x008fcc00078e00ff */
[----:B------:R-:W0:Y:S01]  /*4dd0*/  F2I.FTZ.TRUNC.NTZ R17, R17 ;  /* 0x0000001100117305 */ /* 0x000e22000021f100 */
[----:B------:R-:W-:Y:S05]  /*4de0*/  BRA `(.L_x_35831) ;  /* 0x0000000400a07947 */ /* 0x000fea0003800000 */
.L_x_35838:
        /* <DEDUP_REMOVED lines=10> */
.L_x_35845:
        /* <DEDUP_REMOVED lines=21> */
.L_x_35849:
[----:B------:R-:W-:Y:S05]  /*4fe0*/  BSYNC.RECONVERGENT B1 ;  /* 0x0000000000017941 */ /* 0x000fea0003800200 */
.L_x_35848:
[----:B------:R-:W-:Y:S02]  /*4ff0*/  SHF.L.U32 R0, R0, 0x14, RZ ;  /* 0x0000001400007819 */ /* 0x000fe400000006ff */
[----:B------:R-:W-:-:S04]  /*5000*/  LEA R3, R3, 0x3b800000, 0x17 ;  /* 0x3b80000003037811 */ /* 0x000fc800078eb8ff */
[----:B------:R-:W-:-:S07]  /*5010*/  LOP3.LUT R17, R3, R0, R17, 0xfe, !PT ;  /* 0x0000000003117212 */ /* 0x000fce00078efe11 */
.L_x_35847:
[----:B------:R-:W-:Y:S05]  /*5020*/  BSYNC.RECONVERGENT B0 ;  /* 0x0000000000007941 */ /* 0x000fea0003800200 */
.L_x_35846:
[----:B------:R-:W3:Y:S01]  /*5030*/  F2I.FTZ.TRUNC.NTZ R17, R17 ;  /* 0x0000001100117305 */ /* 0x000ee2000021f100 */
[----:B------:R-:W-:Y:S05]  /*5040*/  BRA `(.L_x_35831) ;  /* 0x0000000400087947 */ /* 0x000fea0003800000 */
.L_x_35844:
        /* <DEDUP_REMOVED lines=21> */
.L_x_35853:
[----:B------:R-:W-:Y:S05]  /*51a0*/  BSYNC.RECONVERGENT B1 ;  /* 0x0000000000017941 */ /* 0x000fea0003800200 */
.L_x_35852:
[----:B------:R-:W-:Y:S01]  /*51b0*/  IMAD.SHL.U32 R0, R0, 0x200000, RZ ;  /* 0x0020000000007824 */ /* 0x000fe200078e00ff */
[----:B------:R-:W-:-:S04]  /*51c0*/  LEA R3, R3, 0x37800000, 0x17 ;  /* 0x3780000003037811 */ /* 0x000fc800078eb8ff */
[----:B------:R-:W-:-:S07]  /*51d0*/  LOP3.LUT R17, R3, R0, R17, 0xfe, !PT ;  /* 0x0000000003117212 */ /* 0x000fce00078efe11 */
.L_x_35851:
[----:B------:R-:W-:Y:S05]  /*51e0*/  BSYNC.RECONVERGENT B0 ;  /* 0x0000000000007941 */ /* 0x000fea0003800200 */
.L_x_35850:
[----:B------:R-:W0:Y:S01]  /*51f0*/  F2I.FTZ.TRUNC.NTZ R17, R17 ;  /* 0x0000001100117305 */ /* 0x000e22000021f100 */
[----:B------:R-:W-:Y:S05]  /*5200*/  BRA `(.L_x_35831) ;  /* 0x0000000000987947 */ /* 0x000fea0003800000 */
.L_x_35843:
[----:B------:R-:W-:-:S13]  /*5210*/  ISETP.NE.AND P0, PT, R0, 0x1c, PT ;  /* 0x0000001c0000780c */ /* 0x000fda0003f05270 */
[----:B------:R-:W-:Y:S05]  /*5220*/  @!P0 BRA `(.L_x_35854) ;  /* 0x00000000008c8947 */ /* 0x000fea0003800000 */
[----:B------:R-:W-:-:S13]  /*5230*/  ISETP.NE.AND P0, PT, R0, 0x1d, PT ;  /* 0x0000001d0000780c */ /* 0x000fda0003f05270 */
[----:B------:R-:W-:Y:S05]  /*5240*/  @!P0 BRA `(.L_x_35855) ;  /* 0x00000000007c8947 */ /* 0x000fea0003800000 */
[----:B------:R-:W-:-:S13]  /*5250*/  ISETP.NE.AND P0, PT, R0, 0x2c, PT ;  /* 0x0000002c0000780c */ /* 0x000fda0003f05270 */
[----:B------:R-:W-:Y:S05]  /*5260*/  @!P0 BRA `(.L_x_35856) ;  /* 0x0000000000488947 */ /* 0x000fea0003800000 */
.L_x_35830:
        /* <DEDUP_REMOVED lines=16> */
.L_x_35857:
[----:B------:R-:W-:Y:S01]  /*5370*/  MOV R17, RZ ;  /* 0x000000ff00117202 */ /* 0x000fe20000000f00 */
[----:B------:R-:W-:Y:S06]  /*5380*/  BRA `(.L_x_35831) ;  /* 0x0000000000387947 */ /* 0x000fec0003800000 */
.L_x_35856:
        /* <DEDUP_REMOVED lines=8> */
.L_x_35859:
[----:B------:R-:W-:Y:S05]  /*5410*/  BSYNC.RECONVERGENT B0 ;  /* 0x0000000000007941 */ /* 0x000fea0003800200 */
.L_x_35858:
[----:B------:R-:W0:Y:S01]  /*5420*/  F2I.FTZ.TRUNC.NTZ R17, R17 ;  /* 0x0000001100117305 */ /* 0x000e22000021f100 */
[----:B------:R-:W-:Y:S05]  /*5430*/  BRA `(.L_x_35831) ;  /* 0x00000000000c7947 */ /* 0x000fea0003800000 */
.L_x_35855:
[----:B------:R0:W5:Y:S01]  /*5440*/  LDG.E R17, desc[UR36][R4.64] ;  /* 0x0000002404117981 */ /* 0x000162000c1e1900 */
[----:B------:R-:W-:Y:S05]  /*5450*/  BRA `(.L_x_35831) ;  /* 0x0000000000047947 */ /* 0x000fea0003800000 */
.L_x_35854:
[----:B------:R0:W5:Y:S02]  /*5460*/  LDG.E R17, desc[UR36][R4.64] ;  /* 0x0000002404117981 */ /* 0x000164000c1e1900 */
.L_x_35831:
        /* <DEDUP_REMOVED lines=16> */
.L_x_35863:
[----:B------:R0:W5:Y:S01]  /*5570*/  LDG.E.U8 R22, desc[UR36][R4.64] ;  /* 0x0000002404167981 */ /* 0x000162000c1e1100 */
[----:B------:R-:W-:Y:S05]  /*5580*/  BRA `(.L_x_35865) ;  /* 0x0000000c00307947 */ /* 0x000fea0003800000 */
.L_x_35862:
        /* <DEDUP_REMOVED lines=8> */
.L_x_35867:
[----:B------:R0:W5:Y:S01]  /*5610*/  LDG.E R22, desc[UR36][R4.64] ;  /* 0x0000002404167981 */ /* 0x000162000c1e1900 */
[----:B------:R-:W-:Y:S05]  /*5620*/  BRA `(.L_x_35865) ;  /* 0x0000000c00087947 */ /* 0x000fea0003800000 */
.L_x_35866:
[----:B------:R0:W5:Y:S01]  /*5630*/  LDG.E.S16 R22, desc[UR36][R4.64] ;  /* 0x0000002404167981 */ /* 0x000162000c1e1700 */
[----:B------:R-:W-:Y:S05]  /*5640*/  BRA `(.L_x_35865) ;  /* 0x0000000c00007947 */ /* 0x000fea0003800000 */
.L_x_35861:
        /* <DEDUP_REMOVED lines=9> */
.L_x_35869:
[----:B------:R-:W2:Y:S02]  /*56e0*/  LDG.E.U16 R4, desc[UR36][R4.64] ;  /* 0x0000002404047981 */ /* 0x000ea4000c1e1500 */
[----:B--2---:R-:W-:-:S06]  /*56f0*/  HADD2.F32 R22, -RZ, R4.H0_H0 ;  /* 0x20000004ff167230 */ /* 0x004fcc0000004100 */
[----:B------:R-:W0:Y:S01]  /*5700*/  F2I.FTZ.TRUNC.NTZ R22, R22 ;  /* 0x0000001600167305 */ /* 0x000e22000021f100 */
[----:B------:R-:W-:Y:S05]  /*5710*/  BRA `(.L_x_35865) ;  /* 0x0000000800cc7947 */ /* 0x000fea0003800000 */
.L_x_35868:
        /* <DEDUP_REMOVED lines=9> */
.L_x_35871:
[----:B------:R-:W2:Y:S02]  /*57b0*/  LDG.E.U16 R4, desc[UR36][R4.64] ;  /* 0x0000002404047981 */ /* 0x000ea4000c1e1500 */
[----:B--2---:R-:W-:-:S06]  /*57c0*/  HADD2.F32 R22, -RZ, R4.H0_H0 ;  /* 0x20000004ff167230 */ /* 0x004fcc0000004100 */
[----:B------:R-:W0:Y:S01]  /*57d0*/  F2I.FTZ.TRUNC.NTZ R22, R22 ;  /* 0x0000001600167305 */ /* 0x000e22000021f100 */
[----:B------:R-:W-:Y:S05]  /*57e0*/  BRA `(.L_x_35865) ;  /* 0x0000000800987947 */ /* 0x000fea0003800000 */
.L_x_35870:
[----:B------:R-:W2:Y:S02]  /*57f0*/  LDG.E.64 R4, desc[UR36][R4.64] ;  /* 0x0000002404047981 */ /* 0x000ea4000c1e1b00 */
[----:B--2---:R0:W2:Y:S01]  /*5800*/  F2I.F64.TRUNC R22, R4 ;  /* 0x0000000400167311 */ /* 0x0040a2000030d100 */
[----:B------:R-:W-:Y:S05]  /*5810*/  BRA `(.L_x_35865) ;  /* 0x00000008008c7947 */ /* 0x000fea0003800000 */
.L_x_35860:
        /* <DEDUP_REMOVED lines=12> */
.L_x_35874:
[----:B------:R-:W2:Y:S02]  /*58e0*/  LDG.E.64 R4, desc[UR36][R4.64] ;  /* 0x0000002404047981 */ /* 0x000ea4000c1e1b00 */
[----:B--2---:R0:W2:Y:S01]  /*58f0*/  F2I.F64.TRUNC R22, R4 ;  /* 0x0000000400167311 */ /* 0x0040a2000030d100 */
[----:B------:R-:W-:Y:S05]  /*5900*/  BRA `(.L_x_35865) ;  /* 0x0000000800507947 */ /* 0x000fea0003800000 */
.L_x_35873:
        /* <DEDUP_REMOVED lines=26> */
.L_x_35876:
        /* <DEDUP_REMOVED lines=14> */
.L_x_35875:
[----:B------:R-:W2:Y:S02]  /*5b90*/  LDG.E.U16 R22, desc[UR36][R4.64] ;  /* 0x0000002404167981 */ /* 0x000ea4000c1e1500 */
[----:B--2---:R-:W-:-:S06]  /*5ba0*/  SHF.L.U32 R22, R22, 0x10, RZ ;  /* 0x0000001016167819 */ /* 0x004fcc00000006ff */
[----:B------:R-:W0:Y:S01]  /*5bb0*/  F2I.FTZ.TRUNC.NTZ R22, R22 ;  /* 0x0000001600167305 */ /* 0x000e22000021f100 */
[----:B------:R-:W-:Y:S05]  /*5bc0*/  BRA `(.L_x_35865) ;  /* 0x0000000400a07947 */ /* 0x000fea0003800000 */
.L_x_35872:
        /* <DEDUP_REMOVED lines=10> */
.L_x_35879:
        /* <DEDUP_REMOVED lines=21> */
.L_x_35883:
[----:B------:R-:W-:Y:S05]  /*5dc0*/  BSYNC.RECONVERGENT B1 ;  /* 0x0000000000017941 */ /* 0x000fea0003800200 */
.L_x_35882:
[----:B------:R-:W-:Y:S01]  /*5dd0*/  IMAD.SHL.U32 R0, R0, 0x100000, RZ ;  /* 0x0010000000007824 */ /* 0x000fe200078e00ff */
[----:B------:R-:W-:-:S04]  /*5de0*/  LEA R3, R3, 0x3b800000, 0x17 ;  /* 0x3b80000003037811 */ /* 0x000fc800078eb8ff */
[----:B------:R-:W-:-:S07]  /*5df0*/  LOP3.LUT R22, R3, R0, R7, 0xfe, !PT ;  /* 0x0000000003167212 */ /* 0x000fce00078efe07 */
.L_x_35881:
[----:B------:R-:W-:Y:S05]  /*5e00*/  BSYNC.RECONVERGENT B0 ;  /* 0x0000000000007941 */ /* 0x000fea0003800200 */
.L_x_35880:
[----:B------:R-:W0:Y:S01]  /*5e10*/  F2I.FTZ.TRUNC.NTZ R22, R22 ;  /* 0x0000001600167305 */ /* 0x000e22000021f100 */
[----:B------:R-:W-:Y:S05]  /*5e20*/  BRA `(.L_x_35865) ;  /* 0x0000000400087947 */ /* 0x000fea0003800000 */
.L_x_35878:
        /* <DEDUP_REMOVED lines=21> */
.L_x_35887:
[----:B------:R-:W-:Y:S05]  /*5f80*/  BSYNC.RECONVERGENT B1 ;  /* 0x0000000000017941 */ /* 0x000fea0003800200 */
.L_x_35886:
[----:B------:R-:W-:Y:S01]  /*5f90*/  IMAD.SHL.U32 R0, R0, 0x200000, RZ ;  /* 0x0020000000007824 */ /* 0x000fe200078e00ff */
[----:B------:R-:W-:-:S04]  /*5fa0*/  LEA R3, R3, 0x37800000, 0x17 ;  /* 0x3780000003037811 */ /* 0x000fc800078eb8ff */
[----:B------:R-:W-:-:S07]  /*5fb0*/  LOP3.LUT R22, R3, R0, R7, 0xfe, !PT ;  /* 0x0000000003167212 */ /* 0x000fce00078efe07 */
.L_x_35885:
[----:B------:R-:W-:Y:S05]  /*5fc0*/  BSYNC.RECONVERGENT B0 ;  /* 0x0000000000007941 */ /* 0x000fea0003800200 */
.L_x_35884:
[----:B------:R-:W0:Y:S01]  /*5fd0*/  F2I.FTZ.TRUNC.NTZ R22, R22 ;  /* 0x0000001600167305 */ /* 0x000e22000021f100 */
[----:B------:R-:W-:Y:S05]  /*5fe0*/  BRA `(.L_x_35865) ;  /* 0x0000000000987947 */ /* 0x000fea0003800000 */
.L_x_35877:
[----:B------:R-:W-:-:S09]  /*5ff0*/  UISETP.NE.AND UP0, UPT, UR4, 0x1c, UPT ;  /* 0x0000001c0400788c */ /* 0x000fd2000bf05270 */
[----:B------:R-:W-:Y:S05]  /*6000*/  BRA.U !UP0, `(.L_x_35888) ;  /* 0x00000001088c7547 */ /* 0x000fea000b800000 */
[----:B------:R-:W-:-:S09]  /*6010*/  UISETP.NE.AND UP0, UPT, UR4, 0x1d, UPT ;  /* 0x0000001d0400788c */ /* 0x000fd2000bf05270 */
[----:B------:R-:W-:Y:S05]  /*6020*/  BRA.U !UP0, `(.L_x_35889) ;  /* 0x00000001087c7547 */ /* 0x000fea000b800000 */
[----:B------:R-:W-:-:S09]  /*6030*/  UISETP.NE.AND UP0, UPT, UR4, 0x2c, UPT ;  /* 0x0000002c0400788c */ /* 0x000fd2000bf05270 */
[----:B------:R-:W-:Y:S05]  /*6040*/  BRA.U !UP0, `(.L_x_35890) ;  /* 0x0000000108487547 */ /* 0x000fea000b800000 */
.L_x_35864:
        /* <DEDUP_REMOVED lines=16> */
.L_x_35891:
[----:B------:R-:W-:Y:S01]  /*6150*/  IMAD.MOV.U32 R22, RZ, RZ, RZ ;  /* 0x000000ffff167224 */ /* 0x000fe200078e00ff */
[----:B------:R-:W-:Y:S06]  /*6160*/  BRA `(.L_x_35865) ;  /* 0x0000000000387947 */ /* 0x000fec0003800000 */
.L_x_35890:
        /* <DEDUP_REMOVED lines=8> */
.L_x_35893:
[----:B------:R-:W-:Y:S05]  /*61f0*/  BSYNC.RECONVERGENT B0 ;  /* 0x0000000000007941 */ /* 0x000fea0003800200 */
.L_x_35892:
[----:B------:R-:W0:Y:S01]  /*6200*/  F2I.FTZ.TRUNC.NTZ R22, R22 ;  /* 0x0000001600167305 */ /* 0x000e22000021f100 */
[----:B------:R-:W-:Y:S05]  /*6210*/  BRA `(.L_x_35865) ;  /* 0x00000000000c7947 */ /* 0x000fea0003800000 */
.L_x_35889:
[----:B------:R0:W5:Y:S01]  /*6220*/  LDG.E R22, desc[UR36][R4.64] ;  /* 0x0000002404167981 */ /* 0x000162000c1e1900 */
[----:B------:R-:W-:Y:S05]  /*6230*/  BRA `(.L_x_35865) ;  /* 0x0000000000047947 */ /* 0x000fea0003800000 */
.L_x_35888:
[----:B------:R0:W5:Y:S02]  /*6240*/  LDG.E R22, desc[UR36][R4.64] ;  /* 0x0000002404167981 */ /* 0x000164000c1e1900 */
.L_x_35865:
        /* <DEDUP_REMOVED lines=20> */
.L_x_35895:
[----:B------:R-:W-:Y:S05]  /*6390*/  BSYNC.RECONVERGENT B7 ;  /* 0x0000000000077941 */ /* 0x000fea0003800200 */
.L_x_35894:
        /* <DEDUP_REMOVED lines=20> */
.L_x_35897:
[----:B------:R-:W-:Y:S05]  /*64e0*/  BSYNC.RECONVERGENT B7 ;  /* 0x0000000000077941 */ /* 0x000fea0003800200 */
.L_x_35896:
        /* <DEDUP_REMOVED lines=23> */
.L_x_35899:
[----:B------:R-:W-:Y:S05]  /*6660*/  BSYNC.RECONVERGENT B7 ;  /* 0x0000000000077941 */ /* 0x000fea0003800200 */
.L_x_35898:
        /* <DEDUP_REMOVED lines=22> */
.L_x_35927:
        /* <DEDUP_REMOVED lines=28> */
.L_x_35904:
[----:B------:R-:W-:Y:S01]  /*6990*/  MOV R8, R34 ;  /* 0x0000002200087202 */ /* 0x000fe20000000f00 */
[----:B------:R-:W-:Y:S01]  /*69a0*/  IMAD.MOV.U32 R5, RZ, RZ, R33 ;  /* 0x000000ffff057224 */ /* 0x000fe200078e0021 */
[----:B------:R-:W-:Y:S01]  /*69b0*/  MOV R3, R15 ;  /* 0x0000000f00037202 */ /* 0x000fe20000000f00 */
[----:B------:R-:W-:Y:S01]  /*69c0*/  IMAD.MOV.U32 R4, RZ, RZ, R14 ;  /* 0x000000ffff047224 */ /* 0x000fe200078e000e */
[----:B------:R-:W-:-:S07]  /*69d0*/  MOV R0, 0x69f0 ;  /* 0x000069f000007802 */ /* 0x000fce0000000f00 */
[----:B------:R-:W-:Y:S05]  /*69e0*/  CALL.REL.NOINC `($__internal_83_$__cuda_sm20_div_s64) ;  /* 0x0000021400b87944 */ /* 0x000fea0003c00000 */
[----:B------:R-:W-:Y:S02]  /*69f0*/  IMAD.MOV.U32 R22, RZ, RZ, R6 ;  /* 0x000000ffff167224 */ /* 0x000fe400078e0006 */
[----:B------:R-:W-:-:S07]  /*6a00*/  IMAD.MOV.U32 R23, RZ, RZ, R7 ;  /* 0x000000ffff177224 */ /* 0x000fce00078e0007 */
.L_x_35905:
[----:B------:R-:W-:Y:S05]  /*6a10*/  BSYNC.RECONVERGENT B1 ;  /* 0x0000000000017941 */ /* 0x000fea0003800200 */
.L_x_35903:
        /* <DEDUP_REMOVED lines=41> */
.L_x_35907:
[----:B------:R-:W-:Y:S01]  /*6cb0*/  IMAD.MOV.U32 R8, RZ, RZ, R22 ;  /* 0x000000ffff087224 */ /* 0x000fe200078e0016 */
[----:B------:R-:W-:Y:S01]  /*6cc0*/  MOV R5, R23 ;  /* 0x0000001700057202 */ /* 0x000fe20000000f00 */
[----:B------:R-:W-:Y:S01]  /*6cd0*/  IMAD.MOV.U32 R4, RZ, RZ, R24 ;  /* 0x000000ffff047224 */ /* 0x000fe200078e0018 */
[----:B------:R-:W-:Y:S01]  /*6ce0*/  MOV R0, 0x6d10 ;  /* 0x00006d1000007802 */ /* 0x000fe20000000f00 */
[----:B------:R-:W-:-:S07]  /*6cf0*/  IMAD.MOV.U32 R3, RZ, RZ, R25 ;  /* 0x000000ffff037224 */ /* 0x000fce00078e0019 */
[----:B------:R-:W-:Y:S05]  /*6d00*/  CALL.REL.NOINC `($__internal_83_$__cuda_sm20_div_s64) ;  /* 0x0000021000f07944 */ /* 0x000fea0003c00000 */
[----:B------:R-:W-:Y:S01]  /*6d10*/  MOV R14, R6 ;  /* 0x00000006000e7202 */ /* 0x000fe20000000f00 */
[----:B------:R-:W-:-:S07]  /*6d20*/  IMAD.MOV.U32 R15, RZ, RZ, R7 ;  /* 0x000000ffff0f7224 */ /* 0x000fce00078e0007 */
.L_x_35908:
[----:B------:R-:W-:Y:S05]  /*6d30*/  BSYNC.RECONVERGENT B1 ;  /* 0x0000000000017941 */ /* 0x000fea0003800200 */
.L_x_35906:
        /* <DEDUP_REMOVED lines=42> */
.L_x_35910:
        /* <DEDUP_REMOVED lines=8> */
.L_x_35911:
[----:B------:R-:W-:Y:S05]  /*7060*/  BSYNC.RECONVERGENT B1 ;  /* 0x0000000000017941 */ /* 0x000fea0003800200 */
.L_x_35909:
        /* <DEDUP_REMOVED lines=41> */
.L_x_35913:
[----:B------:R-:W-:Y:S01]  /*7300*/  IMAD.MOV.U32 R8, RZ, RZ, R22 ;  /* 0x000000ffff087224 */ /* 0x000fe200078e0016 */
[----:B------:R-:W-:Y:S01]  /*7310*/  MOV R4, R24 ;  /* 0x0000001800047202 */ /* 0x000fe20000000f00 */
[----:B------:R-:W-:Y:S01]  /*7320*/  IMAD.MOV.U32 R5, RZ, RZ, R23 ;  /* 0x000000ffff057224 */ /* 0x000fe200078e0017 */
[----:B------:R-:W-:Y:S01]  /*7330*/  MOV R0, 0x7360 ;  /* 0x0000736000007802 */ /* 0x000fe20000000f00 */
[----:B------:R-:W-:-:S07]  /*7340*/  IMAD.MOV.U32 R3, RZ, RZ, R25 ;  /* 0x000000ffff037224 */ /* 0x000fce00078e0019 */
[----:B------:R-:W-:Y:S05]  /*7350*/  CALL.REL.NOINC `($__internal_83_$__cuda_sm20_div_s64) ;  /* 0x0000020c005c7944 */ /* 0x000fea0003c00000 */
[----:B------:R-:W-:Y:S01]  /*7360*/  IMAD.MOV.U32 R14, RZ, RZ, R6 ;  /* 0x000000ffff0e7224 */ /* 0x000fe200078e0006 */
[----:B------:R-:W-:-:S07]  /*7370*/  MOV R15, R7 ;  /* 0x00000007000f7202 */ /* 0x000fce0000000f00 */
.L_x_35914:
[----:B------:R-:W-:Y:S05]  /*7380*/  BSYNC.RECONVERGENT B1 ;  /* 0x0000000000017941 */ /* 0x000fea0003800200 */
.L_x_35912:
        /* <DEDUP_REMOVED lines=42> */
.L_x_35916:
        /* <DEDUP_REMOVED lines=8> */
.L_x_35917:
[----:B------:R-:W-:Y:S05]  /*76b0*/  BSYNC.RECONVERGENT B1 ;  /* 0x0000000000017941 */ /* 0x000fea0003800200 */
.L_x_35915:
        /* <DEDUP_REMOVED lines=42> */
.L_x_35919:
        /* <DEDUP_REMOVED lines=8> */
.L_x_35920:
[----:B------:R-:W-:Y:S05]  /*79e0*/  BSYNC.RECONVERGENT B1 ;  /* 0x0000000000017941 */ /* 0x000fea0003800200 */
.L_x_35918:
        /* <DEDUP_REMOVED lines=42> */
.L_x_35922:
        /* <DEDUP_REMOVED lines=8> */
.L_x_35923:
[----:B------:R-:W-:Y:S05]  /*7d10*/  BSYNC.RECONVERGENT B1 ;  /* 0x0000000000017941 */ /* 0x000fea0003800200 */
.L_x_35921:
        /* <DEDUP_REMOVED lines=42> */
.L_x_35925:
        /* <DEDUP_REMOVED lines=8> */
.L_x_35926:
[----:B------:R-:W-:Y:S05]  /*8040*/  BSYNC.RECONVERGENT B1 ;  /* 0x0000000000017941 */ /* 0x000fea0003800200 */
.L_x_35924:
        /* <DEDUP_REMOVED lines=19> */
.L_x_35902:
[----:B------:R-:W-:-:S07]  /*8180*/  IADD3 R30, PT, PT, R30, 0x3, RZ ;  /* 0x000000031e1e7810 */ /* 0x000fce0007ffe0ff */
.L_x_35901:
        /* <DEDUP_REMOVED lines=31> */
.L_x_35930:
        /* <DEDUP_REMOVED lines=8> */
.L_x_35931:
[----:B------:R-:W-:Y:S05]  /*8400*/  BSYNC.RECONVERGENT B0 ;  /* 0x0000000000007941 */ /* 0x000fea0003800200 */
.L_x_35929:
        /* <DEDUP_REMOVED lines=41> */
.L_x_35933:
        /* <DEDUP_REMOVED lines=8> */
.L_x_35934:
[----:B------:R-:W-:Y:S05]  /*8720*/  BSYNC.RECONVERGENT B0 ;  /* 0x0000000000007941 */ /* 0x000fea0003800200 */
.L_x_35932:
        /* <DEDUP_REMOVED lines=42> */
.L_x_35936:
        /* <DEDUP_REMOVED lines=8> */
.L_x_35937:
[----:B------:R-:W-:Y:S05]  /*8a50*/  BSYNC.RECONVERGENT B0 ;  /* 0x0000000000007941 */ /* 0x000fea0003800200 */
.L_x_35935:
        /* <DEDUP_REMOVED lines=42> */
.L_x_35939:
        /* <DEDUP_REMOVED lines=8> */
.L_x_35940:
[----:B------:R-:W-:Y:S05]  /*8d80*/  BSYNC.RECONVERGENT B0 ;  /* 0x0000000000007941 */ /* 0x000fea0003800200 */
.L_x_35938:
        /* <DEDUP_REMOVED lines=15> */
.L_x_35928:
        /* <DEDUP_REMOVED lines=31> */
.L_x_35943:
        /* <DEDUP_REMOVED lines=8> */
.L_x_35944:
[----:B------:R-:W-:Y:S05]  /*90f0*/  BSYNC.RECONVERGENT B0 ;  /* 0x0000000000007941 */ /* 0x000fea0003800200 */
.L_x_35942:
        /* <DEDUP_REMOVED lines=41> */
.L_x_35946:
        /* <DEDUP_REMOVED lines=8> */
.L_x_35947:
[----:B------:R-:W-:Y:S05]  /*9410*/  BSYNC.RECONVERGENT B0 ;  /* 0x0000000000007941 */ /* 0x000fea0003800200 */
.L_x_35945:
        /* <DEDUP_REMOVED lines=15> */
.L_x_35941:
        /* <DEDUP_REMOVED lines=31> */
.L_x_35949:
[----:B------:R-:W-:Y:S01]  /*9700*/  IMAD.MOV.U32 R10, RZ, RZ, R4 ;  /* 0x000000ffff0a7224 */ /* 0x000fe200078e0004 */
[----:B------:R-:W-:Y:S01]  /*9710*/  MOV R12, 0x9740 ;  /* 0x00009740000c7802 */ /* 0x000fe20000000f00 */
[----:B------:R-:W-:-:S07]  /*9720*/  IMAD.MOV.U32 R11, RZ, RZ, R5 ;  /* 0x000000ffff0b7224 */ /* 0x000fce00078e0005 */
[----:B------:R-:W-:Y:S05]  /*9730*/  CALL.REL.NOINC `($__internal_84_$__cuda_sm20_rem_s64) ;  /* 0x000001ec00b47944 */ /* 0x000fea0003c00000 */
[----:B------:R-:W-:Y:S01]  /*9740*/  MOV R4, R3 ;  /* 0x0000000300047202 */ /* 0x000fe20000000f00 */
[----:B------:R-:W-:-:S07]  /*9750*/  IMAD.MOV.U32 R5, RZ, RZ, R6 ;  /* 0x000000ffff057224 */ /* 0x000fce00078e0006 */
.L_x_35950:
[----:B------:R-:W-:Y:S05]  /*9760*/  BSYNC.RECONVERGENT B0 ;  /* 0x0000000000007941 */ /* 0x000fea0003800200 */
.L_x_35948:
[----:B------:R-:W0:Y:S02]  /*9770*/  LDC.64 R6, c[0x0][R0+0x798] ;  /* 0x0001e60000067b82 */ /* 0x000e240000000a00 */
[----:B0-----:R-:W-:Y:S02]  /*9780*/  IMAD R3, R5, R6, RZ ;  /* 0x0000000605037224 */ /* 0x001fe400078e02ff */
[----:B------:R-:W-:-:S04]  /*9790*/  IMAD.WIDE.U32 R26, R6, R4, R26 ;  /* 0x00000004061a7225 */ /* 0x000fc800078e001a */
[----:B------:R-:W-:-:S04]  /*97a0*/  IMAD R3, R7, R4, R3 ;  /* 0x0000000407037224 */ /* 0x000fc800078e0203 */
[----:B------:R-:W-:-:S07]  /*97b0*/  IMAD.IADD R27, R27, 0x1, R3 ;  /* 0x000000011b1b7824 */ /* 0x000fce00078e0203 */
.L_x_35900:
        /* <DEDUP_REMOVED lines=14> */
.L_x_35955:
        /* <DEDUP_REMOVED lines=21> */
.L_x_35954:
[----:B------:R-:W-:Y:S05]  /*99f0*/  BSYNC.RECONVERGENT B8 ;  /* 0x0000000000087941 */ /* 0x000fea0003800200 */
.L_x_35953:
[----:B------:R-:W-:-:S04]  /*9a00*/  IADD3 R16, P0, PT, R16, 0x4, RZ ;  /* 0x0000000410107810 */ /* 0x000fc80007f1e0ff */
[----:B------:R-:W-:Y:S02]  /*9a10*/  IADD3.X R17, PT, PT, RZ, R17, RZ, P0, !PT ;  /* 0x00000011ff117210 */ /* 0x000fe400007fe4ff */
[----:B------:R-:W-:-:S04]  /*9a20*/  ISETP.GE.U32.AND P0, PT, R16, R22, PT ;  /* 0x000000161000720c */ /* 0x000fc80003f06070 */
[----:B------:R-:W-:-:S13]  /*9a30*/  ISETP.GE.U32.AND.EX P0, PT, R17, R23, PT, P0 ;  /* 0x000000171100720c */ /* 0x000fda0003f06100 */
[----:B------:R-:W-:Y:S05]  /*9a40*/  @!P0 BRA `(.L_x_35955) ;  /* 0xfffffffc00948947 */ /* 0x000fea000383ffff */
.L_x_35952:
[----:B------:R-:W-:Y:S05]  /*9a50*/  BSYNC.RECONVERGENT B7 ;  /* 0x0000000000077941 */ /* 0x000fea0003800200 */
.L_x_35951:
        /* <DEDUP_REMOVED lines=16> */
.L_x_35959:
[----:B------:R0:W-:Y:S01]  /*9b60*/  STG.E.U8 desc[UR36][R2.64], RZ ;  /* 0x000000ff02007986 */ /* 0x0001e2000c101124 */
[----:B------:R-:W-:Y:S05]  /*9b70*/  BRA `(.L_x_35961) ;  /* 0x0000000400907947 */ /* 0x000fea0003800000 */
.L_x_35958:
        /* <DEDUP_REMOVED lines=8> */
.L_x_35963:
[----:B------:R0:W-:Y:S01]  /*9c00*/  STG.E desc[UR36][R2.64], RZ ;  /* 0x000000ff02007986 */ /* 0x0001e2000c101924 */
[----:B------:R-:W-:Y:S05]  /*9c10*/  BRA `(.L_x_35961) ;  /* 0x0000000400687947 */ /* 0x000fea0003800000 */
.L_x_35962:
[----:B------:R0:W-:Y:S01]  /*9c20*/  STG.E.U16 desc[UR36][R2.64], RZ ;  /* 0x000000ff02007986 */ /* 0x0001e2000c101524 */
[----:B------:R-:W-:Y:S05]  /*9c30*/  BRA `(.L_x_35961) ;  /* 0x0000000400607947 */ /* 0x000fea0003800000 */
.L_x_35957:
        /* <DEDUP_REMOVED lines=8> */
.L_x_35965:
[----:B------:R1:W-:Y:S01]  /*9cc0*/  STG.E.U16 desc[UR36][R2.64], RZ ;  /* 0x000000ff02007986 */ /* 0x0003e2000c101524 */
[----:B------:R-:W-:Y:S05]  /*9cd0*/  BRA `(.L_x_35961) ;  /* 0x0000000400387947 */ /* 0x000fea0003800000 */
.L_x_35964:
        /* <DEDUP_REMOVED lines=8> */
.L_x_35967:
[----:B------:R4:W-:Y:S01]  /*9d60*/  STG.E desc[UR36][R2.64], RZ ;  /* 0x000000ff02007986 */ /* 0x0009e2000c101924 */
[----:B------:R-:W-:Y:S05]  /*9d70*/  BRA `(.L_x_35961) ;  /* 0x0000000400107947 */ /* 0x000fea0003800000 */
.L_x_35966:
[----:B------:R2:W-:Y:S01]  /*9d80*/  STG.E.64 desc[UR36][R2.64], RZ ;  /* 0x000000ff02007986 */ /* 0x0005e2000c101b24 */
[----:B------:R-:W-:Y:S05]  /*9d90*/  BRA `(.L_x_35961) ;  /* 0x0000000400087947 */ /* 0x000fea0003800000 */
.L_x_35956:
        /* <DEDUP_REMOVED lines=10> */
.L_x_35970:
[----:B------:R0:W-:Y:S01]  /*9e40*/  STG.E.128 desc[UR36][R2.64], RZ ;  /* 0x000000ff02007986 */ /* 0x0001e2000c101d24 */
[----:B------:R-:W-:Y:S05]  /*9e50*/  BRA `(.L_x_35961) ;  /* 0x0000000000d87947 */ /* 0x000fea0003800000 */
.L_x_35969:
        /* <DEDUP_REMOVED lines=8> */
.L_x_35972:
[----:B------:R0:W-:Y:S01]  /*9ee0*/  STG.E.U8 desc[UR36][R2.64], RZ ;  /* 0x000000ff02007986 */ /* 0x0001e2000c101124 */
[----:B------:R-:W-:Y:S05]  /*9ef0*/  BRA `(.L_x_35961) ;  /* 0x0000000000b07947 */ /* 0x000fea0003800000 */
.L_x_35971:
[----:B------:R0:W-:Y:S01]  /*9f00*/  STG.E.U16 desc[UR36][R2.64], RZ ;  /* 0x000000ff02007986 */ /* 0x0001e2000c101524 */
[----:B------:R-:W-:Y:S05]  /*9f10*/  BRA `(.L_x_35961) ;  /* 0x0000000000a87947 */ /* 0x000fea0003800000 */
.L_x_35968:
        /* <DEDUP_REMOVED lines=10> */
.L_x_35975:
[----:B------:R0:W-:Y:S01]  /*9fc0*/  STG.E.U8 desc[UR36][R2.64], RZ ;  /* 0x000000ff02007986 */ /* 0x0001e2000c101124 */
[----:B------:R-:W-:Y:S05]  /*9fd0*/  BRA `(.L_x_35961) ;  /* 0x0000000000787947 */ /* 0x000fea0003800000 */
.L_x_35974:
[----:B------:R0:W-:Y:S01]  /*9fe0*/  STG.E.U8 desc[UR36][R2.64], RZ ;  /* 0x000000ff02007986 */ /* 0x0001e2000c101124 */
[----:B------:R-:W-:Y:S05]  /*9ff0*/  BRA `(.L_x_35961) ;  /* 0x0000000000707947 */ /* 0x000fea0003800000 */
.L_x_35973:
[----:B------:R-:W-:-:S13]  /*a000*/  ISETP.NE.AND P0, PT, R0, 0x1c, PT ;  /* 0x0000001c0000780c */ /* 0x000fda0003f05270 */
[----:B------:R-:W-:Y:S05]  /*a010*/  @!P0 BRA `(.L_x_35976) ;  /* 0x0000000000648947 */ /* 0x000fea0003800000 */
[----:B------:R-:W-:-:S13]  /*a020*/  ISETP.NE.AND P0, PT, R0, 0x1d, PT ;  /* 0x0000001d0000780c */ /* 0x000fda0003f05270 */
[----:B------:R-:W-:Y:S05]  /*a030*/  @!P0 BRA `(.L_x_35977) ;  /* 0x0000000000548947 */ /* 0x000fea0003800000 */
[----:B------:R-:W-:-:S13]  /*a040*/  ISETP.NE.AND P0, PT, R0, 0x2c, PT ;  /* 0x0000002c0000780c */ /* 0x000fda0003f05270 */
[----:B------:R-:W-:Y:S05]  /*a050*/  @!P0 BRA `(.L_x_35978) ;  /* 0x0000000000448947 */ /* 0x000fea0003800000 */
.L_x_35960:
        /* <DEDUP_REMOVED lines=16> */
.L_x_35979:
[----:B------:R-:W-:Y:S05]  /*a160*/  BRA `(.L_x_35961) ;  /* 0x0000000000147947 */ /* 0x000fea0003800000 */
.L_x_35978:
[----:B------:R0:W-:Y:S01]  /*a170*/  STG.E.U8 desc[UR36][R2.64], RZ ;  /* 0x000000ff02007986 */ /* 0x0001e2000c101124 */
[----:B------:R-:W-:Y:S05]  /*a180*/  BRA `(.L_x_35961) ;  /* 0x00000000000c7947 */ /* 0x000fea0003800000 */
.L_x_35977:
[----:B------:R0:W-:Y:S01]  /*a190*/  STG.E.64 desc[UR36][R2.64], RZ ;  /* 0x000000ff02007986 */ /* 0x0001e2000c101b24 */
[----:B------:R-:W-:Y:S05]  /*a1a0*/  BRA `(.L_x_35961) ;  /* 0x0000000000047947 */ /* 0x000fea0003800000 */
.L_x_35976:
[----:B------:R0:W-:Y:S02]  /*a1b0*/  STG.E desc[UR36][R2.64], RZ ;  /* 0x000000ff02007986 */ /* 0x0001e4000c101924 */
.L_x_35961:
[----:B------:R-:W-:-:S07]  /*a1c0*/  VIADD R32, R32, 0x80 ;  /* 0x0000008020207836 */ /* 0x000fce0000000000 */
.L_x_35722:
[----:B------:R-:W-:Y:S05]  /*a1d0*/  BSYNC.RECONVERGENT B6 ;  /* 0x0000000000067941 */ /* 0x000fea0003800200 */
.L_x_35721:
        /* <DEDUP_REMOVED lines=435> */
.L_x_35982:
        /* <DEDUP_REMOVED lines=16> */
.L_x_35986:
[----:B------:R0:W5:Y:S01]  /*be10*/  LDG.E.U8 R24, desc[UR36][R4.64] ;  /* 0x0000002404187981 */ /* 0x000162000c1e1100 */
[----:B------:R-:W-:Y:S05]  /*be20*/  BRA `(.L_x_35988) ;  /* 0x0000000c00307947 */ /* 0x000fea0003800000 */
.L_x_35985:
        /* <DEDUP_REMOVED lines=8> */
.L_x_35990:
[----:B------:R0:W5:Y:S01]  /*beb0*/  LDG.E R24, desc[UR36][R4.64] ;  /* 0x0000002404187981 */ /* 0x000162000c1e1900 */
[----:B------:R-:W-:Y:S05]  /*bec0*/  BRA `(.L_x_35988) ;  /* 0x0000000c00087947 */ /* 0x000fea0003800000 */
.L_x_35989:
[----:B------:R0:W5:Y:S01]  /*bed0*/  LDG.E.S16 R24, desc[UR36][R4.64] ;  /* 0x0000002404187981 */ /* 0x000162000c1e1700 */
[----:B------:R-:W-:Y:S05]  /*bee0*/  BRA `(.L_x_35988) ;  /* 0x0000000c00007947 */ /* 0x000fea0003800000 */
.L_x_35984:
        /* <DEDUP_REMOVED lines=9> */
.L_x_35992:
[----:B------:R-:W2:Y:S02]  /*bf80*/  LDG.E.U16 R4, desc[UR36][R4.64] ;  /* 0x0000002404047981 */ /* 0x000ea4000c1e1500 */
[----:B--2---:R-:W-:-:S06]  /*bf90*/  HADD2.F32 R24, -RZ, R4.H0_H0 ;  /* 0x20000004ff187230 */ /* 0x004fcc0000004100 */
[----:B------:R-:W0:Y:S01]  /*bfa0*/  F2I.FTZ.TRUNC.NTZ R24, R24 ;  /* 0x0000001800187305 */ /* 0x000e22000021f100 */
[----:B------:R-:W-:Y:S05]  /*bfb0*/  BRA `(.L_x_35988) ;  /* 0x0000000800cc7947 */ /* 0x000fea0003800000 */
.L_x_35991:
        /* <DEDUP_REMOVED lines=9> */
.L_x_35994:
[----:B------:R-:W2:Y:S02]  /*c050*/  LDG.E.U16 R4, desc[UR36][R4.64] ;  /* 0x0000002404047981 */ /* 0x000ea4000c1e1500 */
[----:B--2---:R-:W-:-:S06]  /*c060*/  HADD2.F32 R24, -RZ, R4.H0_H0 ;  /* 0x20000004ff187230 */ /* 0x004fcc0000004100 */
[----:B------:R-:W4:Y:S01]  /*c070*/  F2I.FTZ.TRUNC.NTZ R24, R24 ;  /* 0x0000001800187305 */ /* 0x000f22000021f100 */
[----:B------:R-:W-:Y:S05]  /*c080*/  BRA `(.L_x_35988) ;  /* 0x0000000800987947 */ /* 0x000fea0003800000 */
.L_x_35993:
[----:B------:R-:W2:Y:S02]  /*c090*/  LDG.E.64 R24, desc[UR36][R4.64] ;  /* 0x0000002404187981 */ /* 0x000ea4000c1e1b00 */
[----:B--2---:R0:W1:Y:S01]  /*c0a0*/  F2I.F64.TRUNC R24, R24 ;  /* 0x0000001800187311 */ /* 0x004062000030d100 */
[----:B------:R-:W-:Y:S05]  /*c0b0*/  BRA `(.L_x_35988) ;  /* 0x00000008008c7947 */ /* 0x000fea0003800000 */
.L_x_35983:
        /* <DEDUP_REMOVED lines=12> */
.L_x_35997:
[----:B------:R-:W2:Y:S02]  /*c180*/  LDG.E.64 R4, desc[UR36][R4.64] ;  /* 0x0000002404047981 */ /* 0x000ea4000c1e1b00 */
[----:B--2---:R0:W1:Y:S01]  /*c190*/  F2I.F64.TRUNC R24, R4 ;  /* 0x0000000400187311 */ /* 0x004062000030d100 */
[----:B------:R-:W-:Y:S05]  /*c1a0*/  BRA `(.L_x_35988) ;  /* 0x0000000800507947 */ /* 0x000fea0003800000 */
.L_x_35996:
        /* <DEDUP_REMOVED lines=26> */
.L_x_35999:
        /* <DEDUP_REMOVED lines=14> */
.L_x_35998:
[----:B------:R-:W2:Y:S02]  /*c430*/  LDG.E.U16 R24, desc[UR36][R4.64] ;  /* 0x0000002404187981 */ /* 0x000ea4000c1e1500 */
[----:B--2---:R-:W-:-:S06]  /*c440*/  IMAD.U32 R24, R24, 0x10000, RZ ;  /* 0x0001000018187824 */ /* 0x004fcc00078e00ff */
[----:B------:R-:W0:Y:S01]  /*c450*/  F2I.FTZ.TRUNC.NTZ R24, R24 ;  /* 0x0000001800187305 */ /* 0x000e22000021f100 */
[----:B------:R-:W-:Y:S05]  /*c460*/  BRA `(.L_x_35988) ;  /* 0x0000000400a07947 */ /* 0x000fea0003800000 */
.L_x_35995:
        /* <DEDUP_REMOVED lines=10> */
.L_x_36002:
        /* <DEDUP_REMOVED lines=21> */
.L_x_36006:
[----:B------:R-:W-:Y:S05]  /*c660*/  BSYNC.RECONVERGENT B1 ;  /* 0x0000000000017941 */ /* 0x000fea0003800200 */
.L_x_36005:
[----:B------:R-:W-:Y:S02]  /*c670*/  SHF.L.U32 R0, R0, 0x14, RZ ;  /* 0x0000001400007819 */ /* 0x000fe400000006ff */
[----:B------:R-:W-:-:S04]  /*c680*/  LEA R3, R3, 0x3b800000, 0x17 ;  /* 0x3b80000003037811 */ /* 0x000fc800078eb8ff */
[----:B------:R-:W-:-:S07]  /*c690*/  LOP3.LUT R24, R3, R0, R7, 0xfe, !PT ;  /* 0x0000000003187212 */ /* 0x000fce00078efe07 */
.L_x_36004:
[----:B------:R-:W-:Y:S05]  /*c6a0*/  BSYNC.RECONVERGENT B0 ;  /* 0x0000000000007941 */ /* 0x000fea0003800200 */
.L_x_36003:
[----:B------:R-:W0:Y:S01]  /*c6b0*/  F2I.FTZ.TRUNC.NTZ R24, R24 ;  /* 0x0000001800187305 */ /* 0x000e22000021f100 */
[----:B------:R-:W-:Y:S05]  /*c6c0*/  BRA `(.L_x_35988) ;  /* 0x0000000400087947 */ /* 0x000fea0003800000 */
.L_x_36001:
        /* <DEDUP_REMOVED lines=21> */
.L_x_36010:
[----:B------:R-:W-:Y:S05]  /*c820*/  BSYNC.RECONVERGENT B1 ;  /* 0x0000000000017941 */ /* 0x000fea0003800200 */
.L_x_36009:
[----:B------:R-:W-:Y:S01]  /*c830*/  IMAD.SHL.U32 R0, R0, 0x200000, RZ ;  /* 0x0020000000007824 */ /* 0x000fe200078e00ff */
[----:B------:R-:W-:-:S04]  /*c840*/  LEA R3, R3, 0x37800000, 0x17 ;  /* 0x3780000003037811 */ /* 0x000fc800078eb8ff */
[----:B------:R-:W-:-:S07]  /*c850*/  LOP3.LUT R24, R3, R0, R7, 0xfe, !PT ;  /* 0x0000000003187212 */ /* 0x000fce00078efe07 */
.L_x_36008:
[----:B------:R-:W-:Y:S05]  /*c860*/  BSYNC.RECONVERGENT B0 ;  /* 0x0000000000007941 */ /* 0x000fea0003800200 */
.L_x_36007:
[----:B------:R-:W0:Y:S01]  /*c870*/  F2I.FTZ.TRUNC.NTZ R24, R24 ;  /* 0x0000001800187305 */ /* 0x000e22000021f100 */
[----:B------:R-:W-:Y:S05]  /*c880*/  BRA `(.L_x_35988) ;  /* 0x0000000000987947 */ /* 0x000fea0003800000 */
.L_x_36000:
        /* <DEDUP_REMOVED lines=14> */
.L_x_36014:
[----:B------:R-:W-:Y:S05]  /*c970*/  BSYNC.RECONVERGENT B0 ;  /* 0x0000000000007941 */ /* 0x000fea0003800200 */
.L_x_36013:
[----:B------:R-:W0:Y:S01]  /*c980*/  F2I.FTZ.TRUNC.NTZ R24, R24 ;  /* 0x0000001800187305 */ /* 0x000e22000021f100 */
[----:B------:R-:W-:Y:S05]  /*c990*/  BRA `(.L_x_35988) ;  /* 0x0000000000547947 */ /* 0x000fea0003800000 */
.L_x_35987:
        /* <DEDUP_REMOVED lines=16> */
.L_x_36015:
[----:B------:R-:W-:Y:S01]  /*caa0*/  MOV R24, RZ ;  /* 0x000000ff00187202 */ /* 0x000fe20000000f00 */
[----:B------:R-:W-:Y:S06]  /*cab0*/  BRA `(.L_x_35988) ;  /* 0x00000000000c7947 */ /* 0x000fec0003800000 */
.L_x_36012:
[----:B------:R0:W5:Y:S01]  /*cac0*/  LDG.E R24, desc[UR36][R4.64] ;  /* 0x0000002404187981 */ /* 0x000162000c1e1900 */
[----:B------:R-:W-:Y:S05]  /*cad0*/  BRA `(.L_x_35988) ;  /* 0x0000000000047947 */ /* 0x000fea0003800000 */
.L_x_36011:
[----:B------:R0:W5:Y:S02]  /*cae0*/  LDG.E R24, desc[UR36][R4.64] ;  /* 0x0000002404187981 */ /* 0x000164000c1e1900 */
.L_x_35988:
        /* <DEDUP_REMOVED lines=16> */
.L_x_36019:
[----:B------:R0:W5:Y:S01]  /*cbf0*/  LDG.E.U8 R23, desc[UR36][R4.64] ;  /* 0x0000002404177981 */ /* 0x000162000c1e1100 */
[----:B------:R-:W-:Y:S05]  /*cc00*/  BRA `(.L_x_36021) ;  /* 0x0000000c00307947 */ /* 0x000fea0003800000 */
.L_x_36018:
        /* <DEDUP_REMOVED lines=8> */
.L_x_36023:
[----:B------:R0:W5:Y:S01]  /*cc90*/  LDG.E R23, desc[UR36][R4.64] ;  /* 0x0000002404177981 */ /* 0x000162000c1e1900 */
[----:B------:R-:W-:Y:S05]  /*cca0*/  BRA `(.L_x_36021) ;  /* 0x0000000c00087947 */ /* 0x000fea0003800000 */
.L_x_36022:
[----:B------:R0:W5:Y:S01]  /*ccb0*/  LDG.E.S16 R23, desc[UR36][R4.64] ;  /* 0x0000002404177981 */ /* 0x000162000c1e1700 */
[----:B------:R-:W-:Y:S05]  /*ccc0*/  BRA `(.L_x_36021) ;  /* 0x0000000c00007947 */ /* 0x000fea0003800000 */
.L_x_36017:
        /* <DEDUP_REMOVED lines=9> */
.L_x_36025:
[----:B------:R-:W2:Y:S02]  /*cd60*/  LDG.E.U16 R4, desc[UR36][R4.64] ;  /* 0x0000002404047981 */ /* 0x000ea4000c1e1500 */
[----:B--2---:R-:W-:-:S06]  /*cd70*/  HADD2.F32 R23, -RZ, R4.H0_H0 ;  /* 0x20000004ff177230 */ /* 0x004fcc0000004100 */
[----:B------:R-:W0:Y:S01]  /*cd80*/  F2I.FTZ.TRUNC.NTZ R23, R23 ;  /* 0x0000001700177305 */ /* 0x000e22000021f100 */
[----:B------:R-:W-:Y:S05]  /*cd90*/  BRA `(.L_x_36021) ;  /* 0x0000000800cc7947 */ /* 0x000fea0003800000 */
.L_x_36024:
        /* <DEDUP_REMOVED lines=9> */
.L_x_36027:
[----:B------:R-:W2:Y:S02]  /*ce30*/  LDG.E.U16 R4, desc[UR36][R4.64] ;  /* 0x0000002404047981 */ /* 0x000ea4000c1e1500 */
[----:B--2---:R-:W-:-:S06]  /*ce40*/  HADD2.F32 R23, -RZ, R4.H0_H0 ;  /* 0x20000004ff177230 */ /* 0x004fcc0000004100 */
[----:B------:R-:W0:Y:S01]  /*ce50*/  F2I.FTZ.TRUNC.NTZ R23, R23 ;  /* 0x0000001700177305 */ /* 0x000e22000021f100 */
[----:B------:R-:W-:Y:S05]  /*ce60*/  BRA `(.L_x_36021) ;  /* 0x0000000800987947 */ /* 0x000fea0003800000 */
.L_x_36026:
[----:B------:R-:W2:Y:S02]  /*ce70*/  LDG.E.64 R4, desc[UR36][R4.64] ;  /* 0x0000002404047981 */ /* 0x000ea4000c1e1b00 */
[----:B--2---:R0:W2:Y:S01]  /*ce80*/  F2I.F64.TRUNC R23, R4 ;  /* 0x0000000400177311 */ /* 0x0040a2000030d100 */
[----:B------:R-:W-:Y:S05]  /*ce90*/  BRA `(.L_x_36021) ;  /* 0x00000008008c7947 */ /* 0x000fea0003800000 */
.L_x_36016:
        /* <DEDUP_REMOVED lines=12> */
.L_x_36030:
[----:B------:R-:W2:Y:S02]  /*cf60*/  LDG.E.64 R4, desc[UR36][R4.64] ;  /* 0x0000002404047981 */ /* 0x000ea4000c1e1b00 */
[----:B--2---:R0:W2:Y:S01]  /*cf70*/  F2I.F64.TRUNC R23, R4 ;  /* 0x0000000400177311 */ /* 0x0040a2000030d100 */
[----:B------:R-:W-:Y:S05]  /*cf80*/  BRA `(.L_x_36021) ;  /* 0x0000000800507947 */ /* 0x000fea0003800000 */
.L_x_36029:
        /* <DEDUP_REMOVED lines=26> */
.L_x_36032:
        /* <DEDUP_REMOVED lines=14> */
.L_x_36031:
[----:B------:R-:W2:Y:S02]  /*d210*/  LDG.E.U16 R23, desc[UR36][R4.64] ;  /* 0x0000002404177981 */ /* 0x000ea4000c1e1500 */
[----:B--2---:R-:W-:-:S06]  /*d220*/  SHF.L.U32 R23, R23, 0x10, RZ ;  /* 0x0000001017177819 */ /* 0x004fcc00000006ff */
[----:B------:R-:W0:Y:S01]  /*d230*/  F2I.FTZ.TRUNC.NTZ R23, R23 ;  /* 0x0000001700177305 */ /* 0x000e22000021f100 */
[----:B------:R-:W-:Y:S05]  /*d240*/  BRA `(.L_x_36021) ;  /* 0x0000000400a07947 */ /* 0x000fea0003800000 */
.L_x_36028:
        /* <DEDUP_REMOVED lines=10> */
.L_x_36035:
        /* <DEDUP_REMOVED lines=21> */
.L_x_36039:
[----:B------:R-:W-:Y:S05]  /*d440*/  BSYNC.RECONVERGENT B1 ;  /* 0x0000000000017941 */ /* 0x000fea0003800200 */
.L_x_36038:
[----:B------:R-:W-:Y:S01]  /*d450*/  IMAD.SHL.U32 R0, R0, 0x100000, RZ ;  /* 0x0010000000007824 */ /* 0x000fe200078e00ff */
[----:B------:R-:W-:-:S04]  /*d460*/  LEA R3, R3, 0x3b800000, 0x17 ;  /* 0x3b80000003037811 */ /* 0x000fc800078eb8ff */
[----:B------:R-:W-:-:S07]  /*d470*/  LOP3.LUT R23, R3, R0, R23, 0xfe, !PT ;  /* 0x0000000003177212 */ /* 0x000fce00078efe17 */
.L_x_36037:
[----:B------:R-:W-:Y:S05]  /*d480*/  BSYNC.RECONVERGENT B0 ;  /* 0x0000000000007941 */ /* 0x000fea0003800200 */
.L_x_36036:
[----:B------:R-:W0:Y:S01]  /*d490*/  F2I.FTZ.TRUNC.NTZ R23, R23 ;  /* 0x0000001700177305 */ /* 0x000e22000021f100 */
[----:B------:R-:W-:Y:S05]  /*d4a0*/  BRA `(.L_x_36021) ;  /* 0x0000000400087947 */ /* 0x000fea0003800000 */
.L_x_36034:
        /* <DEDUP_REMOVED lines=21> */
.L_x_36043:
[----:B------:R-:W-:Y:S05]  /*d600*/  BSYNC.RECONVERGENT B1 ;  /* 0x0000000000017941 */ /* 0x000fea0003800200 */
.L_x_36042:
[----:B------:R-:W-:Y:S01]  /*d610*/  IMAD.SHL.U32 R0, R0, 0x200000, RZ ;  /* 0x0020000000007824 */ /* 0x000fe200078e00ff */
[----:B------:R-:W-:-:S04]  /*d620*/  LEA R3, R3, 0x37800000, 0x17 ;  /* 0x3780000003037811 */ /* 0x000fc800078eb8ff */
[----:B------:R-:W-:-:S07]  /*d630*/  LOP3.LUT R23, R3, R0, R23, 0xfe, !PT ;  /* 0x0000000003177212 */ /* 0x000fce00078efe17 */
.L_x_36041:
[----:B------:R-:W-:Y:S05]  /*d640*/  BSYNC.RECONVERGENT B0 ;  /* 0x0000000000007941 */ /* 0x000fea0003800200 */
.L_x_36040:
[----:B------:R-:W0:Y:S01]  /*d650*/  F2I.FTZ.TRUNC.NTZ R23, R23 ;  /* 0x0000001700177305 */ /* 0x000e22000021f100 */
[----:B------:R-:W-:Y:S05]  /*d660*/  BRA `(.L_x_36021) ;  /* 0x0000000000987947 */ /* 0x000fea0003800000 */
.L_x_36033:
        /* <DEDUP_REMOVED lines=14> */
.L_x_36047:
[----:B------:R-:W-:Y:S05]  /*d750*/  BSYNC.RECONVERGENT B0 ;  /* 0x0000000000007941 */ /* 0x000fea0003800200 */
.L_x_36046:
[----:B------:R-:W0:Y:S01]  /*d760*/  F2I.FTZ.TRUNC.NTZ R23, R23 ;  /* 0x0000001700177305 */ /* 0x000e22000021f100 */
[----:B------:R-:W-:Y:S05]  /*d770*/  BRA `(.L_x_36021) ;  /* 0x0000000000547947 */ /* 0x000fea0003800000 */
.L_x_36020:
        /* <DEDUP_REMOVED lines=16> */
.L_x_36048:
[----:B------:R-:W-:Y:S01]  /*d880*/  IMAD.MOV.U32 R23, RZ, RZ, RZ ;  /* 0x000000ffff177224 */ /* 0x000fe200078e00ff */
[----:B------:R-:W-:Y:S06]  /*d890*/  BRA `(.L_x_36021) ;  /* 0x00000000000c7947 */ /* 0x000fec0003800000 */
.L_x_36045:
[----:B------:R0:W5:Y:S01]  /*d8a0*/  LDG.E R23, desc[UR36][R4.64] ;  /* 0x0000002404177981 */ /* 0x000162000c1e1900 */
[----:B------:R-:W-:Y:S05]  /*d8b0*/  BRA `(.L_x_36021) ;  /* 0x0000000000047947 */ /* 0x000fea0003800000 */
.L_x_36044:
[----:B------:R0:W5:Y:S02]  /*d8c0*/  LDG.E R23, desc[UR36][R4.64] ;  /* 0x0000002404177981 */ /* 0x000164000c1e1900 */
.L_x_36021:
        /* <DEDUP_REMOVED lines=16> */
.L_x_36052:
[----:B------:R0:W5:Y:S01]  /*d9d0*/  LDG.E.U8 R16, desc[UR36][R4.64] ;  /* 0x0000002404107981 */ /* 0x000162000c1e1100 */
[----:B------:R-:W-:Y:S05]  /*d9e0*/  BRA `(.L_x_36054) ;  /* 0x0000000c00307947 */ /* 0x000fea0003800000 */
.L_x_36051:
        /* <DEDUP_REMOVED lines=8> */
.L_x_36056:
[----:B------:R0:W5:Y:S01]  /*da70*/  LDG.E R16, desc[UR36][R4.64] ;  /* 0x0000002404107981 */ /* 0x000162000c1e1900 */
[----:B------:R-:W-:Y:S05]  /*da80*/  BRA `(.L_x_36054) ;  /* 0x0000000c00087947 */ /* 0x000fea0003800000 */
.L_x_36055:
[----:B------:R0:W5:Y:S01]  /*da90*/  LDG.E.S16 R16, desc[UR36][R4.64] ;  /* 0x0000002404107981 */ /* 0x000162000c1e1700 */
[----:B------:R-:W-:Y:S05]  /*daa0*/  BRA `(.L_x_36054) ;  /* 0x0000000c00007947 */ /* 0x000fea0003800000 */
.L_x_36050:
        /* <DEDUP_REMOVED lines=9> */
.L_x_36058:
[----:B------:R-:W2:Y:S02]  /*db40*/  LDG.E.U16 R4, desc[UR36][R4.64] ;  /* 0x0000002404047981 */ /* 0x000ea4000c1e1500 */
[----:B--2---:R-:W-:-:S06]  /*db50*/  HADD2.F32 R16, -RZ, R4.H0_H0 ;  /* 0x20000004ff107230 */ /* 0x004fcc0000004100 */
[----:B------:R-:W0:Y:S01]  /*db60*/  F2I.FTZ.TRUNC.NTZ R16, R16 ;  /* 0x0000001000107305 */ /* 0x000e22000021f100 */
[----:B------:R-:W-:Y:S05]  /*db70*/  BRA `(.L_x_36054) ;  /* 0x0000000800cc7947 */ /* 0x000fea0003800000 */
.L_x_36057:
        /* <DEDUP_REMOVED lines=9> */
.L_x_36060:
[----:B------:R-:W2:Y:S02]  /*dc10*/  LDG.E.U16 R4, desc[UR36][R4.64] ;  /* 0x0000002404047981 */ /* 0x000ea4000c1e1500 */
[----:B--2---:R-:W-:-:S06]  /*dc20*/  HADD2.F32 R16, -RZ, R4.H0_H0 ;  /* 0x20000004ff107230 */ /* 0x004fcc0000004100 */
[----:B------:R-:W0:Y:S01]  /*dc30*/  F2I.FTZ.TRUNC.NTZ R16, R16 ;  /* 0x0000001000107305 */ /* 0x000e22000021f100 */
[----:B------:R-:W-:Y:S05]  /*dc40*/  BRA `(.L_x_36054) ;  /* 0x0000000800987947 */ /* 0x000fea0003800000 */
.L_x_36059:
[----:B------:R-:W2:Y:S02]  /*dc50*/  LDG.E.64 R4, desc[UR36][R4.64] ;  /* 0x0000002404047981 */ /* 0x000ea4000c1e1b00 */
[----:B--2---:R0:W1:Y:S01]  /*dc60*/  F2I.F64.TRUNC R16, R4 ;  /* 0x0000000400107311 */ /* 0x004062000030d100 */
[----:B------:R-:W-:Y:S05]  /*dc70*/  BRA `(.L_x_36054) ;  /* 0x00000008008c7947 */ /* 0x000fea0003800000 */
.L_x_36049:
        /* <DEDUP_REMOVED lines=12> */
.L_x_36063:
[----:B------:R-:W2:Y:S02]  /*dd40*/  LDG.E.64 R4, desc[UR36][R4.64] ;  /* 0x0000002404047981 */ /* 0x000ea4000c1e1b00 */
[----:B--2---:R0:W1:Y:S01]  /*dd50*/  F2I.F64.TRUNC R16, R4 ;  /* 0x0000000400107311 */ /* 0x004062000030d100 */
[----:B------:R-:W-:Y:S05]  /*dd60*/  BRA `(.L_x_36054) ;  /* 0x0000000800507947 */ /* 0x000fea0003800000 */
.L_x_36062:
        /* <DEDUP_REMOVED lines=26> */
.L_x_36065:
        /* <DEDUP_REMOVED lines=14> */
.L_x_36064:
[----:B------:R-:W2:Y:S02]  /*dff0*/  LDG.E.U16 R16, desc[UR36][R4.64] ;  /* 0x0000002404107981 */ /* 0x000ea4000c1e1500 */
[----:B--2---:R-:W-:-:S06]  /*e000*/  IMAD.U32 R16, R16, 0x10000, RZ ;  /* 0x0001000010107824 */ /* 0x004fcc00078e00ff */
[----:B------:R-:W0:Y:S01]  /*e010*/  F2I.FTZ.TRUNC.NTZ R16, R16 ;  /* 0x0000001000107305 */ /* 0x000e22000021f100 */
[----:B------:R-:W-:Y:S05]  /*e020*/  BRA `(.L_x_36054) ;  /* 0x0000000400a07947 */ /* 0x000fea0003800000 */
.L_x_36061:
        /* <DEDUP_REMOVED lines=10> */
.L_x_36068:
        /* <DEDUP_REMOVED lines=21> */
.L_x_36072:
[----:B------:R-:W-:Y:S05]  /*e220*/  BSYNC.RECONVERGENT B1 ;  /* 0x0000000000017941 */ /* 0x000fea0003800200 */
.L_x_36071:
[----:B------:R-:W-:Y:S01]  /*e230*/  IMAD.SHL.U32 R0, R0, 0x100000, RZ ;  /* 0x0010000000007824 */ /* 0x000fe200078e00ff */
[----:B------:R-:W-:-:S04]  /*e240*/  LEA R3, R3, 0x3b800000, 0x17 ;  /* 0x3b80000003037811 */ /* 0x000fc800078eb8ff */
[----:B------:R-:W-:-:S07]  /*e250*/  LOP3.LUT R16, R3, R0, R7, 0xfe, !PT ;  /* 0x0000000003107212 */ /* 0x000fce00078efe07 */
.L_x_36070:
[----:B------:R-:W-:Y:S05]  /*e260*/  BSYNC.RECONVERGENT B0 ;  /* 0x0000000000007941 */ /* 0x000fea0003800200 */
.L_x_36069:
[----:B------:R-:W0:Y:S01]  /*e270*/  F2I.FTZ.TRUNC.NTZ R16, R16 ;  /* 0x0000001000107305 */ /* 0x000e22000021f100 */
[----:B------:R-:W-:Y:S05]  /*e280*/  BRA `(.L_x_36054) ;  /* 0x0000000400087947 */ /* 0x000fea0003800000 */
.L_x_36067:
        /* <DEDUP_REMOVED lines=21> */
.L_x_36076:
[----:B------:R-:W-:Y:S05]  /*e3e0*/  BSYNC.RECONVERGENT B1 ;  /* 0x0000000000017941 */ /* 0x000fea0003800200 */
.L_x_36075:
[----:B------:R-:W-:Y:S02]  /*e3f0*/  SHF.L.U32 R0, R0, 0x15, RZ ;  /* 0x0000001500007819 */ /* 0x000fe400000006ff */
[----:B------:R-:W-:-:S04]  /*e400*/  LEA R3, R3, 0x37800000, 0x17 ;  /* 0x3780000003037811 */ /* 0x000fc800078eb8ff */
[----:B------:R-:W-:-:S07]  /*e410*/  LOP3.LUT R16, R3, R0, R7, 0xfe, !PT ;  /* 0x0000000003107212 */ /* 0x000fce00078efe07 */
.L_x_36074:
[----:B------:R-:W-:Y:S05]  /*e420*/  BSYNC.RECONVERGENT B0 ;  /* 0x0000000000007941 */ /* 0x000fea0003800200 */
.L_x_36073:
[----:B------:R-:W0:Y:S01]  /*e430*/  F2I.FTZ.TRUNC.NTZ R16, R16 ;  /* 0x0000001000107305 */ /* 0x000e22000021f100 */
[----:B------:R-:W-:Y:S05]  /*e440*/  BRA `(.L_x_36054) ;  /* 0x0000000000987947 */ /* 0x000fea0003800000 */
.L_x_36066:
        /* <DEDUP_REMOVED lines=14> */
.L_x_36080:
[----:B------:R-:W-:Y:S05]  /*e530*/  BSYNC.RECONVERGENT B0 ;  /* 0x0000000000007941 */ /* 0x000fea0003800200 */
.L_x_36079:
[----:B------:R-:W0:Y:S01]  /*e540*/  F2I.FTZ.TRUNC.NTZ R16, R16 ;  /* 0x0000001000107305 */ /* 0x000e22000021f100 */
[----:B------:R-:W-:Y:S05]  /*e550*/  BRA `(.L_x_36054) ;  /* 0x0000000000547947 */ /* 0x000fea0003800000 */
.L_x_36053:
        /* <DEDUP_REMOVED lines=16> */
.L_x_36081:
[----:B------:R-:W-:Y:S01]  /*e660*/  IMAD.MOV.U32 R16, RZ, RZ, RZ ;  /* 0x000000ffff107224 */ /* 0x000fe200078e00ff */
[----:B------:R-:W-:Y:S06]  /*e670*/  BRA `(.L_x_36054) ;  /* 0x00000000000c7947 */ /* 0x000fec0003800000 */
.L_x_36078:
[----:B------:R0:W5:Y:S01]  /*e680*/  LDG.E R16, desc[UR36][R4.64] ;  /* 0x0000002404107981 */ /* 0x000162000c1e1900 */
[----:B------:R-:W-:Y:S05]  /*e690*/  BRA `(.L_x_36054) ;  /* 0x0000000000047947 */ /* 0x000fea0003800000 */
.L_x_36077:
[----:B------:R0:W5:Y:S02]  /*e6a0*/  LDG.E R16, desc[UR36][R4.64] ;  /* 0x0000002404107981 */ /* 0x000164000c1e1900 */
.L_x_36054:
        /* <DEDUP_REMOVED lines=16> */
.L_x_36085:
[----:B------:R1:W5:Y:S01]  /*e7b0*/  LDG.E.U8 R17, desc[UR36][R4.64] ;  /* 0x0000002404117981 */ /* 0x000362000c1e1100 */
[----:B------:R-:W-:Y:S05]  /*e7c0*/  BRA `(.L_x_36087) ;  /* 0x0000000c00307947 */ /* 0x000fea0003800000 */
.L_x_36084:
        /* <DEDUP_REMOVED lines=8> */
.L_x_36089:
[----:B------:R0:W5:Y:S01]  /*e850*/  LDG.E R17, desc[UR36][R4.64] ;  /* 0x0000002404117981 */ /* 0x000162000c1e1900 */
[----:B------:R-:W-:Y:S05]  /*e860*/  BRA `(.L_x_36087) ;  /* 0x0000000c00087947 */ /* 0x000fea0003800000 */
.L_x_36088:
[----:B------:R0:W5:Y:S01]  /*e870*/  LDG.E.S16 R17, desc[UR36][R4.64] ;  /* 0x0000002404117981 */ /* 0x000162000c1e1700 */
[----:B------:R-:W-:Y:S05]  /*e880*/  BRA `(.L_x_36087) ;  /* 0x0000000c00007947 */ /* 0x000fea0003800000 */
.L_x_36083:
        /* <DEDUP_REMOVED lines=9> */
.L_x_36091:
[----:B------:R-:W2:Y:S02]  /*e920*/  LDG.E.U16 R4, desc[UR36][R4.64] ;  /* 0x0000002404047981 */ /* 0x000ea4000c1e1500 */
[----:B--2---:R-:W-:-:S06]  /*e930*/  HADD2.F32 R17, -RZ, R4.H0_H0 ;  /* 0x20000004ff117230 */ /* 0x004fcc0000004100 */
[----:B------:R-:W0:Y:S01]  /*e940*/  F2I.FTZ.TRUNC.NTZ R17, R17 ;  /* 0x0000001100117305 */ /* 0x000e22000021f100 */
[----:B------:R-:W-:Y:S05]  /*e950*/  BRA `(.L_x_36087) ;  /* 0x0000000800cc7947 */ /* 0x000fea0003800000 */
.L_x_36090:
        /* <DEDUP_REMOVED lines=9> */
.L_x_36093:
[----:B------:R-:W2:Y:S02]  /*e9f0*/  LDG.E.U16 R4, desc[UR36][R4.64] ;  /* 0x0000002404047981 */ /* 0x000ea4000c1e1500 */
[----:B--2---:R-:W-:-:S06]  /*ea00*/  HADD2.F32 R17, -RZ, R4.H0_H0 ;  /* 0x20000004ff117230 */ /* 0x004fcc0000004100 */
[----:B------:R-:W0:Y:S01]  /*ea10*/  F2I.FTZ.TRUNC.NTZ R17, R17 ;  /* 0x0000001100117305 */ /* 0x000e22000021f100 */
[----:B------:R-:W-:Y:S05]  /*ea20*/  BRA `(.L_x_36087) ;  /* 0x0000000800987947 */ /* 0x000fea0003800000 */
.L_x_36092:
[----:B------:R-:W2:Y:S02]  /*ea30*/  LDG.E.64 R4, desc[UR36][R4.64] ;  /* 0x0000002404047981 */ /* 0x000ea4000c1e1b00 */
[----:B--2---:R0:W1:Y:S01]  /*ea40*/  F2I.F64.TRUNC R17, R4 ;  /* 0x0000000400117311 */ /* 0x004062000030d100 */
[----:B------:R-:W-:Y:S05]  /*ea50*/  BRA `(.L_x_36087) ;  /* 0x00000008008c7947 */ /* 0x000fea0003800000 */
.L_x_36082:
        /* <DEDUP_REMOVED lines=12> */
.L_x_36096:
[----:B------:R-:W2:Y:S02]  /*eb20*/  LDG.E.64 R4, desc[UR36][R4.64] ;  /* 0x0000002404047981 */ /* 0x000ea4000c1e1b00 */
[----:B--2---:R0:W1:Y:S01]  /*eb30*/  F2I.F64.TRUNC R17, R4 ;  /* 0x0000000400117311 */ /* 0x004062000030d100 */
[----:B------:R-:W-:Y:S05]  /*eb40*/  BRA `(.L_x_36087) ;  /* 0x0000000800507947 */ /* 0x000fea0003800000 */
.L_x_36095:
        /* <DEDUP_REMOVED lines=26> */
.L_x_36098:
        /* <DEDUP_REMOVED lines=14> */
.L_x_36097:
[----:B------:R-:W2:Y:S02]  /*edd0*/  LDG.E.U16 R17, desc[UR36][R4.64] ;  /* 0x0000002404117981 */ /* 0x000ea4000c1e1500 */
[----:B--2---:R-:W-:-:S06]  /*ede0*/  IMAD.U32 R17, R17, 0x10000, RZ ;  /* 0x0001000011117824 */ /* 0x004fcc00078e00ff */
[----:B------:R-:W0:Y:S01]  /*edf0*/  F2I.FTZ.TRUNC.NTZ R17, R17 ;  /* 0x0000001100117305 */ /* 0x000e22000021f100 */
[----:B------:R-:W-:Y:S05]  /*ee00*/  BRA `(.L_x_36087) ;  /* 0x0000000400a07947 */ /* 0x000fea0003800000 */
.L_x_36094:
        /* <DEDUP_REMOVED lines=10> */
.L_x_36101:
        /* <DEDUP_REMOVED lines=21> */
.L_x_36105:
[----:B------:R-:W-:Y:S05]  /*f000*/  BSYNC.RECONVERGENT B1 ;  /* 0x0000000000017941 */ /* 0x000fea0003800200 */
.L_x_36104:
[----:B------:R-:W-:Y:S02]  /*f010*/  SHF.L.U32 R0, R0, 0x14, RZ ;  /* 0x0000001400007819 */ /* 0x000fe400000006ff */
[----:B------:R-:W-:-:S04]  /*f020*/  LEA R3, R3, 0x3b800000, 0x17 ;  /* 0x3b80000003037811 */ /* 0x000fc800078eb8ff */
[----:B------:R-:W-:-:S07]  /*f030*/  LOP3.LUT R17, R3, R0, R17, 0xfe, !PT ;  /* 0x0000000003117212 */ /* 0x000fce00078efe11 */
.L_x_36103:
[----:B------:R-:W-:Y:S05]  /*f040*/  BSYNC.RECONVERGENT B0 ;  /* 0x0000000000007941 */ /* 0x000fea0003800200 */
.L_x_36102:
[----:B------:R-:W0:Y:S01]  /*f050*/  F2I.FTZ.TRUNC.NTZ R17, R17 ;  /* 0x0000001100117305 */ /* 0x000e22000021f100 */
[----:B------:R-:W-:Y:S05]  /*f060*/  BRA `(.L_x_36087) ;  /* 0x0000000400087947 */ /* 0x000fea0003800000 */
.L_x_36100:
        /* <DEDUP_REMOVED lines=21> */
.L_x_36109:
[----:B------:R-:W-:Y:S05]  /*f1c0*/  BSYNC.RECONVERGENT B1 ;  /* 0x0000000000017941 */ /* 0x000fea0003800200 */
.L_x_36108:
[----:B------:R-:W-:Y:S01]  /*f1d0*/  IMAD.SHL.U32 R0, R0, 0x200000, RZ ;  /* 0x0020000000007824 */ /* 0x000fe200078e00ff */
[----:B------:R-:W-:-:S04]  /*f1e0*/  LEA R3, R3, 0x37800000, 0x17 ;  /* 0x3780000003037811 */ /* 0x000fc800078eb8ff */
[----:B------:R-:W-:-:S07]  /*f1f0*/  LOP3.LUT R17, R3, R0, R17, 0xfe, !PT ;  /* 0x0000000003117212 */ /* 0x000fce00078efe11 */
.L_x_36107:
[----:B------:R-:W-:Y:S05]  /*f200*/  BSYNC.RECONVERGENT B0 ;  /* 0x0000000000007941 */ /* 0x000fea0003800200 */
.L_x_36106:
[----:B------:R-:W0:Y:S01]  /*f210*/  F2I.FTZ.TRUNC.NTZ R17, R17 ;  /* 0x0000001100117305 */ /* 0x000e22000021f100 */
[----:B------:R-:W-:Y:S05]  /*f220*/  BRA `(.L_x_36087) ;  /* 0x0000000000987947 */ /* 0x000fea0003800000 */
.L_x_36099:
        /* <DEDUP_REMOVED lines=14> */
.L_x_36113:
[----:B------:R-:W-:Y:S05]  /*f310*/  BSYNC.RECONVERGENT B0 ;  /* 0x0000000000007941 */ /* 0x000fea0003800200 */
.L_x_36112:
[----:B------:R-:W0:Y:S01]  /*f320*/  F2I.FTZ.TRUNC.NTZ R17, R17 ;  /* 0x0000001100117305 */ /* 0x000e22000021f100 */
[----:B------:R-:W-:Y:S05]  /*f330*/  BRA `(.L_x_36087) ;  /* 0x0000000000547947 */ /* 0x000fea0003800000 */
.L_x_36086:
        /* <DEDUP_REMOVED lines=16> */
.L_x_36114:
[----:B------:R-:W-:Y:S01]  /*f440*/  MOV R17, RZ ;  /* 0x000000ff00117202 */ /* 0x000fe20000000f00 */
[----:B------:R-:W-:Y:S06]  /*f450*/  BRA `(.L_x_36087) ;  /* 0x00000000000c7947 */ /* 0x000fec0003800000 */
.L_x_36111:
[----:B------:R0:W5:Y:S01]  /*f460*/  LDG.E R17, desc[UR36][R4.64] ;  /* 0x0000002404117981 */ /* 0x000162000c1e1900 */
[----:B------:R-:W-:Y:S05]  /*f470*/  BRA `(.L_x_36087) ;  /* 0x0000000000047947 */ /* 0x000fea0003800000 */
.L_x_36110:
[----:B------:R0:W5:Y:S02]  /*f480*/  LDG.E R17, desc[UR36][R4.64] ;  /* 0x0000002404117981 */ /* 0x000164000c1e1900 */
.L_x_36087:
        /* <DEDUP_REMOVED lines=16> */
.L_x_36118:
[----:B------:R0:W5:Y:S01]  /*f590*/  LDG.E.U8 R22, desc[UR36][R4.64] ;  /* 0x0000002404167981 */ /* 0x000162000c1e1100 */
[----:B------:R-:W-:Y:S05]  /*f5a0*/  BRA `(.L_x_36120) ;  /* 0x0000000c00307947 */ /* 0x000fea0003800000 */
.L_x_36117:
        /* <DEDUP_REMOVED lines=8> */
.L_x_36122:
[----:B------:R0:W5:Y:S01]  /*f630*/  LDG.E R22, desc[UR36][R4.64] ;  /* 0x0000002404167981 */ /* 0x000162000c1e1900 */
[----:B------:R-:W-:Y:S05]  /*f640*/  BRA `(.L_x_36120) ;  /* 0x0000000c00087947 */ /* 0x000fea0003800000 */
.L_x_36121:
[----:B------:R0:W5:Y:S01]  /*f650*/  LDG.E.S16 R22, desc[UR36][R4.64] ;  /* 0x0000002404167981 */ /* 0x000162000c1e1700 */
[----:B------:R-:W-:Y:S05]  /*f660*/  BRA `(.L_x_36120) ;  /* 0x0000000c00007947 */ /* 0x000fea0003800000 */
.L_x_36116:
        /* <DEDUP_REMOVED lines=9> */
.L_x_36124:
[----:B------:R-:W2:Y:S02]  /*f700*/  LDG.E.U16 R4, desc[UR36][R4.64] ;  /* 0x0000002404047981 */ /* 0x000ea4000c1e1500 */
[----:B--2---:R-:W-:-:S06]  /*f710*/  HADD2.F32 R22, -RZ, R4.H0_H0 ;  /* 0x20000004ff167230 */ /* 0x004fcc0000004100 */
[----:B------:R-:W0:Y:S01]  /*f720*/  F2I.FTZ.TRUNC.NTZ R22, R22 ;  /* 0x0000001600167305 */ /* 0x000e22000021f100 */
[----:B------:R-:W-:Y:S05]  /*f730*/  BRA `(.L_x_36120) ;  /* 0x0000000800cc7947 */ /* 0x000fea0003800000 */
.L_x_36123:
        /* <DEDUP_REMOVED lines=9> */
.L_x_36126:
[----:B------:R-:W2:Y:S02]  /*f7d0*/  LDG.E.U16 R4, desc[UR36][R4.64] ;  /* 0x0000002404047981 */ /* 0x000ea4000c1e1500 */
[----:B--2---:R-:W-:-:S06]  /*f7e0*/  HADD2.F32 R22, -RZ, R4.H0_H0 ;  /* 0x20000004ff167230 */ /* 0x004fcc0000004100 */
[----:B------:R-:W0:Y:S01]  /*f7f0*/  F2I.FTZ.TRUNC.NTZ R22, R22 ;  /* 0x0000001600167305 */ /* 0x000e22000021f100 */
[----:B------:R-:W-:Y:S05]  /*f800*/  BRA `(.L_x_36120) ;  /* 0x0000000800987947 */ /* 0x000fea0003800000 */
.L_x_36125:
[----:B------:R-:W2:Y:S02]  /*f810*/  LDG.E.64 R4, desc[UR36][R4.64] ;  /* 0x0000002404047981 */ /* 0x000ea4000c1e1b00 */
[----:B--2---:R0:W1:Y:S01]  /*f820*/  F2I.F64.TRUNC R22, R4 ;  /* 0x0000000400167311 */ /* 0x004062000030d100 */
[----:B------:R-:W-:Y:S05]  /*f830*/  BRA `(.L_x_36120) ;  /* 0x00000008008c7947 */ /* 0x000fea0003800000 */
.L_x_36115:
        /* <DEDUP_REMOVED lines=12> */
.L_x_36129:
[----:B------:R-:W2:Y:S02]  /*f900*/  LDG.E.64 R4, desc[UR36][R4.64] ;  /* 0x0000002404047981 */ /* 0x000ea4000c1e1b00 */
[----:B--2---:R0:W1:Y:S01]  /*f910*/  F2I.F64.TRUNC R22, R4 ;  /* 0x0000000400167311 */ /* 0x004062000030d100 */
[----:B------:R-:W-:Y:S05]  /*f920*/  BRA `(.L_x_36120) ;  /* 0x0000000800507947 */ /* 0x000fea0003800000 */
.L_x_36128:
        /* <DEDUP_REMOVED lines=26> */
.L_x_36131:
        /* <DEDUP_REMOVED lines=14> */
.L_x_36130:
[----:B------:R-:W2:Y:S02]  /*fbb0*/  LDG.E.U16 R22, desc[UR36][R4.64] ;  /* 0x0000002404167981 */ /* 0x000ea4000c1e1500 */
[----:B--2---:R-:W-:-:S06]  /*fbc0*/  SHF.L.U32 R22, R22, 0x10, RZ ;  /* 0x0000001016167819 */ /* 0x004fcc00000006ff */
[----:B------:R-:W0:Y:S01]  /*fbd0*/  F2I.FTZ.TRUNC.NTZ R22, R22 ;  /* 0x0000001600167305 */ /* 0x000e22000021f100 */
[----:B------:R-:W-:Y:S05]  /*fbe0*/  BRA `(.L_x_36120) ;  /* 0x0000000400a07947 */ /* 0x000fea0003800000 */
.L_x_36127:
        /* <DEDUP_REMOVED lines=10> */
.L_x_36134:
        /* <DEDUP_REMOVED lines=21> */
.L_x_36138:
[----:B------:R-:W-:Y:S05]  /*fde0*/  BSYNC.RECONVERGENT B1 ;  /* 0x0000000000017941 */ /* 0x000fea0003800200 */
.L_x_36137:
[----:B------:R-:W-:Y:S01]  /*fdf0*/  IMAD.SHL.U32 R0, R0, 0x100000, RZ ;  /* 0x0010000000007824 */ /* 0x000fe200078e00ff */
[----:B------:R-:W-:-:S04]  /*fe00*/  LEA R3, R3, 0x3b800000, 0x17 ;  /* 0x3b80000003037811 */ /* 0x000fc800078eb8ff */
[----:B------:R-:W-:-:S07]  /*fe10*/  LOP3.LUT R22, R3, R0, R7, 0xfe, !PT ;  /* 0x0000000003167212 */ /* 0x000fce00078efe07 */
.L_x_36136:
[----:B------:R-:W-:Y:S05]  /*fe20*/  BSYNC.RECONVERGENT B0 ;  /* 0x0000000000007941 */ /* 0x000fea0003800200 */
.L_x_36135:
[----:B------:R-:W1:Y:S01]  /*fe30*/  F2I.FTZ.TRUNC.NTZ R22, R22 ;  /* 0x0000001600167305 */ /* 0x000e62000021f100 */
[----:B------:R-:W-:Y:S05]  /*fe40*/  BRA `(.L_x_36120) ;  /* 0x0000000400087947 */ /* 0x000fea0003800000 */
.L_x_36133:
        /* <DEDUP_REMOVED lines=21> */
.L_x_36142:
[----:B------:R-:W-:Y:S05]  /*ffa0*/  BSYNC.RECONVERGENT B1 ;  /* 0x0000000000017941 */ /* 0x000fea0003800200 */
.L_x_36141:
[----:B------:R-:W-:Y:S01]  /*ffb0*/  IMAD.SHL.U32 R0, R0, 0x200000, RZ ;  /* 0x0020000000007824 */ /* 0x000fe200078e00ff */
[----:B------:R-:W-:-:S04]  /*ffc0*/  LEA R3, R3, 0x37800000, 0x17 ;  /* 0x3780000003037811 */ /* 0x000fc800078eb8ff */
[----:B------:R-:W-:-:S07]  /*ffd0*/  LOP3.LUT R22, R3, R0, R7, 0xfe, !PT ;  /* 0x0000000003167212 */ /* 0x000fce00078efe07 */
.L_x_36140:
[----:B------:R-:W-:Y:S05]  /*ffe0*/  BSYNC.RECONVERGENT B0 ;  /* 0x0000000000007941 */ /* 0x000fea0003800200 */
.L_x_36139:
[----:B------:R-:W0:Y:S01]  /*fff0*/  F2I.FTZ.TRUNC.NTZ R22, R22 ;  /* 0x0000001600167305 */ /* 0x000e22000021f100 */
[----:B------:R-:W-:Y:S05]  /*10000*/  BRA `(.L_x_36120) ;  /* 0x0000000000987947 */ /* 0x000fea0003800000 */
.L_x_36132:
        /* <DEDUP_REMOVED lines=14> */
.L_x_36146:
[----:B------:R-:W-:Y:S05]  /*100f0*/  BSYNC.RECONVERGENT B0 ;  /* 0x0000000000007941 */ /* 0x000fea0003800200 */
.L_x_36145:
[----:B------:R-:W0:Y:S01]  /*10100*/  F2I.FTZ.TRUNC.NTZ R22, R22 ;  /* 0x0000001600167305 */ /* 0x000e22000021f100 */
[----:B------:R-:W-:Y:S05]  /*10110*/  BRA `(.L_x_36120) ;  /* 0x0000000000547947 */ /* 0x000fea0003800000 */
.L_x_36119:
        /* <DEDUP_REMOVED lines=16> */
.L_x_36147:
[----:B------:R-:W-:Y:S01]  /*10220*/  IMAD.MOV.U32 R22, RZ, RZ, RZ ;  /* 0x000000ffff167224 */ /* 0x000fe200078e00ff */
[----:B------:R-:W-:Y:S06]  /*10230*/  BRA `(.L_x_36120) ;  /* 0x00000000000c7947 */ /* 0x000fec0003800000 */
.L_x_36144:
[----:B------:R0:W5:Y:S01]  /*10240*/  LDG.E R22, desc[UR36][R4.64] ;  /* 0x0000002404167981 */ /* 0x000162000c1e1900 */
[----:B------:R-:W-:Y:S05]  /*10250*/  BRA `(.L_x_36120) ;  /* 0x0000000000047947 */ /* 0x000fea0003800000 */
.L_x_36143:
[----:B------:R0:W5:Y:S02]  /*10260*/  LDG.E R22, desc[UR36][R4.64] ;  /* 0x0000002404167981 */ /* 0x000164000c1e1900 */
.L_x_36120:
        /* <DEDUP_REMOVED lines=20> */
.L_x_36149:
[----:B------:R-:W-:Y:S05]  /*103b0*/  BSYNC.RECONVERGENT B7 ;  /* 0x0000000000077941 */ /* 0x000fea0003800200 */
.L_x_36148:
        /* <DEDUP_REMOVED lines=20> */
.L_x_36151:
[----:B------:R-:W-:Y:S05]  /*10500*/  BSYNC.RECONVERGENT B7 ;  /* 0x0000000000077941 */ /* 0x000fea0003800200 */
.L_x_36150:
        /* <DEDUP_REMOVED lines=23> */
.L_x_36153:
[----:B------:R-:W-:Y:S05]  /*10680*/  BSYNC.RECONVERGENT B7 ;  /* 0x0000000000077941 */ /* 0x000fea0003800200 */
.L_x_36152:
        /* <DEDUP_REMOVED lines=22> */
.L_x_36181:
        /* <DEDUP_REMOVED lines=28> */
.L_x_36158:
        /* <DEDUP_REMOVED lines=8> */
.L_x_36159:
[----:B------:R-:W-:Y:S05]  /*10a30*/  BSYNC.RECONVERGENT B1 ;  /* 0x0000000000017941 */ /* 0x000fea0003800200 */
.L_x_36157:
        /* <DEDUP_REMOVED lines=41> */
.L_x_36161:
        /* <DEDUP_REMOVED lines=8> */
.L_x_36162:
[----:B------:R-:W-:Y:S05]  /*10d50*/  BSYNC.RECONVERGENT B1 ;  /* 0x0000000000017941 */ /* 0x000fea0003800200 */
.L_x_36160:
        /* <DEDUP_REMOVED lines=42> */
.L_x_36164:
        /* <DEDUP_REMOVED lines=8> */
.L_x_36165:
[----:B------:R-:W-:Y:S05]  /*11080*/  BSYNC.RECONVERGENT B1 ;  /* 0x0000000000017941 */ /* 0x000fea0003800200 */
.L_x_36163:
        /* <DEDUP_REMOVED lines=41> */
.L_x_36167:
        /* <DEDUP_REMOVED lines=8> */
.L_x_36168:
[----:B------:R-:W-:Y:S05]  /*113a0*/  BSYNC.RECONVERGENT B1 ;  /* 0x0000000000017941 */ /* 0x000fea0003800200 */
.L_x_36166:
        /* <DEDUP_REMOVED lines=42> */
.L_x_36170:
        /* <DEDUP_REMOVED lines=8> */
.L_x_36171:
[----:B------:R-:W-:Y:S05]  /*116d0*/  BSYNC.RECONVERGENT B1 ;  /* 0x0000000000017941 */ /* 0x000fea0003800200 */
.L_x_36169:
        /* <DEDUP_REMOVED lines=42> */
.L_x_36173:
        /* <DEDUP_REMOVED lines=8> */
.L_x_36174:
[----:B------:R-:W-:Y:S05]  /*11a00*/  BSYNC.RECONVERGENT B1 ;  /* 0x0000000000017941 */ /* 0x000fea0003800200 */
.L_x_36172:
        /* <DEDUP_REMOVED lines=42> */
.L_x_36176:
        /* <DEDUP_REMOVED lines=8> */
.L_x_36177:
[----:B------:R-:W-:Y:S05]  /*11d30*/  BSYNC.RECONVERGENT B1 ;  /* 0x0000000000017941 */ /* 0x000fea0003800200 */
.L_x_36175:
        /* <DEDUP_REMOVED lines=42> */
.L_x_36179:
        /* <DEDUP_REMOVED lines=8> */
.L_x_36180:
[----:B------:R-:W-:Y:S05]  /*12060*/  BSYNC.RECONVERGENT B1 ;  /* 0x0000000000017941 */ /* 0x000fea0003800200 */
.L_x_36178:
        /* <DEDUP_REMOVED lines=19> */
.L_x_36156:
[----:B------:R-:W-:-:S07]  /*121a0*/  IADD3 R30, PT, PT, R30, 0x3, RZ ;  /* 0x000000031e1e7810 */ /* 0x000fce0007ffe0ff */
.L_x_36155:
        /* <DEDUP_REMOVED lines=31> */
.L_x_36184:
        /* <DEDUP_REMOVED lines=8> */
.L_x_36185:
[----:B------:R-:W-:Y:S05]  /*12420*/  BSYNC.RECONVERGENT B0 ;  /* 0x0000000000007941 */ /* 0x000fea0003800200 */
.L_x_36183:
        /* <DEDUP_REMOVED lines=41> */
.L_x_36187:
        /* <DEDUP_REMOVED lines=8> */
.L_x_36188:
[----:B------:R-:W-:Y:S05]  /*12740*/  BSYNC.RECONVERGENT B0 ;  /* 0x0000000000007941 */ /* 0x000fea0003800200 */
.L_x_36186:
        /* <DEDUP_REMOVED lines=42> */
.L_x_36190:
        /* <DEDUP_REMOVED lines=8> */
.L_x_36191:
[----:B------:R-:W-:Y:S05]  /*12a70*/  BSYNC.RECONVERGENT B0 ;  /* 0x0000000000007941 */ /* 0x000fea0003800200 */
.L_x_36189:
        /* <DEDUP_REMOVED lines=42> */
.L_x_36193:
        /* <DEDUP_REMOVED lines=8> */
.L_x_36194:
[----:B------:R-:W-:Y:S05]  /*12da0*/  BSYNC.RECONVERGENT B0 ;  /* 0x0000000000007941 */ /* 0x000fea0003800200 */
.L_x_36192:
        /* <DEDUP_REMOVED lines=15> */
.L_x_36182:
        /* <DEDUP_REMOVED lines=31> */
.L_x_36197:
        /* <DEDUP_REMOVED lines=8> */
.L_x_36198:
[----:B------:R-:W-:Y:S05]  /*13110*/  BSYNC.RECONVERGENT B0 ;  /* 0x0000000000007941 */ /* 0x000fea0003800200 */
.L_x_36196:
        /* <DEDUP_REMOVED lines=41> */
.L_x_36200:
        /* <DEDUP_REMOVED lines=8> */
.L_x_36201:
[----:B------:R-:W-:Y:S05]  /*13430*/  BSYNC.RECONVERGENT B0 ;  /* 0x0000000000007941 */ /* 0x000fea0003800200 */
.L_x_36199:
        /* <DEDUP_REMOVED lines=15> */
.L_x_36195:
        /* <DEDUP_REMOVED lines=31> */
.L_x_36203:
[----:B------:R-:W-:Y:S01]  /*13720*/  IMAD.MOV.U32 R10, RZ, RZ, R4 ;  /* 0x000000ffff0a7224 */ /* 0x000fe200078e0004 */
[----:B------:R-:W-:Y:S01]  /*13730*/  MOV R12, 0x13760 ;  /* 0x00013760000c7802 */ /* 0x000fe20000000f00 */
[----:B------:R-:W-:-:S07]  /*13740*/  IMAD.MOV.U32 R11, RZ, RZ, R5 ;  /* 0x000000ffff0b7224 */ /* 0x000fce00078e0005 */
[----:B------:R-:W-:Y:S05]  /*13750*/  CALL.REL.NOINC `($__internal_84_$__cuda_sm20_rem_s64) ;  /* 0x0000014c00ac7944 */ /* 0x000fea0003c00000 */
[----:B------:R-:W-:Y:S01]  /*13760*/  MOV R4, R3 ;  /* 0x0000000300047202 */ /* 0x000fe20000000f00 */
[----:B------:R-:W-:-:S07]  /*13770*/  IMAD.MOV.U32 R5, RZ, RZ, R6 ;  /* 0x000000ffff057224 */ /* 0x000fce00078e0006 */
.L_x_36204:
[----:B------:R-:W-:Y:S05]  /*13780*/  BSYNC.RECONVERGENT B0 ;  /* 0x0000000000007941 */ /* 0x000fea0003800200 */
.L_x_36202:
[----:B------:R-:W0:Y:S02]  /*13790*/  LDC.64 R6, c[0x0][R0+0x798] ;  /* 0x0001e60000067b82 */ /* 0x000e240000000a00 */
[----:B0-----:R-:W-:Y:S02]  /*137a0*/  IMAD R3, R5, R6, RZ ;  /* 0x0000000605037224 */ /* 0x001fe400078e02ff */
[----:B------:R-:W-:-:S04]  /*137b0*/  IMAD.WIDE.U32 R26, R6, R4, R26 ;  /* 0x00000004061a7225 */ /* 0x000fc800078e001a */
[----:B------:R-:W-:-:S04]  /*137c0*/  IMAD R3, R7, R4, R3 ;  /* 0x0000000407037224 */ /* 0x000fc800078e0203 */
[----:B------:R-:W-:-:S07]  /*137d0*/  IMAD.IADD R27, R27, 0x1, R3 ;  /* 0x000000011b1b7824 */ /* 0x000fce00078e0203 */
.L_x_36154:
        /* <DEDUP_REMOVED lines=14> */
.L_x_36209:
        /* <DEDUP_REMOVED lines=21> */
.L_x_36208:
[----:B------:R-:W-:Y:S05]  /*13a10*/  BSYNC.RECONVERGENT B8 ;  /* 0x0000000000087941 */ /* 0x000fea0003800200 */
.L_x_36207:
[----:B------:R-:W-:-:S04]  /*13a20*/  IADD3 R16, P0, PT, R16, 0x4, RZ ;  /* 0x0000000410107810 */ /* 0x000fc80007f1e0ff */
[----:B------:R-:W-:Y:S02]  /*13a30*/  IADD3.X R17, PT, PT, RZ, R17, RZ, P0, !PT ;  /* 0x00000011ff117210 */ /* 0x000fe400007fe4ff */
[----:B------:R-:W-:-:S04]  /*13a40*/  ISETP.GE.U32.AND P0, PT, R16, R22, PT ;  /* 0x000000161000720c */ /* 0x000fc80003f06070 */
[----:B------:R-:W-:-:S13]  /*13a50*/  ISETP.GE.U32.AND.EX P0, PT, R17, R23, PT, P0 ;  /* 0x000000171100720c */ /* 0x000fda0003f06100 */
[----:B------:R-:W-:Y:S05]  /*13a60*/  @!P0 BRA `(.L_x_36209) ;  /* 0xfffffffc00948947 */ /* 0x000fea000383ffff */
.L_x_36206:
[----:B------:R-:W-:Y:S05]  /*13a70*/  BSYNC.RECONVERGENT B7 ;  /* 0x0000000000077941 */ /* 0x000fea0003800200 */
.L_x_36205:
        /* <DEDUP_REMOVED lines=16> */
.L_x_36213:
[----:B------:R0:W-:Y:S01]  /*13b80*/  STG.E.U8 desc[UR36][R2.64], RZ ;  /* 0x000000ff02007986 */ /* 0x0001e2000c101124 */
[----:B------:R-:W-:Y:S05]  /*13b90*/  BRA `(.L_x_36215) ;  /* 0x00000004008c7947 */ /* 0x000fea0003800000 */
.L_x_36212:
        /* <DEDUP_REMOVED lines=8> */
.L_x_36217:
[----:B------:R0:W-:Y:S01]  /*13c20*/  STG.E desc[UR36][R2.64], RZ ;  /* 0x000000ff02007986 */ /* 0x0001e2000c101924 */
[----:B------:R-:W-:Y:S05]  /*13c30*/  BRA `(.L_x_36215) ;  /* 0x0000000400647947 */ /* 0x000fea0003800000 */
.L_x_36216:
[----:B------:R0:W-:Y:S01]  /*13c40*/  STG.E.U16 desc[UR36][R2.64], RZ ;  /* 0x000000ff02007986 */ /* 0x0001e2000c101524 */
[----:B------:R-:W-:Y:S05]  /*13c50*/  BRA `(.L_x_36215) ;  /* 0x00000004005c7947 */ /* 0x000fea0003800000 */
.L_x_36211:
        /* <DEDUP_REMOVED lines=8> */
.L_x_36219:
[----:B------:R0:W-:Y:S01]  /*13ce0*/  STG.E.U16 desc[UR36][R2.64], RZ ;  /* 0x000000ff02007986 */ /* 0x0001e2000c101524 */
[----:B------:R-:W-:Y:S05]  /*13cf0*/  BRA `(.L_x_36215) ;  /* 0x0000000400347947 */ /* 0x000fea0003800000 */
.L_x_36218:
        /* <DEDUP_REMOVED lines=8> */
.L_x_36221:
[----:B------:R2:W-:Y:S01]  /*13d80*/  STG.E desc[UR36][R2.64], RZ ;  /* 0x000000ff02007986 */ /* 0x0005e2000c101924 */
[----:B------:R-:W-:Y:S05]  /*13d90*/  BRA `(.L_x_36215) ;  /* 0x00000004000c7947 */ /* 0x000fea0003800000 */
.L_x_36220:
[----:B------:R4:W-:Y:S01]  /*13da0*/  STG.E.64 desc[UR36][R2.64], RZ ;  /* 0x000000ff02007986 */ /* 0x0009e2000c101b24 */
[----:B------:R-:W-:Y:S05]  /*13db0*/  BRA `(.L_x_36215) ;  /* 0x0000000400047947 */ /* 0x000fea0003800000 */
.L_x_36210:
        /* <DEDUP_REMOVED lines=10> */
.L_x_36224:
[----:B------:R0:W-:Y:S01]  /*13e60*/  STG.E.128 desc[UR36][R2.64], RZ ;  /* 0x000000ff02007986 */ /* 0x0001e2000c101d24 */
[----:B------:R-:W-:Y:S05]  /*13e70*/  BRA `(.L_x_36215) ;  /* 0x0000000000d47947 */ /* 0x000fea0003800000 */
.L_x_36223:
        /* <DEDUP_REMOVED lines=8> */
.L_x_36226:
[----:B------:R0:W-:Y:S01]  /*13f00*/  STG.E.U8 desc[UR36][R2.64], RZ ;  /* 0x000000ff02007986 */ /* 0x0001e2000c101124 */
[----:B------:R-:W-:Y:S05]  /*13f10*/  BRA `(.L_x_36215) ;  /* 0x0000000000ac7947 */ /* 0x000fea0003800000 */
.L_x_36225:
[----:B------:R0:W-:Y:S01]  /*13f20*/  STG.E.U16 desc[UR36][R2.64], RZ ;  /* 0x000000ff02007986 */ /* 0x0001e2000c101524 */
[----:B------:R-:W-:Y:S05]  /*13f30*/  BRA `(.L_x_36215) ;  /* 0x0000000000a47947 */ /* 0x000fea0003800000 */
.L_x_36222:
        /* <DEDUP_REMOVED lines=10> */
.L_x_36229:
[----:B------:R0:W-:Y:S01]  /*13fe0*/  STG.E.U8 desc[UR36][R2.64], RZ ;  /* 0x000000ff02007986 */ /* 0x0001e2000c101124 */
[----:B------:R-:W-:Y:S05]  /*13ff0*/  BRA `(.L_x_36215) ;  /* 0x0000000000747947 */ /* 0x000fea0003800000 */
.L_x_36228:
[----:B------:R0:W-:Y:S01]  /*14000*/  STG.E.U8 desc[UR36][R2.64], RZ ;  /* 0x000000ff02007986 */ /* 0x0001e2000c101124 */
[----:B------:R-:W-:Y:S05]  /*14010*/  BRA `(.L_x_36215) ;  /* 0x00000000006c7947 */ /* 0x000fea0003800000 */
.L_x_36227:
[----:B------:R-:W-:-:S13]  /*14020*/  ISETP.NE.AND P0, PT, R0, 0x1c, PT ;  /* 0x0000001c0000780c */ /* 0x000fda0003f05270 */
[----:B------:R-:W-:Y:S05]  /*14030*/  @!P0 BRA `(.L_x_36230) ;  /* 0x0000000000608947 */ /* 0x000fea0003800000 */
[----:B------:R-:W-:-:S13]  /*14040*/  ISETP.NE.AND P0, PT, R0, 0x1d, PT ;  /* 0x0000001d0000780c */ /* 0x000fda0003f05270 */
[----:B------:R-:W-:Y:S05]  /*14050*/  @!P0 BRA `(.L_x_36231) ;  /* 0x0000000000508947 */ /* 0x000fea0003800000 */
[----:B------:R-:W-:-:S13]  /*14060*/  ISETP.NE.AND P0, PT, R0, 0x2c, PT ;  /* 0x0000002c0000780c */ /* 0x000fda0003f05270 */
[----:B------:R0:W-:Y:S01]  /*14070*/  @!P0 STG.E.U8 desc[UR36][R2.64], RZ ;  /* 0x000000ff02008986 */ /* 0x0001e2000c101124 */
[----:B------:R-:W-:Y:S05]  /*14080*/  @!P0 BRA `(.L_x_36215) ;  /* 0x0000000000508947 */ /* 0x000fea0003800000 */
.L_x_36214:
        /* <DEDUP_REMOVED lines=16> */
.L_x_36232:
[----:B------:R-:W-:Y:S05]  /*14190*/  BRA `(.L_x_36215) ;  /* 0x00000000000c7947 */ /* 0x000fea0003800000 */
.L_x_36231:
[----:B------:R0:W-:Y:S01]  /*141a0*/  STG.E.64 desc[UR36][R2.64], RZ ;  /* 0x000000ff02007986 */ /* 0x0001e2000c101b24 */
[----:B------:R-:W-:Y:S05]  /*141b0*/  BRA `(.L_x_36215) ;  /* 0x0000000000047947 */ /* 0x000fea0003800000 */
.L_x_36230:
[----:B------:R0:W-:Y:S02]  /*141c0*/  STG.E desc[UR36][R2.64], RZ ;  /* 0x000000ff02007986 */ /* 0x0001e4000c101924 */
.L_x_36215:
[----:B------:R-:W-:-:S07]  /*141d0*/  VIADD R32, R32, 0x80 ;  /* 0x0000008020207836 */ /* 0x000fce0000000000 */
.L_x_35981:
[----:B------:R-:W-:Y:S05]  /*141e0*/  BSYNC.RECONVERGENT B6 ;  /* 0x0000000000067941 */ /* 0x000fea0003800200 */
.L_x_35980:
        /* <DEDUP_REMOVED lines=435> */
.L_x_36235:
        /* <DEDUP_REMOVED lines=16> */
.L_x_36239:
[----:B------:R0:W5:Y:S01]  /*15e20*/  LDG.E.U8 R25, desc[UR36][R2.64] ;  /* 0x0000002402197981 */ /* 0x000162000c1e1100 */
[----:B------:R-:W-:Y:S05]  /*15e30*/  BRA `(.L_x_36241) ;  /* 0x0000000c002c7947 */ /* 0x000fea0003800000 */
.L_x_36238:
        /* <DEDUP_REMOVED lines=8> */
.L_x_36243:
[----:B------:R0:W5:Y:S01]  /*15ec0*/  LDG.E R25, desc[UR36][R2.64] ;  /* 0x0000002402197981 */ /* 0x000162000c1e1900 */
[----:B------:R-:W-:Y:S05]  /*15ed0*/  BRA `(.L_x_36241) ;  /* 0x0000000c00047947 */ /* 0x000fea0003800000 */
.L_x_36242:
[----:B------:R0:W5:Y:S01]  /*15ee0*/  LDG.E.S16 R25, desc[UR36][R2.64] ;  /* 0x0000002402197981 */ /* 0x000162000c1e1700 */
[----:B------:R-:W-:Y:S05]  /*15ef0*/  BRA `(.L_x_36241) ;  /* 0x0000000800fc7947 */ /* 0x000fea0003800000 */
.L_x_36237:
        /* <DEDUP_REMOVED lines=9> */
.L_x_36245:
[----:B------:R-:W2:Y:S02]  /*15f90*/  LDG.E.U16 R2, desc[UR36][R2.64] ;  /* 0x0000002402027981 */ /* 0x000ea4000c1e1500 */
[----:B--2---:R-:W-:-:S06]  /*15fa0*/  HADD2.F32 R25, -RZ, R2.H0_H0 ;  /* 0x20000002ff197230 */ /* 0x004fcc0000004100 */
[----:B------:R-:W0:Y:S01]  /*15fb0*/  F2I.FTZ.TRUNC.NTZ R25, R25 ;  /* 0x0000001900197305 */ /* 0x000e22000021f100 */
[----:B------:R-:W-:Y:S05]  /*15fc0*/  BRA `(.L_x_36241) ;  /* 0x0000000800c87947 */ /* 0x000fea0003800000 */
.L_x_36244:
        /* <DEDUP_REMOVED lines=9> */
.L_x_36247:
[----:B------:R-:W2:Y:S02]  /*16060*/  LDG.E.U16 R2, desc[UR36][R2.64] ;  /* 0x0000002402027981 */ /* 0x000ea4000c1e1500 */
[----:B--2---:R-:W-:-:S06]  /*16070*/  HADD2.F32 R25, -RZ, R2.H0_H0 ;  /* 0x20000002ff197230 */ /* 0x004fcc0000004100 */
[----:B------:R-:W0:Y:S01]  /*16080*/  F2I.FTZ.TRUNC.NTZ R25, R25 ;  /* 0x0000001900197305 */ /* 0x000e22000021f100 */
[----:B------:R-:W-:Y:S05]  /*16090*/  BRA `(.L_x_36241) ;  /* 0x0000000800947947 */ /* 0x000fea0003800000 */
.L_x_36246:
[----:B------:R-:W2:Y:S02]  /*160a0*/  LDG.E.64 R2, desc[UR36][R2.64] ;  /* 0x0000002402027981 */ /* 0x000ea4000c1e1b00 */
[----:B--2---:R0:W1:Y:S01]  /*160b0*/  F2I.F64.TRUNC R25, R2 ;  /* 0x0000000200197311 */ /* 0x004062000030d100 */
[----:B------:R-:W-:Y:S05]  /*160c0*/  BRA `(.L_x_36241) ;  /* 0x0000000800887947 */ /* 0x000fea0003800000 */
.L_x_36236:
        /* <DEDUP_REMOVED lines=12> */
.L_x_36250:
[----:B------:R-:W2:Y:S02]  /*16190*/  LDG.E.64 R2, desc[UR36][R2.64] ;  /* 0x0000002402027981 */ /* 0x000ea4000c1e1b00 */
[----:B--2---:R0:W1:Y:S01]  /*161a0*/  F2I.F64.TRUNC R25, R2 ;  /* 0x0000000200197311 */ /* 0x004062000030d100 */
[----:B------:R-:W-:Y:S05]  /*161b0*/  BRA `(.L_x_36241) ;  /* 0x00000008004c7947 */ /* 0x000fea0003800000 */
.L_x_36249:
        /* <DEDUP_REMOVED lines=26> */
.L_x_36252:
        /* <DEDUP_REMOVED lines=13> */
.L_x_36251:
[----:B------:R-:W2:Y:S02]  /*16430*/  LDG.E.U16 R25, desc[UR36][R2.64] ;  /* 0x0000002402197981 */ /* 0x000ea4000c1e1500 */
[----:B--2---:R-:W-:-:S06]  /*16440*/  SHF.L.U32 R25, R25, 0x10, RZ ;  /* 0x0000001019197819 */ /* 0x004fcc00000006ff */
[----:B------:R-:W0:Y:S01]  /*16450*/  F2I.FTZ.TRUNC.NTZ R25, R25 ;  /* 0x0000001900197305 */ /* 0x000e22000021f100 */
[----:B------:R-:W-:Y:S05]  /*16460*/  BRA `(.L_x_36241) ;  /* 0x0000000400a07947 */ /* 0x000fea0003800000 */
.L_x_36248:
        /* <DEDUP_REMOVED lines=10> */
.L_x_36255:
        /* <DEDUP_REMOVED lines=21> */
.L_x_36259:
[----:B------:R-:W-:Y:S05]  /*16660*/  BSYNC.RECONVERGENT B1 ;  /* 0x0000000000017941 */ /* 0x000fea0003800200 */
.L_x_36258:
[----:B------:R-:W-:Y:S01]  /*16670*/  IMAD.SHL.U32 R0, R0, 0x100000, RZ ;  /* 0x0010000000007824 */ /* 0x000fe200078e00ff */
[----:B------:R-:W-:-:S04]  /*16680*/  LEA R2, R2, 0x3b800000, 0x17 ;  /* 0x3b80000002027811 */ /* 0x000fc800078eb8ff */
[----:B------:R-:W-:-:S07]  /*16690*/  LOP3.LUT R25, R2, R0, R25, 0xfe, !PT ;  /* 0x0000000002197212 */ /* 0x000fce00078efe19 */
.L_x_36257:
[----:B------:R-:W-:Y:S05]  /*166a0*/  BSYNC.RECONVERGENT B0 ;  /* 0x0000000000007941 */ /* 0x000fea0003800200 */
.L_x_36256:
[----:B------:R-:W1:Y:S01]  /*166b0*/  F2I.FTZ.TRUNC.NTZ R25, R25 ;  /* 0x0000001900197305 */ /* 0x000e62000021f100 */
[----:B------:R-:W-:Y:S05]  /*166c0*/  BRA `(.L_x_36241) ;  /* 0x0000000400087947 */ /* 0x000fea0003800000 */
.L_x_36254:
        /* <DEDUP_REMOVED lines=21> */
.L_x_36263:
[----:B------:R-:W-:Y:S05]  /*16820*/  BSYNC.RECONVERGENT B1 ;  /* 0x0000000000017941 */ /* 0x000fea0003800200 */
.L_x_36262:
[----:B------:R-:W-:Y:S01]  /*16830*/  IMAD.SHL.U32 R0, R0, 0x200000, RZ ;  /* 0x0020000000007824 */ /* 0x000fe200078e00ff */
[----:B------:R-:W-:-:S04]  /*16840*/  LEA R2, R2, 0x37800000, 0x17 ;  /* 0x3780000002027811 */ /* 0x000fc800078eb8ff */
[----:B------:R-:W-:-:S07]  /*16850*/  LOP3.LUT R25, R2, R0, R25, 0xfe, !PT ;  /* 0x0000000002197212 */ /* 0x000fce00078efe19 */
.L_x_36261:
[----:B------:R-:W-:Y:S05]  /*16860*/  BSYNC.RECONVERGENT B0 ;  /* 0x0000000000007941 */ /* 0x000fea0003800200 */
.L_x_36260:
[----:B------:R-:W0:Y:S01]  /*16870*/  F2I.FTZ.TRUNC.NTZ R25, R25 ;  /* 0x0000001900197305 */ /* 0x000e22000021f100 */
[----:B------:R-:W-:Y:S05]  /*16880*/  BRA `(.L_x_36241) ;  /* 0x0000000000987947 */ /* 0x000fea0003800000 */
.L_x_36253:
        /* <DEDUP_REMOVED lines=14> */
.L_x_36267:
[----:B------:R-:W-:Y:S05]  /*16970*/  BSYNC.RECONVERGENT B0 ;  /* 0x0000000000007941 */ /* 0x000fea0003800200 */
.L_x_36266:
[----:B------:R-:W0:Y:S01]  /*16980*/  F2I.FTZ.TRUNC.NTZ R25, R25 ;  /* 0x0000001900197305 */ /* 0x000e22000021f100 */
[----:B------:R-:W-:Y:S05]  /*16990*/  BRA `(.L_x_36241) ;  /* 0x0000000000547947 */ /* 0x000fea0003800000 */
.L_x_36240:
        /* <DEDUP_REMOVED lines=16> */
.L_x_36268:
[----:B------:R-:W-:Y:S01]  /*16aa0*/  IMAD.MOV.U32 R25, RZ, RZ, RZ ;  /* 0x000000ffff197224 */ /* 0x000fe200078e00ff */
[----:B------:R-:W-:Y:S06]  /*16ab0*/  BRA `(.L_x_36241) ;  /* 0x00000000000c7947 */ /* 0x000fec0003800000 */
.L_x_36265:
[----:B------:R4:W5:Y:S01]  /*16ac0*/  LDG.E R25, desc[UR36][R2.64] ;  /* 0x0000002402197981 */ /* 0x000962000c1e1900 */
[----:B------:R-:W-:Y:S05]  /*16ad0*/  BRA `(.L_x_36241) ;  /* 0x0000000000047947 */ /* 0x000fea0003800000 */
.L_x_36264:
[----:B------:R3:W5:Y:S02]  /*16ae0*/  LDG.E R25, desc[UR36][R2.64] ;  /* 0x0000002402197981 */ /* 0x000764000c1e1900 */
.L_x_36241:
        /* <DEDUP_REMOVED lines=16> */
.L_x_36272:
[----:B------:R0:W5:Y:S01]  /*16bf0*/  LDG.E.U8 R24, desc[UR36][R2.64] ;  /* 0x0000002402187981 */ /* 0x000162000c1e1100 */
[----:B------:R-:W-:Y:S05]  /*16c00*/  BRA `(.L_x_36274) ;  /* 0x0000000c002c7947 */ /* 0x000fea0003800000 */
.L_x_36271:
        /* <DEDUP_REMOVED lines=8> */
.L_x_36276:
[----:B------:R0:W5:Y:S01]  /*16c90*/  LDG.E R24, desc[UR36][R2.64] ;  /* 0x0000002402187981 */ /* 0x000162000c1e1900 */
[----:B------:R-:W-:Y:S05]  /*16ca0*/  BRA `(.L_x_36274) ;  /* 0x0000000c00047947 */ /* 0x000fea0003800000 */
.L_x_36275:
[----:B------:R0:W5:Y:S01]  /*16cb0*/  LDG.E.S16 R24, desc[UR36][R2.64] ;  /* 0x0000002402187981 */ /* 0x000162000c1e1700 */
[----:B------:R-:W-:Y:S05]  /*16cc0*/  BRA `(.L_x_36274) ;  /* 0x0000000800fc7947 */ /* 0x000fea0003800000 */
.L_x_36270:
        /* <DEDUP_REMOVED lines=9> */
.L_x_36278:
[----:B------:R-:W2:Y:S02]  /*16d60*/  LDG.E.U16 R2, desc[UR36][R2.64] ;  /* 0x0000002402027981 */ /* 0x000ea4000c1e1500 */
[----:B--2---:R-:W-:-:S06]  /*16d70*/  HADD2.F32 R24, -RZ, R2.H0_H0 ;  /* 0x20000002ff187230 */ /* 0x004fcc0000004100 */
[----:B------:R-:W0:Y:S01]  /*16d80*/  F2I.FTZ.TRUNC.NTZ R24, R24 ;  /* 0x0000001800187305 */ /* 0x000e22000021f100 */
[----:B------:R-:W-:Y:S05]  /*16d90*/  BRA `(.L_x_36274) ;  /* 0x0000000800c87947 */ /* 0x000fea0003800000 */
.L_x_36277:
        /* <DEDUP_REMOVED lines=9> */
.L_x_36280:
[----:B------:R-:W2:Y:S02]  /*16e30*/  LDG.E.U16 R2, desc[UR36][R2.64] ;  /* 0x0000002402027981 */ /* 0x000ea4000c1e1500 */
[----:B--2---:R-:W-:-:S06]  /*16e40*/  HADD2.F32 R24, -RZ, R2.H0_H0 ;  /* 0x20000002ff187230 */ /* 0x004fcc0000004100 */
[----:B------:R-:W0:Y:S01]  /*16e50*/  F2I.FTZ.TRUNC.NTZ R24, R24 ;  /* 0x0000001800187305 */ /* 0x000e22000021f100 */
[----:B------:R-:W-:Y:S05]  /*16e60*/  BRA `(.L_x_36274) ;  /* 0x0000000800947947 */ /* 0x000fea0003800000 */
.L_x_36279:
[----:B------:R-:W2:Y:S02]  /*16e70*/  LDG.E.64 R2, desc[UR36][R2.64] ;  /* 0x0000002402027981 */ /* 0x000ea4000c1e1b00 */
[----:B--2---:R0:W2:Y:S01]  /*16e80*/  F2I.F64.TRUNC R24, R2 ;  /* 0x0000000200187311 */ /* 0x0040a2000030d100 */
[----:B------:R-:W-:Y:S05]  /*16e90*/  BRA `(.L_x_36274) ;  /* 0x0000000800887947 */ /* 0x000fea0003800000 */
.L_x_36269:
        /* <DEDUP_REMOVED lines=12> */
.L_x_36283:
[----:B------:R-:W2:Y:S02]  /*16f60*/  LDG.E.64 R2, desc[UR36][R2.64] ;  /* 0x0000002402027981 */ /* 0x000ea4000c1e1b00 */
[----:B--2---:R0:W2:Y:S01]  /*16f70*/  F2I.F64.TRUNC R24, R2 ;  /* 0x0000000200187311 */ /* 0x0040a2000030d100 */
[----:B------:R-:W-:Y:S05]  /*16f80*/  BRA `(.L_x_36274) ;  /* 0x00000008004c7947 */ /* 0x000fea0003800000 */
.L_x_36282:
        /* <DEDUP_REMOVED lines=26> */
.L_x_36285:
        /* <DEDUP_REMOVED lines=13> */
.L_x_36284:
[----:B------:R-:W2:Y:S02]  /*17200*/  LDG.E.U16 R24, desc[UR36][R2.64] ;  /* 0x0000002402187981 */ /* 0x000ea4000c1e1500 */
[----:B--2---:R-:W-:-:S06]  /*17210*/  IMAD.U32 R24, R24, 0x10000, RZ ;  /* 0x0001000018187824 */ /* 0x004fcc00078e00ff */
[----:B------:R-:W0:Y:S01]  /*17220*/  F2I.FTZ.TRUNC.NTZ R24, R24 ;  /* 0x0000001800187305 */ /* 0x000e22000021f100 */
[----:B------:R-:W-:Y:S05]  /*17230*/  BRA `(.L_x_36274) ;  /* 0x0000000400a07947 */ /* 0x000fea0003800000 */
.L_x_36281:
        /* <DEDUP_REMOVED lines=10> */
.L_x_36288:
        /* <DEDUP_REMOVED lines=21> */
.L_x_36292:
[----:B------:R-:W-:Y:S05]  /*17430*/  BSYNC.RECONVERGENT B1 ;  /* 0x0000000000017941 */ /* 0x000fea0003800200 */
.L_x_36291:
[----:B------:R-:W-:Y:S02]  /*17440*/  SHF.L.U32 R0, R0, 0x14, RZ ;  /* 0x0000001400007819 */ /* 0x000fe400000006ff */
[----:B------:R-:W-:-:S04]  /*17450*/  LEA R2, R2, 0x3b800000, 0x17 ;  /* 0x3b80000002027811 */ /* 0x000fc800078eb8ff */
[----:B------:R-:W-:-:S07]  /*17460*/  LOP3.LUT R24, R2, R0, R7, 0xfe, !PT ;  /* 0x0000000002187212 */ /* 0x000fce00078efe07 */
.L_x_36290:
[----:B------:R-:W-:Y:S05]  /*17470*/  BSYNC.RECONVERGENT B0 ;  /* 0x0000000000007941 */ /* 0x000fea0003800200 */
.L_x_36289:
[----:B------:R-:W2:Y:S01]  /*17480*/  F2I.FTZ.TRUNC.NTZ R24, R24 ;  /* 0x0000001800187305 */ /* 0x000ea2000021f100 */
[----:B------:R-:W-:Y:S05]  /*17490*/  BRA `(.L_x_36274) ;  /* 0x0000000400087947 */ /* 0x000fea0003800000 */
.L_x_36287:
        /* <DEDUP_REMOVED lines=21> */
.L_x_36296:
[----:B------:R-:W-:Y:S05]  /*175f0*/  BSYNC.RECONVERGENT B1 ;  /* 0x0000000000017941 */ /* 0x000fea0003800200 */
.L_x_36295:
[----:B------:R-:W-:Y:S01]  /*17600*/  IMAD.SHL.U32 R0, R0, 0x200000, RZ ;  /* 0x0020000000007824 */ /* 0x000fe200078e00ff */
[----:B------:R-:W-:-:S04]  /*17610*/  LEA R2, R2, 0x37800000, 0x17 ;  /* 0x3780000002027811 */ /* 0x000fc800078eb8ff */
[----:B------:R-:W-:-:S07]  /*17620*/  LOP3.LUT R24, R2, R0, R7, 0xfe, !PT ;  /* 0x0000000002187212 */ /* 0x000fce00078efe07 */
.L_x_36294:
[----:B------:R-:W-:Y:S05]  /*17630*/  BSYNC.RECONVERGENT B0 ;  /* 0x0000000000007941 */ /* 0x000fea0003800200 */
.L_x_36293:
[----:B------:R-:W3:Y:S01]  /*17640*/  F2I.FTZ.TRUNC.NTZ R24, R24 ;  /* 0x0000001800187305 */ /* 0x000ee2000021f100 */
[----:B------:R-:W-:Y:S05]  /*17650*/  BRA `(.L_x_36274) ;  /* 0x0000000000987947 */ /* 0x000fea0003800000 */
.L_x_36286:
        /* <DEDUP_REMOVED lines=14> */
.L_x_36300:
[----:B------:R-:W-:Y:S05]  /*17740*/  BSYNC.RECONVERGENT B0 ;  /* 0x0000000000007941 */ /* 0x000fea0003800200 */
.L_x_36299:
[----:B------:R-:W0:Y:S01]  /*17750*/  F2I.FTZ.TRUNC.NTZ R24, R24 ;  /* 0x0000001800187305 */ /* 0x000e22000021f100 */
[----:B------:R-:W-:Y:S05]  /*17760*/  BRA `(.L_x_36274) ;  /* 0x0000000000547947 */ /* 0x000fea0003800000 */
.L_x_36273:
        /* <DEDUP_REMOVED lines=16> */
.L_x_36301:
[----:B------:R-:W-:Y:S01]  /*17870*/  MOV R24, RZ ;  /* 0x000000ff00187202 */ /* 0x000fe20000000f00 */
[----:B------:R-:W-:Y:S06]  /*17880*/  BRA `(.L_x_36274) ;  /* 0x00000000000c7947 */ /* 0x000fec0003800000 */
.L_x_36298:
[----:B------:R0:W5:Y:S01]  /*17890*/  LDG.E R24, desc[UR36][R2.64] ;  /* 0x0000002402187981 */ /* 0x000162000c1e1900 */
[----:B------:R-:W-:Y:S05]  /*178a0*/  BRA `(.L_x_36274) ;  /* 0x0000000000047947 */ /* 0x000fea0003800000 */
.L_x_36297:
[----:B------:R4:W5:Y:S02]  /*178b0*/  LDG.E R24, desc[UR36][R2.64] ;  /* 0x0000002402187981 */ /* 0x000964000c1e1900 */
.L_x_36274:
        /* <DEDUP_REMOVED lines=16> */
.L_x_36305:
[----:B------:R0:W5:Y:S01]  /*179c0*/  LDG.E.U8 R16, desc[UR36][R2.64] ;  /* 0x0000002402107981 */ /* 0x000162000c1e1100 */
[----:B------:R-:W-:Y:S05]  /*179d0*/  BRA `(.L_x_36307) ;  /* 0x0000000c002c7947 */ /* 0x000fea0003800000 */
.L_x_36304:
        /* <DEDUP_REMOVED lines=8> */
.L_x_36309:
[----:B------:R0:W5:Y:S01]  /*17a60*/  LDG.E R16, desc[UR36][R2.64] ;  /* 0x0000002402107981 */ /* 0x000162000c1e1900 */
[----:B------:R-:W-:Y:S05]  /*17a70*/  BRA `(.L_x_36307) ;  /* 0x0000000c00047947 */ /* 0x000fea0003800000 */
.L_x_36308:
[----:B------:R0:W5:Y:S01]  /*17a80*/  LDG.E.S16 R16, desc[UR36][R2.64] ;  /* 0x0000002402107981 */ /* 0x000162000c1e1700 */
[----:B------:R-:W-:Y:S05]  /*17a90*/  BRA `(.L_x_36307) ;  /* 0x0000000800fc7947 */ /* 0x000fea0003800000 */
.L_x_36303:
        /* <DEDUP_REMOVED lines=9> */
.L_x_36311:
[----:B------:R-:W4:Y:S02]  /*17b30*/  LDG.E.U16 R2, desc[UR36][R2.64] ;  /* 0x0000002402027981 */ /* 0x000f24000c1e1500 */
[----:B----4-:R-:W-:-:S06]  /*17b40*/  HADD2.F32 R16, -RZ, R2.H0_H0 ;  /* 0x20000002ff107230 */ /* 0x010fcc0000004100 */
[----:B------:R-:W0:Y:S01]  /*17b50*/  F2I.FTZ.TRUNC.NTZ R16, R16 ;  /* 0x0000001000107305 */ /* 0x000e22000021f100 */
[----:B------:R-:W-:Y:S05]  /*17b60*/  BRA `(.L_x_36307) ;  /* 0x0000000800c87947 */ /* 0x000fea0003800000 */
.L_x_36310:
        /* <DEDUP_REMOVED lines=9> */
.L_x_36313:
[----:B------:R-:W4:Y:S02]  /*17c00*/  LDG.E.U16 R2, desc[UR36][R2.64] ;  /* 0x0000002402027981 */ /* 0x000f24000c1e1500 */
[----:B----4-:R-:W-:-:S06]  /*17c10*/  HADD2.F32 R16, -RZ, R2.H0_H0 ;  /* 0x20000002ff107230 */ /* 0x010fcc0000004100 */
[----:B------:R-:W0:Y:S01]  /*17c20*/  F2I.FTZ.TRUNC.NTZ R16, R16 ;  /* 0x0000001000107305 */ /* 0x000e22000021f100 */
[----:B------:R-:W-:Y:S05]  /*17c30*/  BRA `(.L_x_36307) ;  /* 0x0000000800947947 */ /* 0x000fea0003800000 */
.L_x_36312:
[----:B------:R-:W4:Y:S02]  /*17c40*/  LDG.E.64 R2, desc[UR36][R2.64] ;  /* 0x0000002402027981 */ /* 0x000f24000c1e1b00 */
[----:B----4-:R0:W4:Y:S01]  /*17c50*/  F2I.F64.TRUNC R16, R2 ;  /* 0x0000000200107311 */ /* 0x010122000030d100 */
[----:B------:R-:W-:Y:S05]  /*17c60*/  BRA `(.L_x_36307) ;  /* 0x0000000800887947 */ /* 0x000fea0003800000 */
.L_x_36302:
        /* <DEDUP_REMOVED lines=12> */
.L_x_36316:
[----:B------:R-:W4:Y:S02]  /*17d30*/  LDG.E.64 R2, desc[UR36][R2.64] ;  /* 0x0000002402027981 */ /* 0x000f24000c1e1b00 */
[----:B----4-:R0:W4:Y:S01]  /*17d40*/  F2I.F64.TRUNC R16, R2 ;  /* 0x0000000200107311 */ /* 0x010122000030d100 */
[----:B------:R-:W-:Y:S05]  /*17d50*/  BRA `(.L_x_36307) ;  /* 0x00000008004c7947 */ /* 0x000fea0003800000 */
.L_x_36315:
        /* <DEDUP_REMOVED lines=26> */
.L_x_36318:
        /* <DEDUP_REMOVED lines=13> */
.L_x_36317:
[----:B------:R-:W4:Y:S02]  /*17fd0*/  LDG.E.U16 R16, desc[UR36][R2.64] ;  /* 0x0000002402107981 */ /* 0x000f24000c1e1500 */
[----:B----4-:R-:W-:-:S06]  /*17fe0*/  IMAD.U32 R16, R16, 0x10000, RZ ;  /* 0x0001000010107824 */ /* 0x010fcc00078e00ff */
[----:B------:R-:W0:Y:S01]  /*17ff0*/  F2I.FTZ.TRUNC.NTZ R16, R16 ;  /* 0x0000001000107305 */ /* 0x000e22000021f100 */
[----:B------:R-:W-:Y:S05]  /*18000*/  BRA `(.L_x_36307) ;  /* 0x0000000400a07947 */ /* 0x000fea0003800000 */
.L_x_36314:
        /* <DEDUP_REMOVED lines=10> */
.L_x_36321:
        /* <DEDUP_REMOVED lines=21> */
.L_x_36325:
[----:B------:R-:W-:Y:S05]  /*18200*/  BSYNC.RECONVERGENT B1 ;  /* 0x0000000000017941 */ /* 0x000fea0003800200 */
.L_x_36324:
[----:B------:R-:W-:Y:S01]  /*18210*/  IMAD.SHL.U32 R0, R0, 0x100000, RZ ;  /* 0x0010000000007824 */ /* 0x000fe200078e00ff */
[----:B------:R-:W-:-:S04]  /*18220*/  LEA R2, R2, 0x3b800000, 0x17 ;  /* 0x3b80000002027811 */ /* 0x000fc800078eb8ff */
[----:B------:R-:W-:-:S07]  /*18230*/  LOP3.LUT R16, R2, R0, R7, 0xfe, !PT ;  /* 0x0000000002107212 */ /* 0x000fce00078efe07 */
.L_x_36323:
[----:B------:R-:W-:Y:S05]  /*18240*/  BSYNC.RECONVERGENT B0 ;  /* 0x0000000000007941 */ /* 0x000fea0003800200 */
.L_x_36322:
[----:B------:R-:W0:Y:S01]  /*18250*/  F2I.FTZ.TRUNC.NTZ R16, R16 ;  /* 0x0000001000107305 */ /* 0x000e22000021f100 */
[----:B------:R-:W-:Y:S05]  /*18260*/  BRA `(.L_x_36307) ;  /* 0x0000000400087947 */ /* 0x000fea0003800000 */
.L_x_36320:
        /* <DEDUP_REMOVED lines=21> */
.L_x_36329:
[----:B------:R-:W-:Y:S05]  /*183c0*/  BSYNC.RECONVERGENT B1 ;  /* 0x0000000000017941 */ /* 0x000fea0003800200 */
.L_x_36328:
[----:B------:R-:W-:Y:S02]  /*183d0*/  SHF.L.U32 R0, R0, 0x15, RZ ;  /* 0x0000001500007819 */ /* 0x000fe400000006ff */
[----:B------:R-:W-:-:S04]  /*183e0*/  LEA R2, R2, 0x37800000, 0x17 ;  /* 0x3780000002027811 */ /* 0x000fc800078eb8ff */
[----:B------:R-:W-:-:S07]  /*183f0*/  LOP3.LUT R16, R2, R0, R7, 0xfe, !PT ;  /* 0x0000000002107212 */ /* 0x000fce00078efe07 */
.L_x_36327:
[----:B------:R-:W-:Y:S05]  /*18400*/  BSYNC.RECONVERGENT B0 ;  /* 0x0000000000007941 */ /* 0x000fea0003800200 */
.L_x_36326:
[----:B------:R-:W0:Y:S01]  /*18410*/  F2I.FTZ.TRUNC.NTZ R16, R16 ;  /* 0x0000001000107305 */ /* 0x000e22000021f100 */
[----:B------:R-:W-:Y:S05]  /*18420*/  BRA `(.L_x_36307) ;  /* 0x0000000000987947 */ /* 0x000fea0003800000 */
.L_x_36319:
        /* <DEDUP_REMOVED lines=14> */
.L_x_36333:
[----:B------:R-:W-:Y:S05]  /*18510*/  BSYNC.RECONVERGENT B0 ;  /* 0x0000000000007941 */ /* 0x000fea0003800200 */
.L_x_36332:
[----:B------:R-:W0:Y:S01]  /*18520*/  F2I.FTZ.TRUNC.NTZ R16, R16 ;  /* 0x0000001000107305 */ /* 0x000e22000021f100 */
[----:B------:R-:W-:Y:S05]  /*18530*/  BRA `(.L_x_36307) ;  /* 0x0000000000547947 */ /* 0x000fea0003800000 */
.L_x_36306:
        /* <DEDUP_REMOVED lines=16> */
.L_x_36334:
[----:B------:R-:W-:Y:S01]  /*18640*/  IMAD.MOV.U32 R16, RZ, RZ, RZ ;  /* 0x000000ffff107224 */ /* 0x000fe200078e00ff */
[----:B------:R-:W-:Y:S06]  /*18650*/  BRA `(.L_x_36307) ;  /* 0x00000000000c7947 */ /* 0x000fec0003800000 */
.L_x_36331:
[----:B------:R0:W5:Y:S01]  /*18660*/  LDG.E R16, desc[UR36][R2.64] ;  /* 0x0000002402107981 */ /* 0x000162000c1e1900 */
[----:B------:R-:W-:Y:S05]  /*18670*/  BRA `(.L_x_36307) ;  /* 0x0000000000047947 */ /* 0x000fea0003800000 */
.L_x_36330:
[----:B------:R0:W5:Y:S02]  /*18680*/  LDG.E R16, desc[UR36][R2.64] ;  /* 0x0000002402107981 */ /* 0x000164000c1e1900 */
.L_x_36307:
        /* <DEDUP_REMOVED lines=16> */
.L_x_36338:
[----:B------:R0:W5:Y:S01]  /*18790*/  LDG.E.U8 R2, desc[UR36][R4.64] ;  /* 0x0000002404027981 */ /* 0x000162000c1e1100 */
[----:B------:R-:W-:Y:S05]  /*187a0*/  BRA `(.L_x_36340) ;  /* 0x0000000c002c7947 */ /* 0x000fea0003800000 */
.L_x_36337:
        /* <DEDUP_REMOVED lines=8> */
.L_x_36342:
[----:B------:R0:W5:Y:S01]  /*18830*/  LDG.E R2, desc[UR36][R4.64] ;  /* 0x0000002404027981 */ /* 0x000162000c1e1900 */
[----:B------:R-:W-:Y:S05]  /*18840*/  BRA `(.L_x_36340) ;  /* 0x0000000c00047947 */ /* 0x000fea0003800000 */
.L_x_36341:
[----:B------:R0:W5:Y:S01]  /*18850*/  LDG.E.S16 R2, desc[UR36][R4.64] ;  /* 0x0000002404027981 */ /* 0x000162000c1e1700 */
[----:B------:R-:W-:Y:S05]  /*18860*/  BRA `(.L_x_36340) ;  /* 0x0000000800fc7947 */ /* 0x000fea0003800000 */
.L_x_36336:
        /* <DEDUP_REMOVED lines=9> */
.L_x_36344:
[----:B------:R-:W2:Y:S02]  /*18900*/  LDG.E.U16 R4, desc[UR36][R4.64] ;  /* 0x0000002404047981 */ /* 0x000ea4000c1e1500 */
[----:B--2---:R-:W-:-:S06]  /*18910*/  HADD2.F32 R2, -RZ, R4.H0_H0 ;  /* 0x20000004ff027230 */ /* 0x004fcc0000004100 */
[----:B------:R-:W0:Y:S01]  /*18920*/  F2I.FTZ.TRUNC.NTZ R2, R2 ;  /* 0x0000000200027305 */ /* 0x000e22000021f100 */
[----:B------:R-:W-:Y:S05]  /*18930*/  BRA `(.L_x_36340) ;  /* 0x0000000800c87947 */ /* 0x000fea0003800000 */
.L_x_36343:
        /* <DEDUP_REMOVED lines=9> */
.L_x_36346:
[----:B------:R-:W2:Y:S02]  /*189d0*/  LDG.E.U16 R4, desc[UR36][R4.64] ;  /* 0x0000002404047981 */ /* 0x000ea4000c1e1500 */
[----:B--2---:R-:W-:-:S06]  /*189e0*/  HADD2.F32 R2, -RZ, R4.H0_H0 ;  /* 0x20000004ff027230 */ /* 0x004fcc0000004100 */
[----:B------:R-:W0:Y:S01]  /*189f0*/  F2I.FTZ.TRUNC.NTZ R2, R2 ;  /* 0x0000000200027305 */ /* 0x000e22000021f100 */
[----:B------:R-:W-:Y:S05]  /*18a00*/  BRA `(.L_x_36340) ;  /* 0x0000000800947947 */ /* 0x000fea0003800000 */
.L_x_36345:
[----:B------:R-:W2:Y:S02]  /*18a10*/  LDG.E.64 R2, desc[UR36][R4.64] ;  /* 0x0000002404027981 */ /* 0x000ea4000c1e1b00 */
[----:B--2---:R0:W1:Y:S01]  /*18a20*/  F2I.F64.TRUNC R2, R2 ;  /* 0x0000000200027311 */ /* 0x004062000030d100 */
[----:B------:R-:W-:Y:S05]  /*18a30*/  BRA `(.L_x_36340) ;  /* 0x0000000800887947 */ /* 0x000fea0003800000 */
.L_x_36335:
        /* <DEDUP_REMOVED lines=12> */
.L_x_36349:
[----:B------:R-:W2:Y:S02]  /*18b00*/  LDG.E.64 R2, desc[UR36][R4.64] ;  /* 0x0000002404027981 */ /* 0x000ea4000c1e1b00 */
[----:B--2---:R0:W1:Y:S01]  /*18b10*/  F2I.F64.TRUNC R2, R2 ;  /* 0x0000000200027311 */ /* 0x004062000030d100 */
[----:B------:R-:W-:Y:S05]  /*18b20*/  BRA `(.L_x_36340) ;  /* 0x00000008004c7947 */ /* 0x000fea0003800000 */
.L_x_36348:
        /* <DEDUP_REMOVED lines=26> */
.L_x_36351:
        /* <DEDUP_REMOVED lines=13> */
.L_x_36350:
[----:B------:R-:W2:Y:S02]  /*18da0*/  LDG.E.U16 R2, desc[UR36][R4.64] ;  /* 0x0000002404027981 */ /* 0x000ea4000c1e1500 */
[----:B--2---:R-:W-:-:S06]  /*18db0*/  SHF.L.U32 R2, R2, 0x10, RZ ;  /* 0x0000001002027819 */ /* 0x004fcc00000006ff */
[----:B------:R-:W0:Y:S01]  /*18dc0*/  F2I.FTZ.TRUNC.NTZ R2, R2 ;  /* 0x0000000200027305 */ /* 0x000e22000021f100 */
[----:B------:R-:W-:Y:S05]  /*18dd0*/  BRA `(.L_x_36340) ;  /* 0x0000000400a07947 */ /* 0x000fea0003800000 */
.L_x_36347:
        /* <DEDUP_REMOVED lines=10> */
.L_x_36354:
        /* <DEDUP_REMOVED lines=21> */
.L_x_36358:
[----:B------:R-:W-:Y:S05]  /*18fd0*/  BSYNC.RECONVERGENT B1 ;  /* 0x0000000000017941 */ /* 0x000fea0003800200 */
.L_x_36357:
[----:B------:R-:W-:Y:S01]  /*18fe0*/  IMAD.SHL.U32 R0, R0, 0x100000, RZ ;  /* 0x0010000000007824 */ /* 0x000fe200078e00ff */
[----:B------:R-:W-:-:S04]  /*18ff0*/  LEA R2, R2, 0x3b800000, 0x17 ;  /* 0x3b80000002027811 */ /* 0x000fc800078eb8ff */
[----:B------:R-:W-:-:S07]  /*19000*/  LOP3.LUT R2, R2, R0, R7, 0xfe, !PT ;  /* 0x0000000002027212 */ /* 0x000fce00078efe07 */
.L_x_36356:
[----:B------:R-:W-:Y:S05]  /*19010*/  BSYNC.RECONVERGENT B0 ;  /* 0x0000000000007941 */ /* 0x000fea0003800200 */
.L_x_36355:
[----:B------:R-:W0:Y:S01]  /*19020*/  F2I.FTZ.TRUNC.NTZ R2, R2 ;  /* 0x0000000200027305 */ /* 0x000e22000021f100 */
[----:B------:R-:W-:Y:S05]  /*19030*/  BRA `(.L_x_36340) ;  /* 0x0000000400087947 */ /* 0x000fea0003800000 */
.L_x_36353:
        /* <DEDUP_REMOVED lines=21> */
.L_x_36362:
[----:B------:R-:W-:Y:S05]  /*19190*/  BSYNC.RECONVERGENT B1 ;  /* 0x0000000000017941 */ /* 0x000fea0003800200 */
.L_x_36361:
[----:B------:R-:W-:Y:S01]  /*191a0*/  IMAD.SHL.U32 R0, R0, 0x200000, RZ ;  /* 0x0020000000007824 */ /* 0x000fe200078e00ff */
[----:B------:R-:W-:-:S04]  /*191b0*/  LEA R2, R2, 0x37800000, 0x17 ;  /* 0x3780000002027811 */ /* 0x000fc800078eb8ff */
[----:B------:R-:W-:-:S07]  /*191c0*/  LOP3.LUT R2, R2, R0, R7, 0xfe, !PT ;  /* 0x0000000002027212 */ /* 0x000fce00078efe07 */
.L_x_36360:
[----:B------:R-:W-:Y:S05]  /*191d0*/  BSYNC.RECONVERGENT B0 ;  /* 0x0000000000007941 */ /* 0x000fea0003800200 */
.L_x_36359:
[----:B------:R-:W0:Y:S01]  /*191e0*/  F2I.FTZ.TRUNC.NTZ R2, R2 ;  /* 0x0000000200027305 */ /* 0x000e22000021f100 */
[----:B------:R-:W-:Y:S05]  /*191f0*/  BRA `(.L_x_36340) ;  /* 0x0000000000987947 */ /* 0x000fea0003800000 */
.L_x_36352:
        /* <DEDUP_REMOVED lines=14> */
.L_x_36366:
[----:B------:R-:W-:Y:S05]  /*192e0*/  BSYNC.RECONVERGENT B0 ;  /* 0x0000000000007941 */ /* 0x000fea0003800200 */
.L_x_36365:
[----:B------:R-:W0:Y:S01]  /*192f0*/  F2I.FTZ.TRUNC.NTZ R2, R2 ;  /* 0x0000000200027305 */ /* 0x000e22000021f100 */
[----:B------:R-:W-:Y:S05]  /*19300*/  BRA `(.L_x_36340) ;  /* 0x0000000000547947 */ /* 0x000fea0003800000 */
.L_x_36339:
        /* <DEDUP_REMOVED lines=16> */
.L_x_36367:
[----:B------:R-:W-:Y:S01]  /*19410*/  IMAD.MOV.U32 R2, RZ, RZ, RZ ;  /* 0x000000ffff027224 */ /* 0x000fe200078e00ff */
[----:B------:R-:W-:Y:S06]  /*19420*/  BRA `(.L_x_36340) ;  /* 0x00000000000c7947 */ /* 0x000fec0003800000 */
.L_x_36364:
[----:B------:R0:W5:Y:S01]  /*19430*/  LDG.E R2, desc[UR36][R4.64] ;  /* 0x0000002404027981 */ /* 0x000162000c1e1900 */
[----:B------:R-:W-:Y:S05]  /*19440*/  BRA `(.L_x_36340) ;  /* 0x0000000000047947 */ /* 0x000fea0003800000 */
.L_x_36363:
[----:B------:R0:W5:Y:S02]  /*19450*/  LDG.E R2, desc[UR36][R4.64] ;  /* 0x0000002404027981 */ /* 0x000164000c1e1900 */
.L_x_36340:
        /* <DEDUP_REMOVED lines=16> */
.L_x_36371:
[----:B------:R0:W5:Y:S01]  /*19560*/  LDG.E.U8 R22, desc[UR36][R4.64] ;  /* 0x0000002404167981 */ /* 0x000162000c1e1100 */
[----:B------:R-:W-:Y:S05]  /*19570*/  BRA `(.L_x_36373) ;  /* 0x0000000c00307947 */ /* 0x000fea0003800000 */
.L_x_36370:
        /* <DEDUP_REMOVED lines=8> */
.L_x_36375:
[----:B------:R0:W5:Y:S01]  /*19600*/  LDG.E R22, desc[UR36][R4.64] ;  /* 0x0000002404167981 */ /* 0x000162000c1e1900 */
[----:B------:R-:W-:Y:S05]  /*19610*/  BRA `(.L_x_36373) ;  /* 0x0000000c00087947 */ /* 0x000fea0003800000 */
.L_x_36374:
[----:B------:R0:W5:Y:S01]  /*19620*/  LDG.E.S16 R22, desc[UR36][R4.64] ;  /* 0x0000002404167981 */ /* 0x000162000c1e1700 */
[----:B------:R-:W-:Y:S05]  /*19630*/  BRA `(.L_x_36373) ;  /* 0x0000000c00007947 */ /* 0x000fea0003800000 */
.L_x_36369:
        /* <DEDUP_REMOVED lines=9> */
.L_x_36377:
[----:B------:R-:W2:Y:S02]  /*196d0*/  LDG.E.U16 R4, desc[UR36][R4.64] ;  /* 0x0000002404047981 */ /* 0x000ea4000c1e1500 */
[----:B--2---:R-:W-:-:S06]  /*196e0*/  HADD2.F32 R22, -RZ, R4.H0_H0 ;  /* 0x20000004ff167230 */ /* 0x004fcc0000004100 */
[----:B------:R-:W0:Y:S01]  /*196f0*/  F2I.FTZ.TRUNC.NTZ R22, R22 ;  /* 0x0000001600167305 */ /* 0x000e22000021f100 */
[----:B------:R-:W-:Y:S05]  /*19700*/  BRA `(.L_x_36373) ;  /* 0x0000000800cc7947 */ /* 0x000fea0003800000 */
.L_x_36376:
        /* <DEDUP_REMOVED lines=9> */
.L_x_36379:
[----:B------:R-:W2:Y:S02]  /*197a0*/  LDG.E.U16 R4, desc[UR36][R4.64] ;  /* 0x0000002404047981 */ /* 0x000ea4000c1e1500 */
[----:B--2---:R-:W-:-:S06]  /*197b0*/  HADD2.F32 R22, -RZ, R4.H0_H0 ;  /* 0x20000004ff167230 */ /* 0x004fcc0000004100 */
[----:B------:R-:W0:Y:S01]  /*197c0*/  F2I.FTZ.TRUNC.NTZ R22, R22 ;  /* 0x0000001600167305 */ /* 0x000e22000021f100 */
[----:B------:R-:W-:Y:S05]  /*197d0*/  BRA `(.L_x_36373) ;  /* 0x0000000800987947 */ /* 0x000fea0003800000 */
.L_x_36378:
[----:B------:R-:W2:Y:S02]  /*197e0*/  LDG.E.64 R4, desc[UR36][R4.64] ;  /* 0x0000002404047981 */ /* 0x000ea4000c1e1b00 */
[----:B--2---:R0:W1:Y:S01]  /*197f0*/  F2I.F64.TRUNC R22, R4 ;  /* 0x0000000400167311 */ /* 0x004062000030d100 */
[----:B------:R-:W-:Y:S05]  /*19800*/  BRA `(.L_x_36373) ;  /* 0x00000008008c7947 */ /* 0x000fea0003800000 */
.L_x_36368:
        /* <DEDUP_REMOVED lines=12> */
.L_x_36382:
[----:B------:R-:W2:Y:S02]  /*198d0*/  LDG.E.64 R4, desc[UR36][R4.64] ;  /* 0x0000002404047981 */ /* 0x000ea4000c1e1b00 */
[----:B--2---:R0:W1:Y:S01]  /*198e0*/  F2I.F64.TRUNC R22, R4 ;  /* 0x0000000400167311 */ /* 0x004062000030d100 */
[----:B------:R-:W-:Y:S05]  /*198f0*/  BRA `(.L_x_36373) ;  /* 0x0000000800507947 */ /* 0x000fea0003800000 */
.L_x_36381:
        /* <DEDUP_REMOVED lines=26> */
.L_x_36384:
        /* <DEDUP_REMOVED lines=14> */
.L_x_36383:
[----:B------:R-:W2:Y:S02]  /*19b80*/  LDG.E.U16 R22, desc[UR36][R4.64] ;  /* 0x0000002404167981 */ /* 0x000ea4000c1e1500 */
[----:B--2---:R-:W-:-:S06]  /*19b90*/  IMAD.U32 R22, R22, 0x10000, RZ ;  /* 0x0001000016167824 */ /* 0x004fcc00078e00ff */
[----:B------:R-:W0:Y:S01]  /*19ba0*/  F2I.FTZ.TRUNC.NTZ R22, R22 ;  /* 0x0000001600167305 */ /* 0x000e22000021f100 */
[----:B------:R-:W-:Y:S05]  /*19bb0*/  BRA `(.L_x_36373) ;  /* 0x0000000400a07947 */ /* 0x000fea0003800000 */
.L_x_36380:
        /* <DEDUP_REMOVED lines=10> */
.L_x_36387:
        /* <DEDUP_REMOVED lines=21> */
.L_x_36391:
[----:B------:R-:W-:Y:S05]  /*19db0*/  BSYNC.RECONVERGENT B1 ;  /* 0x0000000000017941 */ /* 0x000fea0003800200 */
.L_x_36390:
[----:B------:R-:W-:Y:S01]  /*19dc0*/  IMAD.SHL.U32 R0, R0, 0x100000, RZ ;  /* 0x0010000000007824 */ /* 0x000fe200078e00ff */
[----:B------:R-:W-:-:S04]  /*19dd0*/  LEA R3, R3, 0x3b800000, 0x17 ;  /* 0x3b80000003037811 */ /* 0x000fc800078eb8ff */
[----:B------:R-:W-:-:S07]  /*19de0*/  LOP3.LUT R22, R3, R0, R7, 0xfe, !PT ;  /* 0x0000000003167212 */ /* 0x000fce00078efe07 */
.L_x_36389:
[----:B------:R-:W-:Y:S05]  /*19df0*/  BSYNC.RECONVERGENT B0 ;  /* 0x0000000000007941 */ /* 0x000fea0003800200 */
.L_x_36388:
[----:B------:R-:W0:Y:S01]  /*19e00*/  F2I.FTZ.TRUNC.NTZ R22, R22 ;  /* 0x0000001600167305 */ /* 0x000e22000021f100 */
[----:B------:R-:W-:Y:S05]  /*19e10*/  BRA `(.L_x_36373) ;  /* 0x0000000400087947 */ /* 0x000fea0003800000 */
.L_x_36386:
        /* <DEDUP_REMOVED lines=21> */
.L_x_36395:
[----:B------:R-:W-:Y:S05]  /*19f70*/  BSYNC.RECONVERGENT B1 ;  /* 0x0000000000017941 */ /* 0x000fea0003800200 */
.L_x_36394:
[----:B------:R-:W-:Y:S02]  /*19f80*/  SHF.L.U32 R0, R0, 0x15, RZ ;  /* 0x0000001500007819 */ /* 0x000fe400000006ff */
[----:B------:R-:W-:-:S04]  /*19f90*/  LEA R3, R3, 0x37800000, 0x17 ;  /* 0x3780000003037811 */ /* 0x000fc800078eb8ff */
[----:B------:R-:W-:-:S07]  /*19fa0*/  LOP3.LUT R22, R3, R0, R7, 0xfe, !PT ;  /* 0x0000000003167212 */ /* 0x000fce00078efe07 */
.L_x_36393:
[----:B------:R-:W-:Y:S05]  /*19fb0*/  BSYNC.RECONVERGENT B0 ;  /* 0x0000000000007941 */ /* 0x000fea0003800200 */
.L_x_36392:
[----:B------:R-:W0:Y:S01]  /*19fc0*/  F2I.FTZ.TRUNC.NTZ R22, R22 ;  /* 0x0000001600167305 */ /* 0x000e22000021f100 */
[----:B------:R-:W-:Y:S05]  /*19fd0*/  BRA `(.L_x_36373) ;  /* 0x0000000000987947 */ /* 0x000fea0003800000 */
.L_x_36385:
        /* <DEDUP_REMOVED lines=14> */
.L_x_36399:
[----:B------:R-:W-:Y:S05]  /*1a0c0*/  BSYNC.RECONVERGENT B0 ;  /* 0x0000000000007941 */ /* 0x000fea0003800200 */
.L_x_36398:
[----:B------:R-:W0:Y:S01]  /*1a0d0*/  F2I.FTZ.TRUNC.NTZ R22, R22 ;  /* 0x0000001600167305 */ /* 0x000e22000021f100 */
[----:B------:R-:W-:Y:S05]  /*1a0e0*/  BRA `(.L_x_36373) ;  /* 0x0000000000547947 */ /* 0x000fea0003800000 */
.L_x_36372:
        /* <DEDUP_REMOVED lines=16> */
.L_x_36400:
[----:B------:R-:W-:Y:S01]  /*1a1f0*/  IMAD.MOV.U32 R22, RZ, RZ, RZ ;  /* 0x000000ffff167224 */ /* 0x000fe200078e00ff */
[----:B------:R-:W-:Y:S06]  /*1a200*/  BRA `(.L_x_36373) ;  /* 0x00000000000c7947 */ /* 0x000fec0003800000 */
.L_x_36397:
[----:B------:R0:W5:Y:S01]  /*1a210*/  LDG.E R22, desc[UR36][R4.64] ;  /* 0x0000002404167981 */ /* 0x000162000c1e1900 */
[----:B------:R-:W-:Y:S05]  /*1a220*/  BRA `(.L_x_36373) ;  /* 0x0000000000047947 */ /* 0x000fea0003800000 */
.L_x_36396:
[----:B------:R0:W5:Y:S02]  /*1a230*/  LDG.E R22, desc[UR36][R4.64] ;  /* 0x0000002404167981 */ /* 0x000164000c1e1900 */
.L_x_36373:
        /* <DEDUP_REMOVED lines=20> */
.L_x_36402:
[----:B------:R-:W-:Y:S05]  /*1a380*/  BSYNC.RECONVERGENT B7 ;  /* 0x0000000000077941 */ /* 0x000fea0003800200 */
.L_x_36401:
        /* <DEDUP_REMOVED lines=20> */
.L_x_36404:
[----:B------:R-:W-:Y:S05]  /*1a4d0*/  BSYNC.RECONVERGENT B7 ;  /* 0x0000000000077941 */ /* 0x000fea0003800200 */
.L_x_36403:
        /* <DEDUP_REMOVED lines=23> */
.L_x_36406:
[----:B------:R-:W-:Y:S05]  /*1a650*/  BSYNC.RECONVERGENT B7 ;  /* 0x0000000000077941 */ /* 0x000fea0003800200 */
.L_x_36405:
        /* <DEDUP_REMOVED lines=22> */
.L_x_36434:
        /* <DEDUP_REMOVED lines=28> */
.L_x_36411:
        /* <DEDUP_REMOVED lines=8> */
.L_x_36412:
[----:B------:R-:W-:Y:S05]  /*1aa00*/  BSYNC.RECONVERGENT B1 ;  /* 0x0000000000017941 */ /* 0x000fea0003800200 */
.L_x_36410:
        /* <DEDUP_REMOVED lines=41> */
.L_x_36414:
        /* <DEDUP_REMOVED lines=8> */
.L_x_36415:
[----:B------:R-:W-:Y:S05]  /*1ad20*/  BSYNC.RECONVERGENT B1 ;  /* 0x0000000000017941 */ /* 0x000fea0003800200 */
.L_x_36413:
        /* <DEDUP_REMOVED lines=42> */
.L_x_36417:
        /* <DEDUP_REMOVED lines=8> */
.L_x_36418:
[----:B------:R-:W-:Y:S05]  /*1b050*/  BSYNC.RECONVERGENT B1 ;  /* 0x0000000000017941 */ /* 0x000fea0003800200 */
.L_x_36416:
        /* <DEDUP_REMOVED lines=41> */
.L_x_36420:
        /* <DEDUP_REMOVED lines=8> */
.L_x_36421:
[----:B------:R-:W-:Y:S05]  /*1b370*/  BSYNC.RECONVERGENT B1 ;  /* 0x0000000000017941 */ /* 0x000fea0003800200 */
.L_x_36419:
        /* <DEDUP_REMOVED lines=42> */
.L_x_36423:
        /* <DEDUP_REMOVED lines=8> */
.L_x_36424:
[----:B------:R-:W-:Y:S05]  /*1b6a0*/  BSYNC.RECONVERGENT B1 ;  /* 0x0000000000017941 */ /* 0x000fea0003800200 */
.L_x_36422:
        /* <DEDUP_REMOVED lines=42> */
.L_x_36426:
        /* <DEDUP_REMOVED lines=8> */
.L_x_36427:
[----:B------:R-:W-:Y:S05]  /*1b9d0*/  BSYNC.RECONVERGENT B1 ;  /* 0x0000000000017941 */ /* 0x000fea0003800200 */
.L_x_36425:
        /* <DEDUP_REMOVED lines=42> */
.L_x_36429:
        /* <DEDUP_REMOVED lines=8> */
.L_x_36430:
[----:B------:R-:W-:Y:S05]  /*1bd00*/  BSYNC.RECONVERGENT B1 ;  /* 0x0000000000017941 */ /* 0x000fea0003800200 */
.L_x_36428:
        /* <DEDUP_REMOVED lines=42> */
.L_x_36432:
        /* <DEDUP_REMOVED lines=8> */
.L_x_36433:
[----:B------:R-:W-:Y:S05]  /*1c030*/  BSYNC.RECONVERGENT B1 ;  /* 0x0000000000017941 */ /* 0x000fea0003800200 */
.L_x_36431:
        /* <DEDUP_REMOVED lines=19> */
.L_x_36409:
[----:B------:R-:W-:-:S07]  /*1c170*/  VIADD R30, R30, 0x3 ;  /* 0x000000031e1e7836 */ /* 0x000fce0000000000 */
.L_x_36408:
        /* <DEDUP_REMOVED lines=31> */
.L_x_36437:
        /* <DEDUP_REMOVED lines=8> */
.L_x_36438:
[----:B------:R-:W-:Y:S05]  /*1c3f0*/  BSYNC.RECONVERGENT B0 ;  /* 0x0000000000007941 */ /* 0x000fea0003800200 */
.L_x_36436:
        /* <DEDUP_REMOVED lines=41> */
.L_x_36440:
        /* <DEDUP_REMOVED lines=8> */
.L_x_36441:
[----:B------:R-:W-:Y:S05]  /*1c710*/  BSYNC.RECONVERGENT B0 ;  /* 0x0000000000007941 */ /* 0x000fea0003800200 */
.L_x_36439:
        /* <DEDUP_REMOVED lines=42> */
.L_x_36443:
        /* <DEDUP_REMOVED lines=8> */
.L_x_36444:
[----:B------:R-:W-:Y:S05]  /*1ca40*/  BSYNC.RECONVERGENT B0 ;  /* 0x0000000000007941 */ /* 0x000fea0003800200 */
.L_x_36442:
        /* <DEDUP_REMOVED lines=42> */
.L_x_36446:
        /* <DEDUP_REMOVED lines=8> */
.L_x_36447:
[----:B------:R-:W-:Y:S05]  /*1cd70*/  BSYNC.RECONVERGENT B0 ;  /* 0x0000000000007941 */ /* 0x000fea0003800200 */
.L_x_36445:
        /* <DEDUP_REMOVED lines=15> */
.L_x_36435:
        /* <DEDUP_REMOVED lines=31> */
.L_x_36450:
        /* <DEDUP_REMOVED lines=8> */
.L_x_36451:
[----:B------:R-:W-:Y:S05]  /*1d0e0*/  BSYNC.RECONVERGENT B0 ;  /* 0x0000000000007941 */ /* 0x000fea0003800200 */
.L_x_36449:
        /* <DEDUP_REMOVED lines=41> */
.L_x_36453:
        /* <DEDUP_REMOVED lines=8> */
.L_x_36454:
[----:B------:R-:W-:Y:S05]  /*1d400*/  BSYNC.RECONVERGENT B0 ;  /* 0x0000000000007941 */ /* 0x000fea0003800200 */
.L_x_36452:
        /* <DEDUP_REMOVED lines=15> */
.L_x_36448:
        /* <DEDUP_REMOVED lines=31> */
.L_x_36456:
[----:B------:R-:W-:Y:S01]  /*1d6f0*/  MOV R10, R4 ;  /* 0x00000004000a7202 */ /* 0x000fe20000000f00 */
[----:B------:R-:W-:Y:S01]  /*1d700*/  IMAD.MOV.U32 R11, RZ, RZ, R5 ;  /* 0x000000ffff0b7224 */ /* 0x000fe200078e0005 */
[----:B------:R-:W-:-:S07]  /*1d710*/  MOV R12, 0x1d730 ;  /* 0x0001d730000c7802 */ /* 0x000fce0000000f00 */
[----:B------:R-:W-:Y:S05]  /*1d720*/  CALL.REL.NOINC `($__internal_84_$__cuda_sm20_rem_s64) ;  /* 0x000000ac00b87944 */ /* 0x000fea0003c00000 */
[----:B------:R-:W-:Y:S01]  /*1d730*/  IMAD.MOV.U32 R4, RZ, RZ, R3 ;  /* 0x000000ffff047224 */ /* 0x000fe200078e0003 */
[----:B------:R-:W-:-:S07]  /*1d740*/  MOV R5, R6 ;  /* 0x0000000600057202 */ /* 0x000fce0000000f00 */
.L_x_36457:
[----:B------:R-:W-:Y:S05]  /*1d750*/  BSYNC.RECONVERGENT B0 ;  /* 0x0000000000007941 */ /* 0x000fea0003800200 */
.L_x_36455:
[----:B------:R-:W0:Y:S02]  /*1d760*/  LDC.64 R6, c[0x0][R0+0x798] ;  /* 0x0001e60000067b82 */ /* 0x000e240000000a00 */
[----:B0-----:R-:W-:Y:S02]  /*1d770*/  IMAD R3, R5, R6, RZ ;  /* 0x0000000605037224 */ /* 0x001fe400078e02ff */
[----:B------:R-:W-:-:S04]  /*1d780*/  IMAD.WIDE.U32 R26, R6, R4, R26 ;  /* 0x00000004061a7225 */ /* 0x000fc800078e001a */
[----:B------:R-:W-:-:S04]  /*1d790*/  IMAD R3, R7, R4, R3 ;  /* 0x0000000407037224 */ /* 0x000fc800078e0203 */
[----:B------:R-:W-:-:S07]  /*1d7a0*/  IMAD.IADD R27, R27, 0x1, R3 ;  /* 0x000000011b1b7824 */ /* 0x000fce00078e0203 */
.L_x_36407:
        /* <DEDUP_REMOVED lines=12> */
.L_x_36462:
        /* <DEDUP_REMOVED lines=21> */
.L_x_36461:
[----:B------:R-:W-:Y:S05]  /*1d9c0*/  BSYNC.RECONVERGENT B8 ;  /* 0x0000000000087941 */ /* 0x000fea0003800200 */
.L_x_36460:
[----:B------:R-:W-:-:S04]  /*1d9d0*/  IADD3 R22, P0, PT, R22, 0x4, RZ ;  /* 0x0000000416167810 */ /* 0x000fc80007f1e0ff */
[----:B------:R-:W-:Y:S02]  /*1d9e0*/  IADD3.X R23, PT, PT, RZ, R23, RZ, P0, !PT ;  /* 0x00000017ff177210 */ /* 0x000fe400007fe4ff */
[----:B------:R-:W-:-:S04]  /*1d9f0*/  ISETP.GE.U32.AND P0, PT, R22, R24, PT ;  /* 0x000000181600720c */ /* 0x000fc80003f06070 */
[----:B------:R-:W-:-:S13]  /*1da00*/  ISETP.GE.U32.AND.EX P0, PT, R23, R25, PT, P0 ;  /* 0x000000191700720c */ /* 0x000fda0003f06100 */
[----:B------:R-:W-:Y:S05]  /*1da10*/  @!P0 BRA `(.L_x_36462) ;  /* 0xfffffffc00948947 */ /* 0x000fea000383ffff */
.L_x_36459:
[----:B------:R-:W-:Y:S05]  /*1da20*/  BSYNC.RECONVERGENT B7 ;  /* 0x0000000000077941 */ /* 0x000fea0003800200 */
.L_x_36458:
        /* <DEDUP_REMOVED lines=16> */
.L_x_36466:
[----:B------:R0:W-:Y:S01]  /*1db30*/  STG.E.U8 desc[UR36][R2.64], RZ ;  /* 0x000000ff02007986 */ /* 0x0001e2000c101124 */
[----:B------:R-:W-:Y:S05]  /*1db40*/  BRA `(.L_x_36468) ;  /* 0x00000004008c7947 */ /* 0x000fea0003800000 */
.L_x_36465:
        /* <DEDUP_REMOVED lines=8> */
.L_x_36470:
[----:B------:R0:W-:Y:S01]  /*1dbd0*/  STG.E desc[UR36][R2.64], RZ ;  /* 0x000000ff02007986 */ /* 0x0001e2000c101924 */
[----:B------:R-:W-:Y:S05]  /*1dbe0*/  BRA `(.L_x_36468) ;  /* 0x0000000400647947 */ /* 0x000fea0003800000 */
.L_x_36469:
[----:B------:R0:W-:Y:S01]  /*1dbf0*/  STG.E.U16 desc[UR36][R2.64], RZ ;  /* 0x000000ff02007986 */ /* 0x0001e2000c101524 */
[----:B------:R-:W-:Y:S05]  /*1dc00*/  BRA `(.L_x_36468) ;  /* 0x00000004005c7947 */ /* 0x000fea0003800000 */
.L_x_36464:
        /* <DEDUP_REMOVED lines=8> */
.L_x_36472:
[----:B------:R4:W-:Y:S01]  /*1dc90*/  STG.E.U16 desc[UR36][R2.64], RZ ;  /* 0x000000ff02007986 */ /* 0x0009e2000c101524 */
[----:B------:R-:W-:Y:S05]  /*1dca0*/  BRA `(.L_x_36468) ;  /* 0x0000000400347947 */ /* 0x000fea0003800000 */
.L_x_36471:
        /* <DEDUP_REMOVED lines=8> */
.L_x_36474:
[----:B------:R2:W-:Y:S01]  /*1dd30*/  STG.E desc[UR36][R2.64], RZ ;  /* 0x000000ff02007986 */ /* 0x0005e2000c101924 */
[----:B------:R-:W-:Y:S05]  /*1dd40*/  BRA `(.L_x_36468) ;  /* 0x00000004000c7947 */ /* 0x000fea0003800000 */
.L_x_36473:
[----:B------:R0:W-:Y:S01]  /*1dd50*/  STG.E.64 desc[UR36][R2.64], RZ ;  /* 0x000000ff02007986 */ /* 0x0001e2000c101b24 */
[----:B------:R-:W-:Y:S05]  /*1dd60*/  BRA `(.L_x_36468) ;  /* 0x0000000400047947 */ /* 0x000fea0003800000 */
.L_x_36463:
        /* <DEDUP_REMOVED lines=10> */
.L_x_36477:
[----:B------:R0:W-:Y:S01]  /*1de10*/  STG.E.128 desc[UR36][R2.64], RZ ;  /* 0x000000ff02007986 */ /* 0x0001e2000c101d24 */
[----:B------:R-:W-:Y:S05]  /*1de20*/  BRA `(.L_x_36468) ;  /* 0x0000000000d47947 */ /* 0x000fea0003800000 */
.L_x_36476:
        /* <DEDUP_REMOVED lines=8> */
.L_x_36479:
[----:B------:R0:W-:Y:S01]  /*1deb0*/  STG.E.U8 desc[UR36][R2.64], RZ ;  /* 0x000000ff02007986 */ /* 0x0001e2000c101124 */
[----:B------:R-:W-:Y:S05]  /*1dec0*/  BRA `(.L_x_36468) ;  /* 0x0000000000ac7947 */ /* 0x000fea0003800000 */
.L_x_36478:
[----:B------:R0:W-:Y:S01]  /*1ded0*/  STG.E.U16 desc[UR36][R2.64], RZ ;  /* 0x000000ff02007986 */ /* 0x0001e2000c101524 */
[----:B------:R-:W-:Y:S05]  /*1dee0*/  BRA `(.L_x_36468) ;  /* 0x0000000000a47947 */ /* 0x000fea0003800000 */
.L_x_36475:
        /* <DEDUP_REMOVED lines=10> */
.L_x_36482:
[----:B------:R0:W-:Y:S01]  /*1df90*/  STG.E.U8 desc[UR36][R2.64], RZ ;  /* 0x000000ff02007986 */ /* 0x0001e2000c101124 */
[----:B------:R-:W-:Y:S05]  /*1dfa0*/  BRA `(.L_x_36468) ;  /* 0x0000000000747947 */ /* 0x000fea0003800000 */
.L_x_36481:
[----:B------:R0:W-:Y:S01]  /*1dfb0*/  STG.E.U8 desc[UR36][R2.64], RZ ;  /* 0x000000ff02007986 */ /* 0x0001e2000c101124 */
[----:B------:R-:W-:Y:S05]  /*1dfc0*/  BRA `(.L_x_36468) ;  /* 0x00000000006c7947 */ /* 0x000fea0003800000 */
.L_x_36480:
[----:B------:R-:W-:-:S13]  /*1dfd0*/  ISETP.NE.AND P0, PT, R0, 0x1c, PT ;  /* 0x0000001c0000780c */ /* 0x000fda0003f05270 */
[----:B------:R-:W-:Y:S05]  /*1dfe0*/  @!P0 BRA `(.L_x_36483) ;  /* 0x0000000000608947 */ /* 0x000fea0003800000 */
[----:B------:R-:W-:-:S13]  /*1dff0*/  ISETP.NE.AND P0, PT, R0, 0x1d, PT ;  /* 0x0000001d0000780c */ /* 0x000fda0003f05270 */
[----:B------:R-:W-:Y:S05]  /*1e000*/  @!P0 BRA `(.L_x_36484) ;  /* 0x0000000000508947 */ /* 0x000fea0003800000 */
[----:B------:R-:W-:-:S13]  /*1e010*/  ISETP.NE.AND P0, PT, R0, 0x2c, PT ;  /* 0x0000002c0000780c */ /* 0x000fda0003f05270 */
[----:B------:R0:W-:Y:S01]  /*1e020*/  @!P0 STG.E.U8 desc[UR36][R2.64], RZ ;  /* 0x000000ff02008986 */ /* 0x0001e2000c101124 */
[----:B------:R-:W-:Y:S05]  /*1e030*/  @!P0 BRA `(.L_x_36468) ;  /* 0x0000000000508947 */ /* 0x000fea0003800000 */
.L_x_36467:
        /* <DEDUP_REMOVED lines=16> */
.L_x_36485:
[----:B------:R-:W-:Y:S05]  /*1e140*/  BRA `(.L_x_36468) ;  /* 0x00000000000c7947 */ /* 0x000fea0003800000 */
.L_x_36484:
[----:B------:R0:W-:Y:S01]  /*1e150*/  STG.E.64 desc[UR36][R2.64], RZ ;  /* 0x000000ff02007986 */ /* 0x0001e2000c101b24 */
[----:B------:R-:W-:Y:S05]  /*1e160*/  BRA `(.L_x_36468) ;  /* 0x0000000000047947 */ /* 0x000fea0003800000 */
.L_x_36483:
[----:B------:R0:W-:Y:S02]  /*1e170*/  STG.E desc[UR36][R2.64], RZ ;  /* 0x000000ff02007986 */ /* 0x0001e4000c101924 */
.L_x_36468:
[----:B------:R-:W-:-:S07]  /*1e180*/  VIADD R32, R32, 0x80 ;  /* 0x0000008020207836 */ /* 0x000fce0000000000 */
.L_x_36234:
[----:B------:R-:W-:Y:S05]  /*1e190*/  BSYNC.RECONVERGENT B6 ;  /* 0x0000000000067941 */ /* 0x000fea0003800200 */
.L_x_36233:
        /* <DEDUP_REMOVED lines=434> */
.L_x_36486:
        /* <DEDUP_REMOVED lines=18> */
.L_x_36490:
[----:B------:R0:W5:Y:S01]  /*1fde0*/  LDG.E.U8 R26, desc[UR36][R2.64] ;  /* 0x00000024021a7981 */ /* 0x000162000c1e1100 */
[----:B------:R-:W-:Y:S05]  /*1fdf0*/  BRA `(.L_x_36492) ;  /* 0x0000000c002c7947 */ /* 0x000fea0003800000 */
.L_x_36489:
        /* <DEDUP_REMOVED lines=8> */
.L_x_36494:
[----:B------:R0:W5:Y:S01]  /*1fe80*/  LDG.E R26, desc[UR36][R2.64] ;  /* 0x00000024021a7981 */ /* 0x000162000c1e1900 */
[----:B------:R-:W-:Y:S05]  /*1fe90*/  BRA `(.L_x_36492) ;  /* 0x0000000c00047947 */ /* 0x000fea0003800000 */
.L_x_36493:
[----:B------:R0:W5:Y:S01]  /*1fea0*/  LDG.E.S16 R26, desc[UR36][R2.64] ;  /* 0x00000024021a7981 */ /* 0x000162000c1e1700 */
[----:B------:R-:W-:Y:S05]  /*1feb0*/  BRA `(.L_x_36492) ;  /* 0x0000000800fc7947 */ /* 0x000fea0003800000 */
.L_x_36488:
        /* <DEDUP_REMOVED lines=9> */
.L_x_36496:
[----:B------:R-:W2:Y:S02]  /*1ff50*/  LDG.E.U16 R2, desc[UR36][R2.64] ;  /* 0x0000002402027981 */ /* 0x000ea4000c1e1500 */
[----:B--2---:R-:W-:-:S06]  /*1ff60*/  HADD2.F32 R26, -RZ, R2.H0_H0 ;  /* 0x20000002ff1a7230 */ /* 0x004fcc0000004100 */
[----:B------:R-:W0:Y:S01]  /*1ff70*/  F2I.FTZ.TRUNC.NTZ R26, R26 ;  /* 0x0000001a001a7305 */ /* 0x000e22000021f100 */
[----:B------:R-:W-:Y:S05]  /*1ff80*/  BRA `(.L_x_36492) ;  /* 0x0000000800c87947 */ /* 0x000fea0003800000 */
.L_x_36495:
        /* <DEDUP_REMOVED lines=9> */
.L_x_36498:
[----:B------:R-:W2:Y:S02]  /*20020*/  LDG.E.U16 R2, desc[UR36][R2.64] ;  /* 0x0000002402027981 */ /* 0x000ea4000c1e1500 */
[----:B--2---:R-:W-:-:S06]  /*20030*/  HADD2.F32 R26, -RZ, R2.H0_H0 ;  /* 0x20000002ff1a7230 */ /* 0x004fcc0000004100 */
[----:B------:R-:W0:Y:S01]  /*20040*/  F2I.FTZ.TRUNC.NTZ R26, R26 ;  /* 0x0000001a001a7305 */ /* 0x000e22000021f100 */
[----:B------:R-:W-:Y:S05]  /*20050*/  BRA `(.L_x_36492) ;  /* 0x0000000800947947 */ /* 0x000fea0003800000 */
.L_x_36497:
[----:B------:R-:W2:Y:S02]  /*20060*/  LDG.E.64 R26, desc[UR36][R2.64] ;  /* 0x00000024021a7981 */ /* 0x000ea4000c1e1b00 */
[----:B--2---:R0:W1:Y:S01]  /*20070*/  F2I.F64.TRUNC R26, R26 ;  /* 0x0000001a001a7311 */ /* 0x004062000030d100 */
[----:B------:R-:W-:Y:S05]  /*20080*/  BRA `(.L_x_36492) ;  /* 0x0000000800887947 */ /* 0x000fea0003800000 */
.L_x_36487:
        /* <DEDUP_REMOVED lines=12> */
.L_x_36501:
[----:B------:R-:W2:Y:S02]  /*20150*/  LDG.E.64 R2, desc[UR36][R2.64] ;  /* 0x0000002402027981 */ /* 0x000ea4000c1e1b00 */
[----:B--2---:R0:W1:Y:S01]  /*20160*/  F2I.F64.TRUNC R26, R2 ;  /* 0x00000002001a7311 */ /* 0x004062000030d100 */
[----:B------:R-:W-:Y:S05]  /*20170*/  BRA `(.L_x_36492) ;  /* 0x00000008004c7947 */ /* 0x000fea0003800000 */
.L_x_36500:
        /* <DEDUP_REMOVED lines=26> */
.L_x_36503:
        /* <DEDUP_REMOVED lines=13> */
.L_x_36502:
[----:B------:R-:W2:Y:S02]  /*203f0*/  LDG.E.U16 R26, desc[UR36][R2.64] ;  /* 0x00000024021a7981 */ /* 0x000ea4000c1e1500 */
[----:B--2---:R-:W-:-:S06]  /*20400*/  IMAD.U32 R26, R26, 0x10000, RZ ;  /* 0x000100001a1a7824 */ /* 0x004fcc00078e00ff */
[----:B------:R-:W0:Y:S01]  /*20410*/  F2I.FTZ.TRUNC.NTZ R26, R26 ;  /* 0x0000001a001a7305 */ /* 0x000e22000021f100 */
[----:B------:R-:W-:Y:S05]  /*20420*/  BRA `(.L_x_36492) ;  /* 0x0000000400a07947 */ /* 0x000fea0003800000 */
.L_x_36499:
        /* <DEDUP_REMOVED lines=10> */
.L_x_36506:
        /* <DEDUP_REMOVED lines=21> */
.L_x_36510:
[----:B------:R-:W-:Y:S05]  /*20620*/  BSYNC.RECONVERGENT B1 ;  /* 0x0000000000017941 */ /* 0x000fea0003800200 */
.L_x_36509:
[----:B------:R-:W-:Y:S02]  /*20630*/  SHF.L.U32 R0, R0, 0x14, RZ ;  /* 0x0000001400007819 */ /* 0x000fe400000006ff */
[----:B------:R-:W-:-:S04]  /*20640*/  LEA R2, R2, 0x3b800000, 0x17 ;  /* 0x3b80000002027811 */ /* 0x000fc800078eb8ff */
[----:B------:R-:W-:-:S07]  /*20650*/  LOP3.LUT R26, R2, R0, R7, 0xfe, !PT ;  /* 0x00000000021a7212 */ /* 0x000fce00078efe07 */
.L_x_36508:
[----:B------:R-:W-:Y:S05]  /*20660*/  BSYNC.RECONVERGENT B0 ;  /* 0x0000000000007941 */ /* 0x000fea0003800200 */
.L_x_36507:
[----:B------:R-:W0:Y:S01]  /*20670*/  F2I.FTZ.TRUNC.NTZ R26, R26 ;  /* 0x0000001a001a7305 */ /* 0x000e22000021f100 */
[----:B------:R-:W-:Y:S05]  /*20680*/  BRA `(.L_x_36492) ;  /* 0x0000000400087947 */ /* 0x000fea0003800000 */
.L_x_36505:
        /* <DEDUP_REMOVED lines=21> */
.L_x_36514:
[----:B------:R-:W-:Y:S05]  /*207e0*/  BSYNC.RECONVERGENT B1 ;  /* 0x0000000000017941 */ /* 0x000fea0003800200 */
.L_x_36513:
[----:B------:R-:W-:Y:S01]  /*207f0*/  IMAD.SHL.U32 R0, R0, 0x200000, RZ ;  /* 0x0020000000007824 */ /* 0x000fe200078e00ff */
[----:B------:R-:W-:-:S04]  /*20800*/  LEA R2, R2, 0x37800000, 0x17 ;  /* 0x3780000002027811 */ /* 0x000fc800078eb8ff */
[----:B------:R-:W-:-:S07]  /*20810*/  LOP3.LUT R26, R2, R0, R7, 0xfe, !PT ;  /* 0x00000000021a7212 */ /* 0x000fce00078efe07 */
.L_x_36512:
[----:B------:R-:W-:Y:S05]  /*20820*/  BSYNC.RECONVERGENT B0 ;  /* 0x0000000000007941 */ /* 0x000fea0003800200 */
.L_x_36511:
[----:B------:R-:W0:Y:S01]  /*20830*/  F2I.FTZ.TRUNC.NTZ R26, R26 ;  /* 0x0000001a001a7305 */ /* 0x000e22000021f100 */
[----:B------:R-:W-:Y:S05]  /*20840*/  BRA `(.L_x_36492) ;  /* 0x0000000000987947 */ /* 0x000fea0003800000 */
.L_x_36504:
        /* <DEDUP_REMOVED lines=14> */
.L_x_36518:
[----:B------:R-:W-:Y:S05]  /*20930*/  BSYNC.RECONVERGENT B0 ;  /* 0x0000000000007941 */ /* 0x000fea0003800200 */
.L_x_36517:
[----:B------:R-:W0:Y:S01]  /*20940*/  F2I.FTZ.TRUNC.NTZ R26, R26 ;  /* 0x0000001a001a7305 */ /* 0x000e22000021f100 */
[----:B------:R-:W-:Y:S05]  /*20950*/  BRA `(.L_x_36492) ;  /* 0x0000000000547947 */ /* 0x000fea0003800000 */
.L_x_36491:
        /* <DEDUP_REMOVED lines=16> */
.L_x_36519:
[----:B------:R-:W-:Y:S01]  /*20a60*/  MOV R26, RZ ;  /* 0x000000ff001a7202 */ /* 0x000fe20000000f00 */
[----:B------:R-:W-:Y:S06]  /*20a70*/  BRA `(.L_x_36492) ;  /* 0x00000000000c7947 */ /* 0x000fec0003800000 */
.L_x_36516:
[----:B------:R0:W5:Y:S01]  /*20a80*/  LDG.E R26, desc[UR36][R2.64] ;  /* 0x00000024021a7981 */ /* 0x000162000c1e1900 */
[----:B------:R-:W-:Y:S05]  /*20a90*/  BRA `(.L_x_36492) ;  /* 0x0000000000047947 */ /* 0x000fea0003800000 */
.L_x_36515:
[----:B------:R0:W5:Y:S02]  /*20aa0*/  LDG.E R26, desc[UR36][R2.64] ;  /* 0x00000024021a7981 */ /* 0x000164000c1e1900 */
.L_x_36492:
        /* <DEDUP_REMOVED lines=16> */
.L_x_36523:
[----:B------:R0:W5:Y:S01]  /*20bb0*/  LDG.E.U8 R25, desc[UR36][R2.64] ;  /* 0x0000002402197981 */ /* 0x000162000c1e1100 */
[----:B------:R-:W-:Y:S05]  /*20bc0*/  BRA `(.L_x_36525) ;  /* 0x0000000c002c7947 */ /* 0x000fea0003800000 */
.L_x_36522:
        /* <DEDUP_REMOVED lines=8> */
.L_x_36527:
[----:B------:R0:W5:Y:S01]  /*20c50*/  LDG.E R25, desc[UR36][R2.64] ;  /* 0x0000002402197981 */ /* 0x000162000c1e1900 */
[----:B------:R-:W-:Y:S05]  /*20c60*/  BRA `(.L_x_36525) ;  /* 0x0000000c00047947 */ /* 0x000fea0003800000 */
.L_x_36526:
[----:B------:R0:W5:Y:S01]  /*20c70*/  LDG.E.S16 R25, desc[UR36][R2.64] ;  /* 0x0000002402197981 */ /* 0x000162000c1e1700 */
[----:B------:R-:W-:Y:S05]  /*20c80*/  BRA `(.L_x_36525) ;  /* 0x0000000800fc7947 */ /* 0x000fea0003800000 */
.L_x_36521:
        /* <DEDUP_REMOVED lines=9> */
.L_x_36529:
[----:B------:R-:W3:Y:S02]  /*20d20*/  LDG.E.U16 R2, desc[UR36][R2.64] ;  /* 0x0000002402027981 */ /* 0x000ee4000c1e1500 */
[----:B---3--:R-:W-:-:S06]  /*20d30*/  HADD2.F32 R25, -RZ, R2.H0_H0 ;  /* 0x20000002ff197230 */ /* 0x008fcc0000004100 */
[----:B------:R-:W0:Y:S01]  /*20d40*/  F2I.FTZ.TRUNC.NTZ R25, R25 ;  /* 0x0000001900197305 */ /* 0x000e22000021f100 */
[----:B------:R-:W-:Y:S05]  /*20d50*/  BRA `(.L_x_36525) ;  /* 0x0000000800c87947 */ /* 0x000fea0003800000 */
.L_x_36528:
        /* <DEDUP_REMOVED lines=9> */
.L_x_36531:
[----:B------:R-:W3:Y:S02]  /*20df0*/  LDG.E.U16 R2, desc[UR36][R2.64] ;  /* 0x0000002402027981 */ /* 0x000ee4000c1e1500 */
[----:B---3--:R-:W-:-:S06]  /*20e00*/  HADD2.F32 R25, -RZ, R2.H0_H0 ;  /* 0x20000002ff197230 */ /* 0x008fcc0000004100 */
[----:B------:R-:W0:Y:S01]  /*20e10*/  F2I.FTZ.TRUNC.NTZ R25, R25 ;  /* 0x0000001900197305 */ /* 0x000e22000021f100 */
[----:B------:R-:W-:Y:S05]  /*20e20*/  BRA `(.L_x_36525) ;  /* 0x0000000800947947 */ /* 0x000fea0003800000 */
.L_x_36530:
[----:B------:R-:W3:Y:S02]  /*20e30*/  LDG.E.64 R2, desc[UR36][R2.64] ;  /* 0x0000002402027981 */ /* 0x000ee4000c1e1b00 */
[----:B---3--:R0:W1:Y:S01]  /*20e40*/  F2I.F64.TRUNC R25, R2 ;  /* 0x0000000200197311 */ /* 0x008062000030d100 */
[----:B------:R-:W-:Y:S05]  /*20e50*/  BRA `(.L_x_36525) ;  /* 0x0000000800887947 */ /* 0x000fea0003800000 */
.L_x_36520:
        /* <DEDUP_REMOVED lines=12> */
.L_x_36534:
[----:B------:R-:W3:Y:S02]  /*20f20*/  LDG.E.64 R2, desc[UR36][R2.64] ;  /* 0x0000002402027981 */ /* 0x000ee4000c1e1b00 */
[----:B---3--:R0:W1:Y:S01]  /*20f30*/  F2I.F64.TRUNC R25, R2 ;  /* 0x0000000200197311 */ /* 0x008062000030d100 */
[----:B------:R-:W-:Y:S05]  /*20f40*/  BRA `(.L_x_36525) ;  /* 0x00000008004c7947 */ /* 0x000fea0003800000 */
.L_x_36533:
        /* <DEDUP_REMOVED lines=26> */
.L_x_36536:
        /* <DEDUP_REMOVED lines=13> */
.L_x_36535:
[----:B------:R-:W3:Y:S02]  /*211c0*/  LDG.E.U16 R25, desc[UR36][R2.64] ;  /* 0x0000002402197981 */ /* 0x000ee4000c1e1500 */
[----:B---3--:R-:W-:-:S06]  /*211d0*/  IMAD.U32 R25, R25, 0x10000, RZ ;  /* 0x0001000019197824 */ /* 0x008fcc00078e00ff */
[----:B------:R-:W0:Y:S01]  /*211e0*/  F2I.FTZ.TRUNC.NTZ R25, R25 ;  /* 0x0000001900197305 */ /* 0x000e22000021f100 */
[----:B------:R-:W-:Y:S05]  /*211f0*/  BRA `(.L_x_36525) ;  /* 0x0000000400a07947 */ /* 0x000fea0003800000 */
.L_x_36532:
        /* <DEDUP_REMOVED lines=10> */
.L_x_36539:
        /* <DEDUP_REMOVED lines=21> */
.L_x_36543:
[----:B------:R-:W-:Y:S05]  /*213f0*/  BSYNC.RECONVERGENT B1 ;  /* 0x0000000000017941 */ /* 0x000fea0003800200 */
.L_x_36542:
[----:B------:R-:W-:Y:S01]  /*21400*/  IMAD.SHL.U32 R0, R0, 0x100000, RZ ;  /* 0x0010000000007824 */ /* 0x000fe200078e00ff */
[----:B------:R-:W-:-:S04]  /*21410*/  LEA R2, R2, 0x3b800000, 0x17 ;  /* 0x3b80000002027811 */ /* 0x000fc800078eb8ff */
[----:B------:R-:W-:-:S07]  /*21420*/  LOP3.LUT R25, R2, R0, R25, 0xfe, !PT ;  /* 0x0000000002197212 */ /* 0x000fce00078efe19 */
.L_x_36541:
[----:B------:R-:W-:Y:S05]  /*21430*/  BSYNC.RECONVERGENT B0 ;  /* 0x0000000000007941 */ /* 0x000fea0003800200 */
.L_x_36540:
[----:B------:R-:W1:Y:S01]  /*21440*/  F2I.FTZ.TRUNC.NTZ R25, R25 ;  /* 0x0000001900197305 */ /* 0x000e62000021f100 */
[----:B------:R-:W-:Y:S05]  /*21450*/  BRA `(.L_x_36525) ;  /* 0x0000000400087947 */ /* 0x000fea0003800000 */
.L_x_36538:
        /* <DEDUP_REMOVED lines=21> */
.L_x_36547:
[----:B------:R-:W-:Y:S05]  /*215b0*/  BSYNC.RECONVERGENT B1 ;  /* 0x0000000000017941 */ /* 0x000fea0003800200 */
.L_x_36546:
[----:B------:R-:W-:Y:S02]  /*215c0*/  SHF.L.U32 R0, R0, 0x15, RZ ;  /* 0x0000001500007819 */ /* 0x000fe400000006ff */
[----:B------:R-:W-:-:S04]  /*215d0*/  LEA R2, R2, 0x37800000, 0x17 ;  /* 0x3780000002027811 */ /* 0x000fc800078eb8ff */
[----:B------:R-:W-:-:S07]  /*215e0*/  LOP3.LUT R25, R2, R0, R25, 0xfe, !PT ;  /* 0x0000000002197212 */ /* 0x000fce00078efe19 */
.L_x_36545:
[----:B------:R-:W-:Y:S05]  /*215f0*/  BSYNC.RECONVERGENT B0 ;  /* 0x0000000000007941 */ /* 0x000fea0003800200 */
.L_x_36544:
[----:B------:R-:W3:Y:S01]  /*21600*/  F2I.FTZ.TRUNC.NTZ R25, R25 ;  /* 0x0000001900197305 */ /* 0x000ee2000021f100 */
[----:B------:R-:W-:Y:S05]  /*21610*/  BRA `(.L_x_36525) ;  /* 0x0000000000987947 */ /* 0x000fea0003800000 */
.L_x_36537:
        /* <DEDUP_REMOVED lines=14> */
.L_x_36551:
[----:B------:R-:W-:Y:S05]  /*21700*/  BSYNC.RECONVERGENT B0 ;  /* 0x0000000000007941 */ /* 0x000fea0003800200 */
.L_x_36550:
[----:B------:R-:W0:Y:S01]  /*21710*/  F2I.FTZ.TRUNC.NTZ R25, R25 ;  /* 0x0000001900197305 */ /* 0x000e22000021f100 */
[----:B------:R-:W-:Y:S05]  /*21720*/  BRA `(.L_x_36525) ;  /* 0x0000000000547947 */ /* 0x000fea0003800000 */
.L_x_36524:
        /* <DEDUP_REMOVED lines=16> */
.L_x_36552:
[----:B------:R-:W-:Y:S01]  /*21830*/  IMAD.MOV.U32 R25, RZ, RZ, RZ ;  /* 0x000000ffff197224 */ /* 0x000fe200078e00ff */
[----:B------:R-:W-:Y:S06]  /*21840*/  BRA `(.L_x_36525) ;  /* 0x00000000000c7947 */ /* 0x000fec0003800000 */
.L_x_36549:
[----:B------:R0:W5:Y:S01]  /*21850*/  LDG.E R25, desc[UR36][R2.64] ;  /* 0x0000002402197981 */ /* 0x000162000c1e1900 */
[----:B------:R-:W-:Y:S05]  /*21860*/  BRA `(.L_x_36525) ;  /* 0x0000000000047947 */ /* 0x000fea0003800000 */
.L_x_36548:
[----:B------:R0:W5:Y:S02]  /*21870*/  LDG.E R25, desc[UR36][R2.64] ;  /* 0x0000002402197981 */ /* 0x000164000c1e1900 */
.L_x_36525:
        /* <DEDUP_REMOVED lines=16> */
.L_x_36556:
[----:B------:R0:W5:Y:S01]  /*21980*/  LDG.E.U8 R2, desc[UR36][R4.64] ;  /* 0x0000002404027981 */ /* 0x000162000c1e1100 */
[----:B------:R-:W-:Y:S05]  /*21990*/  BRA `(.L_x_36558) ;  /* 0x0000000c002c7947 */ /* 0x000fea0003800000 */
.L_x_36555:
        /* <DEDUP_REMOVED lines=8> */
.L_x_36560:
[----:B------:R2:W5:Y:S01]  /*21a20*/  LDG.E R2, desc[UR36][R4.64] ;  /* 0x0000002404027981 */ /* 0x000562000c1e1900 */
[----:B------:R-:W-:Y:S05]  /*21a30*/  BRA `(.L_x_36558) ;  /* 0x0000000c00047947 */ /* 0x000fea0003800000 */
.L_x_36559:
[----:B------:R0:W5:Y:S01]  /*21a40*/  LDG.E.S16 R2, desc[UR36][R4.64] ;  /* 0x0000002404027981 */ /* 0x000162000c1e1700 */
[----:B------:R-:W-:Y:S05]  /*21a50*/  BRA `(.L_x_36558) ;  /* 0x0000000800fc7947 */ /* 0x000fea0003800000 */
.L_x_36554:
        /* <DEDUP_REMOVED lines=9> */
.L_x_36562:
[----:B------:R-:W2:Y:S02]  /*21af0*/  LDG.E.U16 R4, desc[UR36][R4.64] ;  /* 0x0000002404047981 */ /* 0x000ea4000c1e1500 */
[----:B--2---:R-:W-:-:S06]  /*21b00*/  HADD2.F32 R2, -RZ, R4.H0_H0 ;  /* 0x20000004ff027230 */ /* 0x004fcc0000004100 */
[----:B------:R-:W0:Y:S01]  /*21b10*/  F2I.FTZ.TRUNC.NTZ R2, R2 ;  /* 0x0000000200027305 */ /* 0x000e22000021f100 */
[----:B------:R-:W-:Y:S05]  /*21b20*/  BRA `(.L_x_36558) ;  /* 0x0000000800c87947 */ /* 0x000fea0003800000 */
.L_x_36561:
        /* <DEDUP_REMOVED lines=9> */
.L_x_36564:
[----:B------:R-:W2:Y:S02]  /*21bc0*/  LDG.E.U16 R4, desc[UR36][R4.64] ;  /* 0x0000002404047981 */ /* 0x000ea4000c1e1500 */
[----:B--2---:R-:W-:-:S06]  /*21bd0*/  HADD2.F32 R2, -RZ, R4.H0_H0 ;  /* 0x20000004ff027230 */ /* 0x004fcc0000004100 */
[----:B------:R-:W0:Y:S01]  /*21be0*/  F2I.FTZ.TRUNC.NTZ R2, R2 ;  /* 0x0000000200027305 */ /* 0x000e22000021f100 */
[----:B------:R-:W-:Y:S05]  /*21bf0*/  BRA `(.L_x_36558) ;  /* 0x0000000800947947 */ /* 0x000fea0003800000 */
.L_x_36563:
[----:B------:R-:W2:Y:S02]  /*21c00*/  LDG.E.64 R2, desc[UR36][R4.64] ;  /* 0x0000002404027981 */ /* 0x000ea4000c1e1b00 */
[----:B--2---:R0:W2:Y:S01]  /*21c10*/  F2I.F64.TRUNC R2, R2 ;  /* 0x0000000200027311 */ /* 0x0040a2000030d100 */
[----:B------:R-:W-:Y:S05]  /*21c20*/  BRA `(.L_x_36558) ;  /* 0x0000000800887947 */ /* 0x000fea0003800000 */
.L_x_36553:
        /* <DEDUP_REMOVED lines=12> */
.L_x_36567:
[----:B------:R-:W2:Y:S02]  /*21cf0*/  LDG.E.64 R2, desc[UR36][R4.64] ;  /* 0x0000002404027981 */ /* 0x000ea4000c1e1b00 */
[----:B--2---:R0:W2:Y:S01]  /*21d00*/  F2I.F64.TRUNC R2, R2 ;  /* 0x0000000200027311 */ /* 0x0040a2000030d100 */
[----:B------:R-:W-:Y:S05]  /*21d10*/  BRA `(.L_x_36558) ;  /* 0x00000008004c7947 */ /* 0x000fea0003800000 */
.L_x_36566:
        /* <DEDUP_REMOVED lines=26> */
.L_x_36569:
        /* <DEDUP_REMOVED lines=13> */
.L_x_36568:
[----:B------:R-:W2:Y:S02]  /*21f90*/  LDG.E.U16 R2, desc[UR36][R4.64] ;  /* 0x0000002404027981 */ /* 0x000ea4000c1e1500 */
[----:B--2---:R-:W-:-:S06]  /*21fa0*/  SHF.L.U32 R2, R2, 0x10, RZ ;  /* 0x0000001002027819 */ /* 0x004fcc00000006ff */
[----:B------:R-:W0:Y:S01]  /*21fb0*/  F2I.FTZ.TRUNC.NTZ R2, R2 ;  /* 0x0000000200027305 */ /* 0x000e22000021f100 */
[----:B------:R-:W-:Y:S05]  /*21fc0*/  BRA `(.L_x_36558) ;  /* 0x0000000400a07947 */ /* 0x000fea0003800000 */
.L_x_36565:
        /* <DEDUP_REMOVED lines=10> */
.L_x_36572:
        /* <DEDUP_REMOVED lines=21> */
.L_x_36576:
[----:B------:R-:W-:Y:S05]  /*221c0*/  BSYNC.RECONVERGENT B1 ;  /* 0x0000000000017941 */ /* 0x000fea0003800200 */
.L_x_36575:
[----:B------:R-:W-:Y:S01]  /*221d0*/  IMAD.SHL.U32 R0, R0, 0x100000, RZ ;  /* 0x0010000000007824 */ /* 0x000fe200078e00ff */
[----:B------:R-:W-:-:S04]  /*221e0*/  LEA R2, R2, 0x3b800000, 0x17 ;  /* 0x3b80000002027811 */ /* 0x000fc800078eb8ff */
[----:B------:R-:W-:-:S07]  /*221f0*/  LOP3.LUT R2, R2, R0, R7, 0xfe, !PT ;  /* 0x0000000002027212 */ /* 0x000fce00078efe07 */
.L_x_36574:
[----:B------:R-:W-:Y:S05]  /*22200*/  BSYNC.RECONVERGENT B0 ;  /* 0x0000000000007941 */ /* 0x000fea0003800200 */
.L_x_36573:
[----:B------:R-:W0:Y:S01]  /*22210*/  F2I.FTZ.TRUNC.NTZ R2, R2 ;  /* 0x0000000200027305 */ /* 0x000e22000021f100 */
[----:B------:R-:W-:Y:S05]  /*22220*/  BRA `(.L_x_36558) ;  /* 0x0000000400087947 */ /* 0x000fea0003800000 */
.L_x_36571:
        /* <DEDUP_REMOVED lines=21> */
.L_x_36580:
[----:B------:R-:W-:Y:S05]  /*22380*/  BSYNC.RECONVERGENT B1 ;  /* 0x0000000000017941 */ /* 0x000fea0003800200 */
.L_x_36579:
[----:B------:R-:W-:Y:S01]  /*22390*/  IMAD.SHL.U32 R0, R0, 0x200000, RZ ;  /* 0x0020000000007824 */ /* 0x000fe200078e00ff */
[----:B------:R-:W-:-:S04]  /*223a0*/  LEA R2, R2, 0x37800000, 0x17 ;  /* 0x3780000002027811 */ /* 0x000fc800078eb8ff */
[----:B------:R-:W-:-:S07]  /*223b0*/  LOP3.LUT R2, R2, R0, R7, 0xfe, !PT ;  /* 0x0000000002027212 */ /* 0x000fce00078efe07 */
.L_x_36578:
[----:B------:R-:W-:Y:S05]  /*223c0*/  BSYNC.RECONVERGENT B0 ;  /* 0x0000000000007941 */ /* 0x000fea0003800200 */
.L_x_36577:
[----:B------:R-:W0:Y:S01]  /*223d0*/  F2I.FTZ.TRUNC.NTZ R2, R2 ;  /* 0x0000000200027305 */ /* 0x000e22000021f100 */
[----:B------:R-:W-:Y:S05]  /*223e0*/  BRA `(.L_x_36558) ;  /* 0x0000000000987947 */ /* 0x000fea0003800000 */
.L_x_36570:
        /* <DEDUP_REMOVED lines=14> */
.L_x_36584:
[----:B------:R-:W-:Y:S05]  /*224d0*/  BSYNC.RECONVERGENT B0 ;  /* 0x0000000000007941 */ /* 0x000fea0003800200 */
.L_x_36583:
[----:B------:R-:W0:Y:S01]  /*224e0*/  F2I.FTZ.TRUNC.NTZ R2, R2 ;  /* 0x0000000200027305 */ /* 0x000e22000021f100 */
[----:B------:R-:W-:Y:S05]  /*224f0*/  BRA `(.L_x_36558) ;  /* 0x0000000000547947 */ /* 0x000fea0003800000 */
.L_x_36557:
        /* <DEDUP_REMOVED lines=16> */
.L_x_36585:
[----:B------:R-:W-:Y:S01]  /*22600*/  IMAD.MOV.U32 R2, RZ, RZ, RZ ;  /* 0x000000ffff027224 */ /* 0x000fe200078e00ff */
[----:B------:R-:W-:Y:S06]  /*22610*/  BRA `(.L_x_36558) ;  /* 0x00000000000c7947 */ /* 0x000fec0003800000 */
.L_x_36582:
[----:B------:R0:W5:Y:S01]  /*22620*/  LDG.E R2, desc[UR36][R4.64] ;  /* 0x0000002404027981 */ /* 0x000162000c1e1900 */
[----:B------:R-:W-:Y:S05]  /*22630*/  BRA `(.L_x_36558) ;  /* 0x0000000000047947 */ /* 0x000fea0003800000 */
.L_x_36581:
[----:B------:R0:W5:Y:S02]  /*22640*/  LDG.E R2, desc[UR36][R4.64] ;  /* 0x0000002404027981 */ /* 0x000164000c1e1900 */
.L_x_36558:
        /* <DEDUP_REMOVED lines=16> */
.L_x_36589:
[----:B------:R2:W5:Y:S01]  /*22750*/  LDG.E.U8 R16, desc[UR36][R4.64] ;  /* 0x0000002404107981 */ /* 0x000562000c1e1100 */
[----:B------:R-:W-:Y:S05]  /*22760*/  BRA `(.L_x_36591) ;  /* 0x0000000c00307947 */ /* 0x000fea0003800000 */
.L_x_36588:
        /* <DEDUP_REMOVED lines=8> */
.L_x_36593:
[----:B------:R0:W5:Y:S01]  /*227f0*/  LDG.E R16, desc[UR36][R4.64] ;  /* 0x0000002404107981 */ /* 0x000162000c1e1900 */
[----:B------:R-:W-:Y:S05]  /*22800*/  BRA `(.L_x_36591) ;  /* 0x0000000c00087947 */ /* 0x000fea0003800000 */
.L_x_36592:
[----:B------:R0:W5:Y:S01]  /*22810*/  LDG.E.S16 R16, desc[UR36][R4.64] ;  /* 0x0000002404107981 */ /* 0x000162000c1e1700 */
[----:B------:R-:W-:Y:S05]  /*22820*/  BRA `(.L_x_36591) ;  /* 0x0000000c00007947 */ /* 0x000fea0003800000 */
.L_x_36587:
        /* <DEDUP_REMOVED lines=9> */
.L_x_36595:
[----:B------:R-:W2:Y:S02]  /*228c0*/  LDG.E.U16 R4, desc[UR36][R4.64] ;  /* 0x0000002404047981 */ /* 0x000ea4000c1e1500 */
[----:B--2---:R-:W-:-:S06]  /*228d0*/  HADD2.F32 R16, -RZ, R4.H0_H0 ;  /* 0x20000004ff107230 */ /* 0x004fcc0000004100 */
[----:B------:R-:W0:Y:S01]  /*228e0*/  F2I.FTZ.TRUNC.NTZ R16, R16 ;  /* 0x0000001000107305 */ /* 0x000e22000021f100 */
[----:B------:R-:W-:Y:S05]  /*228f0*/  BRA `(.L_x_36591) ;  /* 0x0000000800cc7947 */ /* 0x000fea0003800000 */
.L_x_36594:
        /* <DEDUP_REMOVED lines=9> */
.L_x_36597:
[----:B------:R-:W2:Y:S02]  /*22990*/  LDG.E.U16 R4, desc[UR36][R4.64] ;  /* 0x0000002404047981 */ /* 0x000ea4000c1e1500 */
[----:B--2---:R-:W-:-:S06]  /*229a0*/  HADD2.F32 R16, -RZ, R4.H0_H0 ;  /* 0x20000004ff107230 */ /* 0x004fcc0000004100 */
[----:B------:R-:W0:Y:S01]  /*229b0*/  F2I.FTZ.TRUNC.NTZ R16, R16 ;  /* 0x0000001000107305 */ /* 0x000e22000021f100 */
[----:B------:R-:W-:Y:S05]  /*229c0*/  BRA `(.L_x_36591) ;  /* 0x0000000800987947 */ /* 0x000fea0003800000 */
.L_x_36596:
[----:B------:R-:W2:Y:S02]  /*229d0*/  LDG.E.64 R4, desc[UR36][R4.64] ;  /* 0x0000002404047981 */ /* 0x000ea4000c1e1b00 */
[----:B--2---:R0:W2:Y:S01]  /*229e0*/  F2I.F64.TRUNC R16, R4 ;  /* 0x0000000400107311 */ /* 0x0040a2000030d100 */
[----:B------:R-:W-:Y:S05]  /*229f0*/  BRA `(.L_x_36591) ;  /* 0x00000008008c7947 */ /* 0x000fea0003800000 */
.L_x_36586:
        /* <DEDUP_REMOVED lines=12> */
.L_x_36600:
[----:B------:R-:W2:Y:S02]  /*22ac0*/  LDG.E.64 R4, desc[UR36][R4.64] ;  /* 0x0000002404047981 */ /* 0x000ea4000c1e1b00 */
[----:B--2---:R0:W2:Y:S01]  /*22ad0*/  F2I.F64.TRUNC R16, R4 ;  /* 0x0000000400107311 */ /* 0x0040a2000030d100 */
[----:B------:R-:W-:Y:S05]  /*22ae0*/  BRA `(.L_x_36591) ;  /* 0x0000000800507947 */ /* 0x000fea0003800000 */
.L_x_36599:
        /* <DEDUP_REMOVED lines=26> */
.L_x_36602:
        /* <DEDUP_REMOVED lines=14> */
.L_x_36601:
[----:B------:R-:W2:Y:S02]  /*22d70*/  LDG.E.U16 R16, desc[UR36][R4.64] ;  /* 0x0000002404107981 */ /* 0x000ea4000c1e1500 */
[----:B--2---:R-:W-:-:S06]  /*22d80*/  IMAD.U32 R16, R16, 0x10000, RZ ;  /* 0x0001000010107824 */ /* 0x004fcc00078e00ff */
[----:B------:R-:W0:Y:S01]  /*22d90*/  F2I.FTZ.TRUNC.NTZ R16, R16 ;  /* 0x0000001000107305 */ /* 0x000e22000021f100 */
[----:B------:R-:W-:Y:S05]  /*22da0*/  BRA `(.L_x_36591) ;  /* 0x0000000400a07947 */ /* 0x000fea0003800000 */
.L_x_36598:
        /* <DEDUP_REMOVED lines=10> */
.L_x_36605:
        /* <DEDUP_REMOVED lines=21> */
.L_x_36609:
[----:B------:R-:W-:Y:S05]  /*22fa0*/  BSYNC.RECONVERGENT B1 ;  /* 0x0000000000017941 */ /* 0x000fea0003800200 */
.L_x_36608:
[----:B------:R-:W-:Y:S01]  /*22fb0*/  IMAD.SHL.U32 R0, R0, 0x100000, RZ ;  /* 0x0010000000007824 */ /* 0x000fe200078e00ff */
[----:B------:R-:W-:-:S04]  /*22fc0*/  LEA R3, R3, 0x3b800000, 0x17 ;  /* 0x3b80000003037811 */ /* 0x000fc800078eb8ff */
[----:B------:R-:W-:-:S07]  /*22fd0*/  LOP3.LUT R16, R3, R0, R7, 0xfe, !PT ;  /* 0x0000000003107212 */ /* 0x000fce00078efe07 */
.L_x_36607:
[----:B------:R-:W-:Y:S05]  /*22fe0*/  BSYNC.RECONVERGENT B0 ;  /* 0x0000000000007941 */ /* 0x000fea0003800200 */
.L_x_36606:
[----:B------:R-:W0:Y:S01]  /*22ff0*/  F2I.FTZ.TRUNC.NTZ R16, R16 ;  /* 0x0000001000107305 */ /* 0x000e22000021f100 */
[----:B------:R-:W-:Y:S05]  /*23000*/  BRA `(.L_x_36591) ;  /* 0x0000000400087947 */ /* 0x000fea0003800000 */
.L_x_36604:
        /* <DEDUP_REMOVED lines=21> */
.L_x_36613:
[----:B------:R-:W-:Y:S05]  /*23160*/  BSYNC.RECONVERGENT B1 ;  /* 0x0000000000017941 */ /* 0x000fea0003800200 */
.L_x_36612:
[----:B------:R-:W-:Y:S02]  /*23170*/  SHF.L.U32 R0, R0, 0x15, RZ ;  /* 0x0000001500007819 */ /* 0x000fe400000006ff */
[----:B------:R-:W-:-:S04]  /*23180*/  LEA R3, R3, 0x37800000, 0x17 ;  /* 0x3780000003037811 */ /* 0x000fc800078eb8ff */
[----:B------:R-:W-:-:S07]  /*23190*/  LOP3.LUT R16, R3, R0, R7, 0xfe, !PT ;  /* 0x0000000003107212 */ /* 0x000fce00078efe07 */
.L_x_36611:
[----:B------:R-:W-:Y:S05]  /*231a0*/  BSYNC.RECONVERGENT B0 ;  /* 0x0000000000007941 */ /* 0x000fea0003800200 */
.L_x_36610:
[----:B------:R-:W0:Y:S01]  /*231b0*/  F2I.FTZ.TRUNC.NTZ R16, R16 ;  /* 0x0000001000107305 */ /* 0x000e22000021f100 */
[----:B------:R-:W-:Y:S05]  /*231c0*/  BRA `(.L_x_36591) ;  /* 0x0000000000987947 */ /* 0x000fea0003800000 */
.L_x_36603:
        /* <DEDUP_REMOVED lines=14> */
.L_x_36617:
[----:B------:R-:W-:Y:S05]  /*232b0*/  BSYNC.RECONVERGENT B0 ;  /* 0x0000000000007941 */ /* 0x000fea0003800200 */
.L_x_36616:
[----:B------:R-:W0:Y:S01]  /*232c0*/  F2I.FTZ.TRUNC.NTZ R16, R16 ;  /* 0x0000001000107305 */ /* 0x000e22000021f100 */
[----:B------:R-:W-:Y:S05]  /*232d0*/  BRA `(.L_x_36591) ;  /* 0x0000000000547947 */ /* 0x000fea0003800000 */
.L_x_36590:
        /* <DEDUP_REMOVED lines=16> */
.L_x_36618:
[----:B------:R-:W-:Y:S01]  /*233e0*/  IMAD.MOV.U32 R16, RZ, RZ, RZ ;  /* 0x000000ffff107224 */ /* 0x000fe200078e00ff */
[----:B------:R-:W-:Y:S06]  /*233f0*/  BRA `(.L_x_36591) ;  /* 0x00000000000c7947 */ /* 0x000fec0003800000 */
.L_x_36615:
[----:B------:R0:W5:Y:S01]  /*23400*/  LDG.E R16, desc[UR36][R4.64] ;  /* 0x0000002404107981 */ /* 0x000162000c1e1900 */
[----:B------:R-:W-:Y:S05]  /*23410*/  BRA `(.L_x_36591) ;  /* 0x0000000000047947 */ /* 0x000fea0003800000 */
.L_x_36614:
[----:B------:R0:W5:Y:S02]  /*23420*/  LDG.E R16, desc[UR36][R4.64] ;  /* 0x0000002404107981 */ /* 0x000164000c1e1900 */
.L_x_36591:
        /* <DEDUP_REMOVED lines=16> */
.L_x_36622:
[----:B------:R2:W5:Y:S01]  /*23530*/  LDG.E.U8 R17, desc[UR36][R4.64] ;  /* 0x0000002404117981 */ /* 0x000562000c1e1100 */
[----:B------:R-:W-:Y:S05]  /*23540*/  BRA `(.L_x_36624) ;  /* 0x0000000c00307947 */ /* 0x000fea0003800000 */
.L_x_36621:
        /* <DEDUP_REMOVED lines=8> */
.L_x_36626:
[----:B------:R0:W5:Y:S01]  /*235d0*/  LDG.E R17, desc[UR36][R4.64] ;  /* 0x0000002404117981 */ /* 0x000162000c1e1900 */
[----:B------:R-:W-:Y:S05]  /*235e0*/  BRA `(.L_x_36624) ;  /* 0x0000000c00087947 */ /* 0x000fea0003800000 */
.L_x_36625:
[----:B------:R0:W5:Y:S01]  /*235f0*/  LDG.E.S16 R17, desc[UR36][R4.64] ;  /* 0x0000002404117981 */ /* 0x000162000c1e1700 */
[----:B------:R-:W-:Y:S05]  /*23600*/  BRA `(.L_x_36624) ;  /* 0x0000000c00007947 */ /* 0x000fea0003800000 */
.L_x_36620:
        /* <DEDUP_REMOVED lines=9> */
.L_x_36628:
[----:B------:R-:W2:Y:S02]  /*236a0*/  LDG.E.U16 R4, desc[UR36][R4.64] ;  /* 0x0000002404047981 */ /* 0x000ea4000c1e1500 */
[----:B--2---:R-:W-:-:S06]  /*236b0*/  HADD2.F32 R17, -RZ, R4.H0_H0 ;  /* 0x20000004ff117230 */ /* 0x004fcc0000004100 */
[----:B------:R-:W0:Y:S01]  /*236c0*/  F2I.FTZ.TRUNC.NTZ R17, R17 ;  /* 0x0000001100117305 */ /* 0x000e22000021f100 */
[----:B------:R-:W-:Y:S05]  /*236d0*/  BRA `(.L_x_36624) ;  /* 0x0000000800cc7947 */ /* 0x000fea0003800000 */
.L_x_36627:
        /* <DEDUP_REMOVED lines=9> */
.L_x_36630:
[----:B------:R-:W2:Y:S02]  /*23770*/  LDG.E.U16 R4, desc[UR36][R4.64] ;  /* 0x0000002404047981 */ /* 0x000ea4000c1e1500 */
[----:B--2---:R-:W-:-:S06]  /*23780*/  HADD2.F32 R17, -RZ, R4.H0_H0 ;  /* 0x20000004ff117230 */ /* 0x004fcc0000004100 */
[----:B------:R-:W0:Y:S01]  /*23790*/  F2I.FTZ.TRUNC.NTZ R17, R17 ;  /* 0x0000001100117305 */ /* 0x000e22000021f100 */
[----:B------:R-:W-:Y:S05]  /*237a0*/  BRA `(.L_x_36624) ;  /* 0x0000000800987947 */ /* 0x000fea0003800000 */
.L_x_36629:
[----:B------:R-:W2:Y:S02]  /*237b0*/  LDG.E.64 R4, desc[UR36][R4.64] ;  /* 0x0000002404047981 */ /* 0x000ea4000c1e1b00 */
[----:B--2---:R0:W2:Y:S01]  /*237c0*/  F2I.F64.TRUNC R17, R4 ;  /* 0x0000000400117311 */ /* 0x0040a2000030d100 */
[----:B------:R-:W-:Y:S05]  /*237d0*/  BRA `(.L_x_36624) ;  /* 0x00000008008c7947 */ /* 0x000fea0003800000 */
.L_x_36619:
        /* <DEDUP_REMOVED lines=12> */
.L_x_36633:
[----:B------:R-:W2:Y:S02]  /*238a0*/  LDG.E.64 R4, desc[UR36][R4.64] ;  /* 0x0000002404047981 */ /* 0x000ea4000c1e1b00 */
[----:B--2---:R0:W2:Y:S01]  /*238b0*/  F2I.F64.TRUNC R17, R4 ;  /* 0x0000000400117311 */ /* 0x0040a2000030d100 */
[----:B------:R-:W-:Y:S05]  /*238c0*/  BRA `(.L_x_36624) ;  /* 0x0000000800507947 */ /* 0x000fea0003800000 */
.L_x_36632:
        /* <DEDUP_REMOVED lines=26> */
.L_x_36635:
        /* <DEDUP_REMOVED lines=14> */
.L_x_36634:
[----:B------:R-:W2:Y:S02]  /*23b50*/  LDG.E.U16 R17, desc[UR36][R4.64] ;  /* 0x0000002404117981 */ /* 0x000ea4000c1e1500 */
[----:B--2---:R-:W-:-:S06]  /*23b60*/  IMAD.U32 R17, R17, 0x10000, RZ ;  /* 0x0001000011117824 */ /* 0x004fcc00078e00ff */
[----:B------:R-:W0:Y:S01]  /*23b70*/  F2I.FTZ.TRUNC.NTZ R17, R17 ;  /* 0x0000001100117305 */ /* 0x000e22000021f100 */
[----:B------:R-:W-:Y:S05]  /*23b80*/  BRA `(.L_x_36624) ;  /* 0x0000000400a07947 */ /* 0x000fea0003800000 */
.L_x_36631:
        /* <DEDUP_REMOVED lines=10> */
.L_x_36638:
        /* <DEDUP_REMOVED lines=21> */
.L_x_36642:
[----:B------:R-:W-:Y:S05]  /*23d80*/  BSYNC.RECONVERGENT B1 ;  /* 0x0000000000017941 */ /* 0x000fea0003800200 */
.L_x_36641:
[----:B------:R-:W-:Y:S02]  /*23d90*/  SHF.L.U32 R0, R0, 0x14, RZ ;  /* 0x0000001400007819 */ /* 0x000fe400000006ff */
[----:B------:R-:W-:-:S04]  /*23da0*/  LEA R3, R3, 0x3b800000, 0x17 ;  /* 0x3b80000003037811 */ /* 0x000fc800078eb8ff */
[----:B------:R-:W-:-:S07]  /*23db0*/  LOP3.LUT R17, R3, R0, R17, 0xfe, !PT ;  /* 0x0000000003117212 */ /* 0x000fce00078efe11 */
.L_x_36640:
[----:B------:R-:W-:Y:S05]  /*23dc0*/  BSYNC.RECONVERGENT B0 ;  /* 0x0000000000007941 */ /* 0x000fea0003800200 */
.L_x_36639:
[----:B------:R-:W0:Y:S01]  /*23dd0*/  F2I.FTZ.TRUNC.NTZ R17, R17 ;  /* 0x0000001100117305 */ /* 0x000e22000021f100 */
[----:B------:R-:W-:Y:S05]  /*23de0*/  BRA `(.L_x_36624) ;  /* 0x0000000400087947 */ /* 0x000fea0003800000 */
.L_x_36637:
        /* <DEDUP_REMOVED lines=21> */
.L_x_36646:
[----:B------:R-:W-:Y:S05]  /*23f40*/  BSYNC.RECONVERGENT B1 ;  /* 0x0000000000017941 */ /* 0x000fea0003800200 */
.L_x_36645:
[----:B------:R-:W-:Y:S01]  /*23f50*/  IMAD.SHL.U32 R0, R0, 0x200000, RZ ;  /* 0x0020000000007824 */ /* 0x000fe200078e00ff */
[----:B------:R-:W-:-:S04]  /*23f60*/  LEA R3, R3, 0x37800000, 0x17 ;  /* 0x3780000003037811 */ /* 0x000fc800078eb8ff */
[----:B------:R-:W-:-:S07]  /*23f70*/  LOP3.LUT R17, R3, R0, R17, 0xfe, !PT ;  /* 0x0000000003117212 */ /* 0x000fce00078efe11 */
.L_x_36644:
[----:B------:R-:W-:Y:S05]  /*23f80*/  BSYNC.RECONVERGENT B0 ;  /* 0x0000000000007941 */ /* 0x000fea0003800200 */
.L_x_36643:
[----:B------:R-:W0:Y:S01]  /*23f90*/  F2I.FTZ.TRUNC.NTZ R17, R17 ;  /* 0x0000001100117305 */ /* 0x000e22000021f100 */
[----:B------:R-:W-:Y:S05]  /*23fa0*/  BRA `(.L_x_36624) ;  /* 0x0000000000987947 */ /* 0x000fea0003800000 */
.L_x_36636:
        /* <DEDUP_REMOVED lines=14> */
.L_x_36650:
[----:B------:R-:W-:Y:S05]  /*24090*/  BSYNC.RECONVERGENT B0 ;  /* 0x0000000000007941 */ /* 0x000fea0003800200 */
.L_x_36649:
[----:B------:R-:W0:Y:S01]  /*240a0*/  F2I.FTZ.TRUNC.NTZ R17, R17 ;  /* 0x0000001100117305 */ /* 0x000e22000021f100 */
[----:B------:R-:W-:Y:S05]  /*240b0*/  BRA `(.L_x_36624) ;  /* 0x0000000000547947 */ /* 0x000fea0003800000 */
.L_x_36623:
        /* <DEDUP_REMOVED lines=16> */
.L_x_36651:
[----:B------:R-:W-:Y:S01]  /*241c0*/  MOV R17, RZ ;  /* 0x000000ff00117202 */ /* 0x000fe20000000f00 */
[----:B------:R-:W-:Y:S06]  /*241d0*/  BRA `(.L_x_36624) ;  /* 0x00000000000c7947 */ /* 0x000fec0003800000 */
.L_x_36648:
[----:B------:R0:W5:Y:S01]  /*241e0*/  LDG.E R17, desc[UR36][R4.64] ;  /* 0x0000002404117981 */ /* 0x000162000c1e1900 */
[----:B------:R-:W-:Y:S05]  /*241f0*/  BRA `(.L_x_36624) ;  /* 0x0000000000047947 */ /* 0x000fea0003800000 */
.L_x_36647:
[----:B------:R0:W5:Y:S02]  /*24200*/  LDG.E R17, desc[UR36][R4.64] ;  /* 0x0000002404117981 */ /* 0x000164000c1e1900 */
.L_x_36624:
        /* <DEDUP_REMOVED lines=20> */
.L_x_36653:
[----:B------:R-:W-:Y:S05]  /*24350*/  BSYNC.RECONVERGENT B6 ;  /* 0x0000000000067941 */ /* 0x000fea0003800200 */
.L_x_36652:
        /* <DEDUP_REMOVED lines=20> */
.L_x_36655:
[----:B------:R-:W-:Y:S05]  /*244a0*/  BSYNC.RECONVERGENT B6 ;  /* 0x0000000000067941 */ /* 0x000fea0003800200 */
.L_x_36654:
        /* <DEDUP_REMOVED lines=23> */
.L_x_36657:
[----:B------:R-:W-:Y:S05]  /*24620*/  BSYNC.RECONVERGENT B6 ;  /* 0x0000000000067941 */ /* 0x000fea0003800200 */
.L_x_36656:
        /* <DEDUP_REMOVED lines=20> */
.L_x_36685:
        /* <DEDUP_REMOVED lines=28> */
.L_x_36662:
        /* <DEDUP_REMOVED lines=8> */
.L_x_36663:
[----:B------:R-:W-:Y:S05]  /*249b0*/  BSYNC.RECONVERGENT B1 ;  /* 0x0000000000017941 */ /* 0x000fea0003800200 */
.L_x_36661:
        /* <DEDUP_REMOVED lines=39> */
.L_x_36665:
        /* <DEDUP_REMOVED lines=8> */
.L_x_36666:
[----:B------:R-:W-:Y:S05]  /*24cb0*/  BSYNC.RECONVERGENT B1 ;  /* 0x0000000000017941 */ /* 0x000fea0003800200 */
.L_x_36664:
        /* <DEDUP_REMOVED lines=42> */
.L_x_36668:
        /* <DEDUP_REMOVED lines=8> */
.L_x_36669:
[----:B------:R-:W-:Y:S05]  /*24fe0*/  BSYNC.RECONVERGENT B1 ;  /* 0x0000000000017941 */ /* 0x000fea0003800200 */
.L_x_36667:
        /* <DEDUP_REMOVED lines=41> */
.L_x_36671:
        /* <DEDUP_REMOVED lines=8> */
.L_x_36672:
[----:B------:R-:W-:Y:S05]  /*25300*/  BSYNC.RECONVERGENT B1 ;  /* 0x0000000000017941 */ /* 0x000fea0003800200 */
.L_x_36670:
        /* <DEDUP_REMOVED lines=42> */
.L_x_36674:
        /* <DEDUP_REMOVED lines=8> */
.L_x_36675:
[----:B------:R-:W-:Y:S05]  /*25630*/  BSYNC.RECONVERGENT B1 ;  /* 0x0000000000017941 */ /* 0x000fea0003800200 */
.L_x_36673:
        /* <DEDUP_REMOVED lines=42> */
.L_x_36677:
        /* <DEDUP_REMOVED lines=8> */
.L_x_36678:
[----:B------:R-:W-:Y:S05]  /*25960*/  BSYNC.RECONVERGENT B1 ;  /* 0x0000000000017941 */ /* 0x000fea0003800200 */
.L_x_36676:
        /* <DEDUP_REMOVED lines=42> */
.L_x_36680:
        /* <DEDUP_REMOVED lines=8> */
.L_x_36681:
[----:B------:R-:W-:Y:S05]  /*25c90*/  BSYNC.RECONVERGENT B1 ;  /* 0x0000000000017941 */ /* 0x000fea0003800200 */
.L_x_36679:
        /* <DEDUP_REMOVED lines=42> */
.L_x_36683:
        /* <DEDUP_REMOVED lines=8> */
.L_x_36684:
[----:B------:R-:W-:Y:S05]  /*25fc0*/  BSYNC.RECONVERGENT B1 ;  /* 0x0000000000017941 */ /* 0x000fea0003800200 */
.L_x_36682:
        /* <DEDUP_REMOVED lines=19> */
.L_x_36660:
[----:B------:R-:W-:-:S07]  /*26100*/  IADD3 R35, PT, PT, R17, 0x3, RZ ;  /* 0x0000000311237810 */ /* 0x000fce0007ffe0ff */
.L_x_36659:
        /* <DEDUP_REMOVED lines=31> */
.L_x_36688:
        /* <DEDUP_REMOVED lines=8> */
.L_x_36689:
[----:B------:R-:W-:Y:S05]  /*26380*/  BSYNC.RECONVERGENT B0 ;  /* 0x0000000000007941 */ /* 0x000fea0003800200 */
.L_x_36687:
        /* <DEDUP_REMOVED lines=39> */
.L_x_36691:
        /* <DEDUP_REMOVED lines=8> */
.L_x_36692:
[----:B------:R-:W-:Y:S05]  /*26680*/  BSYNC.RECONVERGENT B0 ;  /* 0x0000000000007941 */ /* 0x000fea0003800200 */
.L_x_36690:
        /* <DEDUP_REMOVED lines=42> */
.L_x_36694:
        /* <DEDUP_REMOVED lines=8> */
.L_x_36695:
[----:B------:R-:W-:Y:S05]  /*269b0*/  BSYNC.RECONVERGENT B0 ;  /* 0x0000000000007941 */ /* 0x000fea0003800200 */
.L_x_36693:
        /* <DEDUP_REMOVED lines=42> */
.L_x_36697:
        /* <DEDUP_REMOVED lines=8> */
.L_x_36698:
[----:B------:R-:W-:Y:S05]  /*26ce0*/  BSYNC.RECONVERGENT B0 ;  /* 0x0000000000007941 */ /* 0x000fea0003800200 */
.L_x_36696:
        /* <DEDUP_REMOVED lines=15> */
.L_x_36686:
        /* <DEDUP_REMOVED lines=31> */
.L_x_36701:
        /* <DEDUP_REMOVED lines=8> */
.L_x_36702:
[----:B------:R-:W-:Y:S05]  /*27050*/  BSYNC.RECONVERGENT B0 ;  /* 0x0000000000007941 */ /* 0x000fea0003800200 */
.L_x_36700:
        /* <DEDUP_REMOVED lines=39> */
.L_x_36704:
        /* <DEDUP_REMOVED lines=8> */
.L_x_36705:
[----:B------:R-:W-:Y:S05]  /*27350*/  BSYNC.RECONVERGENT B0 ;  /* 0x0000000000007941 */ /* 0x000fea0003800200 */
.L_x_36703:
        /* <DEDUP_REMOVED lines=15> */
.L_x_36699:
        /* <DEDUP_REMOVED lines=31> */
.L_x_36707:
[----:B------:R-:W-:Y:S01]  /*27640*/  MOV R10, R4 ;  /* 0x00000004000a7202 */ /* 0x000fe20000000f00 */
[----:B------:R-:W-:Y:S01]  /*27650*/  IMAD.MOV.U32 R11, RZ, RZ, R5 ;  /* 0x000000ffff0b7224 */ /* 0x000fe200078e0005 */
[----:B------:R-:W-:Y:S01]  /*27660*/  MOV R12, 0x27690 ;  /* 0x00027690000c7802 */ /* 0x000fe20000000f00 */
[----:B------:R-:W-:-:S07]  /*27670*/  IMAD.MOV.U32 R34, RZ, RZ, R32 ;  /* 0x000000ffff227224 */ /* 0x000fce00078e0020 */
[----:B------:R-:W-:Y:S05]  /*27680*/  CALL.REL.NOINC `($__internal_84_$__cuda_sm20_rem_s64) ;  /* 0x0000000c00e07944 */ /* 0x000fea0003c00000 */
[----:B------:R-:W-:Y:S01]  /*27690*/  MOV R4, R3 ;  /* 0x0000000300047202 */ /* 0x000fe20000000f00 */
[----:B------:R-:W-:-:S07]  /*276a0*/  IMAD.MOV.U32 R5, RZ, RZ, R6 ;  /* 0x000000ffff057224 */ /* 0x000fce00078e0006 */
.L_x_36708:
[----:B------:R-:W-:Y:S05]  /*276b0*/  BSYNC.RECONVERGENT B0 ;  /* 0x0000000000007941 */ /* 0x000fea0003800200 */
.L_x_36706:
[----:B------:R-:W0:Y:S02]  /*276c0*/  LDC.64 R6, c[0x0][R35+0x798] ;  /* 0x0001e60023067b82 */ /* 0x000e240000000a00 */
[----:B0-----:R-:W-:Y:S02]  /*276d0*/  IMAD R3, R5, R6, RZ ;  /* 0x0000000605037224 */ /* 0x001fe400078e02ff */
[----:B------:R-:W-:-:S04]  /*276e0*/  IMAD.WIDE.U32 R30, R6, R4, R30 ;  /* 0x00000004061e7225 */ /* 0x000fc800078e001e */
[----:B------:R-:W-:-:S04]  /*276f0*/  IMAD R3, R7, R4, R3 ;  /* 0x0000000407037224 */ /* 0x000fc800078e0203 */
[----:B------:R-:W-:-:S07]  /*27700*/  IMAD.IADD R31, R31, 0x1, R3 ;  /* 0x000000011f1f7824 */ /* 0x000fce00078e0203 */
.L_x_36658:
        /* <DEDUP_REMOVED lines=13> */
.L_x_36713:
        /* <DEDUP_REMOVED lines=21> */
.L_x_36712:
[----:B------:R-:W-:Y:S05]  /*27930*/  BSYNC.RECONVERGENT B7 ;  /* 0x0000000000077941 */ /* 0x000fea0003800200 */
.L_x_36711:
[----:B------:R-:W-:-:S05]  /*27940*/  IADD3 R16, P0, PT, R16, 0x4, RZ ;  /* 0x0000000410107810 */ /* 0x000fca0007f1e0ff */
[----:B------:R-:W-:Y:S01]  /*27950*/  IMAD.X R17, RZ, RZ, R17, P0 ;  /* 0x000000ffff117224 */ /* 0x000fe200000e0611 */
[----:B------:R-:W-:-:S04]  /*27960*/  ISETP.GE.U32.AND P0, PT, R16, R24, PT ;  /* 0x000000181000720c */ /* 0x000fc80003f06070 */
[----:B------:R-:W-:-:S13]  /*27970*/  ISETP.GE.U32.AND.EX P0, PT, R17, R25, PT, P0 ;  /* 0x000000191100720c */ /* 0x000fda0003f06100 */
[----:B------:R-:W-:Y:S05]  /*27980*/  @!P0 BRA `(.L_x_36713) ;  /* 0xfffffffc00948947 */ /* 0x000fea000383ffff */
.L_x_36710:
[----:B------:R-:W-:Y:S05]  /*27990*/  BSYNC.RECONVERGENT B6 ;  /* 0x0000000000067941 */ /* 0x000fea0003800200 */
.L_x_36709:
        /* <DEDUP_REMOVED lines=13> */
.L_x_36717:
[----:B------:R-:W-:Y:S01]  /*27a70*/  STG.E.U8 desc[UR36][R22.64], RZ ;  /* 0x000000ff16007986 */ /* 0x000fe2000c101124 */
[----:B------:R-:W-:Y:S05]  /*27a80*/  EXIT ;  /* 0x000000000000794d */ /* 0x000fea0003800000 */
.L_x_36716:
        /* <DEDUP_REMOVED lines=8> */
.L_x_36720:
[----:B------:R-:W-:Y:S01]  /*27b10*/  STG.E desc[UR36][R22.64], RZ ;  /* 0x000000ff16007986 */ /* 0x000fe2000c101924 */
[----:B------:R-:W-:Y:S05]  /*27b20*/  EXIT ;  /* 0x000000000000794d */ /* 0x000fea0003800000 */
.L_x_36719:
[----:B------:R-:W-:Y:S01]  /*27b30*/  STG.E.U16 desc[UR36][R22.64], RZ ;  /* 0x000000ff16007986 */ /* 0x000fe2000c101524 */
[----:B------:R-:W-:Y:S05]  /*27b40*/  EXIT ;  /* 0x000000000000794d */ /* 0x000fea0003800000 */
.L_x_36715:
        /* <DEDUP_REMOVED lines=8> */
.L_x_36722:
[----:B------:R-:W-:Y:S01]  /*27bd0*/  STG.E.U16 desc[UR36][R22.64], RZ ;  /* 0x000000ff16007986 */ /* 0x000fe2000c101524 */
[----:B------:R-:W-:Y:S05]  /*27be0*/  EXIT ;  /* 0x000000000000794d */ /* 0x000fea0003800000 */
.L_x_36721:
        /* <DEDUP_REMOVED lines=8> */
.L_x_36724:
[----:B------:R-:W-:Y:S01]  /*27c70*/  STG.E desc[UR36][R22.64], RZ ;  /* 0x000000ff16007986 */ /* 0x000fe2000c101924 */
[----:B------:R-:W-:Y:S05]  /*27c80*/  EXIT ;  /* 0x000000000000794d */ /* 0x000fea0003800000 */
.L_x_36723:
[----:B------:R-:W-:Y:S01]  /*27c90*/  STG.E.64 desc[UR36][R22.64], RZ ;  /* 0x000000ff16007986 */ /* 0x000fe2000c101b24 */
[----:B------:R-:W-:Y:S05]  /*27ca0*/  EXIT ;  /* 0x000000000000794d */ /* 0x000fea0003800000 */
.L_x_36714:
        /* <DEDUP_REMOVED lines=10> */
.L_x_36727:
[----:B------:R-:W-:Y:S01]  /*27d50*/  STG.E.128 desc[UR36][R22.64], RZ ;  /* 0x000000ff16007986 */ /* 0x000fe2000c101d24 */
[----:B------:R-:W-:Y:S05]  /*27d60*/  EXIT ;  /* 0x000000000000794d */ /* 0x000fea0003800000 */
.L_x_36726:
        /* <DEDUP_REMOVED lines=8> */
.L_x_36729:
[----:B------:R-:W-:Y:S01]  /*27df0*/  STG.E.U8 desc[UR36][R22.64], RZ ;  /* 0x000000ff16007986 */ /* 0x000fe2000c101124 */
[----:B------:R-:W-:Y:S05]  /*27e00*/  EXIT ;  /* 0x000000000000794d */ /* 0x000fea0003800000 */
.L_x_36728:
[----:B------:R-:W-:Y:S01]  /*27e10*/  STG.E.U16 desc[UR36][R22.64], RZ ;  /* 0x000000ff16007986 */ /* 0x000fe2000c101524 */
[----:B------:R-:W-:Y:S05]  /*27e20*/  EXIT ;  /* 0x000000000000794d */ /* 0x000fea0003800000 */
.L_x_36725:
        /* <DEDUP_REMOVED lines=10> */
.L_x_36732:
[----:B------:R-:W-:Y:S01]  /*27ed0*/  STG.E.U8 desc[UR36][R22.64], RZ ;  /* 0x000000ff16007986 */ /* 0x000fe2000c101124 */
[----:B------:R-:W-:Y:S05]  /*27ee0*/  EXIT ;  /* 0x000000000000794d */ /* 0x000fea0003800000 */
.L_x_36731:
[----:B------:R-:W-:Y:S01]  /*27ef0*/  STG.E.U8 desc[UR36][R22.64], RZ ;  /* 0x000000ff16007986 */ /* 0x000fe2000c101124 */
[----:B------:R-:W-:Y:S05]  /*27f00*/  EXIT ;  /* 0x000000000000794d */ /* 0x000fea0003800000 */
.L_x_36730:
[----:B------:R-:W-:-:S13]  /*27f10*/  ISETP.NE.AND P0, PT, R18, 0x1c, PT ;  /* 0x0000001c1200780c */ /* 0x000fda0003f05270 */
[----:B------:R-:W-:Y:S05]  /*27f20*/  @!P0 BRA `(.L_x_36733) ;  /* 0x0000000000608947 */ /* 0x000fea0003800000 */
[----:B------:R-:W-:-:S13]  /*27f30*/  ISETP.NE.AND P0, PT, R18, 0x1d, PT ;  /* 0x0000001d1200780c */ /* 0x000fda0003f05270 */
[----:B------:R-:W-:Y:S05]  /*27f40*/  @!P0 BRA `(.L_x_36734) ;  /* 0x0000000000508947 */ /* 0x000fea0003800000 */
[----:B------:R-:W-:-:S13]  /*27f50*/  ISETP.NE.AND P0, PT, R18, 0x2c, PT ;  /* 0x0000002c1200780c */ /* 0x000fda0003f05270 */
[----:B------:R0:W-:Y:S01]  /*27f60*/  @!P0 STG.E.U8 desc[UR36][R22.64], RZ ;  /* 0x000000ff16008986 */ /* 0x0001e2000c101124 */
[----:B------:R-:W-:Y:S05]  /*27f70*/  @!P0 EXIT ;  /* 0x000000000000894d */ /* 0x000fea0003800000 */
.L_x_36718:
        /* <DEDUP_REMOVED lines=16> */
.L_x_36735:
[----:B------:R-:W-:Y:S05]  /*28080*/  EXIT ;  /* 0x000000000000794d */ /* 0x000fea0003800000 */
.L_x_36734:
[----:B------:R-:W-:Y:S01]  /*28090*/  STG.E.64 desc[UR36][R22.64], RZ ;  /* 0x000000ff16007986 */ /* 0x000fe2000c101b24 */
[----:B------:R-:W-:Y:S05]  /*280a0*/  EXIT ;  /* 0x000000000000794d */ /* 0x000fea0003800000 */
.L_x_36733:
[----:B------:R-:W-:Y:S01]  /*280b0*/  STG.E desc[UR36][R22.64], RZ ;  /* 0x000000ff16007986 */ /* 0x000fe2000c101924 */
[----:B------:R-:W-:Y:S05]  /*280c0*/  EXIT ;  /* 0x000000000000794d */ /* 0x000fea0003800000 */
        .weak           $__internal_83_$__cuda_sm20_div_s64
        .type           $__internal_83_$__cuda_sm20_div_s64,@function
        .size           $__internal_83_$__cuda_sm20_div_s64,($__internal_84_$__cuda_sm20_rem_s64 - $__internal_83_$__cuda_sm20_div_s64)
$__internal_83_$__cuda_sm20_div_s64:
        /* <DEDUP_REMOVED lines=83> */
[----:B------:R-:W-:Y:S05]  /*28600*/  RET.REL.NODEC R4 `(_ZN2at6native18elementwise_kernelILi128ELi4EZNS0_15gpu_kernel_implIZZZNS0_67_GLOBAL__N__bb565c37_34_ValidateCompressedIndicesKernel_cu_33a4b88b42_validate_compressed_sparse_indices_kernelILNS3_8CDimNameE0ENS3_18CUDAKernelLauncherENS3_14EmptyVecKernelENS3_8DummyVecELm8EEEvRKNS_6TensorESB_lllENKUlvE1_clEvENKUlvE_clEvEUliiiiiE_EEvRNS_18TensorIteratorBaseERKT_EUliE_EEviT1_) ;  /* 0xfffffd78047c7950 */ /* 0x000fea0003c3ffff */
        .weak           $__internal_84_$__cuda_sm20_rem_s64
        .type           $__internal_84_$__cuda_sm20_rem_s64,@function
        .size           $__internal_84_$__cuda_sm20_rem_s64,(.L_x_40104 - $__internal_84_$__cuda_sm20_rem_s64)
$__internal_84_$__cuda_sm20_rem_s64:
        /* <DEDUP_REMOVED lines=77> */
[----:B------:R-:W-:Y:S06]  /*28ae0*/  RET.REL.NODEC R4 `(_ZN2at6native18elementwise_kernelILi128ELi4EZNS0_15gpu_kernel_implIZZZNS0_67_GLOBAL__N__bb565c37_34_ValidateCompressedIndicesKernel_cu_33a4b88b42_validate_compressed_sparse_indices_kernelILNS3_8CDimNameE0ENS3_18CUDAKernelLauncherENS3_14EmptyVecKernelENS3_8DummyVecELm8EEEvRKNS_6TensorESB_lllENKUlvE1_clEvENKUlvE_clEvEUliiiiiE_EEvRNS_18TensorIteratorBaseERKT_EUliE_EEviT1_) ;  /* 0xfffffd7404447950 */ /* 0x000fec0003c3ffff */
.L_x_36736:
        /* <DEDUP_REMOVED lines=9> */
.L_x_40104:


//--------------------- .text._ZN2at6native27unrolled_elementwise_kernelIZZZNS0_67_GLOBAL__N__bb565c37_34_ValidateCompressedIndicesKernel_cu_33a4b88b42_validate_compressed_sparse_indices_kernelILNS2_8CDimNameE0ENS2_18CUDAKernelLauncherENS2_14EmptyVecKernelENS2_8DummyVecELm8EEEvRKNS_6TensorESA_lllENKUlvE1_clEvENKUlvE_clEvEUliiiiiE_St5arrayIPcLm6EELi4E23TrivialOffsetCalculatorILi5EjESH_ILi1EjENS0_6memory12LoadWithCastILi5EEENSK_13StoreWithCastILi1EEEEEviT_T0_T2_T3_T4_T5_ --------------------------
	.section	.text._ZN2at6native27unrolled_elementwise_kernelIZZZNS0_67_GLOBAL__N__bb565c37_34_ValidateCompressedIndicesKernel_cu_33a4b88b42_validate_compressed_sparse_indices_kernelILNS2_8CDimNameE0ENS2_18CUDAKernelLauncherENS2_14EmptyVecKernelENS2_8DummyVecELm8EEEvRKNS_6TensorESA_lllENKUlvE1_clEvENKUlvE_clEvEUliiiiiE_St5arrayIPcLm6EELi4E23TrivialOffsetCalculatorILi5EjESH_ILi1EjENS0_6memory12LoadWithCastILi5EEENSK_13StoreWithCastILi1EEEEEviT_T0_T2_T3_T4_T5_,"ax",@progbits
	.align	128
        .global         _ZN2at6native27unrolled_elementwise_kernelIZZZNS0_67_GLOBAL__N__bb565c37_34_ValidateCompressedIndicesKernel_cu_33a4b88b42_validate_compressed_sparse_indices_kernelILNS2_8CDimNameE0ENS2_18CUDAKernelLauncherENS2_14EmptyVecKernelENS2_8DummyVecELm8EEEvRKNS_6TensorESA_lllENKUlvE1_clEvENKUlvE_clEvEUliiiiiE_St5arrayIPcLm6EELi4E23TrivialOffsetCalculatorILi5EjESH_ILi1EjENS0_6memory12LoadWithCastILi5EEENSK_13StoreWithCastILi1EEEEEviT_T0_T2_T3_T4_T5_
        .type           _ZN2at6native27unrolled_elementwise_kernelIZZZNS0_67_GLOBAL__N__bb565c37_34_ValidateCompressedIndicesKernel_cu_33a4b88b42_validate_compressed_sparse_indices_kernelILNS2_8CDimNameE0ENS2_18CUDAKernelLauncherENS2_14EmptyVecKernelENS2_8DummyVecELm8EEEvRKNS_6TensorESA_lllENKUlvE1_clEvENKUlvE_clEvEUliiiiiE_St5arrayIPcLm6EELi4E23TrivialOffsetCalculatorILi5EjESH_ILi1EjENS0_6memory12LoadWithCastILi5EEENSK_13StoreWithCastILi1EEEEEviT_T0_T2_T3_T4_T5_,@function
        .size           _ZN2at6native27unrolled_elementwise_kernelIZZZNS0_67_GLOBAL__N__bb565c37_34_ValidateCompressedIndicesKernel_cu_33a4b88b42_validate_compressed_sparse_indices_kernelILNS2_8CDimNameE0ENS2_18CUDAKernelLauncherENS2_14EmptyVecKernelENS2_8DummyVecELm8EEEvRKNS_6TensorESA_lllENKUlvE1_clEvENKUlvE_clEvEUliiiiiE_St5arrayIPcLm6EELi4E23TrivialOffsetCalculatorILi5EjESH_ILi1EjENS0_6memory12LoadWithCastILi5EEENSK_13StoreWithCastILi1EEEEEviT_T0_T2_T3_T4_T5_,(.L_x_40105 - _ZN2at6native27unrolled_elementwise_kernelIZZZNS0_67_GLOBAL__N__bb565c37_34_ValidateCompressedIndicesKernel_cu_33a4b88b42_validate_compressed_sparse_indices_kernelILNS2_8CDimNameE0ENS2_18CUDAKernelLauncherENS2_14EmptyVecKernelENS2_8DummyVecELm8EEEvRKNS_6TensorESA_lllENKUlvE1_clEvENKUlvE_clEvEUliiiiiE_St5arrayIPcLm6EELi4E23TrivialOffsetCalculatorILi5EjESH_ILi1EjENS0_6memory12LoadWithCastILi5EEENSK_13StoreWithCastILi1EEEEEviT_T0_T2_T3_T4_T5_)
        .other          _ZN2at6native27unrolled_elementwise_kernelIZZZNS0_67_GLOBAL__N__bb565c37_34_ValidateCompressedIndicesKernel_cu_33a4b88b42_validate_compressed_sparse_indices_kernelILNS2_8CDimNameE0ENS2_18CUDAKernelLauncherENS2_14EmptyVecKernelENS2_8DummyVecELm8EEEvRKNS_6TensorESA_lllENKUlvE1_clEvENKUlvE_clEvEUliiiiiE_St5arrayIPcLm6EELi4E23TrivialOffsetCalculatorILi5EjESH_ILi1EjENS0_6memory12LoadWithCastILi5EEENSK_13StoreWithCastILi1EEEEEviT_T0_T2_T3_T4_T5_,@"STO_CUDA_ENTRY STV_DEFAULT"
_ZN2at6native27unrolled_elementwise_kernelIZZZNS0_67_GLOBAL__N__bb565c37_34_ValidateCompressedIndicesKernel_cu_33a4b88b42_validate_compressed_sparse_indices_kernelILNS2_8CDimNameE0ENS2_18CUDAKernelLauncherENS2_14EmptyVecKernelENS2_8DummyVecELm8EEEvRKNS_6TensorESA_lllENKUlvE1_clEvENKUlvE_clEvEUliiiiiE_St5arrayIPcLm6EELi4E23TrivialOffsetCalculatorILi5EjESH_ILi1EjENS0_6memory12LoadWithCastILi5EEENSK_13StoreWithCastILi1EEEEEviT_T0_T2_T3_T4_T5_:
.text._ZN2at6native27unrolled_elementwise_kernelIZZZNS0_67_GLOBAL__N__bb565c37_34_ValidateCompressedIndicesKernel_cu_33a4b88b42_validate_compressed_sparse_indices_kernelILNS2_8CDimNameE0ENS2_18CUDAKernelLauncherENS2_14EmptyVecKernelENS2_8DummyVecELm8EEEvRKNS_6TensorESA_lllENKUlvE1_clEvENKUlvE_clEvEUliiiiiE_St5arrayIPcLm6EELi4E23TrivialOffsetCalculatorILi5EjESH_ILi1EjENS0_6memory12LoadWithCastILi5EEENSK_13StoreWithCastILi1EEEEEviT_T0_T2_T3_T4_T5_:
        /* <DEDUP_REMOVED lines=85> */
.L_x_36742:
[----:B------:R3:W5:Y:S01]  /*0550*/  LDG.E.U8 R28, desc[UR36][R2.64] ;  /* 0x00000024021c7981 */ /* 0x000762000c1e1100 */
[----:B------:R-:W-:Y:S05]  /*0560*/  BRA `(.L_x_36744) ;  /* 0x0000000c002c7947 */ /* 0x000fea0003800000 */
.L_x_36741:
        /* <DEDUP_REMOVED lines=8> */
.L_x_36746:
[----:B------:R1:W5:Y:S01]  /*05f0*/  LDG.E R28, desc[UR36][R2.64] ;  /* 0x00000024021c7981 */ /* 0x000362000c1e1900 */
[----:B------:R-:W-:Y:S05]  /*0600*/  BRA `(.L_x_36744) ;  /* 0x0000000c00047947 */ /* 0x000fea0003800000 */
.L_x_36745:
[----:B------:R2:W5:Y:S01]  /*0610*/  LDG.E.S16 R28, desc[UR36][R2.64] ;  /* 0x00000024021c7981 */ /* 0x000562000c1e1700 */
[----:B------:R-:W-:Y:S05]  /*0620*/  BRA `(.L_x_36744) ;  /* 0x0000000800fc7947 */ /* 0x000fea0003800000 */
.L_x_36740:
        /* <DEDUP_REMOVED lines=9> */
.L_x_36748:
[----:B------:R-:W2:Y:S02]  /*06c0*/  LDG.E.U16 R2, desc[UR36][R2.64] ;  /* 0x0000002402027981 */ /* 0x000ea4000c1e1500 */
[----:B--2---:R-:W-:-:S06]  /*06d0*/  HADD2.F32 R28, -RZ, R2.H0_H0 ;  /* 0x20000002ff1c7230 */ /* 0x004fcc0000004100 */
[----:B------:R-:W0:Y:S01]  /*06e0*/  F2I.FTZ.TRUNC.NTZ R28, R28 ;  /* 0x0000001c001c7305 */ /* 0x000e22000021f100 */
[----:B------:R-:W-:Y:S05]  /*06f0*/  BRA `(.L_x_36744) ;  /* 0x0000000800c87947 */ /* 0x000fea0003800000 */
.L_x_36747:
        /* <DEDUP_REMOVED lines=9> */
.L_x_36750:
[----:B------:R-:W2:Y:S02]  /*0790*/  LDG.E.U16 R2, desc[UR36][R2.64] ;  /* 0x0000002402027981 */ /* 0x000ea4000c1e1500 */
[----:B--2---:R-:W-:-:S06]  /*07a0*/  HADD2.F32 R28, -RZ, R2.H0_H0 ;  /* 0x20000002ff1c7230 */ /* 0x004fcc0000004100 */
[----:B------:R-:W0:Y:S01]  /*07b0*/  F2I.FTZ.TRUNC.NTZ R28, R28 ;  /* 0x0000001c001c7305 */ /* 0x000e22000021f100 */
[----:B------:R-:W-:Y:S05]  /*07c0*/  BRA `(.L_x_36744) ;  /* 0x0000000800947947 */ /* 0x000fea0003800000 */
.L_x_36749:
[----:B------:R-:W2:Y:S02]  /*07d0*/  LDG.E.64 R28, desc[UR36][R2.64] ;  /* 0x00000024021c7981 */ /* 0x000ea4000c1e1b00 */
[----:B--2---:R0:W1:Y:S01]  /*07e0*/  F2I.F64.TRUNC R28, R28 ;  /* 0x0000001c001c7311 */ /* 0x004062000030d100 */
[----:B------:R-:W-:Y:S05]  /*07f0*/  BRA `(.L_x_36744) ;  /* 0x0000000800887947 */ /* 0x000fea0003800000 */
.L_x_36739:
        /* <DEDUP_REMOVED lines=12> */
.L_x_36753:
[----:B------:R-:W2:Y:S02]  /*08c0*/  LDG.E.64 R2, desc[UR36][R2.64] ;  /* 0x0000002402027981 */ /* 0x000ea4000c1e1b00 */
[----:B--2---:R0:W1:Y:S01]  /*08d0*/  F2I.F64.TRUNC R28, R2 ;  /* 0x00000002001c7311 */ /* 0x004062000030d100 */
[----:B------:R-:W-:Y:S05]  /*08e0*/  BRA `(.L_x_36744) ;  /* 0x00000008004c7947 */ /* 0x000fea0003800000 */
.L_x_36752:
        /* <DEDUP_REMOVED lines=26> */
.L_x_36755:
        /* <DEDUP_REMOVED lines=13> */
.L_x_36754:
[----:B------:R-:W2:Y:S02]  /*0b60*/  LDG.E.U16 R28, desc[UR36][R2.64] ;  /* 0x00000024021c7981 */ /* 0x000ea4000c1e1500 */
[----:B--2---:R-:W-:-:S06]  /*0b70*/  IMAD.U32 R28, R28, 0x10000, RZ ;  /* 0x000100001c1c7824 */ /* 0x004fcc00078e00ff */
[----:B------:R-:W0:Y:S01]  /*0b80*/  F2I.FTZ.TRUNC.NTZ R28, R28 ;  /* 0x0000001c001c7305 */ /* 0x000e22000021f100 */
[----:B------:R-:W-:Y:S05]  /*0b90*/  BRA `(.L_x_36744) ;  /* 0x0000000400a07947 */ /* 0x000fea0003800000 */
.L_x_36751:
        /* <DEDUP_REMOVED lines=10> */
.L_x_36758:
        /* <DEDUP_REMOVED lines=21> */
.L_x_36762:
[----:B------:R-:W-:Y:S05]  /*0d90*/  BSYNC.RECONVERGENT B1 ;  /* 0x0000000000017941 */ /* 0x000fea0003800200 */
.L_x_36761:
[----:B------:R-:W-:Y:S01]  /*0da0*/  IMAD.SHL.U32 R0, R0, 0x100000, RZ ;  /* 0x0010000000007824 */ /* 0x000fe200078e00ff */
[----:B------:R-:W-:-:S04]  /*0db0*/  LEA R2, R2, 0x3b800000, 0x17 ;  /* 0x3b80000002027811 */ /* 0x000fc800078eb8ff */
[----:B------:R-:W-:-:S07]  /*0dc0*/  LOP3.LUT R28, R2, R0, R7, 0xfe, !PT ;  /* 0x00000000021c7212 */ /* 0x000fce00078efe07 */
.L_x_36760:
[----:B------:R-:W-:Y:S05]  /*0dd0*/  BSYNC.RECONVERGENT B0 ;  /* 0x0000000000007941 */ /* 0x000fea0003800200 */
.L_x_36759:
[----:B------:R-:W0:Y:S01]  /*0de0*/  F2I.FTZ.TRUNC.NTZ R28, R28 ;  /* 0x0000001c001c7305 */ /* 0x000e22000021f100 */
[----:B------:R-:W-:Y:S05]  /*0df0*/  BRA `(.L_x_36744) ;  /* 0x0000000400087947 */ /* 0x000fea0003800000 */
.L_x_36757:
        /* <DEDUP_REMOVED lines=21> */
.L_x_36766:
[----:B------:R-:W-:Y:S05]  /*0f50*/  BSYNC.RECONVERGENT B1 ;  /* 0x0000000000017941 */ /* 0x000fea0003800200 */
.L_x_36765:
[----:B------:R-:W-:Y:S01]  /*0f60*/  IMAD.SHL.U32 R0, R0, 0x200000, RZ ;  /* 0x0020000000007824 */ /* 0x000fe200078e00ff */
[----:B------:R-:W-:-:S04]  /*0f70*/  LEA R2, R2, 0x37800000, 0x17 ;  /* 0x3780000002027811 */ /* 0x000fc800078eb8ff */
[----:B------:R-:W-:-:S07]  /*0f80*/  LOP3.LUT R28, R2, R0, R7, 0xfe, !PT ;  /* 0x00000000021c7212 */ /* 0x000fce00078efe07 */
.L_x_36764:
[----:B------:R-:W-:Y:S05]  /*0f90*/  BSYNC.RECONVERGENT B0 ;  /* 0x0000000000007941 */ /* 0x000fea0003800200 */
.L_x_36763:
[----:B------:R-:W0:Y:S01]  /*0fa0*/  F2I.FTZ.TRUNC.NTZ R28, R28 ;  /* 0x0000001c001c7305 */ /* 0x000e22000021f100 */
[----:B------:R-:W-:Y:S05]  /*0fb0*/  BRA `(.L_x_36744) ;  /* 0x0000000000987947 */ /* 0x000fea0003800000 */
.L_x_36756:
[----:B------:R-:W-:-:S09]  /*0fc0*/  UISETP.NE.AND UP0, UPT, UR4, 0x1c, UPT ;  /* 0x0000001c0400788c */ /* 0x000fd2000bf05270 */
[----:B------:R-:W-:Y:S05]  /*0fd0*/  BRA.U !UP0, `(.L_x_36767) ;  /* 0x00000001088c7547 */ /* 0x000fea000b800000 */
[----:B------:R-:W-:-:S09]  /*0fe0*/  UISETP.NE.AND UP0, UPT, UR4, 0x1d, UPT ;  /* 0x0000001d0400788c */ /* 0x000fd2000bf05270 */
[----:B------:R-:W-:Y:S05]  /*0ff0*/  BRA.U !UP0, `(.L_x_36768) ;  /* 0x00000001087c7547 */ /* 0x000fea000b800000 */
[----:B------:R-:W-:-:S09]  /*1000*/  UISETP.NE.AND UP0, UPT, UR4, 0x2c, UPT ;  /* 0x0000002c0400788c */ /* 0x000fd2000bf05270 */
[----:B------:R-:W-:Y:S05]  /*1010*/  BRA.U !UP0, `(.L_x_36769) ;  /* 0x0000000108487547 */ /* 0x000fea000b800000 */
.L_x_36743:
        /* <DEDUP_REMOVED lines=16> */
.L_x_36770:
[----:B------:R-:W-:Y:S01]  /*1120*/  IMAD.MOV.U32 R28, RZ, RZ, RZ ;  /* 0x000000ffff1c7224 */ /* 0x000fe200078e00ff */
[----:B------:R-:W-:Y:S06]  /*1130*/  BRA `(.L_x_36744) ;  /* 0x0000000000387947 */ /* 0x000fec0003800000 */
.L_x_36769:
        /* <DEDUP_REMOVED lines=8> */
.L_x_36772:
[----:B------:R-:W-:Y:S05]  /*11c0*/  BSYNC.RECONVERGENT B0 ;  /* 0x0000000000007941 */ /* 0x000fea0003800200 */
.L_x_36771:
[----:B------:R-:W0:Y:S01]  /*11d0*/  F2I.FTZ.TRUNC.NTZ R28, R28 ;  /* 0x0000001c001c7305 */ /* 0x000e22000021f100 */
[----:B------:R-:W-:Y:S05]  /*11e0*/  BRA `(.L_x_36744) ;  /* 0x00000000000c7947 */ /* 0x000fea0003800000 */
.L_x_36768:
[----:B------:R0:W5:Y:S01]  /*11f0*/  LDG.E R28, desc[UR36][R2.64] ;  /* 0x00000024021c7981 */ /* 0x000162000c1e1900 */
[----:B------:R-:W-:Y:S05]  /*1200*/  BRA `(.L_x_36744) ;  /* 0x0000000000047947 */ /* 0x000fea0003800000 */
.L_x_36767:
[----:B------:R0:W5:Y:S02]  /*1210*/  LDG.E R28, desc[UR36][R2.64] ;  /* 0x00000024021c7981 */ /* 0x000164000c1e1900 */
.L_x_36744:
        /* <DEDUP_REMOVED lines=18> */
.L_x_36776:
[----:B------:R1:W5:Y:S01]  /*1340*/  LDG.E.U8 R40, desc[UR36][R2.64] ;  /* 0x0000002402287981 */ /* 0x000362000c1e1100 */
[----:B------:R-:W-:Y:S05]  /*1350*/  BRA `(.L_x_36778) ;  /* 0x0000000c002c7947 */ /* 0x000fea0003800000 */
.L_x_36775:
        /* <DEDUP_REMOVED lines=8> */
.L_x_36780:
[----:B------:R3:W5:Y:S01]  /*13e0*/  LDG.E R40, desc[UR36][R2.64] ;  /* 0x0000002402287981 */ /* 0x000762000c1e1900 */
[----:B------:R-:W-:Y:S05]  /*13f0*/  BRA `(.L_x_36778) ;  /* 0x0000000c00047947 */ /* 0x000fea0003800000 */
.L_x_36779:
[----:B------:R2:W5:Y:S01]  /*1400*/  LDG.E.S16 R40, desc[UR36][R2.64] ;  /* 0x0000002402287981 */ /* 0x000562000c1e1700 */
[----:B------:R-:W-:Y:S05]  /*1410*/  BRA `(.L_x_36778) ;  /* 0x0000000800fc7947 */ /* 0x000fea0003800000 */
.L_x_36774:
        /* <DEDUP_REMOVED lines=9> */
.L_x_36782:
[----:B------:R-:W2:Y:S02]  /*14b0*/  LDG.E.U16 R2, desc[UR36][R2.64] ;  /* 0x0000002402027981 */ /* 0x000ea4000c1e1500 */
[----:B--2---:R-:W-:-:S06]  /*14c0*/  HADD2.F32 R40, -RZ, R2.H0_H0 ;  /* 0x20000002ff287230 */ /* 0x004fcc0000004100 */
[----:B------:R-:W0:Y:S01]  /*14d0*/  F2I.FTZ.TRUNC.NTZ R40, R40 ;  /* 0x0000002800287305 */ /* 0x000e22000021f100 */
[----:B------:R-:W-:Y:S05]  /*14e0*/  BRA `(.L_x_36778) ;  /* 0x0000000800c87947 */ /* 0x000fea0003800000 */
.L_x_36781:
        /* <DEDUP_REMOVED lines=9> */
.L_x_36784:
[----:B------:R-:W2:Y:S02]  /*1580*/  LDG.E.U16 R2, desc[UR36][R2.64] ;  /* 0x0000002402027981 */ /* 0x000ea4000c1e1500 */
[----:B--2---:R-:W-:-:S06]  /*1590*/  HADD2.F32 R40, -RZ, R2.H0_H0 ;  /* 0x20000002ff287230 */ /* 0x004fcc0000004100 */
[----:B------:R-:W0:Y:S01]  /*15a0*/  F2I.FTZ.TRUNC.NTZ R40, R40 ;  /* 0x0000002800287305 */ /* 0x000e22000021f100 */
[----:B------:R-:W-:Y:S05]  /*15b0*/  BRA `(.L_x_36778) ;  /* 0x0000000800947947 */ /* 0x000fea0003800000 */
.L_x_36783:
[----:B------:R-:W2:Y:S02]  /*15c0*/  LDG.E.64 R40, desc[UR36][R2.64] ;  /* 0x0000002402287981 */ /* 0x000ea4000c1e1b00 */
[----:B--2---:R0:W1:Y:S01]  /*15d0*/  F2I.F64.TRUNC R40, R40 ;  /* 0x0000002800287311 */ /* 0x004062000030d100 */
[----:B------:R-:W-:Y:S05]  /*15e0*/  BRA `(.L_x_36778) ;  /* 0x0000000800887947 */ /* 0x000fea0003800000 */
.L_x_36773:
        /* <DEDUP_REMOVED lines=12> */
.L_x_36787:
[----:B------:R-:W2:Y:S02]  /*16b0*/  LDG.E.64 R2, desc[UR36][R2.64] ;  /* 0x0000002402027981 */ /* 0x000ea4000c1e1b00 */
[----:B--2---:R0:W1:Y:S01]  /*16c0*/  F2I.F64.TRUNC R40, R2 ;  /* 0x0000000200287311 */ /* 0x004062000030d100 */
[----:B------:R-:W-:Y:S05]  /*16d0*/  BRA `(.L_x_36778) ;  /* 0x00000008004c7947 */ /* 0x000fea0003800000 */
.L_x_36786:
        /* <DEDUP_REMOVED lines=26> */
.L_x_36789:
        /* <DEDUP_REMOVED lines=13> */
.L_x_36788:
[----:B------:R-:W2:Y:S02]  /*1950*/  LDG.E.U16 R40, desc[UR36][R2.64] ;  /* 0x0000002402287981 */ /* 0x000ea4000c1e1500 */
[----:B--2---:R-:W-:-:S06]  /*1960*/  IMAD.U32 R40, R40, 0x10000, RZ ;  /* 0x0001000028287824 */ /* 0x004fcc00078e00ff */
[----:B------:R-:W0:Y:S01]  /*1970*/  F2I.FTZ.TRUNC.NTZ R40, R40 ;  /* 0x0000002800287305 */ /* 0x000e22000021f100 */
[----:B------:R-:W-:Y:S05]  /*1980*/  BRA `(.L_x_36778) ;  /* 0x0000000400a07947 */ /* 0x000fea0003800000 */
.L_x_36785:
        /* <DEDUP_REMOVED lines=10> */
.L_x_36792:
        /* <DEDUP_REMOVED lines=21> */
.L_x_36796:
[----:B------:R-:W-:Y:S05]  /*1b80*/  BSYNC.RECONVERGENT B1 ;  /* 0x0000000000017941 */ /* 0x000fea0003800200 */
.L_x_36795:
[----:B------:R-:W-:Y:S01]  /*1b90*/  IMAD.SHL.U32 R0, R0, 0x100000, RZ ;  /* 0x0010000000007824 */ /* 0x000fe200078e00ff */
[----:B------:R-:W-:-:S04]  /*1ba0*/  LEA R2, R2, 0x3b800000, 0x17 ;  /* 0x3b80000002027811 */ /* 0x000fc800078eb8ff */
[----:B------:R-:W-:-:S07]  /*1bb0*/  LOP3.LUT R40, R2, R0, R7, 0xfe, !PT ;  /* 0x0000000002287212 */ /* 0x000fce00078efe07 */
.L_x_36794:
[----:B------:R-:W-:Y:S05]  /*1bc0*/  BSYNC.RECONVERGENT B0 ;  /* 0x0000000000007941 */ /* 0x000fea0003800200 */
.L_x_36793:
[----:B------:R-:W0:Y:S01]  /*1bd0*/  F2I.FTZ.TRUNC.NTZ R40, R40 ;  /* 0x0000002800287305 */ /* 0x000e22000021f100 */
[----:B------:R-:W-:Y:S05]  /*1be0*/  BRA `(.L_x_36778) ;  /* 0x0000000400087947 */ /* 0x000fea0003800000 */
.L_x_36791:
        /* <DEDUP_REMOVED lines=21> */
.L_x_36800:
[----:B------:R-:W-:Y:S05]  /*1d40*/  BSYNC.RECONVERGENT B1 ;  /* 0x0000000000017941 */ /* 0x000fea0003800200 */
.L_x_36799:
[----:B------:R-:W-:Y:S01]  /*1d50*/  IMAD.SHL.U32 R0, R0, 0x200000, RZ ;  /* 0x0020000000007824 */ /* 0x000fe200078e00ff */
[----:B------:R-:W-:-:S04]  /*1d60*/  LEA R2, R2, 0x37800000, 0x17 ;  /* 0x3780000002027811 */ /* 0x000fc800078eb8ff */
[----:B------:R-:W-:-:S07]  /*1d70*/  LOP3.LUT R40, R2, R0, R7, 0xfe, !PT ;  /* 0x0000000002287212 */ /* 0x000fce00078efe07 */
.L_x_36798:
[----:B------:R-:W-:Y:S05]  /*1d80*/  BSYNC.RECONVERGENT B0 ;  /* 0x0000000000007941 */ /* 0x000fea0003800200 */
.L_x_36797:
[----:B------:R-:W0:Y:S01]  /*1d90*/  F2I.FTZ.TRUNC.NTZ R40, R40 ;  /* 0x0000002800287305 */ /* 0x000e22000021f100 */
[----:B------:R-:W-:Y:S05]  /*1da0*/  BRA `(.L_x_36778) ;  /* 0x0000000000987947 */ /* 0x000fea0003800000 */
.L_x_36790:
[----:B------:R-:W-:-:S09]  /*1db0*/  UISETP.NE.AND UP0, UPT, UR4, 0x1c, UPT ;  /* 0x0000001c0400788c */ /* 0x000fd2000bf05270 */
[----:B------:R-:W-:Y:S05]  /*1dc0*/  BRA.U !UP0, `(.L_x_36801) ;  /* 0x00000001088c7547 */ /* 0x000fea000b800000 */
[----:B------:R-:W-:-:S09]  /*1dd0*/  UISETP.NE.AND UP0, UPT, UR4, 0x1d, UPT ;  /* 0x0000001d0400788c */ /* 0x000fd2000bf05270 */
[----:B------:R-:W-:Y:S05]  /*1de0*/  BRA.U !UP0, `(.L_x_36802) ;  /* 0x00000001087c7547 */ /* 0x000fea000b800000 */
[----:B------:R-:W-:-:S09]  /*1df0*/  UISETP.NE.AND UP0, UPT, UR4, 0x2c, UPT ;  /* 0x0000002c0400788c */ /* 0x000fd2000bf05270 */
[----:B------:R-:W-:Y:S05]  /*1e00*/  BRA.U !UP0, `(.L_x_36803) ;  /* 0x0000000108487547 */ /* 0x000fea000b800000 */
.L_x_36777:
        /* <DEDUP_REMOVED lines=16> */
.L_x_36804:
[----:B------:R-:W-:Y:S01]  /*1f10*/  IMAD.MOV.U32 R40, RZ, RZ, RZ ;  /* 0x000000ffff287224 */ /* 0x000fe200078e00ff */
[----:B------:R-:W-:Y:S06]  /*1f20*/  BRA `(.L_x_36778) ;  /* 0x0000000000387947 */ /* 0x000fec0003800000 */
.L_x_36803:
        /* <DEDUP_REMOVED lines=8> */
.L_x_36806:
[----:B------:R-:W-:Y:S05]  /*1fb0*/  BSYNC.RECONVERGENT B0 ;  /* 0x0000000000007941 */ /* 0x000fea0003800200 */
.L_x_36805:
[----:B------:R-:W0:Y:S01]  /*1fc0*/  F2I.FTZ.TRUNC.NTZ R40, R40 ;  /* 0x0000002800287305 */ /* 0x000e22000021f100 */
[----:B------:R-:W-:Y:S05]  /*1fd0*/  BRA `(.L_x_36778) ;  /* 0x00000000000c7947 */ /* 0x000fea0003800000 */
.L_x_36802:
[----:B------:R0:W5:Y:S01]  /*1fe0*/  LDG.E R40, desc[UR36][R2.64] ;  /* 0x0000002402287981 */ /* 0x000162000c1e1900 */
[----:B------:R-:W-:Y:S05]  /*1ff0*/  BRA `(.L_x_36778) ;  /* 0x0000000000047947 */ /* 0x000fea0003800000 */
.L_x_36801:
[----:B------:R0:W5:Y:S02]  /*2000*/  LDG.E R40, desc[UR36][R2.64] ;  /* 0x0000002402287981 */ /* 0x000164000c1e1900 */
.L_x_36778:
        /* <DEDUP_REMOVED lines=18> */
.L_x_36810:
[----:B------:R0:W5:Y:S01]  /*2130*/  LDG.E.U8 R16, desc[UR36][R2.64] ;  /* 0x0000002402107981 */ /* 0x000162000c1e1100 */
[----:B------:R-:W-:Y:S05]  /*2140*/  BRA `(.L_x_36812) ;  /* 0x0000000c002c7947 */ /* 0x000fea0003800000 */
.L_x_36809:
        /* <DEDUP_REMOVED lines=8> */
.L_x_36814:
[----:B------:R0:W5:Y:S01]  /*21d0*/  LDG.E R16, desc[UR36][R2.64] ;  /* 0x0000002402107981 */ /* 0x000162000c1e1900 */
[----:B------:R-:W-:Y:S05]  /*21e0*/  BRA `(.L_x_36812) ;  /* 0x0000000c00047947 */ /* 0x000fea0003800000 */
.L_x_36813:
[----:B------:R0:W5:Y:S01]  /*21f0*/  LDG.E.S16 R16, desc[UR36][R2.64] ;  /* 0x0000002402107981 */ /* 0x000162000c1e1700 */
[----:B------:R-:W-:Y:S05]  /*2200*/  BRA `(.L_x_36812) ;  /* 0x0000000800fc7947 */ /* 0x000fea0003800000 */
.L_x_36808:
        /* <DEDUP_REMOVED lines=9> */
.L_x_36816:
[----:B------:R-:W2:Y:S02]  /*22a0*/  LDG.E.U16 R2, desc[UR36][R2.64] ;  /* 0x0000002402027981 */ /* 0x000ea4000c1e1500 */
[----:B--2---:R-:W-:-:S06]  /*22b0*/  HADD2.F32 R16, -RZ, R2.H0_H0 ;  /* 0x20000002ff107230 */ /* 0x004fcc0000004100 */
[----:B------:R-:W0:Y:S01]  /*22c0*/  F2I.FTZ.TRUNC.NTZ R16, R16 ;  /* 0x0000001000107305 */ /* 0x000e22000021f100 */
[----:B------:R-:W-:Y:S05]  /*22d0*/  BRA `(.L_x_36812) ;  /* 0x0000000800c87947 */ /* 0x000fea0003800000 */
.L_x_36815:
        /* <DEDUP_REMOVED lines=9> */
.L_x_36818:
[----:B------:R-:W2:Y:S02]  /*2370*/  LDG.E.U16 R2, desc[UR36][R2.64] ;  /* 0x0000002402027981 */ /* 0x000ea4000c1e1500 */
[----:B--2---:R-:W-:-:S06]  /*2380*/  HADD2.F32 R16, -RZ, R2.H0_H0 ;  /* 0x20000002ff107230 */ /* 0x004fcc0000004100 */
[----:B------:R-:W3:Y:S01]  /*2390*/  F2I.FTZ.TRUNC.NTZ R16, R16 ;  /* 0x0000001000107305 */ /* 0x000ee2000021f100 */
[----:B------:R-:W-:Y:S05]  /*23a0*/  BRA `(.L_x_36812) ;  /* 0x0000000800947947 */ /* 0x000fea0003800000 */
.L_x_36817:
[----:B------:R-:W2:Y:S02]  /*23b0*/  LDG.E.64 R16, desc[UR36][R2.64] ;  /* 0x0000002402107981 */ /* 0x000ea4000c1e1b00 */
[----:B--2---:R0:W1:Y:S01]  /*23c0*/  F2I.F64.TRUNC R16, R16 ;  /* 0x0000001000107311 */ /* 0x004062000030d100 */
[----:B------:R-:W-:Y:S05]  /*23d0*/  BRA `(.L_x_36812) ;  /* 0x0000000800887947 */ /* 0x000fea0003800000 */
.L_x_36807:
        /* <DEDUP_REMOVED lines=12> */
.L_x_36821:
[----:B------:R-:W2:Y:S02]  /*24a0*/  LDG.E.64 R2, desc[UR36][R2.64] ;  /* 0x0000002402027981 */ /* 0x000ea4000c1e1b00 */
[----:B--2---:R0:W1:Y:S01]  /*24b0*/  F2I.F64.TRUNC R16, R2 ;  /* 0x0000000200107311 */ /* 0x004062000030d100 */
[----:B------:R-:W-:Y:S05]  /*24c0*/  BRA `(.L_x_36812) ;  /* 0x00000008004c7947 */ /* 0x000fea0003800000 */
.L_x_36820:
        /* <DEDUP_REMOVED lines=26> */
.L_x_36823:
        /* <DEDUP_REMOVED lines=13> */
.L_x_36822:
[----:B------:R-:W2:Y:S02]  /*2740*/  LDG.E.U16 R16, desc[UR36][R2.64] ;  /* 0x0000002402107981 */ /* 0x000ea4000c1e1500 */
[----:B--2---:R-:W-:-:S06]  /*2750*/  IMAD.U32 R16, R16, 0x10000, RZ ;  /* 0x0001000010107824 */ /* 0x004fcc00078e00ff */
[----:B------:R-:W0:Y:S01]  /*2760*/  F2I.FTZ.TRUNC.NTZ R16, R16 ;  /* 0x0000001000107305 */ /* 0x000e22000021f100 */
[----:B------:R-:W-:Y:S05]  /*2770*/  BRA `(.L_x_36812) ;  /* 0x0000000400a07947 */ /* 0x000fea0003800000 */
.L_x_36819:
        /* <DEDUP_REMOVED lines=10> */
.L_x_36826:
        /* <DEDUP_REMOVED lines=21> */
.L_x_36830:
[----:B------:R-:W-:Y:S05]  /*2970*/  BSYNC.RECONVERGENT B1 ;  /* 0x0000000000017941 */ /* 0x000fea0003800200 */
.L_x_36829:
[----:B------:R-:W-:Y:S01]  /*2980*/  IMAD.SHL.U32 R0, R0, 0x100000, RZ ;  /* 0x0010000000007824 */ /* 0x000fe200078e00ff */
[----:B------:R-:W-:-:S04]  /*2990*/  LEA R2, R2, 0x3b800000, 0x17 ;  /* 0x3b80000002027811 */ /* 0x000fc800078eb8ff */
[----:B------:R-:W-:-:S07]  /*29a0*/  LOP3.LUT R16, R2, R0, R7, 0xfe, !PT ;  /* 0x0000000002107212 */ /* 0x000fce00078efe07 */
.L_x_36828:
[----:B------:R-:W-:Y:S05]  /*29b0*/  BSYNC.RECONVERGENT B0 ;  /* 0x0000000000007941 */ /* 0x000fea0003800200 */
.L_x_36827:
[----:B------:R-:W0:Y:S01]  /*29c0*/  F2I.FTZ.TRUNC.NTZ R16, R16 ;  /* 0x0000001000107305 */ /* 0x000e22000021f100 */
[----:B------:R-:W-:Y:S05]  /*29d0*/  BRA `(.L_x_36812) ;  /* 0x0000000400087947 */ /* 0x000fea0003800000 */
.L_x_36825:
        /* <DEDUP_REMOVED lines=21> */
.L_x_36834:
[----:B------:R-:W-:Y:S05]  /*2b30*/  BSYNC.RECONVERGENT B1 ;  /* 0x0000000000017941 */ /* 0x000fea0003800200 */
.L_x_36833:
[----:B------:R-:W-:Y:S01]  /*2b40*/  IMAD.SHL.U32 R0, R0, 0x200000, RZ ;  /* 0x0020000000007824 */ /* 0x000fe200078e00ff */
[----:B------:R-:W-:-:S04]  /*2b50*/  LEA R2, R2, 0x37800000, 0x17 ;  /* 0x3780000002027811 */ /* 0x000fc800078eb8ff */
[----:B------:R-:W-:-:S07]  /*2b60*/  LOP3.LUT R16, R2, R0, R7, 0xfe, !PT ;  /* 0x0000000002107212 */ /* 0x000fce00078efe07 */
.L_x_36832:
[----:B------:R-:W-:Y:S05]  /*2b70*/  BSYNC.RECONVERGENT B0 ;  /* 0x0000000000007941 */ /* 0x000fea0003800200 */
.L_x_36831:
[----:B------:R-:W0:Y:S01]  /*2b80*/  F2I.FTZ.TRUNC.NTZ R16, R16 ;  /* 0x0000001000107305 */ /* 0x000e22000021f100 */
[----:B------:R-:W-:Y:S05]  /*2b90*/  BRA `(.L_x_36812) ;  /* 0x0000000000987947 */ /* 0x000fea0003800000 */
.L_x_36824:
[----:B------:R-:W-:-:S09]  /*2ba0*/  UISETP.NE.AND UP0, UPT, UR4, 0x1c, UPT ;  /* 0x0000001c0400788c */ /* 0x000fd2000bf05270 */
[----:B------:R-:W-:Y:S05]  /*2bb0*/  BRA.U !UP0, `(.L_x_36835) ;  /* 0x00000001088c7547 */ /* 0x000fea000b800000 */
[----:B------:R-:W-:-:S09]  /*2bc0*/  UISETP.NE.AND UP0, UPT, UR4, 0x1d, UPT ;  /* 0x0000001d0400788c */ /* 0x000fd2000bf05270 */
[----:B------:R-:W-:Y:S05]  /*2bd0*/  BRA.U !UP0, `(.L_x_36836) ;  /* 0x00000001087c7547 */ /* 0x000fea000b800000 */
[----:B------:R-:W-:-:S09]  /*2be0*/  UISETP.NE.AND UP0, UPT, UR4, 0x2c, UPT ;  /* 0x0000002c0400788c */ /* 0x000fd2000bf05270 */
[----:B------:R-:W-:Y:S05]  /*2bf0*/  BRA.U !UP0, `(.L_x_36837) ;  /* 0x0000000108487547 */ /* 0x000fea000b800000 */
.L_x_36811:
        /* <DEDUP_REMOVED lines=16> */
.L_x_36838:
[----:B------:R-:W-:Y:S01]  /*2d00*/  IMAD.MOV.U32 R16, RZ, RZ, RZ ;  /* 0x000000ffff107224 */ /* 0x000fe200078e00ff */
[----:B------:R-:W-:Y:S06]  /*2d10*/  BRA `(.L_x_36812) ;  /* 0x0000000000387947 */ /* 0x000fec0003800000 */
.L_x_36837:
        /* <DEDUP_REMOVED lines=8> */
.L_x_36840:
[----:B------:R-:W-:Y:S05]  /*2da0*/  BSYNC.RECONVERGENT B0 ;  /* 0x0000000000007941 */ /* 0x000fea0003800200 */
.L_x_36839:
[----:B------:R-:W0:Y:S01]  /*2db0*/  F2I.FTZ.TRUNC.NTZ R16, R16 ;  /* 0x0000001000107305 */ /* 0x000e22000021f100 */
[----:B------:R-:W-:Y:S05]  /*2dc0*/  BRA `(.L_x_36812) ;  /* 0x00000000000c7947 */ /* 0x000fea0003800000 */
.L_x_36836:
[----:B------:R0:W5:Y:S01]  /*2dd0*/  LDG.E R16, desc[UR36][R2.64] ;  /* 0x0000002402107981 */ /* 0x000162000c1e1900 */
[----:B------:R-:W-:Y:S05]  /*2de0*/  BRA `(.L_x_36812) ;  /* 0x0000000000047947 */ /* 0x000fea0003800000 */
.L_x_36835:
[----:B------:R0:W5:Y:S02]  /*2df0*/  LDG.E R16, desc[UR36][R2.64] ;  /* 0x0000002402107981 */ /* 0x000164000c1e1900 */
.L_x_36812:
        /* <DEDUP_REMOVED lines=18> */
.L_x_36844:
[----:B------:R0:W5:Y:S01]  /*2f20*/  LDG.E.U8 R17, desc[UR36][R2.64] ;  /* 0x0000002402117981 */ /* 0x000162000c1e1100 */
[----:B------:R-:W-:Y:S05]  /*2f30*/  BRA `(.L_x_36846) ;  /* 0x0000000c002c7947 */ /* 0x000fea0003800000 */
.L_x_36843:
        /* <DEDUP_REMOVED lines=8> */
.L_x_36848:
[----:B------:R0:W5:Y:S01]  /*2fc0*/  LDG.E R17, desc[UR36][R2.64] ;  /* 0x0000002402117981 */ /* 0x000162000c1e1900 */
[----:B------:R-:W-:Y:S05]  /*2fd0*/  BRA `(.L_x_36846) ;  /* 0x0000000c00047947 */ /* 0x000fea0003800000 */
.L_x_36847:
[----:B------:R0:W5:Y:S01]  /*2fe0*/  LDG.E.S16 R17, desc[UR36][R2.64] ;  /* 0x0000002402117981 */ /* 0x000162000c1e1700 */
[----:B------:R-:W-:Y:S05]  /*2ff0*/  BRA `(.L_x_36846) ;  /* 0x0000000800fc7947 */ /* 0x000fea0003800000 */
.L_x_36842:
        /* <DEDUP_REMOVED lines=9> */
.L_x_36850:
[----:B------:R-:W4:Y:S02]  /*3090*/  LDG.E.U16 R2, desc[UR36][R2.64] ;  /* 0x0000002402027981 */ /* 0x000f24000c1e1500 */
[----:B----4-:R-:W-:-:S06]  /*30a0*/  HADD2.F32 R17, -RZ, R2.H0_H0 ;  /* 0x20000002ff117230 */ /* 0x010fcc0000004100 */
[----:B------:R-:W0:Y:S01]  /*30b0*/  F2I.FTZ.TRUNC.NTZ R17, R17 ;  /* 0x0000001100117305 */ /* 0x000e22000021f100 */
[----:B------:R-:W-:Y:S05]  /*30c0*/  BRA `(.L_x_36846) ;  /* 0x0000000800c87947 */ /* 0x000fea0003800000 */
.L_x_36849:
        /* <DEDUP_REMOVED lines=9> */
.L_x_36852:
[----:B------:R-:W4:Y:S02]  /*3160*/  LDG.E.U16 R2, desc[UR36][R2.64] ;  /* 0x0000002402027981 */ /* 0x000f24000c1e1500 */
[----:B----4-:R-:W-:-:S06]  /*3170*/  HADD2.F32 R17, -RZ, R2.H0_H0 ;  /* 0x20000002ff117230 */ /* 0x010fcc0000004100 */
[----:B------:R-:W0:Y:S01]  /*3180*/  F2I.FTZ.TRUNC.NTZ R17, R17 ;  /* 0x0000001100117305 */ /* 0x000e22000021f100 */
[----:B------:R-:W-:Y:S05]  /*3190*/  BRA `(.L_x_36846) ;  /* 0x0000000800947947 */ /* 0x000fea0003800000 */
.L_x_36851:
[----:B------:R-:W4:Y:S02]  /*31a0*/  LDG.E.64 R2, desc[UR36][R2.64] ;  /* 0x0000002402027981 */ /* 0x000f24000c1e1b00 */
[----:B----4-:R0:W1:Y:S01]  /*31b0*/  F2I.F64.TRUNC R17, R2 ;  /* 0x0000000200117311 */ /* 0x010062000030d100 */
[----:B------:R-:W-:Y:S05]  /*31c0*/  BRA `(.L_x_36846) ;  /* 0x0000000800887947 */ /* 0x000fea0003800000 */
.L_x_36841:
        /* <DEDUP_REMOVED lines=12> */
.L_x_36855:
[----:B------:R-:W4:Y:S02]  /*3290*/  LDG.E.64 R2, desc[UR36][R2.64] ;  /* 0x0000002402027981 */ /* 0x000f24000c1e1b00 */
[----:B----4-:R0:W1:Y:S01]  /*32a0*/  F2I.F64.TRUNC R17, R2 ;  /* 0x0000000200117311 */ /* 0x010062000030d100 */
[----:B------:R-:W-:Y:S05]  /*32b0*/  BRA `(.L_x_36846) ;  /* 0x00000008004c7947 */ /* 0x000fea0003800000 */
.L_x_36854:
        /* <DEDUP_REMOVED lines=26> */
.L_x_36857:
        /* <DEDUP_REMOVED lines=13> */
.L_x_36856:
[----:B------:R-:W4:Y:S02]  /*3530*/  LDG.E.U16 R17, desc[UR36][R2.64] ;  /* 0x0000002402117981 */ /* 0x000f24000c1e1500 */
[----:B----4-:R-:W-:-:S06]  /*3540*/  IMAD.U32 R17, R17, 0x10000, RZ ;  /* 0x0001000011117824 */ /* 0x010fcc00078e00ff */
[----:B------:R-:W0:Y:S01]  /*3550*/  F2I.FTZ.TRUNC.NTZ R17, R17 ;  /* 0x0000001100117305 */ /* 0x000e22000021f100 */
[----:B------:R-:W-:Y:S05]  /*3560*/  BRA `(.L_x_36846) ;  /* 0x0000000400a07947 */ /* 0x000fea0003800000 */
.L_x_36853:
        /* <DEDUP_REMOVED lines=10> */
.L_x_36860:
        /* <DEDUP_REMOVED lines=21> */
.L_x_36864:
[----:B------:R-:W-:Y:S05]  /*3760*/  BSYNC.RECONVERGENT B1 ;  /* 0x0000000000017941 */ /* 0x000fea0003800200 */
.L_x_36863:
[----:B------:R-:W-:Y:S01]  /*3770*/  IMAD.SHL.U32 R0, R0, 0x100000, RZ ;  /* 0x0010000000007824 */ /* 0x000fe200078e00ff */
[----:B------:R-:W-:-:S04]  /*3780*/  LEA R2, R2, 0x3b800000, 0x17 ;  /* 0x3b80000002027811 */ /* 0x000fc800078eb8ff */
[----:B------:R-:W-:-:S07]  /*3790*/  LOP3.LUT R17, R2, R0, R17, 0xfe, !PT ;  /* 0x0000000002117212 */ /* 0x000fce00078efe11 */
.L_x_36862:
[----:B------:R-:W-:Y:S05]  /*37a0*/  BSYNC.RECONVERGENT B0 ;  /* 0x0000000000007941 */ /* 0x000fea0003800200 */
.L_x_36861:
[----:B------:R-:W0:Y:S01]  /*37b0*/  F2I.FTZ.TRUNC.NTZ R17, R17 ;  /* 0x0000001100117305 */ /* 0x000e22000021f100 */
[----:B------:R-:W-:Y:S05]  /*37c0*/  BRA `(.L_x_36846) ;  /* 0x0000000400087947 */ /* 0x000fea0003800000 */
.L_x_36859:
        /* <DEDUP_REMOVED lines=21> */
.L_x_36868:
[----:B------:R-:W-:Y:S05]  /*3920*/  BSYNC.RECONVERGENT B1 ;  /* 0x0000000000017941 */ /* 0x000fea0003800200 */
.L_x_36867:
[----:B------:R-:W-:Y:S01]  /*3930*/  IMAD.SHL.U32 R0, R0, 0x200000, RZ ;  /* 0x0020000000007824 */ /* 0x000fe200078e00ff */
[----:B------:R-:W-:-:S04]  /*3940*/  LEA R2, R2, 0x37800000, 0x17 ;  /* 0x3780000002027811 */ /* 0x000fc800078eb8ff */
[----:B------:R-:W-:-:S07]  /*3950*/  LOP3.LUT R17, R2, R0, R17, 0xfe, !PT ;  /* 0x0000000002117212 */ /* 0x000fce00078efe11 */
.L_x_36866:
[----:B------:R-:W-:Y:S05]  /*3960*/  BSYNC.RECONVERGENT B0 ;  /* 0x0000000000007941 */ /* 0x000fea0003800200 */
.L_x_36865:
[----:B------:R-:W0:Y:S01]  /*3970*/  F2I.FTZ.TRUNC.NTZ R17, R17 ;  /* 0x0000001100117305 */ /* 0x000e22000021f100 */
[----:B------:R-:W-:Y:S05]  /*3980*/  BRA `(.L_x_36846) ;  /* 0x0000000000987947 */ /* 0x000fea0003800000 */
.L_x_36858:
[----:B------:R-:W-:-:S09]  /*3990*/  UISETP.NE.AND UP0, UPT, UR4, 0x1c, UPT ;  /* 0x0000001c0400788c */ /* 0x000fd2000bf05270 */
[----:B------:R-:W-:Y:S05]  /*39a0*/  BRA.U !UP0, `(.L_x_36869) ;  /* 0x00000001088c7547 */ /* 0x000fea000b800000 */
[----:B------:R-:W-:-:S09]  /*39b0*/  UISETP.NE.AND UP0, UPT, UR4, 0x1d, UPT ;  /* 0x0000001d0400788c */ /* 0x000fd2000bf05270 */
[----:B------:R-:W-:Y:S05]  /*39c0*/  BRA.U !UP0, `(.L_x_36870) ;  /* 0x00000001087c7547 */ /* 0x000fea000b800000 */
[----:B------:R-:W-:-:S09]  /*39d0*/  UISETP.NE.AND UP0, UPT, UR4, 0x2c, UPT ;  /* 0x0000002c0400788c */ /* 0x000fd2000bf05270 */
[----:B------:R-:W-:Y:S05]  /*39e0*/  BRA.U !UP0, `(.L_x_36871) ;  /* 0x0000000108487547 */ /* 0x000fea000b800000 */
.L_x_36845:
        /* <DEDUP_REMOVED lines=16> */
.L_x_36872:
[----:B------:R-:W-:Y:S01]  /*3af0*/  IMAD.MOV.U32 R17, RZ, RZ, RZ ;  /* 0x000000ffff117224 */ /* 0x000fe200078e00ff */
[----:B------:R-:W-:Y:S06]  /*3b00*/  BRA `(.L_x_36846) ;  /* 0x0000000000387947 */ /* 0x000fec0003800000 */
.L_x_36871:
        /* <DEDUP_REMOVED lines=8> */
.L_x_36874:
[----:B------:R-:W-:Y:S05]  /*3b90*/  BSYNC.RECONVERGENT B0 ;  /* 0x0000000000007941 */ /* 0x000fea0003800200 */
.L_x_36873:
[----:B------:R-:W1:Y:S01]  /*3ba0*/  F2I.FTZ.TRUNC.NTZ R17, R17 ;  /* 0x0000001100117305 */ /* 0x000e62000021f100 */
[----:B------:R-:W-:Y:S05]  /*3bb0*/  BRA `(.L_x_36846) ;  /* 0x00000000000c7947 */ /* 0x000fea0003800000 */
.L_x_36870:
[----:B------:R0:W5:Y:S01]  /*3bc0*/  LDG.E R17, desc[UR36][R2.64] ;  /* 0x0000002402117981 */ /* 0x000162000c1e1900 */
[----:B------:R-:W-:Y:S05]  /*3bd0*/  BRA `(.L_x_36846) ;  /* 0x0000000000047947 */ /* 0x000fea0003800000 */
.L_x_36869:
[----:B------:R4:W5:Y:S02]  /*3be0*/  LDG.E R17, desc[UR36][R2.64] ;  /* 0x0000002402117981 */ /* 0x000964000c1e1900 */
.L_x_36846:
        /* <DEDUP_REMOVED lines=18> */
.L_x_36878:
[----:B------:R0:W5:Y:S01]  /*3d10*/  LDG.E.U8 R26, desc[UR36][R2.64] ;  /* 0x00000024021a7981 */ /* 0x000162000c1e1100 */
[----:B------:R-:W-:Y:S05]  /*3d20*/  BRA `(.L_x_36880) ;  /* 0x0000000c002c7947 */ /* 0x000fea0003800000 */
.L_x_36877:
        /* <DEDUP_REMOVED lines=8> */
.L_x_36882:
[----:B------:R0:W5:Y:S01]  /*3db0*/  LDG.E R26, desc[UR36][R2.64] ;  /* 0x00000024021a7981 */ /* 0x000162000c1e1900 */
[----:B------:R-:W-:Y:S05]  /*3dc0*/  BRA `(.L_x_36880) ;  /* 0x0000000c00047947 */ /* 0x000fea0003800000 */
.L_x_36881:
[----:B------:R0:W5:Y:S01]  /*3dd0*/  LDG.E.S16 R26, desc[UR36][R2.64] ;  /* 0x00000024021a7981 */ /* 0x000162000c1e1700 */
[----:B------:R-:W-:Y:S05]  /*3de0*/  BRA `(.L_x_36880) ;  /* 0x0000000800fc7947 */ /* 0x000fea0003800000 */
.L_x_36876:
        /* <DEDUP_REMOVED lines=9> */
.L_x_36884:
[----:B------:R-:W4:Y:S02]  /*3e80*/  LDG.E.U16 R2, desc[UR36][R2.64] ;  /* 0x0000002402027981 */ /* 0x000f24000c1e1500 */
[----:B----4-:R-:W-:-:S06]  /*3e90*/  HADD2.F32 R26, -RZ, R2.H0_H0 ;  /* 0x20000002ff1a7230 */ /* 0x010fcc0000004100 */
[----:B------:R-:W0:Y:S01]  /*3ea0*/  F2I.FTZ.TRUNC.NTZ R26, R26 ;  /* 0x0000001a001a7305 */ /* 0x000e22000021f100 */
[----:B------:R-:W-:Y:S05]  /*3eb0*/  BRA `(.L_x_36880) ;  /* 0x0000000800c87947 */ /* 0x000fea0003800000 */
.L_x_36883:
        /* <DEDUP_REMOVED lines=9> */
.L_x_36886:
[----:B------:R-:W4:Y:S02]  /*3f50*/  LDG.E.U16 R2, desc[UR36][R2.64] ;  /* 0x0000002402027981 */ /* 0x000f24000c1e1500 */
[----:B----4-:R-:W-:-:S06]  /*3f60*/  HADD2.F32 R26, -RZ, R2.H0_H0 ;  /* 0x20000002ff1a7230 */ /* 0x010fcc0000004100 */
[----:B------:R-:W0:Y:S01]  /*3f70*/  F2I.FTZ.TRUNC.NTZ R26, R26 ;  /* 0x0000001a001a7305 */ /* 0x000e22000021f100 */
[----:B------:R-:W-:Y:S05]  /*3f80*/  BRA `(.L_x_36880) ;  /* 0x0000000800947947 */ /* 0x000fea0003800000 */
.L_x_36885:
[----:B------:R-:W4:Y:S02]  /*3f90*/  LDG.E.64 R2, desc[UR36][R2.64] ;  /* 0x0000002402027981 */ /* 0x000f24000c1e1b00 */
[----:B----4-:R0:W4:Y:S01]  /*3fa0*/  F2I.F64.TRUNC R26, R2 ;  /* 0x00000002001a7311 */ /* 0x010122000030d100 */
[----:B------:R-:W-:Y:S05]  /*3fb0*/  BRA `(.L_x_36880) ;  /* 0x0000000800887947 */ /* 0x000fea0003800000 */
.L_x_36875:
        /* <DEDUP_REMOVED lines=12> */
.L_x_36889:
[----:B------:R-:W4:Y:S02]  /*4080*/  LDG.E.64 R2, desc[UR36][R2.64] ;  /* 0x0000002402027981 */ /* 0x000f24000c1e1b00 */
[----:B----4-:R0:W4:Y:S01]  /*4090*/  F2I.F64.TRUNC R26, R2 ;  /* 0x00000002001a7311 */ /* 0x010122000030d100 */
[----:B------:R-:W-:Y:S05]  /*40a0*/  BRA `(.L_x_36880) ;  /* 0x00000008004c7947 */ /* 0x000fea0003800000 */
.L_x_36888:
        /* <DEDUP_REMOVED lines=26> */
.L_x_36891:
        /* <DEDUP_REMOVED lines=13> */
.L_x_36890:
[----:B------:R-:W4:Y:S02]  /*4320*/  LDG.E.U16 R26, desc[UR36][R2.64] ;  /* 0x00000024021a7981 */ /* 0x000f24000c1e1500 */
[----:B----4-:R-:W-:-:S06]  /*4330*/  IMAD.U32 R26, R26, 0x10000, RZ ;  /* 0x000100001a1a7824 */ /* 0x010fcc00078e00ff */
[----:B------:R-:W0:Y:S01]  /*4340*/  F2I.FTZ.TRUNC.NTZ R26, R26 ;  /* 0x0000001a001a7305 */ /* 0x000e22000021f100 */
[----:B------:R-:W-:Y:S05]  /*4350*/  BRA `(.L_x_36880) ;  /* 0x0000000400a07947 */ /* 0x000fea0003800000 */
.L_x_36887:
        /* <DEDUP_REMOVED lines=10> */
.L_x_36894:
        /* <DEDUP_REMOVED lines=21> */
.L_x_36898:
[----:B------:R-:W-:Y:S05]  /*4550*/  BSYNC.RECONVERGENT B1 ;  /* 0x0000000000017941 */ /* 0x000fea0003800200 */
.L_x_36897:
[----:B------:R-:W-:Y:S01]  /*4560*/  IMAD.SHL.U32 R0, R0, 0x100000, RZ ;  /* 0x0010000000007824 */ /* 0x000fe200078e00ff */
[----:B------:R-:W-:-:S04]  /*4570*/  LEA R2, R2, 0x3b800000, 0x17 ;  /* 0x3b80000002027811 */ /* 0x000fc800078eb8ff */
[----:B------:R-:W-:-:S07]  /*4580*/  LOP3.LUT R26, R2, R0, R7, 0xfe, !PT ;  /* 0x00000000021a7212 */ /* 0x000fce00078efe07 */
.L_x_36896:
[----:B------:R-:W-:Y:S05]  /*4590*/  BSYNC.RECONVERGENT B0 ;  /* 0x0000000000007941 */ /* 0x000fea0003800200 */
.L_x_36895:
[----:B------:R-:W0:Y:S01]  /*45a0*/  F2I.FTZ.TRUNC.NTZ R26, R26 ;  /* 0x0000001a001a7305 */ /* 0x000e22000021f100 */
[----:B------:R-:W-:Y:S05]  /*45b0*/  BRA `(.L_x_36880) ;  /* 0x0000000400087947 */ /* 0x000fea0003800000 */
.L_x_36893:
        /* <DEDUP_REMOVED lines=21> */
.L_x_36902:
[----:B------:R-:W-:Y:S05]  /*4710*/  BSYNC.RECONVERGENT B1 ;  /* 0x0000000000017941 */ /* 0x000fea0003800200 */
.L_x_36901:
[----:B------:R-:W-:Y:S01]  /*4720*/  IMAD.SHL.U32 R0, R0, 0x200000, RZ ;  /* 0x0020000000007824 */ /* 0x000fe200078e00ff */
[----:B------:R-:W-:-:S04]  /*4730*/  LEA R2, R2, 0x37800000, 0x17 ;  /* 0x3780000002027811 */ /* 0x000fc800078eb8ff */
[----:B------:R-:W-:-:S07]  /*4740*/  LOP3.LUT R26, R2, R0, R7, 0xfe, !PT ;  /* 0x00000000021a7212 */ /* 0x000fce00078efe07 */
.L_x_36900:
[----:B------:R-:W-:Y:S05]  /*4750*/  BSYNC.RECONVERGENT B0 ;  /* 0x0000000000007941 */ /* 0x000fea0003800200 */
.L_x_36899:
[----:B------:R-:W0:Y:S01]  /*4760*/  F2I.FTZ.TRUNC.NTZ R26, R26 ;  /* 0x0000001a001a7305 */ /* 0x000e22000021f100 */
[----:B------:R-:W-:Y:S05]  /*4770*/  BRA `(.L_x_36880) ;  /* 0x0000000000987947 */ /* 0x000fea0003800000 */
.L_x_36892:
[----:B------:R-:W-:-:S09]  /*4780*/  UISETP.NE.AND UP0, UPT, UR4, 0x1c, UPT ;  /* 0x0000001c0400788c */ /* 0x000fd2000bf05270 */
[----:B------:R-:W-:Y:S05]  /*4790*/  BRA.U !UP0, `(.L_x_36903) ;  /* 0x00000001088c7547 */ /* 0x000fea000b800000 */
[----:B------:R-:W-:-:S09]  /*47a0*/  UISETP.NE.AND UP0, UPT, UR4, 0x1d, UPT ;  /* 0x0000001d0400788c */ /* 0x000fd2000bf05270 */
[----:B------:R-:W-:Y:S05]  /*47b0*/  BRA.U !UP0, `(.L_x_36904) ;  /* 0x00000001087c7547 */ /* 0x000fea000b800000 */
[----:B------:R-:W-:-:S09]  /*47c0*/  UISETP.NE.AND UP0, UPT, UR4, 0x2c, UPT ;  /* 0x0000002c0400788c */ /* 0x000fd2000bf05270 */
[----:B------:R-:W-:Y:S05]  /*47d0*/  BRA.U !UP0, `(.L_x_36905) ;  /* 0x0000000108487547 */ /* 0x000fea000b800000 */
.L_x_36879:
        /* <DEDUP_REMOVED lines=16> */
.L_x_36906:
[----:B------:R-:W-:Y:S01]  /*48e0*/  IMAD.MOV.U32 R26, RZ, RZ, RZ ;  /* 0x000000ffff1a7224 */ /* 0x000fe200078e00ff */
[----:B------:R-:W-:Y:S06]  /*48f0*/  BRA `(.L_x_36880) ;  /* 0x0000000000387947 */ /* 0x000fec0003800000 */
.L_x_36905:
        /* <DEDUP_REMOVED lines=8> */
.L_x_36908:
[----:B------:R-:W-:Y:S05]  /*4980*/  BSYNC.RECONVERGENT B0 ;  /* 0x0000000000007941 */ /* 0x000fea0003800200 */
.L_x_36907:
[----:B------:R-:W0:Y:S01]  /*4990*/  F2I.FTZ.TRUNC.NTZ R26, R26 ;  /* 0x0000001a001a7305 */ /* 0x000e22000021f100 */
[----:B------:R-:W-:Y:S05]  /*49a0*/  BRA `(.L_x_36880) ;  /* 0x00000000000c7947 */ /* 0x000fea0003800000 */
.L_x_36904:
[----:B------:R0:W5:Y:S01]  /*49b0*/  LDG.E R26, desc[UR36][R2.64] ;  /* 0x00000024021a7981 */ /* 0x000162000c1e1900 */
[----:B------:R-:W-:Y:S05]  /*49c0*/  BRA `(.L_x_36880) ;  /* 0x0000000000047947 */ /* 0x000fea0003800000 */
.L_x_36903:
[----:B------:R0:W5:Y:S02]  /*49d0*/  LDG.E R26, desc[UR36][R2.64] ;  /* 0x00000024021a7981 */ /* 0x000164000c1e1900 */
.L_x_36880:
[----:B0---45:R-:W-:Y:S01]  /*49e0*/  SHF.R.S32.HI R27, RZ, 0x1f, R26 ;  /* 0x0000001fff1b7819 */ /* 0x031fe2000001141a */
[----:B------:R-:W-:-:S07]  /*49f0*/  VIADD R36, R18, 0x80 ;  /* 0x0000008012247836 */ /* 0x000fce0000000000 */
.L_x_36738:
[----:B------:R-:W-:Y:S05]  /*4a00*/  BSYNC.RECONVERGENT B6 ;  /* 0x0000000000067941 */ /* 0x000fea0003800200 */
.L_x_36737:
        /* <DEDUP_REMOVED lines=26> */
.L_x_36914:
[----:B------:R0:W5:Y:S01]  /*4bb0*/  LDG.E.U8 R19, desc[UR36][R2.64] ;  /* 0x0000002402137981 */ /* 0x000162000c1e1100 */
[----:B------:R-:W-:Y:S05]  /*4bc0*/  BRA `(.L_x_36916) ;  /* 0x0000000c002c7947 */ /* 0x000fea0003800000 */
.L_x_36913:
        /* <DEDUP_REMOVED lines=8> */
.L_x_36918:
[----:B------:R0:W5:Y:S01]  /*4c50*/  LDG.E R19, desc[UR36][R2.64] ;  /* 0x0000002402137981 */ /* 0x000162000c1e1900 */
[----:B------:R-:W-:Y:S05]  /*4c60*/  BRA `(.L_x_36916) ;  /* 0x0000000c00047947 */ /* 0x000fea0003800000 */
.L_x_36917:
[----:B------:R0:W5:Y:S01]  /*4c70*/  LDG.E.S16 R19, desc[UR36][R2.64] ;  /* 0x0000002402137981 */ /* 0x000162000c1e1700 */
[----:B------:R-:W-:Y:S05]  /*4c80*/  BRA `(.L_x_36916) ;  /* 0x0000000800fc7947 */ /* 0x000fea0003800000 */
.L_x_36912:
        /* <DEDUP_REMOVED lines=9> */
.L_x_36920:
[----:B------:R-:W4:Y:S02]  /*4d20*/  LDG.E.U16 R2, desc[UR36][R2.64] ;  /* 0x0000002402027981 */ /* 0x000f24000c1e1500 */
[----:B----4-:R-:W-:-:S06]  /*4d30*/  HADD2.F32 R19, -RZ, R2.H0_H0 ;  /* 0x20000002ff137230 */ /* 0x010fcc0000004100 */
[----:B------:R-:W0:Y:S01]  /*4d40*/  F2I.FTZ.TRUNC.NTZ R19, R19 ;  /* 0x0000001300137305 */ /* 0x000e22000021f100 */
[----:B------:R-:W-:Y:S05]  /*4d50*/  BRA `(.L_x_36916) ;  /* 0x0000000800c87947 */ /* 0x000fea0003800000 */
.L_x_36919:
        /* <DEDUP_REMOVED lines=9> */
.L_x_36922:
[----:B------:R-:W4:Y:S02]  /*4df0*/  LDG.E.U16 R2, desc[UR36][R2.64] ;  /* 0x0000002402027981 */ /* 0x000f24000c1e1500 */
[----:B----4-:R-:W-:-:S06]  /*4e00*/  HADD2.F32 R19, -RZ, R2.H0_H0 ;  /* 0x20000002ff137230 */ /* 0x010fcc0000004100 */
[----:B------:R-:W0:Y:S01]  /*4e10*/  F2I.FTZ.TRUNC.NTZ R19, R19 ;  /* 0x0000001300137305 */ /* 0x000e22000021f100 */
[----:B------:R-:W-:Y:S05]  /*4e20*/  BRA `(.L_x_36916) ;  /* 0x0000000800947947 */ /* 0x000fea0003800000 */
.L_x_36921:
[----:B------:R-:W4:Y:S02]  /*4e30*/  LDG.E.64 R2, desc[UR36][R2.64] ;  /* 0x0000002402027981 */ /* 0x000f24000c1e1b00 */
[----:B----4-:R0:W4:Y:S01]  /*4e40*/  F2I.F64.TRUNC R19, R2 ;  /* 0x0000000200137311 */ /* 0x010122000030d100 */
[----:B------:R-:W-:Y:S05]  /*4e50*/  BRA `(.L_x_36916) ;  /* 0x0000000800887947 */ /* 0x000fea0003800000 */
.L_x_36911:
        /* <DEDUP_REMOVED lines=12> */
.L_x_36925:
[----:B------:R-:W4:Y:S02]  /*4f20*/  LDG.E.64 R2, desc[UR36][R2.64] ;  /* 0x0000002402027981 */ /* 0x000f24000c1e1b00 */
[----:B----4-:R0:W4:Y:S01]  /*4f30*/  F2I.F64.TRUNC R19, R2 ;  /* 0x0000000200137311 */ /* 0x010122000030d100 */
[----:B------:R-:W-:Y:S05]  /*4f40*/  BRA `(.L_x_36916) ;  /* 0x00000008004c7947 */ /* 0x000fea0003800000 */
.L_x_36924:
        /* <DEDUP_REMOVED lines=26> */
.L_x_36927:
        /* <DEDUP_REMOVED lines=13> */
.L_x_36926:
[----:B------:R-:W4:Y:S02]  /*51c0*/  LDG.E.U16 R19, desc[UR36][R2.64] ;  /* 0x0000002402137981 */ /* 0x000f24000c1e1500 */
[----:B----4-:R-:W-:-:S06]  /*51d0*/  IMAD.U32 R19, R19, 0x10000, RZ ;  /* 0x0001000013137824 */ /* 0x010fcc00078e00ff */
[----:B------:R-:W0:Y:S01]  /*51e0*/  F2I.FTZ.TRUNC.NTZ R19, R19 ;  /* 0x0000001300137305 */ /* 0x000e22000021f100 */
[----:B------:R-:W-:Y:S05]  /*51f0*/  BRA `(.L_x_36916) ;  /* 0x0000000400a07947 */ /* 0x000fea0003800000 */
.L_x_36923:
        /* <DEDUP_REMOVED lines=10> */
.L_x_36930:
        /* <DEDUP_REMOVED lines=21> */
.L_x_36934:
[----:B------:R-:W-:Y:S05]  /*53f0*/  BSYNC.RECONVERGENT B1 ;  /* 0x0000000000017941 */ /* 0x000fea0003800200 */
.L_x_36933:
[----:B------:R-:W-:Y:S01]  /*5400*/  IMAD.SHL.U32 R0, R0, 0x100000, RZ ;  /* 0x0010000000007824 */ /* 0x000fe200078e00ff */
[----:B------:R-:W-:-:S04]  /*5410*/  LEA R2, R2, 0x3b800000, 0x17 ;  /* 0x3b80000002027811 */ /* 0x000fc800078eb8ff */
[----:B------:R-:W-:-:S07]  /*5420*/  LOP3.LUT R19, R2, R0, R19, 0xfe, !PT ;  /* 0x0000000002137212 */ /* 0x000fce00078efe13 */
.L_x_36932:
[----:B------:R-:W-:Y:S05]  /*5430*/  BSYNC.RECONVERGENT B0 ;  /* 0x0000000000007941 */ /* 0x000fea0003800200 */
.L_x_36931:
[----:B------:R-:W0:Y:S01]  /*5440*/  F2I.FTZ.TRUNC.NTZ R19, R19 ;  /* 0x0000001300137305 */ /* 0x000e22000021f100 */
[----:B------:R-:W-:Y:S05]  /*5450*/  BRA `(.L_x_36916) ;  /* 0x0000000400087947 */ /* 0x000fea0003800000 */
.L_x_36929:
        /* <DEDUP_REMOVED lines=21> */
.L_x_36938:
[----:B------:R-:W-:Y:S05]  /*55b0*/  BSYNC.RECONVERGENT B1 ;  /* 0x0000000000017941 */ /* 0x000fea0003800200 */
.L_x_36937:
[----:B------:R-:W-:Y:S01]  /*55c0*/  IMAD.SHL.U32 R0, R0, 0x200000, RZ ;  /* 0x0020000000007824 */ /* 0x000fe200078e00ff */
[----:B------:R-:W-:-:S04]  /*55d0*/  LEA R2, R2, 0x37800000, 0x17 ;  /* 0x3780000002027811 */ /* 0x000fc800078eb8ff */
[----:B------:R-:W-:-:S07]  /*55e0*/  LOP3.LUT R19, R2, R0, R19, 0xfe, !PT ;  /* 0x0000000002137212 */ /* 0x000fce00078efe13 */
.L_x_36936:
[----:B------:R-:W-:Y:S05]  /*55f0*/  BSYNC.RECONVERGENT B0 ;  /* 0x0000000000007941 */ /* 0x000fea0003800200 */
.L_x_36935:
[----:B------:R-:W0:Y:S01]  /*5600*/  F2I.FTZ.TRUNC.NTZ R19, R19 ;  /* 0x0000001300137305 */ /* 0x000e22000021f100 */
[----:B------:R-:W-:Y:S05]  /*5610*/  BRA `(.L_x_36916) ;  /* 0x0000000000987947 */ /* 0x000fea0003800000 */
.L_x_36928:
        /* <DEDUP_REMOVED lines=14> */
.L_x_36942:
[----:B------:R-:W-:Y:S05]  /*5700*/  BSYNC.RECONVERGENT B0 ;  /* 0x0000000000007941 */ /* 0x000fea0003800200 */
.L_x_36941:
[----:B------:R-:W0:Y:S01]  /*5710*/  F2I.FTZ.TRUNC.NTZ R19, R19 ;  /* 0x0000001300137305 */ /* 0x000e22000021f100 */
[----:B------:R-:W-:Y:S05]  /*5720*/  BRA `(.L_x_36916) ;  /* 0x0000000000547947 */ /* 0x000fea0003800000 */
.L_x_36915:
        /* <DEDUP_REMOVED lines=16> */
.L_x_36943:
[----:B------:R-:W-:Y:S01]  /*5830*/  IMAD.MOV.U32 R19, RZ, RZ, RZ ;  /* 0x000000ffff137224 */ /* 0x000fe200078e00ff */
[----:B------:R-:W-:Y:S06]  /*5840*/  BRA `(.L_x_36916) ;  /* 0x00000000000c7947 */ /* 0x000fec0003800000 */
.L_x_36940:
[----:B------:R0:W5:Y:S01]  /*5850*/  LDG.E R19, desc[UR36][R2.64] ;  /* 0x0000002402137981 */ /* 0x000162000c1e1900 */
[----:B------:R-:W-:Y:S05]  /*5860*/  BRA `(.L_x_36916) ;  /* 0x0000000000047947 */ /* 0x000fea0003800000 */
.L_x_36939:
[----:B------:R0:W5:Y:S02]  /*5870*/  LDG.E R19, desc[UR36][R2.64] ;  /* 0x0000002402137981 */ /* 0x000164000c1e1900 */
.L_x_36916:
        /* <DEDUP_REMOVED lines=18> */
.L_x_36947:
[----:B------:R0:W5:Y:S01]  /*59a0*/  LDG.E.U8 R22, desc[UR36][R2.64] ;  /* 0x0000002402167981 */ /* 0x000162000c1e1100 */
[----:B------:R-:W-:Y:S05]  /*59b0*/  BRA `(.L_x_36949) ;  /* 0x0000000c002c7947 */ /* 0x000fea0003800000 */
.L_x_36946:
        /* <DEDUP_REMOVED lines=8> */
.L_x_36951:
[----:B------:R0:W5:Y:S01]  /*5a40*/  LDG.E R22, desc[UR36][R2.64] ;  /* 0x0000002402167981 */ /* 0x000162000c1e1900 */
[----:B------:R-:W-:Y:S05]  /*5a50*/  BRA `(.L_x_36949) ;  /* 0x0000000c00047947 */ /* 0x000fea0003800000 */
.L_x_36950:
[----:B------:R0:W5:Y:S01]  /*5a60*/  LDG.E.S16 R22, desc[UR36][R2.64] ;  /* 0x0000002402167981 */ /* 0x000162000c1e1700 */
[----:B------:R-:W-:Y:S05]  /*5a70*/  BRA `(.L_x_36949) ;  /* 0x0000000800fc7947 */ /* 0x000fea0003800000 */
.L_x_36945:
        /* <DEDUP_REMOVED lines=9> */
.L_x_36953:
[----:B------:R-:W2:Y:S02]  /*5b10*/  LDG.E.U16 R2, desc[UR36][R2.64] ;  /* 0x0000002402027981 */ /* 0x000ea4000c1e1500 */
[----:B--2---:R-:W-:-:S06]  /*5b20*/  HADD2.F32 R22, -RZ, R2.H0_H0 ;  /* 0x20000002ff167230 */ /* 0x004fcc0000004100 */
[----:B------:R-:W0:Y:S01]  /*5b30*/  F2I.FTZ.TRUNC.NTZ R22, R22 ;  /* 0x0000001600167305 */ /* 0x000e22000021f100 */
[----:B------:R-:W-:Y:S05]  /*5b40*/  BRA `(.L_x_36949) ;  /* 0x0000000800c87947 */ /* 0x000fea0003800000 */
.L_x_36952:
        /* <DEDUP_REMOVED lines=9> */
.L_x_36955:
[----:B------:R-:W2:Y:S02]  /*5be0*/  LDG.E.U16 R2, desc[UR36][R2.64] ;  /* 0x0000002402027981 */ /* 0x000ea4000c1e1500 */
[----:B--2---:R-:W-:-:S06]  /*5bf0*/  HADD2.F32 R22, -RZ, R2.H0_H0 ;  /* 0x20000002ff167230 */ /* 0x004fcc0000004100 */
[----:B------:R-:W0:Y:S01]  /*5c00*/  F2I.FTZ.TRUNC.NTZ R22, R22 ;  /* 0x0000001600167305 */ /* 0x000e22000021f100 */
[----:B------:R-:W-:Y:S05]  /*5c10*/  BRA `(.L_x_36949) ;  /* 0x0000000800947947 */ /* 0x000fea0003800000 */
.L_x_36954:
[----:B------:R-:W2:Y:S02]  /*5c20*/  LDG.E.64 R22, desc[UR36][R2.64] ;  /* 0x0000002402167981 */ /* 0x000ea4000c1e1b00 */
[----:B--2---:R0:W1:Y:S01]  /*5c30*/  F2I.F64.TRUNC R22, R22 ;  /* 0x0000001600167311 */ /* 0x004062000030d100 */
[----:B------:R-:W-:Y:S05]  /*5c40*/  BRA `(.L_x_36949) ;  /* 0x0000000800887947 */ /* 0x000fea0003800000 */
.L_x_36944:
        /* <DEDUP_REMOVED lines=12> */
.L_x_36958:
[----:B------:R-:W2:Y:S02]  /*5d10*/  LDG.E.64 R2, desc[UR36][R2.64] ;  /* 0x0000002402027981 */ /* 0x000ea4000c1e1b00 */
[----:B--2---:R0:W1:Y:S01]  /*5d20*/  F2I.F64.TRUNC R22, R2 ;  /* 0x0000000200167311 */ /* 0x004062000030d100 */
[----:B------:R-:W-:Y:S05]  /*5d30*/  BRA `(.L_x_36949) ;  /* 0x00000008004c7947 */ /* 0x000fea0003800000 */
.L_x_36957:
        /* <DEDUP_REMOVED lines=26> */
.L_x_36960:
        /* <DEDUP_REMOVED lines=13> */
.L_x_36959:
[----:B------:R-:W2:Y:S02]  /*5fb0*/  LDG.E.U16 R22, desc[UR36][R2.64] ;  /* 0x0000002402167981 */ /* 0x000ea4000c1e1500 */
[----:B--2---:R-:W-:-:S06]  /*5fc0*/  IMAD.U32 R22, R22, 0x10000, RZ ;  /* 0x0001000016167824 */ /* 0x004fcc00078e00ff */
[----:B------:R-:W0:Y:S01]  /*5fd0*/  F2I.FTZ.TRUNC.NTZ R22, R22 ;  /* 0x0000001600167305 */ /* 0x000e22000021f100 */
[----:B------:R-:W-:Y:S05]  /*5fe0*/  BRA `(.L_x_36949) ;  /* 0x0000000400a07947 */ /* 0x000fea0003800000 */
.L_x_36956:
        /* <DEDUP_REMOVED lines=10> */
.L_x_36963:
        /* <DEDUP_REMOVED lines=21> */
.L_x_36967:
[----:B------:R-:W-:Y:S05]  /*61e0*/  BSYNC.RECONVERGENT B1 ;  /* 0x0000000000017941 */ /* 0x000fea0003800200 */
.L_x_36966:
[----:B------:R-:W-:Y:S01]  /*61f0*/  IMAD.SHL.U32 R0, R0, 0x100000, RZ ;  /* 0x0010000000007824 */ /* 0x000fe200078e00ff */
[----:B------:R-:W-:-:S04]  /*6200*/  LEA R2, R2, 0x3b800000, 0x17 ;  /* 0x3b80000002027811 */ /* 0x000fc800078eb8ff */
[----:B------:R-:W-:-:S07]  /*6210*/  LOP3.LUT R22, R2, R0, R7, 0xfe, !PT ;  /* 0x0000000002167212 */ /* 0x000fce00078efe07 */
.L_x_36965:
[----:B------:R-:W-:Y:S05]  /*6220*/  BSYNC.RECONVERGENT B0 ;  /* 0x0000000000007941 */ /* 0x000fea0003800200 */
.L_x_36964:
[----:B------:R-:W0:Y:S01]  /*6230*/  F2I.FTZ.TRUNC.NTZ R22, R22 ;  /* 0x0000001600167305 */ /* 0x000e22000021f100 */
[----:B------:R-:W-:Y:S05]  /*6240*/  BRA `(.L_x_36949) ;  /* 0x0000000400087947 */ /* 0x000fea0003800000 */
.L_x_36962:
        /* <DEDUP_REMOVED lines=21> */
.L_x_36971:
[----:B------:R-:W-:Y:S05]  /*63a0*/  BSYNC.RECONVERGENT B1 ;  /* 0x0000000000017941 */ /* 0x000fea0003800200 */
.L_x_36970:
[----:B------:R-:W-:Y:S01]  /*63b0*/  IMAD.SHL.U32 R0, R0, 0x200000, RZ ;  /* 0x0020000000007824 */ /* 0x000fe200078e00ff */
[----:B------:R-:W-:-:S04]  /*63c0*/  LEA R2, R2, 0x37800000, 0x17 ;  /* 0x3780000002027811 */ /* 0x000fc800078eb8ff */
[----:B------:R-:W-:-:S07]  /*63d0*/  LOP3.LUT R22, R2, R0, R7, 0xfe, !PT ;  /* 0x0000000002167212 */ /* 0x000fce00078efe07 */
.L_x_36969:
[----:B------:R-:W-:Y:S05]  /*63e0*/  BSYNC.RECONVERGENT B0 ;  /* 0x0000000000007941 */ /* 0x000fea0003800200 */
.L_x_36968:
[----:B------:R-:W0:Y:S01]  /*63f0*/  F2I.FTZ.TRUNC.NTZ R22, R22 ;  /* 0x0000001600167305 */ /* 0x000e22000021f100 */
[----:B------:R-:W-:Y:S05]  /*6400*/  BRA `(.L_x_36949) ;  /* 0x0000000000987947 */ /* 0x000fea0003800000 */
.L_x_36961:
        /* <DEDUP_REMOVED lines=14> */
.L_x_36975:
[----:B------:R-:W-:Y:S05]  /*64f0*/  BSYNC.RECONVERGENT B0 ;  /* 0x0000000000007941 */ /* 0x000fea0003800200 */
.L_x_36974:
[----:B------:R-:W0:Y:S01]  /*6500*/  F2I.FTZ.TRUNC.NTZ R22, R22 ;  /* 0x0000001600167305 */ /* 0x000e22000021f100 */
[----:B------:R-:W-:Y:S05]  /*6510*/  BRA `(.L_x_36949) ;  /* 0x0000000000547947 */ /* 0x000fea0003800000 */
.L_x_36948:
        /* <DEDUP_REMOVED lines=16> */
.L_x_36976:
[----:B------:R-:W-:Y:S01]  /*6620*/  IMAD.MOV.U32 R22, RZ, RZ, RZ ;  /* 0x000000ffff167224 */ /* 0x000fe200078e00ff */
[----:B------:R-:W-:Y:S06]  /*6630*/  BRA `(.L_x_36949) ;  /* 0x00000000000c7947 */ /* 0x000fec0003800000 */
.L_x_36973:
[----:B------:R0:W5:Y:S01]  /*6640*/  LDG.E R22, desc[UR36][R2.64] ;  /* 0x0000002402167981 */ /* 0x000162000c1e1900 */
[----:B------:R-:W-:Y:S05]  /*6650*/  BRA `(.L_x_36949) ;  /* 0x0000000000047947 */ /* 0x000fea0003800000 */
.L_x_36972:
[----:B------:R0:W5:Y:S02]  /*6660*/  LDG.E R22, desc[UR36][R2.64] ;  /* 0x0000002402167981 */ /* 0x000164000c1e1900 */
.L_x_36949:
        /* <DEDUP_REMOVED lines=18> */
.L_x_36980:
[----:B------:R0:W5:Y:S01]  /*6790*/  LDG.E.U8 R23, desc[UR36][R2.64] ;  /* 0x0000002402177981 */ /* 0x000162000c1e1100 */
[----:B------:R-:W-:Y:S05]  /*67a0*/  BRA `(.L_x_36982) ;  /* 0x0000000c002c7947 */ /* 0x000fea0003800000 */
.L_x_36979:
        /* <DEDUP_REMOVED lines=8> */
.L_x_36984:
[----:B------:R0:W5:Y:S01]  /*6830*/  LDG.E R23, desc[UR36][R2.64] ;  /* 0x0000002402177981 */ /* 0x000162000c1e1900 */
[----:B------:R-:W-:Y:S05]  /*6840*/  BRA `(.L_x_36982) ;  /* 0x0000000c00047947 */ /* 0x000fea0003800000 */
.L_x_36983:
[----:B------:R0:W5:Y:S01]  /*6850*/  LDG.E.S16 R23, desc[UR36][R2.64] ;  /* 0x0000002402177981 */ /* 0x000162000c1e1700 */
[----:B------:R-:W-:Y:S05]  /*6860*/  BRA `(.L_x_36982) ;  /* 0x0000000800fc7947 */ /* 0x000fea0003800000 */
.L_x_36978:
        /* <DEDUP_REMOVED lines=9> */
.L_x_36986:
[----:B------:R-:W2:Y:S02]  /*6900*/  LDG.E.U16 R2, desc[UR36][R2.64] ;  /* 0x0000002402027981 */ /* 0x000ea4000c1e1500 */
[----:B--2---:R-:W-:-:S06]  /*6910*/  HADD2.F32 R23, -RZ, R2.H0_H0 ;  /* 0x20000002ff177230 */ /* 0x004fcc0000004100 */
[----:B------:R-:W0:Y:S01]  /*6920*/  F2I.FTZ.TRUNC.NTZ R23, R23 ;  /* 0x0000001700177305 */ /* 0x000e22000021f100 */
[----:B------:R-:W-:Y:S05]  /*6930*/  BRA `(.L_x_36982) ;  /* 0x0000000800c87947 */ /* 0x000fea0003800000 */
.L_x_36985:
        /* <DEDUP_REMOVED lines=9> */
.L_x_36988:
[----:B------:R-:W2:Y:S02]  /*69d0*/  LDG.E.U16 R2, desc[UR36][R2.64] ;  /* 0x0000002402027981 */ /* 0x000ea4000c1e1500 */
[----:B--2---:R-:W-:-:S06]  /*69e0*/  HADD2.F32 R23, -RZ, R2.H0_H0 ;  /* 0x20000002ff177230 */ /* 0x004fcc0000004100 */
[----:B------:R-:W0:Y:S01]  /*69f0*/  F2I.FTZ.TRUNC.NTZ R23, R23 ;  /* 0x0000001700177305 */ /* 0x000e22000021f100 */
[----:B------:R-:W-:Y:S05]  /*6a00*/  BRA `(.L_x_36982) ;  /* 0x0000000800947947 */ /* 0x000fea0003800000 */
.L_x_36987:
[----:B------:R-:W2:Y:S02]  /*6a10*/  LDG.E.64 R2, desc[UR36][R2.64] ;  /* 0x0000002402027981 */ /* 0x000ea4000c1e1b00 */
[----:B--2---:R0:W1:Y:S01]  /*6a20*/  F2I.F64.TRUNC R23, R2 ;  /* 0x0000000200177311 */ /* 0x004062000030d100 */
[----:B------:R-:W-:Y:S05]  /*6a30*/  BRA `(.L_x_36982) ;  /* 0x0000000800887947 */ /* 0x000fea0003800000 */
.L_x_36977:
        /* <DEDUP_REMOVED lines=12> */
.L_x_36991:
[----:B------:R-:W2:Y:S02]  /*6b00*/  LDG.E.64 R2, desc[UR36][R2.64] ;  /* 0x0000002402027981 */ /* 0x000ea4000c1e1b00 */
[----:B--2---:R0:W1:Y:S01]  /*6b10*/  F2I.F64.TRUNC R23, R2 ;  /* 0x0000000200177311 */ /* 0x004062000030d100 */
[----:B------:R-:W-:Y:S05]  /*6b20*/  BRA `(.L_x_36982) ;  /* 0x00000008004c7947 */ /* 0x000fea0003800000 */
.L_x_36990:
        /* <DEDUP_REMOVED lines=26> */
.L_x_36993:
        /* <DEDUP_REMOVED lines=13> */
.L_x_36992:
[----:B------:R-:W2:Y:S02]  /*6da0*/  LDG.E.U16 R23, desc[UR36][R2.64] ;  /* 0x0000002402177981 */ /* 0x000ea4000c1e1500 */
[----:B--2---:R-:W-:-:S06]  /*6db0*/  IMAD.U32 R23, R23, 0x10000, RZ ;  /* 0x0001000017177824 */ /* 0x004fcc00078e00ff */
[----:B------:R-:W0:Y:S01]  /*6dc0*/  F2I.FTZ.TRUNC.NTZ R23, R23 ;  /* 0x0000001700177305 */ /* 0x000e22000021f100 */
[----:B------:R-:W-:Y:S05]  /*6dd0*/  BRA `(.L_x_36982) ;  /* 0x0000000400a07947 */ /* 0x000fea0003800000 */
.L_x_36989:
        /* <DEDUP_REMOVED lines=10> */
.L_x_36996:
        /* <DEDUP_REMOVED lines=21> */
.L_x_37000:
[----:B------:R-:W-:Y:S05]  /*6fd0*/  BSYNC.RECONVERGENT B1 ;  /* 0x0000000000017941 */ /* 0x000fea0003800200 */
.L_x_36999:
[----:B------:R-:W-:Y:S01]  /*6fe0*/  IMAD.SHL.U32 R0, R0, 0x100000, RZ ;  /* 0x0010000000007824 */ /* 0x000fe200078e00ff */
[----:B------:R-:W-:-:S04]  /*6ff0*/  LEA R2, R2, 0x3b800000, 0x17 ;  /* 0x3b80000002027811 */ /* 0x000fc800078eb8ff */
[----:B------:R-:W-:-:S07]  /*7000*/  LOP3.LUT R23, R2, R0, R23, 0xfe, !PT ;  /* 0x0000000002177212 */ /* 0x000fce00078efe17 */
.L_x_36998:
[----:B------:R-:W-:Y:S05]  /*7010*/  BSYNC.RECONVERGENT B0 ;  /* 0x0000000000007941 */ /* 0x000fea0003800200 */
.L_x_36997:
[----:B------:R-:W0:Y:S01]  /*7020*/  F2I.FTZ.TRUNC.NTZ R23, R23 ;  /* 0x0000001700177305 */ /* 0x000e22000021f100 */
[----:B------:R-:W-:Y:S05]  /*7030*/  BRA `(.L_x_36982) ;  /* 0x0000000400087947 */ /* 0x000fea0003800000 */
.L_x_36995:
        /* <DEDUP_REMOVED lines=21> */
.L_x_37004:
[----:B------:R-:W-:Y:S05]  /*7190*/  BSYNC.RECONVERGENT B1 ;  /* 0x0000000000017941 */ /* 0x000fea0003800200 */
.L_x_37003:
[----:B------:R-:W-:Y:S01]  /*71a0*/  IMAD.SHL.U32 R0, R0, 0x200000, RZ ;  /* 0x0020000000007824 */ /* 0x000fe200078e00ff */
[----:B------:R-:W-:-:S04]  /*71b0*/  LEA R2, R2, 0x37800000, 0x17 ;  /* 0x3780000002027811 */ /* 0x000fc800078eb8ff */
[----:B------:R-:W-:-:S07]  /*71c0*/  LOP3.LUT R23, R2, R0, R23, 0xfe, !PT ;  /* 0x0000000002177212 */ /* 0x000fce00078efe17 */
.L_x_37002:
[----:B------:R-:W-:Y:S05]  /*71d0*/  BSYNC.RECONVERGENT B0 ;  /* 0x0000000000007941 */ /* 0x000fea0003800200 */
.L_x_37001:
[----:B------:R-:W0:Y:S01]  /*71e0*/  F2I.FTZ.TRUNC.NTZ R23, R23 ;  /* 0x0000001700177305 */ /* 0x000e22000021f100 */
[----:B------:R-:W-:Y:S05]  /*71f0*/  BRA `(.L_x_36982) ;  /* 0x0000000000987947 */ /* 0x000fea0003800000 */
.L_x_36994:
        /* <DEDUP_REMOVED lines=14> */
.L_x_37008:
[----:B------:R-:W-:Y:S05]  /*72e0*/  BSYNC.RECONVERGENT B0 ;  /* 0x0000000000007941 */ /* 0x000fea0003800200 */
.L_x_37007:
[----:B------:R-:W0:Y:S01]  /*72f0*/  F2I.FTZ.TRUNC.NTZ R23, R23 ;  /* 0x0000001700177305 */ /* 0x000e22000021f100 */
[----:B------:R-:W-:Y:S05]  /*7300*/  BRA `(.L_x_36982) ;  /* 0x0000000000547947 */ /* 0x000fea0003800000 */
.L_x_36981:
        /* <DEDUP_REMOVED lines=16> */
.L_x_37009:
[----:B------:R-:W-:Y:S01]  /*7410*/  IMAD.MOV.U32 R23, RZ, RZ, RZ ;  /* 0x000000ffff177224 */ /* 0x000fe200078e00ff */
[----:B------:R-:W-:Y:S06]  /*7420*/  BRA `(.L_x_36982) ;  /* 0x00000000000c7947 */ /* 0x000fec0003800000 */
.L_x_37006:
[----:B------:R0:W5:Y:S01]  /*7430*/  LDG.E R23, desc[UR36][R2.64] ;  /* 0x0000002402177981 */ /* 0x000162000c1e1900 */
[----:B------:R-:W-:Y:S05]  /*7440*/  BRA `(.L_x_36982) ;  /* 0x0000000000047947 */ /* 0x000fea0003800000 */
.L_x_37005:
[----:B------:R0:W5:Y:S02]  /*7450*/  LDG.E R23, desc[UR36][R2.64] ;  /* 0x0000002402177981 */ /* 0x000164000c1e1900 */
.L_x_36982:
        /* <DEDUP_REMOVED lines=18> */
.L_x_37013:
[----:B------:R0:W5:Y:S01]  /*7580*/  LDG.E.U8 R24, desc[UR36][R2.64] ;  /* 0x0000002402187981 */ /* 0x000162000c1e1100 */
[----:B------:R-:W-:Y:S05]  /*7590*/  BRA `(.L_x_37015) ;  /* 0x0000000c002c7947 */ /* 0x000fea0003800000 */
.L_x_37012:
        /* <DEDUP_REMOVED lines=8> */
.L_x_37017:
[----:B------:R0:W5:Y:S01]  /*7620*/  LDG.E R24, desc[UR36][R2.64] ;  /* 0x0000002402187981 */ /* 0x000162000c1e1900 */
[----:B------:R-:W-:Y:S05]  /*7630*/  BRA `(.L_x_37015) ;  /* 0x0000000c00047947 */ /* 0x000fea0003800000 */
.L_x_37016:
[----:B------:R0:W5:Y:S01]  /*7640*/  LDG.E.S16 R24, desc[UR36][R2.64] ;  /* 0x0000002402187981 */ /* 0x000162000c1e1700 */
[----:B------:R-:W-:Y:S05]  /*7650*/  BRA `(.L_x_37015) ;  /* 0x0000000800fc7947 */ /* 0x000fea0003800000 */
.L_x_37011:
        /* <DEDUP_REMOVED lines=9> */
.L_x_37019:
[----:B------:R-:W2:Y:S02]  /*76f0*/  LDG.E.U16 R2, desc[UR36][R2.64] ;  /* 0x0000002402027981 */ /* 0x000ea4000c1e1500 */
[----:B--2---:R-:W-:-:S06]  /*7700*/  HADD2.F32 R24, -RZ, R2.H0_H0 ;  /* 0x20000002ff187230 */ /* 0x004fcc0000004100 */
[----:B------:R-:W0:Y:S01]  /*7710*/  F2I.FTZ.TRUNC.NTZ R24, R24 ;  /* 0x0000001800187305 */ /* 0x000e22000021f100 */
[----:B------:R-:W-:Y:S05]  /*7720*/  BRA `(.L_x_37015) ;  /* 0x0000000800c87947 */ /* 0x000fea0003800000 */
.L_x_37018:
        /* <DEDUP_REMOVED lines=9> */
.L_x_37021:
[----:B------:R-:W2:Y:S02]  /*77c0*/  LDG.E.U16 R2, desc[UR36][R2.64] ;  /* 0x0000002402027981 */ /* 0x000ea4000c1e1500 */
[----:B--2---:R-:W-:-:S06]  /*77d0*/  HADD2.F32 R24, -RZ, R2.H0_H0 ;  /* 0x20000002ff187230 */ /* 0x004fcc0000004100 */
[----:B------:R-:W0:Y:S01]  /*77e0*/  F2I.FTZ.TRUNC.NTZ R24, R24 ;  /* 0x0000001800187305 */ /* 0x000e22000021f100 */
[----:B------:R-:W-:Y:S05]  /*77f0*/  BRA `(.L_x_37015) ;  /* 0x0000000800947947 */ /* 0x000fea0003800000 */
.L_x_37020:
[----:B------:R-:W2:Y:S02]  /*7800*/  LDG.E.64 R2, desc[UR36][R2.64] ;  /* 0x0000002402027981 */ /* 0x000ea4000c1e1b00 */
[----:B--2---:R0:W1:Y:S01]  /*7810*/  F2I.F64.TRUNC R24, R2 ;  /* 0x0000000200187311 */ /* 0x004062000030d100 */
[----:B------:R-:W-:Y:S05]  /*7820*/  BRA `(.L_x_37015) ;  /* 0x0000000800887947 */ /* 0x000fea0003800000 */
.L_x_37010:
        /* <DEDUP_REMOVED lines=12> */
.L_x_37024:
[----:B------:R-:W2:Y:S02]  /*78f0*/  LDG.E.64 R2, desc[UR36][R2.64] ;  /* 0x0000002402027981 */ /* 0x000ea4000c1e1b00 */
[----:B--2---:R0:W1:Y:S01]  /*7900*/  F2I.F64.TRUNC R24, R2 ;  /* 0x0000000200187311 */ /* 0x004062000030d100 */
[----:B------:R-:W-:Y:S05]  /*7910*/  BRA `(.L_x_37015) ;  /* 0x00000008004c7947 */ /* 0x000fea0003800000 */
.L_x_37023:
        /* <DEDUP_REMOVED lines=26> */
.L_x_37026:
        /* <DEDUP_REMOVED lines=13> */
.L_x_37025:
[----:B------:R-:W2:Y:S02]  /*7b90*/  LDG.E.U16 R24, desc[UR36][R2.64] ;  /* 0x0000002402187981 */ /* 0x000ea4000c1e1500 */
[----:B--2---:R-:W-:-:S06]  /*7ba0*/  IMAD.U32 R24, R24, 0x10000, RZ ;  /* 0x0001000018187824 */ /* 0x004fcc00078e00ff */
[----:B------:R-:W0:Y:S01]  /*7bb0*/  F2I.FTZ.TRUNC.NTZ R24, R24 ;  /* 0x0000001800187305 */ /* 0x000e22000021f100 */
[----:B------:R-:W-:Y:S05]  /*7bc0*/  BRA `(.L_x_37015) ;  /* 0x0000000400a07947 */ /* 0x000fea0003800000 */
.L_x_37022:
        /* <DEDUP_REMOVED lines=10> */
.L_x_37029:
        /* <DEDUP_REMOVED lines=21> */
.L_x_37033:
[----:B------:R-:W-:Y:S05]  /*7dc0*/  BSYNC.RECONVERGENT B1 ;  /* 0x0000000000017941 */ /* 0x000fea0003800200 */
.L_x_37032:
[----:B------:R-:W-:Y:S01]  /*7dd0*/  IMAD.SHL.U32 R0, R0, 0x100000, RZ ;  /* 0x0010000000007824 */ /* 0x000fe200078e00ff */
[----:B------:R-:W-:-:S04]  /*7de0*/  LEA R2, R2, 0x3b800000, 0x17 ;  /* 0x3b80000002027811 */ /* 0x000fc800078eb8ff */
[----:B------:R-:W-:-:S07]  /*7df0*/  LOP3.LUT R24, R2, R0, R7, 0xfe, !PT ;  /* 0x0000000002187212 */ /* 0x000fce00078efe07 */
.L_x_37031:
[----:B------:R-:W-:Y:S05]  /*7e00*/  BSYNC.RECONVERGENT B0 ;  /* 0x0000000000007941 */ /* 0x000fea0003800200 */
.L_x_37030:
[----:B------:R-:W0:Y:S01]  /*7e10*/  F2I.FTZ.TRUNC.NTZ R24, R24 ;  /* 0x0000001800187305 */ /* 0x000e22000021f100 */
[----:B------:R-:W-:Y:S05]  /*7e20*/  BRA `(.L_x_37015) ;  /* 0x0000000400087947 */ /* 0x000fea0003800000 */
.L_x_37028:
        /* <DEDUP_REMOVED lines=21> */
.L_x_37037:
[----:B------:R-:W-:Y:S05]  /*7f80*/  BSYNC.RECONVERGENT B1 ;  /* 0x0000000000017941 */ /* 0x000fea0003800200 */
.L_x_37036:
[----:B------:R-:W-:Y:S01]  /*7f90*/  IMAD.SHL.U32 R0, R0, 0x200000, RZ ;  /* 0x0020000000007824 */ /* 0x000fe200078e00ff */
[----:B------:R-:W-:-:S04]  /*7fa0*/  LEA R2, R2, 0x37800000, 0x17 ;  /* 0x3780000002027811 */ /* 0x000fc800078eb8ff */
[----:B------:R-:W-:-:S07]  /*7fb0*/  LOP3.LUT R24, R2, R0, R7, 0xfe, !PT ;  /* 0x0000000002187212 */ /* 0x000fce00078efe07 */
.L_x_37035:
[----:B------:R-:W-:Y:S05]  /*7fc0*/  BSYNC.RECONVERGENT B0 ;  /* 0x0000000000007941 */ /* 0x000fea0003800200 */
.L_x_37034:
[----:B------:R-:W0:Y:S01]  /*7fd0*/  F2I.FTZ.TRUNC.NTZ R24, R24 ;  /* 0x0000001800187305 */ /* 0x000e22000021f100 */
[----:B------:R-:W-:Y:S05]  /*7fe0*/  BRA `(.L_x_37015) ;  /* 0x0000000000987947 */ /* 0x000fea0003800000 */
.L_x_37027:
        /* <DEDUP_REMOVED lines=14> */
.L_x_37041:
[----:B------:R-:W-:Y:S05]  /*80d0*/  BSYNC.RECONVERGENT B0 ;  /* 0x0000000000007941 */ /* 0x000fea0003800200 */
.L_x_37040:
[----:B------:R-:W0:Y:S01]  /*80e0*/  F2I.FTZ.TRUNC.NTZ R24, R24 ;  /* 0x0000001800187305 */ /* 0x000e22000021f100 */
[----:B------:R-:W-:Y:S05]  /*80f0*/  BRA `(.L_x_37015) ;  /* 0x0000000000547947 */ /* 0x000fea0003800000 */
.L_x_37014:
        /* <DEDUP_REMOVED lines=16> */
.L_x_37042:
[----:B------:R-:W-:Y:S01]  /*8200*/  IMAD.MOV.U32 R24, RZ, RZ, RZ ;  /* 0x000000ffff187224 */ /* 0x000fe200078e00ff */
[----:B------:R-:W-:Y:S06]  /*8210*/  BRA `(.L_x_37015) ;  /* 0x00000000000c7947 */ /* 0x000fec0003800000 */
.L_x_37039:
[----:B------:R0:W5:Y:S01]  /*8220*/  LDG.E R24, desc[UR36][R2.64] ;  /* 0x0000002402187981 */ /* 0x000162000c1e1900 */
[----:B------:R-:W-:Y:S05]  /*8230*/  BRA `(.L_x_37015) ;  /* 0x0000000000047947 */ /* 0x000fea0003800000 */
.L_x_37038:
[----:B------:R0:W5:Y:S02]  /*8240*/  LDG.E R24, desc[UR36][R2.64] ;  /* 0x0000002402187981 */ /* 0x000164000c1e1900 */
.L_x_37015:
        /* <DEDUP_REMOVED lines=18> */
.L_x_37046:
[----:B------:R0:W5:Y:S01]  /*8370*/  LDG.E.U8 R42, desc[UR36][R2.64] ;  /* 0x00000024022a7981 */ /* 0x000162000c1e1100 */
[----:B------:R-:W-:Y:S05]  /*8380*/  BRA `(.L_x_37048) ;  /* 0x0000000c002c7947 */ /* 0x000fea0003800000 */
.L_x_37045:
        /* <DEDUP_REMOVED lines=8> */
.L_x_37050:
[----:B------:R0:W5:Y:S01]  /*8410*/  LDG.E R42, desc[UR36][R2.64] ;  /* 0x00000024022a7981 */ /* 0x000162000c1e1900 */
[----:B------:R-:W-:Y:S05]  /*8420*/  BRA `(.L_x_37048) ;  /* 0x0000000c00047947 */ /* 0x000fea0003800000 */
.L_x_37049:
[----:B------:R0:W5:Y:S01]  /*8430*/  LDG.E.S16 R42, desc[UR36][R2.64] ;  /* 0x00000024022a7981 */ /* 0x000162000c1e1700 */
[----:B------:R-:W-:Y:S05]  /*8440*/  BRA `(.L_x_37048) ;  /* 0x0000000800fc7947 */ /* 0x000fea0003800000 */
.L_x_37044:
        /* <DEDUP_REMOVED lines=9> */
.L_x_37052:
[----:B------:R-:W2:Y:S02]  /*84e0*/  LDG.E.U16 R2, desc[UR36][R2.64] ;  /* 0x0000002402027981 */ /* 0x000ea4000c1e1500 */
[----:B--2---:R-:W-:-:S06]  /*84f0*/  HADD2.F32 R42, -RZ, R2.H0_H0 ;  /* 0x20000002ff2a7230 */ /* 0x004fcc0000004100 */
[----:B------:R-:W0:Y:S01]  /*8500*/  F2I.FTZ.TRUNC.NTZ R42, R42 ;  /* 0x0000002a002a7305 */ /* 0x000e22000021f100 */
[----:B------:R-:W-:Y:S05]  /*8510*/  BRA `(.L_x_37048) ;  /* 0x0000000800c87947 */ /* 0x000fea0003800000 */
.L_x_37051:
        /* <DEDUP_REMOVED lines=9> */
.L_x_37054:
[----:B------:R-:W2:Y:S02]  /*85b0*/  LDG.E.U16 R2, desc[UR36][R2.64] ;  /* 0x0000002402027981 */ /* 0x000ea4000c1e1500 */
[----:B--2---:R-:W-:-:S06]  /*85c0*/  HADD2.F32 R42, -RZ, R2.H0_H0 ;  /* 0x20000002ff2a7230 */ /* 0x004fcc0000004100 */
[----:B------:R-:W0:Y:S01]  /*85d0*/  F2I.FTZ.TRUNC.NTZ R42, R42 ;  /* 0x0000002a002a7305 */ /* 0x000e22000021f100 */
[----:B------:R-:W-:Y:S05]  /*85e0*/  BRA `(.L_x_37048) ;  /* 0x0000000800947947 */ /* 0x000fea0003800000 */
.L_x_37053:
[----:B------:R-:W2:Y:S02]  /*85f0*/  LDG.E.64 R2, desc[UR36][R2.64] ;  /* 0x0000002402027981 */ /* 0x000ea4000c1e1b00 */
[----:B--2---:R0:W1:Y:S01]  /*8600*/  F2I.F64.TRUNC R42, R2 ;  /* 0x00000002002a7311 */ /* 0x004062000030d100 */
[----:B------:R-:W-:Y:S05]  /*8610*/  BRA `(.L_x_37048) ;  /* 0x0000000800887947 */ /* 0x000fea0003800000 */
.L_x_37043:
        /* <DEDUP_REMOVED lines=12> */
.L_x_37057:
[----:B------:R-:W2:Y:S02]  /*86e0*/  LDG.E.64 R2, desc[UR36][R2.64] ;  /* 0x0000002402027981 */ /* 0x000ea4000c1e1b00 */
[----:B--2---:R0:W1:Y:S01]  /*86f0*/  F2I.F64.TRUNC R42, R2 ;  /* 0x00000002002a7311 */ /* 0x004062000030d100 */
[----:B------:R-:W-:Y:S05]  /*8700*/  BRA `(.L_x_37048) ;  /* 0x00000008004c7947 */ /* 0x000fea0003800000 */
.L_x_37056:
        /* <DEDUP_REMOVED lines=26> */
.L_x_37059:
        /* <DEDUP_REMOVED lines=13> */
.L_x_37058:
[----:B------:R-:W2:Y:S02]  /*8980*/  LDG.E.U16 R42, desc[UR36][R2.64] ;  /* 0x00000024022a7981 */ /* 0x000ea4000c1e1500 */
[----:B--2---:R-:W-:-:S06]  /*8990*/  IMAD.U32 R42, R42, 0x10000, RZ ;  /* 0x000100002a2a7824 */ /* 0x004fcc00078e00ff */
[----:B------:R-:W0:Y:S01]  /*89a0*/  F2I.FTZ.TRUNC.NTZ R42, R42 ;  /* 0x0000002a002a7305 */ /* 0x000e22000021f100 */
[----:B------:R-:W-:Y:S05]  /*89b0*/  BRA `(.L_x_37048) ;  /* 0x0000000400a07947 */ /* 0x000fea0003800000 */
.L_x_37055:
        /* <DEDUP_REMOVED lines=10> */
.L_x_37062:
        /* <DEDUP_REMOVED lines=21> */
.L_x_37066:
[----:B------:R-:W-:Y:S05]  /*8bb0*/  BSYNC.RECONVERGENT B1 ;  /* 0x0000000000017941 */ /* 0x000fea0003800200 */
.L_x_37065:
[----:B------:R-:W-:Y:S01]  /*8bc0*/  IMAD.SHL.U32 R0, R0, 0x100000, RZ ;  /* 0x0010000000007824 */ /* 0x000fe200078e00ff */
[----:B------:R-:W-:-:S04]  /*8bd0*/  LEA R2, R2, 0x3b800000, 0x17 ;  /* 0x3b80000002027811 */ /* 0x000fc800078eb8ff */
[----:B------:R-:W-:-:S07]  /*8be0*/  LOP3.LUT R42, R2, R0, R7, 0xfe, !PT ;  /* 0x00000000022a7212 */ /* 0x000fce00078efe07 */
.L_x_37064:
[----:B------:R-:W-:Y:S05]  /*8bf0*/  BSYNC.RECONVERGENT B0 ;  /* 0x0000000000007941 */ /* 0x000fea0003800200 */
.L_x_37063:
[----:B------:R-:W1:Y:S01]  /*8c00*/  F2I.FTZ.TRUNC.NTZ R42, R42 ;  /* 0x0000002a002a7305 */ /* 0x000e62000021f100 */
[----:B------:R-:W-:Y:S05]  /*8c10*/  BRA `(.L_x_37048) ;  /* 0x0000000400087947 */ /* 0x000fea0003800000 */
.L_x_37061:
        /* <DEDUP_REMOVED lines=21> */
.L_x_37070:
[----:B------:R-:W-:Y:S05]  /*8d70*/  BSYNC.RECONVERGENT B1 ;  /* 0x0000000000017941 */ /* 0x000fea0003800200 */
.L_x_37069:
[----:B------:R-:W-:Y:S01]  /*8d80*/  IMAD.SHL.U32 R0, R0, 0x200000, RZ ;  /* 0x0020000000007824 */ /* 0x000fe200078e00ff */
[----:B------:R-:W-:-:S04]  /*8d90*/  LEA R2, R2, 0x37800000, 0x17 ;  /* 0x3780000002027811 */ /* 0x000fc800078eb8ff */
[----:B------:R-:W-:-:S07]  /*8da0*/  LOP3.LUT R42, R2, R0, R7, 0xfe, !PT ;  /* 0x00000000022a7212 */ /* 0x000fce00078efe07 */
.L_x_37068:
[----:B------:R-:W-:Y:S05]  /*8db0*/  BSYNC.RECONVERGENT B0 ;  /* 0x0000000000007941 */ /* 0x000fea0003800200 */
.L_x_37067:
[----:B------:R-:W0:Y:S01]  /*8dc0*/  F2I.FTZ.TRUNC.NTZ R42, R42 ;  /* 0x0000002a002a7305 */ /* 0x000e22000021f100 */
[----:B------:R-:W-:Y:S05]  /*8dd0*/  BRA `(.L_x_37048) ;  /* 0x0000000000987947 */ /* 0x000fea0003800000 */
.L_x_37060:
        /* <DEDUP_REMOVED lines=14> */
.L_x_37074:
[----:B------:R-:W-:Y:S05]  /*8ec0*/  BSYNC.RECONVERGENT B0 ;  /* 0x0000000000007941 */ /* 0x000fea0003800200 */
.L_x_37073:
[----:B------:R-:W0:Y:S01]  /*8ed0*/  F2I.FTZ.TRUNC.NTZ R42, R42 ;  /* 0x0000002a002a7305 */ /* 0x000e22000021f100 */
[----:B------:R-:W-:Y:S05]  /*8ee0*/  BRA `(.L_x_37048) ;  /* 0x0000000000547947 */ /* 0x000fea0003800000 */
.L_x_37047:
        /* <DEDUP_REMOVED lines=16> */
.L_x_37075:
[----:B------:R-:W-:Y:S01]  /*8ff0*/  IMAD.MOV.U32 R42, RZ, RZ, RZ ;  /* 0x000000ffff2a7224 */ /* 0x000fe200078e00ff */
[----:B------:R-:W-:Y:S06]  /*9000*/  BRA `(.L_x_37048) ;  /* 0x00000000000c7947 */ /* 0x000fec0003800000 */
.L_x_37072:
[----:B------:R0:W5:Y:S01]  /*9010*/  LDG.E R42, desc[UR36][R2.64] ;  /* 0x00000024022a7981 */ /* 0x000162000c1e1900 */
[----:B------:R-:W-:Y:S05]  /*9020*/  BRA `(.L_x_37048) ;  /* 0x0000000000047947 */ /* 0x000fea0003800000 */
.L_x_37071:
[----:B------:R0:W5:Y:S02]  /*9030*/  LDG.E R42, desc[UR36][R2.64] ;  /* 0x00000024022a7981 */ /* 0x000164000c1e1900 */
.L_x_37048:
[----:B------:R-:W-:Y:S01]  /*9040*/  VIADD R36, R36, 0x80 ;  /* 0x0000008024247836 */ /* 0x000fe20000000000 */
[----:B01---5:R-:W-:-:S07]  /*9050*/  SHF.R.S32.HI R43, RZ, 0x1f, R42 ;  /* 0x0000001fff2b7819 */ /* 0x023fce000001142a */
.L_x_36910:
[----:B------:R-:W-:Y:S05]  /*9060*/  BSYNC.RECONVERGENT B6 ;  /* 0x0000000000067941 */ /* 0x000fea0003800200 */
.L_x_36909:
        /* <DEDUP_REMOVED lines=26> */
.L_x_37081:
[----:B------:R0:W5:Y:S01]  /*9210*/  LDG.E.U8 R31, desc[UR36][R2.64] ;  /* 0x00000024021f7981 */ /* 0x000162000c1e1100 */
[----:B------:R-:W-:Y:S05]  /*9220*/  BRA `(.L_x_37083) ;  /* 0x0000000c002c7947 */ /* 0x000fea0003800000 */
.L_x_37080:
        /* <DEDUP_REMOVED lines=8> */
.L_x_37085:
[----:B------:R0:W5:Y:S01]  /*92b0*/  LDG.E R31, desc[UR36][R2.64] ;  /* 0x00000024021f7981 */ /* 0x000162000c1e1900 */
[----:B------:R-:W-:Y:S05]  /*92c0*/  BRA `(.L_x_37083) ;  /* 0x0000000c00047947 */ /* 0x000fea0003800000 */
.L_x_37084:
[----:B------:R0:W5:Y:S01]  /*92d0*/  LDG.E.S16 R31, desc[UR36][R2.64] ;  /* 0x00000024021f7981 */ /* 0x000162000c1e1700 */
[----:B------:R-:W-:Y:S05]  /*92e0*/  BRA `(.L_x_37083) ;  /* 0x0000000800fc7947 */ /* 0x000fea0003800000 */
.L_x_37079:
        /* <DEDUP_REMOVED lines=9> */
.L_x_37087:
[----:B------:R-:W5:Y:S02]  /*9380*/  LDG.E.U16 R2, desc[UR36][R2.64] ;  /* 0x0000002402027981 */ /* 0x000f64000c1e1500 */
[----:B-----5:R-:W-:-:S06]  /*9390*/  HADD2.F32 R31, -RZ, R2.H0_H0 ;  /* 0x20000002ff1f7230 */ /* 0x020fcc0000004100 */
[----:B------:R-:W0:Y:S01]  /*93a0*/  F2I.FTZ.TRUNC.NTZ R31, R31 ;  /* 0x0000001f001f7305 */ /* 0x000e22000021f100 */
[----:B------:R-:W-:Y:S05]  /*93b0*/  BRA `(.L_x_37083) ;  /* 0x0000000800c87947 */ /* 0x000fea0003800000 */
.L_x_37086:
        /* <DEDUP_REMOVED lines=9> */
.L_x_37089:
[----:B------:R-:W5:Y:S02]  /*9450*/  LDG.E.U16 R2, desc[UR36][R2.64] ;  /* 0x0000002402027981 */ /* 0x000f64000c1e1500 */
[----:B-----5:R-:W-:-:S06]  /*9460*/  HADD2.F32 R31, -RZ, R2.H0_H0 ;  /* 0x20000002ff1f7230 */ /* 0x020fcc0000004100 */
[----:B------:R-:W0:Y:S01]  /*9470*/  F2I.FTZ.TRUNC.NTZ R31, R31 ;  /* 0x0000001f001f7305 */ /* 0x000e22000021f100 */
[----:B------:R-:W-:Y:S05]  /*9480*/  BRA `(.L_x_37083) ;  /* 0x0000000800947947 */ /* 0x000fea0003800000 */
.L_x_37088:
[----:B------:R-:W5:Y:S02]  /*9490*/  LDG.E.64 R2, desc[UR36][R2.64] ;  /* 0x0000002402027981 */ /* 0x000f64000c1e1b00 */
[----:B-----5:R0:W0:Y:S01]  /*94a0*/  F2I.F64.TRUNC R31, R2 ;  /* 0x00000002001f7311 */ /* 0x020022000030d100 */
[----:B------:R-:W-:Y:S05]  /*94b0*/  BRA `(.L_x_37083) ;  /* 0x0000000800887947 */ /* 0x000fea0003800000 */
.L_x_37078:
        /* <DEDUP_REMOVED lines=12> */
.L_x_37092:
[----:B------:R-:W5:Y:S02]  /*9580*/  LDG.E.64 R2, desc[UR36][R2.64] ;  /* 0x0000002402027981 */ /* 0x000f64000c1e1b00 */
[----:B-----5:R0:W0:Y:S01]  /*9590*/  F2I.F64.TRUNC R31, R2 ;  /* 0x00000002001f7311 */ /* 0x020022000030d100 */
[----:B------:R-:W-:Y:S05]  /*95a0*/  BRA `(.L_x_37083) ;  /* 0x00000008004c7947 */ /* 0x000fea0003800000 */
.L_x_37091:
        /* <DEDUP_REMOVED lines=26> */
.L_x_37094:
        /* <DEDUP_REMOVED lines=13> */
.L_x_37093:
[----:B------:R-:W5:Y:S02]  /*9820*/  LDG.E.U16 R31, desc[UR36][R2.64] ;  /* 0x00000024021f7981 */ /* 0x000f64000c1e1500 */
[----:B-----5:R-:W-:-:S06]  /*9830*/  IMAD.U32 R31, R31, 0x10000, RZ ;  /* 0x000100001f1f7824 */ /* 0x020fcc00078e00ff */
[----:B------:R-:W0:Y:S01]  /*9840*/  F2I.FTZ.TRUNC.NTZ R31, R31 ;  /* 0x0000001f001f7305 */ /* 0x000e22000021f100 */
[----:B------:R-:W-:Y:S05]  /*9850*/  BRA `(.L_x_37083) ;  /* 0x0000000400a07947 */ /* 0x000fea0003800000 */
.L_x_37090:
        /* <DEDUP_REMOVED lines=10> */
.L_x_37097:
        /* <DEDUP_REMOVED lines=21> */
.L_x_37101:
[----:B------:R-:W-:Y:S05]  /*9a50*/  BSYNC.RECONVERGENT B1 ;  /* 0x0000000000017941 */ /* 0x000fea0003800200 */
.L_x_37100:
[----:B------:R-:W-:Y:S01]  /*9a60*/  IMAD.SHL.U32 R0, R0, 0x100000, RZ ;  /* 0x0010000000007824 */ /* 0x000fe200078e00ff */
[----:B------:R-:W-:-:S04]  /*9a70*/  LEA R2, R2, 0x3b800000, 0x17 ;  /* 0x3b80000002027811 */ /* 0x000fc800078eb8ff */
[----:B------:R-:W-:-:S07]  /*9a80*/  LOP3.LUT R31, R2, R0, R31, 0xfe, !PT ;  /* 0x00000000021f7212 */ /* 0x000fce00078efe1f */
.L_x_37099:
[----:B------:R-:W-:Y:S05]  /*9a90*/  BSYNC.RECONVERGENT B0 ;  /* 0x0000000000007941 */ /* 0x000fea0003800200 */
.L_x_37098:
[----:B------:R-:W0:Y:S01]  /*9aa0*/  F2I.FTZ.TRUNC.NTZ R31, R31 ;  /* 0x0000001f001f7305 */ /* 0x000e22000021f100 */
[----:B------:R-:W-:Y:S05]  /*9ab0*/  BRA `(.L_x_37083) ;  /* 0x0000000400087947 */ /* 0x000fea0003800000 */
.L_x_37096:
        /* <DEDUP_REMOVED lines=21> */
.L_x_37105:
[----:B------:R-:W-:Y:S05]  /*9c10*/  BSYNC.RECONVERGENT B1 ;  /* 0x0000000000017941 */ /* 0x000fea0003800200 */
.L_x_37104:
[----:B------:R-:W-:Y:S01]  /*9c20*/  IMAD.SHL.U32 R0, R0, 0x200000, RZ ;  /* 0x0020000000007824 */ /* 0x000fe200078e00ff */
[----:B------:R-:W-:-:S04]  /*9c30*/  LEA R2, R2, 0x37800000, 0x17 ;  /* 0x3780000002027811 */ /* 0x000fc800078eb8ff */
[----:B------:R-:W-:-:S07]  /*9c40*/  LOP3.LUT R31, R2, R0, R31, 0xfe, !PT ;  /* 0x00000000021f7212 */ /* 0x000fce00078efe1f */
.L_x_37103:
[----:B------:R-:W-:Y:S05]  /*9c50*/  BSYNC.RECONVERGENT B0 ;  /* 0x0000000000007941 */ /* 0x000fea0003800200 */
.L_x_37102:
[----:B------:R-:W0:Y:S01]  /*9c60*/  F2I.FTZ.TRUNC.NTZ R31, R31 ;  /* 0x0000001f001f7305 */ /* 0x000e22000021f100 */
[----:B------:R-:W-:Y:S05]  /*9c70*/  BRA `(.L_x_37083) ;  /* 0x0000000000987947 */ /* 0x000fea0003800000 */
.L_x_37095:
        /* <DEDUP_REMOVED lines=14> */
.L_x_37109:
[----:B------:R-:W-:Y:S05]  /*9d60*/  BSYNC.RECONVERGENT B0 ;  /* 0x0000000000007941 */ /* 0x000fea0003800200 */
.L_x_37108:
[----:B------:R-:W0:Y:S01]  /*9d70*/  F2I.FTZ.TRUNC.NTZ R31, R31 ;  /* 0x0000001f001f7305 */ /* 0x000e22000021f100 */
[----:B------:R-:W-:Y:S05]  /*9d80*/  BRA `(.L_x_37083) ;  /* 0x0000000000547947 */ /* 0x000fea0003800000 */
.L_x_37082:
        /* <DEDUP_REMOVED lines=16> */
.L_x_37110:
[----:B------:R-:W-:Y:S01]  /*9e90*/  IMAD.MOV.U32 R31, RZ, RZ, RZ ;  /* 0x000000ffff1f7224 */ /* 0x000fe200078e00ff */
[----:B------:R-:W-:Y:S06]  /*9ea0*/  BRA `(.L_x_37083) ;  /* 0x00000000000c7947 */ /* 0x000fec0003800000 */
.L_x_37107:
[----:B------:R0:W5:Y:S01]  /*9eb0*/  LDG.E R31, desc[UR36][R2.64] ;  /* 0x00000024021f7981 */ /* 0x000162000c1e1900 */
[----:B------:R-:W-:Y:S05]  /*9ec0*/  BRA `(.L_x_37083) ;  /* 0x0000000000047947 */ /* 0x000fea0003800000 */
.L_x_37106:
[----:B------:R0:W5:Y:S02]  /*9ed0*/  LDG.E R31, desc[UR36][R2.64] ;  /* 0x00000024021f7981 */ /* 0x000164000c1e1900 */
.L_x_37083:
        /* <DEDUP_REMOVED lines=18> */
.L_x_37114:
[----:B------:R0:W5:Y:S01]  /*a000*/  LDG.E.U8 R30, desc[UR36][R2.64] ;  /* 0x00000024021e7981 */ /* 0x000162000c1e1100 */
[----:B------:R-:W-:Y:S05]  /*a010*/  BRA `(.L_x_37116) ;  /* 0x0000000c002c7947 */ /* 0x000fea0003800000 */
.L_x_37113:
        /* <DEDUP_REMOVED lines=8> */
.L_x_37118:
[----:B------:R0:W5:Y:S01]  /*a0a0*/  LDG.E R30, desc[UR36][R2.64] ;  /* 0x00000024021e7981 */ /* 0x000162000c1e1900 */
[----:B------:R-:W-:Y:S05]  /*a0b0*/  BRA `(.L_x_37116) ;  /* 0x0000000c00047947 */ /* 0x000fea0003800000 */
.L_x_37117:
[----:B------:R0:W5:Y:S01]  /*a0c0*/  LDG.E.S16 R30, desc[UR36][R2.64] ;  /* 0x00000024021e7981 */ /* 0x000162000c1e1700 */
[----:B------:R-:W-:Y:S05]  /*a0d0*/  BRA `(.L_x_37116) ;  /* 0x0000000800fc7947 */ /* 0x000fea0003800000 */
.L_x_37112:
        /* <DEDUP_REMOVED lines=9> */
.L_x_37120:
[----:B------:R-:W2:Y:S02]  /*a170*/  LDG.E.U16 R2, desc[UR36][R2.64] ;  /* 0x0000002402027981 */ /* 0x000ea4000c1e1500 */
[----:B--2---:R-:W-:-:S06]  /*a180*/  HADD2.F32 R30, -RZ, R2.H0_H0 ;  /* 0x20000002ff1e7230 */ /* 0x004fcc0000004100 */
[----:B------:R-:W0:Y:S01]  /*a190*/  F2I.FTZ.TRUNC.NTZ R30, R30 ;  /* 0x0000001e001e7305 */ /* 0x000e22000021f100 */
[----:B------:R-:W-:Y:S05]  /*a1a0*/  BRA `(.L_x_37116) ;  /* 0x0000000800c87947 */ /* 0x000fea0003800000 */
.L_x_37119:
        /* <DEDUP_REMOVED lines=9> */
.L_x_37122:
[----:B------:R-:W2:Y:S02]  /*a240*/  LDG.E.U16 R2, desc[UR36][R2.64] ;  /* 0x0000002402027981 */ /* 0x000ea4000c1e1500 */
[----:B--2---:R-:W-:-:S06]  /*a250*/  HADD2.F32 R30, -RZ, R2.H0_H0 ;  /* 0x20000002ff1e7230 */ /* 0x004fcc0000004100 */
[----:B------:R-:W0:Y:S01]  /*a260*/  F2I.FTZ.TRUNC.NTZ R30, R30 ;  /* 0x0000001e001e7305 */ /* 0x000e22000021f100 */
[----:B------:R-:W-:Y:S05]  /*a270*/  BRA `(.L_x_37116) ;  /* 0x0000000800947947 */ /* 0x000fea0003800000 */
.L_x_37121:
[----:B------:R-:W2:Y:S02]  /*a280*/  LDG.E.64 R2, desc[UR36][R2.64] ;  /* 0x0000002402027981 */ /* 0x000ea4000c1e1b00 */
[----:B--2---:R0:W1:Y:S01]  /*a290*/  F2I.F64.TRUNC R30, R2 ;  /* 0x00000002001e7311 */ /* 0x004062000030d100 */
[----:B------:R-:W-:Y:S05]  /*a2a0*/  BRA `(.L_x_37116) ;  /* 0x0000000800887947 */ /* 0x000fea0003800000 */
.L_x_37111:
        /* <DEDUP_REMOVED lines=12> */
.L_x_37125:
[----:B------:R-:W2:Y:S02]  /*a370*/  LDG.E.64 R2, desc[UR36][R2.64] ;  /* 0x0000002402027981 */ /* 0x000ea4000c1e1b00 */
[----:B--2---:R0:W1:Y:S01]  /*a380*/  F2I.F64.TRUNC R30, R2 ;  /* 0x00000002001e7311 */ /* 0x004062000030d100 */
[----:B------:R-:W-:Y:S05]  /*a390*/  BRA `(.L_x_37116) ;  /* 0x00000008004c7947 */ /* 0x000fea0003800000 */
.L_x_37124:
        /* <DEDUP_REMOVED lines=26> */
.L_x_37127:
        /* <DEDUP_REMOVED lines=13> */
.L_x_37126:
[----:B------:R-:W2:Y:S02]  /*a610*/  LDG.E.U16 R30, desc[UR36][R2.64] ;  /* 0x00000024021e7981 */ /* 0x000ea4000c1e1500 */
[----:B--2---:R-:W-:-:S06]  /*a620*/  IMAD.U32 R30, R30, 0x10000, RZ ;  /* 0x000100001e1e7824 */ /* 0x004fcc00078e00ff */
[----:B------:R-:W0:Y:S01]  /*a630*/  F2I.FTZ.TRUNC.NTZ R30, R30 ;  /* 0x0000001e001e7305 */ /* 0x000e22000021f100 */
[----:B------:R-:W-:Y:S05]  /*a640*/  BRA `(.L_x_37116) ;  /* 0x0000000400a07947 */ /* 0x000fea0003800000 */
.L_x_37123:
        /* <DEDUP_REMOVED lines=10> */
.L_x_37130:
        /* <DEDUP_REMOVED lines=21> */
.L_x_37134:
[----:B------:R-:W-:Y:S05]  /*a840*/  BSYNC.RECONVERGENT B1 ;  /* 0x0000000000017941 */ /* 0x000fea0003800200 */
.L_x_37133:
[----:B------:R-:W-:Y:S01]  /*a850*/  IMAD.SHL.U32 R0, R0, 0x100000, RZ ;  /* 0x0010000000007824 */ /* 0x000fe200078e00ff */
[----:B------:R-:W-:-:S04]  /*a860*/  LEA R2, R2, 0x3b800000, 0x17 ;  /* 0x3b80000002027811 */ /* 0x000fc800078eb8ff */
[----:B------:R-:W-:-:S07]  /*a870*/  LOP3.LUT R30, R2, R0, R7, 0xfe, !PT ;  /* 0x00000000021e7212 */ /* 0x000fce00078efe07 */
.L_x_37132:
[----:B------:R-:W-:Y:S05]  /*a880*/  BSYNC.RECONVERGENT B0 ;  /* 0x0000000000007941 */ /* 0x000fea0003800200 */
.L_x_37131:
[----:B------:R-:W0:Y:S01]  /*a890*/  F2I.FTZ.TRUNC.NTZ R30, R30 ;  /* 0x0000001e001e7305 */ /* 0x000e22000021f100 */
[----:B------:R-:W-:Y:S05]  /*a8a0*/  BRA `(.L_x_37116) ;  /* 0x0000000400087947 */ /* 0x000fea0003800000 */
.L_x_37129:
        /* <DEDUP_REMOVED lines=21> */
.L_x_37138:
[----:B------:R-:W-:Y:S05]  /*aa00*/  BSYNC.RECONVERGENT B1 ;  /* 0x0000000000017941 */ /* 0x000fea0003800200 */
.L_x_37137:
[----:B------:R-:W-:Y:S01]  /*aa10*/  IMAD.SHL.U32 R0, R0, 0x200000, RZ ;  /* 0x0020000000007824 */ /* 0x000fe200078e00ff */
[----:B------:R-:W-:-:S04]  /*aa20*/  LEA R2, R2, 0x37800000, 0x17 ;  /* 0x3780000002027811 */ /* 0x000fc800078eb8ff */
[----:B------:R-:W-:-:S07]  /*aa30*/  LOP3.LUT R30, R2, R0, R7, 0xfe, !PT ;  /* 0x00000000021e7212 */ /* 0x000fce00078efe07 */
.L_x_37136:
[----:B------:R-:W-:Y:S05]  /*aa40*/  BSYNC.RECONVERGENT B0 ;  /* 0x0000000000007941 */ /* 0x000fea0003800200 */
.L_x_37135:
[----:B------:R-:W0:Y:S01]  /*aa50*/  F2I.FTZ.TRUNC.NTZ R30, R30 ;  /* 0x0000001e001e7305 */ /* 0x000e22000021f100 */
[----:B------:R-:W-:Y:S05]  /*aa60*/  BRA `(.L_x_37116) ;  /* 0x0000000000987947 */ /* 0x000fea0003800000 */
.L_x_37128:
        /* <DEDUP_REMOVED lines=14> */
.L_x_37142:
[----:B------:R-:W-:Y:S05]  /*ab50*/  BSYNC.RECONVERGENT B0 ;  /* 0x0000000000007941 */ /* 0x000fea0003800200 */
.L_x_37141:
[----:B------:R-:W0:Y:S01]  /*ab60*/  F2I.FTZ.TRUNC.NTZ R30, R30 ;  /* 0x0000001e001e7305 */ /* 0x000e22000021f100 */
[----:B------:R-:W-:Y:S05]  /*ab70*/  BRA `(.L_x_37116) ;  /* 0x0000000000547947 */ /* 0x000fea0003800000 */
.L_x_37115:
        /* <DEDUP_REMOVED lines=16> */
.L_x_37143:
[----:B------:R-:W-:Y:S01]  /*ac80*/  IMAD.MOV.U32 R30, RZ, RZ, RZ ;  /* 0x000000ffff1e7224 */ /* 0x000fe200078e00ff */
[----:B------:R-:W-:Y:S06]  /*ac90*/  BRA `(.L_x_37116) ;  /* 0x00000000000c7947 */ /* 0x000fec0003800000 */
.L_x_37140:
[----:B------:R0:W5:Y:S01]  /*aca0*/  LDG.E R30, desc[UR36][R2.64] ;  /* 0x00000024021e7981 */ /* 0x000162000c1e1900 */
[----:B------:R-:W-:Y:S05]  /*acb0*/  BRA `(.L_x_37116) ;  /* 0x0000000000047947 */ /* 0x000fea0003800000 */
.L_x_37139:
[----:B------:R0:W5:Y:S02]  /*acc0*/  LDG.E R30, desc[UR36][R2.64] ;  /* 0x00000024021e7981 */ /* 0x000164000c1e1900 */
.L_x_37116:
        /* <DEDUP_REMOVED lines=18> */
.L_x_37147:
[----:B------:R0:W5:Y:S01]  /*adf0*/  LDG.E.U8 R29, desc[UR36][R2.64] ;  /* 0x00000024021d7981 */ /* 0x000162000c1e1100 */
[----:B------:R-:W-:Y:S05]  /*ae00*/  BRA `(.L_x_37149) ;  /* 0x0000000c002c7947 */ /* 0x000fea0003800000 */
.L_x_37146:
        /* <DEDUP_REMOVED lines=8> */
.L_x_37151:
[----:B------:R0:W5:Y:S01]  /*ae90*/  LDG.E R29, desc[UR36][R2.64] ;  /* 0x00000024021d7981 */ /* 0x000162000c1e1900 */
[----:B------:R-:W-:Y:S05]  /*aea0*/  BRA `(.L_x_37149) ;  /* 0x0000000c00047947 */ /* 0x000fea0003800000 */
.L_x_37150:
[----:B------:R0:W5:Y:S01]  /*aeb0*/  LDG.E.S16 R29, desc[UR36][R2.64] ;  /* 0x00000024021d7981 */ /* 0x000162000c1e1700 */
[----:B------:R-:W-:Y:S05]  /*aec0*/  BRA `(.L_x_37149) ;  /* 0x0000000800fc7947 */ /* 0x000fea0003800000 */
.L_x_37145:
        /* <DEDUP_REMOVED lines=9> */
.L_x_37153:
[----:B------:R-:W3:Y:S02]  /*af60*/  LDG.E.U16 R2, desc[UR36][R2.64] ;  /* 0x0000002402027981 */ /* 0x000ee4000c1e1500 */
[----:B---3--:R-:W-:-:S06]  /*af70*/  HADD2.F32 R29, -RZ, R2.H0_H0 ;  /* 0x20000002ff1d7230 */ /* 0x008fcc0000004100 */
[----:B------:R-:W0:Y:S01]  /*af80*/  F2I.FTZ.TRUNC.NTZ R29, R29 ;  /* 0x0000001d001d7305 */ /* 0x000e22000021f100 */
[----:B------:R-:W-:Y:S05]  /*af90*/  BRA `(.L_x_37149) ;  /* 0x0000000800c87947 */ /* 0x000fea0003800000 */
.L_x_37152:
        /* <DEDUP_REMOVED lines=9> */
.L_x_37155:
[----:B------:R-:W3:Y:S02]  /*b030*/  LDG.E.U16 R2, desc[UR36][R2.64] ;  /* 0x0000002402027981 */ /* 0x000ee4000c1e1500 */
[----:B---3--:R-:W-:-:S06]  /*b040*/  HADD2.F32 R29, -RZ, R2.H0_H0 ;  /* 0x20000002ff1d7230 */ /* 0x008fcc0000004100 */
[----:B------:R-:W0:Y:S01]  /*b050*/  F2I.FTZ.TRUNC.NTZ R29, R29 ;  /* 0x0000001d001d7305 */ /* 0x000e22000021f100 */
[----:B------:R-:W-:Y:S05]  /*b060*/  BRA `(.L_x_37149) ;  /* 0x0000000800947947 */ /* 0x000fea0003800000 */
.L_x_37154:
[----:B------:R-:W3:Y:S02]  /*b070*/  LDG.E.64 R2, desc[UR36][R2.64] ;  /* 0x0000002402027981 */ /* 0x000ee4000c1e1b00 */
[----:B---3--:R0:W3:Y:S01]  /*b080*/  F2I.F64.TRUNC R29, R2 ;  /* 0x00000002001d7311 */ /* 0x0080e2000030d100 */
[----:B------:R-:W-:Y:S05]  /*b090*/  BRA `(.L_x_37149) ;  /* 0x0000000800887947 */ /* 0x000fea0003800000 */
.L_x_37144:
        /* <DEDUP_REMOVED lines=12> */
.L_x_37158:
[----:B------:R-:W3:Y:S02]  /*b160*/  LDG.E.64 R2, desc[UR36][R2.64] ;  /* 0x0000002402027981 */ /* 0x000ee4000c1e1b00 */
[----:B---3--:R0:W3:Y:S01]  /*b170*/  F2I.F64.TRUNC R29, R2 ;  /* 0x00000002001d7311 */ /* 0x0080e2000030d100 */
[----:B------:R-:W-:Y:S05]  /*b180*/  BRA `(.L_x_37149) ;  /* 0x00000008004c7947 */ /* 0x000fea0003800000 */
.L_x_37157:
        /* <DEDUP_REMOVED lines=26> */
.L_x_37160:
        /* <DEDUP_REMOVED lines=13> */
.L_x_37159:
[----:B------:R-:W3:Y:S02]  /*b400*/  LDG.E.U16 R29, desc[UR36][R2.64] ;  /* 0x00000024021d7981 */ /* 0x000ee4000c1e1500 */
[----:B---3--:R-:W-:-:S06]  /*b410*/  IMAD.U32 R29, R29, 0x10000, RZ ;  /* 0x000100001d1d7824 */ /* 0x008fcc00078e00ff */
[----:B------:R-:W0:Y:S01]  /*b420*/  F2I.FTZ.TRUNC.NTZ R29, R29 ;  /* 0x0000001d001d7305 */ /* 0x000e22000021f100 */
[----:B------:R-:W-:Y:S05]  /*b430*/  BRA `(.L_x_37149) ;  /* 0x0000000400a07947 */ /* 0x000fea0003800000 */
.L_x_37156:
        /* <DEDUP_REMOVED lines=10> */
.L_x_37163:
        /* <DEDUP_REMOVED lines=21> */
.L_x_37167:
[----:B------:R-:W-:Y:S05]  /*b630*/  BSYNC.RECONVERGENT B1 ;  /* 0x0000000000017941 */ /* 0x000fea0003800200 */
.L_x_37166:
[----:B------:R-:W-:Y:S01]  /*b640*/  IMAD.SHL.U32 R0, R0, 0x100000, RZ ;  /* 0x0010000000007824 */ /* 0x000fe200078e00ff */
[----:B------:R-:W-:-:S04]  /*b650*/  LEA R2, R2, 0x3b800000, 0x17 ;  /* 0x3b80000002027811 */ /* 0x000fc800078eb8ff */
[----:B------:R-:W-:-:S07]  /*b660*/  LOP3.LUT R29, R2, R0, R29, 0xfe, !PT ;  /* 0x00000000021d7212 */ /* 0x000fce00078efe1d */
.L_x_37165:
[----:B------:R-:W-:Y:S05]  /*b670*/  BSYNC.RECONVERGENT B0 ;  /* 0x0000000000007941 */ /* 0x000fea0003800200 */
.L_x_37164:
[----:B------:R-:W0:Y:S01]  /*b680*/  F2I.FTZ.TRUNC.NTZ R29, R29 ;  /* 0x0000001d001d7305 */ /* 0x000e22000021f100 */
[----:B------:R-:W-:Y:S05]  /*b690*/  BRA `(.L_x_37149) ;  /* 0x0000000400087947 */ /* 0x000fea0003800000 */
.L_x_37162:
        /* <DEDUP_REMOVED lines=21> */
.L_x_37171:
[----:B------:R-:W-:Y:S05]  /*b7f0*/  BSYNC.RECONVERGENT B1 ;  /* 0x0000000000017941 */ /* 0x000fea0003800200 */
.L_x_37170:
[----:B------:R-:W-:Y:S01]  /*b800*/  IMAD.SHL.U32 R0, R0, 0x200000, RZ ;  /* 0x0020000000007824 */ /* 0x000fe200078e00ff */
[----:B------:R-:W-:-:S04]  /*b810*/  LEA R2, R2, 0x37800000, 0x17 ;  /* 0x3780000002027811 */ /* 0x000fc800078eb8ff */
[----:B------:R-:W-:-:S07]  /*b820*/  LOP3.LUT R29, R2, R0, R29, 0xfe, !PT ;  /* 0x00000000021d7212 */ /* 0x000fce00078efe1d */
.L_x_37169:
[----:B------:R-:W-:Y:S05]  /*b830*/  BSYNC.RECONVERGENT B0 ;  /* 0x0000000000007941 */ /* 0x000fea0003800200 */
.L_x_37168:
[----:B------:R-:W0:Y:S01]  /*b840*/  F2I.FTZ.TRUNC.NTZ R29, R29 ;  /* 0x0000001d001d7305 */ /* 0x000e22000021f100 */
[----:B------:R-:W-:Y:S05]  /*b850*/  BRA `(.L_x_37149) ;  /* 0x0000000000987947 */ /* 0x000fea0003800000 */
.L_x_37161:
        /* <DEDUP_REMOVED lines=14> */
.L_x_37175:
[----:B------:R-:W-:Y:S05]  /*b940*/  BSYNC.RECONVERGENT B0 ;  /* 0x0000000000007941 */ /* 0x000fea0003800200 */
.L_x_37174:
[----:B------:R-:W0:Y:S01]  /*b950*/  F2I.FTZ.TRUNC.NTZ R29, R29 ;  /* 0x0000001d001d7305 */ /* 0x000e22000021f100 */
[----:B------:R-:W-:Y:S05]  /*b960*/  BRA `(.L_x_37149) ;  /* 0x0000000000547947 */ /* 0x000fea0003800000 */
.L_x_37148:
        /* <DEDUP_REMOVED lines=16> */
.L_x_37176:
[----:B------:R-:W-:Y:S01]  /*ba70*/  IMAD.MOV.U32 R29, RZ, RZ, RZ ;  /* 0x000000ffff1d7224 */ /* 0x000fe200078e00ff */
[----:B------:R-:W-:Y:S06]  /*ba80*/  BRA `(.L_x_37149) ;  /* 0x00000000000c7947 */ /* 0x000fec0003800000 */
.L_x_37173:
[----:B------:R0:W5:Y:S01]  /*ba90*/  LDG.E R29, desc[UR36][R2.64] ;  /* 0x00000024021d7981 */ /* 0x000162000c1e1900 */
[----:B------:R-:W-:Y:S05]  /*baa0*/  BRA `(.L_x_37149) ;  /* 0x0000000000047947 */ /* 0x000fea0003800000 */
.L_x_37172:
[----:B------:R0:W5:Y:S02]  /*bab0*/  LDG.E R29, desc[UR36][R2.64] ;  /* 0x00000024021d7981 */ /* 0x000164000c1e1900 */
.L_x_37149:
        /* <DEDUP_REMOVED lines=18> */
.L_x_37180:
[----:B------:R1:W5:Y:S01]  /*bbe0*/  LDG.E.U8 R25, desc[UR36][R2.64] ;  /* 0x0000002402197981 */ /* 0x000362000c1e1100 */
[----:B------:R-:W-:Y:S05]  /*bbf0*/  BRA `(.L_x_37182) ;  /* 0x0000000c002c7947 */ /* 0x000fea0003800000 */
.L_x_37179:
        /* <DEDUP_REMOVED lines=8> */
.L_x_37184:
[----:B------:R0:W5:Y:S01]  /*bc80*/  LDG.E R25, desc[UR36][R2.64] ;  /* 0x0000002402197981 */ /* 0x000162000c1e1900 */
[----:B------:R-:W-:Y:S05]  /*bc90*/  BRA `(.L_x_37182) ;  /* 0x0000000c00047947 */ /* 0x000fea0003800000 */
.L_x_37183:
[----:B------:R0:W5:Y:S01]  /*bca0*/  LDG.E.S16 R25, desc[UR36][R2.64] ;  /* 0x0000002402197981 */ /* 0x000162000c1e1700 */
[----:B------:R-:W-:Y:S05]  /*bcb0*/  BRA `(.L_x_37182) ;  /* 0x0000000800fc7947 */ /* 0x000fea0003800000 */
.L_x_37178:
        /* <DEDUP_REMOVED lines=9> */
.L_x_37186:
[----:B------:R-:W2:Y:S02]  /*bd50*/  LDG.E.U16 R2, desc[UR36][R2.64] ;  /* 0x0000002402027981 */ /* 0x000ea4000c1e1500 */
[----:B--2---:R-:W-:-:S06]  /*bd60*/  HADD2.F32 R25, -RZ, R2.H0_H0 ;  /* 0x20000002ff197230 */ /* 0x004fcc0000004100 */
[----:B------:R-:W0:Y:S01]  /*bd70*/  F2I.FTZ.TRUNC.NTZ R25, R25 ;  /* 0x0000001900197305 */ /* 0x000e22000021f100 */
[----:B------:R-:W-:Y:S05]  /*bd80*/  BRA `(.L_x_37182) ;  /* 0x0000000800c87947 */ /* 0x000fea0003800000 */
.L_x_37185:
        /* <DEDUP_REMOVED lines=9> */
.L_x_37188:
[----:B------:R-:W2:Y:S02]  /*be20*/  LDG.E.U16 R2, desc[UR36][R2.64] ;  /* 0x0000002402027981 */ /* 0x000ea4000c1e1500 */
[----:B--2---:R-:W-:-:S06]  /*be30*/  HADD2.F32 R25, -RZ, R2.H0_H0 ;  /* 0x20000002ff197230 */ /* 0x004fcc0000004100 */
[----:B------:R-:W0:Y:S01]  /*be40*/  F2I.FTZ.TRUNC.NTZ R25, R25 ;  /* 0x0000001900197305 */ /* 0x000e22000021f100 */
[----:B------:R-:W-:Y:S05]  /*be50*/  BRA `(.L_x_37182) ;  /* 0x0000000800947947 */ /* 0x000fea0003800000 */
.L_x_37187:
[----:B------:R-:W2:Y:S02]  /*be60*/  LDG.E.64 R2, desc[UR36][R2.64] ;  /* 0x0000002402027981 */ /* 0x000ea4000c1e1b00 */
[----:B--2---:R0:W1:Y:S01]  /*be70*/  F2I.F64.TRUNC R25, R2 ;  /* 0x0000000200197311 */ /* 0x004062000030d100 */
[----:B------:R-:W-:Y:S05]  /*be80*/  BRA `(.L_x_37182) ;  /* 0x0000000800887947 */ /* 0x000fea0003800000 */
.L_x_37177:
        /* <DEDUP_REMOVED lines=12> */
.L_x_37191:
[----:B------:R-:W2:Y:S02]  /*bf50*/  LDG.E.64 R2, desc[UR36][R2.64] ;  /* 0x0000002402027981 */ /* 0x000ea4000c1e1b00 */
[----:B--2---:R0:W1:Y:S01]  /*bf60*/  F2I.F64.TRUNC R25, R2 ;  /* 0x0000000200197311 */ /* 0x004062000030d100 */
[----:B------:R-:W-:Y:S05]  /*bf70*/  BRA `(.L_x_37182) ;  /* 0x00000008004c7947 */ /* 0x000fea0003800000 */
.L_x_37190:
        /* <DEDUP_REMOVED lines=26> */
.L_x_37193:
        /* <DEDUP_REMOVED lines=13> */
.L_x_37192:
[----:B------:R-:W2:Y:S02]  /*c1f0*/  LDG.E.U16 R25, desc[UR36][R2.64] ;  /* 0x0000002402197981 */ /* 0x000ea4000c1e1500 */
[----:B--2---:R-:W-:-:S06]  /*c200*/  IMAD.U32 R25, R25, 0x10000, RZ ;  /* 0x0001000019197824 */ /* 0x004fcc00078e00ff */
[----:B------:R-:W0:Y:S01]  /*c210*/  F2I.FTZ.TRUNC.NTZ R25, R25 ;  /* 0x0000001900197305 */ /* 0x000e22000021f100 */
[----:B------:R-:W-:Y:S05]  /*c220*/  BRA `(.L_x_37182) ;  /* 0x0000000400a07947 */ /* 0x000fea0003800000 */
.L_x_37189:
        /* <DEDUP_REMOVED lines=10> */
.L_x_37196:
        /* <DEDUP_REMOVED lines=21> */
.L_x_37200:
[----:B------:R-:W-:Y:S05]  /*c420*/  BSYNC.RECONVERGENT B1 ;  /* 0x0000000000017941 */ /* 0x000fea0003800200 */
.L_x_37199:
[----:B------:R-:W-:Y:S01]  /*c430*/  IMAD.SHL.U32 R0, R0, 0x100000, RZ ;  /* 0x0010000000007824 */ /* 0x000fe200078e00ff */
[----:B------:R-:W-:-:S04]  /*c440*/  LEA R2, R2, 0x3b800000, 0x17 ;  /* 0x3b80000002027811 */ /* 0x000fc800078eb8ff */
[----:B------:R-:W-:-:S07]  /*c450*/  LOP3.LUT R25, R2, R0, R25, 0xfe, !PT ;  /* 0x0000000002197212 */ /* 0x000fce00078efe19 */
.L_x_37198:
[----:B------:R-:W-:Y:S05]  /*c460*/  BSYNC.RECONVERGENT B0 ;  /* 0x0000000000007941 */ /* 0x000fea0003800200 */
.L_x_37197:
[----:B------:R-:W0:Y:S01]  /*c470*/  F2I.FTZ.TRUNC.NTZ R25, R25 ;  /* 0x0000001900197305 */ /* 0x000e22000021f100 */
[----:B------:R-:W-:Y:S05]  /*c480*/  BRA `(.L_x_37182) ;  /* 0x0000000400087947 */ /* 0x000fea0003800000 */
.L_x_37195:
        /* <DEDUP_REMOVED lines=21> */
.L_x_37204:
[----:B------:R-:W-:Y:S05]  /*c5e0*/  BSYNC.RECONVERGENT B1 ;  /* 0x0000000000017941 */ /* 0x000fea0003800200 */
.L_x_37203:
[----:B------:R-:W-:Y:S01]  /*c5f0*/  IMAD.SHL.U32 R0, R0, 0x200000, RZ ;  /* 0x0020000000007824 */ /* 0x000fe200078e00ff */
[----:B------:R-:W-:-:S04]  /*c600*/  LEA R2, R2, 0x37800000, 0x17 ;  /* 0x3780000002027811 */ /* 0x000fc800078eb8ff */
[----:B------:R-:W-:-:S07]  /*c610*/  LOP3.LUT R25, R2, R0, R25, 0xfe, !PT ;  /* 0x0000000002197212 */ /* 0x000fce00078efe19 */
.L_x_37202:
[----:B------:R-:W-:Y:S05]  /*c620*/  BSYNC.RECONVERGENT B0 ;  /* 0x0000000000007941 */ /* 0x000fea0003800200 */
.L_x_37201:
[----:B------:R-:W0:Y:S01]  /*c630*/  F2I.FTZ.TRUNC.NTZ R25, R25 ;  /* 0x0000001900197305 */ /* 0x000e22000021f100 */
[----:B------:R-:W-:Y:S05]  /*c640*/  BRA `(.L_x_37182) ;  /* 0x0000000000987947 */ /* 0x000fea0003800000 */
.L_x_37194:
        /* <DEDUP_REMOVED lines=14> */
.L_x_37208:
[----:B------:R-:W-:Y:S05]  /*c730*/  BSYNC.RECONVERGENT B0 ;  /* 0x0000000000007941 */ /* 0x000fea0003800200 */
.L_x_37207:
[----:B------:R-:W0:Y:S01]  /*c740*/  F2I.FTZ.TRUNC.NTZ R25, R25 ;  /* 0x0000001900197305 */ /* 0x000e22000021f100 */
[----:B------:R-:W-:Y:S05]  /*c750*/  BRA `(.L_x_37182) ;  /* 0x0000000000547947 */ /* 0x000fea0003800000 */
.L_x_37181:
        /* <DEDUP_REMOVED lines=16> */
.L_x_37209:
[----:B------:R-:W-:Y:S01]  /*c860*/  IMAD.MOV.U32 R25, RZ, RZ, RZ ;  /* 0x000000ffff197224 */ /* 0x000fe200078e00ff */
[----:B------:R-:W-:Y:S06]  /*c870*/  BRA `(.L_x_37182) ;  /* 0x00000000000c7947 */ /* 0x000fec0003800000 */
.L_x_37206:
[----:B------:R0:W5:Y:S01]  /*c880*/  LDG.E R25, desc[UR36][R2.64] ;  /* 0x0000002402197981 */ /* 0x000162000c1e1900 */
[----:B------:R-:W-:Y:S05]  /*c890*/  BRA `(.L_x_37182) ;  /* 0x0000000000047947 */ /* 0x000fea0003800000 */
.L_x_37205:
[----:B------:R0:W5:Y:S02]  /*c8a0*/  LDG.E R25, desc[UR36][R2.64] ;  /* 0x0000002402197981 */ /* 0x000164000c1e1900 */
.L_x_37182:
        /* <DEDUP_REMOVED lines=18> */
.L_x_37213:
[----:B------:R0:W5:Y:S01]  /*c9d0*/  LDG.E.U8 R44, desc[UR36][R2.64] ;  /* 0x00000024022c7981 */ /* 0x000162000c1e1100 */
[----:B------:R-:W-:Y:S05]  /*c9e0*/  BRA `(.L_x_37215) ;  /* 0x0000000c002c7947 */ /* 0x000fea0003800000 */
.L_x_37212:
        /* <DEDUP_REMOVED lines=8> */
.L_x_37217:
[----:B------:R0:W5:Y:S01]  /*ca70*/  LDG.E R44, desc[UR36][R2.64] ;  /* 0x00000024022c7981 */ /* 0x000162000c1e1900 */
[----:B------:R-:W-:Y:S05]  /*ca80*/  BRA `(.L_x_37215) ;  /* 0x0000000c00047947 */ /* 0x000fea0003800000 */
.L_x_37216:
[----:B------:R0:W5:Y:S01]  /*ca90*/  LDG.E.S16 R44, desc[UR36][R2.64] ;  /* 0x00000024022c7981 */ /* 0x000162000c1e1700 */
[----:B------:R-:W-:Y:S05]  /*caa0*/  BRA `(.L_x_37215) ;  /* 0x0000000800fc7947 */ /* 0x000fea0003800000 */
.L_x_37211:
        /* <DEDUP_REMOVED lines=9> */
.L_x_37219:
[----:B------:R-:W2:Y:S02]  /*cb40*/  LDG.E.U16 R2, desc[UR36][R2.64] ;  /* 0x0000002402027981 */ /* 0x000ea4000c1e1500 */
[----:B--2---:R-:W-:-:S06]  /*cb50*/  HADD2.F32 R44, -RZ, R2.H0_H0 ;  /* 0x20000002ff2c7230 */ /* 0x004fcc0000004100 */
[----:B------:R-:W0:Y:S01]  /*cb60*/  F2I.FTZ.TRUNC.NTZ R44, R44 ;  /* 0x0000002c002c7305 */ /* 0x000e22000021f100 */
[----:B------:R-:W-:Y:S05]  /*cb70*/  BRA `(.L_x_37215) ;  /* 0x0000000800c87947 */ /* 0x000fea0003800000 */
.L_x_37218:
        /* <DEDUP_REMOVED lines=9> */
.L_x_37221:
[----:B------:R-:W2:Y:S02]  /*cc10*/  LDG.E.U16 R2, desc[UR36][R2.64] ;  /* 0x0000002402027981 */ /* 0x000ea4000c1e1500 */
[----:B--2---:R-:W-:-:S06]  /*cc20*/  HADD2.F32 R44, -RZ, R2.H0_H0 ;  /* 0x20000002ff2c7230 */ /* 0x004fcc0000004100 */
[----:B------:R-:W0:Y:S01]  /*cc30*/  F2I.FTZ.TRUNC.NTZ R44, R44 ;  /* 0x0000002c002c7305 */ /* 0x000e22000021f100 */
[----:B------:R-:W-:Y:S05]  /*cc40*/  BRA `(.L_x_37215) ;  /* 0x0000000800947947 */ /* 0x000fea0003800000 */
.L_x_37220:
[----:B------:R-:W2:Y:S02]  /*cc50*/  LDG.E.64 R2, desc[UR36][R2.64] ;  /* 0x0000002402027981 */ /* 0x000ea4000c1e1b00 */
[----:B--2---:R0:W1:Y:S01]  /*cc60*/  F2I.F64.TRUNC R44, R2 ;  /* 0x00000002002c7311 */ /* 0x004062000030d100 */
[----:B------:R-:W-:Y:S05]  /*cc70*/  BRA `(.L_x_37215) ;  /* 0x0000000800887947 */ /* 0x000fea0003800000 */
.L_x_37210:
        /* <DEDUP_REMOVED lines=12> */
.L_x_37224:
[----:B------:R-:W2:Y:S02]  /*cd40*/  LDG.E.64 R2, desc[UR36][R2.64] ;  /* 0x0000002402027981 */ /* 0x000ea4000c1e1b00 */
[----:B--2---:R0:W1:Y:S01]  /*cd50*/  F2I.F64.TRUNC R44, R2 ;  /* 0x00000002002c7311 */ /* 0x004062000030d100 */
[----:B------:R-:W-:Y:S05]  /*cd60*/  BRA `(.L_x_37215) ;  /* 0x00000008004c7947 */ /* 0x000fea0003800000 */
.L_x_37223:
        /* <DEDUP_REMOVED lines=26> */
.L_x_37226:
        /* <DEDUP_REMOVED lines=13> */
.L_x_37225:
[----:B------:R-:W2:Y:S02]  /*cfe0*/  LDG.E.U16 R44, desc[UR36][R2.64] ;  /* 0x00000024022c7981 */ /* 0x000ea4000c1e1500 */
[----:B--2---:R-:W-:-:S06]  /*cff0*/  IMAD.U32 R44, R44, 0x10000, RZ ;  /* 0x000100002c2c7824 */ /* 0x004fcc00078e00ff */
[----:B------:R-:W0:Y:S01]  /*d000*/  F2I.FTZ.TRUNC.NTZ R44, R44 ;  /* 0x0000002c002c7305 */ /* 0x000e22000021f100 */
[----:B------:R-:W-:Y:S05]  /*d010*/  BRA `(.L_x_37215) ;  /* 0x0000000400a07947 */ /* 0x000fea0003800000 */
.L_x_37222:
        /* <DEDUP_REMOVED lines=10> */
.L_x_37229:
        /* <DEDUP_REMOVED lines=21> */
.L_x_37233:
[----:B------:R-:W-:Y:S05]  /*d210*/  BSYNC.RECONVERGENT B1 ;  /* 0x0000000000017941 */ /* 0x000fea0003800200 */
.L_x_37232:
[----:B------:R-:W-:Y:S01]  /*d220*/  IMAD.SHL.U32 R0, R0, 0x100000, RZ ;  /* 0x0010000000007824 */ /* 0x000fe200078e00ff */
[----:B------:R-:W-:-:S04]  /*d230*/  LEA R2, R2, 0x3b800000, 0x17 ;  /* 0x3b80000002027811 */ /* 0x000fc800078eb8ff */
[----:B------:R-:W-:-:S07]  /*d240*/  LOP3.LUT R44, R2, R0, R7, 0xfe, !PT ;  /* 0x00000000022c7212 */ /* 0x000fce00078efe07 */
.L_x_37231:
[----:B------:R-:W-:Y:S05]  /*d250*/  BSYNC.RECONVERGENT B0 ;  /* 0x0000000000007941 */ /* 0x000fea0003800200 */
.L_x_37230:
[----:B------:R-:W0:Y:S01]  /*d260*/  F2I.FTZ.TRUNC.NTZ R44, R44 ;  /* 0x0000002c002c7305 */ /* 0x000e22000021f100 */
[----:B------:R-:W-:Y:S05]  /*d270*/  BRA `(.L_x_37215) ;  /* 0x0000000400087947 */ /* 0x000fea0003800000 */
.L_x_37228:
        /* <DEDUP_REMOVED lines=21> */
.L_x_37237:
[----:B------:R-:W-:Y:S05]  /*d3d0*/  BSYNC.RECONVERGENT B1 ;  /* 0x0000000000017941 */ /* 0x000fea0003800200 */
.L_x_37236:
[----:B------:R-:W-:Y:S01]  /*d3e0*/  IMAD.SHL.U32 R0, R0, 0x200000, RZ ;  /* 0x0020000000007824 */ /* 0x000fe200078e00ff */
[----:B------:R-:W-:-:S04]  /*d3f0*/  LEA R2, R2, 0x37800000, 0x17 ;  /* 0x3780000002027811 */ /* 0x000fc800078eb8ff */
[----:B------:R-:W-:-:S07]  /*d400*/  LOP3.LUT R44, R2, R0, R7, 0xfe, !PT ;  /* 0x00000000022c7212 */ /* 0x000fce00078efe07 */
.L_x_37235:
[----:B------:R-:W-:Y:S05]  /*d410*/  BSYNC.RECONVERGENT B0 ;  /* 0x0000000000007941 */ /* 0x000fea0003800200 */
.L_x_37234:
[----:B------:R-:W0:Y:S01]  /*d420*/  F2I.FTZ.TRUNC.NTZ R44, R44 ;  /* 0x0000002c002c7305 */ /* 0x000e22000021f100 */
[----:B------:R-:W-:Y:S05]  /*d430*/  BRA `(.L_x_37215) ;  /* 0x0000000000987947 */ /* 0x000fea0003800000 */
.L_x_37227:
        /* <DEDUP_REMOVED lines=14> */
.L_x_37241:
[----:B------:R-:W-:Y:S05]  /*d520*/  BSYNC.RECONVERGENT B0 ;  /* 0x0000000000007941 */ /* 0x000fea0003800200 */
.L_x_37240:
[----:B------:R-:W0:Y:S01]  /*d530*/  F2I.FTZ.TRUNC.NTZ R44, R44 ;  /* 0x0000002c002c7305 */ /* 0x000e22000021f100 */
[----:B------:R-:W-:Y:S05]  /*d540*/  BRA `(.L_x_37215) ;  /* 0x0000000000547947 */ /* 0x000fea0003800000 */
.L_x_37214:
        /* <DEDUP_REMOVED lines=16> */
.L_x_37242:
[----:B------:R-:W-:Y:S01]  /*d650*/  IMAD.MOV.U32 R44, RZ, RZ, RZ ;  /* 0x000000ffff2c7224 */ /* 0x000fe200078e00ff */
[----:B------:R-:W-:Y:S06]  /*d660*/  BRA `(.L_x_37215) ;  /* 0x00000000000c7947 */ /* 0x000fec0003800000 */
.L_x_37239:
[----:B------:R1:W5:Y:S01]  /*d670*/  LDG.E R44, desc[UR36][R2.64] ;  /* 0x00000024022c7981 */ /* 0x000362000c1e1900 */
[----:B------:R-:W-:Y:S05]  /*d680*/  BRA `(.L_x_37215) ;  /* 0x0000000000047947 */ /* 0x000fea0003800000 */
.L_x_37238:
[----:B------:R0:W5:Y:S02]  /*d690*/  LDG.E R44, desc[UR36][R2.64] ;  /* 0x00000024022c7981 */ /* 0x000164000c1e1900 */
.L_x_37215:
[----:B------:R-:W-:Y:S01]  /*d6a0*/  VIADD R36, R36, 0x80 ;  /* 0x0000008024247836 */ /* 0x000fe20000000000 */
[----:B01---5:R-:W-:-:S07]  /*d6b0*/  SHF.R.S32.HI R45, RZ, 0x1f, R44 ;  /* 0x0000001fff2d7819 */ /* 0x023fce000001142c */
.L_x_37077:
[----:B------:R-:W-:Y:S05]  /*d6c0*/  BSYNC.RECONVERGENT B6 ;  /* 0x0000000000067941 */ /* 0x000fea0003800200 */
.L_x_37076:
        /* <DEDUP_REMOVED lines=25> */
.L_x_37248:
[----:B------:R0:W5:Y:S01]  /*d860*/  LDG.E.U8 R35, desc[UR36][R2.64] ;  /* 0x0000002402237981 */ /* 0x000162000c1e1100 */
[----:B------:R-:W-:Y:S05]  /*d870*/  BRA `(.L_x_37250) ;  /* 0x0000000c002c7947 */ /* 0x000fea0003800000 */
.L_x_37247:
        /* <DEDUP_REMOVED lines=8> */
.L_x_37252:
[----:B------:R0:W5:Y:S01]  /*d900*/  LDG.E R35, desc[UR36][R2.64] ;  /* 0x0000002402237981 */ /* 0x000162000c1e1900 */
[----:B------:R-:W-:Y:S05]  /*d910*/  BRA `(.L_x_37250) ;  /* 0x0000000c00047947 */ /* 0x000fea0003800000 */
.L_x_37251:
[----:B------:R0:W5:Y:S01]  /*d920*/  LDG.E.S16 R35, desc[UR36][R2.64] ;  /* 0x0000002402237981 */ /* 0x000162000c1e1700 */
[----:B------:R-:W-:Y:S05]  /*d930*/  BRA `(.L_x_37250) ;  /* 0x0000000800fc7947 */ /* 0x000fea0003800000 */
.L_x_37246:
        /* <DEDUP_REMOVED lines=9> */
.L_x_37254:
[----:B------:R-:W5:Y:S02]  /*d9d0*/  LDG.E.U16 R2, desc[UR36][R2.64] ;  /* 0x0000002402027981 */ /* 0x000f64000c1e1500 */
[----:B-----5:R-:W-:-:S06]  /*d9e0*/  HADD2.F32 R35, -RZ, R2.H0_H0 ;  /* 0x20000002ff237230 */ /* 0x020fcc0000004100 */
[----:B------:R-:W0:Y:S01]  /*d9f0*/  F2I.FTZ.TRUNC.NTZ R35, R35 ;  /* 0x0000002300237305 */ /* 0x000e22000021f100 */
[----:B------:R-:W-:Y:S05]  /*da00*/  BRA `(.L_x_37250) ;  /* 0x0000000800c87947 */ /* 0x000fea0003800000 */
.L_x_37253:
        /* <DEDUP_REMOVED lines=9> */
.L_x_37256:
[----:B------:R-:W5:Y:S02]  /*daa0*/  LDG.E.U16 R2, desc[UR36][R2.64] ;  /* 0x0000002402027981 */ /* 0x000f64000c1e1500 */
[----:B-----5:R-:W-:-:S06]  /*dab0*/  HADD2.F32 R35, -RZ, R2.H0_H0 ;  /* 0x20000002ff237230 */ /* 0x020fcc0000004100 */
[----:B------:R-:W0:Y:S01]  /*dac0*/  F2I.FTZ.TRUNC.NTZ R35, R35 ;  /* 0x0000002300237305 */ /* 0x000e22000021f100 */
[----:B------:R-:W-:Y:S05]  /*dad0*/  BRA `(.L_x_37250) ;  /* 0x0000000800947947 */ /* 0x000fea0003800000 */
.L_x_37255:
[----:B------:R-:W5:Y:S02]  /*dae0*/  LDG.E.64 R2, desc[UR36][R2.64] ;  /* 0x0000002402027981 */ /* 0x000f64000c1e1b00 */
[----:B-----5:R0:W0:Y:S01]  /*daf0*/  F2I.F64.TRUNC R35, R2 ;  /* 0x0000000200237311 */ /* 0x020022000030d100 */
[----:B------:R-:W-:Y:S05]  /*db00*/  BRA `(.L_x_37250) ;  /* 0x0000000800887947 */ /* 0x000fea0003800000 */
.L_x_37245:
        /* <DEDUP_REMOVED lines=12> */
.L_x_37259:
[----:B------:R-:W5:Y:S02]  /*dbd0*/  LDG.E.64 R2, desc[UR36][R2.64] ;  /* 0x0000002402027981 */ /* 0x000f64000c1e1b00 */
[----:B-----5:R0:W0:Y:S01]  /*dbe0*/  F2I.F64.TRUNC R35, R2 ;  /* 0x0000000200237311 */ /* 0x020022000030d100 */
[----:B------:R-:W-:Y:S05]  /*dbf0*/  BRA `(.L_x_37250) ;  /* 0x00000008004c7947 */ /* 0x000fea0003800000 */
.L_x_37258:
        /* <DEDUP_REMOVED lines=26> */
.L_x_37261:
        /* <DEDUP_REMOVED lines=13> */
.L_x_37260:
[----:B------:R-:W5:Y:S02]  /*de70*/  LDG.E.U16 R35, desc[UR36][R2.64] ;  /* 0x0000002402237981 */ /* 0x000f64000c1e1500 */
[----:B-----5:R-:W-:-:S06]  /*de80*/  IMAD.U32 R35, R35, 0x10000, RZ ;  /* 0x0001000023237824 */ /* 0x020fcc00078e00ff */
[----:B------:R-:W0:Y:S01]  /*de90*/  F2I.FTZ.TRUNC.NTZ R35, R35 ;  /* 0x0000002300237305 */ /* 0x000e22000021f100 */
[----:B------:R-:W-:Y:S05]  /*dea0*/  BRA `(.L_x_37250) ;  /* 0x0000000400a07947 */ /* 0x000fea0003800000 */
.L_x_37257:
        /* <DEDUP_REMOVED lines=10> */
.L_x_37264:
        /* <DEDUP_REMOVED lines=21> */
.L_x_37268:
[----:B------:R-:W-:Y:S05]  /*e0a0*/  BSYNC.RECONVERGENT B1 ;  /* 0x0000000000017941 */ /* 0x000fea0003800200 */
.L_x_37267:
[----:B------:R-:W-:Y:S01]  /*e0b0*/  IMAD.SHL.U32 R0, R0, 0x100000, RZ ;  /* 0x0010000000007824 */ /* 0x000fe200078e00ff */
[----:B------:R-:W-:-:S04]  /*e0c0*/  LEA R2, R2, 0x3b800000, 0x17 ;  /* 0x3b80000002027811 */ /* 0x000fc800078eb8ff */
[----:B------:R-:W-:-:S07]  /*e0d0*/  LOP3.LUT R35, R2, R0, R35, 0xfe, !PT ;  /* 0x0000000002237212 */ /* 0x000fce00078efe23 */
.L_x_37266:
[----:B------:R-:W-:Y:S05]  /*e0e0*/  BSYNC.RECONVERGENT B0 ;  /* 0x0000000000007941 */ /* 0x000fea0003800200 */
.L_x_37265:
[----:B------:R-:W0:Y:S01]  /*e0f0*/  F2I.FTZ.TRUNC.NTZ R35, R35 ;  /* 0x0000002300237305 */ /* 0x000e22000021f100 */
[----:B------:R-:W-:Y:S05]  /*e100*/  BRA `(.L_x_37250) ;  /* 0x0000000400087947 */ /* 0x000fea0003800000 */
.L_x_37263:
        /* <DEDUP_REMOVED lines=21> */
.L_x_37272:
[----:B------:R-:W-:Y:S05]  /*e260*/  BSYNC.RECONVERGENT B1 ;  /* 0x0000000000017941 */ /* 0x000fea0003800200 */
.L_x_37271:
[----:B------:R-:W-:Y:S01]  /*e270*/  IMAD.SHL.U32 R0, R0, 0x200000, RZ ;  /* 0x0020000000007824 */ /* 0x000fe200078e00ff */
[----:B------:R-:W-:-:S04]  /*e280*/  LEA R2, R2, 0x37800000, 0x17 ;  /* 0x3780000002027811 */ /* 0x000fc800078eb8ff */
[----:B------:R-:W-:-:S07]  /*e290*/  LOP3.LUT R35, R2, R0, R35, 0xfe, !PT ;  /* 0x0000000002237212 */ /* 0x000fce00078efe23 */
.L_x_37270:
[----:B------:R-:W-:Y:S05]  /*e2a0*/  BSYNC.RECONVERGENT B0 ;  /* 0x0000000000007941 */ /* 0x000fea0003800200 */
.L_x_37269:
[----:B------:R-:W0:Y:S01]  /*e2b0*/  F2I.FTZ.TRUNC.NTZ R35, R35 ;  /* 0x0000002300237305 */ /* 0x000e22000021f100 */
[----:B------:R-:W-:Y:S05]  /*e2c0*/  BRA `(.L_x_37250) ;  /* 0x0000000000987947 */ /* 0x000fea0003800000 */
.L_x_37262:
        /* <DEDUP_REMOVED lines=14> */
.L_x_37276:
[----:B------:R-:W-:Y:S05]  /*e3b0*/  BSYNC.RECONVERGENT B0 ;  /* 0x0000000000007941 */ /* 0x000fea0003800200 */
.L_x_37275:
[----:B------:R-:W0:Y:S01]  /*e3c0*/  F2I.FTZ.TRUNC.NTZ R35, R35 ;  /* 0x0000002300237305 */ /* 0x000e22000021f100 */
[----:B------:R-:W-:Y:S05]  /*e3d0*/  BRA `(.L_x_37250) ;  /* 0x0000000000547947 */ /* 0x000fea0003800000 */
.L_x_37249:
        /* <DEDUP_REMOVED lines=16> */
.L_x_37277:
[----:B------:R-:W-:Y:S01]  /*e4e0*/  IMAD.MOV.U32 R35, RZ, RZ, RZ ;  /* 0x000000ffff237224 */ /* 0x000fe200078e00ff */
[----:B------:R-:W-:Y:S06]  /*e4f0*/  BRA `(.L_x_37250) ;  /* 0x00000000000c7947 */ /* 0x000fec0003800000 */
.L_x_37274:
[----:B------:R0:W5:Y:S01]  /*e500*/  LDG.E R35, desc[UR36][R2.64] ;  /* 0x0000002402237981 */ /* 0x000162000c1e1900 */
[----:B------:R-:W-:Y:S05]  /*e510*/  BRA `(.L_x_37250) ;  /* 0x0000000000047947 */ /* 0x000fea0003800000 */
.L_x_37273:
[----:B------:R0:W5:Y:S02]  /*e520*/  LDG.E R35, desc[UR36][R2.64] ;  /* 0x0000002402237981 */ /* 0x000164000c1e1900 */
.L_x_37250:
        /* <DEDUP_REMOVED lines=18> */
.L_x_37281:
[----:B------:R0:W5:Y:S01]  /*e650*/  LDG.E.U8 R34, desc[UR36][R2.64] ;  /* 0x0000002402227981 */ /* 0x000162000c1e1100 */
[----:B------:R-:W-:Y:S05]  /*e660*/  BRA `(.L_x_37283) ;  /* 0x0000000c002c7947 */ /* 0x000fea0003800000 */
.L_x_37280:
        /* <DEDUP_REMOVED lines=8> */
.L_x_37285:
[----:B------:R0:W5:Y:S01]  /*e6f0*/  LDG.E R34, desc[UR36][R2.64] ;  /* 0x0000002402227981 */ /* 0x000162000c1e1900 */
[----:B------:R-:W-:Y:S05]  /*e700*/  BRA `(.L_x_37283) ;  /* 0x0000000c00047947 */ /* 0x000fea0003800000 */
.L_x_37284:
[----:B------:R0:W5:Y:S01]  /*e710*/  LDG.E.S16 R34, desc[UR36][R2.64] ;  /* 0x0000002402227981 */ /* 0x000162000c1e1700 */
[----:B------:R-:W-:Y:S05]  /*e720*/  BRA `(.L_x_37283) ;  /* 0x0000000800fc7947 */ /* 0x000fea0003800000 */
.L_x_37279:
        /* <DEDUP_REMOVED lines=9> */
.L_x_37287:
[----:B------:R-:W2:Y:S02]  /*e7c0*/  LDG.E.U16 R2, desc[UR36][R2.64] ;  /* 0x0000002402027981 */ /* 0x000ea4000c1e1500 */
[----:B--2---:R-:W-:-:S06]  /*e7d0*/  HADD2.F32 R34, -RZ, R2.H0_H0 ;  /* 0x20000002ff227230 */ /* 0x004fcc0000004100 */
[----:B------:R-:W0:Y:S01]  /*e7e0*/  F2I.FTZ.TRUNC.NTZ R34, R34 ;  /* 0x0000002200227305 */ /* 0x000e22000021f100 */
[----:B------:R-:W-:Y:S05]  /*e7f0*/  BRA `(.L_x_37283) ;  /* 0x0000000800c87947 */ /* 0x000fea0003800000 */
.L_x_37286:
        /* <DEDUP_REMOVED lines=9> */
.L_x_37289:
[----:B------:R-:W2:Y:S02]  /*e890*/  LDG.E.U16 R2, desc[UR36][R2.64] ;  /* 0x0000002402027981 */ /* 0x000ea4000c1e1500 */
[----:B--2---:R-:W-:-:S06]  /*e8a0*/  HADD2.F32 R34, -RZ, R2.H0_H0 ;  /* 0x20000002ff227230 */ /* 0x004fcc0000004100 */
[----:B------:R-:W0:Y:S01]  /*e8b0*/  F2I.FTZ.TRUNC.NTZ R34, R34 ;  /* 0x0000002200227305 */ /* 0x000e22000021f100 */
[----:B------:R-:W-:Y:S05]  /*e8c0*/  BRA `(.L_x_37283) ;  /* 0x0000000800947947 */ /* 0x000fea0003800000 */
.L_x_37288:
[----:B------:R-:W2:Y:S02]  /*e8d0*/  LDG.E.64 R2, desc[UR36][R2.64] ;  /* 0x0000002402027981 */ /* 0x000ea4000c1e1b00 */
[----:B--2---:R0:W1:Y:S01]  /*e8e0*/  F2I.F64.TRUNC R34, R2 ;  /* 0x0000000200227311 */ /* 0x004062000030d100 */
[----:B------:R-:W-:Y:S05]  /*e8f0*/  BRA `(.L_x_37283) ;  /* 0x0000000800887947 */ /* 0x000fea0003800000 */
.L_x_37278:
        /* <DEDUP_REMOVED lines=12> */
.L_x_37292:
[----:B------:R-:W2:Y:S02]  /*e9c0*/  LDG.E.64 R2, desc[UR36][R2.64] ;  /* 0x0000002402027981 */ /* 0x000ea4000c1e1b00 */
[----:B--2---:R0:W1:Y:S01]  /*e9d0*/  F2I.F64.TRUNC R34, R2 ;  /* 0x0000000200227311 */ /* 0x004062000030d100 */
[----:B------:R-:W-:Y:S05]  /*e9e0*/  BRA `(.L_x_37283) ;  /* 0x00000008004c7947 */ /* 0x000fea0003800000 */
.L_x_37291:
        /* <DEDUP_REMOVED lines=26> */
.L_x_37294:
        /* <DEDUP_REMOVED lines=13> */
.L_x_37293:
[----:B------:R-:W2:Y:S02]  /*ec60*/  LDG.E.U16 R34, desc[UR36][R2.64] ;  /* 0x0000002402227981 */ /* 0x000ea4000c1e1500 */
[----:B--2---:R-:W-:-:S06]  /*ec70*/  IMAD.U32 R34, R34, 0x10000, RZ ;  /* 0x0001000022227824 */ /* 0x004fcc00078e00ff */
[----:B------:R-:W0:Y:S01]  /*ec80*/  F2I.FTZ.TRUNC.NTZ R34, R34 ;  /* 0x0000002200227305 */ /* 0x000e22000021f100 */
[----:B------:R-:W-:Y:S05]  /*ec90*/  BRA `(.L_x_37283) ;  /* 0x0000000400a07947 */ /* 0x000fea0003800000 */
.L_x_37290:
        /* <DEDUP_REMOVED lines=10> */
.L_x_37297:
        /* <DEDUP_REMOVED lines=21> */
.L_x_37301:
[----:B------:R-:W-:Y:S05]  /*ee90*/  BSYNC.RECONVERGENT B1 ;  /* 0x0000000000017941 */ /* 0x000fea0003800200 */
.L_x_37300:
[----:B------:R-:W-:Y:S01]  /*eea0*/  IMAD.SHL.U32 R0, R0, 0x100000, RZ ;  /* 0x0010000000007824 */ /* 0x000fe200078e00ff */
[----:B------:R-:W-:-:S04]  /*eeb0*/  LEA R2, R2, 0x3b800000, 0x17 ;  /* 0x3b80000002027811 */ /* 0x000fc800078eb8ff */
[----:B------:R-:W-:-:S07]  /*eec0*/  LOP3.LUT R34, R2, R0, R7, 0xfe, !PT ;  /* 0x0000000002227212 */ /* 0x000fce00078efe07 */
.L_x_37299:
[----:B------:R-:W-:Y:S05]  /*eed0*/  BSYNC.RECONVERGENT B0 ;  /* 0x0000000000007941 */ /* 0x000fea0003800200 */
.L_x_37298:
[----:B------:R-:W1:Y:S01]  /*eee0*/  F2I.FTZ.TRUNC.NTZ R34, R34 ;  /* 0x0000002200227305 */ /* 0x000e62000021f100 */
[----:B------:R-:W-:Y:S05]  /*eef0*/  BRA `(.L_x_37283) ;  /* 0x0000000400087947 */ /* 0x000fea0003800000 */
.L_x_37296:
        /* <DEDUP_REMOVED lines=21> */
.L_x_37305:
[----:B------:R-:W-:Y:S05]  /*f050*/  BSYNC.RECONVERGENT B1 ;  /* 0x0000000000017941 */ /* 0x000fea0003800200 */
.L_x_37304:
[----:B------:R-:W-:Y:S01]  /*f060*/  IMAD.SHL.U32 R0, R0, 0x200000, RZ ;  /* 0x0020000000007824 */ /* 0x000fe200078e00ff */
[----:B------:R-:W-:-:S04]  /*f070*/  LEA R2, R2, 0x37800000, 0x17 ;  /* 0x3780000002027811 */ /* 0x000fc800078eb8ff */
[----:B------:R-:W-:-:S07]  /*f080*/  LOP3.LUT R34, R2, R0, R7, 0xfe, !PT ;  /* 0x0000000002227212 */ /* 0x000fce00078efe07 */
.L_x_37303:
[----:B------:R-:W-:Y:S05]  /*f090*/  BSYNC.RECONVERGENT B0 ;  /* 0x0000000000007941 */ /* 0x000fea0003800200 */
.L_x_37302:
[----:B------:R-:W0:Y:S01]  /*f0a0*/  F2I.FTZ.TRUNC.NTZ R34, R34 ;  /* 0x0000002200227305 */ /* 0x000e22000021f100 */
[----:B------:R-:W-:Y:S05]  /*f0b0*/  BRA `(.L_x_37283) ;  /* 0x0000000000987947 */ /* 0x000fea0003800000 */
.L_x_37295:
        /* <DEDUP_REMOVED lines=14> */
.L_x_37309:
[----:B------:R-:W-:Y:S05]  /*f1a0*/  BSYNC.RECONVERGENT B0 ;  /* 0x0000000000007941 */ /* 0x000fea0003800200 */
.L_x_37308:
[----:B------:R-:W0:Y:S01]  /*f1b0*/  F2I.FTZ.TRUNC.NTZ R34, R34 ;  /* 0x0000002200227305 */ /* 0x000e22000021f100 */
[----:B------:R-:W-:Y:S05]  /*f1c0*/  BRA `(.L_x_37283) ;  /* 0x0000000000547947 */ /* 0x000fea0003800000 */
.L_x_37282:
        /* <DEDUP_REMOVED lines=16> */
.L_x_37310:
[----:B------:R-:W-:Y:S01]  /*f2d0*/  IMAD.MOV.U32 R34, RZ, RZ, RZ ;  /* 0x000000ffff227224 */ /* 0x000fe200078e00ff */
[----:B------:R-:W-:Y:S06]  /*f2e0*/  BRA `(.L_x_37283) ;  /* 0x00000000000c7947 */ /* 0x000fec0003800000 */
.L_x_37307:
[----:B------:R0:W5:Y:S01]  /*f2f0*/  LDG.E R34, desc[UR36][R2.64] ;  /* 0x0000002402227981 */ /* 0x000162000c1e1900 */
[----:B------:R-:W-:Y:S05]  /*f300*/  BRA `(.L_x_37283) ;  /* 0x0000000000047947 */ /* 0x000fea0003800000 */
.L_x_37306:
[----:B------:R0:W5:Y:S02]  /*f310*/  LDG.E R34, desc[UR36][R2.64] ;  /* 0x0000002402227981 */ /* 0x000164000c1e1900 */
.L_x_37283:
        /* <DEDUP_REMOVED lines=18> */
.L_x_37314:
[----:B------:R0:W5:Y:S01]  /*f440*/  LDG.E.U8 R33, desc[UR36][R2.64] ;  /* 0x0000002402217981 */ /* 0x000162000c1e1100 */
[----:B------:R-:W-:Y:S05]  /*f450*/  BRA `(.L_x_37316) ;  /* 0x0000000c002c7947 */ /* 0x000fea0003800000 */
.L_x_37313:
        /* <DEDUP_REMOVED lines=8> */
.L_x_37318:
[----:B------:R0:W5:Y:S01]  /*f4e0*/  LDG.E R33, desc[UR36][R2.64] ;  /* 0x0000002402217981 */ /* 0x000162000c1e1900 */
[----:B------:R-:W-:Y:S05]  /*f4f0*/  BRA `(.L_x_37316) ;  /* 0x0000000c00047947 */ /* 0x000fea0003800000 */
.L_x_37317:
[----:B------:R0:W5:Y:S01]  /*f500*/  LDG.E.S16 R33, desc[UR36][R2.64] ;  /* 0x0000002402217981 */ /* 0x000162000c1e1700 */
[----:B------:R-:W-:Y:S05]  /*f510*/  BRA `(.L_x_37316) ;  /* 0x0000000800fc7947 */ /* 0x000fea0003800000 */
.L_x_37312:
        /* <DEDUP_REMOVED lines=9> */
.L_x_37320:
[----:B------:R-:W2:Y:S02]  /*f5b0*/  LDG.E.U16 R2, desc[UR36][R2.64] ;  /* 0x0000002402027981 */ /* 0x000ea4000c1e1500 */
[----:B--2---:R-:W-:-:S06]  /*f5c0*/  HADD2.F32 R33, -RZ, R2.H0_H0 ;  /* 0x20000002ff217230 */ /* 0x004fcc0000004100 */
[----:B------:R-:W0:Y:S01]  /*f5d0*/  F2I.FTZ.TRUNC.NTZ R33, R33 ;  /* 0x0000002100217305 */ /* 0x000e22000021f100 */
[----:B------:R-:W-:Y:S05]  /*f5e0*/  BRA `(.L_x_37316) ;  /* 0x0000000800c87947 */ /* 0x000fea0003800000 */
.L_x_37319:
        /* <DEDUP_REMOVED lines=9> */
.L_x_37322:
[----:B------:R-:W2:Y:S02]  /*f680*/  LDG.E.U16 R2, desc[UR36][R2.64] ;  /* 0x0000002402027981 */ /* 0x000ea4000c1e1500 */
[----:B--2---:R-:W-:-:S06]  /*f690*/  HADD2.F32 R33, -RZ, R2.H0_H0 ;  /* 0x20000002ff217230 */ /* 0x004fcc0000004100 */
[----:B------:R-:W0:Y:S01]  /*f6a0*/  F2I.FTZ.TRUNC.NTZ R33, R33 ;  /* 0x0000002100217305 */ /* 0x000e22000021f100 */
[----:B------:R-:W-:Y:S05]  /*f6b0*/  BRA `(.L_x_37316) ;  /* 0x0000000800947947 */ /* 0x000fea0003800000 */
.L_x_37321:
[----:B------:R-:W2:Y:S02]  /*f6c0*/  LDG.E.64 R2, desc[UR36][R2.64] ;  /* 0x0000002402027981 */ /* 0x000ea4000c1e1b00 */
[----:B--2---:R0:W2:Y:S01]  /*f6d0*/  F2I.F64.TRUNC R33, R2 ;  /* 0x0000000200217311 */ /* 0x0040a2000030d100 */
[----:B------:R-:W-:Y:S05]  /*f6e0*/  BRA `(.L_x_37316) ;  /* 0x0000000800887947 */ /* 0x000fea0003800000 */
.L_x_37311:
        /* <DEDUP_REMOVED lines=12> */
.L_x_37325:
[----:B------:R-:W2:Y:S02]  /*f7b0*/  LDG.E.64 R2, desc[UR36][R2.64] ;  /* 0x0000002402027981 */ /* 0x000ea4000c1e1b00 */
[----:B--2---:R0:W2:Y:S01]  /*f7c0*/  F2I.F64.TRUNC R33, R2 ;  /* 0x0000000200217311 */ /* 0x0040a2000030d100 */
[----:B------:R-:W-:Y:S05]  /*f7d0*/  BRA `(.L_x_37316) ;  /* 0x00000008004c7947 */ /* 0x000fea0003800000 */
.L_x_37324:
        /* <DEDUP_REMOVED lines=26> */
.L_x_37327:
        /* <DEDUP_REMOVED lines=13> */
.L_x_37326:
[----:B------:R-:W2:Y:S02]  /*fa50*/  LDG.E.U16 R33, desc[UR36][R2.64] ;  /* 0x0000002402217981 */ /* 0x000ea4000c1e1500 */
[----:B--2---:R-:W-:-:S06]  /*fa60*/  IMAD.U32 R33, R33, 0x10000, RZ ;  /* 0x0001000021217824 */ /* 0x004fcc00078e00ff */
[----:B------:R-:W0:Y:S01]  /*fa70*/  F2I.FTZ.TRUNC.NTZ R33, R33 ;  /* 0x0000002100217305 */ /* 0x000e22000021f100 */
[----:B------:R-:W-:Y:S05]  /*fa80*/  BRA `(.L_x_37316) ;  /* 0x0000000400a07947 */ /* 0x000fea0003800000 */
.L_x_37323:
        /* <DEDUP_REMOVED lines=10> */
.L_x_37330:
        /* <DEDUP_REMOVED lines=21> */
.L_x_37334:
[----:B------:R-:W-:Y:S05]  /*fc80*/  BSYNC.RECONVERGENT B1 ;  /* 0x0000000000017941 */ /* 0x000fea0003800200 */
.L_x_37333:
[----:B------:R-:W-:Y:S01]  /*fc90*/  IMAD.SHL.U32 R0, R0, 0x100000, RZ ;  /* 0x0010000000007824 */ /* 0x000fe200078e00ff */
[----:B------:R-:W-:-:S04]  /*fca0*/  LEA R2, R2, 0x3b800000, 0x17 ;  /* 0x3b80000002027811 */ /* 0x000fc800078eb8ff */
[----:B------:R-:W-:-:S07]  /*fcb0*/  LOP3.LUT R33, R2, R0, R33, 0xfe, !PT ;  /* 0x0000000002217212 */ /* 0x000fce00078efe21 */
.L_x_37332:
[----:B------:R-:W-:Y:S05]  /*fcc0*/  BSYNC.RECONVERGENT B0 ;  /* 0x0000000000007941 */ /* 0x000fea0003800200 */
.L_x_37331:
[----:B------:R-:W2:Y:S01]  /*fcd0*/  F2I.FTZ.TRUNC.NTZ R33, R33 ;  /* 0x0000002100217305 */ /* 0x000ea2000021f100 */
[----:B------:R-:W-:Y:S05]  /*fce0*/  BRA `(.L_x_37316) ;  /* 0x0000000400087947 */ /* 0x000fea0003800000 */
.L_x_37329:
        /* <DEDUP_REMOVED lines=21> */
.L_x_37338:
[----:B------:R-:W-:Y:S05]  /*fe40*/  BSYNC.RECONVERGENT B1 ;  /* 0x0000000000017941 */ /* 0x000fea0003800200 */
.L_x_37337:
[----:B------:R-:W-:Y:S01]  /*fe50*/  IMAD.SHL.U32 R0, R0, 0x200000, RZ ;  /* 0x0020000000007824 */ /* 0x000fe200078e00ff */
[----:B------:R-:W-:-:S04]  /*fe60*/  LEA R2, R2, 0x37800000, 0x17 ;  /* 0x3780000002027811 */ /* 0x000fc800078eb8ff */
[----:B------:R-:W-:-:S07]  /*fe70*/  LOP3.LUT R33, R2, R0, R33, 0xfe, !PT ;  /* 0x0000000002217212 */ /* 0x000fce00078efe21 */
.L_x_37336:
[----:B------:R-:W-:Y:S05]  /*fe80*/  BSYNC.RECONVERGENT B0 ;  /* 0x0000000000007941 */ /* 0x000fea0003800200 */
.L_x_37335:
[----:B------:R-:W0:Y:S01]  /*fe90*/  F2I.FTZ.TRUNC.NTZ R33, R33 ;  /* 0x0000002100217305 */ /* 0x000e22000021f100 */
[----:B------:R-:W-:Y:S05]  /*fea0*/  BRA `(.L_x_37316) ;  /* 0x0000000000987947 */ /* 0x000fea0003800000 */
.L_x_37328:
        /* <DEDUP_REMOVED lines=14> */
.L_x_37342:
[----:B------:R-:W-:Y:S05]  /*ff90*/  BSYNC.RECONVERGENT B0 ;  /* 0x0000000000007941 */ /* 0x000fea0003800200 */
.L_x_37341:
[----:B------:R-:W0:Y:S01]  /*ffa0*/  F2I.FTZ.TRUNC.NTZ R33, R33 ;  /* 0x0000002100217305 */ /* 0x000e22000021f100 */
[----:B------:R-:W-:Y:S05]  /*ffb0*/  BRA `(.L_x_37316) ;  /* 0x0000000000547947 */ /* 0x000fea0003800000 */
.L_x_37315:
        /* <DEDUP_REMOVED lines=16> */
.L_x_37343:
[----:B------:R-:W-:Y:S01]  /*100c0*/  IMAD.MOV.U32 R33, RZ, RZ, RZ ;  /* 0x000000ffff217224 */ /* 0x000fe200078e00ff */
[----:B------:R-:W-:Y:S06]  /*100d0*/  BRA `(.L_x_37316) ;  /* 0x00000000000c7947 */ /* 0x000fec0003800000 */
.L_x_37340:
[----:B------:R0:W5:Y:S01]  /*100e0*/  LDG.E R33, desc[UR36][R2.64] ;  /* 0x0000002402217981 */ /* 0x000162000c1e1900 */
[----:B------:R-:W-:Y:S05]  /*100f0*/  BRA `(.L_x_37316) ;  /* 0x0000000000047947 */ /* 0x000fea0003800000 */
.L_x_37339:
[----:B------:R0:W5:Y:S02]  /*10100*/  LDG.E R33, desc[UR36][R2.64] ;  /* 0x0000002402217981 */ /* 0x000164000c1e1900 */
.L_x_37316:
        /* <DEDUP_REMOVED lines=18> */
.L_x_37347:
[----:B------:R0:W5:Y:S01]  /*10230*/  LDG.E.U8 R32, desc[UR36][R2.64] ;  /* 0x0000002402207981 */ /* 0x000162000c1e1100 */
[----:B------:R-:W-:Y:S05]  /*10240*/  BRA `(.L_x_37349) ;  /* 0x0000000c002c7947 */ /* 0x000fea0003800000 */
.L_x_37346:
        /* <DEDUP_REMOVED lines=8> */
.L_x_37351:
[----:B------:R0:W5:Y:S01]  /*102d0*/  LDG.E R32, desc[UR36][R2.64] ;  /* 0x0000002402207981 */ /* 0x000162000c1e1900 */
[----:B------:R-:W-:Y:S05]  /*102e0*/  BRA `(.L_x_37349) ;  /* 0x0000000c00047947 */ /* 0x000fea0003800000 */
.L_x_37350:
[----:B------:R0:W5:Y:S01]  /*102f0*/  LDG.E.S16 R32, desc[UR36][R2.64] ;  /* 0x0000002402207981 */ /* 0x000162000c1e1700 */
[----:B------:R-:W-:Y:S05]  /*10300*/  BRA `(.L_x_37349) ;  /* 0x0000000800fc7947 */ /* 0x000fea0003800000 */
.L_x_37345:
        /* <DEDUP_REMOVED lines=9> */
.L_x_37353:
[----:B------:R-:W2:Y:S02]  /*103a0*/  LDG.E.U16 R2, desc[UR36][R2.64] ;  /* 0x0000002402027981 */ /* 0x000ea4000c1e1500 */
[----:B--2---:R-:W-:-:S06]  /*103b0*/  HADD2.F32 R32, -RZ, R2.H0_H0 ;  /* 0x20000002ff207230 */ /* 0x004fcc0000004100 */
[----:B------:R-:W0:Y:S01]  /*103c0*/  F2I.FTZ.TRUNC.NTZ R32, R32 ;  /* 0x0000002000207305 */ /* 0x000e22000021f100 */
[----:B------:R-:W-:Y:S05]  /*103d0*/  BRA `(.L_x_37349) ;  /* 0x0000000800c87947 */ /* 0x000fea0003800000 */
.L_x_37352:
        /* <DEDUP_REMOVED lines=9> */
.L_x_37355:
[----:B------:R-:W2:Y:S02]  /*10470*/  LDG.E.U16 R2, desc[UR36][R2.64] ;  /* 0x0000002402027981 */ /* 0x000ea4000c1e1500 */
[----:B--2---:R-:W-:-:S06]  /*10480*/  HADD2.F32 R32, -RZ, R2.H0_H0 ;  /* 0x20000002ff207230 */ /* 0x004fcc0000004100 */
[----:B------:R-:W2:Y:S01]  /*10490*/  F2I.FTZ.TRUNC.NTZ R32, R32 ;  /* 0x0000002000207305 */ /* 0x000ea2000021f100 */
[----:B------:R-:W-:Y:S05]  /*104a0*/  BRA `(.L_x_37349) ;  /* 0x0000000800947947 */ /* 0x000fea0003800000 */
.L_x_37354:
[----:B------:R-:W2:Y:S02]  /*104b0*/  LDG.E.64 R2, desc[UR36][R2.64] ;  /* 0x0000002402027981 */ /* 0x000ea4000c1e1b00 */
[----:B--2---:R0:W1:Y:S01]  /*104c0*/  F2I.F64.TRUNC R32, R2 ;  /* 0x0000000200207311 */ /* 0x004062000030d100 */
[----:B------:R-:W-:Y:S05]  /*104d0*/  BRA `(.L_x_37349) ;  /* 0x0000000800887947 */ /* 0x000fea0003800000 */
.L_x_37344:
        /* <DEDUP_REMOVED lines=12> */
.L_x_37358:
[----:B------:R-:W2:Y:S02]  /*105a0*/  LDG.E.64 R2, desc[UR36][R2.64] ;  /* 0x0000002402027981 */ /* 0x000ea4000c1e1b00 */
[----:B--2---:R0:W1:Y:S01]  /*105b0*/  F2I.F64.TRUNC R32, R2 ;  /* 0x0000000200207311 */ /* 0x004062000030d100 */
[----:B------:R-:W-:Y:S05]  /*105c0*/  BRA `(.L_x_37349) ;  /* 0x00000008004c7947 */ /* 0x000fea0003800000 */
.L_x_37357:
        /* <DEDUP_REMOVED lines=26> */
.L_x_37360:
        /* <DEDUP_REMOVED lines=13> */
.L_x_37359:
[----:B------:R-:W2:Y:S02]  /*10840*/  LDG.E.U16 R32, desc[UR36][R2.64] ;  /* 0x0000002402207981 */ /* 0x000ea4000c1e1500 */
[----:B--2---:R-:W-:-:S06]  /*10850*/  IMAD.U32 R32, R32, 0x10000, RZ ;  /* 0x0001000020207824 */ /* 0x004fcc00078e00ff */
[----:B------:R-:W0:Y:S01]  /*10860*/  F2I.FTZ.TRUNC.NTZ R32, R32 ;  /* 0x0000002000207305 */ /* 0x000e22000021f100 */
[----:B------:R-:W-:Y:S05]  /*10870*/  BRA `(.L_x_37349) ;  /* 0x0000000400a07947 */ /* 0x000fea0003800000 */
.L_x_37356:
        /* <DEDUP_REMOVED lines=10> */
.L_x_37363:
        /* <DEDUP_REMOVED lines=21> */
.L_x_37367:
[----:B------:R-:W-:Y:S05]  /*10a70*/  BSYNC.RECONVERGENT B1 ;  /* 0x0000000000017941 */ /* 0x000fea0003800200 */
.L_x_37366:
[----:B------:R-:W-:Y:S01]  /*10a80*/  IMAD.SHL.U32 R0, R0, 0x100000, RZ ;  /* 0x0010000000007824 */ /* 0x000fe200078e00ff */
[----:B------:R-:W-:-:S04]  /*10a90*/  LEA R2, R2, 0x3b800000, 0x17 ;  /* 0x3b80000002027811 */ /* 0x000fc800078eb8ff */
[----:B------:R-:W-:-:S07]  /*10aa0*/  LOP3.LUT R32, R2, R0, R7, 0xfe, !PT ;  /* 0x0000000002207212 */ /* 0x000fce00078efe07 */
.L_x_37365:
[----:B------:R-:W-:Y:S05]  /*10ab0*/  BSYNC.RECONVERGENT B0 ;  /* 0x0000000000007941 */ /* 0x000fea0003800200 */
.L_x_37364:
[----:B------:R-:W0:Y:S01]  /*10ac0*/  F2I.FTZ.TRUNC.NTZ R32, R32 ;  /* 0x0000002000207305 */ /* 0x000e22000021f100 */
[----:B------:R-:W-:Y:S05]  /*10ad0*/  BRA `(.L_x_37349) ;  /* 0x0000000400087947 */ /* 0x000fea0003800000 */
.L_x_37362:
        /* <DEDUP_REMOVED lines=21> */
.L_x_37371:
[----:B------:R-:W-:Y:S05]  /*10c30*/  BSYNC.RECONVERGENT B1 ;  /* 0x0000000000017941 */ /* 0x000fea0003800200 */
.L_x_37370:
[----:B------:R-:W-:Y:S01]  /*10c40*/  IMAD.SHL.U32 R0, R0, 0x200000, RZ ;  /* 0x0020000000007824 */ /* 0x000fe200078e00ff */
[----:B------:R-:W-:-:S04]  /*10c50*/  LEA R2, R2, 0x37800000, 0x17 ;  /* 0x3780000002027811 */ /* 0x000fc800078eb8ff */
[----:B------:R-:W-:-:S07]  /*10c60*/  LOP3.LUT R32, R2, R0, R7, 0xfe, !PT ;  /* 0x0000000002207212 */ /* 0x000fce00078efe07 */
.L_x_37369:
[----:B------:R-:W-:Y:S05]  /*10c70*/  BSYNC.RECONVERGENT B0 ;  /* 0x0000000000007941 */ /* 0x000fea0003800200 */
.L_x_37368:
[----:B------:R-:W0:Y:S01]  /*10c80*/  F2I.FTZ.TRUNC.NTZ R32, R32 ;  /* 0x0000002000207305 */ /* 0x000e22000021f100 */
[----:B------:R-:W-:Y:S05]  /*10c90*/  BRA `(.L_x_37349) ;  /* 0x0000000000987947 */ /* 0x000fea0003800000 */
.L_x_37361:
        /* <DEDUP_REMOVED lines=14> */
.L_x_37375:
[----:B------:R-:W-:Y:S05]  /*10d80*/  BSYNC.RECONVERGENT B0 ;  /* 0x0000000000007941 */ /* 0x000fea0003800200 */
.L_x_37374:
[----:B------:R-:W0:Y:S01]  /*10d90*/  F2I.FTZ.TRUNC.NTZ R32, R32 ;  /* 0x0000002000207305 */ /* 0x000e22000021f100 */
[----:B------:R-:W-:Y:S05]  /*10da0*/  BRA `(.L_x_37349) ;  /* 0x0000000000547947 */ /* 0x000fea0003800000 */
.L_x_37348:
        /* <DEDUP_REMOVED lines=16> */
.L_x_37376:
[----:B------:R-:W-:Y:S01]  /*10eb0*/  IMAD.MOV.U32 R32, RZ, RZ, RZ ;  /* 0x000000ffff207224 */ /* 0x000fe200078e00ff */
[----:B------:R-:W-:Y:S06]  /*10ec0*/  BRA `(.L_x_37349) ;  /* 0x00000000000c7947 */ /* 0x000fec0003800000 */
.L_x_37373:
[----:B------:R0:W5:Y:S01]  /*10ed0*/  LDG.E R32, desc[UR36][R2.64] ;  /* 0x0000002402207981 */ /* 0x000162000c1e1900 */
[----:B------:R-:W-:Y:S05]  /*10ee0*/  BRA `(.L_x_37349) ;  /* 0x0000000000047947 */ /* 0x000fea0003800000 */
.L_x_37372:
[----:B------:R0:W5:Y:S02]  /*10ef0*/  LDG.E R32, desc[UR36][R2.64] ;  /* 0x0000002402207981 */ /* 0x000164000c1e1900 */
.L_x_37349:
        /* <DEDUP_REMOVED lines=18> */
.L_x_37380:
[----:B------:R0:W5:Y:S01]  /*11020*/  LDG.E.U8 R46, desc[UR36][R2.64] ;  /* 0x00000024022e7981 */ /* 0x000162000c1e1100 */
[----:B------:R-:W-:Y:S05]  /*11030*/  BRA `(.L_x_37382) ;  /* 0x0000000c002c7947 */ /* 0x000fea0003800000 */
.L_x_37379:
        /* <DEDUP_REMOVED lines=8> */
.L_x_37384:
[----:B------:R0:W5:Y:S01]  /*110c0*/  LDG.E R46, desc[UR36][R2.64] ;  /* 0x00000024022e7981 */ /* 0x000162000c1e1900 */
[----:B------:R-:W-:Y:S05]  /*110d0*/  BRA `(.L_x_37382) ;  /* 0x0000000c00047947 */ /* 0x000fea0003800000 */
.L_x_37383:
[----:B------:R0:W5:Y:S01]  /*110e0*/  LDG.E.S16 R46, desc[UR36][R2.64] ;  /* 0x00000024022e7981 */ /* 0x000162000c1e1700 */
[----:B------:R-:W-:Y:S05]  /*110f0*/  BRA `(.L_x_37382) ;  /* 0x0000000800fc7947 */ /* 0x000fea0003800000 */
.L_x_37378:
        /* <DEDUP_REMOVED lines=9> */
.L_x_37386:
[----:B------:R-:W3:Y:S02]  /*11190*/  LDG.E.U16 R2, desc[UR36][R2.64] ;  /* 0x0000002402027981 */ /* 0x000ee4000c1e1500 */
[----:B---3--:R-:W-:-:S06]  /*111a0*/  HADD2.F32 R46, -RZ, R2.H0_H0 ;  /* 0x20000002ff2e7230 */ /* 0x008fcc0000004100 */
[----:B------:R-:W0:Y:S01]  /*111b0*/  F2I.FTZ.TRUNC.NTZ R46, R46 ;  /* 0x0000002e002e7305 */ /* 0x000e22000021f100 */
[----:B------:R-:W-:Y:S05]  /*111c0*/  BRA `(.L_x_37382) ;  /* 0x0000000800c87947 */ /* 0x000fea0003800000 */
.L_x_37385:
        /* <DEDUP_REMOVED lines=9> */
.L_x_37388:
[----:B------:R-:W3:Y:S02]  /*11260*/  LDG.E.U16 R2, desc[UR36][R2.64] ;  /* 0x0000002402027981 */ /* 0x000ee4000c1e1500 */
[----:B---3--:R-:W-:-:S06]  /*11270*/  HADD2.F32 R46, -RZ, R2.H0_H0 ;  /* 0x20000002ff2e7230 */ /* 0x008fcc0000004100 */
[----:B------:R-:W0:Y:S01]  /*11280*/  F2I.FTZ.TRUNC.NTZ R46, R46 ;  /* 0x0000002e002e7305 */ /* 0x000e22000021f100 */
[----:B------:R-:W-:Y:S05]  /*11290*/  BRA `(.L_x_37382) ;  /* 0x0000000800947947 */ /* 0x000fea0003800000 */
.L_x_37387:
[----:B------:R-:W3:Y:S02]  /*112a0*/  LDG.E.64 R2, desc[UR36][R2.64] ;  /* 0x0000002402027981 */ /* 0x000ee4000c1e1b00 */
[----:B---3--:R0:W3:Y:S01]  /*112b0*/  F2I.F64.TRUNC R46, R2 ;  /* 0x00000002002e7311 */ /* 0x0080e2000030d100 */
[----:B------:R-:W-:Y:S05]  /*112c0*/  BRA `(.L_x_37382) ;  /* 0x0000000800887947 */ /* 0x000fea0003800000 */
.L_x_37377:
        /* <DEDUP_REMOVED lines=12> */
.L_x_37391:
[----:B------:R-:W3:Y:S02]  /*11390*/  LDG.E.64 R2, desc[UR36][R2.64] ;  /* 0x0000002402027981 */ /* 0x000ee4000c1e1b00 */
[----:B---3--:R0:W3:Y:S01]  /*113a0*/  F2I.F64.TRUNC R46, R2 ;  /* 0x00000002002e7311 */ /* 0x0080e2000030d100 */
[----:B------:R-:W-:Y:S05]  /*113b0*/  BRA `(.L_x_37382) ;  /* 0x00000008004c7947 */ /* 0x000fea0003800000 */
.L_x_37390:
        /* <DEDUP_REMOVED lines=26> */
.L_x_37393:
        /* <DEDUP_REMOVED lines=13> */
.L_x_37392:
[----:B------:R-:W3:Y:S02]  /*11630*/  LDG.E.U16 R46, desc[UR36][R2.64] ;  /* 0x00000024022e7981 */ /* 0x000ee4000c1e1500 */
[----:B---3--:R-:W-:-:S06]  /*11640*/  IMAD.U32 R46, R46, 0x10000, RZ ;  /* 0x000100002e2e7824 */ /* 0x008fcc00078e00ff */
[----:B------:R-:W0:Y:S01]  /*11650*/  F2I.FTZ.TRUNC.NTZ R46, R46 ;  /* 0x0000002e002e7305 */ /* 0x000e22000021f100 */
[----:B------:R-:W-:Y:S05]  /*11660*/  BRA `(.L_x_37382) ;  /* 0x0000000400a07947 */ /* 0x000fea0003800000 */
.L_x_37389:
        /* <DEDUP_REMOVED lines=10> */
.L_x_37396:
        /* <DEDUP_REMOVED lines=21> */
.L_x_37400:
[----:B------:R-:W-:Y:S05]  /*11860*/  BSYNC.RECONVERGENT B1 ;  /* 0x0000000000017941 */ /* 0x000fea0003800200 */
.L_x_37399:
[----:B------:R-:W-:Y:S01]  /*11870*/  IMAD.SHL.U32 R0, R0, 0x100000, RZ ;  /* 0x0010000000007824 */ /* 0x000fe200078e00ff */
[----:B------:R-:W-:-:S04]  /*11880*/  LEA R2, R2, 0x3b800000, 0x17 ;  /* 0x3b80000002027811 */ /* 0x000fc800078eb8ff */
[----:B------:R-:W-:-:S07]  /*11890*/  LOP3.LUT R46, R2, R0, R7, 0xfe, !PT ;  /* 0x00000000022e7212 */ /* 0x000fce00078efe07 */
.L_x_37398:
[----:B------:R-:W-:Y:S05]  /*118a0*/  BSYNC.RECONVERGENT B0 ;  /* 0x0000000000007941 */ /* 0x000fea0003800200 */
.L_x_37397:
[----:B------:R-:W0:Y:S01]  /*118b0*/  F2I.FTZ.TRUNC.NTZ R46, R46 ;  /* 0x0000002e002e7305 */ /* 0x000e22000021f100 */
[----:B------:R-:W-:Y:S05]  /*118c0*/  BRA `(.L_x_37382) ;  /* 0x0000000400087947 */ /* 0x000fea0003800000 */
.L_x_37395:
        /* <DEDUP_REMOVED lines=21> */
.L_x_37404:
[----:B------:R-:W-:Y:S05]  /*11a20*/  BSYNC.RECONVERGENT B1 ;  /* 0x0000000000017941 */ /* 0x000fea0003800200 */
.L_x_37403:
[----:B------:R-:W-:Y:S01]  /*11a30*/  IMAD.SHL.U32 R0, R0, 0x200000, RZ ;  /* 0x0020000000007824 */ /* 0x000fe200078e00ff */
[----:B------:R-:W-:-:S04]  /*11a40*/  LEA R2, R2, 0x37800000, 0x17 ;  /* 0x3780000002027811 */ /* 0x000fc800078eb8ff */
[----:B------:R-:W-:-:S07]  /*11a50*/  LOP3.LUT R46, R2, R0, R7, 0xfe, !PT ;  /* 0x00000000022e7212 */ /* 0x000fce00078efe07 */
.L_x_37402:
[----:B------:R-:W-:Y:S05]  /*11a60*/  BSYNC.RECONVERGENT B0 ;  /* 0x0000000000007941 */ /* 0x000fea0003800200 */
.L_x_37401:
[----:B------:R-:W0:Y:S01]  /*11a70*/  F2I.FTZ.TRUNC.NTZ R46, R46 ;  /* 0x0000002e002e7305 */ /* 0x000e22000021f100 */
[----:B------:R-:W-:Y:S05]  /*11a80*/  BRA `(.L_x_37382) ;  /* 0x0000000000987947 */ /* 0x000fea0003800000 */
.L_x_37394:
        /* <DEDUP_REMOVED lines=14> */
.L_x_37408:
[----:B------:R-:W-:Y:S05]  /*11b70*/  BSYNC.RECONVERGENT B0 ;  /* 0x0000000000007941 */ /* 0x000fea0003800200 */
.L_x_37407:
[----:B------:R-:W0:Y:S01]  /*11b80*/  F2I.FTZ.TRUNC.NTZ R46, R46 ;  /* 0x0000002e002e7305 */ /* 0x000e22000021f100 */
[----:B------:R-:W-:Y:S05]  /*11b90*/  BRA `(.L_x_37382) ;  /* 0x0000000000547947 */ /* 0x000fea0003800000 */
.L_x_37381:
        /* <DEDUP_REMOVED lines=16> */
.L_x_37409:
[----:B------:R-:W-:Y:S01]  /*11ca0*/  IMAD.MOV.U32 R46, RZ, RZ, RZ ;  /* 0x000000ffff2e7224 */ /* 0x000fe200078e00ff */
[----:B------:R-:W-:Y:S06]  /*11cb0*/  BRA `(.L_x_37382) ;  /* 0x00000000000c7947 */ /* 0x000fec0003800000 */
.L_x_37406:
[----:B------:R0:W5:Y:S01]  /*11cc0*/  LDG.E R46, desc[UR36][R2.64] ;  /* 0x00000024022e7981 */ /* 0x000162000c1e1900 */
[----:B------:R-:W-:Y:S05]  /*11cd0*/  BRA `(.L_x_37382) ;  /* 0x0000000000047947 */ /* 0x000fea0003800000 */
.L_x_37405:
[----:B------:R0:W5:Y:S02]  /*11ce0*/  LDG.E R46, desc[UR36][R2.64] ;  /* 0x00000024022e7981 */ /* 0x000164000c1e1900 */
.L_x_37382:
[----:B0--3-5:R-:W-:-:S07]  /*11cf0*/  SHF.R.S32.HI R47, RZ, 0x1f, R46 ;  /* 0x0000001fff2f7819 */ /* 0x029fce000001142e */
.L_x_37244:
[----:B------:R-:W-:Y:S05]  /*11d00*/  BSYNC.RECONVERGENT B6 ;  /* 0x0000000000067941 */ /* 0x000fea0003800200 */
.L_x_37243:
        /* <DEDUP_REMOVED lines=32> */
.L_x_37413:
[----:B------:R-:W-:Y:S05]  /*11f10*/  BSYNC.RECONVERGENT B7 ;  /* 0x0000000000077941 */ /* 0x000fea0003800200 */
.L_x_37412:
        /* <DEDUP_REMOVED lines=19> */
.L_x_37415:
[----:B------:R-:W-:Y:S05]  /*12050*/  BSYNC.RECONVERGENT B7 ;  /* 0x0000000000077941 */ /* 0x000fea0003800200 */
.L_x_37414:
        /* <DEDUP_REMOVED lines=21> */
.L_x_37417:
[----:B------:R-:W-:Y:S05]  /*121b0*/  BSYNC.RECONVERGENT B7 ;  /* 0x0000000000077941 */ /* 0x000fea0003800200 */
.L_x_37416:
        /* <DEDUP_REMOVED lines=13> */
.L_x_37423:
        /* <DEDUP_REMOVED lines=25> */
.L_x_37421:
[----:B------:R-:W-:Y:S01]  /*12420*/  IMAD.MOV.U32 R4, RZ, RZ, R12 ;  /* 0x000000ffff047224 */ /* 0x000fe200078e000c */
[----:B------:R-:W-:Y:S01]  /*12430*/  MOV R0, 0x12460 ;  /* 0x0001246000007802 */ /* 0x000fe20000000f00 */
[----:B------:R-:W-:-:S07]  /*12440*/  IMAD.MOV.U32 R3, RZ, RZ, R13 ;  /* 0x000000ffff037224 */ /* 0x000fce00078e000d */
[----:B----4-:R-:W-:Y:S05]  /*12450*/  CALL.REL.NOINC `($__internal_85_$__cuda_sm20_div_s64) ;  /* 0x0000004400087944 */ /* 0x010fea0003c00000 */
[----:B------:R-:W-:Y:S02]  /*12460*/  IMAD.MOV.U32 R14, RZ, RZ, R3 ;  /* 0x000000ffff0e7224 */ /* 0x000fe400078e0003 */
[----:B------:R-:W-:-:S07]  /*12470*/  IMAD.MOV.U32 R15, RZ, RZ, R4 ;  /* 0x000000ffff0f7224 */ /* 0x000fce00078e0004 */
.L_x_37422:
[----:B------:R-:W-:Y:S05]  /*12480*/  BSYNC.RECONVERGENT B1 ;  /* 0x0000000000017941 */ /* 0x000fea0003800200 */
.L_x_37420:
        /* <DEDUP_REMOVED lines=18> */
.L_x_37419:
[----:B------:R-:W-:Y:S05]  /*125b0*/  BSYNC.RECONVERGENT B0 ;  /* 0x0000000000007941 */ /* 0x000fea0003800200 */
.L_x_37418:
        /* <DEDUP_REMOVED lines=12> */
.L_x_37426:
        /* <DEDUP_REMOVED lines=21> */
.L_x_37425:
[----:B------:R-:W-:Y:S05]  /*127d0*/  BSYNC.RECONVERGENT B7 ;  /* 0x0000000000077941 */ /* 0x000fea0003800200 */
.L_x_37424:
[----:B------:R-:W-:-:S05]  /*127e0*/  IADD3 R16, P0, PT, R16, 0x4, RZ ;  /* 0x0000000410107810 */ /* 0x000fca0007f1e0ff */
[----:B------:R-:W-:Y:S01]  /*127f0*/  IMAD.X R17, RZ, RZ, R17, P0 ;  /* 0x000000ffff117224 */ /* 0x000fe200000e0611 */
[----:B------:R-:W-:-:S04]  /*12800*/  ISETP.GE.U32.AND P0, PT, R16, R26, PT ;  /* 0x0000001a1000720c */ /* 0x000fc80003f06070 */
[----:B------:R-:W-:-:S13]  /*12810*/  ISETP.GE.U32.AND.EX P0, PT, R17, R27, PT, P0 ;  /* 0x0000001b1100720c */ /* 0x000fda0003f06100 */
[----:B------:R-:W-:Y:S05]  /*12820*/  @!P0 BRA `(.L_x_37426) ;  /* 0xfffffffc00948947 */ /* 0x000fea000383ffff */
.L_x_37411:
[----:B------:R-:W-:Y:S05]  /*12830*/  BSYNC.RECONVERGENT B6 ;  /* 0x0000000000067941 */ /* 0x000fea0003800200 */
.L_x_37410:
        /* <DEDUP_REMOVED lines=23> */
.L_x_37430:
[----:B------:R-:W-:Y:S05]  /*129b0*/  BSYNC.RECONVERGENT B7 ;  /* 0x0000000000077941 */ /* 0x000fea0003800200 */
.L_x_37429:
        /* <DEDUP_REMOVED lines=19> */
.L_x_37432:
[----:B------:R-:W-:Y:S05]  /*12af0*/  BSYNC.RECONVERGENT B7 ;  /* 0x0000000000077941 */ /* 0x000fea0003800200 */
.L_x_37431:
        /* <DEDUP_REMOVED lines=21> */
.L_x_37434:
[----:B------:R-:W-:Y:S05]  /*12c50*/  BSYNC.RECONVERGENT B7 ;  /* 0x0000000000077941 */ /* 0x000fea0003800200 */
.L_x_37433:
        /* <DEDUP_REMOVED lines=13> */
.L_x_37440:
        /* <DEDUP_REMOVED lines=25> */
.L_x_37438:
[----:B------:R-:W-:Y:S01]  /*12ec0*/  IMAD.MOV.U32 R4, RZ, RZ, R12 ;  /* 0x000000ffff047224 */ /* 0x000fe200078e000c */
[----:B------:R-:W-:Y:S01]  /*12ed0*/  MOV R0, 0x12f00 ;  /* 0x00012f0000007802 */ /* 0x000fe20000000f00 */
[----:B------:R-:W-:-:S07]  /*12ee0*/  IMAD.MOV.U32 R3, RZ, RZ, R13 ;  /* 0x000000ffff037224 */ /* 0x000fce00078e000d */
[----:B-1----:R-:W-:Y:S05]  /*12ef0*/  CALL.REL.NOINC `($__internal_85_$__cuda_sm20_div_s64) ;  /* 0x0000003800607944 */ /* 0x002fea0003c00000 */
[----:B------:R-:W-:Y:S02]  /*12f00*/  IMAD.MOV.U32 R14, RZ, RZ, R3 ;  /* 0x000000ffff0e7224 */ /* 0x000fe400078e0003 */
[----:B------:R-:W-:-:S07]  /*12f10*/  IMAD.MOV.U32 R15, RZ, RZ, R4 ;  /* 0x000000ffff0f7224 */ /* 0x000fce00078e0004 */
.L_x_37439:
[----:B------:R-:W-:Y:S05]  /*12f20*/  BSYNC.RECONVERGENT B1 ;  /* 0x0000000000017941 */ /* 0x000fea0003800200 */
.L_x_37437:
        /* <DEDUP_REMOVED lines=18> */
.L_x_37436:
[----:B------:R-:W-:Y:S05]  /*13050*/  BSYNC.RECONVERGENT B0 ;  /* 0x0000000000007941 */ /* 0x000fea0003800200 */
.L_x_37435:
        /* <DEDUP_REMOVED lines=11> */
.L_x_37443:
        /* <DEDUP_REMOVED lines=21> */
.L_x_37442:
[----:B------:R-:W-:Y:S05]  /*13260*/  BSYNC.RECONVERGENT B7 ;  /* 0x0000000000077941 */ /* 0x000fea0003800200 */
.L_x_37441:
[----:B------:R-:W-:-:S05]  /*13270*/  IADD3 R22, P0, PT, R22, 0x4, RZ ;  /* 0x0000000416167810 */ /* 0x000fca0007f1e0ff */
[----:B------:R-:W-:Y:S01]  /*13280*/  IMAD.X R23, RZ, RZ, R23, P0 ;  /* 0x000000ffff177224 */ /* 0x000fe200000e0617 */
[----:B------:R-:W-:-:S04]  /*13290*/  ISETP.GE.U32.AND P0, PT, R22, R26, PT ;  /* 0x0000001a1600720c */ /* 0x000fc80003f06070 */
[----:B------:R-:W-:-:S13]  /*132a0*/  ISETP.GE.U32.AND.EX P0, PT, R23, R27, PT, P0 ;  /* 0x0000001b1700720c */ /* 0x000fda0003f06100 */
[----:B------:R-:W-:Y:S05]  /*132b0*/  @!P0 BRA `(.L_x_37443) ;  /* 0xfffffffc00948947 */ /* 0x000fea000383ffff */
.L_x_37428:
[----:B------:R-:W-:Y:S05]  /*132c0*/  BSYNC.RECONVERGENT B6 ;  /* 0x0000000000067941 */ /* 0x000fea0003800200 */
.L_x_37427:
        /* <DEDUP_REMOVED lines=23> */
.L_x_37447:
[----:B------:R-:W-:Y:S05]  /*13440*/  BSYNC.RECONVERGENT B7 ;  /* 0x0000000000077941 */ /* 0x000fea0003800200 */
.L_x_37446:
        /* <DEDUP_REMOVED lines=19> */
.L_x_37449:
[----:B------:R-:W-:Y:S05]  /*13580*/  BSYNC.RECONVERGENT B7 ;  /* 0x0000000000077941 */ /* 0x000fea0003800200 */
.L_x_37448:
        /* <DEDUP_REMOVED lines=21> */
.L_x_37451:
[----:B------:R-:W-:Y:S05]  /*136e0*/  BSYNC.RECONVERGENT B7 ;  /* 0x0000000000077941 */ /* 0x000fea0003800200 */
.L_x_37450:
        /* <DEDUP_REMOVED lines=12> */
.L_x_37457:
        /* <DEDUP_REMOVED lines=25> */
.L_x_37455:
[----:B------:R-:W-:Y:S01]  /*13940*/  IMAD.MOV.U32 R4, RZ, RZ, R6 ;  /* 0x000000ffff047224 */ /* 0x000fe200078e0006 */
[----:B------:R-:W-:Y:S01]  /*13950*/  MOV R0, 0x13980 ;  /* 0x0001398000007802 */ /* 0x000fe20000000f00 */
[----:B------:R-:W-:-:S07]  /*13960*/  IMAD.MOV.U32 R3, RZ, RZ, R7 ;  /* 0x000000ffff037224 */ /* 0x000fce00078e0007 */
[----:B-1--4-:R-:W-:Y:S05]  /*13970*/  CALL.REL.NOINC `($__internal_85_$__cuda_sm20_div_s64) ;  /* 0x0000002c00c07944 */ /* 0x012fea0003c00000 */
[----:B------:R-:W-:Y:S02]  /*13980*/  IMAD.MOV.U32 R14, RZ, RZ, R3 ;  /* 0x000000ffff0e7224 */ /* 0x000fe400078e0003 */
[----:B------:R-:W-:-:S07]  /*13990*/  IMAD.MOV.U32 R15, RZ, RZ, R4 ;  /* 0x000000ffff0f7224 */ /* 0x000fce00078e0004 */
.L_x_37456:
[----:B------:R-:W-:Y:S05]  /*139a0*/  BSYNC.RECONVERGENT B1 ;  /* 0x0000000000017941 */ /* 0x000fea0003800200 */
.L_x_37454:
        /* <DEDUP_REMOVED lines=19> */
.L_x_37453:
[----:B------:R-:W-:Y:S05]  /*13ae0*/  BSYNC.RECONVERGENT B0 ;  /* 0x0000000000007941 */ /* 0x000fea0003800200 */
.L_x_37452:
        /* <DEDUP_REMOVED lines=11> */
.L_x_37460:
        /* <DEDUP_REMOVED lines=21> */
.L_x_37459:
[----:B------:R-:W-:Y:S05]  /*13cf0*/  BSYNC.RECONVERGENT B7 ;  /* 0x0000000000077941 */ /* 0x000fea0003800200 */
.L_x_37458:
[----:B------:R-:W-:-:S05]  /*13d00*/  IADD3 R24, P0, PT, R24, 0x4, RZ ;  /* 0x0000000418187810 */ /* 0x000fca0007f1e0ff */
[----:B------:R-:W-:Y:S01]  /*13d10*/  IMAD.X R25, RZ, RZ, R25, P0 ;  /* 0x000000ffff197224 */ /* 0x000fe200000e0619 */
[----:B------:R-:W-:-:S04]  /*13d20*/  ISETP.GE.U32.AND P0, PT, R24, R22, PT ;  /* 0x000000161800720c */ /* 0x000fc80003f06070 */
[----:B------:R-:W-:-:S13]  /*13d30*/  ISETP.GE.U32.AND.EX P0, PT, R25, R23, PT, P0 ;  /* 0x000000171900720c */ /* 0x000fda0003f06100 */
[----:B------:R-:W-:Y:S05]  /*13d40*/  @!P0 BRA `(.L_x_37460) ;  /* 0xfffffffc00948947 */ /* 0x000fea000383ffff */
.L_x_37445:
[----:B------:R-:W-:Y:S05]  /*13d50*/  BSYNC.RECONVERGENT B6 ;  /* 0x0000000000067941 */ /* 0x000fea0003800200 */
.L_x_37444:
        /* <DEDUP_REMOVED lines=23> */
.L_x_37464:
[----:B------:R-:W-:Y:S05]  /*13ed0*/  BSYNC.RECONVERGENT B7 ;  /* 0x0000000000077941 */ /* 0x000fea0003800200 */
.L_x_37463:
        /* <DEDUP_REMOVED lines=19> */
.L_x_37466:
[----:B------:R-:W-:Y:S05]  /*14010*/  BSYNC.RECONVERGENT B7 ;  /* 0x0000000000077941 */ /* 0x000fea0003800200 */
.L_x_37465:
        /* <DEDUP_REMOVED lines=21> */
.L_x_37468:
[----:B------:R-:W-:Y:S05]  /*14170*/  BSYNC.RECONVERGENT B7 ;  /* 0x0000000000077941 */ /* 0x000fea0003800200 */
.L_x_37467:
        /* <DEDUP_REMOVED lines=11> */
.L_x_37474:
        /* <DEDUP_REMOVED lines=25> */
.L_x_37472:
[----:B------:R-:W-:Y:S01]  /*143c0*/  IMAD.MOV.U32 R4, RZ, RZ, R6 ;  /* 0x000000ffff047224 */ /* 0x000fe200078e0006 */
[----:B------:R-:W-:Y:S01]  /*143d0*/  MOV R0, 0x14400 ;  /* 0x0001440000007802 */ /* 0x000fe20000000f00 */
[----:B------:R-:W-:-:S07]  /*143e0*/  IMAD.MOV.U32 R3, RZ, RZ, R7 ;  /* 0x000000ffff037224 */ /* 0x000fce00078e0007 */
[----:B----4-:R-:W-:Y:S05]  /*143f0*/  CALL.REL.NOINC `($__internal_85_$__cuda_sm20_div_s64) ;  /* 0x0000002400207944 */ /* 0x010fea0003c00000 */
[----:B------:R-:W-:Y:S02]  /*14400*/  IMAD.MOV.U32 R14, RZ, RZ, R3 ;  /* 0x000000ffff0e7224 */ /* 0x000fe400078e0003 */
[----:B------:R-:W-:-:S07]  /*14410*/  IMAD.MOV.U32 R15, RZ, RZ, R4 ;  /* 0x000000ffff0f7224 */ /* 0x000fce00078e0004 */
.L_x_37473:
[----:B------:R-:W-:Y:S05]  /*14420*/  BSYNC.RECONVERGENT B1 ;  /* 0x0000000000017941 */ /* 0x000fea0003800200 */
.L_x_37471:
        /* <DEDUP_REMOVED lines=18> */
.L_x_37470:
[----:B------:R-:W-:Y:S05]  /*14550*/  BSYNC.RECONVERGENT B0 ;  /* 0x0000000000007941 */ /* 0x000fea0003800200 */
.L_x_37469:
        /* <DEDUP_REMOVED lines=10> */
.L_x_37477:
        /* <DEDUP_REMOVED lines=21> */
.L_x_37476:
[----:B------:R-:W-:Y:S05]  /*14750*/  BSYNC.RECONVERGENT B7 ;  /* 0x0000000000077941 */ /* 0x000fea0003800200 */
.L_x_37475:
[----:B------:R-:W-:-:S05]  /*14760*/  IADD3 R24, P0, PT, R24, 0x4, RZ ;  /* 0x0000000418187810 */ /* 0x000fca0007f1e0ff */
[----:B------:R-:W-:Y:S01]  /*14770*/  IMAD.X R25, RZ, RZ, R25, P0 ;  /* 0x000000ffff197224 */ /* 0x000fe200000e0619 */
[----:B------:R-:W-:-:S04]  /*14780*/  ISETP.GE.U32.AND P0, PT, R24, R22, PT ;  /* 0x000000161800720c */ /* 0x000fc80003f06070 */
[----:B------:R-:W-:-:S13]  /*14790*/  ISETP.GE.U32.AND.EX P0, PT, R25, R23, PT, P0 ;  /* 0x000000171900720c */ /* 0x000fda0003f06100 */
[----:B------:R-:W-:Y:S05]  /*147a0*/  @!P0 BRA `(.L_x_37477) ;  /* 0xfffffffc00948947 */ /* 0x000fea000383ffff */
.L_x_37462:
[----:B------:R-:W-:Y:S05]  /*147b0*/  BSYNC.RECONVERGENT B6 ;  /* 0x0000000000067941 */ /* 0x000fea0003800200 */
.L_x_37461:
        /* <DEDUP_REMOVED lines=26> */
.L_x_37484:
[----:B------:R0:W-:Y:S01]  /*14960*/  STG.E.U8 desc[UR36][R2.64], RZ ;  /* 0x000000ff02007986 */ /* 0x0001e2000c101124 */
[----:B------:R-:W-:Y:S01]  /*14970*/  IMAD.MOV.U32 R18, RZ, RZ, R16 ;  /* 0x000000ffff127224 */ /* 0x000fe200078e0010 */
[----:B------:R-:W-:Y:S06]  /*14980*/  BRA `(.L_x_37486) ;  /* 0x0000000400e07947 */ /* 0x000fec0003800000 */
.L_x_37483:
        /* <DEDUP_REMOVED lines=9> */
.L_x_37488:
[----:B------:R0:W-:Y:S01]  /*14a20*/  STG.E desc[UR36][R2.64], RZ ;  /* 0x000000ff02007986 */ /* 0x0001e2000c101924 */
[----:B------:R-:W-:Y:S01]  /*14a30*/  IMAD.MOV.U32 R18, RZ, RZ, R16 ;  /* 0x000000ffff127224 */ /* 0x000fe200078e0010 */
[----:B------:R-:W-:Y:S06]  /*14a40*/  BRA `(.L_x_37486) ;  /* 0x0000000400b07947 */ /* 0x000fec0003800000 */
.L_x_37487:
[----:B------:R0:W-:Y:S01]  /*14a50*/  STG.E.U16 desc[UR36][R2.64], RZ ;  /* 0x000000ff02007986 */ /* 0x0001e2000c101524 */
[----:B------:R-:W-:Y:S01]  /*14a60*/  IMAD.MOV.U32 R18, RZ, RZ, R16 ;  /* 0x000000ffff127224 */ /* 0x000fe200078e0010 */
[----:B------:R-:W-:Y:S06]  /*14a70*/  BRA `(.L_x_37486) ;  /* 0x0000000400a47947 */ /* 0x000fec0003800000 */
.L_x_37482:
        /* <DEDUP_REMOVED lines=9> */
.L_x_37490:
[----:B------:R0:W-:Y:S01]  /*14b10*/  STG.E.U16 desc[UR36][R2.64], RZ ;  /* 0x000000ff02007986 */ /* 0x0001e2000c101524 */
[----:B------:R-:W-:Y:S01]  /*14b20*/  IMAD.MOV.U32 R18, RZ, RZ, R16 ;  /* 0x000000ffff127224 */ /* 0x000fe200078e0010 */
[----:B------:R-:W-:Y:S06]  /*14b30*/  BRA `(.L_x_37486) ;  /* 0x0000000400747947 */ /* 0x000fec0003800000 */
.L_x_37489:
        /* <DEDUP_REMOVED lines=9> */
.L_x_37492:
[----:B------:R3:W-:Y:S01]  /*14bd0*/  STG.E desc[UR36][R2.64], RZ ;  /* 0x000000ff02007986 */ /* 0x0007e2000c101924 */
[----:B------:R-:W-:Y:S01]  /*14be0*/  IMAD.MOV.U32 R18, RZ, RZ, R16 ;  /* 0x000000ffff127224 */ /* 0x000fe200078e0010 */
[----:B------:R-:W-:Y:S06]  /*14bf0*/  BRA `(.L_x_37486) ;  /* 0x0000000400447947 */ /* 0x000fec0003800000 */
.L_x_37491:
[----:B------:R0:W-:Y:S01]  /*14c00*/  STG.E.64 desc[UR36][R2.64], RZ ;  /* 0x000000ff02007986 */ /* 0x0001e2000c101b24 */
[----:B------:R-:W-:Y:S01]  /*14c10*/  IMAD.MOV.U32 R18, RZ, RZ, R16 ;  /* 0x000000ffff127224 */ /* 0x000fe200078e0010 */
[----:B------:R-:W-:Y:S06]  /*14c20*/  BRA `(.L_x_37486) ;  /* 0x0000000400387947 */ /* 0x000fec0003800000 */
.L_x_37481:
        /* <DEDUP_REMOVED lines=11> */
.L_x_37495:
[----:B------:R0:W-:Y:S01]  /*14ce0*/  STG.E.128 desc[UR36][R2.64], RZ ;  /* 0x000000ff02007986 */ /* 0x0001e2000c101d24 */
[----:B------:R-:W-:Y:S01]  /*14cf0*/  IMAD.MOV.U32 R18, RZ, RZ, R16 ;  /* 0x000000ffff127224 */ /* 0x000fe200078e0010 */
[----:B------:R-:W-:Y:S06]  /*14d00*/  BRA `(.L_x_37486) ;  /* 0x0000000400007947 */ /* 0x000fec0003800000 */
.L_x_37494:
        /* <DEDUP_REMOVED lines=9> */
.L_x_37497:
[----:B------:R0:W-:Y:S01]  /*14da0*/  STG.E.U8 desc[UR36][R2.64], RZ ;  /* 0x000000ff02007986 */ /* 0x0001e2000c101124 */
[----:B------:R-:W-:Y:S01]  /*14db0*/  IMAD.MOV.U32 R18, RZ, RZ, R16 ;  /* 0x000000ffff127224 */ /* 0x000fe200078e0010 */
[----:B------:R-:W-:Y:S06]  /*14dc0*/  BRA `(.L_x_37486) ;  /* 0x0000000000d07947 */ /* 0x000fec0003800000 */
.L_x_37496:
[----:B------:R0:W-:Y:S01]  /*14dd0*/  STG.E.U16 desc[UR36][R2.64], RZ ;  /* 0x000000ff02007986 */ /* 0x0001e2000c101524 */
[----:B------:R-:W-:Y:S01]  /*14de0*/  IMAD.MOV.U32 R18, RZ, RZ, R16 ;  /* 0x000000ffff127224 */ /* 0x000fe200078e0010 */
[----:B------:R-:W-:Y:S06]  /*14df0*/  BRA `(.L_x_37486) ;  /* 0x0000000000c47947 */ /* 0x000fec0003800000 */
.L_x_37493:
        /* <DEDUP_REMOVED lines=11> */
.L_x_37500:
[----:B------:R0:W-:Y:S01]  /*14eb0*/  STG.E.U8 desc[UR36][R2.64], RZ ;  /* 0x000000ff02007986 */ /* 0x0001e2000c101124 */
[----:B------:R-:W-:Y:S01]  /*14ec0*/  IMAD.MOV.U32 R18, RZ, RZ, R16 ;  /* 0x000000ffff127224 */ /* 0x000fe200078e0010 */
[----:B------:R-:W-:Y:S06]  /*14ed0*/  BRA `(.L_x_37486) ;  /* 0x00000000008c7947 */ /* 0x000fec0003800000 */
.L_x_37499:
[----:B------:R0:W-:Y:S01]  /*14ee0*/  STG.E.U8 desc[UR36][R2.64], RZ ;  /* 0x000000ff02007986 */ /* 0x0001e2000c101124 */
[----:B------:R-:W-:Y:S01]  /*14ef0*/  IMAD.MOV.U32 R18, RZ, RZ, R16 ;  /* 0x000000ffff127224 */ /* 0x000fe200078e0010 */
[----:B------:R-:W-:Y:S06]  /*14f00*/  BRA `(.L_x_37486) ;  /* 0x0000000000807947 */ /* 0x000fec0003800000 */
.L_x_37498:
[----:B------:R-:W-:-:S13]  /*14f10*/  ISETP.NE.AND P0, PT, R0, 0x1c, PT ;  /* 0x0000001c0000780c */ /* 0x000fda0003f05270 */
[----:B------:R-:W-:Y:S05]  /*14f20*/  @!P0 BRA `(.L_x_37501) ;  /* 0x0000000000708947 */ /* 0x000fea0003800000 */
[----:B------:R-:W-:-:S13]  /*14f30*/  ISETP.NE.AND P0, PT, R0, 0x1d, PT ;  /* 0x0000001d0000780c */ /* 0x000fda0003f05270 */
[----:B------:R-:W-:Y:S05]  /*14f40*/  @!P0 BRA `(.L_x_37502) ;  /* 0x00000000005c8947 */ /* 0x000fea0003800000 */
[----:B------:R-:W-:-:S13]  /*14f50*/  ISETP.NE.AND P0, PT, R0, 0x2c, PT ;  /* 0x0000002c0000780c */ /* 0x000fda0003f05270 */
[----:B------:R-:W-:Y:S05]  /*14f60*/  @!P0 BRA `(.L_x_37503) ;  /* 0x0000000000488947 */ /* 0x000fea0003800000 */
.L_x_37485:
        /* <DEDUP_REMOVED lines=16> */
.L_x_37504:
[----:B------:R-:W-:Y:S01]  /*15070*/  IMAD.MOV.U32 R18, RZ, RZ, R16 ;  /* 0x000000ffff127224 */ /* 0x000fe200078e0010 */
[----:B------:R-:W-:Y:S06]  /*15080*/  BRA `(.L_x_37486) ;  /* 0x0000000000207947 */ /* 0x000fec0003800000 */
.L_x_37503:
[----:B------:R0:W-:Y:S01]  /*15090*/  STG.E.U8 desc[UR36][R2.64], RZ ;  /* 0x000000ff02007986 */ /* 0x0001e2000c101124 */
[----:B------:R-:W-:Y:S01]  /*150a0*/  IMAD.MOV.U32 R18, RZ, RZ, R16 ;  /* 0x000000ffff127224 */ /* 0x000fe200078e0010 */
[----:B------:R-:W-:Y:S06]  /*150b0*/  BRA `(.L_x_37486) ;  /* 0x0000000000147947 */ /* 0x000fec0003800000 */
.L_x_37502:
[----:B------:R0:W-:Y:S01]  /*150c0*/  STG.E.64 desc[UR36][R2.64], RZ ;  /* 0x000000ff02007986 */ /* 0x0001e2000c101b24 */
[----:B------:R-:W-:Y:S01]  /*150d0*/  IMAD.MOV.U32 R18, RZ, RZ, R16 ;  /* 0x000000ffff127224 */ /* 0x000fe200078e0010 */
[----:B------:R-:W-:Y:S06]  /*150e0*/  BRA `(.L_x_37486) ;  /* 0x0000000000087947 */ /* 0x000fec0003800000 */
.L_x_37501:
[----:B------:R0:W-:Y:S01]  /*150f0*/  STG.E desc[UR36][R2.64], RZ ;  /* 0x000000ff02007986 */ /* 0x0001e2000c101924 */
[----:B------:R-:W-:-:S07]  /*15100*/  IMAD.MOV.U32 R18, RZ, RZ, R16 ;  /* 0x000000ffff127224 */ /* 0x000fce00078e0010 */
.L_x_37486:
        /* <DEDUP_REMOVED lines=23> */
.L_x_37509:
[----:B------:R0:W-:Y:S01]  /*15280*/  STG.E.U8 desc[UR36][R2.64], RZ ;  /* 0x000000ff02007986 */ /* 0x0001e2000c101124 */
[----:B------:R-:W-:Y:S05]  /*15290*/  BRA `(.L_x_37511) ;  /* 0x00000004008c7947 */ /* 0x000fea0003800000 */
.L_x_37508:
        /* <DEDUP_REMOVED lines=8> */
.L_x_37513:
[----:B------:R0:W-:Y:S01]  /*15320*/  STG.E desc[UR36][R2.64], RZ ;  /* 0x000000ff02007986 */ /* 0x0001e2000c101924 */
[----:B------:R-:W-:Y:S05]  /*15330*/  BRA `(.L_x_37511) ;  /* 0x0000000400647947 */ /* 0x000fea0003800000 */
.L_x_37512:
[----:B------:R0:W-:Y:S01]  /*15340*/  STG.E.U16 desc[UR36][R2.64], RZ ;  /* 0x000000ff02007986 */ /* 0x0001e2000c101524 */
[----:B------:R-:W-:Y:S05]  /*15350*/  BRA `(.L_x_37511) ;  /* 0x00000004005c7947 */ /* 0x000fea0003800000 */
.L_x_37507:
        /* <DEDUP_REMOVED lines=8> */
.L_x_37515:
[----:B------:R0:W-:Y:S01]  /*153e0*/  STG.E.U16 desc[UR36][R2.64], RZ ;  /* 0x000000ff02007986 */ /* 0x0001e2000c101524 */
[----:B------:R-:W-:Y:S05]  /*153f0*/  BRA `(.L_x_37511) ;  /* 0x0000000400347947 */ /* 0x000fea0003800000 */
.L_x_37514:
        /* <DEDUP_REMOVED lines=8> */
.L_x_37517:
[----:B------:R0:W-:Y:S01]  /*15480*/  STG.E desc[UR36][R2.64], RZ ;  /* 0x000000ff02007986 */ /* 0x0001e2000c101924 */
[----:B------:R-:W-:Y:S05]  /*15490*/  BRA `(.L_x_37511) ;  /* 0x00000004000c7947 */ /* 0x000fea0003800000 */
.L_x_37516:
[----:B------:R0:W-:Y:S01]  /*154a0*/  STG.E.64 desc[UR36][R2.64], RZ ;  /* 0x000000ff02007986 */ /* 0x0001e2000c101b24 */
[----:B------:R-:W-:Y:S05]  /*154b0*/  BRA `(.L_x_37511) ;  /* 0x0000000400047947 */ /* 0x000fea0003800000 */
.L_x_37506:
        /* <DEDUP_REMOVED lines=10> */
.L_x_37520:
[----:B------:R0:W-:Y:S01]  /*15560*/  STG.E.128 desc[UR36][R2.64], RZ ;  /* 0x000000ff02007986 */ /* 0x0001e2000c101d24 */
[----:B------:R-:W-:Y:S05]  /*15570*/  BRA `(.L_x_37511) ;  /* 0x0000000000d47947 */ /* 0x000fea0003800000 */
.L_x_37519:
        /* <DEDUP_REMOVED lines=8> */
.L_x_37522:
[----:B------:R0:W-:Y:S01]  /*15600*/  STG.E.U8 desc[UR36][R2.64], RZ ;  /* 0x000000ff02007986 */ /* 0x0001e2000c101124 */
[----:B------:R-:W-:Y:S05]  /*15610*/  BRA `(.L_x_37511) ;  /* 0x0000000000ac7947 */ /* 0x000fea0003800000 */
.L_x_37521:
[----:B------:R0:W-:Y:S01]  /*15620*/  STG.E.U16 desc[UR36][R2.64], RZ ;  /* 0x000000ff02007986 */ /* 0x0001e2000c101524 */
[----:B------:R-:W-:Y:S05]  /*15630*/  BRA `(.L_x_37511) ;  /* 0x0000000000a47947 */ /* 0x000fea0003800000 */
.L_x_37518:
        /* <DEDUP_REMOVED lines=10> */
.L_x_37525:
[----:B------:R4:W-:Y:S01]  /*156e0*/  STG.E.U8 desc[UR36][R2.64], RZ ;  /* 0x000000ff02007986 */ /* 0x0009e2000c101124 */
[----:B------:R-:W-:Y:S05]  /*156f0*/  BRA `(.L_x_37511) ;  /* 0x0000000000747947 */ /* 0x000fea0003800000 */
.L_x_37524:
[----:B------:R0:W-:Y:S01]  /*15700*/  STG.E.U8 desc[UR36][R2.64], RZ ;  /* 0x000000ff02007986 */ /* 0x0001e2000c101124 */
[----:B------:R-:W-:Y:S05]  /*15710*/  BRA `(.L_x_37511) ;  /* 0x00000000006c7947 */ /* 0x000fea0003800000 */
.L_x_37523:
[----:B------:R-:W-:-:S13]  /*15720*/  ISETP.NE.AND P0, PT, R0, 0x1c, PT ;  /* 0x0000001c0000780c */ /* 0x000fda0003f05270 */
[----:B------:R-:W-:Y:S05]  /*15730*/  @!P0 BRA `(.L_x_37526) ;  /* 0x0000000000608947 */ /* 0x000fea0003800000 */
[----:B------:R-:W-:-:S13]  /*15740*/  ISETP.NE.AND P0, PT, R0, 0x1d, PT ;  /* 0x0000001d0000780c */ /* 0x000fda0003f05270 */
[----:B------:R-:W-:Y:S05]  /*15750*/  @!P0 BRA `(.L_x_37527) ;  /* 0x0000000000508947 */ /* 0x000fea0003800000 */
[----:B------:R-:W-:-:S13]  /*15760*/  ISETP.NE.AND P0, PT, R0, 0x2c, PT ;  /* 0x0000002c0000780c */ /* 0x000fda0003f05270 */
[----:B------:R1:W-:Y:S01]  /*15770*/  @!P0 STG.E.U8 desc[UR36][R2.64], RZ ;  /* 0x000000ff02008986 */ /* 0x0003e2000c101124 */
[----:B------:R-:W-:Y:S05]  /*15780*/  @!P0 BRA `(.L_x_37511) ;  /* 0x0000000000508947 */ /* 0x000fea0003800000 */
.L_x_37510:
        /* <DEDUP_REMOVED lines=16> */
.L_x_37528:
[----:B------:R-:W-:Y:S05]  /*15890*/  BRA `(.L_x_37511) ;  /* 0x00000000000c7947 */ /* 0x000fea0003800000 */
.L_x_37527:
[----:B------:R2:W-:Y:S01]  /*158a0*/  STG.E.64 desc[UR36][R2.64], RZ ;  /* 0x000000ff02007986 */ /* 0x0005e2000c101b24 */
[----:B------:R-:W-:Y:S05]  /*158b0*/  BRA `(.L_x_37511) ;  /* 0x0000000000047947 */ /* 0x000fea0003800000 */
.L_x_37526:
[----:B------:R0:W-:Y:S02]  /*158c0*/  STG.E desc[UR36][R2.64], RZ ;  /* 0x000000ff02007986 */ /* 0x0001e4000c101924 */
.L_x_37511:
[----:B------:R-:W-:-:S07]  /*158d0*/  VIADD R18, R18, 0x80 ;  /* 0x0000008012127836 */ /* 0x000fce0000000000 */
.L_x_37480:
[----:B------:R-:W-:-:S13]  /*158e0*/  ISETP.GE.AND P0, PT, R18, R51, PT ;  /* 0x000000331200720c */ /* 0x000fda0003f06270 */
[----:B------:R-:W-:Y:S05]  /*158f0*/  @P0 BREAK.RELIABLE B7 ;  /* 0x0000000000070942 */ /* 0x000fea0003800100 */
[----:B------:R-:W-:Y:S05]  /*15900*/  @P0 BRA `(.L_x_37505) ;  /* 0x0000000400ec0947 */ /* 0x000fea0003800000 */
[----:B------:R-:W-:Y:S05]  /*15910*/  BSYNC.RELIABLE B7 ;  /* 0x0000000000077941 */ /* 0x000fea0003800100 */
.L_x_37479:
        /* <DEDUP_REMOVED lines=20> */
.L_x_37532:
[----:B------:R0:W-:Y:S01]  /*15a60*/  STG.E.U8 desc[UR36][R2.64], RZ ;  /* 0x000000ff02007986 */ /* 0x0001e2000c101124 */
[----:B------:R-:W-:Y:S05]  /*15a70*/  BRA `(.L_x_37534) ;  /* 0x00000004008c7947 */ /* 0x000fea0003800000 */
.L_x_37531:
        /* <DEDUP_REMOVED lines=8> */
.L_x_37536:
[----:B------:R0:W-:Y:S01]  /*15b00*/  STG.E desc[UR36][R2.64], RZ ;  /* 0x000000ff02007986 */ /* 0x0001e2000c101924 */
[----:B------:R-:W-:Y:S05]  /*15b10*/  BRA `(.L_x_37534) ;  /* 0x0000000400647947 */ /* 0x000fea0003800000 */
.L_x_37535:
[----:B------:R0:W-:Y:S01]  /*15b20*/  STG.E.U16 desc[UR36][R2.64], RZ ;  /* 0x000000ff02007986 */ /* 0x0001e2000c101524 */
[----:B------:R-:W-:Y:S05]  /*15b30*/  BRA `(.L_x_37534) ;  /* 0x00000004005c7947 */ /* 0x000fea0003800000 */
.L_x_37530:
        /* <DEDUP_REMOVED lines=8> */
.L_x_37538:
[----:B------:R1:W-:Y:S01]  /*15bc0*/  STG.E.U16 desc[UR36][R2.64], RZ ;  /* 0x000000ff02007986 */ /* 0x0003e2000c101524 */
[----:B------:R-:W-:Y:S05]  /*15bd0*/  BRA `(.L_x_37534) ;  /* 0x0000000400347947 */ /* 0x000fea0003800000 */
.L_x_37537:
        /* <DEDUP_REMOVED lines=8> */
.L_x_37540:
[----:B------:R4:W-:Y:S01]  /*15c60*/  STG.E desc[UR36][R2.64], RZ ;  /* 0x000000ff02007986 */ /* 0x0009e2000c101924 */
[----:B------:R-:W-:Y:S05]  /*15c70*/  BRA `(.L_x_37534) ;  /* 0x00000004000c7947 */ /* 0x000fea0003800000 */
.L_x_37539:
[----:B------:R2:W-:Y:S01]  /*15c80*/  STG.E.64 desc[UR36][R2.64], RZ ;  /* 0x000000ff02007986 */ /* 0x0005e2000c101b24 */
[----:B------:R-:W-:Y:S05]  /*15c90*/  BRA `(.L_x_37534) ;  /* 0x0000000400047947 */ /* 0x000fea0003800000 */
.L_x_37529:
        /* <DEDUP_REMOVED lines=10> */
.L_x_37543:
[----:B------:R0:W-:Y:S01]  /*15d40*/  STG.E.128 desc[UR36][R2.64], RZ ;  /* 0x000000ff02007986 */ /* 0x0001e2000c101d24 */
[----:B------:R-:W-:Y:S05]  /*15d50*/  BRA `(.L_x_37534) ;  /* 0x0000000000d47947 */ /* 0x000fea0003800000 */
.L_x_37542:
        /* <DEDUP_REMOVED lines=8> */
.L_x_37545:
[----:B------:R0:W-:Y:S01]  /*15de0*/  STG.E.U8 desc[UR36][R2.64], RZ ;  /* 0x000000ff02007986 */ /* 0x0001e2000c101124 */
[----:B------:R-:W-:Y:S05]  /*15df0*/  BRA `(.L_x_37534) ;  /* 0x0000000000ac7947 */ /* 0x000fea0003800000 */
.L_x_37544:
[----:B------:R0:W-:Y:S01]  /*15e00*/  STG.E.U16 desc[UR36][R2.64], RZ ;  /* 0x000000ff02007986 */ /* 0x0001e2000c101524 */
[----:B------:R-:W-:Y:S05]  /*15e10*/  BRA `(.L_x_37534) ;  /* 0x0000000000a47947 */ /* 0x000fea0003800000 */
.L_x_37541:
        /* <DEDUP_REMOVED lines=10> */
.L_x_37548:
[----:B------:R0:W-:Y:S01]  /*15ec0*/  STG.E.U8 desc[UR36][R2.64], RZ ;  /* 0x000000ff02007986 */ /* 0x0001e2000c101124 */
[----:B------:R-:W-:Y:S05]  /*15ed0*/  BRA `(.L_x_37534) ;  /* 0x0000000000747947 */ /* 0x000fea0003800000 */
.L_x_37547:
[----:B------:R0:W-:Y:S01]  /*15ee0*/  STG.E.U8 desc[UR36][R2.64], RZ ;  /* 0x000000ff02007986 */ /* 0x0001e2000c101124 */
[----:B------:R-:W-:Y:S05]  /*15ef0*/  BRA `(.L_x_37534) ;  /* 0x00000000006c7947 */ /* 0x000fea0003800000 */
.L_x_37546:
[----:B------:R-:W-:-:S13]  /*15f00*/  ISETP.NE.AND P0, PT, R0, 0x1c, PT ;  /* 0x0000001c0000780c */ /* 0x000fda0003f05270 */
[----:B------:R-:W-:Y:S05]  /*15f10*/  @!P0 BRA `(.L_x_37549) ;  /* 0x0000000000608947 */ /* 0x000fea0003800000 */
[----:B------:R-:W-:-:S13]  /*15f20*/  ISETP.NE.AND P0, PT, R0, 0x1d, PT ;  /* 0x0000001d0000780c */ /* 0x000fda0003f05270 */
[----:B------:R-:W-:Y:S05]  /*15f30*/  @!P0 BRA `(.L_x_37550) ;  /* 0x0000000000508947 */ /* 0x000fea0003800000 */
[----:B------:R-:W-:-:S13]  /*15f40*/  ISETP.NE.AND P0, PT, R0, 0x2c, PT ;  /* 0x0000002c0000780c */ /* 0x000fda0003f05270 */
[----:B------:R0:W-:Y:S01]  /*15f50*/  @!P0 STG.E.U8 desc[UR36][R2.64], RZ ;  /* 0x000000ff02008986 */ /* 0x0001e2000c101124 */
[----:B------:R-:W-:Y:S05]  /*15f60*/  @!P0 BRA `(.L_x_37534) ;  /* 0x0000000000508947 */ /* 0x000fea0003800000 */
.L_x_37533:
        /* <DEDUP_REMOVED lines=16> */
.L_x_37551:
[----:B------:R-:W-:Y:S05]  /*16070*/  BRA `(.L_x_37534) ;  /* 0x00000000000c7947 */ /* 0x000fea0003800000 */
.L_x_37550:
[----:B------:R0:W-:Y:S01]  /*16080*/  STG.E.64 desc[UR36][R2.64], RZ ;  /* 0x000000ff02007986 */ /* 0x0001e2000c101b24 */
[----:B------:R-:W-:Y:S05]  /*16090*/  BRA `(.L_x_37534) ;  /* 0x0000000000047947 */ /* 0x000fea0003800000 */
.L_x_37549:
[----:B------:R0:W-:Y:S02]  /*160a0*/  STG.E desc[UR36][R2.64], RZ ;  /* 0x000000ff02007986 */ /* 0x0001e4000c101924 */
.L_x_37534:
[----:B------:R-:W-:-:S07]  /*160b0*/  VIADD R18, R18, 0x80 ;  /* 0x0000008012127836 */ /* 0x000fce0000000000 */
.L_x_37505:
[----:B------:R-:W-:Y:S05]  /*160c0*/  BSYNC.RECONVERGENT B6 ;  /* 0x0000000000067941 */ /* 0x000fea0003800200 */
.L_x_37478:
        /* <DEDUP_REMOVED lines=21> */
.L_x_37555:
[----:B------:R-:W-:Y:S01]  /*16220*/  STG.E.U8 desc[UR36][R2.64], RZ ;  /* 0x000000ff02007986 */ /* 0x000fe2000c101124 */
[----:B------:R-:W-:Y:S05]  /*16230*/  EXIT ;  /* 0x000000000000794d */ /* 0x000fea0003800000 */
.L_x_37554:
        /* <DEDUP_REMOVED lines=8> */
.L_x_37558:
[----:B------:R-:W-:Y:S01]  /*162c0*/  STG.E desc[UR36][R2.64], RZ ;  /* 0x000000ff02007986 */ /* 0x000fe2000c101924 */
[----:B------:R-:W-:Y:S05]  /*162d0*/  EXIT ;  /* 0x000000000000794d */ /* 0x000fea0003800000 */
.L_x_37557:
[----:B------:R-:W-:Y:S01]  /*162e0*/  STG.E.U16 desc[UR36][R2.64], RZ ;  /* 0x000000ff02007986 */ /* 0x000fe2000c101524 */
[----:B------:R-:W-:Y:S05]  /*162f0*/  EXIT ;  /* 0x000000000000794d */ /* 0x000fea0003800000 */
.L_x_37553:
        /* <DEDUP_REMOVED lines=8> */
.L_x_37560:
[----:B------:R-:W-:Y:S01]  /*16380*/  STG.E.U16 desc[UR36][R2.64], RZ ;  /* 0x000000ff02007986 */ /* 0x000fe2000c101524 */
[----:B------:R-:W-:Y:S05]  /*16390*/  EXIT ;  /* 0x000000000000794d */ /* 0x000fea0003800000 */
.L_x_37559:
        /* <DEDUP_REMOVED lines=8> */
.L_x_37562:
[----:B------:R-:W-:Y:S01]  /*16420*/  STG.E desc[UR36][R2.64], RZ ;  /* 0x000000ff02007986 */ /* 0x000fe2000c101924 */
[----:B------:R-:W-:Y:S05]  /*16430*/  EXIT ;  /* 0x000000000000794d */ /* 0x000fea0003800000 */
.L_x_37561:
[----:B------:R-:W-:Y:S01]  /*16440*/  STG.E.64 desc[UR36][R2.64], RZ ;  /* 0x000000ff02007986 */ /* 0x000fe2000c101b24 */
[----:B------:R-:W-:Y:S05]  /*16450*/  EXIT ;  /* 0x000000000000794d */ /* 0x000fea0003800000 */
.L_x_37552:
        /* <DEDUP_REMOVED lines=10> */
.L_x_37565:
[----:B------:R-:W-:Y:S01]  /*16500*/  STG.E.128 desc[UR36][R2.64], RZ ;  /* 0x000000ff02007986 */ /* 0x000fe2000c101d24 */
[----:B------:R-:W-:Y:S05]  /*16510*/  EXIT ;  /* 0x000000000000794d */ /* 0x000fea0003800000 */
.L_x_37564:
        /* <DEDUP_REMOVED lines=8> */
.L_x_37567:
[----:B------:R-:W-:Y:S01]  /*165a0*/  STG.E.U8 desc[UR36][R2.64], RZ ;  /* 0x000000ff02007986 */ /* 0x000fe2000c101124 */
[----:B------:R-:W-:Y:S05]  /*165b0*/  EXIT ;  /* 0x000000000000794d */ /* 0x000fea0003800000 */
.L_x_37566:
[----:B------:R-:W-:Y:S01]  /*165c0*/  STG.E.U16 desc[UR36][R2.64], RZ ;  /* 0x000000ff02007986 */ /* 0x000fe2000c101524 */
[----:B------:R-:W-:Y:S05]  /*165d0*/  EXIT ;  /* 0x000000000000794d */ /* 0x000fea0003800000 */
.L_x_37563:
        /* <DEDUP_REMOVED lines=10> */
.L_x_37570:
[----:B------:R-:W-:Y:S01]  /*16680*/  STG.E.U8 desc[UR36][R2.64], RZ ;  /* 0x000000ff02007986 */ /* 0x000fe2000c101124 */
[----:B------:R-:W-:Y:S05]  /*16690*/  EXIT ;  /* 0x000000000000794d */ /* 0x000fea0003800000 */
.L_x_37569:
[----:B------:R-:W-:Y:S01]  /*166a0*/  STG.E.U8 desc[UR36][R2.64], RZ ;  /* 0x000000ff02007986 */ /* 0x000fe2000c101124 */
[----:B------:R-:W-:Y:S05]  /*166b0*/  EXIT ;  /* 0x000000000000794d */ /* 0x000fea0003800000 */
.L_x_37568:
[----:B------:R-:W-:-:S13]  /*166c0*/  ISETP.NE.AND P0, PT, R0, 0x1c, PT ;  /* 0x0000001c0000780c */ /* 0x000fda0003f05270 */
[----:B------:R-:W-:Y:S05]  /*166d0*/  @!P0 BRA `(.L_x_37571) ;  /* 0x0000000000608947 */ /* 0x000fea0003800000 */
[----:B------:R-:W-:-:S13]  /*166e0*/  ISETP.NE.AND P0, PT, R0, 0x1d, PT ;  /* 0x0000001d0000780c */ /* 0x000fda0003f05270 */
[----:B------:R-:W-:Y:S05]  /*166f0*/  @!P0 BRA `(.L_x_37572) ;  /* 0x0000000000508947 */ /* 0x000fea0003800000 */
[----:B------:R-:W-:-:S13]  /*16700*/  ISETP.NE.AND P0, PT, R0, 0x2c, PT ;  /* 0x0000002c0000780c */ /* 0x000fda0003f05270 */
[----:B------:R0:W-:Y:S01]  /*16710*/  @!P0 STG.E.U8 desc[UR36][R2.64], RZ ;  /* 0x000000ff02008986 */ /* 0x0001e2000c101124 */
[----:B------:R-:W-:Y:S05]  /*16720*/  @!P0 EXIT ;  /* 0x000000000000894d */ /* 0x000fea0003800000 */
.L_x_37556:
        /* <DEDUP_REMOVED lines=16> */
.L_x_37573:
[----:B------:R-:W-:Y:S05]  /*16830*/  EXIT ;  /* 0x000000000000794d */ /* 0x000fea0003800000 */
.L_x_37572:
[----:B------:R-:W-:Y:S01]  /*16840*/  STG.E.64 desc[UR36][R2.64], RZ ;  /* 0x000000ff02007986 */ /* 0x000fe2000c101b24 */
[----:B------:R-:W-:Y:S05]  /*16850*/  EXIT ;  /* 0x000000000000794d */ /* 0x000fea0003800000 */
.L_x_37571:
[----:B------:R-:W-:Y:S01]  /*16860*/  STG.E desc[UR36][R2.64], RZ ;  /* 0x000000ff02007986 */ /* 0x000fe2000c101924 */
[----:B------:R-:W-:Y:S05]  /*16870*/  EXIT ;  /* 0x000000000000794d */ /* 0x000fea0003800000 */
        .weak           $__internal_85_$__cuda_sm20_div_s64
        .type           $__internal_85_$__cuda_sm20_div_s64,@function
        .size           $__internal_85_$__cuda_sm20_div_s64,(.L_x_40105 - $__internal_85_$__cuda_sm20_div_s64)
$__internal_85_$__cuda_sm20_div_s64:
        /* <DEDUP_REMOVED lines=83> */
[----:B------:R-:W-:Y:S06]  /*16db0*/  RET.REL.NODEC R14 `(_ZN2at6native27unrolled_elementwise_kernelIZZZNS0_67_GLOBAL__N__bb565c37_34_ValidateCompressedIndicesKernel_cu_33a4b88b42_validate_compressed_sparse_indices_kernelILNS2_8CDimNameE0ENS2_18CUDAKernelLauncherENS2_14EmptyVecKernelENS2_8DummyVecELm8EEEvRKNS_6TensorESA_lllENKUlvE1_clEvENKUlvE_clEvEUliiiiiE_St5arrayIPcLm6EELi4E23TrivialOffsetCalculatorILi5EjESH_ILi1EjENS0_6memory12LoadWithCastILi5EEENSK_13StoreWithCastILi1EEEEEviT_T0_T2_T3_T4_T5_) ;  /* 0xfffffe900e907950 */ /* 0x000fec0003c3ffff */
.L_x_37574:
        /* <DEDUP_REMOVED lines=12> */
.L_x_40105:


//--------------------- .text._ZN2at6native18elementwise_kernelILi128ELi2EZNS0_22gpu_kernel_impl_nocastIZZZNS0_67_GLOBAL__N__bb565c37_34_ValidateCompressedIndicesKernel_cu_33a4b88b42_validate_compressed_sparse_indices_kernelILNS3_8CDimNameE0ENS3_18CUDAKernelLauncherENS3_14EmptyVecKernelENS3_8DummyVecELm8EEEvRKNS_6TensorESB_lllENKUlvE1_clEvENKUlvE_clEvEUliiiiiE_EEvRNS_18TensorIteratorBaseERKT_EUliE_EEviT1_ --------------------------
	.section	.text._ZN2at6native18elementwise_kernelILi128ELi2EZNS0_22gpu_kernel_impl_nocastIZZZNS0_67_GLOBAL__N__bb565c37_34_ValidateCompressedIndicesKernel_cu_33a4b88b42_validate_compressed_sparse_indices_kernelILNS3_8CDimNameE0ENS3_18CUDAKernelLauncherENS3_14EmptyVecKernelENS3_8DummyVecELm8EEEvRKNS_6TensorESB_lllENKUlvE1_clEvENKUlvE_clEvEUliiiiiE_EEvRNS_18TensorIteratorBaseERKT_EUliE_EEviT1_,"ax",@progbits
	.align	128
        .global         _ZN2at6native18elementwise_kernelILi128ELi2EZNS0_22gpu_kernel_impl_nocastIZZZNS0_67_GLOBAL__N__bb565c37_34_ValidateCompressedIndicesKernel_cu_33a4b88b42_validate_compressed_sparse_indices_kernelILNS3_8CDimNameE0ENS3_18CUDAKernelLauncherENS3_14EmptyVecKernelENS3_8DummyVecELm8EEEvRKNS_6TensorESB_lllENKUlvE1_clEvENKUlvE_clEvEUliiiiiE_EEvRNS_18TensorIteratorBaseERKT_EUliE_EEviT1_
        .type           _ZN2at6native18elementwise_kernelILi128ELi2EZNS0_22gpu_kernel_impl_nocastIZZZNS0_67_GLOBAL__N__bb565c37_34_ValidateCompressedIndicesKernel_cu_33a4b88b42_validate_compressed_sparse_indices_kernelILNS3_8CDimNameE0ENS3_18CUDAKernelLauncherENS3_14EmptyVecKernelENS3_8DummyVecELm8EEEvRKNS_6TensorESB_lllENKUlvE1_clEvENKUlvE_clEvEUliiiiiE_EEvRNS_18TensorIteratorBaseERKT_EUliE_EEviT1_,@function
        .size           _ZN2at6native18elementwise_kernelILi128ELi2EZNS0_22gpu_kernel_impl_nocastIZZZNS0_67_GLOBAL__N__bb565c37_34_ValidateCompressedIndicesKernel_cu_33a4b88b42_validate_compressed_sparse_indices_kernelILNS3_8CDimNameE0ENS3_18CUDAKernelLauncherENS3_14EmptyVecKernelENS3_8DummyVecELm8EEEvRKNS_6TensorESB_lllENKUlvE1_clEvENKUlvE_clEvEUliiiiiE_EEvRNS_18TensorIteratorBaseERKT_EUliE_EEviT1_,(.L_x_40107 - _ZN2at6native18elementwise_kernelILi128ELi2EZNS0_22gpu_kernel_impl_nocastIZZZNS0_67_GLOBAL__N__bb565c37_34_ValidateCompressedIndicesKernel_cu_33a4b88b42_validate_compressed_sparse_indices_kernelILNS3_8CDimNameE0ENS3_18CUDAKernelLauncherENS3_14EmptyVecKernelENS3_8DummyVecELm8EEEvRKNS_6TensorESB_lllENKUlvE1_clEvENKUlvE_clEvEUliiiiiE_EEvRNS_18TensorIteratorBaseERKT_EUliE_EEviT1_)
        .other          _ZN2at6native18elementwise_kernelILi128ELi2EZNS0_22gpu_kernel_impl_nocastIZZZNS0_67_GLOBAL__N__bb565c37_34_ValidateCompressedIndicesKernel_cu_33a4b88b42_validate_compressed_sparse_indices_kernelILNS3_8CDimNameE0ENS3_18CUDAKernelLauncherENS3_14EmptyVecKernelENS3_8DummyVecELm8EEEvRKNS_6TensorESB_lllENKUlvE1_clEvENKUlvE_clEvEUliiiiiE_EEvRNS_18TensorIteratorBaseERKT_EUliE_EEviT1_,@"STO_CUDA_ENTRY STV_DEFAULT"
_ZN2at6native18elementwise_kernelILi128ELi2EZNS0_22gpu_kernel_impl_nocastIZZZNS0_67_GLOBAL__N__bb565c37_34_ValidateCompressedIndicesKernel_cu_33a4b88b42_validate_compressed_sparse_indices_kernelILNS3_8CDimNameE0ENS3_18CUDAKernelLauncherENS3_14EmptyVecKernelENS3_8DummyVecELm8EEEvRKNS_6TensorESB_lllENKUlvE1_clEvENKUlvE_clEvEUliiiiiE_EEvRNS_18TensorIteratorBaseERKT_EUliE_EEviT1_:
.text._ZN2at6native18elementwise_kernelILi128ELi2EZNS0_22gpu_kernel_impl_nocastIZZZNS0_67_GLOBAL__N__bb565c37_34_ValidateCompressedIndicesKernel_cu_33a4b88b42_validate_compressed_sparse_indices_kernelILNS3_8CDimNameE0ENS3_18CUDAKernelLauncherENS3_14EmptyVecKernelENS3_8DummyVecELm8EEEvRKNS_6TensorESB_lllENKUlvE1_clEvENKUlvE_clEvEUliiiiiE_EEvRNS_18TensorIteratorBaseERKT_EUliE_EEviT1_:
        /* <DEDUP_REMOVED lines=53> */
.L_x_37579:
        /* <DEDUP_REMOVED lines=19> */
.L_x_37580:
        /* <DEDUP_REMOVED lines=22> */
.L_x_37581:
        /* <DEDUP_REMOVED lines=19> */
.L_x_37608:
        /* <DEDUP_REMOVED lines=28> */
.L_x_37585:
[----:B------:R-:W-:Y:S01]  /*08d0*/  IMAD.MOV.U32 R8, RZ, RZ, R30 ;  /* 0x000000ffff087224 */ /* 0x000fe200078e001e */
[----:B------:R-:W-:Y:S01]  /*08e0*/  MOV R5, R27 ;  /* 0x0000001b00057202 */ /* 0x000fe20000000f00 */
[----:B------:R-:W-:Y:S01]  /*08f0*/  IMAD.MOV.U32 R4, RZ, RZ, R14 ;  /* 0x000000ffff047224 */ /* 0x000fe200078e000e */
[----:B------:R-:W-:Y:S02]  /*0900*/  MOV R3, R15 ;  /* 0x0000000f00037202 */ /* 0x000fe40000000f00 */
[----:B------:R-:W-:-:S07]  /*0910*/  MOV R0, 0x930 ;  /* 0x0000093000007802 */ /* 0x000fce0000000f00 */
[----:B------:R-:W-:Y:S05]  /*0920*/  CALL.REL.NOINC `($__internal_86_$__cuda_sm20_div_s64) ;  /* 0x0000016000e47944 */ /* 0x000fea0003c00000 */
[----:B------:R-:W-:Y:S01]  /*0930*/  IMAD.MOV.U32 R20, RZ, RZ, R6 ;  /* 0x000000ffff147224 */ /* 0x000fe200078e0006 */
[----:B------:R-:W-:-:S07]  /*0940*/  MOV R21, R3 ;  /* 0x0000000300157202 */ /* 0x000fce0000000f00 */
.L_x_37586:
[----:B------:R-:W-:Y:S05]  /*0950*/  BSYNC.RECONVERGENT B1 ;  /* 0x0000000000017941 */ /* 0x000fea0003800200 */
.L_x_37584:
        /* <DEDUP_REMOVED lines=41> */
.L_x_37588:
        /* <DEDUP_REMOVED lines=8> */
.L_x_37589:
[----:B------:R-:W-:Y:S05]  /*0c70*/  BSYNC.RECONVERGENT B1 ;  /* 0x0000000000017941 */ /* 0x000fea0003800200 */
.L_x_37587:
        /* <DEDUP_REMOVED lines=42> */
.L_x_37591:
[----:B------:R-:W-:Y:S01]  /*0f20*/  MOV R8, R14 ;  /* 0x0000000e00087202 */ /* 0x000fe20000000f00 */
[----:B------:R-:W-:Y:S01]  /*0f30*/  IMAD.MOV.U32 R5, RZ, RZ, R15 ;  /* 0x000000ffff057224 */ /* 0x000fe200078e000f */
[----:B------:R-:W-:Y:S01]  /*0f40*/  MOV R4, R18 ;  /* 0x0000001200047202 */ /* 0x000fe20000000f00 */
[----:B------:R-:W-:Y:S01]  /*0f50*/  IMAD.MOV.U32 R3, RZ, RZ, R19 ;  /* 0x000000ffff037224 */ /* 0x000fe200078e0013 */
[----:B------:R-:W-:-:S07]  /*0f60*/  MOV R0, 0xf80 ;  /* 0x00000f8000007802 */ /* 0x000fce0000000f00 */
[----:B------:R-:W-:Y:S05]  /*0f70*/  CALL.REL.NOINC `($__internal_86_$__cuda_sm20_div_s64) ;  /* 0x0000015c00507944 */ /* 0x000fea0003c00000 */
[----:B------:R-:W-:Y:S01]  /*0f80*/  MOV R20, R6 ;  /* 0x0000000600147202 */ /* 0x000fe20000000f00 */
[----:B------:R-:W-:-:S07]  /*0f90*/  IMAD.MOV.U32 R21, RZ, RZ, R3 ;  /* 0x000000ffff157224 */ /* 0x000fce00078e0003 */
.L_x_37592:
[----:B------:R-:W-:Y:S05]  /*0fa0*/  BSYNC.RECONVERGENT B1 ;  /* 0x0000000000017941 */ /* 0x000fea0003800200 */
.L_x_37590:
        /* <DEDUP_REMOVED lines=41> */
.L_x_37594:
        /* <DEDUP_REMOVED lines=8> */
.L_x_37595:
[----:B------:R-:W-:Y:S05]  /*12c0*/  BSYNC.RECONVERGENT B1 ;  /* 0x0000000000017941 */ /* 0x000fea0003800200 */
.L_x_37593:
        /* <DEDUP_REMOVED lines=42> */
.L_x_37597:
        /* <DEDUP_REMOVED lines=8> */
.L_x_37598:
[----:B------:R-:W-:Y:S05]  /*15f0*/  BSYNC.RECONVERGENT B1 ;  /* 0x0000000000017941 */ /* 0x000fea0003800200 */
.L_x_37596:
        /* <DEDUP_REMOVED lines=42> */
.L_x_37600:
        /* <DEDUP_REMOVED lines=8> */
.L_x_37601:
[----:B------:R-:W-:Y:S05]  /*1920*/  BSYNC.RECONVERGENT B1 ;  /* 0x0000000000017941 */ /* 0x000fea0003800200 */
.L_x_37599:
        /* <DEDUP_REMOVED lines=43> */
.L_x_37603:
        /* <DEDUP_REMOVED lines=8> */
.L_x_37604:
[----:B------:R-:W-:Y:S05]  /*1c60*/  BSYNC.RECONVERGENT B1 ;  /* 0x0000000000017941 */ /* 0x000fea0003800200 */
.L_x_37602:
        /* <DEDUP_REMOVED lines=43> */
.L_x_37606:
        /* <DEDUP_REMOVED lines=8> */
.L_x_37607:
[----:B------:R-:W-:Y:S05]  /*1fa0*/  BSYNC.RECONVERGENT B1 ;  /* 0x0000000000017941 */ /* 0x000fea0003800200 */
.L_x_37605:
        /* <DEDUP_REMOVED lines=19> */
.L_x_37583:
[----:B------:R-:W-:-:S07]  /*20e0*/  IADD3 R17, PT, PT, R17, 0x3, RZ ;  /* 0x0000000311117810 */ /* 0x000fce0007ffe0ff */
.L_x_37582:
        /* <DEDUP_REMOVED lines=31> */
.L_x_37612:
        /* <DEDUP_REMOVED lines=8> */
.L_x_37613:
[----:B------:R-:W-:Y:S05]  /*2360*/  BSYNC.RECONVERGENT B0 ;  /* 0x0000000000007941 */ /* 0x000fea0003800200 */
.L_x_37611:
        /* <DEDUP_REMOVED lines=40> */
.L_x_37615:
        /* <DEDUP_REMOVED lines=8> */
.L_x_37616:
[----:B------:R-:W-:Y:S05]  /*2670*/  BSYNC.RECONVERGENT B0 ;  /* 0x0000000000007941 */ /* 0x000fea0003800200 */
.L_x_37614:
        /* <DEDUP_REMOVED lines=42> */
.L_x_37618:
        /* <DEDUP_REMOVED lines=8> */
.L_x_37619:
[----:B------:R-:W-:Y:S05]  /*29a0*/  BSYNC.RECONVERGENT B0 ;  /* 0x0000000000007941 */ /* 0x000fea0003800200 */
.L_x_37617:
        /* <DEDUP_REMOVED lines=42> */
.L_x_37621:
        /* <DEDUP_REMOVED lines=8> */
.L_x_37622:
[----:B------:R-:W-:Y:S05]  /*2cd0*/  BSYNC.RECONVERGENT B0 ;  /* 0x0000000000007941 */ /* 0x000fea0003800200 */
.L_x_37620:
        /* <DEDUP_REMOVED lines=15> */
.L_x_37610:
        /* <DEDUP_REMOVED lines=31> */
.L_x_37625:
        /* <DEDUP_REMOVED lines=8> */
.L_x_37626:
[----:B------:R-:W-:Y:S05]  /*3040*/  BSYNC.RECONVERGENT B0 ;  /* 0x0000000000007941 */ /* 0x000fea0003800200 */
.L_x_37624:
        /* <DEDUP_REMOVED lines=41> */
.L_x_37628:
        /* <DEDUP_REMOVED lines=8> */
.L_x_37629:
[----:B------:R-:W-:Y:S05]  /*3360*/  BSYNC.RECONVERGENT B0 ;  /* 0x0000000000007941 */ /* 0x000fea0003800200 */
.L_x_37627:
        /* <DEDUP_REMOVED lines=15> */
.L_x_37623:
        /* <DEDUP_REMOVED lines=31> */
.L_x_37631:
[----:B------:R-:W-:Y:S01]  /*3650*/  MOV R11, R4 ;  /* 0x00000004000b7202 */ /* 0x000fe20000000f00 */
[----:B------:R-:W-:Y:S01]  /*3660*/  IMAD.MOV.U32 R12, RZ, RZ, R5 ;  /* 0x000000ffff0c7224 */ /* 0x000fe200078e0005 */
[----:B------:R-:W-:Y:S01]  /*3670*/  MOV R10, R30 ;  /* 0x0000001e000a7202 */ /* 0x000fe20000000f00 */
[----:B------:R-:W-:Y:S01]  /*3680*/  IMAD.MOV.U32 R26, RZ, RZ, R27 ;  /* 0x000000ffff1a7224 */ /* 0x000fe200078e001b */
[----:B------:R-:W-:-:S07]  /*3690*/  MOV R13, 0x36b0 ;  /* 0x000036b0000d7802 */ /* 0x000fce0000000f00 */
[----:B------:R-:W-:Y:S05]  /*36a0*/  CALL.REL.NOINC `($__internal_87_$__cuda_sm20_rem_s64) ;  /* 0x0000013800d47944 */ /* 0x000fea0003c00000 */
[----:B------:R-:W-:Y:S01]  /*36b0*/  MOV R4, R6 ;  /* 0x0000000600047202 */ /* 0x000fe20000000f00 */
[----:B------:R-:W-:-:S07]  /*36c0*/  IMAD.MOV.U32 R5, RZ, RZ, R3 ;  /* 0x000000ffff057224 */ /* 0x000fce00078e0003 */
.L_x_37632:
[----:B------:R-:W-:Y:S05]  /*36d0*/  BSYNC.RECONVERGENT B0 ;  /* 0x0000000000007941 */ /* 0x000fea0003800200 */
.L_x_37630:
[----:B------:R-:W0:Y:S02]  /*36e0*/  LDC.64 R6, c[0x0][R0+0x798] ;  /* 0x0001e60000067b82 */ /* 0x000e240000000a00 */
[----:B0-----:R-:W-:Y:S02]  /*36f0*/  IMAD R3, R5, R6, RZ ;  /* 0x0000000605037224 */ /* 0x001fe400078e02ff */
[----:B------:R-:W-:-:S04]  /*3700*/  IMAD.WIDE.U32 R24, R6, R4, R24 ;  /* 0x0000000406187225 */ /* 0x000fc800078e0018 */
[----:B------:R-:W-:-:S05]  /*3710*/  IMAD R3, R7, R4, R3 ;  /* 0x0000000407037224 */ /* 0x000fca00078e0203 */
[----:B------:R-:W-:-:S07]  /*3720*/  IADD3 R25, PT, PT, R25, R3, RZ ;  /* 0x0000000319197210 */ /* 0x000fce0007ffe0ff */
.L_x_37609:
        /* <DEDUP_REMOVED lines=12> */
.L_x_37637:
        /* <DEDUP_REMOVED lines=21> */
.L_x_37636:
[----:B------:R-:W-:Y:S05]  /*3940*/  BSYNC.RECONVERGENT B8 ;  /* 0x0000000000087941 */ /* 0x000fea0003800200 */
.L_x_37635:
[----:B------:R-:W-:-:S05]  /*3950*/  IADD3 R18, P0, PT, R18, 0x4, RZ ;  /* 0x0000000412127810 */ /* 0x000fca0007f1e0ff */
[----:B------:R-:W-:Y:S01]  /*3960*/  IMAD.X R19, RZ, RZ, R19, P0 ;  /* 0x000000ffff137224 */ /* 0x000fe200000e0613 */
[----:B------:R-:W-:-:S04]  /*3970*/  ISETP.GE.U32.AND P0, PT, R18, R22, PT ;  /* 0x000000161200720c */ /* 0x000fc80003f06070 */
[----:B------:R-:W-:-:S13]  /*3980*/  ISETP.GE.U32.AND.EX P0, PT, R19, R23, PT, P0 ;  /* 0x000000171300720c */ /* 0x000fda0003f06100 */
[----:B------:R-:W-:Y:S05]  /*3990*/  @!P0 BRA `(.L_x_37637) ;  /* 0xfffffffc00948947 */ /* 0x000fea000383ffff */
.L_x_37634:
[----:B------:R-:W-:Y:S05]  /*39a0*/  BSYNC.RECONVERGENT B7 ;  /* 0x0000000000077941 */ /* 0x000fea0003800200 */
.L_x_37633:
[----:B------:R-:W0:Y:S01]  /*39b0*/  LDC.64 R4, c[0x0][0x710] ;  /* 0x0001c400ff047b82 */ /* 0x000e220000000a00 */
[----:B------:R-:W-:Y:S01]  /*39c0*/  IADD3 R16, PT, PT, R16, 0x80, RZ ;  /* 0x0000008010107810 */ /* 0x000fe20007ffe0ff */
[----:B0-----:R1:W-:Y:S06]  /*39d0*/  STG.E desc[UR36][R4.64], RZ ;  /* 0x000000ff04007986 */ /* 0x0013ec000c101924 */
.L_x_37578:
[----:B0-----:R-:W-:Y:S05]  /*39e0*/  BSYNC.RECONVERGENT B6 ;  /* 0x0000000000067941 */ /* 0x001fea0003800200 */
.L_x_37577:
        /* <DEDUP_REMOVED lines=32> */
.L_x_37638:
        /* <DEDUP_REMOVED lines=19> */
.L_x_37639:
        /* <DEDUP_REMOVED lines=22> */
.L_x_37640:
        /* <DEDUP_REMOVED lines=18> */
.L_x_37667:
        /* <DEDUP_REMOVED lines=28> */
.L_x_37644:
        /* <DEDUP_REMOVED lines=8> */
.L_x_37645:
[----:B------:R-:W-:Y:S05]  /*41e0*/  BSYNC.RECONVERGENT B1 ;  /* 0x0000000000017941 */ /* 0x000fea0003800200 */
.L_x_37643:
        /* <DEDUP_REMOVED lines=41> */
.L_x_37647:
        /* <DEDUP_REMOVED lines=8> */
.L_x_37648:
[----:B------:R-:W-:Y:S05]  /*4500*/  BSYNC.RECONVERGENT B1 ;  /* 0x0000000000017941 */ /* 0x000fea0003800200 */
.L_x_37646:
        /* <DEDUP_REMOVED lines=42> */
.L_x_37650:
        /* <DEDUP_REMOVED lines=8> */
.L_x_37651:
[----:B------:R-:W-:Y:S05]  /*4830*/  BSYNC.RECONVERGENT B1 ;  /* 0x0000000000017941 */ /* 0x000fea0003800200 */
.L_x_37649:
        /* <DEDUP_REMOVED lines=41> */
.L_x_37653:
        /* <DEDUP_REMOVED lines=8> */
.L_x_37654:
[----:B------:R-:W-:Y:S05]  /*4b50*/  BSYNC.RECONVERGENT B1 ;  /* 0x0000000000017941 */ /* 0x000fea0003800200 */
.L_x_37652:
        /* <DEDUP_REMOVED lines=42> */
.L_x_37656:
        /* <DEDUP_REMOVED lines=8> */
.L_x_37657:
[----:B------:R-:W-:Y:S05]  /*4e80*/  BSYNC.RECONVERGENT B1 ;  /* 0x0000000000017941 */ /* 0x000fea0003800200 */
.L_x_37655:
        /* <DEDUP_REMOVED lines=42> */
.L_x_37659:
        /* <DEDUP_REMOVED lines=8> */
.L_x_37660:
[----:B------:R-:W-:Y:S05]  /*51b0*/  BSYNC.RECONVERGENT B1 ;  /* 0x0000000000017941 */ /* 0x000fea0003800200 */
.L_x_37658:
        /* <DEDUP_REMOVED lines=43> */
.L_x_37662:
        /* <DEDUP_REMOVED lines=8> */
.L_x_37663:
[----:B------:R-:W-:Y:S05]  /*54f0*/  BSYNC.RECONVERGENT B1 ;  /* 0x0000000000017941 */ /* 0x000fea0003800200 */
.L_x_37661:
        /* <DEDUP_REMOVED lines=43> */
.L_x_37665:
        /* <DEDUP_REMOVED lines=8> */
.L_x_37666:
[----:B------:R-:W-:Y:S05]  /*5830*/  BSYNC.RECONVERGENT B1 ;  /* 0x0000000000017941 */ /* 0x000fea0003800200 */
.L_x_37664:
        /* <DEDUP_REMOVED lines=19> */
.L_x_37642:
[----:B------:R-:W-:-:S07]  /*5970*/  VIADD R2, R2, 0x3 ;  /* 0x0000000302027836 */ /* 0x000fce0000000000 */
.L_x_37641:
        /* <DEDUP_REMOVED lines=31> */
.L_x_37671:
        /* <DEDUP_REMOVED lines=8> */
.L_x_37672:
[----:B------:R-:W-:Y:S05]  /*5bf0*/  BSYNC.RECONVERGENT B0 ;  /* 0x0000000000007941 */ /* 0x000fea0003800200 */
.L_x_37670:
        /* <DEDUP_REMOVED lines=40> */
.L_x_37674:
        /* <DEDUP_REMOVED lines=8> */
.L_x_37675:
[----:B------:R-:W-:Y:S05]  /*5f00*/  BSYNC.RECONVERGENT B0 ;  /* 0x0000000000007941 */ /* 0x000fea0003800200 */
.L_x_37673:
        /* <DEDUP_REMOVED lines=42> */
.L_x_37677:
        /* <DEDUP_REMOVED lines=8> */
.L_x_37678:
[----:B------:R-:W-:Y:S05]  /*6230*/  BSYNC.RECONVERGENT B0 ;  /* 0x0000000000007941 */ /* 0x000fea0003800200 */
.L_x_37676:
        /* <DEDUP_REMOVED lines=42> */
.L_x_37680:
        /* <DEDUP_REMOVED lines=8> */
.L_x_37681:
[----:B------:R-:W-:Y:S05]  /*6560*/  BSYNC.RECONVERGENT B0 ;  /* 0x0000000000007941 */ /* 0x000fea0003800200 */
.L_x_37679:
        /* <DEDUP_REMOVED lines=15> */
.L_x_37669:
        /* <DEDUP_REMOVED lines=31> */
.L_x_37684:
        /* <DEDUP_REMOVED lines=8> */
.L_x_37685:
[----:B------:R-:W-:Y:S05]  /*68d0*/  BSYNC.RECONVERGENT B0 ;  /* 0x0000000000007941 */ /* 0x000fea0003800200 */
.L_x_37683:
        /* <DEDUP_REMOVED lines=41> */
.L_x_37687:
        /* <DEDUP_REMOVED lines=8> */
.L_x_37688:
[----:B------:R-:W-:Y:S05]  /*6bf0*/  BSYNC.RECONVERGENT B0 ;  /* 0x0000000000007941 */ /* 0x000fea0003800200 */
.L_x_37686:
        /* <DEDUP_REMOVED lines=15> */
.L_x_37682:
        /* <DEDUP_REMOVED lines=31> */
.L_x_37690:
[----:B------:R-:W-:Y:S01]  /*6ee0*/  MOV R10, R26 ;  /* 0x0000001a000a7202 */ /* 0x000fe20000000f00 */
[----:B------:R-:W-:Y:S01]  /*6ef0*/  IMAD.MOV.U32 R12, RZ, RZ, R3 ;  /* 0x000000ffff0c7224 */ /* 0x000fe200078e0003 */
[----:B------:R-:W-:Y:S02]  /*6f00*/  MOV R11, R2 ;  /* 0x00000002000b7202 */ /* 0x000fe40000000f00 */
[----:B------:R-:W-:Y:S02]  /*6f10*/  MOV R26, R25 ;  /* 0x00000019001a7202 */ /* 0x000fe40000000f00 */
[----:B------:R-:W-:-:S07]  /*6f20*/  MOV R13, 0x6f40 ;  /* 0x00006f40000d7802 */ /* 0x000fce0000000f00 */
[----:B------:R-:W-:Y:S05]  /*6f30*/  CALL.REL.NOINC `($__internal_87_$__cuda_sm20_rem_s64) ;  /* 0x0000010000b07944 */ /* 0x000fea0003c00000 */
[----:B------:R-:W-:-:S07]  /*6f40*/  IMAD.MOV.U32 R2, RZ, RZ, R6 ;  /* 0x000000ffff027224 */ /* 0x000fce00078e0006 */
.L_x_37691:
[----:B------:R-:W-:Y:S05]  /*6f50*/  BSYNC.RECONVERGENT B0 ;  /* 0x0000000000007941 */ /* 0x000fea0003800200 */
.L_x_37689:
[----:B------:R-:W0:Y:S02]  /*6f60*/  LDC.64 R4, c[0x0][R0+0x798] ;  /* 0x0001e60000047b82 */ /* 0x000e240000000a00 */
[----:B0-----:R-:W-:Y:S02]  /*6f70*/  IMAD R3, R3, R4, RZ ;  /* 0x0000000403037224 */ /* 0x001fe400078e02ff */
[----:B------:R-:W-:-:S04]  /*6f80*/  IMAD.WIDE.U32 R22, R4, R2, R22 ;  /* 0x0000000204167225 */ /* 0x000fc800078e0016 */
[----:B------:R-:W-:-:S05]  /*6f90*/  IMAD R3, R5, R2, R3 ;  /* 0x0000000205037224 */ /* 0x000fca00078e0203 */
[----:B------:R-:W-:-:S07]  /*6fa0*/  IADD3 R23, PT, PT, R23, R3, RZ ;  /* 0x0000000317177210 */ /* 0x000fce0007ffe0ff */
.L_x_37668:
        /* <DEDUP_REMOVED lines=12> */
.L_x_37696:
        /* <DEDUP_REMOVED lines=21> */
.L_x_37695:
[----:B------:R-:W-:Y:S05]  /*71c0*/  BSYNC.RECONVERGENT B7 ;  /* 0x0000000000077941 */ /* 0x000fea0003800200 */
.L_x_37694:
[----:B------:R-:W-:-:S05]  /*71d0*/  IADD3 R16, P0, PT, R16, 0x4, RZ ;  /* 0x0000000410107810 */ /* 0x000fca0007f1e0ff */
[----:B------:R-:W-:Y:S01]  /*71e0*/  IMAD.X R17, RZ, RZ, R17, P0 ;  /* 0x000000ffff117224 */ /* 0x000fe200000e0611 */
[----:B------:R-:W-:-:S04]  /*71f0*/  ISETP.GE.U32.AND P0, PT, R16, R18, PT ;  /* 0x000000121000720c */ /* 0x000fc80003f06070 */
[----:B------:R-:W-:-:S13]  /*7200*/  ISETP.GE.U32.AND.EX P0, PT, R17, R19, PT, P0 ;  /* 0x000000131100720c */ /* 0x000fda0003f06100 */
[----:B------:R-:W-:Y:S05]  /*7210*/  @!P0 BRA `(.L_x_37696) ;  /* 0xfffffffc00948947 */ /* 0x000fea000383ffff */
.L_x_37693:
[----:B------:R-:W-:Y:S05]  /*7220*/  BSYNC.RECONVERGENT B6 ;  /* 0x0000000000067941 */ /* 0x000fea0003800200 */
.L_x_37692:
[----:B------:R-:W0:Y:S02]  /*7230*/  LDC.64 R2, c[0x0][0x710] ;  /* 0x0001c400ff027b82 */ /* 0x000e240000000a00 */
[----:B0-----:R-:W-:Y:S01]  /*7240*/  STG.E desc[UR36][R2.64], RZ ;  /* 0x000000ff02007986 */ /* 0x001fe2000c101924 */
[----:B------:R-:W-:Y:S05]  /*7250*/  EXIT ;  /* 0x000000000000794d */ /* 0x000fea0003800000 */
.L_x_37576:
        /* <DEDUP_REMOVED lines=434> */
.L_x_37699:
        /* <DEDUP_REMOVED lines=38> */
.L_x_37701:
[----:B------:R-:W-:Y:S05]  /*8fe0*/  BSYNC.RECONVERGENT B7 ;  /* 0x0000000000077941 */ /* 0x000fea0003800200 */
.L_x_37700:
        /* <DEDUP_REMOVED lines=20> */
.L_x_37703:
[----:B------:R-:W-:Y:S05]  /*9130*/  BSYNC.RECONVERGENT B7 ;  /* 0x0000000000077941 */ /* 0x000fea0003800200 */
.L_x_37702:
        /* <DEDUP_REMOVED lines=23> */
.L_x_37705:
[----:B------:R-:W-:Y:S05]  /*92b0*/  BSYNC.RECONVERGENT B7 ;  /* 0x0000000000077941 */ /* 0x000fea0003800200 */
.L_x_37704:
        /* <DEDUP_REMOVED lines=19> */
.L_x_37732:
        /* <DEDUP_REMOVED lines=28> */
.L_x_37709:
[----:B------:R-:W-:Y:S01]  /*95b0*/  MOV R8, R27 ;  /* 0x0000001b00087202 */ /* 0x000fe20000000f00 */
[----:B------:R-:W-:Y:S01]  /*95c0*/  IMAD.MOV.U32 R5, RZ, RZ, R26 ;  /* 0x000000ffff057224 */ /* 0x000fe200078e001a */
[----:B------:R-:W-:Y:S02]  /*95d0*/  MOV R4, R14 ;  /* 0x0000000e00047202 */ /* 0x000fe40000000f00 */
[----:B------:R-:W-:Y:S02]  /*95e0*/  MOV R3, R15 ;  /* 0x0000000f00037202 */ /* 0x000fe40000000f00 */
[----:B------:R-:W-:-:S07]  /*95f0*/  MOV R0, 0x9610 ;  /* 0x0000961000007802 */ /* 0x000fce0000000f00 */
[----:B------:R-:W-:Y:S05]  /*9600*/  CALL.REL.NOINC `($__internal_86_$__cuda_sm20_div_s64) ;  /* 0x000000d400ac7944 */ /* 0x000fea0003c00000 */
[----:B------:R-:W-:Y:S01]  /*9610*/  IMAD.MOV.U32 R22, RZ, RZ, R6 ;  /* 0x000000ffff167224 */ /* 0x000fe200078e0006 */
[----:B------:R-:W-:-:S07]  /*9620*/  MOV R23, R3 ;  /* 0x0000000300177202 */ /* 0x000fce0000000f00 */
.L_x_37710:
[----:B------:R-:W-:Y:S05]  /*9630*/  BSYNC.RECONVERGENT B1 ;  /* 0x0000000000017941 */ /* 0x000fea0003800200 */
.L_x_37708:
        /* <DEDUP_REMOVED lines=41> */
.L_x_37712:
[----:B------:R-:W-:Y:S01]  /*98d0*/  MOV R8, R22 ;  /* 0x0000001600087202 */ /* 0x000fe20000000f00 */
[----:B------:R-:W-:Y:S01]  /*98e0*/  IMAD.MOV.U32 R4, RZ, RZ, R24 ;  /* 0x000000ffff047224 */ /* 0x000fe200078e0018 */
[----:B------:R-:W-:Y:S02]  /*98f0*/  MOV R5, R23 ;  /* 0x0000001700057202 */ /* 0x000fe40000000f00 */
[----:B------:R-:W-:Y:S02]  /*9900*/  MOV R3, R25 ;  /* 0x0000001900037202 */ /* 0x000fe40000000f00 */
[----:B------:R-:W-:-:S07]  /*9910*/  MOV R0, 0x9930 ;  /* 0x0000993000007802 */ /* 0x000fce0000000f00 */
[----:B------:R-:W-:Y:S05]  /*9920*/  CALL.REL.NOINC `($__internal_86_$__cuda_sm20_div_s64) ;  /* 0x000000d000e47944 */ /* 0x000fea0003c00000 */
[----:B------:R-:W-:Y:S01]  /*9930*/  MOV R14, R6 ;  /* 0x00000006000e7202 */ /* 0x000fe20000000f00 */
[----:B------:R-:W-:-:S07]  /*9940*/  IMAD.MOV.U32 R15, RZ, RZ, R3 ;  /* 0x000000ffff0f7224 */ /* 0x000fce00078e0003 */
.L_x_37713:
[----:B------:R-:W-:Y:S05]  /*9950*/  BSYNC.RECONVERGENT B1 ;  /* 0x0000000000017941 */ /* 0x000fea0003800200 */
.L_x_37711:
        /* <DEDUP_REMOVED lines=42> */
.L_x_37715:
        /* <DEDUP_REMOVED lines=8> */
.L_x_37716:
[----:B------:R-:W-:Y:S05]  /*9c80*/  BSYNC.RECONVERGENT B1 ;  /* 0x0000000000017941 */ /* 0x000fea0003800200 */
.L_x_37714:
        /* <DEDUP_REMOVED lines=41> */
.L_x_37718:
[----:B------:R-:W-:Y:S01]  /*9f20*/  IMAD.MOV.U32 R8, RZ, RZ, R22 ;  /* 0x000000ffff087224 */ /* 0x000fe200078e0016 */
[----:B------:R-:W-:Y:S01]  /*9f30*/  MOV R5, R23 ;  /* 0x0000001700057202 */ /* 0x000fe20000000f00 */
[----:B------:R-:W-:Y:S01]  /*9f40*/  IMAD.MOV.U32 R3, RZ, RZ, R25 ;  /* 0x000000ffff037224 */ /* 0x000fe200078e0019 */
[----:B------:R-:W-:Y:S02]  /*9f50*/  MOV R4, R24 ;  /* 0x0000001800047202 */ /* 0x000fe40000000f00 */
[----:B------:R-:W-:-:S07]  /*9f60*/  MOV R0, 0x9f80 ;  /* 0x00009f8000007802 */ /* 0x000fce0000000f00 */
[----:B------:R-:W-:Y:S05]  /*9f70*/  CALL.REL.NOINC `($__internal_86_$__cuda_sm20_div_s64) ;  /* 0x000000cc00507944 */ /* 0x000fea0003c00000 */
[----:B------:R-:W-:Y:S02]  /*9f80*/  MOV R14, R6 ;  /* 0x00000006000e7202 */ /* 0x000fe40000000f00 */
[----:B------:R-:W-:-:S07]  /*9f90*/  MOV R15, R3 ;  /* 0x00000003000f7202 */ /* 0x000fce0000000f00 */
.L_x_37719:
[----:B------:R-:W-:Y:S05]  /*9fa0*/  BSYNC.RECONVERGENT B1 ;  /* 0x0000000000017941 */ /* 0x000fea0003800200 */
.L_x_37717:
        /* <DEDUP_REMOVED lines=42> */
.L_x_37721:
        /* <DEDUP_REMOVED lines=8> */
.L_x_37722:
[----:B------:R-:W-:Y:S05]  /*a2d0*/  BSYNC.RECONVERGENT B1 ;  /* 0x0000000000017941 */ /* 0x000fea0003800200 */
.L_x_37720:
        /* <DEDUP_REMOVED lines=42> */
.L_x_37724:
        /* <DEDUP_REMOVED lines=8> */
.L_x_37725:
[----:B------:R-:W-:Y:S05]  /*a600*/  BSYNC.RECONVERGENT B1 ;  /* 0x0000000000017941 */ /* 0x000fea0003800200 */
.L_x_37723:
        /* <DEDUP_REMOVED lines=42> */
.L_x_37727:
        /* <DEDUP_REMOVED lines=8> */
.L_x_37728:
[----:B------:R-:W-:Y:S05]  /*a930*/  BSYNC.RECONVERGENT B1 ;  /* 0x0000000000017941 */ /* 0x000fea0003800200 */
.L_x_37726:
        /* <DEDUP_REMOVED lines=42> */
.L_x_37730:
        /* <DEDUP_REMOVED lines=8> */
.L_x_37731:
[----:B------:R-:W-:Y:S05]  /*ac60*/  BSYNC.RECONVERGENT B1 ;  /* 0x0000000000017941 */ /* 0x000fea0003800200 */
.L_x_37729:
        /* <DEDUP_REMOVED lines=19> */
.L_x_37707:
[----:B------:R-:W-:-:S07]  /*ada0*/  IADD3 R19, PT, PT, R19, 0x3, RZ ;  /* 0x0000000313137810 */ /* 0x000fce0007ffe0ff */
.L_x_37706:
        /* <DEDUP_REMOVED lines=31> */
.L_x_37736:
        /* <DEDUP_REMOVED lines=8> */
.L_x_37737:
[----:B------:R-:W-:Y:S05]  /*b020*/  BSYNC.RECONVERGENT B0 ;  /* 0x0000000000007941 */ /* 0x000fea0003800200 */
.L_x_37735:
        /* <DEDUP_REMOVED lines=41> */
.L_x_37739:
        /* <DEDUP_REMOVED lines=8> */
.L_x_37740:
[----:B------:R-:W-:Y:S05]  /*b340*/  BSYNC.RECONVERGENT B0 ;  /* 0x0000000000007941 */ /* 0x000fea0003800200 */
.L_x_37738:
        /* <DEDUP_REMOVED lines=42> */
.L_x_37742:
        /* <DEDUP_REMOVED lines=8> */
.L_x_37743:
[----:B------:R-:W-:Y:S05]  /*b670*/  BSYNC.RECONVERGENT B0 ;  /* 0x0000000000007941 */ /* 0x000fea0003800200 */
.L_x_37741:
        /* <DEDUP_REMOVED lines=42> */
.L_x_37745:
        /* <DEDUP_REMOVED lines=8> */
.L_x_37746:
[----:B------:R-:W-:Y:S05]  /*b9a0*/  BSYNC.RECONVERGENT B0 ;  /* 0x0000000000007941 */ /* 0x000fea0003800200 */
.L_x_37744:
        /* <DEDUP_REMOVED lines=15> */
.L_x_37734:
        /* <DEDUP_REMOVED lines=31> */
.L_x_37749:
        /* <DEDUP_REMOVED lines=8> */
.L_x_37750:
[----:B------:R-:W-:Y:S05]  /*bd10*/  BSYNC.RECONVERGENT B0 ;  /* 0x0000000000007941 */ /* 0x000fea0003800200 */
.L_x_37748:
        /* <DEDUP_REMOVED lines=41> */
.L_x_37752:
        /* <DEDUP_REMOVED lines=8> */
.L_x_37753:
[----:B------:R-:W-:Y:S05]  /*c030*/  BSYNC.RECONVERGENT B0 ;  /* 0x0000000000007941 */ /* 0x000fea0003800200 */
.L_x_37751:
        /* <DEDUP_REMOVED lines=15> */
.L_x_37747:
        /* <DEDUP_REMOVED lines=31> */
.L_x_37755:
[----:B------:R-:W-:Y:S01]  /*c320*/  IMAD.MOV.U32 R11, RZ, RZ, R4 ;  /* 0x000000ffff0b7224 */ /* 0x000fe200078e0004 */
[----:B------:R-:W-:Y:S02]  /*c330*/  MOV R12, R5 ;  /* 0x00000005000c7202 */ /* 0x000fe40000000f00 */
[----:B------:R-:W-:Y:S02]  /*c340*/  MOV R10, R27 ;  /* 0x0000001b000a7202 */ /* 0x000fe40000000f00 */
[----:B------:R-:W-:-:S07]  /*c350*/  MOV R13, 0xc370 ;  /* 0x0000c370000d7802 */ /* 0x000fce0000000f00 */
[----:B------:R-:W-:Y:S05]  /*c360*/  CALL.REL.NOINC `($__internal_87_$__cuda_sm20_rem_s64) ;  /* 0x000000ac00a47944 */ /* 0x000fea0003c00000 */
[----:B------:R-:W-:Y:S01]  /*c370*/  IMAD.MOV.U32 R4, RZ, RZ, R6 ;  /* 0x000000ffff047224 */ /* 0x000fe200078e0006 */
[----:B------:R-:W-:-:S07]  /*c380*/  MOV R5, R3 ;  /* 0x0000000300057202 */ /* 0x000fce0000000f00 */
.L_x_37756:
[----:B------:R-:W-:Y:S05]  /*c390*/  BSYNC.RECONVERGENT B0 ;  /* 0x0000000000007941 */ /* 0x000fea0003800200 */
.L_x_37754:
[----:B------:R-:W0:Y:S02]  /*c3a0*/  LDC.64 R6, c[0x0][R0+0x798] ;  /* 0x0001e60000067b82 */ /* 0x000e240000000a00 */
[----:B0-----:R-:W-:Y:S02]  /*c3b0*/  IMAD R3, R5, R6, RZ ;  /* 0x0000000605037224 */ /* 0x001fe400078e02ff */
[----:B------:R-:W-:-:S04]  /*c3c0*/  IMAD.WIDE.U32 R36, R6, R4, R36 ;  /* 0x0000000406247225 */ /* 0x000fc800078e0024 */
[----:B------:R-:W-:-:S05]  /*c3d0*/  IMAD R3, R7, R4, R3 ;  /* 0x0000000407037224 */ /* 0x000fca00078e0203 */
[----:B------:R-:W-:-:S07]  /*c3e0*/  IADD3 R37, PT, PT, R37, R3, RZ ;  /* 0x0000000325257210 */ /* 0x000fce0007ffe0ff */
.L_x_37733:
        /* <DEDUP_REMOVED lines=12> */
.L_x_37761:
        /* <DEDUP_REMOVED lines=21> */
.L_x_37760:
[----:B------:R-:W-:Y:S05]  /*c600*/  BSYNC.RECONVERGENT B8 ;  /* 0x0000000000087941 */ /* 0x000fea0003800200 */
.L_x_37759:
[----:B------:R-:W-:-:S04]  /*c610*/  IADD3 R22, P0, PT, R22, 0x4, RZ ;  /* 0x0000000416167810 */ /* 0x000fc80007f1e0ff */
[----:B------:R-:W-:Y:S02]  /*c620*/  IADD3.X R23, PT, PT, RZ, R23, RZ, P0, !PT ;  /* 0x00000017ff177210 */ /* 0x000fe400007fe4ff */
[----:B------:R-:W-:-:S04]  /*c630*/  ISETP.GE.U32.AND P0, PT, R22, R24, PT ;  /* 0x000000181600720c */ /* 0x000fc80003f06070 */
[----:B------:R-:W-:-:S13]  /*c640*/  ISETP.GE.U32.AND.EX P0, PT, R23, R25, PT, P0 ;  /* 0x000000191700720c */ /* 0x000fda0003f06100 */
[----:B------:R-:W-:Y:S05]  /*c650*/  @!P0 BRA `(.L_x_37761) ;  /* 0xfffffffc00948947 */ /* 0x000fea000383ffff */
.L_x_37758:
[----:B------:R-:W-:Y:S05]  /*c660*/  BSYNC.RECONVERGENT B7 ;  /* 0x0000000000077941 */ /* 0x000fea0003800200 */
.L_x_37757:
[----:B------:R-:W0:Y:S01]  /*c670*/  LDCU.64 UR4, c[0x0][0x710] ;  /* 0x0000e200ff0477ac */ /* 0x000e220008000a00 */
[----:B------:R-:W-:Y:S01]  /*c680*/  VIADD R16, R16, 0x80 ;  /* 0x0000008010107836 */ /* 0x000fe20000000000 */
[----:B0-----:R-:W-:-:S04]  /*c690*/  IADD3 R18, P0, PT, R18, UR4, RZ ;  /* 0x0000000412127c10 */ /* 0x001fc8000ff1e0ff */
[----:B------:R-:W-:-:S05]  /*c6a0*/  IADD3.X R19, PT, PT, RZ, UR5, RZ, P0, !PT ;  /* 0x00000005ff137c10 */ /* 0x000fca00087fe4ff */
[----:B------:R1:W-:Y:S04]  /*c6b0*/  STG.E desc[UR36][R18.64], RZ ;  /* 0x000000ff12007986 */ /* 0x0003e8000c101924 */
.L_x_37698:
[----:B0-----:R-:W-:Y:S05]  /*c6c0*/  BSYNC.RECONVERGENT B6 ;  /* 0x0000000000067941 */ /* 0x001fea0003800200 */
.L_x_37697:
        /* <DEDUP_REMOVED lines=427> */
.L_x_37762:
        /* <DEDUP_REMOVED lines=40> */
.L_x_37764:
[----:B------:R-:W-:Y:S05]  /*e400*/  BSYNC.RECONVERGENT B6 ;  /* 0x0000000000067941 */ /* 0x000fea0003800200 */
.L_x_37763:
        /* <DEDUP_REMOVED lines=20> */
.L_x_37766:
[----:B------:R-:W-:Y:S05]  /*e550*/  BSYNC.RECONVERGENT B6 ;  /* 0x0000000000067941 */ /* 0x000fea0003800200 */
.L_x_37765:
        /* <DEDUP_REMOVED lines=23> */
.L_x_37768:
[----:B------:R-:W-:Y:S05]  /*e6d0*/  BSYNC.RECONVERGENT B6 ;  /* 0x0000000000067941 */ /* 0x000fea0003800200 */
.L_x_37767:
        /* <DEDUP_REMOVED lines=18> */
.L_x_37795:
        /* <DEDUP_REMOVED lines=28> */
.L_x_37772:
[----:B------:R-:W-:Y:S01]  /*e9c0*/  IMAD.MOV.U32 R8, RZ, RZ, R26 ;  /* 0x000000ffff087224 */ /* 0x000fe200078e001a */
[----:B------:R-:W-:Y:S01]  /*e9d0*/  MOV R5, R25 ;  /* 0x0000001900057202 */ /* 0x000fe20000000f00 */
[----:B------:R-:W-:Y:S01]  /*e9e0*/  IMAD.MOV.U32 R3, RZ, RZ, R15 ;  /* 0x000000ffff037224 */ /* 0x000fe200078e000f */
[----:B------:R-:W-:Y:S02]  /*e9f0*/  MOV R4, R14 ;  /* 0x0000000e00047202 */ /* 0x000fe40000000f00 */
[----:B------:R-:W-:-:S07]  /*ea00*/  MOV R0, 0xea20 ;  /* 0x0000ea2000007802 */ /* 0x000fce0000000f00 */
[----:B-1----:R-:W-:Y:S05]  /*ea10*/  CALL.REL.NOINC `($__internal_86_$__cuda_sm20_div_s64) ;  /* 0x0000008000a87944 */ /* 0x002fea0003c00000 */
[----:B------:R-:W-:Y:S02]  /*ea20*/  MOV R18, R6 ;  /* 0x0000000600127202 */ /* 0x000fe40000000f00 */
[----:B------:R-:W-:-:S07]  /*ea30*/  MOV R19, R3 ;  /* 0x0000000300137202 */ /* 0x000fce0000000f00 */
.L_x_37773:
[----:B------:R-:W-:Y:S05]  /*ea40*/  BSYNC.RECONVERGENT B1 ;  /* 0x0000000000017941 */ /* 0x000fea0003800200 */
.L_x_37771:
        /* <DEDUP_REMOVED lines=41> */
.L_x_37775:
        /* <DEDUP_REMOVED lines=8> */
.L_x_37776:
[----:B------:R-:W-:Y:S05]  /*ed60*/  BSYNC.RECONVERGENT B1 ;  /* 0x0000000000017941 */ /* 0x000fea0003800200 */
.L_x_37774:
        /* <DEDUP_REMOVED lines=42> */
.L_x_37778:
        /* <DEDUP_REMOVED lines=8> */
.L_x_37779:
[----:B------:R-:W-:Y:S05]  /*f090*/  BSYNC.RECONVERGENT B1 ;  /* 0x0000000000017941 */ /* 0x000fea0003800200 */
.L_x_37777:
        /* <DEDUP_REMOVED lines=41> */
.L_x_37781:
        /* <DEDUP_REMOVED lines=8> */
.L_x_37782:
[----:B------:R-:W-:Y:S05]  /*f3b0*/  BSYNC.RECONVERGENT B1 ;  /* 0x0000000000017941 */ /* 0x000fea0003800200 */
.L_x_37780:
        /* <DEDUP_REMOVED lines=42> */
.L_x_37784:
        /* <DEDUP_REMOVED lines=8> */
.L_x_37785:
[----:B------:R-:W-:Y:S05]  /*f6e0*/  BSYNC.RECONVERGENT B1 ;  /* 0x0000000000017941 */ /* 0x000fea0003800200 */
.L_x_37783:
        /* <DEDUP_REMOVED lines=42> */
.L_x_37787:
        /* <DEDUP_REMOVED lines=8> */
.L_x_37788:
[----:B------:R-:W-:Y:S05]  /*fa10*/  BSYNC.RECONVERGENT B1 ;  /* 0x0000000000017941 */ /* 0x000fea0003800200 */
.L_x_37786:
        /* <DEDUP_REMOVED lines=43> */
.L_x_37790:
        /* <DEDUP_REMOVED lines=8> */
.L_x_37791:
[----:B------:R-:W-:Y:S05]  /*fd50*/  BSYNC.RECONVERGENT B1 ;  /* 0x0000000000017941 */ /* 0x000fea0003800200 */
.L_x_37789:
        /* <DEDUP_REMOVED lines=43> */
.L_x_37793:
        /* <DEDUP_REMOVED lines=8> */
.L_x_37794:
[----:B------:R-:W-:Y:S05]  /*10090*/  BSYNC.RECONVERGENT B1 ;  /* 0x0000000000017941 */ /* 0x000fea0003800200 */
.L_x_37792:
        /* <DEDUP_REMOVED lines=19> */
.L_x_37770:
[----:B------:R-:W-:-:S07]  /*101d0*/  IADD3 R2, PT, PT, R2, 0x3, RZ ;  /* 0x0000000302027810 */ /* 0x000fce0007ffe0ff */
.L_x_37769:
        /* <DEDUP_REMOVED lines=31> */
.L_x_37799:
[----:B------:R-:W-:Y:S01]  /*103d0*/  MOV R8, R26 ;  /* 0x0000001a00087202 */ /* 0x000fe20000000f00 */
[----:B------:R-:W-:Y:S01]  /*103e0*/  IMAD.MOV.U32 R5, RZ, RZ, R25 ;  /* 0x000000ffff057224 */ /* 0x000fe200078e0019 */
[----:B------:R-:W-:Y:S02]  /*103f0*/  MOV R4, R14 ;  /* 0x0000000e00047202 */ /* 0x000fe40000000f00 */
[----:B------:R-:W-:Y:S02]  /*10400*/  MOV R3, R15 ;  /* 0x0000000f00037202 */ /* 0x000fe40000000f00 */
[----:B------:R-:W-:-:S07]  /*10410*/  MOV R0, 0x10430 ;  /* 0x0001043000007802 */ /* 0x000fce0000000f00 */
[----:B-1----:R-:W-:Y:S05]  /*10420*/  CALL.REL.NOINC `($__internal_86_$__cuda_sm20_div_s64) ;  /* 0x0000006800247944 */ /* 0x002fea0003c00000 */
[----:B------:R-:W-:Y:S01]  /*10430*/  IMAD.MOV.U32 R18, RZ, RZ, R6 ;  /* 0x000000ffff127224 */ /* 0x000fe200078e0006 */
[----:B------:R-:W-:-:S07]  /*10440*/  MOV R19, R3 ;  /* 0x0000000300137202 */ /* 0x000fce0000000f00 */
.L_x_37800:
[----:B------:R-:W-:Y:S05]  /*10450*/  BSYNC.RECONVERGENT B0 ;  /* 0x0000000000007941 */ /* 0x000fea0003800200 */
.L_x_37798:
        /* <DEDUP_REMOVED lines=40> */
.L_x_37802:
        /* <DEDUP_REMOVED lines=8> */
.L_x_37803:
[----:B------:R-:W-:Y:S05]  /*10760*/  BSYNC.RECONVERGENT B0 ;  /* 0x0000000000007941 */ /* 0x000fea0003800200 */
.L_x_37801:
        /* <DEDUP_REMOVED lines=42> */
.L_x_37805:
        /* <DEDUP_REMOVED lines=8> */
.L_x_37806:
[----:B------:R-:W-:Y:S05]  /*10a90*/  BSYNC.RECONVERGENT B0 ;  /* 0x0000000000007941 */ /* 0x000fea0003800200 */
.L_x_37804:
        /* <DEDUP_REMOVED lines=42> */
.L_x_37808:
        /* <DEDUP_REMOVED lines=8> */
.L_x_37809:
[----:B------:R-:W-:Y:S05]  /*10dc0*/  BSYNC.RECONVERGENT B0 ;  /* 0x0000000000007941 */ /* 0x000fea0003800200 */
.L_x_37807:
        /* <DEDUP_REMOVED lines=15> */
.L_x_37797:
        /* <DEDUP_REMOVED lines=31> */
.L_x_37812:
        /* <DEDUP_REMOVED lines=8> */
.L_x_37813:
[----:B------:R-:W-:Y:S05]  /*11130*/  BSYNC.RECONVERGENT B0 ;  /* 0x0000000000007941 */ /* 0x000fea0003800200 */
.L_x_37811:
        /* <DEDUP_REMOVED lines=41> */
.L_x_37815:
        /* <DEDUP_REMOVED lines=8> */
.L_x_37816:
[----:B------:R-:W-:Y:S05]  /*11450*/  BSYNC.RECONVERGENT B0 ;  /* 0x0000000000007941 */ /* 0x000fea0003800200 */
.L_x_37814:
        /* <DEDUP_REMOVED lines=15> */
.L_x_37810:
        /* <DEDUP_REMOVED lines=31> */
.L_x_37818:
[----:B------:R-:W-:Y:S01]  /*11740*/  MOV R10, R26 ;  /* 0x0000001a000a7202 */ /* 0x000fe20000000f00 */
[----:B------:R-:W-:Y:S01]  /*11750*/  IMAD.MOV.U32 R12, RZ, RZ, R3 ;  /* 0x000000ffff0c7224 */ /* 0x000fe200078e0003 */
[----:B------:R-:W-:Y:S02]  /*11760*/  MOV R11, R2 ;  /* 0x00000002000b7202 */ /* 0x000fe40000000f00 */
[----:B------:R-:W-:Y:S02]  /*11770*/  MOV R26, R25 ;  /* 0x00000019001a7202 */ /* 0x000fe40000000f00 */
[----:B------:R-:W-:-:S07]  /*11780*/  MOV R13, 0x117a0 ;  /* 0x000117a0000d7802 */ /* 0x000fce0000000f00 */
[----:B-1----:R-:W-:Y:S05]  /*11790*/  CALL.REL.NOINC `($__internal_87_$__cuda_sm20_rem_s64) ;  /* 0x0000005800987944 */ /* 0x002fea0003c00000 */
[----:B------:R-:W-:-:S07]  /*117a0*/  IMAD.MOV.U32 R2, RZ, RZ, R6 ;  /* 0x000000ffff027224 */ /* 0x000fce00078e0006 */
.L_x_37819:
[----:B------:R-:W-:Y:S05]  /*117b0*/  BSYNC.RECONVERGENT B0 ;  /* 0x0000000000007941 */ /* 0x000fea0003800200 */
.L_x_37817:
[----:B------:R-:W0:Y:S02]  /*117c0*/  LDC.64 R4, c[0x0][R0+0x798] ;  /* 0x0001e60000047b82 */ /* 0x000e240000000a00 */
[----:B0-----:R-:W-:Y:S02]  /*117d0*/  IMAD R3, R3, R4, RZ ;  /* 0x0000000403037224 */ /* 0x001fe400078e02ff */
[----:B------:R-:W-:-:S04]  /*117e0*/  IMAD.WIDE.U32 R22, R4, R2, R22 ;  /* 0x0000000204167225 */ /* 0x000fc800078e0016 */
[----:B------:R-:W-:-:S05]  /*117f0*/  IMAD R3, R5, R2, R3 ;  /* 0x0000000205037224 */ /* 0x000fca00078e0203 */
[----:B------:R-:W-:-:S07]  /*11800*/  IADD3 R23, PT, PT, R23, R3, RZ ;  /* 0x0000000317177210 */ /* 0x000fce0007ffe0ff */
.L_x_37796:
        /* <DEDUP_REMOVED lines=12> */
.L_x_37824:
        /* <DEDUP_REMOVED lines=21> */
.L_x_37823:
[----:B------:R-:W-:Y:S05]  /*11a20*/  BSYNC.RECONVERGENT B7 ;  /* 0x0000000000077941 */ /* 0x000fea0003800200 */
.L_x_37822:
[----:B------:R-:W-:-:S05]  /*11a30*/  IADD3 R16, P0, PT, R16, 0x4, RZ ;  /* 0x0000000410107810 */ /* 0x000fca0007f1e0ff */
[----:B------:R-:W-:Y:S01]  /*11a40*/  IMAD.X R17, RZ, RZ, R17, P0 ;  /* 0x000000ffff117224 */ /* 0x000fe200000e0611 */
[----:B------:R-:W-:-:S04]  /*11a50*/  ISETP.GE.U32.AND P0, PT, R16, R18, PT ;  /* 0x000000121000720c */ /* 0x000fc80003f06070 */
[----:B------:R-:W-:-:S13]  /*11a60*/  ISETP.GE.U32.AND.EX P0, PT, R17, R19, PT, P0 ;  /* 0x000000131100720c */ /* 0x000fda0003f06100 */
[----:B------:R-:W-:Y:S05]  /*11a70*/  @!P0 BRA `(.L_x_37824) ;  /* 0xfffffffc00948947 */ /* 0x000fea000383ffff */
.L_x_37821:
[----:B------:R-:W-:Y:S05]  /*11a80*/  BSYNC.RECONVERGENT B6 ;  /* 0x0000000000067941 */ /* 0x000fea0003800200 */
.L_x_37820:
[----:B------:R-:W-:Y:S01]  /*11a90*/  STG.E desc[UR36][R30.64], RZ ;  /* 0x000000ff1e007986 */ /* 0x000fe2000c101924 */
[----:B------:R-:W-:Y:S05]  /*11aa0*/  EXIT ;  /* 0x000000000000794d */ /* 0x000fea0003800000 */
.L_x_37575:
        /* <DEDUP_REMOVED lines=34> */
.L_x_37828:
        /* <DEDUP_REMOVED lines=19> */
.L_x_37829:
        /* <DEDUP_REMOVED lines=22> */
.L_x_37830:
        /* <DEDUP_REMOVED lines=12> */
.L_x_37834:
        /* <DEDUP_REMOVED lines=21> */
.L_x_37833:
[----:B------:R-:W-:Y:S05]  /*12170*/  BSYNC.RECONVERGENT B8 ;  /* 0x0000000000087941 */ /* 0x000fea0003800200 */
.L_x_37832:
[----:B------:R-:W-:-:S04]  /*12180*/  IADD3 R22, P0, PT, R22, 0x4, RZ ;  /* 0x0000000416167810 */ /* 0x000fc80007f1e0ff */
[----:B------:R-:W-:Y:S02]  /*12190*/  IADD3.X R23, PT, PT, RZ, R23, RZ, P0, !PT ;  /* 0x00000017ff177210 */ /* 0x000fe400007fe4ff */
[----:B------:R-:W-:-:S04]  /*121a0*/  ISETP.GE.U32.AND P0, PT, R22, R18, PT ;  /* 0x000000121600720c */ /* 0x000fc80003f06070 */
[----:B------:R-:W-:-:S13]  /*121b0*/  ISETP.GE.U32.AND.EX P0, PT, R23, R19, PT, P0 ;  /* 0x000000131700720c */ /* 0x000fda0003f06100 */
[----:B------:R-:W-:Y:S05]  /*121c0*/  @!P0 BRA `(.L_x_37834) ;  /* 0xfffffffc00948947 */ /* 0x000fea000383ffff */
[----:B------:R-:W-:Y:S05]  /*121d0*/  BSYNC.RECONVERGENT B7 ;  /* 0x0000000000077941 */ /* 0x000fea0003800200 */
.L_x_37831:
[----:B------:R-:W0:Y:S01]  /*121e0*/  LDC.64 R2, c[0x0][0x710] ;  /* 0x0001c400ff027b82 */ /* 0x000e220000000a00 */
[----:B------:R-:W-:Y:S01]  /*121f0*/  VIADD R16, R16, 0x80 ;  /* 0x0000008010107836 */ /* 0x000fe20000000000 */
[----:B0-----:R1:W-:Y:S06]  /*12200*/  STG.E desc[UR36][R2.64], RZ ;  /* 0x000000ff02007986 */ /* 0x0013ec000c101924 */
.L_x_37827:
[----:B0-----:R-:W-:Y:S05]  /*12210*/  BSYNC.RECONVERGENT B6 ;  /* 0x0000000000067941 */ /* 0x001fea0003800200 */
.L_x_37826:
        /* <DEDUP_REMOVED lines=30> */
.L_x_37835:
        /* <DEDUP_REMOVED lines=19> */
.L_x_37836:
        /* <DEDUP_REMOVED lines=22> */
.L_x_37837:
        /* <DEDUP_REMOVED lines=12> */
.L_x_37841:
        /* <DEDUP_REMOVED lines=21> */
.L_x_37840:
[----:B------:R-:W-:Y:S05]  /*128a0*/  BSYNC.RECONVERGENT B7 ;  /* 0x0000000000077941 */ /* 0x000fea0003800200 */
.L_x_37839:
[----:B------:R-:W-:-:S04]  /*128b0*/  IADD3 R18, P0, PT, R18, 0x4, RZ ;  /* 0x0000000412127810 */ /* 0x000fc80007f1e0ff */
[----:B------:R-:W-:Y:S02]  /*128c0*/  IADD3.X R19, PT, PT, RZ, R19, RZ, P0, !PT ;  /* 0x00000013ff137210 */ /* 0x000fe400007fe4ff */
[----:B------:R-:W-:-:S04]  /*128d0*/  ISETP.GE.U32.AND P0, PT, R18, R16, PT ;  /* 0x000000101200720c */ /* 0x000fc80003f06070 */
[----:B------:R-:W-:-:S13]  /*128e0*/  ISETP.GE.U32.AND.EX P0, PT, R19, R17, PT, P0 ;  /* 0x000000111300720c */ /* 0x000fda0003f06100 */
[----:B------:R-:W-:Y:S05]  /*128f0*/  @!P0 BRA `(.L_x_37841) ;  /* 0xfffffffc00948947 */ /* 0x000fea000383ffff */
[----:B------:R-:W-:Y:S05]  /*12900*/  BSYNC.RECONVERGENT B6 ;  /* 0x0000000000067941 */ /* 0x000fea0003800200 */
.L_x_37838:
[----:B------:R-:W0:Y:S02]  /*12910*/  LDC.64 R2, c[0x0][0x710] ;  /* 0x0001c400ff027b82 */ /* 0x000e240000000a00 */
[----:B0-----:R-:W-:Y:S01]  /*12920*/  STG.E desc[UR36][R2.64], RZ ;  /* 0x000000ff02007986 */ /* 0x001fe2000c101924 */
[----:B------:R-:W-:Y:S05]  /*12930*/  EXIT ;  /* 0x000000000000794d */ /* 0x000fea0003800000 */
.L_x_37825:
        /* <DEDUP_REMOVED lines=418> */
.L_x_37844:
        /* <DEDUP_REMOVED lines=35> */
.L_x_37846:
[----:B------:R-:W-:Y:S05]  /*14590*/  BSYNC.RECONVERGENT B7 ;  /* 0x0000000000077941 */ /* 0x000fea0003800200 */
.L_x_37845:
        /* <DEDUP_REMOVED lines=20> */
.L_x_37848:
[----:B------:R-:W-:Y:S05]  /*146e0*/  BSYNC.RECONVERGENT B7 ;  /* 0x0000000000077941 */ /* 0x000fea0003800200 */
.L_x_37847:
        /* <DEDUP_REMOVED lines=23> */
.L_x_37850:
[----:B------:R-:W-:Y:S05]  /*14860*/  BSYNC.RECONVERGENT B7 ;  /* 0x0000000000077941 */ /* 0x000fea0003800200 */
.L_x_37849:
        /* <DEDUP_REMOVED lines=10> */
.L_x_37855:
        /* <DEDUP_REMOVED lines=21> */
.L_x_37854:
[----:B------:R-:W-:Y:S05]  /*14a60*/  BSYNC.RECONVERGENT B8 ;  /* 0x0000000000087941 */ /* 0x000fea0003800200 */
.L_x_37853:
[----:B------:R-:W-:-:S04]  /*14a70*/  IADD3 R22, P0, PT, R22, 0x4, RZ ;  /* 0x0000000416167810 */ /* 0x000fc80007f1e0ff */
[----:B------:R-:W-:Y:S02]  /*14a80*/  IADD3.X R23, PT, PT, RZ, R23, RZ, P0, !PT ;  /* 0x00000017ff177210 */ /* 0x000fe400007fe4ff */
[----:B------:R-:W-:-:S04]  /*14a90*/  ISETP.GE.U32.AND P0, PT, R22, R24, PT ;  /* 0x000000181600720c */ /* 0x000fc80003f06070 */
[----:B------:R-:W-:-:S13]  /*14aa0*/  ISETP.GE.U32.AND.EX P0, PT, R23, R25, PT, P0 ;  /* 0x000000191700720c */ /* 0x000fda0003f06100 */
[----:B------:R-:W-:Y:S05]  /*14ab0*/  @!P0 BRA `(.L_x_37855) ;  /* 0xfffffffc00948947 */ /* 0x000fea000383ffff */
.L_x_37852:
[----:B------:R-:W-:Y:S05]  /*14ac0*/  BSYNC.RECONVERGENT B7 ;  /* 0x0000000000077941 */ /* 0x000fea0003800200 */
.L_x_37851:
[----:B------:R-:W0:Y:S01]  /*14ad0*/  LDCU.64 UR4, c[0x0][0x710] ;  /* 0x0000e200ff0477ac */ /* 0x000e220008000a00 */
[----:B------:R-:W-:Y:S02]  /*14ae0*/  IADD3 R16, PT, PT, R16, 0x80, RZ ;  /* 0x0000008010107810 */ /* 0x000fe40007ffe0ff */
[----:B0-----:R-:W-:-:S05]  /*14af0*/  IADD3 R2, P0, PT, R19, UR4, RZ ;  /* 0x0000000413027c10 */ /* 0x001fca000ff1e0ff */
[----:B------:R-:W-:-:S05]  /*14b00*/  IMAD.X R3, RZ, RZ, UR5, P0 ;  /* 0x00000005ff037e24 */ /* 0x000fca00080e06ff */
[----:B------:R1:W-:Y:S03]  /*14b10*/  STG.E desc[UR36][R2.64], RZ ;  /* 0x000000ff02007986 */ /* 0x0003e6000c101924 */
.L_x_37843:
[----:B0-----:R-:W-:Y:S05]  /*14b20*/  BSYNC.RECONVERGENT B6 ;  /* 0x0000000000067941 */ /* 0x001fea0003800200 */
.L_x_37842:
        /* <DEDUP_REMOVED lines=414> */
.L_x_37856:
        /* <DEDUP_REMOVED lines=37> */
.L_x_37858:
[----:B------:R-:W-:Y:S05]  /*16760*/  BSYNC.RECONVERGENT B6 ;  /* 0x0000000000067941 */ /* 0x000fea0003800200 */
.L_x_37857:
        /* <DEDUP_REMOVED lines=20> */
.L_x_37860:
[----:B------:R-:W-:Y:S05]  /*168b0*/  BSYNC.RECONVERGENT B6 ;  /* 0x0000000000067941 */ /* 0x000fea0003800200 */
.L_x_37859:
        /* <DEDUP_REMOVED lines=23> */
.L_x_37862:
[----:B------:R-:W-:Y:S05]  /*16a30*/  BSYNC.RECONVERGENT B6 ;  /* 0x0000000000067941 */ /* 0x000fea0003800200 */
.L_x_37861:
        /* <DEDUP_REMOVED lines=10> */
.L_x_37867:
        /* <DEDUP_REMOVED lines=21> */
.L_x_37866:
[----:B------:R-:W-:Y:S05]  /*16c30*/  BSYNC.RECONVERGENT B7 ;  /* 0x0000000000077941 */ /* 0x000fea0003800200 */
.L_x_37865:
[----:B------:R-:W-:-:S05]  /*16c40*/  IADD3 R16, P0, PT, R16, 0x4, RZ ;  /* 0x0000000410107810 */ /* 0x000fca0007f1e0ff */
[----:B------:R-:W-:Y:S01]  /*16c50*/  IMAD.X R17, RZ, RZ, R17, P0 ;  /* 0x000000ffff117224 */ /* 0x000fe200000e0611 */
[----:B------:R-:W-:-:S04]  /*16c60*/  ISETP.GE.U32.AND P0, PT, R16, R22, PT ;  /* 0x000000161000720c */ /* 0x000fc80003f06070 */
[----:B------:R-:W-:-:S13]  /*16c70*/  ISETP.GE.U32.AND.EX P0, PT, R17, R23, PT, P0 ;  /* 0x000000171100720c */ /* 0x000fda0003f06100 */
[----:B------:R-:W-:Y:S05]  /*16c80*/  @!P0 BRA `(.L_x_37867) ;  /* 0xfffffffc00948947 */ /* 0x000fea000383ffff */
.L_x_37864:
[----:B------:R-:W-:Y:S05]  /*16c90*/  BSYNC.RECONVERGENT B6 ;  /* 0x0000000000067941 */ /* 0x000fea0003800200 */
.L_x_37863:
[----:B------:R-:W-:Y:S01]  /*16ca0*/  STG.E desc[UR36][R18.64], RZ ;  /* 0x000000ff12007986 */ /* 0x000fe2000c101924 */
[----:B------:R-:W-:Y:S05]  /*16cb0*/  EXIT ;  /* 0x000000000000794d */ /* 0x000fea0003800000 */
        .weak           $__internal_86_$__cuda_sm20_div_s64
        .type           $__internal_86_$__cuda_sm20_div_s64,@function
        .size           $__internal_86_$__cuda_sm20_div_s64,($__internal_87_$__cuda_sm20_rem_s64 - $__internal_86_$__cuda_sm20_div_s64)
$__internal_86_$__cuda_sm20_div_s64:
        /* <DEDUP_REMOVED lines=83> */
[----:B------:R-:W-:Y:S06]  /*171f0*/  RET.REL.NODEC R4 `(_ZN2at6native18elementwise_kernelILi128ELi2EZNS0_22gpu_kernel_impl_nocastIZZZNS0_67_GLOBAL__N__bb565c37_34_ValidateCompressedIndicesKernel_cu_33a4b88b42_validate_compressed_sparse_indices_kernelILNS3_8CDimNameE0ENS3_18CUDAKernelLauncherENS3_14EmptyVecKernelENS3_8DummyVecELm8EEEvRKNS_6TensorESB_lllENKUlvE1_clEvENKUlvE_clEvEUliiiiiE_EEvRNS_18TensorIteratorBaseERKT_EUliE_EEviT1_) ;  /* 0xfffffe8c04807950 */ /* 0x000fec0003c3ffff */
        .weak           $__internal_87_$__cuda_sm20_rem_s64
        .type           $__internal_87_$__cuda_sm20_rem_s64,@function
        .size           $__internal_87_$__cuda_sm20_rem_s64,(.L_x_40107 - $__internal_87_$__cuda_sm20_rem_s64)
$__internal_87_$__cuda_sm20_rem_s64:
        /* <DEDUP_REMOVED lines=77> */
[----:B------:R-:W-:Y:S06]  /*176d0*/  RET.REL.NODEC R4 `(_ZN2at6native18elementwise_kernelILi128ELi2EZNS0_22gpu_kernel_impl_nocastIZZZNS0_67_GLOBAL__N__bb565c37_34_ValidateCompressedIndicesKernel_cu_33a4b88b42_validate_compressed_sparse_indices_kernelILNS3_8CDimNameE0ENS3_18CUDAKernelLauncherENS3_14EmptyVecKernelENS3_8DummyVecELm8EEEvRKNS_6TensorESB_lllENKUlvE1_clEvENKUlvE_clEvEUliiiiiE_EEvRNS_18TensorIteratorBaseERKT_EUliE_EEviT1_) ;  /* 0xfffffe8804487950 */ /* 0x000fec0003c3ffff */
.L_x_37868:
        /* <DEDUP_REMOVED lines=10> */
.L_x_40107:


//--------------------- .text._ZN2at6native27unrolled_elementwise_kernelIZZZNS0_67_GLOBAL__N__bb565c37_34_ValidateCompressedIndicesKernel_cu_33a4b88b42_validate_compressed_sparse_indices_kernelILNS2_8CDimNameE0ENS2_18CUDAKernelLauncherENS2_14EmptyVecKernelENS2_8DummyVecELm8EEEvRKNS_6TensorESA_lllENKUlvE1_clEvENKUlvE_clEvEUliiiiiE_St5arrayIPcLm6EELi4E23TrivialOffsetCalculatorILi5EjESH_ILi1EjENS0_6memory15LoadWithoutCastENSK_16StoreWithoutCastEEEviT_T0_T2_T3_T4_T5_ --------------------------
	.section	.text._ZN2at6native27unrolled_elementwise_kernelIZZZNS0_67_GLOBAL__N__bb565c37_34_ValidateCompressedIndicesKernel_cu_33a4b88b42_validate_compressed_sparse_indices_kernelILNS2_8CDimNameE0ENS2_18CUDAKernelLauncherENS2_14EmptyVecKernelENS2_8DummyVecELm8EEEvRKNS_6TensorESA_lllENKUlvE1_clEvENKUlvE_clEvEUliiiiiE_St5arrayIPcLm6EELi4E23TrivialOffsetCalculatorILi5EjESH_ILi1EjENS0_6memory15LoadWithoutCastENSK_16StoreWithoutCastEEEviT_T0_T2_T3_T4_T5_,"ax",@progbits
	.align	128
        .global         _ZN2at6native27unrolled_elementwise_kernelIZZZNS0_67_GLOBAL__N__bb565c37_34_ValidateCompressedIndicesKernel_cu_33a4b88b42_validate_compressed_sparse_indices_kernelILNS2_8CDimNameE0ENS2_18CUDAKernelLauncherENS2_14EmptyVecKernelENS2_8DummyVecELm8EEEvRKNS_6TensorESA_lllENKUlvE1_clEvENKUlvE_clEvEUliiiiiE_St5arrayIPcLm6EELi4E23TrivialOffsetCalculatorILi5EjESH_ILi1EjENS0_6memory15LoadWithoutCastENSK_16StoreWithoutCastEEEviT_T0_T2_T3_T4_T5_
        .type           _ZN2at6native27unrolled_elementwise_kernelIZZZNS0_67_GLOBAL__N__bb565c37_34_ValidateCompressedIndicesKernel_cu_33a4b88b42_validate_compressed_sparse_indices_kernelILNS2_8CDimNameE0ENS2_18CUDAKernelLauncherENS2_14EmptyVecKernelENS2_8DummyVecELm8EEEvRKNS_6TensorESA_lllENKUlvE1_clEvENKUlvE_clEvEUliiiiiE_St5arrayIPcLm6EELi4E23TrivialOffsetCalculatorILi5EjESH_ILi1EjENS0_6memory15LoadWithoutCastENSK_16StoreWithoutCastEEEviT_T0_T2_T3_T4_T5_,@function
        .size           _ZN2at6native27unrolled_elementwise_kernelIZZZNS0_67_GLOBAL__N__bb565c37_34_ValidateCompressedIndicesKernel_cu_33a4b88b42_validate_compressed_sparse_indices_kernelILNS2_8CDimNameE0ENS2_18CUDAKernelLauncherENS2_14EmptyVecKernelENS2_8DummyVecELm8EEEvRKNS_6TensorESA_lllENKUlvE1_clEvENKUlvE_clEvEUliiiiiE_St5arrayIPcLm6EELi4E23TrivialOffsetCalculatorILi5EjESH_ILi1EjENS0_6memory15LoadWithoutCastENSK_16StoreWithoutCastEEEviT_T0_T2_T3_T4_T5_,(.L_x_40108 - _ZN2at6native27unrolled_elementwise_kernelIZZZNS0_67_GLOBAL__N__bb565c37_34_ValidateCompressedIndicesKernel_cu_33a4b88b42_validate_compressed_sparse_indices_kernelILNS2_8CDimNameE0ENS2_18CUDAKernelLauncherENS2_14EmptyVecKernelENS2_8DummyVecELm8EEEvRKNS_6TensorESA_lllENKUlvE1_clEvENKUlvE_clEvEUliiiiiE_St5arrayIPcLm6EELi4E23TrivialOffsetCalculatorILi5EjESH_ILi1EjENS0_6memory15LoadWithoutCastENSK_16StoreWithoutCastEEEviT_T0_T2_T3_T4_T5_)
        .other          _ZN2at6native27unrolled_elementwise_kernelIZZZNS0_67_GLOBAL__N__bb565c37_34_ValidateCompressedIndicesKernel_cu_33a4b88b42_validate_compressed_sparse_indices_kernelILNS2_8CDimNameE0ENS2_18CUDAKernelLauncherENS2_14EmptyVecKernelENS2_8DummyVecELm8EEEvRKNS_6TensorESA_lllENKUlvE1_clEvENKUlvE_clEvEUliiiiiE_St5arrayIPcLm6EELi4E23TrivialOffsetCalculatorILi5EjESH_ILi1EjENS0_6memory15LoadWithoutCastENSK_16StoreWithoutCastEEEviT_T0_T2_T3_T4_T5_,@"STO_CUDA_ENTRY STV_DEFAULT"
_ZN2at6native27unrolled_elementwise_kernelIZZZNS0_67_GLOBAL__N__bb565c37_34_ValidateCompressedIndicesKernel_cu_33a4b88b42_validate_compressed_sparse_indices_kernelILNS2_8CDimNameE0ENS2_18CUDAKernelLauncherENS2_14EmptyVecKernelENS2_8DummyVecELm8EEEvRKNS_6TensorESA_lllENKUlvE1_clEvENKUlvE_clEvEUliiiiiE_St5arrayIPcLm6EELi4E23TrivialOffsetCalculatorILi5EjESH_ILi1EjENS0_6memory15LoadWithoutCastENSK_16StoreWithoutCastEEEviT_T0_T2_T3_T4_T5_:
.text._ZN2at6native27unrolled_elementwise_kernelIZZZNS0_67_GLOBAL__N__bb565c37_34_ValidateCompressedIndicesKernel_cu_33a4b88b42_validate_compressed_sparse_indices_kernelILNS2_8CDimNameE0ENS2_18CUDAKernelLauncherENS2_14EmptyVecKernelENS2_8DummyVecELm8EEEvRKNS_6TensorESA_lllENKUlvE1_clEvENKUlvE_clEvEUliiiiiE_St5arrayIPcLm6EELi4E23TrivialOffsetCalculatorILi5EjESH_ILi1EjENS0_6memory15LoadWithoutCastENSK_16StoreWithoutCastEEEviT_T0_T2_T3_T4_T5_:
        /* <DEDUP_REMOVED lines=173> */
.L_x_37872:
[----:B------:R-:W-:Y:S05]  /*0ad0*/  BSYNC.RECONVERGENT B7 ;  /* 0x0000000000077941 */ /* 0x000fea0003800200 */
.L_x_37871:
        /* <DEDUP_REMOVED lines=20> */
.L_x_37874:
[----:B------:R-:W-:Y:S05]  /*0c20*/  BSYNC.RECONVERGENT B7 ;  /* 0x0000000000077941 */ /* 0x000fea0003800200 */
.L_x_37873:
        /* <DEDUP_REMOVED lines=23> */
.L_x_37876:
[----:B------:R-:W-:Y:S05]  /*0da0*/  BSYNC.RECONVERGENT B7 ;  /* 0x0000000000077941 */ /* 0x000fea0003800200 */
.L_x_37875:
        /* <DEDUP_REMOVED lines=17> */
.L_x_37881:
        /* <DEDUP_REMOVED lines=25> */
.L_x_37879:
[----:B------:R-:W-:Y:S01]  /*1050*/  IMAD.MOV.U32 R12, RZ, RZ, R21 ;  /* 0x000000ffff0c7224 */ /* 0x000fe200078e0015 */
[----:B------:R-:W-:Y:S01]  /*1060*/  MOV R8, R6 ;  /* 0x0000000600087202 */ /* 0x000fe20000000f00 */
[----:B------:R-:W-:Y:S01]  /*1070*/  IMAD.MOV.U32 R3, RZ, RZ, R7 ;  /* 0x000000ffff037224 */ /* 0x000fe200078e0007 */
[----:B------:R-:W-:-:S07]  /*1080*/  MOV R0, 0x10a0 ;  /* 0x000010a000007802 */ /* 0x000fce0000000f00 */
[----:B------:R-:W-:Y:S05]  /*1090*/  CALL.REL.NOINC `($__internal_88_$__cuda_sm20_div_s64) ;  /* 0x0000002400e87944 */ /* 0x000fea0003c00000 */
[----:B------:R-:W-:Y:S01]  /*10a0*/  IMAD.MOV.U32 R8, RZ, RZ, R4 ;  /* 0x000000ffff087224 */ /* 0x000fe200078e0004 */
[----:B------:R-:W-:-:S07]  /*10b0*/  MOV R9, R5 ;  /* 0x0000000500097202 */ /* 0x000fce0000000f00 */
.L_x_37880:
[----:B------:R-:W-:Y:S05]  /*10c0*/  BSYNC.RECONVERGENT B1 ;  /* 0x0000000000017941 */ /* 0x000fea0003800200 */
.L_x_37878:
        /* <DEDUP_REMOVED lines=23> */
.L_x_37877:
        /* <DEDUP_REMOVED lines=12> */
.L_x_37884:
        /* <DEDUP_REMOVED lines=21> */
.L_x_37883:
[----:B------:R-:W-:Y:S05]  /*1450*/  BSYNC.RECONVERGENT B7 ;  /* 0x0000000000077941 */ /* 0x000fea0003800200 */
.L_x_37882:
[----:B------:R-:W-:-:S04]  /*1460*/  IADD3 R38, P0, PT, R38, 0x4, RZ ;  /* 0x0000000426267810 */ /* 0x000fc80007f1e0ff */
[----:B------:R-:W-:Y:S02]  /*1470*/  IADD3.X R39, PT, PT, RZ, R39, RZ, P0, !PT ;  /* 0x00000027ff277210 */ /* 0x000fe400007fe4ff */
[----:B------:R-:W-:-:S04]  /*1480*/  ISETP.GE.U32.AND P0, PT, R38, R40, PT ;  /* 0x000000282600720c */ /* 0x000fc80003f06070 */
[----:B------:R-:W-:-:S13]  /*1490*/  ISETP.GE.U32.AND.EX P0, PT, R39, R41, PT, P0 ;  /* 0x000000292700720c */ /* 0x000fda0003f06100 */
[----:B------:R-:W-:Y:S05]  /*14a0*/  @!P0 BRA `(.L_x_37884) ;  /* 0xfffffffc00948947 */ /* 0x000fea000383ffff */
.L_x_37870:
[----:B------:R-:W-:Y:S05]  /*14b0*/  BSYNC.RECONVERGENT B6 ;  /* 0x0000000000067941 */ /* 0x000fea0003800200 */
.L_x_37869:
        /* <DEDUP_REMOVED lines=24> */
.L_x_37888:
[----:B------:R-:W-:Y:S05]  /*1640*/  BSYNC.RECONVERGENT B7 ;  /* 0x0000000000077941 */ /* 0x000fea0003800200 */
.L_x_37887:
        /* <DEDUP_REMOVED lines=20> */
.L_x_37890:
[----:B------:R-:W-:Y:S05]  /*1790*/  BSYNC.RECONVERGENT B7 ;  /* 0x0000000000077941 */ /* 0x000fea0003800200 */
.L_x_37889:
        /* <DEDUP_REMOVED lines=23> */
.L_x_37892:
[----:B------:R-:W-:Y:S05]  /*1910*/  BSYNC.RECONVERGENT B7 ;  /* 0x0000000000077941 */ /* 0x000fea0003800200 */
.L_x_37891:
        /* <DEDUP_REMOVED lines=15> */
.L_x_37897:
        /* <DEDUP_REMOVED lines=25> */
.L_x_37895:
[----:B------:R-:W-:Y:S01]  /*1ba0*/  MOV R12, R15 ;  /* 0x0000000f000c7202 */ /* 0x000fe20000000f00 */
[----:B------:R-:W-:Y:S01]  /*1bb0*/  IMAD.MOV.U32 R8, RZ, RZ, R20 ;  /* 0x000000ffff087224 */ /* 0x000fe200078e0014 */
[----:B------:R-:W-:Y:S01]  /*1bc0*/  MOV R0, 0x1bf0 ;  /* 0x00001bf000007802 */ /* 0x000fe20000000f00 */
[----:B------:R-:W-:-:S07]  /*1bd0*/  IMAD.MOV.U32 R3, RZ, RZ, R21 ;  /* 0x000000ffff037224 */ /* 0x000fce00078e0015 */
[----:B------:R-:W-:Y:S05]  /*1be0*/  CALL.REL.NOINC `($__internal_88_$__cuda_sm20_div_s64) ;  /* 0x0000001c00147944 */ /* 0x000fea0003c00000 */
[----:B------:R-:W-:Y:S01]  /*1bf0*/  MOV R8, R4 ;  /* 0x0000000400087202 */ /* 0x000fe20000000f00 */
[----:B------:R-:W-:-:S07]  /*1c00*/  IMAD.MOV.U32 R9, RZ, RZ, R5 ;  /* 0x000000ffff097224 */ /* 0x000fce00078e0005 */
.L_x_37896:
[----:B------:R-:W-:Y:S05]  /*1c10*/  BSYNC.RECONVERGENT B1 ;  /* 0x0000000000017941 */ /* 0x000fea0003800200 */
.L_x_37894:
        /* <DEDUP_REMOVED lines=23> */
.L_x_37893:
        /* <DEDUP_REMOVED lines=13> */
.L_x_37900:
        /* <DEDUP_REMOVED lines=21> */
.L_x_37899:
[----:B------:R-:W-:Y:S05]  /*1fb0*/  BSYNC.RECONVERGENT B7 ;  /* 0x0000000000077941 */ /* 0x000fea0003800200 */
.L_x_37898:
[----:B------:R-:W-:-:S05]  /*1fc0*/  IADD3 R32, P0, PT, R32, 0x4, RZ ;  /* 0x0000000420207810 */ /* 0x000fca0007f1e0ff */
[----:B------:R-:W-:Y:S01]  /*1fd0*/  IMAD.X R33, RZ, RZ, R33, P0 ;  /* 0x000000ffff217224 */ /* 0x000fe200000e0621 */
[----:B------:R-:W-:-:S04]  /*1fe0*/  ISETP.GE.U32.AND P0, PT, R32, R16, PT ;  /* 0x000000102000720c */ /* 0x000fc80003f06070 */
[----:B------:R-:W-:-:S13]  /*1ff0*/  ISETP.GE.U32.AND.EX P0, PT, R33, R17, PT, P0 ;  /* 0x000000112100720c */ /* 0x000fda0003f06100 */
[----:B------:R-:W-:Y:S05]  /*2000*/  @!P0 BRA `(.L_x_37900) ;  /* 0xfffffffc00948947 */ /* 0x000fea000383ffff */
.L_x_37886:
[----:B------:R-:W-:Y:S05]  /*2010*/  BSYNC.RECONVERGENT B6 ;  /* 0x0000000000067941 */ /* 0x000fea0003800200 */
.L_x_37885:
        /* <DEDUP_REMOVED lines=24> */
.L_x_37904:
[----:B------:R-:W-:Y:S05]  /*21a0*/  BSYNC.RECONVERGENT B7 ;  /* 0x0000000000077941 */ /* 0x000fea0003800200 */
.L_x_37903:
        /* <DEDUP_REMOVED lines=20> */
.L_x_37906:
[----:B------:R-:W-:Y:S05]  /*22f0*/  BSYNC.RECONVERGENT B7 ;  /* 0x0000000000077941 */ /* 0x000fea0003800200 */
.L_x_37905:
        /* <DEDUP_REMOVED lines=23> */
.L_x_37908:
[----:B------:R-:W-:Y:S05]  /*2470*/  BSYNC.RECONVERGENT B7 ;  /* 0x0000000000077941 */ /* 0x000fea0003800200 */
.L_x_37907:
        /* <DEDUP_REMOVED lines=15> */
.L_x_37913:
        /* <DEDUP_REMOVED lines=25> */
.L_x_37911:
[----:B------:R-:W-:Y:S01]  /*2700*/  IMAD.MOV.U32 R12, RZ, RZ, R17 ;  /* 0x000000ffff0c7224 */ /* 0x000fe200078e0011 */
[----:B------:R-:W-:Y:S01]  /*2710*/  MOV R8, R18 ;  /* 0x0000001200087202 */ /* 0x000fe20000000f00 */
[----:B------:R-:W-:Y:S01]  /*2720*/  IMAD.MOV.U32 R3, RZ, RZ, R19 ;  /* 0x000000ffff037224 */ /* 0x000fe200078e0013 */
[----:B------:R-:W-:-:S07]  /*2730*/  MOV R0, 0x2750 ;  /* 0x0000275000007802 */ /* 0x000fce0000000f00 */
[----:B------:R-:W-:Y:S05]  /*2740*/  CALL.REL.NOINC `($__internal_88_$__cuda_sm20_div_s64) ;  /* 0x00000010003c7944 */ /* 0x000fea0003c00000 */
.L_x_37912:
[----:B------:R-:W-:Y:S05]  /*2750*/  BSYNC.RECONVERGENT B1 ;  /* 0x0000000000017941 */ /* 0x000fea0003800200 */
.L_x_37910:
        /* <DEDUP_REMOVED lines=23> */
.L_x_37909:
        /* <DEDUP_REMOVED lines=11> */
.L_x_37916:
        /* <DEDUP_REMOVED lines=21> */
.L_x_37915:
[----:B------:R-:W-:Y:S05]  /*2ad0*/  BSYNC.RECONVERGENT B7 ;  /* 0x0000000000077941 */ /* 0x000fea0003800200 */
.L_x_37914:
[----:B------:R-:W-:-:S04]  /*2ae0*/  IADD3 R18, P0, PT, R18, 0x4, RZ ;  /* 0x0000000412127810 */ /* 0x000fc80007f1e0ff */
[----:B------:R-:W-:Y:S02]  /*2af0*/  IADD3.X R19, PT, PT, RZ, R19, RZ, P0, !PT ;  /* 0x00000013ff137210 */ /* 0x000fe400007fe4ff */
[----:B------:R-:W-:-:S04]  /*2b00*/  ISETP.GE.U32.AND P0, PT, R18, R16, PT ;  /* 0x000000101200720c */ /* 0x000fc80003f06070 */
[----:B------:R-:W-:-:S13]  /*2b10*/  ISETP.GE.U32.AND.EX P0, PT, R19, R17, PT, P0 ;  /* 0x000000111300720c */ /* 0x000fda0003f06100 */
[----:B------:R-:W-:Y:S05]  /*2b20*/  @!P0 BRA `(.L_x_37916) ;  /* 0xfffffffc00948947 */ /* 0x000fea000383ffff */
.L_x_37902:
[----:B------:R-:W-:Y:S05]  /*2b30*/  BSYNC.RECONVERGENT B6 ;  /* 0x0000000000067941 */ /* 0x000fea0003800200 */
.L_x_37901:
        /* <DEDUP_REMOVED lines=24> */
.L_x_37920:
[----:B------:R-:W-:Y:S05]  /*2cc0*/  BSYNC.RECONVERGENT B7 ;  /* 0x0000000000077941 */ /* 0x000fea0003800200 */
.L_x_37919:
        /* <DEDUP_REMOVED lines=20> */
.L_x_37922:
[----:B------:R-:W-:Y:S05]  /*2e10*/  BSYNC.RECONVERGENT B7 ;  /* 0x0000000000077941 */ /* 0x000fea0003800200 */
.L_x_37921:
        /* <DEDUP_REMOVED lines=23> */
.L_x_37924:
[----:B------:R-:W-:Y:S05]  /*2f90*/  BSYNC.RECONVERGENT B7 ;  /* 0x0000000000077941 */ /* 0x000fea0003800200 */
.L_x_37923:
        /* <DEDUP_REMOVED lines=13> */
.L_x_37929:
        /* <DEDUP_REMOVED lines=25> */
.L_x_37927:
[----:B------:R-:W-:Y:S01]  /*3200*/  MOV R12, R16 ;  /* 0x00000010000c7202 */ /* 0x000fe20000000f00 */
[----:B------:R-:W-:Y:S01]  /*3210*/  IMAD.MOV.U32 R8, RZ, RZ, R18 ;  /* 0x000000ffff087224 */ /* 0x000fe200078e0012 */
[----:B------:R-:W-:Y:S02]  /*3220*/  MOV R3, R19 ;  /* 0x0000001300037202 */ /* 0x000fe40000000f00 */
[----:B------:R-:W-:-:S07]  /*3230*/  MOV R0, 0x3250 ;  /* 0x0000325000007802 */ /* 0x000fce0000000f00 */
[----:B------:R-:W-:Y:S05]  /*3240*/  CALL.REL.NOINC `($__internal_88_$__cuda_sm20_div_s64) ;  /* 0x00000004007c7944 */ /* 0x000fea0003c00000 */
.L_x_37928:
[----:B------:R-:W-:Y:S05]  /*3250*/  BSYNC.RECONVERGENT B1 ;  /* 0x0000000000017941 */ /* 0x000fea0003800200 */
.L_x_37926:
        /* <DEDUP_REMOVED lines=19> */
.L_x_37925:
        /* <DEDUP_REMOVED lines=11> */
.L_x_37932:
        /* <DEDUP_REMOVED lines=21> */
.L_x_37931:
[----:B------:R-:W-:Y:S05]  /*3590*/  BSYNC.RECONVERGENT B7 ;  /* 0x0000000000077941 */ /* 0x000fea0003800200 */
.L_x_37930:
[----:B------:R-:W-:-:S05]  /*35a0*/  IADD3 R18, P0, PT, R18, 0x4, RZ ;  /* 0x0000000412127810 */ /* 0x000fca0007f1e0ff */
[----:B------:R-:W-:Y:S01]  /*35b0*/  IMAD.X R19, RZ, RZ, R19, P0 ;  /* 0x000000ffff137224 */ /* 0x000fe200000e0613 */
[----:B------:R-:W-:-:S04]  /*35c0*/  ISETP.GE.U32.AND P0, PT, R18, R16, PT ;  /* 0x000000101200720c */ /* 0x000fc80003f06070 */
[----:B------:R-:W-:-:S13]  /*35d0*/  ISETP.GE.U32.AND.EX P0, PT, R19, R17, PT, P0 ;  /* 0x000000111300720c */ /* 0x000fda0003f06100 */
[----:B------:R-:W-:Y:S05]  /*35e0*/  @!P0 BRA `(.L_x_37932) ;  /* 0xfffffffc00948947 */ /* 0x000fea000383ffff */
.L_x_37918:
[----:B------:R-:W-:Y:S05]  /*35f0*/  BSYNC.RECONVERGENT B6 ;  /* 0x0000000000067941 */ /* 0x000fea0003800200 */
.L_x_37917:
        /* <DEDUP_REMOVED lines=19> */
.L_x_37935:
[----:B------:R-:W-:Y:S05]  /*3730*/  BSYNC.RELIABLE B1 ;  /* 0x0000000000017941 */ /* 0x000fea0003800100 */
.L_x_37934:
[----:B------:R-:W-:Y:S02]  /*3740*/  ISETP.GE.AND P0, PT, R36, UR38, PT ;  /* 0x0000002624007c0c */ /* 0x000fe4000bf06270 */
[----:B------:R-:W-:-:S11]  /*3750*/  MOV R5, UR40 ;  /* 0x0000002800057c02 */ /* 0x000fd60008000f00 */
[----:B0-----:R-:W0:Y:S01]  /*3760*/  @!P0 LDC.64 R2, c[0x0][0x438] ;  /* 0x00010e00ff028b82 */ /* 0x001e220000000a00 */
[----:B------:R-:W-:Y:S01]  /*3770*/  @!P0 IMAD R5, R5, 0x200, R36 ;  /* 0x0000020005058824 */ /* 0x000fe200078e0224 */
[----:B------:R-:W-:-:S03]  /*3780*/  @!P0 IADD3 R36, PT, PT, R36, 0x80, RZ ;  /* 0x0000008024248810 */ /* 0x000fc60007ffe0ff */
[----:B0-----:R-:W-:-:S05]  /*3790*/  @!P0 IMAD.WIDE.U32 R2, R5, 0x4, R2 ;  /* 0x0000000405028825 */ /* 0x001fca00078e0002 */
[----:B------:R1:W-:Y:S02]  /*37a0*/  @!P0 STG.E desc[UR36][R2.64], RZ ;  /* 0x000000ff02008986 */ /* 0x0003e4000c101924 */
.L_x_37936:
[----:B------:R-:W-:Y:S05]  /*37b0*/  BSYNC.RECONVERGENT B0 ;  /* 0x0000000000007941 */ /* 0x000fea0003800200 */
.L_x_37933:
        /* <DEDUP_REMOVED lines=8> */
        .weak           $__internal_88_$__cuda_sm20_div_s64
        .type           $__internal_88_$__cuda_sm20_div_s64,@function
        .size           $__internal_88_$__cuda_sm20_div_s64,(.L_x_40108 - $__internal_88_$__cuda_sm20_div_s64)
$__internal_88_$__cuda_sm20_div_s64:
        /* <DEDUP_REMOVED lines=83> */
[----:B------:R-:W-:Y:S06]  /*3d70*/  RET.REL.NODEC R8 `(_ZN2at6native27unrolled_elementwise_kernelIZZZNS0_67_GLOBAL__N__bb565c37_34_ValidateCompressedIndicesKernel_cu_33a4b88b42_validate_compressed_sparse_indices_kernelILNS2_8CDimNameE0ENS2_18CUDAKernelLauncherENS2_14EmptyVecKernelENS2_8DummyVecELm8EEEvRKNS_6TensorESA_lllENKUlvE1_clEvENKUlvE_clEvEUliiiiiE_St5arrayIPcLm6EELi4E23TrivialOffsetCalculatorILi5EjESH_ILi1EjENS0_6memory15LoadWithoutCastENSK_16StoreWithoutCastEEEviT_T0_T2_T3_T4_T5_) ;  /* 0xffffffc008a07950 */ /* 0x000fec0003c3ffff */
.L_x_37937:
        /* <DEDUP_REMOVED lines=16> */
.L_x_40108:


//--------------------- .text._ZN2at6native29vectorized_elementwise_kernelILi2EZZZNS0_67_GLOBAL__N__bb565c37_34_ValidateCompressedIndicesKernel_cu_33a4b88b42_validate_compressed_sparse_indices_kernelILNS2_8CDimNameE0ENS2_18CUDAKernelLauncherENS2_14EmptyVecKernelENS2_8DummyVecELm8EEEvRKNS_6TensorESA_lllENKUlvE1_clEvENKUlvE_clEvEUliiiiiE_St5arrayIPcLm6EEEEviT0_T1_ --------------------------
	.section	.text._ZN2at6native29vectorized_elementwise_kernelILi2EZZZNS0_67_GLOBAL__N__bb565c37_34_ValidateCompressedIndicesKernel_cu_33a4b88b42_validate_compressed_sparse_indices_kernelILNS2_8CDimNameE0ENS2_18CUDAKernelLauncherENS2_14EmptyVecKernelENS2_8DummyVecELm8EEEvRKNS_6TensorESA_lllENKUlvE1_clEvENKUlvE_clEvEUliiiiiE_St5arrayIPcLm6EEEEviT0_T1_,"ax",@progbits
	.align	128
        .global         _ZN2at6native29vectorized_elementwise_kernelILi2EZZZNS0_67_GLOBAL__N__bb565c37_34_ValidateCompressedIndicesKernel_cu_33a4b88b42_validate_compressed_sparse_indices_kernelILNS2_8CDimNameE0ENS2_18CUDAKernelLauncherENS2_14EmptyVecKernelENS2_8DummyVecELm8EEEvRKNS_6TensorESA_lllENKUlvE1_clEvENKUlvE_clEvEUliiiiiE_St5arrayIPcLm6EEEEviT0_T1_
        .type           _ZN2at6native29vectorized_elementwise_kernelILi2EZZZNS0_67_GLOBAL__N__bb565c37_34_ValidateCompressedIndicesKernel_cu_33a4b88b42_validate_compressed_sparse_indices_kernelILNS2_8CDimNameE0ENS2_18CUDAKernelLauncherENS2_14EmptyVecKernelENS2_8DummyVecELm8EEEvRKNS_6TensorESA_lllENKUlvE1_clEvENKUlvE_clEvEUliiiiiE_St5arrayIPcLm6EEEEviT0_T1_,@function
        .size           _ZN2at6native29vectorized_elementwise_kernelILi2EZZZNS0_67_GLOBAL__N__bb565c37_34_ValidateCompressedIndicesKernel_cu_33a4b88b42_validate_compressed_sparse_indices_kernelILNS2_8CDimNameE0ENS2_18CUDAKernelLauncherENS2_14EmptyVecKernelENS2_8DummyVecELm8EEEvRKNS_6TensorESA_lllENKUlvE1_clEvENKUlvE_clEvEUliiiiiE_St5arrayIPcLm6EEEEviT0_T1_,(.L_x_40109 - _ZN2at6native29vectorized_elementwise_kernelILi2EZZZNS0_67_GLOBAL__N__bb565c37_34_ValidateCompressedIndicesKernel_cu_33a4b88b42_validate_compressed_sparse_indices_kernelILNS2_8CDimNameE0ENS2_18CUDAKernelLauncherENS2_14EmptyVecKernelENS2_8DummyVecELm8EEEvRKNS_6TensorESA_lllENKUlvE1_clEvENKUlvE_clEvEUliiiiiE_St5arrayIPcLm6EEEEviT0_T1_)
        .other          _ZN2at6native29vectorized_elementwise_kernelILi2EZZZNS0_67_GLOBAL__N__bb565c37_34_ValidateCompressedIndicesKernel_cu_33a4b88b42_validate_compressed_sparse_indices_kernelILNS2_8CDimNameE0ENS2_18CUDAKernelLauncherENS2_14EmptyVecKernelENS2_8DummyVecELm8EEEvRKNS_6TensorESA_lllENKUlvE1_clEvENKUlvE_clEvEUliiiiiE_St5arrayIPcLm6EEEEviT0_T1_,@"STO_CUDA_ENTRY STV_DEFAULT"
_ZN2at6native29vectorized_elementwise_kernelILi2EZZZNS0_67_GLOBAL__N__bb565c37_34_ValidateCompressedIndicesKernel_cu_33a4b88b42_validate_compressed_sparse_indices_kernelILNS2_8CDimNameE0ENS2_18CUDAKernelLauncherENS2_14EmptyVecKernelENS2_8DummyVecELm8EEEvRKNS_6TensorESA_lllENKUlvE1_clEvENKUlvE_clEvEUliiiiiE_St5arrayIPcLm6EEEEviT0_T1_:
.text._ZN2at6native29vectorized_elementwise_kernelILi2EZZZNS0_67_GLOBAL__N__bb565c37_34_ValidateCompressedIndicesKernel_cu_33a4b88b42_validate_compressed_sparse_indices_kernelILNS2_8CDimNameE0ENS2_18CUDAKernelLauncherENS2_14EmptyVecKernelENS2_8DummyVecELm8EEEvRKNS_6TensorESA_lllENKUlvE1_clEvENKUlvE_clEvEUliiiiiE_St5arrayIPcLm6EEEEviT0_T1_:
        /* <DEDUP_REMOVED lines=280> */
.L_x_37942:
[----:B------:R-:W-:Y:S05]  /*1180*/  BSYNC.RECONVERGENT B7 ;  /* 0x0000000000077941 */ /* 0x000fea0003800200 */
.L_x_37941:
        /* <DEDUP_REMOVED lines=20> */
.L_x_37944:
[----:B------:R-:W-:Y:S05]  /*12d0*/  BSYNC.RECONVERGENT B7 ;  /* 0x0000000000077941 */ /* 0x000fea0003800200 */
.L_x_37943:
        /* <DEDUP_REMOVED lines=23> */
.L_x_37946:
[----:B------:R-:W-:Y:S05]  /*1450*/  BSYNC.RECONVERGENT B7 ;  /* 0x0000000000077941 */ /* 0x000fea0003800200 */
.L_x_37945:
        /* <DEDUP_REMOVED lines=16> */
.L_x_37951:
        /* <DEDUP_REMOVED lines=25> */
.L_x_37949:
[----:B------:R-:W-:Y:S01]  /*16f0*/  IMAD.MOV.U32 R3, RZ, RZ, R12 ;  /* 0x000000ffff037224 */ /* 0x000fe200078e000c */
[----:B------:R-:W-:Y:S01]  /*1700*/  MOV R4, 0x1730 ;  /* 0x0000173000047802 */ /* 0x000fe20000000f00 */
[----:B------:R-:W-:-:S07]  /*1710*/  IMAD.MOV.U32 R0, RZ, RZ, R13 ;  /* 0x000000ffff007224 */ /* 0x000fce00078e000d */
[----:B------:R-:W-:Y:S05]  /*1720*/  CALL.REL.NOINC `($__internal_89_$__cuda_sm20_div_s64) ;  /* 0x000000b000cc7944 */ /* 0x000fea0003c00000 */
[----:B------:R-:W-:Y:S01]  /*1730*/  MOV R8, R3 ;  /* 0x0000000300087202 */ /* 0x000fe20000000f00 */
[----:B------:R-:W-:-:S07]  /*1740*/  IMAD.MOV.U32 R9, RZ, RZ, R0 ;  /* 0x000000ffff097224 */ /* 0x000fce00078e0000 */
.L_x_37950:
[----:B------:R-:W-:Y:S05]  /*1750*/  BSYNC.RECONVERGENT B1 ;  /* 0x0000000000017941 */ /* 0x000fea0003800200 */
.L_x_37948:
        /* <DEDUP_REMOVED lines=22> */
.L_x_37947:
        /* <DEDUP_REMOVED lines=11> */
.L_x_37954:
        /* <DEDUP_REMOVED lines=21> */
.L_x_37953:
[----:B------:R-:W-:Y:S05]  /*1ac0*/  BSYNC.RECONVERGENT B7 ;  /* 0x0000000000077941 */ /* 0x000fea0003800200 */
.L_x_37952:
[----:B------:R-:W-:-:S05]  /*1ad0*/  IADD3 R22, P0, PT, R22, 0x4, RZ ;  /* 0x0000000416167810 */ /* 0x000fca0007f1e0ff */
[----:B------:R-:W-:Y:S01]  /*1ae0*/  IMAD.X R23, RZ, RZ, R23, P0 ;  /* 0x000000ffff177224 */ /* 0x000fe200000e0617 */
[----:B------:R-:W-:-:S04]  /*1af0*/  ISETP.GE.U32.AND P0, PT, R22, R16, PT ;  /* 0x000000101600720c */ /* 0x000fc80003f06070 */
[----:B------:R-:W-:-:S13]  /*1b00*/  ISETP.GE.U32.AND.EX P0, PT, R23, R17, PT, P0 ;  /* 0x000000111700720c */ /* 0x000fda0003f06100 */
[----:B------:R-:W-:Y:S05]  /*1b10*/  @!P0 BRA `(.L_x_37954) ;  /* 0xfffffffc00948947 */ /* 0x000fea000383ffff */
.L_x_37940:
[----:B------:R-:W-:Y:S05]  /*1b20*/  BSYNC.RECONVERGENT B6 ;  /* 0x0000000000067941 */ /* 0x000fea0003800200 */
.L_x_37939:
        /* <DEDUP_REMOVED lines=30> */
.L_x_37958:
[----:B------:R-:W-:Y:S05]  /*1d10*/  BSYNC.RECONVERGENT B7 ;  /* 0x0000000000077941 */ /* 0x000fea0003800200 */
.L_x_37957:
        /* <DEDUP_REMOVED lines=20> */
.L_x_37960:
[----:B------:R-:W-:Y:S05]  /*1e60*/  BSYNC.RECONVERGENT B7 ;  /* 0x0000000000077941 */ /* 0x000fea0003800200 */
.L_x_37959:
        /* <DEDUP_REMOVED lines=23> */
.L_x_37962:
[----:B------:R-:W-:Y:S05]  /*1fe0*/  BSYNC.RECONVERGENT B7 ;  /* 0x0000000000077941 */ /* 0x000fea0003800200 */
.L_x_37961:
        /* <DEDUP_REMOVED lines=18> */
.L_x_37967:
        /* <DEDUP_REMOVED lines=25> */
.L_x_37965:
[----:B------:R-:W-:Y:S01]  /*22a0*/  MOV R3, R18 ;  /* 0x0000001200037202 */ /* 0x000fe20000000f00 */
[----:B------:R-:W-:Y:S01]  /*22b0*/  IMAD.MOV.U32 R0, RZ, RZ, R19 ;  /* 0x000000ffff007224 */ /* 0x000fe200078e0013 */
[----:B------:R-:W-:-:S07]  /*22c0*/  MOV R4, 0x22e0 ;  /* 0x000022e000047802 */ /* 0x000fce0000000f00 */
[----:B------:R-:W-:Y:S05]  /*22d0*/  CALL.REL.NOINC `($__internal_89_$__cuda_sm20_div_s64) ;  /* 0x000000a400e07944 */ /* 0x000fea0003c00000 */
[----:B------:R-:W-:Y:S01]  /*22e0*/  IMAD.MOV.U32 R8, RZ, RZ, R3 ;  /* 0x000000ffff087224 */ /* 0x000fe200078e0003 */
[----:B------:R-:W-:-:S07]  /*22f0*/  MOV R9, R0 ;  /* 0x0000000000097202 */ /* 0x000fce0000000f00 */
.L_x_37966:
[----:B------:R-:W-:Y:S05]  /*2300*/  BSYNC.RECONVERGENT B1 ;  /* 0x0000000000017941 */ /* 0x000fea0003800200 */
.L_x_37964:
        /* <DEDUP_REMOVED lines=19> */
.L_x_37963:
        /* <DEDUP_REMOVED lines=11> */
.L_x_37970:
        /* <DEDUP_REMOVED lines=21> */
.L_x_37969:
[----:B------:R-:W-:Y:S05]  /*2640*/  BSYNC.RECONVERGENT B7 ;  /* 0x0000000000077941 */ /* 0x000fea0003800200 */
.L_x_37968:
[----:B------:R-:W-:-:S05]  /*2650*/  IADD3 R22, P0, PT, R22, 0x4, RZ ;  /* 0x0000000416167810 */ /* 0x000fca0007f1e0ff */
[----:B------:R-:W-:Y:S01]  /*2660*/  IMAD.X R23, RZ, RZ, R23, P0 ;  /* 0x000000ffff177224 */ /* 0x000fe200000e0617 */
[----:B------:R-:W-:-:S04]  /*2670*/  ISETP.GE.U32.AND P0, PT, R22, R18, PT ;  /* 0x000000121600720c */ /* 0x000fc80003f06070 */
[----:B------:R-:W-:-:S13]  /*2680*/  ISETP.GE.U32.AND.EX P0, PT, R23, R19, PT, P0 ;  /* 0x000000131700720c */ /* 0x000fda0003f06100 */
[----:B------:R-:W-:Y:S05]  /*2690*/  @!P0 BRA `(.L_x_37970) ;  /* 0xfffffffc00948947 */ /* 0x000fea000383ffff */
.L_x_37956:
[----:B------:R-:W-:Y:S05]  /*26a0*/  BSYNC.RECONVERGENT B6 ;  /* 0x0000000000067941 */ /* 0x000fea0003800200 */
.L_x_37955:
        /* <DEDUP_REMOVED lines=26> */
.L_x_37974:
[----:B------:R-:W-:Y:S05]  /*2850*/  BSYNC.RECONVERGENT B7 ;  /* 0x0000000000077941 */ /* 0x000fea0003800200 */
.L_x_37973:
        /* <DEDUP_REMOVED lines=20> */
.L_x_37976:
[----:B------:R-:W-:Y:S05]  /*29a0*/  BSYNC.RECONVERGENT B7 ;  /* 0x0000000000077941 */ /* 0x000fea0003800200 */
.L_x_37975:
        /* <DEDUP_REMOVED lines=23> */
.L_x_37978:
[----:B------:R-:W-:Y:S05]  /*2b20*/  BSYNC.RECONVERGENT B7 ;  /* 0x0000000000077941 */ /* 0x000fea0003800200 */
.L_x_37977:
        /* <DEDUP_REMOVED lines=15> */
.L_x_37983:
        /* <DEDUP_REMOVED lines=25> */
.L_x_37981:
[----:B------:R-:W-:Y:S01]  /*2db0*/  IMAD.MOV.U32 R3, RZ, RZ, R18 ;  /* 0x000000ffff037224 */ /* 0x000fe200078e0012 */
[----:B------:R-:W-:Y:S02]  /*2dc0*/  MOV R0, R19 ;  /* 0x0000001300007202 */ /* 0x000fe40000000f00 */
[----:B------:R-:W-:-:S07]  /*2dd0*/  MOV R4, 0x2df0 ;  /* 0x00002df000047802 */ /* 0x000fce0000000f00 */
[----:B------:R-:W-:Y:S05]  /*2de0*/  CALL.REL.NOINC `($__internal_89_$__cuda_sm20_div_s64) ;  /* 0x0000009c001c7944 */ /* 0x000fea0003c00000 */
[----:B------:R-:W-:Y:S02]  /*2df0*/  IMAD.MOV.U32 R8, RZ, RZ, R3 ;  /* 0x000000ffff087224 */ /* 0x000fe400078e0003 */
[----:B------:R-:W-:-:S07]  /*2e00*/  IMAD.MOV.U32 R9, RZ, RZ, R0 ;  /* 0x000000ffff097224 */ /* 0x000fce00078e0000 */
.L_x_37982:
[----:B------:R-:W-:Y:S05]  /*2e10*/  BSYNC.RECONVERGENT B1 ;  /* 0x0000000000017941 */ /* 0x000fea0003800200 */
.L_x_37980:
        /* <DEDUP_REMOVED lines=19> */
.L_x_37979:
        /* <DEDUP_REMOVED lines=11> */
.L_x_37986:
        /* <DEDUP_REMOVED lines=21> */
.L_x_37985:
[----:B------:R-:W-:Y:S05]  /*3150*/  BSYNC.RECONVERGENT B7 ;  /* 0x0000000000077941 */ /* 0x000fea0003800200 */
.L_x_37984:
[----:B------:R-:W-:-:S04]  /*3160*/  IADD3 R22, P0, PT, R22, 0x4, RZ ;  /* 0x0000000416167810 */ /* 0x000fc80007f1e0ff */
[----:B------:R-:W-:Y:S02]  /*3170*/  IADD3.X R23, PT, PT, RZ, R23, RZ, P0, !PT ;  /* 0x00000017ff177210 */ /* 0x000fe400007fe4ff */
[----:B------:R-:W-:-:S04]  /*3180*/  ISETP.GE.U32.AND P0, PT, R22, R18, PT ;  /* 0x000000121600720c */ /* 0x000fc80003f06070 */
[----:B------:R-:W-:-:S13]  /*3190*/  ISETP.GE.U32.AND.EX P0, PT, R23, R19, PT, P0 ;  /* 0x000000131700720c */ /* 0x000fda0003f06100 */
[----:B------:R-:W-:Y:S05]  /*31a0*/  @!P0 BRA `(.L_x_37986) ;  /* 0xfffffffc00948947 */ /* 0x000fea000383ffff */
.L_x_37972:
[----:B------:R-:W-:Y:S05]  /*31b0*/  BSYNC.RECONVERGENT B6 ;  /* 0x0000000000067941 */ /* 0x000fea0003800200 */
.L_x_37971:
        /* <DEDUP_REMOVED lines=24> */
.L_x_37990:
[----:B------:R-:W-:Y:S05]  /*3340*/  BSYNC.RECONVERGENT B7 ;  /* 0x0000000000077941 */ /* 0x000fea0003800200 */
.L_x_37989:
        /* <DEDUP_REMOVED lines=20> */
.L_x_37992:
[----:B------:R-:W-:Y:S05]  /*3490*/  BSYNC.RECONVERGENT B7 ;  /* 0x0000000000077941 */ /* 0x000fea0003800200 */
.L_x_37991:
        /* <DEDUP_REMOVED lines=23> */
.L_x_37994:
[----:B------:R-:W-:Y:S05]  /*3610*/  BSYNC.RECONVERGENT B7 ;  /* 0x0000000000077941 */ /* 0x000fea0003800200 */
.L_x_37993:
        /* <DEDUP_REMOVED lines=15> */
.L_x_37999:
        /* <DEDUP_REMOVED lines=25> */
.L_x_37997:
[----:B------:R-:W-:Y:S01]  /*38a0*/  MOV R3, R12 ;  /* 0x0000000c00037202 */ /* 0x000fe20000000f00 */
[----:B------:R-:W-:Y:S01]  /*38b0*/  IMAD.MOV.U32 R0, RZ, RZ, R13 ;  /* 0x000000ffff007224 */ /* 0x000fe200078e000d */
[----:B------:R-:W-:-:S07]  /*38c0*/  MOV R4, 0x38e0 ;  /* 0x000038e000047802 */ /* 0x000fce0000000f00 */
[----:B------:R-:W-:Y:S05]  /*38d0*/  CALL.REL.NOINC `($__internal_89_$__cuda_sm20_div_s64) ;  /* 0x0000009000607944 */ /* 0x000fea0003c00000 */
[----:B------:R-:W-:Y:S01]  /*38e0*/  IMAD.MOV.U32 R8, RZ, RZ, R3 ;  /* 0x000000ffff087224 */ /* 0x000fe200078e0003 */
[----:B------:R-:W-:-:S07]  /*38f0*/  MOV R9, R0 ;  /* 0x0000000000097202 */ /* 0x000fce0000000f00 */
.L_x_37998:
[----:B------:R-:W-:Y:S05]  /*3900*/  BSYNC.RECONVERGENT B1 ;  /* 0x0000000000017941 */ /* 0x000fea0003800200 */
.L_x_37996:
        /* <DEDUP_REMOVED lines=19> */
.L_x_37995:
        /* <DEDUP_REMOVED lines=11> */
.L_x_38002:
        /* <DEDUP_REMOVED lines=21> */
.L_x_38001:
[----:B------:R-:W-:Y:S05]  /*3c40*/  BSYNC.RECONVERGENT B7 ;  /* 0x0000000000077941 */ /* 0x000fea0003800200 */
.L_x_38000:
[----:B------:R-:W-:-:S05]  /*3c50*/  IADD3 R22, P0, PT, R22, 0x4, RZ ;  /* 0x0000000416167810 */ /* 0x000fca0007f1e0ff */
[----:B------:R-:W-:Y:S01]  /*3c60*/  IMAD.X R23, RZ, RZ, R23, P0 ;  /* 0x000000ffff177224 */ /* 0x000fe200000e0617 */
[----:B------:R-:W-:-:S04]  /*3c70*/  ISETP.GE.U32.AND P0, PT, R22, R18, PT ;  /* 0x000000121600720c */ /* 0x000fc80003f06070 */
[----:B------:R-:W-:-:S13]  /*3c80*/  ISETP.GE.U32.AND.EX P0, PT, R23, R19, PT, P0 ;  /* 0x000000131700720c */ /* 0x000fda0003f06100 */
[----:B------:R-:W-:Y:S05]  /*3c90*/  @!P0 BRA `(.L_x_38002) ;  /* 0xfffffffc00948947 */ /* 0x000fea000383ffff */
.L_x_37988:
[----:B------:R-:W-:Y:S05]  /*3ca0*/  BSYNC.RECONVERGENT B6 ;  /* 0x0000000000067941 */ /* 0x000fea0003800200 */
.L_x_37987:
        /* <DEDUP_REMOVED lines=24> */
.L_x_38006:
[----:B------:R-:W-:Y:S05]  /*3e30*/  BSYNC.RECONVERGENT B7 ;  /* 0x0000000000077941 */ /* 0x000fea0003800200 */
.L_x_38005:
        /* <DEDUP_REMOVED lines=20> */
.L_x_38008:
[----:B------:R-:W-:Y:S05]  /*3f80*/  BSYNC.RECONVERGENT B7 ;  /* 0x0000000000077941 */ /* 0x000fea0003800200 */
.L_x_38007:
        /* <DEDUP_REMOVED lines=23> */
.L_x_38010:
[----:B------:R-:W-:Y:S05]  /*4100*/  BSYNC.RECONVERGENT B7 ;  /* 0x0000000000077941 */ /* 0x000fea0003800200 */
.L_x_38009:
        /* <DEDUP_REMOVED lines=15> */
.L_x_38015:
        /* <DEDUP_REMOVED lines=25> */
.L_x_38013:
[----:B------:R-:W-:Y:S01]  /*4390*/  IMAD.MOV.U32 R3, RZ, RZ, R12 ;  /* 0x000000ffff037224 */ /* 0x000fe200078e000c */
[----:B------:R-:W-:Y:S01]  /*43a0*/  MOV R4, 0x43d0 ;  /* 0x000043d000047802 */ /* 0x000fe20000000f00 */
[----:B------:R-:W-:-:S07]  /*43b0*/  IMAD.MOV.U32 R0, RZ, RZ, R13 ;  /* 0x000000ffff007224 */ /* 0x000fce00078e000d */
[----:B------:R-:W-:Y:S05]  /*43c0*/  CALL.REL.NOINC `($__internal_89_$__cuda_sm20_div_s64) ;  /* 0x0000008400a47944 */ /* 0x000fea0003c00000 */
[----:B------:R-:W-:Y:S01]  /*43d0*/  MOV R8, R3 ;  /* 0x0000000300087202 */ /* 0x000fe20000000f00 */
[----:B------:R-:W-:-:S07]  /*43e0*/  IMAD.MOV.U32 R9, RZ, RZ, R0 ;  /* 0x000000ffff097224 */ /* 0x000fce00078e0000 */
.L_x_38014:
[----:B------:R-:W-:Y:S05]  /*43f0*/  BSYNC.RECONVERGENT B1 ;  /* 0x0000000000017941 */ /* 0x000fea0003800200 */
.L_x_38012:
        /* <DEDUP_REMOVED lines=19> */
.L_x_38011:
        /* <DEDUP_REMOVED lines=11> */
.L_x_38018:
        /* <DEDUP_REMOVED lines=21> */
.L_x_38017:
[----:B------:R-:W-:Y:S05]  /*4730*/  BSYNC.RECONVERGENT B7 ;  /* 0x0000000000077941 */ /* 0x000fea0003800200 */
.L_x_38016:
[----:B------:R-:W-:-:S05]  /*4740*/  IADD3 R22, P0, PT, R22, 0x4, RZ ;  /* 0x0000000416167810 */ /* 0x000fca0007f1e0ff */
[----:B------:R-:W-:Y:S01]  /*4750*/  IMAD.X R23, RZ, RZ, R23, P0 ;  /* 0x000000ffff177224 */ /* 0x000fe200000e0617 */
[----:B------:R-:W-:-:S04]  /*4760*/  ISETP.GE.U32.AND P0, PT, R22, R18, PT ;  /* 0x000000121600720c */ /* 0x000fc80003f06070 */
[----:B------:R-:W-:-:S13]  /*4770*/  ISETP.GE.U32.AND.EX P0, PT, R23, R19, PT, P0 ;  /* 0x000000131700720c */ /* 0x000fda0003f06100 */
[----:B------:R-:W-:Y:S05]  /*4780*/  @!P0 BRA `(.L_x_38018) ;  /* 0xfffffffc00948947 */ /* 0x000fea000383ffff */
.L_x_38004:
[----:B------:R-:W-:Y:S05]  /*4790*/  BSYNC.RECONVERGENT B6 ;  /* 0x0000000000067941 */ /* 0x000fea0003800200 */
.L_x_38003:
        /* <DEDUP_REMOVED lines=24> */
.L_x_38022:
[----:B------:R-:W-:Y:S05]  /*4920*/  BSYNC.RECONVERGENT B7 ;  /* 0x0000000000077941 */ /* 0x000fea0003800200 */
.L_x_38021:
        /* <DEDUP_REMOVED lines=20> */
.L_x_38024:
[----:B------:R-:W-:Y:S05]  /*4a70*/  BSYNC.RECONVERGENT B7 ;  /* 0x0000000000077941 */ /* 0x000fea0003800200 */
.L_x_38023:
        /* <DEDUP_REMOVED lines=23> */
.L_x_38026:
[----:B------:R-:W-:Y:S05]  /*4bf0*/  BSYNC.RECONVERGENT B7 ;  /* 0x0000000000077941 */ /* 0x000fea0003800200 */
.L_x_38025:
        /* <DEDUP_REMOVED lines=15> */
.L_x_38031:
        /* <DEDUP_REMOVED lines=25> */
.L_x_38029:
[----:B------:R-:W-:Y:S01]  /*4e80*/  IMAD.MOV.U32 R3, RZ, RZ, R12 ;  /* 0x000000ffff037224 */ /* 0x000fe200078e000c */
[----:B------:R-:W-:Y:S02]  /*4e90*/  MOV R0, R13 ;  /* 0x0000000d00007202 */ /* 0x000fe40000000f00 */
[----:B------:R-:W-:-:S07]  /*4ea0*/  MOV R4, 0x4ec0 ;  /* 0x00004ec000047802 */ /* 0x000fce0000000f00 */
[----:B------:R-:W-:Y:S05]  /*4eb0*/  CALL.REL.NOINC `($__internal_89_$__cuda_sm20_div_s64) ;  /* 0x0000007800e87944 */ /* 0x000fea0003c00000 */
[----:B------:R-:W-:Y:S02]  /*4ec0*/  IMAD.MOV.U32 R8, RZ, RZ, R3 ;  /* 0x000000ffff087224 */ /* 0x000fe400078e0003 */
[----:B------:R-:W-:-:S07]  /*4ed0*/  IMAD.MOV.U32 R9, RZ, RZ, R0 ;  /* 0x000000ffff097224 */ /* 0x000fce00078e0000 */
.L_x_38030:
[----:B------:R-:W-:Y:S05]  /*4ee0*/  BSYNC.RECONVERGENT B1 ;  /* 0x0000000000017941 */ /* 0x000fea0003800200 */
.L_x_38028:
        /* <DEDUP_REMOVED lines=19> */
.L_x_38027:
        /* <DEDUP_REMOVED lines=11> */
.L_x_38034:
        /* <DEDUP_REMOVED lines=21> */
.L_x_38033:
[----:B------:R-:W-:Y:S05]  /*5220*/  BSYNC.RECONVERGENT B7 ;  /* 0x0000000000077941 */ /* 0x000fea0003800200 */
.L_x_38032:
[----:B------:R-:W-:-:S04]  /*5230*/  IADD3 R22, P0, PT, R22, 0x4, RZ ;  /* 0x0000000416167810 */ /* 0x000fc80007f1e0ff */
[----:B------:R-:W-:Y:S02]  /*5240*/  IADD3.X R23, PT, PT, RZ, R23, RZ, P0, !PT ;  /* 0x00000017ff177210 */ /* 0x000fe400007fe4ff */
[----:B------:R-:W-:-:S04]  /*5250*/  ISETP.GE.U32.AND P0, PT, R22, R18, PT ;  /* 0x000000121600720c */ /* 0x000fc80003f06070 */
[----:B------:R-:W-:-:S13]  /*5260*/  ISETP.GE.U32.AND.EX P0, PT, R23, R19, PT, P0 ;  /* 0x000000131700720c */ /* 0x000fda0003f06100 */
[----:B------:R-:W-:Y:S05]  /*5270*/  @!P0 BRA `(.L_x_38034) ;  /* 0xfffffffc00948947 */ /* 0x000fea000383ffff */
.L_x_38020:
[----:B------:R-:W-:Y:S05]  /*5280*/  BSYNC.RECONVERGENT B6 ;  /* 0x0000000000067941 */ /* 0x000fea0003800200 */
.L_x_38019:
        /* <DEDUP_REMOVED lines=24> */
.L_x_38038:
[----:B------:R-:W-:Y:S05]  /*5410*/  BSYNC.RECONVERGENT B7 ;  /* 0x0000000000077941 */ /* 0x000fea0003800200 */
.L_x_38037:
        /* <DEDUP_REMOVED lines=20> */
.L_x_38040:
[----:B------:R-:W-:Y:S05]  /*5560*/  BSYNC.RECONVERGENT B7 ;  /* 0x0000000000077941 */ /* 0x000fea0003800200 */
.L_x_38039:
        /* <DEDUP_REMOVED lines=23> */
.L_x_38042:
[----:B------:R-:W-:Y:S05]  /*56e0*/  BSYNC.RECONVERGENT B7 ;  /* 0x0000000000077941 */ /* 0x000fea0003800200 */
.L_x_38041:
        /* <DEDUP_REMOVED lines=15> */
.L_x_38047:
        /* <DEDUP_REMOVED lines=25> */
.L_x_38045:
[----:B------:R-:W-:Y:S01]  /*5970*/  MOV R3, R12 ;  /* 0x0000000c00037202 */ /* 0x000fe20000000f00 */
[----:B------:R-:W-:Y:S01]  /*5980*/  IMAD.MOV.U32 R0, RZ, RZ, R13 ;  /* 0x000000ffff007224 */ /* 0x000fe200078e000d */
[----:B------:R-:W-:-:S07]  /*5990*/  MOV R4, 0x59b0 ;  /* 0x000059b000047802 */ /* 0x000fce0000000f00 */
[----:B------:R-:W-:Y:S05]  /*59a0*/  CALL.REL.NOINC `($__internal_89_$__cuda_sm20_div_s64) ;  /* 0x00000070002c7944 */ /* 0x000fea0003c00000 */
[----:B------:R-:W-:Y:S01]  /*59b0*/  IMAD.MOV.U32 R8, RZ, RZ, R3 ;  /* 0x000000ffff087224 */ /* 0x000fe200078e0003 */
[----:B------:R-:W-:-:S07]  /*59c0*/  MOV R9, R0 ;  /* 0x0000000000097202 */ /* 0x000fce0000000f00 */
.L_x_38046:
[----:B------:R-:W-:Y:S05]  /*59d0*/  BSYNC.RECONVERGENT B1 ;  /* 0x0000000000017941 */ /* 0x000fea0003800200 */
.L_x_38044:
        /* <DEDUP_REMOVED lines=19> */
.L_x_38043:
        /* <DEDUP_REMOVED lines=11> */
.L_x_38050:
        /* <DEDUP_REMOVED lines=21> */
.L_x_38049:
[----:B------:R-:W-:Y:S05]  /*5d10*/  BSYNC.RECONVERGENT B7 ;  /* 0x0000000000077941 */ /* 0x000fea0003800200 */
.L_x_38048:
[----:B------:R-:W-:-:S05]  /*5d20*/  IADD3 R22, P0, PT, R22, 0x4, RZ ;  /* 0x0000000416167810 */ /* 0x000fca0007f1e0ff */
[----:B------:R-:W-:Y:S01]  /*5d30*/  IMAD.X R23, RZ, RZ, R23, P0 ;  /* 0x000000ffff177224 */ /* 0x000fe200000e0617 */
[----:B------:R-:W-:-:S04]  /*5d40*/  ISETP.GE.U32.AND P0, PT, R22, R18, PT ;  /* 0x000000121600720c */ /* 0x000fc80003f06070 */
[----:B------:R-:W-:-:S13]  /*5d50*/  ISETP.GE.U32.AND.EX P0, PT, R23, R19, PT, P0 ;  /* 0x000000131700720c */ /* 0x000fda0003f06100 */
[----:B------:R-:W-:Y:S05]  /*5d60*/  @!P0 BRA `(.L_x_38050) ;  /* 0xfffffffc00948947 */ /* 0x000fea000383ffff */
.L_x_38036:
[----:B------:R-:W-:Y:S05]  /*5d70*/  BSYNC.RECONVERGENT B6 ;  /* 0x0000000000067941 */ /* 0x000fea0003800200 */
.L_x_38035:
        /* <DEDUP_REMOVED lines=24> */
.L_x_38054:
[----:B------:R-:W-:Y:S05]  /*5f00*/  BSYNC.RECONVERGENT B7 ;  /* 0x0000000000077941 */ /* 0x000fea0003800200 */
.L_x_38053:
        /* <DEDUP_REMOVED lines=20> */
.L_x_38056:
[----:B------:R-:W-:Y:S05]  /*6050*/  BSYNC.RECONVERGENT B7 ;  /* 0x0000000000077941 */ /* 0x000fea0003800200 */
.L_x_38055:
        /* <DEDUP_REMOVED lines=23> */
.L_x_38058:
[----:B------:R-:W-:Y:S05]  /*61d0*/  BSYNC.RECONVERGENT B7 ;  /* 0x0000000000077941 */ /* 0x000fea0003800200 */
.L_x_38057:
        /* <DEDUP_REMOVED lines=13> */
.L_x_38063:
        /* <DEDUP_REMOVED lines=25> */
.L_x_38061:
[----:B------:R-:W-:Y:S01]  /*6440*/  MOV R3, R12 ;  /* 0x0000000c00037202 */ /* 0x000fe20000000f00 */
[----:B------:R-:W-:Y:S01]  /*6450*/  IMAD.MOV.U32 R0, RZ, RZ, R13 ;  /* 0x000000ffff007224 */ /* 0x000fe200078e000d */
[----:B------:R-:W-:-:S07]  /*6460*/  MOV R4, 0x6480 ;  /* 0x0000648000047802 */ /* 0x000fce0000000f00 */
[----:B------:R-:W-:Y:S05]  /*6470*/  CALL.REL.NOINC `($__internal_89_$__cuda_sm20_div_s64) ;  /* 0x0000006400787944 */ /* 0x000fea0003c00000 */
[----:B------:R-:W-:Y:S01]  /*6480*/  IMAD.MOV.U32 R8, RZ, RZ, R3 ;  /* 0x000000ffff087224 */ /* 0x000fe200078e0003 */
[----:B------:R-:W-:-:S07]  /*6490*/  MOV R9, R0 ;  /* 0x0000000000097202 */ /* 0x000fce0000000f00 */
.L_x_38062:
[----:B------:R-:W-:Y:S05]  /*64a0*/  BSYNC.RECONVERGENT B1 ;  /* 0x0000000000017941 */ /* 0x000fea0003800200 */
.L_x_38060:
        /* <DEDUP_REMOVED lines=22> */
.L_x_38059:
        /* <DEDUP_REMOVED lines=11> */
.L_x_38066:
        /* <DEDUP_REMOVED lines=21> */
.L_x_38065:
[----:B------:R-:W-:Y:S05]  /*6810*/  BSYNC.RECONVERGENT B7 ;  /* 0x0000000000077941 */ /* 0x000fea0003800200 */
.L_x_38064:
[----:B------:R-:W-:-:S05]  /*6820*/  IADD3 R16, P0, PT, R16, 0x4, RZ ;  /* 0x0000000410107810 */ /* 0x000fca0007f1e0ff */
[----:B------:R-:W-:Y:S01]  /*6830*/  IMAD.X R17, RZ, RZ, R17, P0 ;  /* 0x000000ffff117224 */ /* 0x000fe200000e0611 */
[----:B------:R-:W-:-:S04]  /*6840*/  ISETP.GE.U32.AND P0, PT, R16, R18, PT ;  /* 0x000000121000720c */ /* 0x000fc80003f06070 */
[----:B------:R-:W-:-:S13]  /*6850*/  ISETP.GE.U32.AND.EX P0, PT, R17, R19, PT, P0 ;  /* 0x000000131100720c */ /* 0x000fda0003f06100 */
[----:B------:R-:W-:Y:S05]  /*6860*/  @!P0 BRA `(.L_x_38066) ;  /* 0xfffffffc00948947 */ /* 0x000fea000383ffff */
.L_x_38052:
[----:B------:R-:W-:Y:S05]  /*6870*/  BSYNC.RECONVERGENT B6 ;  /* 0x0000000000067941 */ /* 0x000fea0003800200 */
.L_x_38051:
        /* <DEDUP_REMOVED lines=16> */
.L_x_38069:
[----:B------:R-:W-:-:S13]  /*6980*/  ISETP.GE.AND P0, PT, R2, R37, PT ;  /* 0x000000250200720c */ /* 0x000fda0003f06270 */
[----:B------:R-:W-:Y:S05]  /*6990*/  @P0 BRA `(.L_x_38071) ;  /* 0x0000000000300947 */ /* 0x000fea0003800000 */
[----:B0-----:R-:W0:Y:S01]  /*69a0*/  LDC.64 R4, c[0x0][0x438] ;  /* 0x00010e00ff047b82 */ /* 0x001e220000000a00 */
[----:B------:R-:W-:Y:S01]  /*69b0*/  LEA R3, R66, R2, 0xa ;  /* 0x0000000242037211 */ /* 0x000fe200078e50ff */
[----:B------:R-:W-:-:S04]  /*69c0*/  VIADD R2, R2, 0x80 ;  /* 0x0000008002027836 */ /* 0x000fc80000000000 */
[----:B0-----:R-:W-:-:S05]  /*69d0*/  IMAD.WIDE.U32 R4, R3, 0x4, R4 ;  /* 0x0000000403047825 */ /* 0x001fca00078e0004 */
[----:B------:R1:W-:Y:S02]  /*69e0*/  STG.E desc[UR36][R4.64], RZ ;  /* 0x000000ff04007986 */ /* 0x0003e4000c101924 */
.L_x_38070:
[----:B------:R-:W-:-:S13]  /*69f0*/  ISETP.GE.AND P0, PT, R2, R37, PT ;  /* 0x000000250200720c */ /* 0x000fda0003f06270 */
[----:B------:R-:W-:Y:S05]  /*6a00*/  @P0 BRA `(.L_x_38072) ;  /* 0x0000000000300947 */ /* 0x000fea0003800000 */
[----:B01----:R-:W0:Y:S01]  /*6a10*/  LDC.64 R4, c[0x0][0x438] ;  /* 0x00010e00ff047b82 */ /* 0x003e220000000a00 */
[----:B------:R-:W-:Y:S01]  /*6a20*/  IMAD R3, R66, 0x400, R2 ;  /* 0x0000040042037824 */ /* 0x000fe200078e0202 */
[----:B------:R-:W-:-:S03]  /*6a30*/  IADD3 R2, PT, PT, R2, 0x80, RZ ;  /* 0x0000008002027810 */ /* 0x000fc60007ffe0ff */
[----:B0-----:R-:W-:-:S05]  /*6a40*/  IMAD.WIDE.U32 R4, R3, 0x4, R4 ;  /* 0x0000000403047825 */ /* 0x001fca00078e0004 */
[----:B------:R1:W-:Y:S02]  /*6a50*/  STG.E desc[UR36][R4.64], RZ ;  /* 0x000000ff04007986 */ /* 0x0003e4000c101924 */
.L_x_38071:
[----:B------:R-:W-:-:S13]  /*6a60*/  ISETP.GE.AND P0, PT, R2, R37, PT ;  /* 0x000000250200720c */ /* 0x000fda0003f06270 */
[----:B------:R-:W-:Y:S05]  /*6a70*/  @P0 BRA `(.L_x_38073) ;  /* 0x0000000000340947 */ /* 0x000fea0003800000 */
[----:B01----:R-:W0:Y:S01]  /*6a80*/  LDC.64 R4, c[0x0][0x438] ;  /* 0x00010e00ff047b82 */ /* 0x003e220000000a00 */
[----:B------:R-:W-:Y:S02]  /*6a90*/  IMAD R3, R66, 0x400, R2 ;  /* 0x0000040042037824 */ /* 0x000fe400078e0202 */
[----:B------:R-:W-:Y:S02]  /*6aa0*/  VIADD R2, R2, 0x80 ;  /* 0x0000008002027836 */ /* 0x000fe40000000000 */
[----:B0-----:R-:W-:-:S05]  /*6ab0*/  IMAD.WIDE.U32 R4, R3, 0x4, R4 ;  /* 0x0000000403047825 */ /* 0x001fca00078e0004 */
[----:B------:R2:W-:Y:S02]  /*6ac0*/  STG.E desc[UR36][R4.64], RZ ;  /* 0x000000ff04007986 */ /* 0x0005e4000c101924 */
.L_x_38072:
        /* <DEDUP_REMOVED lines=8> */
.L_x_38073:
[----:B------:R-:W-:Y:S05]  /*6b50*/  BSYNC.RELIABLE B1 ;  /* 0x0000000000017941 */ /* 0x000fea0003800100 */
.L_x_38068:
[----:B------:R-:W-:-:S13]  /*6b60*/  ISETP.GE.AND P0, PT, R2, R37, PT ;  /* 0x000000250200720c */ /* 0x000fda0003f06270 */
[----:B012---:R-:W0:Y:S01]  /*6b70*/  @!P0 LDC.64 R4, c[0x0][0x438] ;  /* 0x00010e00ff048b82 */ /* 0x007e220000000a00 */
[----:B------:R-:W-:Y:S01]  /*6b80*/  @!P0 IMAD R3, R66, 0x400, R2 ;  /* 0x0000040042038824 */ /* 0x000fe200078e0202 */
[----:B------:R-:W-:-:S03]  /*6b90*/  @!P0 IADD3 R2, PT, PT, R2, 0x80, RZ ;  /* 0x0000008002028810 */ /* 0x000fc60007ffe0ff */
[----:B0-----:R-:W-:-:S05]  /*6ba0*/  @!P0 IMAD.WIDE.U32 R4, R3, 0x4, R4 ;  /* 0x0000000403048825 */ /* 0x001fca00078e0004 */
[----:B------:R3:W-:Y:S02]  /*6bb0*/  @!P0 STG.E desc[UR36][R4.64], RZ ;  /* 0x000000ff04008986 */ /* 0x0007e4000c101924 */
.L_x_38074:
[----:B------:R-:W-:Y:S05]  /*6bc0*/  BSYNC.RECONVERGENT B0 ;  /* 0x0000000000007941 */ /* 0x000fea0003800200 */
.L_x_38067:
[----:B------:R-:W-:-:S13]  /*6bd0*/  ISETP.GE.AND P0, PT, R2, R37, PT ;  /* 0x000000250200720c */ /* 0x000fda0003f06270 */
[----:B------:R-:W-:Y:S05]  /*6be0*/  @P0 EXIT ;  /* 0x000000000000094d */ /* 0x000fea0003800000 */
[----:B0123--:R-:W0:Y:S01]  /*6bf0*/  LDC.64 R4, c[0x0][0x438] ;  /* 0x00010e00ff047b82 */ /* 0x00fe220000000a00 */
[----:B------:R-:W-:-:S04]  /*6c00*/  IMAD R3, R66, 0x400, R2 ;  /* 0x0000040042037824 */ /* 0x000fc800078e0202 */
[----:B0-----:R-:W-:-:S05]  /*6c10*/  IMAD.WIDE.U32 R2, R3, 0x4, R4 ;  /* 0x0000000403027825 */ /* 0x001fca00078e0004 */
[----:B------:R-:W-:Y:S01]  /*6c20*/  STG.E desc[UR36][R2.64], RZ ;  /* 0x000000ff02007986 */ /* 0x000fe2000c101924 */
[----:B------:R-:W-:Y:S05]  /*6c30*/  EXIT ;  /* 0x000000000000794d */ /* 0x000fea0003800000 */
.L_x_37938:
        /* <DEDUP_REMOVED lines=117> */
.L_x_38076:
[----:B------:R-:W-:Y:S05]  /*7390*/  BSYNC.RECONVERGENT B6 ;  /* 0x0000000000067941 */ /* 0x000fea0003800200 */
.L_x_38075:
        /* <DEDUP_REMOVED lines=20> */
.L_x_38078:
[----:B------:R-:W-:Y:S05]  /*74e0*/  BSYNC.RECONVERGENT B6 ;  /* 0x0000000000067941 */ /* 0x000fea0003800200 */
.L_x_38077:
        /* <DEDUP_REMOVED lines=23> */
.L_x_38080:
[----:B------:R-:W-:Y:S05]  /*7660*/  BSYNC.RECONVERGENT B6 ;  /* 0x0000000000067941 */ /* 0x000fea0003800200 */
.L_x_38079:
        /* <DEDUP_REMOVED lines=15> */
.L_x_38085:
        /* <DEDUP_REMOVED lines=25> */
.L_x_38083:
[----:B------:R-:W-:Y:S01]  /*78f0*/  IMAD.MOV.U32 R3, RZ, RZ, R12 ;  /* 0x000000ffff037224 */ /* 0x000fe200078e000c */
[----:B------:R-:W-:Y:S01]  /*7900*/  MOV R4, 0x7930 ;  /* 0x0000793000047802 */ /* 0x000fe20000000f00 */
[----:B------:R-:W-:-:S07]  /*7910*/  IMAD.MOV.U32 R0, RZ, RZ, R13 ;  /* 0x000000ffff007224 */ /* 0x000fce00078e000d */
[----:B------:R-:W-:Y:S05]  /*7920*/  CALL.REL.NOINC `($__internal_89_$__cuda_sm20_div_s64) ;  /* 0x00000050004c7944 */ /* 0x000fea0003c00000 */
[----:B------:R-:W-:Y:S01]  /*7930*/  MOV R8, R3 ;  /* 0x0000000300087202 */ /* 0x000fe20000000f00 */
[----:B------:R-:W-:-:S07]  /*7940*/  IMAD.MOV.U32 R9, RZ, RZ, R0 ;  /* 0x000000ffff097224 */ /* 0x000fce00078e0000 */
.L_x_38084:
[----:B------:R-:W-:Y:S05]  /*7950*/  BSYNC.RECONVERGENT B1 ;  /* 0x0000000000017941 */ /* 0x000fea0003800200 */
.L_x_38082:
        /* <DEDUP_REMOVED lines=22> */
.L_x_38081:
        /* <DEDUP_REMOVED lines=12> */
.L_x_38090:
        /* <DEDUP_REMOVED lines=21> */
.L_x_38089:
[----:B------:R-:W-:Y:S05]  /*7cd0*/  BSYNC.RECONVERGENT B7 ;  /* 0x0000000000077941 */ /* 0x000fea0003800200 */
.L_x_38088:
[----:B------:R-:W-:-:S05]  /*7ce0*/  IADD3 R22, P0, PT, R22, 0x4, RZ ;  /* 0x0000000416167810 */ /* 0x000fca0007f1e0ff */
[----:B------:R-:W-:Y:S01]  /*7cf0*/  IMAD.X R23, RZ, RZ, R23, P0 ;  /* 0x000000ffff177224 */ /* 0x000fe200000e0617 */
[----:B------:R-:W-:-:S04]  /*7d00*/  ISETP.GE.U32.AND P0, PT, R22, R16, PT ;  /* 0x000000101600720c */ /* 0x000fc80003f06070 */
[----:B------:R-:W-:-:S13]  /*7d10*/  ISETP.GE.U32.AND.EX P0, PT, R23, R17, PT, P0 ;  /* 0x000000111700720c */ /* 0x000fda0003f06100 */
[----:B------:R-:W-:Y:S05]  /*7d20*/  @!P0 BRA `(.L_x_38090) ;  /* 0xfffffffc00948947 */ /* 0x000fea000383ffff */
.L_x_38087:
[----:B------:R-:W-:Y:S05]  /*7d30*/  BSYNC.RECONVERGENT B6 ;  /* 0x0000000000067941 */ /* 0x000fea0003800200 */
.L_x_38086:
        /* <DEDUP_REMOVED lines=20> */
.L_x_38092:
[----:B------:R-:W-:Y:S05]  /*7e80*/  BSYNC.RECONVERGENT B6 ;  /* 0x0000000000067941 */ /* 0x000fea0003800200 */
.L_x_38091:
        /* <DEDUP_REMOVED lines=20> */
.L_x_38094:
[----:B------:R-:W-:Y:S05]  /*7fd0*/  BSYNC.RECONVERGENT B6 ;  /* 0x0000000000067941 */ /* 0x000fea0003800200 */
.L_x_38093:
        /* <DEDUP_REMOVED lines=23> */
.L_x_38096:
[----:B------:R-:W-:Y:S05]  /*8150*/  BSYNC.RECONVERGENT B6 ;  /* 0x0000000000067941 */ /* 0x000fea0003800200 */
.L_x_38095:
        /* <DEDUP_REMOVED lines=15> */
.L_x_38101:
        /* <DEDUP_REMOVED lines=25> */
.L_x_38099:
[----:B------:R-:W-:Y:S01]  /*83e0*/  MOV R3, R12 ;  /* 0x0000000c00037202 */ /* 0x000fe20000000f00 */
[----:B------:R-:W-:Y:S01]  /*83f0*/  IMAD.MOV.U32 R0, RZ, RZ, R13 ;  /* 0x000000ffff007224 */ /* 0x000fe200078e000d */
[----:B------:R-:W-:-:S07]  /*8400*/  MOV R4, 0x8420 ;  /* 0x0000842000047802 */ /* 0x000fce0000000f00 */
[----:B------:R-:W-:Y:S05]  /*8410*/  CALL.REL.NOINC `($__internal_89_$__cuda_sm20_div_s64) ;  /* 0x0000004400907944 */ /* 0x000fea0003c00000 */
[----:B------:R-:W-:Y:S01]  /*8420*/  IMAD.MOV.U32 R8, RZ, RZ, R3 ;  /* 0x000000ffff087224 */ /* 0x000fe200078e0003 */
[----:B------:R-:W-:-:S07]  /*8430*/  MOV R9, R0 ;  /* 0x0000000000097202 */ /* 0x000fce0000000f00 */
.L_x_38100:
[----:B------:R-:W-:Y:S05]  /*8440*/  BSYNC.RECONVERGENT B1 ;  /* 0x0000000000017941 */ /* 0x000fea0003800200 */
.L_x_38098:
        /* <DEDUP_REMOVED lines=22> */
.L_x_38097:
        /* <DEDUP_REMOVED lines=12> */
.L_x_38106:
        /* <DEDUP_REMOVED lines=21> */
.L_x_38105:
[----:B------:R-:W-:Y:S05]  /*87c0*/  BSYNC.RECONVERGENT B7 ;  /* 0x0000000000077941 */ /* 0x000fea0003800200 */
.L_x_38104:
[----:B------:R-:W-:-:S05]  /*87d0*/  IADD3 R18, P0, PT, R18, 0x4, RZ ;  /* 0x0000000412127810 */ /* 0x000fca0007f1e0ff */
[----:B------:R-:W-:Y:S01]  /*87e0*/  IMAD.X R19, RZ, RZ, R19, P0 ;  /* 0x000000ffff137224 */ /* 0x000fe200000e0613 */
[----:B------:R-:W-:-:S04]  /*87f0*/  ISETP.GE.U32.AND P0, PT, R18, R16, PT ;  /* 0x000000101200720c */ /* 0x000fc80003f06070 */
[----:B------:R-:W-:-:S13]  /*8800*/  ISETP.GE.U32.AND.EX P0, PT, R19, R17, PT, P0 ;  /* 0x000000111300720c */ /* 0x000fda0003f06100 */
[----:B------:R-:W-:Y:S05]  /*8810*/  @!P0 BRA `(.L_x_38106) ;  /* 0xfffffffc00948947 */ /* 0x000fea000383ffff */
.L_x_38103:
[----:B------:R-:W-:Y:S05]  /*8820*/  BSYNC.RECONVERGENT B6 ;  /* 0x0000000000067941 */ /* 0x000fea0003800200 */
.L_x_38102:
        /* <DEDUP_REMOVED lines=20> */
.L_x_38108:
[----:B------:R-:W-:Y:S05]  /*8970*/  BSYNC.RECONVERGENT B6 ;  /* 0x0000000000067941 */ /* 0x000fea0003800200 */
.L_x_38107:
        /* <DEDUP_REMOVED lines=20> */
.L_x_38110:
[----:B------:R-:W-:Y:S05]  /*8ac0*/  BSYNC.RECONVERGENT B6 ;  /* 0x0000000000067941 */ /* 0x000fea0003800200 */
.L_x_38109:
        /* <DEDUP_REMOVED lines=23> */
.L_x_38112:
[----:B------:R-:W-:Y:S05]  /*8c40*/  BSYNC.RECONVERGENT B6 ;  /* 0x0000000000067941 */ /* 0x000fea0003800200 */
.L_x_38111:
        /* <DEDUP_REMOVED lines=15> */
.L_x_38117:
        /* <DEDUP_REMOVED lines=25> */
.L_x_38115:
[----:B------:R-:W-:Y:S01]  /*8ed0*/  IMAD.MOV.U32 R3, RZ, RZ, R12 ;  /* 0x000000ffff037224 */ /* 0x000fe200078e000c */
[----:B------:R-:W-:Y:S02]  /*8ee0*/  MOV R0, R13 ;  /* 0x0000000d00007202 */ /* 0x000fe40000000f00 */
[----:B------:R-:W-:-:S07]  /*8ef0*/  MOV R4, 0x8f10 ;  /* 0x00008f1000047802 */ /* 0x000fce0000000f00 */
[----:B------:R-:W-:Y:S05]  /*8f00*/  CALL.REL.NOINC `($__internal_89_$__cuda_sm20_div_s64) ;  /* 0x0000003800d47944 */ /* 0x000fea0003c00000 */
[----:B------:R-:W-:Y:S02]  /*8f10*/  IMAD.MOV.U32 R8, RZ, RZ, R3 ;  /* 0x000000ffff087224 */ /* 0x000fe400078e0003 */
[----:B------:R-:W-:-:S07]  /*8f20*/  IMAD.MOV.U32 R9, RZ, RZ, R0 ;  /* 0x000000ffff097224 */ /* 0x000fce00078e0000 */
.L_x_38116:
[----:B------:R-:W-:Y:S05]  /*8f30*/  BSYNC.RECONVERGENT B1 ;  /* 0x0000000000017941 */ /* 0x000fea0003800200 */
.L_x_38114:
        /* <DEDUP_REMOVED lines=22> */
.L_x_38113:
        /* <DEDUP_REMOVED lines=12> */
.L_x_38122:
        /* <DEDUP_REMOVED lines=21> */
.L_x_38121:
[----:B------:R-:W-:Y:S05]  /*92b0*/  BSYNC.RECONVERGENT B7 ;  /* 0x0000000000077941 */ /* 0x000fea0003800200 */
.L_x_38120:
[----:B------:R-:W-:-:S04]  /*92c0*/  IADD3 R18, P0, PT, R18, 0x4, RZ ;  /* 0x0000000412127810 */ /* 0x000fc80007f1e0ff */
[----:B------:R-:W-:Y:S02]  /*92d0*/  IADD3.X R19, PT, PT, RZ, R19, RZ, P0, !PT ;  /* 0x00000013ff137210 */ /* 0x000fe400007fe4ff */
[----:B------:R-:W-:-:S04]  /*92e0*/  ISETP.GE.U32.AND P0, PT, R18, R16, PT ;  /* 0x000000101200720c */ /* 0x000fc80003f06070 */
[----:B------:R-:W-:-:S13]  /*92f0*/  ISETP.GE.U32.AND.EX P0, PT, R19, R17, PT, P0 ;  /* 0x000000111300720c */ /* 0x000fda0003f06100 */
[----:B------:R-:W-:Y:S05]  /*9300*/  @!P0 BRA `(.L_x_38122) ;  /* 0xfffffffc00948947 */ /* 0x000fea000383ffff */
.L_x_38119:
[----:B------:R-:W-:Y:S05]  /*9310*/  BSYNC.RECONVERGENT B6 ;  /* 0x0000000000067941 */ /* 0x000fea0003800200 */
.L_x_38118:
        /* <DEDUP_REMOVED lines=20> */
.L_x_38124:
[----:B------:R-:W-:Y:S05]  /*9460*/  BSYNC.RECONVERGENT B6 ;  /* 0x0000000000067941 */ /* 0x000fea0003800200 */
.L_x_38123:
        /* <DEDUP_REMOVED lines=20> */
.L_x_38126:
[----:B------:R-:W-:Y:S05]  /*95b0*/  BSYNC.RECONVERGENT B6 ;  /* 0x0000000000067941 */ /* 0x000fea0003800200 */
.L_x_38125:
        /* <DEDUP_REMOVED lines=23> */
.L_x_38128:
[----:B------:R-:W-:Y:S05]  /*9730*/  BSYNC.RECONVERGENT B6 ;  /* 0x0000000000067941 */ /* 0x000fea0003800200 */
.L_x_38127:
        /* <DEDUP_REMOVED lines=15> */
.L_x_38133:
        /* <DEDUP_REMOVED lines=25> */
.L_x_38131:
[----:B------:R-:W-:Y:S01]  /*99c0*/  IMAD.MOV.U32 R3, RZ, RZ, R12 ;  /* 0x000000ffff037224 */ /* 0x000fe200078e000c */
[----:B------:R-:W-:Y:S01]  /*99d0*/  MOV R4, 0x9a00 ;  /* 0x00009a0000047802 */ /* 0x000fe20000000f00 */
[----:B------:R-:W-:-:S07]  /*99e0*/  IMAD.MOV.U32 R0, RZ, RZ, R13 ;  /* 0x000000ffff007224 */ /* 0x000fce00078e000d */
[----:B------:R-:W-:Y:S05]  /*99f0*/  CALL.REL.NOINC `($__internal_89_$__cuda_sm20_div_s64) ;  /* 0x0000003000187944 */ /* 0x000fea0003c00000 */
[----:B------:R-:W-:Y:S01]  /*9a00*/  MOV R8, R3 ;  /* 0x0000000300087202 */ /* 0x000fe20000000f00 */
[----:B------:R-:W-:-:S07]  /*9a10*/  IMAD.MOV.U32 R9, RZ, RZ, R0 ;  /* 0x000000ffff097224 */ /* 0x000fce00078e0000 */
.L_x_38132:
[----:B------:R-:W-:Y:S05]  /*9a20*/  BSYNC.RECONVERGENT B1 ;  /* 0x0000000000017941 */ /* 0x000fea0003800200 */
.L_x_38130:
        /* <DEDUP_REMOVED lines=22> */
.L_x_38129:
        /* <DEDUP_REMOVED lines=12> */
.L_x_38138:
        /* <DEDUP_REMOVED lines=21> */
.L_x_38137:
[----:B------:R-:W-:Y:S05]  /*9da0*/  BSYNC.RECONVERGENT B7 ;  /* 0x0000000000077941 */ /* 0x000fea0003800200 */
.L_x_38136:
[----:B------:R-:W-:-:S05]  /*9db0*/  IADD3 R18, P0, PT, R18, 0x4, RZ ;  /* 0x0000000412127810 */ /* 0x000fca0007f1e0ff */
[----:B------:R-:W-:Y:S01]  /*9dc0*/  IMAD.X R19, RZ, RZ, R19, P0 ;  /* 0x000000ffff137224 */ /* 0x000fe200000e0613 */
[----:B------:R-:W-:-:S04]  /*9dd0*/  ISETP.GE.U32.AND P0, PT, R18, R16, PT ;  /* 0x000000101200720c */ /* 0x000fc80003f06070 */
[----:B------:R-:W-:-:S13]  /*9de0*/  ISETP.GE.U32.AND.EX P0, PT, R19, R17, PT, P0 ;  /* 0x000000111300720c */ /* 0x000fda0003f06100 */
[----:B------:R-:W-:Y:S05]  /*9df0*/  @!P0 BRA `(.L_x_38138) ;  /* 0xfffffffc00948947 */ /* 0x000fea000383ffff */
.L_x_38135:
[----:B------:R-:W-:Y:S05]  /*9e00*/  BSYNC.RECONVERGENT B6 ;  /* 0x0000000000067941 */ /* 0x000fea0003800200 */
.L_x_38134:
        /* <DEDUP_REMOVED lines=20> */
.L_x_38140:
[----:B------:R-:W-:Y:S05]  /*9f50*/  BSYNC.RECONVERGENT B6 ;  /* 0x0000000000067941 */ /* 0x000fea0003800200 */
.L_x_38139:
        /* <DEDUP_REMOVED lines=20> */
.L_x_38142:
[----:B------:R-:W-:Y:S05]  /*a0a0*/  BSYNC.RECONVERGENT B6 ;  /* 0x0000000000067941 */ /* 0x000fea0003800200 */
.L_x_38141:
        /* <DEDUP_REMOVED lines=23> */
.L_x_38144:
[----:B------:R-:W-:Y:S05]  /*a220*/  BSYNC.RECONVERGENT B6 ;  /* 0x0000000000067941 */ /* 0x000fea0003800200 */
.L_x_38143:
        /* <DEDUP_REMOVED lines=15> */
.L_x_38149:
        /* <DEDUP_REMOVED lines=25> */
.L_x_38147:
[----:B------:R-:W-:Y:S01]  /*a4b0*/  MOV R3, R12 ;  /* 0x0000000c00037202 */ /* 0x000fe20000000f00 */
[----:B------:R-:W-:Y:S01]  /*a4c0*/  IMAD.MOV.U32 R0, RZ, RZ, R13 ;  /* 0x000000ffff007224 */ /* 0x000fe200078e000d */
[----:B------:R-:W-:-:S07]  /*a4d0*/  MOV R4, 0xa4f0 ;  /* 0x0000a4f000047802 */ /* 0x000fce0000000f00 */
[----:B------:R-:W-:Y:S05]  /*a4e0*/  CALL.REL.NOINC `($__internal_89_$__cuda_sm20_div_s64) ;  /* 0x00000024005c7944 */ /* 0x000fea0003c00000 */
[----:B------:R-:W-:Y:S01]  /*a4f0*/  IMAD.MOV.U32 R8, RZ, RZ, R3 ;  /* 0x000000ffff087224 */ /* 0x000fe200078e0003 */
[----:B------:R-:W-:-:S07]  /*a500*/  MOV R9, R0 ;  /* 0x0000000000097202 */ /* 0x000fce0000000f00 */
.L_x_38148:
[----:B------:R-:W-:Y:S05]  /*a510*/  BSYNC.RECONVERGENT B1 ;  /* 0x0000000000017941 */ /* 0x000fea0003800200 */
.L_x_38146:
        /* <DEDUP_REMOVED lines=22> */
.L_x_38145:
        /* <DEDUP_REMOVED lines=12> */
.L_x_38154:
        /* <DEDUP_REMOVED lines=21> */
.L_x_38153:
[----:B------:R-:W-:Y:S05]  /*a890*/  BSYNC.RECONVERGENT B7 ;  /* 0x0000000000077941 */ /* 0x000fea0003800200 */
.L_x_38152:
[----:B------:R-:W-:-:S05]  /*a8a0*/  IADD3 R18, P0, PT, R18, 0x4, RZ ;  /* 0x0000000412127810 */ /* 0x000fca0007f1e0ff */
[----:B------:R-:W-:Y:S01]  /*a8b0*/  IMAD.X R19, RZ, RZ, R19, P0 ;  /* 0x000000ffff137224 */ /* 0x000fe200000e0613 */
[----:B------:R-:W-:-:S04]  /*a8c0*/  ISETP.GE.U32.AND P0, PT, R18, R16, PT ;  /* 0x000000101200720c */ /* 0x000fc80003f06070 */
[----:B------:R-:W-:-:S13]  /*a8d0*/  ISETP.GE.U32.AND.EX P0, PT, R19, R17, PT, P0 ;  /* 0x000000111300720c */ /* 0x000fda0003f06100 */
[----:B------:R-:W-:Y:S05]  /*a8e0*/  @!P0 BRA `(.L_x_38154) ;  /* 0xfffffffc00948947 */ /* 0x000fea000383ffff */
.L_x_38151:
[----:B------:R-:W-:Y:S05]  /*a8f0*/  BSYNC.RECONVERGENT B6 ;  /* 0x0000000000067941 */ /* 0x000fea0003800200 */
.L_x_38150:
        /* <DEDUP_REMOVED lines=20> */
.L_x_38156:
[----:B------:R-:W-:Y:S05]  /*aa40*/  BSYNC.RECONVERGENT B6 ;  /* 0x0000000000067941 */ /* 0x000fea0003800200 */
.L_x_38155:
        /* <DEDUP_REMOVED lines=20> */
.L_x_38158:
[----:B------:R-:W-:Y:S05]  /*ab90*/  BSYNC.RECONVERGENT B6 ;  /* 0x0000000000067941 */ /* 0x000fea0003800200 */
.L_x_38157:
        /* <DEDUP_REMOVED lines=23> */
.L_x_38160:
[----:B------:R-:W-:Y:S05]  /*ad10*/  BSYNC.RECONVERGENT B6 ;  /* 0x0000000000067941 */ /* 0x000fea0003800200 */
.L_x_38159:
        /* <DEDUP_REMOVED lines=15> */
.L_x_38165:
        /* <DEDUP_REMOVED lines=25> */
.L_x_38163:
[----:B------:R-:W-:Y:S01]  /*afa0*/  MOV R3, R12 ;  /* 0x0000000c00037202 */ /* 0x000fe20000000f00 */
[----:B------:R-:W-:Y:S01]  /*afb0*/  IMAD.MOV.U32 R0, RZ, RZ, R13 ;  /* 0x000000ffff007224 */ /* 0x000fe200078e000d */
[----:B------:R-:W-:-:S07]  /*afc0*/  MOV R4, 0xafe0 ;  /* 0x0000afe000047802 */ /* 0x000fce0000000f00 */
[----:B------:R-:W-:Y:S05]  /*afd0*/  CALL.REL.NOINC `($__internal_89_$__cuda_sm20_div_s64) ;  /* 0x0000001800a07944 */ /* 0x000fea0003c00000 */
[----:B------:R-:W-:Y:S01]  /*afe0*/  MOV R8, R3 ;  /* 0x0000000300087202 */ /* 0x000fe20000000f00 */
[----:B------:R-:W-:-:S07]  /*aff0*/  IMAD.MOV.U32 R9, RZ, RZ, R0 ;  /* 0x000000ffff097224 */ /* 0x000fce00078e0000 */
.L_x_38164:
[----:B------:R-:W-:Y:S05]  /*b000*/  BSYNC.RECONVERGENT B1 ;  /* 0x0000000000017941 */ /* 0x000fea0003800200 */
.L_x_38162:
        /* <DEDUP_REMOVED lines=22> */
.L_x_38161:
        /* <DEDUP_REMOVED lines=12> */
.L_x_38170:
        /* <DEDUP_REMOVED lines=21> */
.L_x_38169:
[----:B------:R-:W-:Y:S05]  /*b380*/  BSYNC.RECONVERGENT B7 ;  /* 0x0000000000077941 */ /* 0x000fea0003800200 */
.L_x_38168:
[----:B------:R-:W-:-:S05]  /*b390*/  IADD3 R16, P0, PT, R16, 0x4, RZ ;  /* 0x0000000410107810 */ /* 0x000fca0007f1e0ff */
[----:B------:R-:W-:Y:S01]  /*b3a0*/  IMAD.X R17, RZ, RZ, R17, P0 ;  /* 0x000000ffff117224 */ /* 0x000fe200000e0611 */
[----:B------:R-:W-:-:S04]  /*b3b0*/  ISETP.GE.U32.AND P0, PT, R16, R18, PT ;  /* 0x000000121000720c */ /* 0x000fc80003f06070 */
[----:B------:R-:W-:-:S13]  /*b3c0*/  ISETP.GE.U32.AND.EX P0, PT, R17, R19, PT, P0 ;  /* 0x000000131100720c */ /* 0x000fda0003f06100 */
[----:B------:R-:W-:Y:S05]  /*b3d0*/  @!P0 BRA `(.L_x_38170) ;  /* 0xfffffffc00948947 */ /* 0x000fea000383ffff */
.L_x_38167:
[----:B------:R-:W-:Y:S05]  /*b3e0*/  BSYNC.RECONVERGENT B6 ;  /* 0x0000000000067941 */ /* 0x000fea0003800200 */
.L_x_38166:
        /* <DEDUP_REMOVED lines=20> */
.L_x_38172:
[----:B------:R-:W-:Y:S05]  /*b530*/  BSYNC.RECONVERGENT B6 ;  /* 0x0000000000067941 */ /* 0x000fea0003800200 */
.L_x_38171:
        /* <DEDUP_REMOVED lines=20> */
.L_x_38174:
[----:B------:R-:W-:Y:S05]  /*b680*/  BSYNC.RECONVERGENT B6 ;  /* 0x0000000000067941 */ /* 0x000fea0003800200 */
.L_x_38173:
        /* <DEDUP_REMOVED lines=23> */
.L_x_38176:
[----:B------:R-:W-:Y:S05]  /*b800*/  BSYNC.RECONVERGENT B6 ;  /* 0x0000000000067941 */ /* 0x000fea0003800200 */
.L_x_38175:
        /* <DEDUP_REMOVED lines=15> */
.L_x_38181:
        /* <DEDUP_REMOVED lines=25> */
.L_x_38179:
[----:B------:R-:W-:Y:S01]  /*ba90*/  IMAD.MOV.U32 R3, RZ, RZ, R12 ;  /* 0x000000ffff037224 */ /* 0x000fe200078e000c */
[----:B------:R-:W-:Y:S02]  /*baa0*/  MOV R0, R13 ;  /* 0x0000000d00007202 */ /* 0x000fe40000000f00 */
[----:B------:R-:W-:-:S07]  /*bab0*/  MOV R4, 0xbad0 ;  /* 0x0000bad000047802 */ /* 0x000fce0000000f00 */
[----:B------:R-:W-:Y:S05]  /*bac0*/  CALL.REL.NOINC `($__internal_89_$__cuda_sm20_div_s64) ;  /* 0x0000000c00e47944 */ /* 0x000fea0003c00000 */
[----:B------:R-:W-:Y:S01]  /*bad0*/  IMAD.MOV.U32 R8, RZ, RZ, R3 ;  /* 0x000000ffff087224 */ /* 0x000fe200078e0003 */
[----:B------:R-:W-:-:S07]  /*bae0*/  MOV R9, R0 ;  /* 0x0000000000097202 */ /* 0x000fce0000000f00 */
.L_x_38180:
[----:B------:R-:W-:Y:S05]  /*baf0*/  BSYNC.RECONVERGENT B1 ;  /* 0x0000000000017941 */ /* 0x000fea0003800200 */
.L_x_38178:
        /* <DEDUP_REMOVED lines=22> */
.L_x_38177:
        /* <DEDUP_REMOVED lines=12> */
.L_x_38186:
        /* <DEDUP_REMOVED lines=21> */
.L_x_38185:
[----:B------:R-:W-:Y:S05]  /*be70*/  BSYNC.RECONVERGENT B7 ;  /* 0x0000000000077941 */ /* 0x000fea0003800200 */
.L_x_38184:
[----:B------:R-:W-:-:S04]  /*be80*/  IADD3 R16, P0, PT, R16, 0x4, RZ ;  /* 0x0000000410107810 */ /* 0x000fc80007f1e0ff */
[----:B------:R-:W-:Y:S02]  /*be90*/  IADD3.X R17, PT, PT, RZ, R17, RZ, P0, !PT ;  /* 0x00000011ff117210 */ /* 0x000fe400007fe4ff */
[----:B------:R-:W-:-:S04]  /*bea0*/  ISETP.GE.U32.AND P0, PT, R16, R18, PT ;  /* 0x000000121000720c */ /* 0x000fc80003f06070 */
[----:B------:R-:W-:-:S13]  /*beb0*/  ISETP.GE.U32.AND.EX P0, PT, R17, R19, PT, P0 ;  /* 0x000000131100720c */ /* 0x000fda0003f06100 */
[----:B------:R-:W-:Y:S05]  /*bec0*/  @!P0 BRA `(.L_x_38186) ;  /* 0xfffffffc00948947 */ /* 0x000fea000383ffff */
.L_x_38183:
[----:B------:R-:W-:Y:S05]  /*bed0*/  BSYNC.RECONVERGENT B6 ;  /* 0x0000000000067941 */ /* 0x000fea0003800200 */
.L_x_38182:
        /* <DEDUP_REMOVED lines=20> */
.L_x_38188:
[----:B------:R-:W-:Y:S05]  /*c020*/  BSYNC.RECONVERGENT B6 ;  /* 0x0000000000067941 */ /* 0x000fea0003800200 */
.L_x_38187:
        /* <DEDUP_REMOVED lines=20> */
.L_x_38190:
[----:B------:R-:W-:Y:S05]  /*c170*/  BSYNC.RECONVERGENT B6 ;  /* 0x0000000000067941 */ /* 0x000fea0003800200 */
.L_x_38189:
        /* <DEDUP_REMOVED lines=23> */
.L_x_38192:
[----:B------:R-:W-:Y:S05]  /*c2f0*/  BSYNC.RECONVERGENT B6 ;  /* 0x0000000000067941 */ /* 0x000fea0003800200 */
.L_x_38191:
        /* <DEDUP_REMOVED lines=14> */
.L_x_38197:
        /* <DEDUP_REMOVED lines=25> */
.L_x_38195:
[----:B------:R-:W-:Y:S01]  /*c570*/  IMAD.MOV.U32 R3, RZ, RZ, R12 ;  /* 0x000000ffff037224 */ /* 0x000fe200078e000c */
[----:B------:R-:W-:Y:S02]  /*c580*/  MOV R0, R13 ;  /* 0x0000000d00007202 */ /* 0x000fe40000000f00 */
[----:B------:R-:W-:-:S07]  /*c590*/  MOV R4, 0xc5b0 ;  /* 0x0000c5b000047802 */ /* 0x000fce0000000f00 */
[----:B------:R-:W-:Y:S05]  /*c5a0*/  CALL.REL.NOINC `($__internal_89_$__cuda_sm20_div_s64) ;  /* 0x00000004002c7944 */ /* 0x000fea0003c00000 */
[----:B------:R-:W-:Y:S01]  /*c5b0*/  IMAD.MOV.U32 R8, RZ, RZ, R3 ;  /* 0x000000ffff087224 */ /* 0x000fe200078e0003 */
[----:B------:R-:W-:-:S07]  /*c5c0*/  MOV R9, R0 ;  /* 0x0000000000097202 */ /* 0x000fce0000000f00 */
.L_x_38196:
[----:B------:R-:W-:Y:S05]  /*c5d0*/  BSYNC.RECONVERGENT B1 ;  /* 0x0000000000017941 */ /* 0x000fea0003800200 */
.L_x_38194:
        /* <DEDUP_REMOVED lines=22> */
.L_x_38193:
        /* <DEDUP_REMOVED lines=12> */
.L_x_38202:
        /* <DEDUP_REMOVED lines=21> */
.L_x_38201:
[----:B------:R-:W-:Y:S05]  /*c950*/  BSYNC.RECONVERGENT B7 ;  /* 0x0000000000077941 */ /* 0x000fea0003800200 */
.L_x_38200:
[----:B------:R-:W-:-:S04]  /*c960*/  IADD3 R16, P0, PT, R16, 0x4, RZ ;  /* 0x0000000410107810 */ /* 0x000fc80007f1e0ff */
[----:B------:R-:W-:Y:S02]  /*c970*/  IADD3.X R17, PT, PT, RZ, R17, RZ, P0, !PT ;  /* 0x00000011ff117210 */ /* 0x000fe400007fe4ff */
[----:B------:R-:W-:-:S04]  /*c980*/  ISETP.GE.U32.AND P0, PT, R16, R18, PT ;  /* 0x000000121000720c */ /* 0x000fc80003f06070 */
[----:B------:R-:W-:-:S13]  /*c990*/  ISETP.GE.U32.AND.EX P0, PT, R17, R19, PT, P0 ;  /* 0x000000131100720c */ /* 0x000fda0003f06100 */
[----:B------:R-:W-:Y:S05]  /*c9a0*/  @!P0 BRA `(.L_x_38202) ;  /* 0xfffffffc00948947 */ /* 0x000fea000383ffff */
.L_x_38199:
[----:B------:R-:W-:Y:S05]  /*c9b0*/  BSYNC.RECONVERGENT B6 ;  /* 0x0000000000067941 */ /* 0x000fea0003800200 */
.L_x_38198:
        /* <DEDUP_REMOVED lines=10> */
        .weak           $__internal_89_$__cuda_sm20_div_s64
        .type           $__internal_89_$__cuda_sm20_div_s64,@function
        .size           $__internal_89_$__cuda_sm20_div_s64,(.L_x_40109 - $__internal_89_$__cuda_sm20_div_s64)
$__internal_89_$__cuda_sm20_div_s64:
        /* <DEDUP_REMOVED lines=83> */
[----:B------:R-:W-:Y:S06]  /*cf90*/  RET.REL.NODEC R8 `(_ZN2at6native29vectorized_elementwise_kernelILi2EZZZNS0_67_GLOBAL__N__bb565c37_34_ValidateCompressedIndicesKernel_cu_33a4b88b42_validate_compressed_sparse_indices_kernelILNS2_8CDimNameE0ENS2_18CUDAKernelLauncherENS2_14EmptyVecKernelENS2_8DummyVecELm8EEEvRKNS_6TensorESA_lllENKUlvE1_clEvENKUlvE_clEvEUliiiiiE_St5arrayIPcLm6EEEEviT0_T1_) ;  /* 0xffffff3008187950 */ /* 0x000fec0003c3ffff */
.L_x_38203:
        /* <DEDUP_REMOVED lines=14> */
.L_x_40109:


//--------------------- .text._ZN2at6native29vectorized_elementwise_kernelILi4EZZZNS0_67_GLOBAL__N__bb565c37_34_ValidateCompressedIndicesKernel_cu_33a4b88b42_validate_compressed_sparse_indices_kernelILNS2_8CDimNameE0ENS2_18CUDAKernelLauncherENS2_14EmptyVecKernelENS2_8DummyVecELm8EEEvRKNS_6TensorESA_lllENKUlvE1_clEvENKUlvE_clEvEUliiiiiE_St5arrayIPcLm6EEEEviT0_T1_ --------------------------
	.section	.text._ZN2at6native29vectorized_elementwise_kernelILi4EZZZNS0_67_GLOBAL__N__bb565c37_34_ValidateCompressedIndicesKernel_cu_33a4b88b42_validate_compressed_sparse_indices_kernelILNS2_8CDimNameE0ENS2_18CUDAKernelLauncherENS2_14EmptyVecKernelENS2_8DummyVecELm8EEEvRKNS_6TensorESA_lllENKUlvE1_clEvENKUlvE_clEvEUliiiiiE_St5arrayIPcLm6EEEEviT0_T1_,"ax",@progbits
	.align	128
        .global         _ZN2at6native29vectorized_elementwise_kernelILi4EZZZNS0_67_GLOBAL__N__bb565c37_34_ValidateCompressedIndicesKernel_cu_33a4b88b42_validate_compressed_sparse_indices_kernelILNS2_8CDimNameE0ENS2_18CUDAKernelLauncherENS2_14EmptyVecKernelENS2_8DummyVecELm8EEEvRKNS_6TensorESA_lllENKUlvE1_clEvENKUlvE_clEvEUliiiiiE_St5arrayIPcLm6EEEEviT0_T1_
        .type           _ZN2at6native29vectorized_elementwise_kernelILi4EZZZNS0_67_GLOBAL__N__bb565c37_34_ValidateCompressedIndicesKernel_cu_33a4b88b42_validate_compressed_sparse_indices_kernelILNS2_8CDimNameE0ENS2_18CUDAKernelLauncherENS2_14EmptyVecKernelENS2_8DummyVecELm8EEEvRKNS_6TensorESA_lllENKUlvE1_clEvENKUlvE_clEvEUliiiiiE_St5arrayIPcLm6EEEEviT0_T1_,@function
        .size           _ZN2at6native29vectorized_elementwise_kernelILi4EZZZNS0_67_GLOBAL__N__bb565c37_34_ValidateCompressedIndicesKernel_cu_33a4b88b42_validate_compressed_sparse_indices_kernelILNS2_8CDimNameE0ENS2_18CUDAKernelLauncherENS2_14EmptyVecKernelENS2_8DummyVecELm8EEEvRKNS_6TensorESA_lllENKUlvE1_clEvENKUlvE_clEvEUliiiiiE_St5arrayIPcLm6EEEEviT0_T1_,(.L_x_40110 - _ZN2at6native29vectorized_elementwise_kernelILi4EZZZNS0_67_GLOBAL__N__bb565c37_34_ValidateCompressedIndicesKernel_cu_33a4b88b42_validate_compressed_sparse_indices_kernelILNS2_8CDimNameE0ENS2_18CUDAKernelLauncherENS2_14EmptyVecKernelENS2_8DummyVecELm8EEEvRKNS_6TensorESA_lllENKUlvE1_clEvENKUlvE_clEvEUliiiiiE_St5arrayIPcLm6EEEEviT0_T1_)
        .other          _ZN2at6native29vectorized_elementwise_kernelILi4EZZZNS0_67_GLOBAL__N__bb565c37_34_ValidateCompressedIndicesKernel_cu_33a4b88b42_validate_compressed_sparse_indices_kernelILNS2_8CDimNameE0ENS2_18CUDAKernelLauncherENS2_14EmptyVecKernelENS2_8DummyVecELm8EEEvRKNS_6TensorESA_lllENKUlvE1_clEvENKUlvE_clEvEUliiiiiE_St5arrayIPcLm6EEEEviT0_T1_,@"STO_CUDA_ENTRY STV_DEFAULT"
_ZN2at6native29vectorized_elementwise_kernelILi4EZZZNS0_67_GLOBAL__N__bb565c37_34_ValidateCompressedIndicesKernel_cu_33a4b88b42_validate_compressed_sparse_indices_kernelILNS2_8CDimNameE0ENS2_18CUDAKernelLauncherENS2_14EmptyVecKernelENS2_8DummyVecELm8EEEvRKNS_6TensorESA_lllENKUlvE1_clEvENKUlvE_clEvEUliiiiiE_St5arrayIPcLm6EEEEviT0_T1_:
.text._ZN2at6native29vectorized_elementwise_kernelILi4EZZZNS0_67_GLOBAL__N__bb565c37_34_ValidateCompressedIndicesKernel_cu_33a4b88b42_validate_compressed_sparse_indices_kernelILNS2_8CDimNameE0ENS2_18CUDAKernelLauncherENS2_14EmptyVecKernelENS2_8DummyVecELm8EEEvRKNS_6TensorESA_lllENKUlvE1_clEvENKUlvE_clEvEUliiiiiE_St5arrayIPcLm6EEEEviT0_T1_:
        /* <DEDUP_REMOVED lines=280> */
.L_x_38208:
[----:B------:R-:W-:Y:S05]  /*1180*/  BSYNC.RECONVERGENT B7 ;  /* 0x0000000000077941 */ /* 0x000fea0003800200 */
.L_x_38207:
        /* <DEDUP_REMOVED lines=20> */
.L_x_38210:
[----:B------:R-:W-:Y:S05]  /*12d0*/  BSYNC.RECONVERGENT B7 ;  /* 0x0000000000077941 */ /* 0x000fea0003800200 */
.L_x_38209:
        /* <DEDUP_REMOVED lines=23> */
.L_x_38212:
[----:B------:R-:W-:Y:S05]  /*1450*/  BSYNC.RECONVERGENT B7 ;  /* 0x0000000000077941 */ /* 0x000fea0003800200 */
.L_x_38211:
        /* <DEDUP_REMOVED lines=16> */
.L_x_38217:
        /* <DEDUP_REMOVED lines=25> */
.L_x_38215:
[----:B------:R-:W-:Y:S01]  /*16f0*/  IMAD.MOV.U32 R3, RZ, RZ, R12 ;  /* 0x000000ffff037224 */ /* 0x000fe200078e000c */
[----:B------:R-:W-:Y:S01]  /*1700*/  MOV R4, 0x1730 ;  /* 0x0000173000047802 */ /* 0x000fe20000000f00 */
[----:B------:R-:W-:-:S07]  /*1710*/  IMAD.MOV.U32 R0, RZ, RZ, R13 ;  /* 0x000000ffff007224 */ /* 0x000fce00078e000d */
[----:B------:R-:W-:Y:S05]  /*1720*/  CALL.REL.NOINC `($__internal_90_$__cuda_sm20_div_s64) ;  /* 0x000000b0009c7944 */ /* 0x000fea0003c00000 */
[----:B------:R-:W-:Y:S01]  /*1730*/  MOV R8, R3 ;  /* 0x0000000300087202 */ /* 0x000fe20000000f00 */
[----:B------:R-:W-:-:S07]  /*1740*/  IMAD.MOV.U32 R9, RZ, RZ, R0 ;  /* 0x000000ffff097224 */ /* 0x000fce00078e0000 */
.L_x_38216:
[----:B------:R-:W-:Y:S05]  /*1750*/  BSYNC.RECONVERGENT B1 ;  /* 0x0000000000017941 */ /* 0x000fea0003800200 */
.L_x_38214:
        /* <DEDUP_REMOVED lines=22> */
.L_x_38213:
        /* <DEDUP_REMOVED lines=11> */
.L_x_38220:
        /* <DEDUP_REMOVED lines=21> */
.L_x_38219:
[----:B------:R-:W-:Y:S05]  /*1ac0*/  BSYNC.RECONVERGENT B7 ;  /* 0x0000000000077941 */ /* 0x000fea0003800200 */
.L_x_38218:
[----:B------:R-:W-:-:S05]  /*1ad0*/  IADD3 R22, P0, PT, R22, 0x4, RZ ;  /* 0x0000000416167810 */ /* 0x000fca0007f1e0ff */
[----:B------:R-:W-:Y:S01]  /*1ae0*/  IMAD.X R23, RZ, RZ, R23, P0 ;  /* 0x000000ffff177224 */ /* 0x000fe200000e0617 */
[----:B------:R-:W-:-:S04]  /*1af0*/  ISETP.GE.U32.AND P0, PT, R22, R16, PT ;  /* 0x000000101600720c */ /* 0x000fc80003f06070 */
[----:B------:R-:W-:-:S13]  /*1b00*/  ISETP.GE.U32.AND.EX P0, PT, R23, R17, PT, P0 ;  /* 0x000000111700720c */ /* 0x000fda0003f06100 */
[----:B------:R-:W-:Y:S05]  /*1b10*/  @!P0 BRA `(.L_x_38220) ;  /* 0xfffffffc00948947 */ /* 0x000fea000383ffff */
.L_x_38206:
[----:B------:R-:W-:Y:S05]  /*1b20*/  BSYNC.RECONVERGENT B6 ;  /* 0x0000000000067941 */ /* 0x000fea0003800200 */
.L_x_38205:
        /* <DEDUP_REMOVED lines=30> */
.L_x_38224:
[----:B------:R-:W-:Y:S05]  /*1d10*/  BSYNC.RECONVERGENT B7 ;  /* 0x0000000000077941 */ /* 0x000fea0003800200 */
.L_x_38223:
        /* <DEDUP_REMOVED lines=20> */
.L_x_38226:
[----:B------:R-:W-:Y:S05]  /*1e60*/  BSYNC.RECONVERGENT B7 ;  /* 0x0000000000077941 */ /* 0x000fea0003800200 */
.L_x_38225:
        /* <DEDUP_REMOVED lines=23> */
.L_x_38228:
[----:B------:R-:W-:Y:S05]  /*1fe0*/  BSYNC.RECONVERGENT B7 ;  /* 0x0000000000077941 */ /* 0x000fea0003800200 */
.L_x_38227:
        /* <DEDUP_REMOVED lines=18> */
.L_x_38233:
        /* <DEDUP_REMOVED lines=25> */
.L_x_38231:
[----:B------:R-:W-:Y:S01]  /*22a0*/  MOV R3, R18 ;  /* 0x0000001200037202 */ /* 0x000fe20000000f00 */
[----:B------:R-:W-:Y:S01]  /*22b0*/  IMAD.MOV.U32 R0, RZ, RZ, R19 ;  /* 0x000000ffff007224 */ /* 0x000fe200078e0013 */
[----:B------:R-:W-:-:S07]  /*22c0*/  MOV R4, 0x22e0 ;  /* 0x000022e000047802 */ /* 0x000fce0000000f00 */
[----:B------:R-:W-:Y:S05]  /*22d0*/  CALL.REL.NOINC `($__internal_90_$__cuda_sm20_div_s64) ;  /* 0x000000a400b07944 */ /* 0x000fea0003c00000 */
[----:B------:R-:W-:Y:S01]  /*22e0*/  IMAD.MOV.U32 R8, RZ, RZ, R3 ;  /* 0x000000ffff087224 */ /* 0x000fe200078e0003 */
[----:B------:R-:W-:-:S07]  /*22f0*/  MOV R9, R0 ;  /* 0x0000000000097202 */ /* 0x000fce0000000f00 */
.L_x_38232:
[----:B------:R-:W-:Y:S05]  /*2300*/  BSYNC.RECONVERGENT B1 ;  /* 0x0000000000017941 */ /* 0x000fea0003800200 */
.L_x_38230:
        /* <DEDUP_REMOVED lines=19> */
.L_x_38229:
        /* <DEDUP_REMOVED lines=11> */
.L_x_38236:
        /* <DEDUP_REMOVED lines=21> */
.L_x_38235:
[----:B------:R-:W-:Y:S05]  /*2640*/  BSYNC.RECONVERGENT B7 ;  /* 0x0000000000077941 */ /* 0x000fea0003800200 */
.L_x_38234:
[----:B------:R-:W-:-:S05]  /*2650*/  IADD3 R22, P0, PT, R22, 0x4, RZ ;  /* 0x0000000416167810 */ /* 0x000fca0007f1e0ff */
[----:B------:R-:W-:Y:S01]  /*2660*/  IMAD.X R23, RZ, RZ, R23, P0 ;  /* 0x000000ffff177224 */ /* 0x000fe200000e0617 */
[----:B------:R-:W-:-:S04]  /*2670*/  ISETP.GE.U32.AND P0, PT, R22, R18, PT ;  /* 0x000000121600720c */ /* 0x000fc80003f06070 */
[----:B------:R-:W-:-:S13]  /*2680*/  ISETP.GE.U32.AND.EX P0, PT, R23, R19, PT, P0 ;  /* 0x000000131700720c */ /* 0x000fda0003f06100 */
[----:B------:R-:W-:Y:S05]  /*2690*/  @!P0 BRA `(.L_x_38236) ;  /* 0xfffffffc00948947 */ /* 0x000fea000383ffff */
.L_x_38222:
[----:B------:R-:W-:Y:S05]  /*26a0*/  BSYNC.RECONVERGENT B6 ;  /* 0x0000000000067941 */ /* 0x000fea0003800200 */
.L_x_38221:
        /* <DEDUP_REMOVED lines=26> */
.L_x_38240:
[----:B------:R-:W-:Y:S05]  /*2850*/  BSYNC.RECONVERGENT B7 ;  /* 0x0000000000077941 */ /* 0x000fea0003800200 */
.L_x_38239:
        /* <DEDUP_REMOVED lines=20> */
.L_x_38242:
[----:B------:R-:W-:Y:S05]  /*29a0*/  BSYNC.RECONVERGENT B7 ;  /* 0x0000000000077941 */ /* 0x000fea0003800200 */
.L_x_38241:
        /* <DEDUP_REMOVED lines=23> */
.L_x_38244:
[----:B------:R-:W-:Y:S05]  /*2b20*/  BSYNC.RECONVERGENT B7 ;  /* 0x0000000000077941 */ /* 0x000fea0003800200 */
.L_x_38243:
        /* <DEDUP_REMOVED lines=15> */
.L_x_38249:
        /* <DEDUP_REMOVED lines=25> */
.L_x_38247:
[----:B------:R-:W-:Y:S01]  /*2db0*/  IMAD.MOV.U32 R3, RZ, RZ, R18 ;  /* 0x000000ffff037224 */ /* 0x000fe200078e0012 */
[----:B------:R-:W-:Y:S02]  /*2dc0*/  MOV R0, R19 ;  /* 0x0000001300007202 */ /* 0x000fe40000000f00 */
[----:B------:R-:W-:-:S07]  /*2dd0*/  MOV R4, 0x2df0 ;  /* 0x00002df000047802 */ /* 0x000fce0000000f00 */
[----:B------:R-:W-:Y:S05]  /*2de0*/  CALL.REL.NOINC `($__internal_90_$__cuda_sm20_div_s64) ;  /* 0x0000009800ec7944 */ /* 0x000fea0003c00000 */
[----:B------:R-:W-:Y:S02]  /*2df0*/  IMAD.MOV.U32 R8, RZ, RZ, R3 ;  /* 0x000000ffff087224 */ /* 0x000fe400078e0003 */
[----:B------:R-:W-:-:S07]  /*2e00*/  IMAD.MOV.U32 R9, RZ, RZ, R0 ;  /* 0x000000ffff097224 */ /* 0x000fce00078e0000 */
.L_x_38248:
[----:B------:R-:W-:Y:S05]  /*2e10*/  BSYNC.RECONVERGENT B1 ;  /* 0x0000000000017941 */ /* 0x000fea0003800200 */
.L_x_38246:
        /* <DEDUP_REMOVED lines=19> */
.L_x_38245:
        /* <DEDUP_REMOVED lines=11> */
.L_x_38252:
        /* <DEDUP_REMOVED lines=21> */
.L_x_38251:
[----:B------:R-:W-:Y:S05]  /*3150*/  BSYNC.RECONVERGENT B7 ;  /* 0x0000000000077941 */ /* 0x000fea0003800200 */
.L_x_38250:
[----:B------:R-:W-:-:S04]  /*3160*/  IADD3 R22, P0, PT, R22, 0x4, RZ ;  /* 0x0000000416167810 */ /* 0x000fc80007f1e0ff */
[----:B------:R-:W-:Y:S02]  /*3170*/  IADD3.X R23, PT, PT, RZ, R23, RZ, P0, !PT ;  /* 0x00000017ff177210 */ /* 0x000fe400007fe4ff */
[----:B------:R-:W-:-:S04]  /*3180*/  ISETP.GE.U32.AND P0, PT, R22, R18, PT ;  /* 0x000000121600720c */ /* 0x000fc80003f06070 */
[----:B------:R-:W-:-:S13]  /*3190*/  ISETP.GE.U32.AND.EX P0, PT, R23, R19, PT, P0 ;  /* 0x000000131700720c */ /* 0x000fda0003f06100 */
[----:B------:R-:W-:Y:S05]  /*31a0*/  @!P0 BRA `(.L_x_38252) ;  /* 0xfffffffc00948947 */ /* 0x000fea000383ffff */
.L_x_38238:
[----:B------:R-:W-:Y:S05]  /*31b0*/  BSYNC.RECONVERGENT B6 ;  /* 0x0000000000067941 */ /* 0x000fea0003800200 */
.L_x_38237:
        /* <DEDUP_REMOVED lines=24> */
.L_x_38256:
[----:B------:R-:W-:Y:S05]  /*3340*/  BSYNC.RECONVERGENT B7 ;  /* 0x0000000000077941 */ /* 0x000fea0003800200 */
.L_x_38255:
        /* <DEDUP_REMOVED lines=20> */
.L_x_38258:
[----:B------:R-:W-:Y:S05]  /*3490*/  BSYNC.RECONVERGENT B7 ;  /* 0x0000000000077941 */ /* 0x000fea0003800200 */
.L_x_38257:
        /* <DEDUP_REMOVED lines=23> */
.L_x_38260:
[----:B------:R-:W-:Y:S05]  /*3610*/  BSYNC.RECONVERGENT B7 ;  /* 0x0000000000077941 */ /* 0x000fea0003800200 */
.L_x_38259:
        /* <DEDUP_REMOVED lines=15> */
.L_x_38265:
        /* <DEDUP_REMOVED lines=25> */
.L_x_38263:
[----:B------:R-:W-:Y:S01]  /*38a0*/  MOV R3, R12 ;  /* 0x0000000c00037202 */ /* 0x000fe20000000f00 */
[----:B------:R-:W-:Y:S01]  /*38b0*/  IMAD.MOV.U32 R0, RZ, RZ, R13 ;  /* 0x000000ffff007224 */ /* 0x000fe200078e000d */
[----:B------:R-:W-:-:S07]  /*38c0*/  MOV R4, 0x38e0 ;  /* 0x000038e000047802 */ /* 0x000fce0000000f00 */
[----:B------:R-:W-:Y:S05]  /*38d0*/  CALL.REL.NOINC `($__internal_90_$__cuda_sm20_div_s64) ;  /* 0x0000009000307944 */ /* 0x000fea0003c00000 */
[----:B------:R-:W-:Y:S01]  /*38e0*/  IMAD.MOV.U32 R8, RZ, RZ, R3 ;  /* 0x000000ffff087224 */ /* 0x000fe200078e0003 */
[----:B------:R-:W-:-:S07]  /*38f0*/  MOV R9, R0 ;  /* 0x0000000000097202 */ /* 0x000fce0000000f00 */
.L_x_38264:
[----:B------:R-:W-:Y:S05]  /*3900*/  BSYNC.RECONVERGENT B1 ;  /* 0x0000000000017941 */ /* 0x000fea0003800200 */
.L_x_38262:
        /* <DEDUP_REMOVED lines=19> */
.L_x_38261:
        /* <DEDUP_REMOVED lines=11> */
.L_x_38268:
        /* <DEDUP_REMOVED lines=21> */
.L_x_38267:
[----:B------:R-:W-:Y:S05]  /*3c40*/  BSYNC.RECONVERGENT B7 ;  /* 0x0000000000077941 */ /* 0x000fea0003800200 */
.L_x_38266:
[----:B------:R-:W-:-:S05]  /*3c50*/  IADD3 R22, P0, PT, R22, 0x4, RZ ;  /* 0x0000000416167810 */ /* 0x000fca0007f1e0ff */
[----:B------:R-:W-:Y:S01]  /*3c60*/  IMAD.X R23, RZ, RZ, R23, P0 ;  /* 0x000000ffff177224 */ /* 0x000fe200000e0617 */
[----:B------:R-:W-:-:S04]  /*3c70*/  ISETP.GE.U32.AND P0, PT, R22, R18, PT ;  /* 0x000000121600720c */ /* 0x000fc80003f06070 */
[----:B------:R-:W-:-:S13]  /*3c80*/  ISETP.GE.U32.AND.EX P0, PT, R23, R19, PT, P0 ;  /* 0x000000131700720c */ /* 0x000fda0003f06100 */
[----:B------:R-:W-:Y:S05]  /*3c90*/  @!P0 BRA `(.L_x_38268) ;  /* 0xfffffffc00948947 */ /* 0x000fea000383ffff */
.L_x_38254:
[----:B------:R-:W-:Y:S05]  /*3ca0*/  BSYNC.RECONVERGENT B6 ;  /* 0x0000000000067941 */ /* 0x000fea0003800200 */
.L_x_38253:
        /* <DEDUP_REMOVED lines=24> */
.L_x_38272:
[----:B------:R-:W-:Y:S05]  /*3e30*/  BSYNC.RECONVERGENT B7 ;  /* 0x0000000000077941 */ /* 0x000fea0003800200 */
.L_x_38271:
        /* <DEDUP_REMOVED lines=20> */
.L_x_38274:
[----:B------:R-:W-:Y:S05]  /*3f80*/  BSYNC.RECONVERGENT B7 ;  /* 0x0000000000077941 */ /* 0x000fea0003800200 */
.L_x_38273:
        /* <DEDUP_REMOVED lines=23> */
.L_x_38276:
[----:B------:R-:W-:Y:S05]  /*4100*/  BSYNC.RECONVERGENT B7 ;  /* 0x0000000000077941 */ /* 0x000fea0003800200 */
.L_x_38275:
        /* <DEDUP_REMOVED lines=15> */
.L_x_38281:
        /* <DEDUP_REMOVED lines=25> */
.L_x_38279:
[----:B------:R-:W-:Y:S01]  /*4390*/  IMAD.MOV.U32 R3, RZ, RZ, R12 ;  /* 0x000000ffff037224 */ /* 0x000fe200078e000c */
[----:B------:R-:W-:Y:S01]  /*43a0*/  MOV R4, 0x43d0 ;  /* 0x000043d000047802 */ /* 0x000fe20000000f00 */
[----:B------:R-:W-:-:S07]  /*43b0*/  IMAD.MOV.U32 R0, RZ, RZ, R13 ;  /* 0x000000ffff007224 */ /* 0x000fce00078e000d */
[----:B------:R-:W-:Y:S05]  /*43c0*/  CALL.REL.NOINC `($__internal_90_$__cuda_sm20_div_s64) ;  /* 0x0000008400747944 */ /* 0x000fea0003c00000 */
[----:B------:R-:W-:Y:S01]  /*43d0*/  MOV R8, R3 ;  /* 0x0000000300087202 */ /* 0x000fe20000000f00 */
[----:B------:R-:W-:-:S07]  /*43e0*/  IMAD.MOV.U32 R9, RZ, RZ, R0 ;  /* 0x000000ffff097224 */ /* 0x000fce00078e0000 */
.L_x_38280:
[----:B------:R-:W-:Y:S05]  /*43f0*/  BSYNC.RECONVERGENT B1 ;  /* 0x0000000000017941 */ /* 0x000fea0003800200 */
.L_x_38278:
        /* <DEDUP_REMOVED lines=19> */
.L_x_38277:
        /* <DEDUP_REMOVED lines=11> */
.L_x_38284:
        /* <DEDUP_REMOVED lines=21> */
.L_x_38283:
[----:B------:R-:W-:Y:S05]  /*4730*/  BSYNC.RECONVERGENT B7 ;  /* 0x0000000000077941 */ /* 0x000fea0003800200 */
.L_x_38282:
[----:B------:R-:W-:-:S05]  /*4740*/  IADD3 R22, P0, PT, R22, 0x4, RZ ;  /* 0x0000000416167810 */ /* 0x000fca0007f1e0ff */
[----:B------:R-:W-:Y:S01]  /*4750*/  IMAD.X R23, RZ, RZ, R23, P0 ;  /* 0x000000ffff177224 */ /* 0x000fe200000e0617 */
[----:B------:R-:W-:-:S04]  /*4760*/  ISETP.GE.U32.AND P0, PT, R22, R18, PT ;  /* 0x000000121600720c */ /* 0x000fc80003f06070 */
[----:B------:R-:W-:-:S13]  /*4770*/  ISETP.GE.U32.AND.EX P0, PT, R23, R19, PT, P0 ;  /* 0x000000131700720c */ /* 0x000fda0003f06100 */
[----:B------:R-:W-:Y:S05]  /*4780*/  @!P0 BRA `(.L_x_38284) ;  /* 0xfffffffc00948947 */ /* 0x000fea000383ffff */
.L_x_38270:
[----:B------:R-:W-:Y:S05]  /*4790*/  BSYNC.RECONVERGENT B6 ;  /* 0x0000000000067941 */ /* 0x000fea0003800200 */
.L_x_38269:
        /* <DEDUP_REMOVED lines=24> */
.L_x_38288:
[----:B------:R-:W-:Y:S05]  /*4920*/  BSYNC.RECONVERGENT B7 ;  /* 0x0000000000077941 */ /* 0x000fea0003800200 */
.L_x_38287:
        /* <DEDUP_REMOVED lines=20> */
.L_x_38290:
[----:B------:R-:W-:Y:S05]  /*4a70*/  BSYNC.RECONVERGENT B7 ;  /* 0x0000000000077941 */ /* 0x000fea0003800200 */
.L_x_38289:
        /* <DEDUP_REMOVED lines=23> */
.L_x_38292:
[----:B------:R-:W-:Y:S05]  /*4bf0*/  BSYNC.RECONVERGENT B7 ;  /* 0x0000000000077941 */ /* 0x000fea0003800200 */
.L_x_38291:
        /* <DEDUP_REMOVED lines=15> */
.L_x_38297:
        /* <DEDUP_REMOVED lines=25> */
.L_x_38295:
[----:B------:R-:W-:Y:S01]  /*4e80*/  IMAD.MOV.U32 R3, RZ, RZ, R12 ;  /* 0x000000ffff037224 */ /* 0x000fe200078e000c */
[----:B------:R-:W-:Y:S02]  /*4e90*/  MOV R0, R13 ;  /* 0x0000000d00007202 */ /* 0x000fe40000000f00 */
[----:B------:R-:W-:-:S07]  /*4ea0*/  MOV R4, 0x4ec0 ;  /* 0x00004ec000047802 */ /* 0x000fce0000000f00 */
[----:B------:R-:W-:Y:S05]  /*4eb0*/  CALL.REL.NOINC `($__internal_90_$__cuda_sm20_div_s64) ;  /* 0x0000007800b87944 */ /* 0x000fea0003c00000 */
[----:B------:R-:W-:Y:S02]  /*4ec0*/  IMAD.MOV.U32 R8, RZ, RZ, R3 ;  /* 0x000000ffff087224 */ /* 0x000fe400078e0003 */
[----:B------:R-:W-:-:S07]  /*4ed0*/  IMAD.MOV.U32 R9, RZ, RZ, R0 ;  /* 0x000000ffff097224 */ /* 0x000fce00078e0000 */
.L_x_38296:
[----:B------:R-:W-:Y:S05]  /*4ee0*/  BSYNC.RECONVERGENT B1 ;  /* 0x0000000000017941 */ /* 0x000fea0003800200 */
.L_x_38294:
        /* <DEDUP_REMOVED lines=19> */
.L_x_38293:
        /* <DEDUP_REMOVED lines=11> */
.L_x_38300:
        /* <DEDUP_REMOVED lines=21> */
.L_x_38299:
[----:B------:R-:W-:Y:S05]  /*5220*/  BSYNC.RECONVERGENT B7 ;  /* 0x0000000000077941 */ /* 0x000fea0003800200 */
.L_x_38298:
[----:B------:R-:W-:-:S04]  /*5230*/  IADD3 R22, P0, PT, R22, 0x4, RZ ;  /* 0x0000000416167810 */ /* 0x000fc80007f1e0ff */
[----:B------:R-:W-:Y:S02]  /*5240*/  IADD3.X R23, PT, PT, RZ, R23, RZ, P0, !PT ;  /* 0x00000017ff177210 */ /* 0x000fe400007fe4ff */
[----:B------:R-:W-:-:S04]  /*5250*/  ISETP.GE.U32.AND P0, PT, R22, R18, PT ;  /* 0x000000121600720c */ /* 0x000fc80003f06070 */
[----:B------:R-:W-:-:S13]  /*5260*/  ISETP.GE.U32.AND.EX P0, PT, R23, R19, PT, P0 ;  /* 0x000000131700720c */ /* 0x000fda0003f06100 */
[----:B------:R-:W-:Y:S05]  /*5270*/  @!P0 BRA `(.L_x_38300) ;  /* 0xfffffffc00948947 */ /* 0x000fea000383ffff */
.L_x_38286:
[----:B------:R-:W-:Y:S05]  /*5280*/  BSYNC.RECONVERGENT B6 ;  /* 0x0000000000067941 */ /* 0x000fea0003800200 */
.L_x_38285:
        /* <DEDUP_REMOVED lines=24> */
.L_x_38304:
[----:B------:R-:W-:Y:S05]  /*5410*/  BSYNC.RECONVERGENT B7 ;  /* 0x0000000000077941 */ /* 0x000fea0003800200 */
.L_x_38303:
        /* <DEDUP_REMOVED lines=20> */
.L_x_38306:
[----:B------:R-:W-:Y:S05]  /*5560*/  BSYNC.RECONVERGENT B7 ;  /* 0x0000000000077941 */ /* 0x000fea0003800200 */
.L_x_38305:
        /* <DEDUP_REMOVED lines=23> */
.L_x_38308:
[----:B------:R-:W-:Y:S05]  /*56e0*/  BSYNC.RECONVERGENT B7 ;  /* 0x0000000000077941 */ /* 0x000fea0003800200 */
.L_x_38307:
        /* <DEDUP_REMOVED lines=15> */
.L_x_38313:
        /* <DEDUP_REMOVED lines=25> */
.L_x_38311:
[----:B------:R-:W-:Y:S01]  /*5970*/  MOV R3, R12 ;  /* 0x0000000c00037202 */ /* 0x000fe20000000f00 */
[----:B------:R-:W-:Y:S01]  /*5980*/  IMAD.MOV.U32 R0, RZ, RZ, R13 ;  /* 0x000000ffff007224 */ /* 0x000fe200078e000d */
[----:B------:R-:W-:-:S07]  /*5990*/  MOV R4, 0x59b0 ;  /* 0x000059b000047802 */ /* 0x000fce0000000f00 */
[----:B------:R-:W-:Y:S05]  /*59a0*/  CALL.REL.NOINC `($__internal_90_$__cuda_sm20_div_s64) ;  /* 0x0000006c00fc7944 */ /* 0x000fea0003c00000 */
[----:B------:R-:W-:Y:S01]  /*59b0*/  IMAD.MOV.U32 R8, RZ, RZ, R3 ;  /* 0x000000ffff087224 */ /* 0x000fe200078e0003 */
[----:B------:R-:W-:-:S07]  /*59c0*/  MOV R9, R0 ;  /* 0x0000000000097202 */ /* 0x000fce0000000f00 */
.L_x_38312:
[----:B------:R-:W-:Y:S05]  /*59d0*/  BSYNC.RECONVERGENT B1 ;  /* 0x0000000000017941 */ /* 0x000fea0003800200 */
.L_x_38310:
        /* <DEDUP_REMOVED lines=19> */
.L_x_38309:
        /* <DEDUP_REMOVED lines=11> */
.L_x_38316:
        /* <DEDUP_REMOVED lines=21> */
.L_x_38315:
[----:B------:R-:W-:Y:S05]  /*5d10*/  BSYNC.RECONVERGENT B7 ;  /* 0x0000000000077941 */ /* 0x000fea0003800200 */
.L_x_38314:
[----:B------:R-:W-:-:S05]  /*5d20*/  IADD3 R22, P0, PT, R22, 0x4, RZ ;  /* 0x0000000416167810 */ /* 0x000fca0007f1e0ff */
[----:B------:R-:W-:Y:S01]  /*5d30*/  IMAD.X R23, RZ, RZ, R23, P0 ;  /* 0x000000ffff177224 */ /* 0x000fe200000e0617 */
[----:B------:R-:W-:-:S04]  /*5d40*/  ISETP.GE.U32.AND P0, PT, R22, R18, PT ;  /* 0x000000121600720c */ /* 0x000fc80003f06070 */
[----:B------:R-:W-:-:S13]  /*5d50*/  ISETP.GE.U32.AND.EX P0, PT, R23, R19, PT, P0 ;  /* 0x000000131700720c */ /* 0x000fda0003f06100 */
[----:B------:R-:W-:Y:S05]  /*5d60*/  @!P0 BRA `(.L_x_38316) ;  /* 0xfffffffc00948947 */ /* 0x000fea000383ffff */
.L_x_38302:
[----:B------:R-:W-:Y:S05]  /*5d70*/  BSYNC.RECONVERGENT B6 ;  /* 0x0000000000067941 */ /* 0x000fea0003800200 */
.L_x_38301:
        /* <DEDUP_REMOVED lines=24> */
.L_x_38320:
[----:B------:R-:W-:Y:S05]  /*5f00*/  BSYNC.RECONVERGENT B7 ;  /* 0x0000000000077941 */ /* 0x000fea0003800200 */
.L_x_38319:
        /* <DEDUP_REMOVED lines=20> */
.L_x_38322:
[----:B------:R-:W-:Y:S05]  /*6050*/  BSYNC.RECONVERGENT B7 ;  /* 0x0000000000077941 */ /* 0x000fea0003800200 */
.L_x_38321:
        /* <DEDUP_REMOVED lines=23> */
.L_x_38324:
[----:B------:R-:W-:Y:S05]  /*61d0*/  BSYNC.RECONVERGENT B7 ;  /* 0x0000000000077941 */ /* 0x000fea0003800200 */
.L_x_38323:
        /* <DEDUP_REMOVED lines=13> */
.L_x_38329:
        /* <DEDUP_REMOVED lines=25> */
.L_x_38327:
[----:B------:R-:W-:Y:S01]  /*6440*/  MOV R3, R12 ;  /* 0x0000000c00037202 */ /* 0x000fe20000000f00 */
[----:B------:R-:W-:Y:S01]  /*6450*/  IMAD.MOV.U32 R0, RZ, RZ, R13 ;  /* 0x000000ffff007224 */ /* 0x000fe200078e000d */
[----:B------:R-:W-:-:S07]  /*6460*/  MOV R4, 0x6480 ;  /* 0x0000648000047802 */ /* 0x000fce0000000f00 */
[----:B------:R-:W-:Y:S05]  /*6470*/  CALL.REL.NOINC `($__internal_90_$__cuda_sm20_div_s64) ;  /* 0x0000006400487944 */ /* 0x000fea0003c00000 */
[----:B------:R-:W-:Y:S01]  /*6480*/  IMAD.MOV.U32 R8, RZ, RZ, R3 ;  /* 0x000000ffff087224 */ /* 0x000fe200078e0003 */
[----:B------:R-:W-:-:S07]  /*6490*/  MOV R9, R0 ;  /* 0x0000000000097202 */ /* 0x000fce0000000f00 */
.L_x_38328:
[----:B------:R-:W-:Y:S05]  /*64a0*/  BSYNC.RECONVERGENT B1 ;  /* 0x0000000000017941 */ /* 0x000fea0003800200 */
.L_x_38326:
        /* <DEDUP_REMOVED lines=22> */
.L_x_38325:
        /* <DEDUP_REMOVED lines=11> */
.L_x_38332:
        /* <DEDUP_REMOVED lines=21> */
.L_x_38331:
[----:B------:R-:W-:Y:S05]  /*6810*/  BSYNC.RECONVERGENT B7 ;  /* 0x0000000000077941 */ /* 0x000fea0003800200 */
.L_x_38330:
[----:B------:R-:W-:-:S05]  /*6820*/  IADD3 R16, P0, PT, R16, 0x4, RZ ;  /* 0x0000000410107810 */ /* 0x000fca0007f1e0ff */
[----:B------:R-:W-:Y:S01]  /*6830*/  IMAD.X R17, RZ, RZ, R17, P0 ;  /* 0x000000ffff117224 */ /* 0x000fe200000e0611 */
[----:B------:R-:W-:-:S04]  /*6840*/  ISETP.GE.U32.AND P0, PT, R16, R18, PT ;  /* 0x000000121000720c */ /* 0x000fc80003f06070 */
[----:B------:R-:W-:-:S13]  /*6850*/  ISETP.GE.U32.AND.EX P0, PT, R17, R19, PT, P0 ;  /* 0x000000131100720c */ /* 0x000fda0003f06100 */
[----:B------:R-:W-:Y:S05]  /*6860*/  @!P0 BRA `(.L_x_38332) ;  /* 0xfffffffc00948947 */ /* 0x000fea000383ffff */
.L_x_38318:
[----:B------:R-:W-:Y:S05]  /*6870*/  BSYNC.RECONVERGENT B6 ;  /* 0x0000000000067941 */ /* 0x000fea0003800200 */
.L_x_38317:
        /* <DEDUP_REMOVED lines=16> */
.L_x_38335:
[----:B------:R-:W-:-:S13]  /*6980*/  ISETP.GE.AND P0, PT, R2, R37, PT ;  /* 0x000000250200720c */ /* 0x000fda0003f06270 */
[----:B------:R-:W-:Y:S05]  /*6990*/  @P0 BRA `(.L_x_38337) ;  /* 0x0000000000300947 */ /* 0x000fea0003800000 */
[----:B0-----:R-:W0:Y:S01]  /*69a0*/  LDC.64 R4, c[0x0][0x438] ;  /* 0x00010e00ff047b82 */ /* 0x001e220000000a00 */
[----:B------:R-:W-:Y:S01]  /*69b0*/  LEA R3, R66, R2, 0xa ;  /* 0x0000000242037211 */ /* 0x000fe200078e50ff */
[----:B------:R-:W-:-:S04]  /*69c0*/  VIADD R2, R2, 0x80 ;  /* 0x0000008002027836 */ /* 0x000fc80000000000 */
[----:B0-----:R-:W-:-:S05]  /*69d0*/  IMAD.WIDE.U32 R4, R3, 0x4, R4 ;  /* 0x0000000403047825 */ /* 0x001fca00078e0004 */
[----:B------:R1:W-:Y:S02]  /*69e0*/  STG.E desc[UR36][R4.64], RZ ;  /* 0x000000ff04007986 */ /* 0x0003e4000c101924 */
.L_x_38336:
[----:B------:R-:W-:-:S13]  /*69f0*/  ISETP.GE.AND P0, PT, R2, R37, PT ;  /* 0x000000250200720c */ /* 0x000fda0003f06270 */
[----:B------:R-:W-:Y:S05]  /*6a00*/  @P0 BRA `(.L_x_38338) ;  /* 0x0000000000300947 */ /* 0x000fea0003800000 */
[----:B01----:R-:W0:Y:S01]  /*6a10*/  LDC.64 R4, c[0x0][0x438] ;  /* 0x00010e00ff047b82 */ /* 0x003e220000000a00 */
[----:B------:R-:W-:Y:S01]  /*6a20*/  IMAD R3, R66, 0x400, R2 ;  /* 0x0000040042037824 */ /* 0x000fe200078e0202 */
[----:B------:R-:W-:-:S03]  /*6a30*/  IADD3 R2, PT, PT, R2, 0x80, RZ ;  /* 0x0000008002027810 */ /* 0x000fc60007ffe0ff */
[----:B0-----:R-:W-:-:S05]  /*6a40*/  IMAD.WIDE.U32 R4, R3, 0x4, R4 ;  /* 0x0000000403047825 */ /* 0x001fca00078e0004 */
[----:B------:R1:W-:Y:S02]  /*6a50*/  STG.E desc[UR36][R4.64], RZ ;  /* 0x000000ff04007986 */ /* 0x0003e4000c101924 */
.L_x_38337:
[----:B------:R-:W-:-:S13]  /*6a60*/  ISETP.GE.AND P0, PT, R2, R37, PT ;  /* 0x000000250200720c */ /* 0x000fda0003f06270 */
[----:B------:R-:W-:Y:S05]  /*6a70*/  @P0 BRA `(.L_x_38339) ;  /* 0x0000000000340947 */ /* 0x000fea0003800000 */
[----:B01----:R-:W0:Y:S01]  /*6a80*/  LDC.64 R4, c[0x0][0x438] ;  /* 0x00010e00ff047b82 */ /* 0x003e220000000a00 */
[----:B------:R-:W-:Y:S02]  /*6a90*/  IMAD R3, R66, 0x400, R2 ;  /* 0x0000040042037824 */ /* 0x000fe400078e0202 */
[----:B------:R-:W-:Y:S02]  /*6aa0*/  VIADD R2, R2, 0x80 ;  /* 0x0000008002027836 */ /* 0x000fe40000000000 */
[----:B0-----:R-:W-:-:S05]  /*6ab0*/  IMAD.WIDE.U32 R4, R3, 0x4, R4 ;  /* 0x0000000403047825 */ /* 0x001fca00078e0004 */
[----:B------:R2:W-:Y:S02]  /*6ac0*/  STG.E desc[UR36][R4.64], RZ ;  /* 0x000000ff04007986 */ /* 0x0005e4000c101924 */
.L_x_38338:
        /* <DEDUP_REMOVED lines=8> */
.L_x_38339:
[----:B------:R-:W-:Y:S05]  /*6b50*/  BSYNC.RELIABLE B1 ;  /* 0x0000000000017941 */ /* 0x000fea0003800100 */
.L_x_38334:
[----:B------:R-:W-:-:S13]  /*6b60*/  ISETP.GE.AND P0, PT, R2, R37, PT ;  /* 0x000000250200720c */ /* 0x000fda0003f06270 */
[----:B012---:R-:W0:Y:S01]  /*6b70*/  @!P0 LDC.64 R4, c[0x0][0x438] ;  /* 0x00010e00ff048b82 */ /* 0x007e220000000a00 */
[----:B------:R-:W-:Y:S01]  /*6b80*/  @!P0 IMAD R3, R66, 0x400, R2 ;  /* 0x0000040042038824 */ /* 0x000fe200078e0202 */
[----:B------:R-:W-:-:S03]  /*6b90*/  @!P0 IADD3 R2, PT, PT, R2, 0x80, RZ ;  /* 0x0000008002028810 */ /* 0x000fc60007ffe0ff */
[----:B0-----:R-:W-:-:S05]  /*6ba0*/  @!P0 IMAD.WIDE.U32 R4, R3, 0x4, R4 ;  /* 0x0000000403048825 */ /* 0x001fca00078e0004 */
[----:B------:R3:W-:Y:S02]  /*6bb0*/  @!P0 STG.E desc[UR36][R4.64], RZ ;  /* 0x000000ff04008986 */ /* 0x0007e4000c101924 */
.L_x_38340:
[----:B------:R-:W-:Y:S05]  /*6bc0*/  BSYNC.RECONVERGENT B0 ;  /* 0x0000000000007941 */ /* 0x000fea0003800200 */
.L_x_38333:
[----:B------:R-:W-:-:S13]  /*6bd0*/  ISETP.GE.AND P0, PT, R2, R37, PT ;  /* 0x000000250200720c */ /* 0x000fda0003f06270 */
[----:B------:R-:W-:Y:S05]  /*6be0*/  @P0 EXIT ;  /* 0x000000000000094d */ /* 0x000fea0003800000 */
[----:B0123--:R-:W0:Y:S01]  /*6bf0*/  LDC.64 R4, c[0x0][0x438] ;  /* 0x00010e00ff047b82 */ /* 0x00fe220000000a00 */
[----:B------:R-:W-:-:S04]  /*6c00*/  IMAD R3, R66, 0x400, R2 ;  /* 0x0000040042037824 */ /* 0x000fc800078e0202 */
[----:B0-----:R-:W-:-:S05]  /*6c10*/  IMAD.WIDE.U32 R2, R3, 0x4, R4 ;  /* 0x0000000403027825 */ /* 0x001fca00078e0004 */
[----:B------:R-:W-:Y:S01]  /*6c20*/  STG.E desc[UR36][R2.64], RZ ;  /* 0x000000ff02007986 */ /* 0x000fe2000c101924 */
[----:B------:R-:W-:Y:S05]  /*6c30*/  EXIT ;  /* 0x000000000000794d */ /* 0x000fea0003800000 */
.L_x_38204:
        /* <DEDUP_REMOVED lines=107> */
.L_x_38342:
[----:B------:R-:W-:Y:S05]  /*72f0*/  BSYNC.RECONVERGENT B6 ;  /* 0x0000000000067941 */ /* 0x000fea0003800200 */
.L_x_38341:
        /* <DEDUP_REMOVED lines=20> */
.L_x_38344:
[----:B------:R-:W-:Y:S05]  /*7440*/  BSYNC.RECONVERGENT B6 ;  /* 0x0000000000067941 */ /* 0x000fea0003800200 */
.L_x_38343:
        /* <DEDUP_REMOVED lines=23> */
.L_x_38346:
[----:B------:R-:W-:Y:S05]  /*75c0*/  BSYNC.RECONVERGENT B6 ;  /* 0x0000000000067941 */ /* 0x000fea0003800200 */
.L_x_38345:
        /* <DEDUP_REMOVED lines=15> */
.L_x_38351:
        /* <DEDUP_REMOVED lines=25> */
.L_x_38349:
[----:B------:R-:W-:Y:S01]  /*7850*/  IMAD.MOV.U32 R3, RZ, RZ, R12 ;  /* 0x000000ffff037224 */ /* 0x000fe200078e000c */
[----:B------:R-:W-:Y:S01]  /*7860*/  MOV R4, 0x7890 ;  /* 0x0000789000047802 */ /* 0x000fe20000000f00 */
[----:B------:R-:W-:-:S07]  /*7870*/  IMAD.MOV.U32 R0, RZ, RZ, R13 ;  /* 0x000000ffff007224 */ /* 0x000fce00078e000d */
[----:B------:R-:W-:Y:S05]  /*7880*/  CALL.REL.NOINC `($__internal_90_$__cuda_sm20_div_s64) ;  /* 0x0000005000447944 */ /* 0x000fea0003c00000 */
[----:B------:R-:W-:Y:S01]  /*7890*/  MOV R8, R3 ;  /* 0x0000000300087202 */ /* 0x000fe20000000f00 */
[----:B------:R-:W-:-:S07]  /*78a0*/  IMAD.MOV.U32 R9, RZ, RZ, R0 ;  /* 0x000000ffff097224 */ /* 0x000fce00078e0000 */
.L_x_38350:
[----:B------:R-:W-:Y:S05]  /*78b0*/  BSYNC.RECONVERGENT B1 ;  /* 0x0000000000017941 */ /* 0x000fea0003800200 */
.L_x_38348:
        /* <DEDUP_REMOVED lines=22> */
.L_x_38347:
        /* <DEDUP_REMOVED lines=12> */
.L_x_38356:
        /* <DEDUP_REMOVED lines=21> */
.L_x_38355:
[----:B------:R-:W-:Y:S05]  /*7c30*/  BSYNC.RECONVERGENT B7 ;  /* 0x0000000000077941 */ /* 0x000fea0003800200 */
.L_x_38354:
[----:B------:R-:W-:-:S05]  /*7c40*/  IADD3 R18, P0, PT, R18, 0x4, RZ ;  /* 0x0000000412127810 */ /* 0x000fca0007f1e0ff */
[----:B------:R-:W-:Y:S01]  /*7c50*/  IMAD.X R19, RZ, RZ, R19, P0 ;  /* 0x000000ffff137224 */ /* 0x000fe200000e0613 */
[----:B------:R-:W-:-:S04]  /*7c60*/  ISETP.GE.U32.AND P0, PT, R18, R16, PT ;  /* 0x000000101200720c */ /* 0x000fc80003f06070 */
[----:B------:R-:W-:-:S13]  /*7c70*/  ISETP.GE.U32.AND.EX P0, PT, R19, R17, PT, P0 ;  /* 0x000000111300720c */ /* 0x000fda0003f06100 */
[----:B------:R-:W-:Y:S05]  /*7c80*/  @!P0 BRA `(.L_x_38356) ;  /* 0xfffffffc00948947 */ /* 0x000fea000383ffff */
.L_x_38353:
[----:B------:R-:W-:Y:S05]  /*7c90*/  BSYNC.RECONVERGENT B6 ;  /* 0x0000000000067941 */ /* 0x000fea0003800200 */
.L_x_38352:
        /* <DEDUP_REMOVED lines=20> */
.L_x_38358:
[----:B------:R-:W-:Y:S05]  /*7de0*/  BSYNC.RECONVERGENT B6 ;  /* 0x0000000000067941 */ /* 0x000fea0003800200 */
.L_x_38357:
        /* <DEDUP_REMOVED lines=20> */
.L_x_38360:
[----:B------:R-:W-:Y:S05]  /*7f30*/  BSYNC.RECONVERGENT B6 ;  /* 0x0000000000067941 */ /* 0x000fea0003800200 */
.L_x_38359:
        /* <DEDUP_REMOVED lines=23> */
.L_x_38362:
[----:B------:R-:W-:Y:S05]  /*80b0*/  BSYNC.RECONVERGENT B6 ;  /* 0x0000000000067941 */ /* 0x000fea0003800200 */
.L_x_38361:
        /* <DEDUP_REMOVED lines=15> */
.L_x_38367:
        /* <DEDUP_REMOVED lines=25> */
.L_x_38365:
[----:B------:R-:W-:Y:S01]  /*8340*/  MOV R3, R12 ;  /* 0x0000000c00037202 */ /* 0x000fe20000000f00 */
[----:B------:R-:W-:Y:S01]  /*8350*/  IMAD.MOV.U32 R0, RZ, RZ, R13 ;  /* 0x000000ffff007224 */ /* 0x000fe200078e000d */
[----:B------:R-:W-:-:S07]  /*8360*/  MOV R4, 0x8380 ;  /* 0x0000838000047802 */ /* 0x000fce0000000f00 */
[----:B------:R-:W-:Y:S05]  /*8370*/  CALL.REL.NOINC `($__internal_90_$__cuda_sm20_div_s64) ;  /* 0x0000004400887944 */ /* 0x000fea0003c00000 */
[----:B------:R-:W-:Y:S01]  /*8380*/  IMAD.MOV.U32 R8, RZ, RZ, R3 ;  /* 0x000000ffff087224 */ /* 0x000fe200078e0003 */
[----:B------:R-:W-:-:S07]  /*8390*/  MOV R9, R0 ;  /* 0x0000000000097202 */ /* 0x000fce0000000f00 */
.L_x_38366:
[----:B------:R-:W-:Y:S05]  /*83a0*/  BSYNC.RECONVERGENT B1 ;  /* 0x0000000000017941 */ /* 0x000fea0003800200 */
.L_x_38364:
        /* <DEDUP_REMOVED lines=22> */
.L_x_38363:
        /* <DEDUP_REMOVED lines=12> */
.L_x_38372:
        /* <DEDUP_REMOVED lines=21> */
.L_x_38371:
[----:B------:R-:W-:Y:S05]  /*8720*/  BSYNC.RECONVERGENT B7 ;  /* 0x0000000000077941 */ /* 0x000fea0003800200 */
.L_x_38370:
[----:B------:R-:W-:-:S05]  /*8730*/  IADD3 R18, P0, PT, R18, 0x4, RZ ;  /* 0x0000000412127810 */ /* 0x000fca0007f1e0ff */
[----:B------:R-:W-:Y:S01]  /*8740*/  IMAD.X R19, RZ, RZ, R19, P0 ;  /* 0x000000ffff137224 */ /* 0x000fe200000e0613 */
[----:B------:R-:W-:-:S04]  /*8750*/  ISETP.GE.U32.AND P0, PT, R18, R16, PT ;  /* 0x000000101200720c */ /* 0x000fc80003f06070 */
[----:B------:R-:W-:-:S13]  /*8760*/  ISETP.GE.U32.AND.EX P0, PT, R19, R17, PT, P0 ;  /* 0x000000111300720c */ /* 0x000fda0003f06100 */
[----:B------:R-:W-:Y:S05]  /*8770*/  @!P0 BRA `(.L_x_38372) ;  /* 0xfffffffc00948947 */ /* 0x000fea000383ffff */
.L_x_38369:
[----:B------:R-:W-:Y:S05]  /*8780*/  BSYNC.RECONVERGENT B6 ;  /* 0x0000000000067941 */ /* 0x000fea0003800200 */
.L_x_38368:
        /* <DEDUP_REMOVED lines=20> */
.L_x_38374:
[----:B------:R-:W-:Y:S05]  /*88d0*/  BSYNC.RECONVERGENT B6 ;  /* 0x0000000000067941 */ /* 0x000fea0003800200 */
.L_x_38373:
        /* <DEDUP_REMOVED lines=20> */
.L_x_38376:
[----:B------:R-:W-:Y:S05]  /*8a20*/  BSYNC.RECONVERGENT B6 ;  /* 0x0000000000067941 */ /* 0x000fea0003800200 */
.L_x_38375:
        /* <DEDUP_REMOVED lines=23> */
.L_x_38378:
[----:B------:R-:W-:Y:S05]  /*8ba0*/  BSYNC.RECONVERGENT B6 ;  /* 0x0000000000067941 */ /* 0x000fea0003800200 */
.L_x_38377:
        /* <DEDUP_REMOVED lines=15> */
.L_x_38383:
        /* <DEDUP_REMOVED lines=25> */
.L_x_38381:
[----:B------:R-:W-:Y:S01]  /*8e30*/  IMAD.MOV.U32 R3, RZ, RZ, R12 ;  /* 0x000000ffff037224 */ /* 0x000fe200078e000c */
[----:B------:R-:W-:Y:S02]  /*8e40*/  MOV R0, R13 ;  /* 0x0000000d00007202 */ /* 0x000fe40000000f00 */
[----:B------:R-:W-:-:S07]  /*8e50*/  MOV R4, 0x8e70 ;  /* 0x00008e7000047802 */ /* 0x000fce0000000f00 */
[----:B------:R-:W-:Y:S05]  /*8e60*/  CALL.REL.NOINC `($__internal_90_$__cuda_sm20_div_s64) ;  /* 0x0000003800cc7944 */ /* 0x000fea0003c00000 */
[----:B------:R-:W-:Y:S02]  /*8e70*/  IMAD.MOV.U32 R8, RZ, RZ, R3 ;  /* 0x000000ffff087224 */ /* 0x000fe400078e0003 */
[----:B------:R-:W-:-:S07]  /*8e80*/  IMAD.MOV.U32 R9, RZ, RZ, R0 ;  /* 0x000000ffff097224 */ /* 0x000fce00078e0000 */
.L_x_38382:
[----:B------:R-:W-:Y:S05]  /*8e90*/  BSYNC.RECONVERGENT B1 ;  /* 0x0000000000017941 */ /* 0x000fea0003800200 */
.L_x_38380:
        /* <DEDUP_REMOVED lines=22> */
.L_x_38379:
        /* <DEDUP_REMOVED lines=12> */
.L_x_38388:
        /* <DEDUP_REMOVED lines=21> */
.L_x_38387:
[----:B------:R-:W-:Y:S05]  /*9210*/  BSYNC.RECONVERGENT B7 ;  /* 0x0000000000077941 */ /* 0x000fea0003800200 */
.L_x_38386:
[----:B------:R-:W-:-:S04]  /*9220*/  IADD3 R18, P0, PT, R18, 0x4, RZ ;  /* 0x0000000412127810 */ /* 0x000fc80007f1e0ff */
[----:B------:R-:W-:Y:S02]  /*9230*/  IADD3.X R19, PT, PT, RZ, R19, RZ, P0, !PT ;  /* 0x00000013ff137210 */ /* 0x000fe400007fe4ff */
[----:B------:R-:W-:-:S04]  /*9240*/  ISETP.GE.U32.AND P0, PT, R18, R16, PT ;  /* 0x000000101200720c */ /* 0x000fc80003f06070 */
[----:B------:R-:W-:-:S13]  /*9250*/  ISETP.GE.U32.AND.EX P0, PT, R19, R17, PT, P0 ;  /* 0x000000111300720c */ /* 0x000fda0003f06100 */
[----:B------:R-:W-:Y:S05]  /*9260*/  @!P0 BRA `(.L_x_38388) ;  /* 0xfffffffc00948947 */ /* 0x000fea000383ffff */
.L_x_38385:
[----:B------:R-:W-:Y:S05]  /*9270*/  BSYNC.RECONVERGENT B6 ;  /* 0x0000000000067941 */ /* 0x000fea0003800200 */
.L_x_38384:
        /* <DEDUP_REMOVED lines=20> */
.L_x_38390:
[----:B------:R-:W-:Y:S05]  /*93c0*/  BSYNC.RECONVERGENT B6 ;  /* 0x0000000000067941 */ /* 0x000fea0003800200 */
.L_x_38389:
        /* <DEDUP_REMOVED lines=20> */
.L_x_38392:
[----:B------:R-:W-:Y:S05]  /*9510*/  BSYNC.RECONVERGENT B6 ;  /* 0x0000000000067941 */ /* 0x000fea0003800200 */
.L_x_38391:
        /* <DEDUP_REMOVED lines=23> */
.L_x_38394:
[----:B------:R-:W-:Y:S05]  /*9690*/  BSYNC.RECONVERGENT B6 ;  /* 0x0000000000067941 */ /* 0x000fea0003800200 */
.L_x_38393:
        /* <DEDUP_REMOVED lines=15> */
.L_x_38399:
        /* <DEDUP_REMOVED lines=25> */
.L_x_38397:
[----:B------:R-:W-:Y:S01]  /*9920*/  IMAD.MOV.U32 R3, RZ, RZ, R12 ;  /* 0x000000ffff037224 */ /* 0x000fe200078e000c */
[----:B------:R-:W-:Y:S01]  /*9930*/  MOV R4, 0x9960 ;  /* 0x0000996000047802 */ /* 0x000fe20000000f00 */
[----:B------:R-:W-:-:S07]  /*9940*/  IMAD.MOV.U32 R0, RZ, RZ, R13 ;  /* 0x000000ffff007224 */ /* 0x000fce00078e000d */
[----:B------:R-:W-:Y:S05]  /*9950*/  CALL.REL.NOINC `($__internal_90_$__cuda_sm20_div_s64) ;  /* 0x0000003000107944 */ /* 0x000fea0003c00000 */
[----:B------:R-:W-:Y:S01]  /*9960*/  MOV R8, R3 ;  /* 0x0000000300087202 */ /* 0x000fe20000000f00 */
[----:B------:R-:W-:-:S07]  /*9970*/  IMAD.MOV.U32 R9, RZ, RZ, R0 ;  /* 0x000000ffff097224 */ /* 0x000fce00078e0000 */
.L_x_38398:
[----:B------:R-:W-:Y:S05]  /*9980*/  BSYNC.RECONVERGENT B1 ;  /* 0x0000000000017941 */ /* 0x000fea0003800200 */
.L_x_38396:
        /* <DEDUP_REMOVED lines=22> */
.L_x_38395:
        /* <DEDUP_REMOVED lines=12> */
.L_x_38404:
        /* <DEDUP_REMOVED lines=21> */
.L_x_38403:
[----:B------:R-:W-:Y:S05]  /*9d00*/  BSYNC.RECONVERGENT B7 ;  /* 0x0000000000077941 */ /* 0x000fea0003800200 */
.L_x_38402:
[----:B------:R-:W-:-:S05]  /*9d10*/  IADD3 R18, P0, PT, R18, 0x4, RZ ;  /* 0x0000000412127810 */ /* 0x000fca0007f1e0ff */
[----:B------:R-:W-:Y:S01]  /*9d20*/  IMAD.X R19, RZ, RZ, R19, P0 ;  /* 0x000000ffff137224 */ /* 0x000fe200000e0613 */
[----:B------:R-:W-:-:S04]  /*9d30*/  ISETP.GE.U32.AND P0, PT, R18, R16, PT ;  /* 0x000000101200720c */ /* 0x000fc80003f06070 */
[----:B------:R-:W-:-:S13]  /*9d40*/  ISETP.GE.U32.AND.EX P0, PT, R19, R17, PT, P0 ;  /* 0x000000111300720c */ /* 0x000fda0003f06100 */
[----:B------:R-:W-:Y:S05]  /*9d50*/  @!P0 BRA `(.L_x_38404) ;  /* 0xfffffffc00948947 */ /* 0x000fea000383ffff */
.L_x_38401:
[----:B------:R-:W-:Y:S05]  /*9d60*/  BSYNC.RECONVERGENT B6 ;  /* 0x0000000000067941 */ /* 0x000fea0003800200 */
.L_x_38400:
        /* <DEDUP_REMOVED lines=20> */
.L_x_38406:
[----:B------:R-:W-:Y:S05]  /*9eb0*/  BSYNC.RECONVERGENT B6 ;  /* 0x0000000000067941 */ /* 0x000fea0003800200 */
.L_x_38405:
        /* <DEDUP_REMOVED lines=20> */
.L_x_38408:
[----:B------:R-:W-:Y:S05]  /*a000*/  BSYNC.RECONVERGENT B6 ;  /* 0x0000000000067941 */ /* 0x000fea0003800200 */
.L_x_38407:
        /* <DEDUP_REMOVED lines=23> */
.L_x_38410:
[----:B------:R-:W-:Y:S05]  /*a180*/  BSYNC.RECONVERGENT B6 ;  /* 0x0000000000067941 */ /* 0x000fea0003800200 */
.L_x_38409:
        /* <DEDUP_REMOVED lines=15> */
.L_x_38415:
        /* <DEDUP_REMOVED lines=25> */
.L_x_38413:
[----:B------:R-:W-:Y:S01]  /*a410*/  MOV R3, R12 ;  /* 0x0000000c00037202 */ /* 0x000fe20000000f00 */
[----:B------:R-:W-:Y:S01]  /*a420*/  IMAD.MOV.U32 R0, RZ, RZ, R13 ;  /* 0x000000ffff007224 */ /* 0x000fe200078e000d */
[----:B------:R-:W-:-:S07]  /*a430*/  MOV R4, 0xa450 ;  /* 0x0000a45000047802 */ /* 0x000fce0000000f00 */
[----:B------:R-:W-:Y:S05]  /*a440*/  CALL.REL.NOINC `($__internal_90_$__cuda_sm20_div_s64) ;  /* 0x0000002400547944 */ /* 0x000fea0003c00000 */
[----:B------:R-:W-:Y:S01]  /*a450*/  IMAD.MOV.U32 R8, RZ, RZ, R3 ;  /* 0x000000ffff087224 */ /* 0x000fe200078e0003 */
[----:B------:R-:W-:-:S07]  /*a460*/  MOV R9, R0 ;  /* 0x0000000000097202 */ /* 0x000fce0000000f00 */
.L_x_38414:
[----:B------:R-:W-:Y:S05]  /*a470*/  BSYNC.RECONVERGENT B1 ;  /* 0x0000000000017941 */ /* 0x000fea0003800200 */
.L_x_38412:
        /* <DEDUP_REMOVED lines=22> */
.L_x_38411:
        /* <DEDUP_REMOVED lines=12> */
.L_x_38420:
        /* <DEDUP_REMOVED lines=21> */
.L_x_38419:
[----:B------:R-:W-:Y:S05]  /*a7f0*/  BSYNC.RECONVERGENT B7 ;  /* 0x0000000000077941 */ /* 0x000fea0003800200 */
.L_x_38418:
[----:B------:R-:W-:-:S05]  /*a800*/  IADD3 R18, P0, PT, R18, 0x4, RZ ;  /* 0x0000000412127810 */ /* 0x000fca0007f1e0ff */
[----:B------:R-:W-:Y:S01]  /*a810*/  IMAD.X R19, RZ, RZ, R19, P0 ;  /* 0x000000ffff137224 */ /* 0x000fe200000e0613 */
[----:B------:R-:W-:-:S04]  /*a820*/  ISETP.GE.U32.AND P0, PT, R18, R16, PT ;  /* 0x000000101200720c */ /* 0x000fc80003f06070 */
[----:B------:R-:W-:-:S13]  /*a830*/  ISETP.GE.U32.AND.EX P0, PT, R19, R17, PT, P0 ;  /* 0x000000111300720c */ /* 0x000fda0003f06100 */
[----:B------:R-:W-:Y:S05]  /*a840*/  @!P0 BRA `(.L_x_38420) ;  /* 0xfffffffc00948947 */ /* 0x000fea000383ffff */
.L_x_38417:
[----:B------:R-:W-:Y:S05]  /*a850*/  BSYNC.RECONVERGENT B6 ;  /* 0x0000000000067941 */ /* 0x000fea0003800200 */
.L_x_38416:
        /* <DEDUP_REMOVED lines=20> */
.L_x_38422:
[----:B------:R-:W-:Y:S05]  /*a9a0*/  BSYNC.RECONVERGENT B6 ;  /* 0x0000000000067941 */ /* 0x000fea0003800200 */
.L_x_38421:
        /* <DEDUP_REMOVED lines=20> */
.L_x_38424:
[----:B------:R-:W-:Y:S05]  /*aaf0*/  BSYNC.RECONVERGENT B6 ;  /* 0x0000000000067941 */ /* 0x000fea0003800200 */
.L_x_38423:
        /* <DEDUP_REMOVED lines=23> */
.L_x_38426:
[----:B------:R-:W-:Y:S05]  /*ac70*/  BSYNC.RECONVERGENT B6 ;  /* 0x0000000000067941 */ /* 0x000fea0003800200 */
.L_x_38425:
        /* <DEDUP_REMOVED lines=15> */
.L_x_38431:
        /* <DEDUP_REMOVED lines=25> */
.L_x_38429:
[----:B------:R-:W-:Y:S01]  /*af00*/  MOV R3, R12 ;  /* 0x0000000c00037202 */ /* 0x000fe20000000f00 */
[----:B------:R-:W-:Y:S01]  /*af10*/  IMAD.MOV.U32 R0, RZ, RZ, R13 ;  /* 0x000000ffff007224 */ /* 0x000fe200078e000d */
[----:B------:R-:W-:-:S07]  /*af20*/  MOV R4, 0xaf40 ;  /* 0x0000af4000047802 */ /* 0x000fce0000000f00 */
[----:B------:R-:W-:Y:S05]  /*af30*/  CALL.REL.NOINC `($__internal_90_$__cuda_sm20_div_s64) ;  /* 0x0000001800987944 */ /* 0x000fea0003c00000 */
[----:B------:R-:W-:Y:S01]  /*af40*/  MOV R8, R3 ;  /* 0x0000000300087202 */ /* 0x000fe20000000f00 */
[----:B------:R-:W-:-:S07]  /*af50*/  IMAD.MOV.U32 R9, RZ, RZ, R0 ;  /* 0x000000ffff097224 */ /* 0x000fce00078e0000 */
.L_x_38430:
[----:B------:R-:W-:Y:S05]  /*af60*/  BSYNC.RECONVERGENT B1 ;  /* 0x0000000000017941 */ /* 0x000fea0003800200 */
.L_x_38428:
        /* <DEDUP_REMOVED lines=22> */
.L_x_38427:
        /* <DEDUP_REMOVED lines=12> */
.L_x_38436:
        /* <DEDUP_REMOVED lines=21> */
.L_x_38435:
[----:B------:R-:W-:Y:S05]  /*b2e0*/  BSYNC.RECONVERGENT B7 ;  /* 0x0000000000077941 */ /* 0x000fea0003800200 */
.L_x_38434:
[----:B------:R-:W-:-:S05]  /*b2f0*/  IADD3 R16, P0, PT, R16, 0x4, RZ ;  /* 0x0000000410107810 */ /* 0x000fca0007f1e0ff */
[----:B------:R-:W-:Y:S01]  /*b300*/  IMAD.X R17, RZ, RZ, R17, P0 ;  /* 0x000000ffff117224 */ /* 0x000fe200000e0611 */
[----:B------:R-:W-:-:S04]  /*b310*/  ISETP.GE.U32.AND P0, PT, R16, R18, PT ;  /* 0x000000121000720c */ /* 0x000fc80003f06070 */
[----:B------:R-:W-:-:S13]  /*b320*/  ISETP.GE.U32.AND.EX P0, PT, R17, R19, PT, P0 ;  /* 0x000000131100720c */ /* 0x000fda0003f06100 */
[----:B------:R-:W-:Y:S05]  /*b330*/  @!P0 BRA `(.L_x_38436) ;  /* 0xfffffffc00948947 */ /* 0x000fea000383ffff */
.L_x_38433:
[----:B------:R-:W-:Y:S05]  /*b340*/  BSYNC.RECONVERGENT B6 ;  /* 0x0000000000067941 */ /* 0x000fea0003800200 */
.L_x_38432:
        /* <DEDUP_REMOVED lines=20> */
.L_x_38438:
[----:B------:R-:W-:Y:S05]  /*b490*/  BSYNC.RECONVERGENT B6 ;  /* 0x0000000000067941 */ /* 0x000fea0003800200 */
.L_x_38437:
        /* <DEDUP_REMOVED lines=20> */
.L_x_38440:
[----:B------:R-:W-:Y:S05]  /*b5e0*/  BSYNC.RECONVERGENT B6 ;  /* 0x0000000000067941 */ /* 0x000fea0003800200 */
.L_x_38439:
        /* <DEDUP_REMOVED lines=23> */
.L_x_38442:
[----:B------:R-:W-:Y:S05]  /*b760*/  BSYNC.RECONVERGENT B6 ;  /* 0x0000000000067941 */ /* 0x000fea0003800200 */
.L_x_38441:
        /* <DEDUP_REMOVED lines=15> */
.L_x_38447:
        /* <DEDUP_REMOVED lines=25> */
.L_x_38445:
[----:B------:R-:W-:Y:S01]  /*b9f0*/  IMAD.MOV.U32 R3, RZ, RZ, R12 ;  /* 0x000000ffff037224 */ /* 0x000fe200078e000c */
[----:B------:R-:W-:Y:S02]  /*ba00*/  MOV R0, R13 ;  /* 0x0000000d00007202 */ /* 0x000fe40000000f00 */
[----:B------:R-:W-:-:S07]  /*ba10*/  MOV R4, 0xba30 ;  /* 0x0000ba3000047802 */ /* 0x000fce0000000f00 */
[----:B------:R-:W-:Y:S05]  /*ba20*/  CALL.REL.NOINC `($__internal_90_$__cuda_sm20_div_s64) ;  /* 0x0000000c00dc7944 */ /* 0x000fea0003c00000 */
[----:B------:R-:W-:Y:S01]  /*ba30*/  IMAD.MOV.U32 R8, RZ, RZ, R3 ;  /* 0x000000ffff087224 */ /* 0x000fe200078e0003 */
[----:B------:R-:W-:-:S07]  /*ba40*/  MOV R9, R0 ;  /* 0x0000000000097202 */ /* 0x000fce0000000f00 */
.L_x_38446:
[----:B------:R-:W-:Y:S05]  /*ba50*/  BSYNC.RECONVERGENT B1 ;  /* 0x0000000000017941 */ /* 0x000fea0003800200 */
.L_x_38444:
        /* <DEDUP_REMOVED lines=22> */
.L_x_38443:
        /* <DEDUP_REMOVED lines=12> */
.L_x_38452:
        /* <DEDUP_REMOVED lines=21> */
.L_x_38451:
[----:B------:R-:W-:Y:S05]  /*bdd0*/  BSYNC.RECONVERGENT B7 ;  /* 0x0000000000077941 */ /* 0x000fea0003800200 */
.L_x_38450:
[----:B------:R-:W-:-:S04]  /*bde0*/  IADD3 R16, P0, PT, R16, 0x4, RZ ;  /* 0x0000000410107810 */ /* 0x000fc80007f1e0ff */
[----:B------:R-:W-:Y:S02]  /*bdf0*/  IADD3.X R17, PT, PT, RZ, R17, RZ, P0, !PT ;  /* 0x00000011ff117210 */ /* 0x000fe400007fe4ff */
[----:B------:R-:W-:-:S04]  /*be00*/  ISETP.GE.U32.AND P0, PT, R16, R18, PT ;  /* 0x000000121000720c */ /* 0x000fc80003f06070 */
[----:B------:R-:W-:-:S13]  /*be10*/  ISETP.GE.U32.AND.EX P0, PT, R17, R19, PT, P0 ;  /* 0x000000131100720c */ /* 0x000fda0003f06100 */
[----:B------:R-:W-:Y:S05]  /*be20*/  @!P0 BRA `(.L_x_38452) ;  /* 0xfffffffc00948947 */ /* 0x000fea000383ffff */
.L_x_38449:
[----:B------:R-:W-:Y:S05]  /*be30*/  BSYNC.RECONVERGENT B6 ;  /* 0x0000000000067941 */ /* 0x000fea0003800200 */
.L_x_38448:
        /* <DEDUP_REMOVED lines=20> */
.L_x_38454:
[----:B------:R-:W-:Y:S05]  /*bf80*/  BSYNC.RECONVERGENT B6 ;  /* 0x0000000000067941 */ /* 0x000fea0003800200 */
.L_x_38453:
        /* <DEDUP_REMOVED lines=20> */
.L_x_38456:
[----:B------:R-:W-:Y:S05]  /*c0d0*/  BSYNC.RECONVERGENT B6 ;  /* 0x0000000000067941 */ /* 0x000fea0003800200 */
.L_x_38455:
        /* <DEDUP_REMOVED lines=23> */
.L_x_38458:
[----:B------:R-:W-:Y:S05]  /*c250*/  BSYNC.RECONVERGENT B6 ;  /* 0x0000000000067941 */ /* 0x000fea0003800200 */
.L_x_38457:
        /* <DEDUP_REMOVED lines=14> */
.L_x_38463:
        /* <DEDUP_REMOVED lines=25> */
.L_x_38461:
[----:B------:R-:W-:Y:S01]  /*c4d0*/  IMAD.MOV.U32 R3, RZ, RZ, R12 ;  /* 0x000000ffff037224 */ /* 0x000fe200078e000c */
[----:B------:R-:W-:Y:S02]  /*c4e0*/  MOV R0, R13 ;  /* 0x0000000d00007202 */ /* 0x000fe40000000f00 */
[----:B------:R-:W-:-:S07]  /*c4f0*/  MOV R4, 0xc510 ;  /* 0x0000c51000047802 */ /* 0x000fce0000000f00 */
[----:B------:R-:W-:Y:S05]  /*c500*/  CALL.REL.NOINC `($__internal_90_$__cuda_sm20_div_s64) ;  /* 0x0000000400247944 */ /* 0x000fea0003c00000 */
[----:B------:R-:W-:Y:S01]  /*c510*/  IMAD.MOV.U32 R8, RZ, RZ, R3 ;  /* 0x000000ffff087224 */ /* 0x000fe200078e0003 */
[----:B------:R-:W-:-:S07]  /*c520*/  MOV R9, R0 ;  /* 0x0000000000097202 */ /* 0x000fce0000000f00 */
.L_x_38462:
[----:B------:R-:W-:Y:S05]  /*c530*/  BSYNC.RECONVERGENT B1 ;  /* 0x0000000000017941 */ /* 0x000fea0003800200 */
.L_x_38460:
        /* <DEDUP_REMOVED lines=22> */
.L_x_38459:
        /* <DEDUP_REMOVED lines=12> */
.L_x_38468:
        /* <DEDUP_REMOVED lines=21> */
.L_x_38467:
[----:B------:R-:W-:Y:S05]  /*c8b0*/  BSYNC.RECONVERGENT B7 ;  /* 0x0000000000077941 */ /* 0x000fea0003800200 */
.L_x_38466:
[----:B------:R-:W-:-:S04]  /*c8c0*/  IADD3 R16, P0, PT, R16, 0x4, RZ ;  /* 0x0000000410107810 */ /* 0x000fc80007f1e0ff */
[----:B------:R-:W-:Y:S02]  /*c8d0*/  IADD3.X R17, PT, PT, RZ, R17, RZ, P0, !PT ;  /* 0x00000011ff117210 */ /* 0x000fe400007fe4ff */
[----:B------:R-:W-:-:S04]  /*c8e0*/  ISETP.GE.U32.AND P0, PT, R16, R18, PT ;  /* 0x000000121000720c */ /* 0x000fc80003f06070 */
[----:B------:R-:W-:-:S13]  /*c8f0*/  ISETP.GE.U32.AND.EX P0, PT, R17, R19, PT, P0 ;  /* 0x000000131100720c */ /* 0x000fda0003f06100 */
[----:B------:R-:W-:Y:S05]  /*c900*/  @!P0 BRA `(.L_x_38468) ;  /* 0xfffffffc00948947 */ /* 0x000fea000383ffff */
.L_x_38465:
[----:B------:R-:W-:Y:S05]  /*c910*/  BSYNC.RECONVERGENT B6 ;  /* 0x0000000000067941 */ /* 0x000fea0003800200 */
.L_x_38464:
        /* <DEDUP_REMOVED lines=8> */
        .weak           $__internal_90_$__cuda_sm20_div_s64
        .type           $__internal_90_$__cuda_sm20_div_s64,@function
        .size           $__internal_90_$__cuda_sm20_div_s64,(.L_x_40110 - $__internal_90_$__cuda_sm20_div_s64)
$__internal_90_$__cuda_sm20_div_s64:
        /* <DEDUP_REMOVED lines=83> */
[----:B------:R-:W-:Y:S06]  /*ced0*/  RET.REL.NODEC R8 `(_ZN2at6native29vectorized_elementwise_kernelILi4EZZZNS0_67_GLOBAL__N__bb565c37_34_ValidateCompressedIndicesKernel_cu_33a4b88b42_validate_compressed_sparse_indices_kernelILNS2_8CDimNameE0ENS2_18CUDAKernelLauncherENS2_14EmptyVecKernelENS2_8DummyVecELm8EEEvRKNS_6TensorESA_lllENKUlvE1_clEvENKUlvE_clEvEUliiiiiE_St5arrayIPcLm6EEEEviT0_T1_) ;  /* 0xffffff3008487950 */ /* 0x000fec0003c3ffff */
.L_x_38469:
        /* <DEDUP_REMOVED lines=10> */
.L_x_40110:


//--------------------- .text._ZN2at6native29vectorized_elementwise_kernelILi8EZZZNS0_67_GLOBAL__N__bb565c37_34_ValidateCompressedIndicesKernel_cu_33a4b88b42_validate_compressed_sparse_indices_kernelILNS2_8CDimNameE0ENS2_18CUDAKernelLauncherENS2_14EmptyVecKernelENS2_8DummyVecELm8EEEvRKNS_6TensorESA_lllENKUlvE1_clEvENKUlvE_clEvEUliiiiiE_St5arrayIPcLm6EEEEviT0_T1_ --------------------------
	.section	.text._ZN2at6native29vectorized_elementwise_kernelILi8EZZZNS0_67_GLOBAL__N__bb565c37_34_ValidateCompressedIndicesKernel_cu_33a4b88b42_validate_compressed_sparse_indices_kernelILNS2_8CDimNameE0ENS2_18CUDAKernelLauncherENS2_14EmptyVecKernelENS2_8DummyVecELm8EEEvRKNS_6TensorESA_lllENKUlvE1_clEvENKUlvE_clEvEUliiiiiE_St5arrayIPcLm6EEEEviT0_T1_,"ax",@progbits
	.align	128
        .global         _ZN2at6native29vectorized_elementwise_kernelILi8EZZZNS0_67_GLOBAL__N__bb565c37_34_ValidateCompressedIndicesKernel_cu_33a4b88b42_validate_compressed_sparse_indices_kernelILNS2_8CDimNameE0ENS2_18CUDAKernelLauncherENS2_14EmptyVecKernelENS2_8DummyVecELm8EEEvRKNS_6TensorESA_lllENKUlvE1_clEvENKUlvE_clEvEUliiiiiE_St5arrayIPcLm6EEEEviT0_T1_
        .type           _ZN2at6native29vectorized_elementwise_kernelILi8EZZZNS0_67_GLOBAL__N__bb565c37_34_ValidateCompressedIndicesKernel_cu_33a4b88b42_validate_compressed_sparse_indices_kernelILNS2_8CDimNameE0ENS2_18CUDAKernelLauncherENS2_14EmptyVecKernelENS2_8DummyVecELm8EEEvRKNS_6TensorESA_lllENKUlvE1_clEvENKUlvE_clEvEUliiiiiE_St5arrayIPcLm6EEEEviT0_T1_,@function
        .size           _ZN2at6native29vectorized_elementwise_kernelILi8EZZZNS0_67_GLOBAL__N__bb565c37_34_ValidateCompressedIndicesKernel_cu_33a4b88b42_validate_compressed_sparse_indices_kernelILNS2_8CDimNameE0ENS2_18CUDAKernelLauncherENS2_14EmptyVecKernelENS2_8DummyVecELm8EEEvRKNS_6TensorESA_lllENKUlvE1_clEvENKUlvE_clEvEUliiiiiE_St5arrayIPcLm6EEEEviT0_T1_,(.L_x_40111 - _ZN2at6native29vectorized_elementwise_kernelILi8EZZZNS0_67_GLOBAL__N__bb565c37_34_ValidateCompressedIndicesKernel_cu_33a4b88b42_validate_compressed_sparse_indices_kernelILNS2_8CDimNameE0ENS2_18CUDAKernelLauncherENS2_14EmptyVecKernelENS2_8DummyVecELm8EEEvRKNS_6TensorESA_lllENKUlvE1_clEvENKUlvE_clEvEUliiiiiE_St5arrayIPcLm6EEEEviT0_T1_)
        .other          _ZN2at6native29vectorized_elementwise_kernelILi8EZZZNS0_67_GLOBAL__N__bb565c37_34_ValidateCompressedIndicesKernel_cu_33a4b88b42_validate_compressed_sparse_indices_kernelILNS2_8CDimNameE0ENS2_18CUDAKernelLauncherENS2_14EmptyVecKernelENS2_8DummyVecELm8EEEvRKNS_6TensorESA_lllENKUlvE1_clEvENKUlvE_clEvEUliiiiiE_St5arrayIPcLm6EEEEviT0_T1_,@"STO_CUDA_ENTRY STV_DEFAULT"
_ZN2at6native29vectorized_elementwise_kernelILi8EZZZNS0_67_GLOBAL__N__bb565c37_34_ValidateCompressedIndicesKernel_cu_33a4b88b42_validate_compressed_sparse_indices_kernelILNS2_8CDimNameE0ENS2_18CUDAKernelLauncherENS2_14EmptyVecKernelENS2_8DummyVecELm8EEEvRKNS_6TensorESA_lllENKUlvE1_clEvENKUlvE_clEvEUliiiiiE_St5arrayIPcLm6EEEEviT0_T1_:
.text._ZN2at6native29vectorized_elementwise_kernelILi8EZZZNS0_67_GLOBAL__N__bb565c37_34_ValidateCompressedIndicesKernel_cu_33a4b88b42_validate_compressed_sparse_indices_kernelILNS2_8CDimNameE0ENS2_18CUDAKernelLauncherENS2_14EmptyVecKernelENS2_8DummyVecELm8EEEvRKNS_6TensorESA_lllENKUlvE1_clEvENKUlvE_clEvEUliiiiiE_St5arrayIPcLm6EEEEviT0_T1_:
        /* <DEDUP_REMOVED lines=280> */
.L_x_38474:
[----:B------:R-:W-:Y:S05]  /*1180*/  BSYNC.RECONVERGENT B7 ;  /* 0x0000000000077941 */ /* 0x000fea0003800200 */
.L_x_38473:
        /* <DEDUP_REMOVED lines=20> */
.L_x_38476:
[----:B------:R-:W-:Y:S05]  /*12d0*/  BSYNC.RECONVERGENT B7 ;  /* 0x0000000000077941 */ /* 0x000fea0003800200 */
.L_x_38475:
        /* <DEDUP_REMOVED lines=23> */
.L_x_38478:
[----:B------:R-:W-:Y:S05]  /*1450*/  BSYNC.RECONVERGENT B7 ;  /* 0x0000000000077941 */ /* 0x000fea0003800200 */
.L_x_38477:
        /* <DEDUP_REMOVED lines=16> */
.L_x_38483:
        /* <DEDUP_REMOVED lines=25> */
.L_x_38481:
[----:B------:R-:W-:Y:S01]  /*16f0*/  IMAD.MOV.U32 R3, RZ, RZ, R12 ;  /* 0x000000ffff037224 */ /* 0x000fe200078e000c */
[----:B------:R-:W-:Y:S01]  /*1700*/  MOV R4, 0x1730 ;  /* 0x0000173000047802 */ /* 0x000fe20000000f00 */
[----:B------:R-:W-:-:S07]  /*1710*/  IMAD.MOV.U32 R0, RZ, RZ, R13 ;  /* 0x000000ffff007224 */ /* 0x000fce00078e000d */
[----:B------:R-:W-:Y:S05]  /*1720*/  CALL.REL.NOINC `($__internal_91_$__cuda_sm20_div_s64) ;  /* 0x000000b000847944 */ /* 0x000fea0003c00000 */
[----:B------:R-:W-:Y:S01]  /*1730*/  MOV R8, R3 ;  /* 0x0000000300087202 */ /* 0x000fe20000000f00 */
[----:B------:R-:W-:-:S07]  /*1740*/  IMAD.MOV.U32 R9, RZ, RZ, R0 ;  /* 0x000000ffff097224 */ /* 0x000fce00078e0000 */
.L_x_38482:
[----:B------:R-:W-:Y:S05]  /*1750*/  BSYNC.RECONVERGENT B1 ;  /* 0x0000000000017941 */ /* 0x000fea0003800200 */
.L_x_38480:
        /* <DEDUP_REMOVED lines=22> */
.L_x_38479:
        /* <DEDUP_REMOVED lines=11> */
.L_x_38486:
        /* <DEDUP_REMOVED lines=21> */
.L_x_38485:
[----:B------:R-:W-:Y:S05]  /*1ac0*/  BSYNC.RECONVERGENT B7 ;  /* 0x0000000000077941 */ /* 0x000fea0003800200 */
.L_x_38484:
[----:B------:R-:W-:-:S05]  /*1ad0*/  IADD3 R22, P0, PT, R22, 0x4, RZ ;  /* 0x0000000416167810 */ /* 0x000fca0007f1e0ff */
[----:B------:R-:W-:Y:S01]  /*1ae0*/  IMAD.X R23, RZ, RZ, R23, P0 ;  /* 0x000000ffff177224 */ /* 0x000fe200000e0617 */
[----:B------:R-:W-:-:S04]  /*1af0*/  ISETP.GE.U32.AND P0, PT, R22, R16, PT ;  /* 0x000000101600720c */ /* 0x000fc80003f06070 */
[----:B------:R-:W-:-:S13]  /*1b00*/  ISETP.GE.U32.AND.EX P0, PT, R23, R17, PT, P0 ;  /* 0x000000111700720c */ /* 0x000fda0003f06100 */
[----:B------:R-:W-:Y:S05]  /*1b10*/  @!P0 BRA `(.L_x_38486) ;  /* 0xfffffffc00948947 */ /* 0x000fea000383ffff */
.L_x_38472:
[----:B------:R-:W-:Y:S05]  /*1b20*/  BSYNC.RECONVERGENT B6 ;  /* 0x0000000000067941 */ /* 0x000fea0003800200 */
.L_x_38471:
        /* <DEDUP_REMOVED lines=30> */
.L_x_38490:
[----:B------:R-:W-:Y:S05]  /*1d10*/  BSYNC.RECONVERGENT B7 ;  /* 0x0000000000077941 */ /* 0x000fea0003800200 */
.L_x_38489:
        /* <DEDUP_REMOVED lines=20> */
.L_x_38492:
[----:B------:R-:W-:Y:S05]  /*1e60*/  BSYNC.RECONVERGENT B7 ;  /* 0x0000000000077941 */ /* 0x000fea0003800200 */
.L_x_38491:
        /* <DEDUP_REMOVED lines=23> */
.L_x_38494:
[----:B------:R-:W-:Y:S05]  /*1fe0*/  BSYNC.RECONVERGENT B7 ;  /* 0x0000000000077941 */ /* 0x000fea0003800200 */
.L_x_38493:
        /* <DEDUP_REMOVED lines=18> */
.L_x_38499:
        /* <DEDUP_REMOVED lines=25> */
.L_x_38497:
[----:B------:R-:W-:Y:S01]  /*22a0*/  MOV R3, R18 ;  /* 0x0000001200037202 */ /* 0x000fe20000000f00 */
[----:B------:R-:W-:Y:S01]  /*22b0*/  IMAD.MOV.U32 R0, RZ, RZ, R19 ;  /* 0x000000ffff007224 */ /* 0x000fe200078e0013 */
[----:B------:R-:W-:-:S07]  /*22c0*/  MOV R4, 0x22e0 ;  /* 0x000022e000047802 */ /* 0x000fce0000000f00 */
[----:B------:R-:W-:Y:S05]  /*22d0*/  CALL.REL.NOINC `($__internal_91_$__cuda_sm20_div_s64) ;  /* 0x000000a400987944 */ /* 0x000fea0003c00000 */
[----:B------:R-:W-:Y:S01]  /*22e0*/  IMAD.MOV.U32 R8, RZ, RZ, R3 ;  /* 0x000000ffff087224 */ /* 0x000fe200078e0003 */
[----:B------:R-:W-:-:S07]  /*22f0*/  MOV R9, R0 ;  /* 0x0000000000097202 */ /* 0x000fce0000000f00 */
.L_x_38498:
[----:B------:R-:W-:Y:S05]  /*2300*/  BSYNC.RECONVERGENT B1 ;  /* 0x0000000000017941 */ /* 0x000fea0003800200 */
.L_x_38496:
        /* <DEDUP_REMOVED lines=19> */
.L_x_38495:
        /* <DEDUP_REMOVED lines=11> */
.L_x_38502:
        /* <DEDUP_REMOVED lines=21> */
.L_x_38501:
[----:B------:R-:W-:Y:S05]  /*2640*/  BSYNC.RECONVERGENT B7 ;  /* 0x0000000000077941 */ /* 0x000fea0003800200 */
.L_x_38500:
[----:B------:R-:W-:-:S05]  /*2650*/  IADD3 R22, P0, PT, R22, 0x4, RZ ;  /* 0x0000000416167810 */ /* 0x000fca0007f1e0ff */
[----:B------:R-:W-:Y:S01]  /*2660*/  IMAD.X R23, RZ, RZ, R23, P0 ;  /* 0x000000ffff177224 */ /* 0x000fe200000e0617 */
[----:B------:R-:W-:-:S04]  /*2670*/  ISETP.GE.U32.AND P0, PT, R22, R18, PT ;  /* 0x000000121600720c */ /* 0x000fc80003f06070 */
[----:B------:R-:W-:-:S13]  /*2680*/  ISETP.GE.U32.AND.EX P0, PT, R23, R19, PT, P0 ;  /* 0x000000131700720c */ /* 0x000fda0003f06100 */
[----:B------:R-:W-:Y:S05]  /*2690*/  @!P0 BRA `(.L_x_38502) ;  /* 0xfffffffc00948947 */ /* 0x000fea000383ffff */
.L_x_38488:
[----:B------:R-:W-:Y:S05]  /*26a0*/  BSYNC.RECONVERGENT B6 ;  /* 0x0000000000067941 */ /* 0x000fea0003800200 */
.L_x_38487:
        /* <DEDUP_REMOVED lines=26> */
.L_x_38506:
[----:B------:R-:W-:Y:S05]  /*2850*/  BSYNC.RECONVERGENT B7 ;  /* 0x0000000000077941 */ /* 0x000fea0003800200 */
.L_x_38505:
        /* <DEDUP_REMOVED lines=20> */
.L_x_38508:
[----:B------:R-:W-:Y:S05]  /*29a0*/  BSYNC.RECONVERGENT B7 ;  /* 0x0000000000077941 */ /* 0x000fea0003800200 */
.L_x_38507:
        /* <DEDUP_REMOVED lines=23> */
.L_x_38510:
[----:B------:R-:W-:Y:S05]  /*2b20*/  BSYNC.RECONVERGENT B7 ;  /* 0x0000000000077941 */ /* 0x000fea0003800200 */
.L_x_38509:
        /* <DEDUP_REMOVED lines=15> */
.L_x_38515:
        /* <DEDUP_REMOVED lines=25> */
.L_x_38513:
[----:B------:R-:W-:Y:S01]  /*2db0*/  IMAD.MOV.U32 R3, RZ, RZ, R18 ;  /* 0x000000ffff037224 */ /* 0x000fe200078e0012 */
[----:B------:R-:W-:Y:S02]  /*2dc0*/  MOV R0, R19 ;  /* 0x0000001300007202 */ /* 0x000fe40000000f00 */
[----:B------:R-:W-:-:S07]  /*2dd0*/  MOV R4, 0x2df0 ;  /* 0x00002df000047802 */ /* 0x000fce0000000f00 */
[----:B------:R-:W-:Y:S05]  /*2de0*/  CALL.REL.NOINC `($__internal_91_$__cuda_sm20_div_s64) ;  /* 0x0000009800d47944 */ /* 0x000fea0003c00000 */
[----:B------:R-:W-:Y:S02]  /*2df0*/  IMAD.MOV.U32 R8, RZ, RZ, R3 ;  /* 0x000000ffff087224 */ /* 0x000fe400078e0003 */
[----:B------:R-:W-:-:S07]  /*2e00*/  IMAD.MOV.U32 R9, RZ, RZ, R0 ;  /* 0x000000ffff097224 */ /* 0x000fce00078e0000 */
.L_x_38514:
[----:B------:R-:W-:Y:S05]  /*2e10*/  BSYNC.RECONVERGENT B1 ;  /* 0x0000000000017941 */ /* 0x000fea0003800200 */
.L_x_38512:
        /* <DEDUP_REMOVED lines=19> */
.L_x_38511:
        /* <DEDUP_REMOVED lines=11> */
.L_x_38518:
        /* <DEDUP_REMOVED lines=21> */
.L_x_38517:
[----:B------:R-:W-:Y:S05]  /*3150*/  BSYNC.RECONVERGENT B7 ;  /* 0x0000000000077941 */ /* 0x000fea0003800200 */
.L_x_38516:
[----:B------:R-:W-:-:S04]  /*3160*/  IADD3 R22, P0, PT, R22, 0x4, RZ ;  /* 0x0000000416167810 */ /* 0x000fc80007f1e0ff */
[----:B------:R-:W-:Y:S02]  /*3170*/  IADD3.X R23, PT, PT, RZ, R23, RZ, P0, !PT ;  /* 0x00000017ff177210 */ /* 0x000fe400007fe4ff */
[----:B------:R-:W-:-:S04]  /*3180*/  ISETP.GE.U32.AND P0, PT, R22, R18, PT ;  /* 0x000000121600720c */ /* 0x000fc80003f06070 */
[----:B------:R-:W-:-:S13]  /*3190*/  ISETP.GE.U32.AND.EX P0, PT, R23, R19, PT, P0 ;  /* 0x000000131700720c */ /* 0x000fda0003f06100 */
[----:B------:R-:W-:Y:S05]  /*31a0*/  @!P0 BRA `(.L_x_38518) ;  /* 0xfffffffc00948947 */ /* 0x000fea000383ffff */
.L_x_38504:
[----:B------:R-:W-:Y:S05]  /*31b0*/  BSYNC.RECONVERGENT B6 ;  /* 0x0000000000067941 */ /* 0x000fea0003800200 */
.L_x_38503:
        /* <DEDUP_REMOVED lines=24> */
.L_x_38522:
[----:B------:R-:W-:Y:S05]  /*3340*/  BSYNC.RECONVERGENT B7 ;  /* 0x0000000000077941 */ /* 0x000fea0003800200 */
.L_x_38521:
        /* <DEDUP_REMOVED lines=20> */
.L_x_38524:
[----:B------:R-:W-:Y:S05]  /*3490*/  BSYNC.RECONVERGENT B7 ;  /* 0x0000000000077941 */ /* 0x000fea0003800200 */
.L_x_38523:
        /* <DEDUP_REMOVED lines=23> */
.L_x_38526:
[----:B------:R-:W-:Y:S05]  /*3610*/  BSYNC.RECONVERGENT B7 ;  /* 0x0000000000077941 */ /* 0x000fea0003800200 */
.L_x_38525:
        /* <DEDUP_REMOVED lines=15> */
.L_x_38531:
        /* <DEDUP_REMOVED lines=25> */
.L_x_38529:
[----:B------:R-:W-:Y:S01]  /*38a0*/  MOV R3, R12 ;  /* 0x0000000c00037202 */ /* 0x000fe20000000f00 */
[----:B------:R-:W-:Y:S01]  /*38b0*/  IMAD.MOV.U32 R0, RZ, RZ, R13 ;  /* 0x000000ffff007224 */ /* 0x000fe200078e000d */
[----:B------:R-:W-:-:S07]  /*38c0*/  MOV R4, 0x38e0 ;  /* 0x000038e000047802 */ /* 0x000fce0000000f00 */
[----:B------:R-:W-:Y:S05]  /*38d0*/  CALL.REL.NOINC `($__internal_91_$__cuda_sm20_div_s64) ;  /* 0x0000009000187944 */ /* 0x000fea0003c00000 */
[----:B------:R-:W-:Y:S01]  /*38e0*/  IMAD.MOV.U32 R8, RZ, RZ, R3 ;  /* 0x000000ffff087224 */ /* 0x000fe200078e0003 */
[----:B------:R-:W-:-:S07]  /*38f0*/  MOV R9, R0 ;  /* 0x0000000000097202 */ /* 0x000fce0000000f00 */
.L_x_38530:
[----:B------:R-:W-:Y:S05]  /*3900*/  BSYNC.RECONVERGENT B1 ;  /* 0x0000000000017941 */ /* 0x000fea0003800200 */
.L_x_38528:
        /* <DEDUP_REMOVED lines=19> */
.L_x_38527:
        /* <DEDUP_REMOVED lines=11> */
.L_x_38534:
        /* <DEDUP_REMOVED lines=21> */
.L_x_38533:
[----:B------:R-:W-:Y:S05]  /*3c40*/  BSYNC.RECONVERGENT B7 ;  /* 0x0000000000077941 */ /* 0x000fea0003800200 */
.L_x_38532:
[----:B------:R-:W-:-:S05]  /*3c50*/  IADD3 R22, P0, PT, R22, 0x4, RZ ;  /* 0x0000000416167810 */ /* 0x000fca0007f1e0ff */
[----:B------:R-:W-:Y:S01]  /*3c60*/  IMAD.X R23, RZ, RZ, R23, P0 ;  /* 0x000000ffff177224 */ /* 0x000fe200000e0617 */
[----:B------:R-:W-:-:S04]  /*3c70*/  ISETP.GE.U32.AND P0, PT, R22, R18, PT ;  /* 0x000000121600720c */ /* 0x000fc80003f06070 */
[----:B------:R-:W-:-:S13]  /*3c80*/  ISETP.GE.U32.AND.EX P0, PT, R23, R19, PT, P0 ;  /* 0x000000131700720c */ /* 0x000fda0003f06100 */
[----:B------:R-:W-:Y:S05]  /*3c90*/  @!P0 BRA `(.L_x_38534) ;  /* 0xfffffffc00948947 */ /* 0x000fea000383ffff */
.L_x_38520:
[----:B------:R-:W-:Y:S05]  /*3ca0*/  BSYNC.RECONVERGENT B6 ;  /* 0x0000000000067941 */ /* 0x000fea0003800200 */
.L_x_38519:
        /* <DEDUP_REMOVED lines=24> */
.L_x_38538:
[----:B------:R-:W-:Y:S05]  /*3e30*/  BSYNC.RECONVERGENT B7 ;  /* 0x0000000000077941 */ /* 0x000fea0003800200 */
.L_x_38537:
        /* <DEDUP_REMOVED lines=20> */
.L_x_38540:
[----:B------:R-:W-:Y:S05]  /*3f80*/  BSYNC.RECONVERGENT B7 ;  /* 0x0000000000077941 */ /* 0x000fea0003800200 */
.L_x_38539:
        /* <DEDUP_REMOVED lines=23> */
.L_x_38542:
[----:B------:R-:W-:Y:S05]  /*4100*/  BSYNC.RECONVERGENT B7 ;  /* 0x0000000000077941 */ /* 0x000fea0003800200 */
.L_x_38541:
        /* <DEDUP_REMOVED lines=15> */
.L_x_38547:
        /* <DEDUP_REMOVED lines=25> */
.L_x_38545:
[----:B------:R-:W-:Y:S01]  /*4390*/  IMAD.MOV.U32 R3, RZ, RZ, R12 ;  /* 0x000000ffff037224 */ /* 0x000fe200078e000c */
[----:B------:R-:W-:Y:S01]  /*43a0*/  MOV R4, 0x43d0 ;  /* 0x000043d000047802 */ /* 0x000fe20000000f00 */
[----:B------:R-:W-:-:S07]  /*43b0*/  IMAD.MOV.U32 R0, RZ, RZ, R13 ;  /* 0x000000ffff007224 */ /* 0x000fce00078e000d */
[----:B------:R-:W-:Y:S05]  /*43c0*/  CALL.REL.NOINC `($__internal_91_$__cuda_sm20_div_s64) ;  /* 0x00000084005c7944 */ /* 0x000fea0003c00000 */
[----:B------:R-:W-:Y:S01]  /*43d0*/  MOV R8, R3 ;  /* 0x0000000300087202 */ /* 0x000fe20000000f00 */
[----:B------:R-:W-:-:S07]  /*43e0*/  IMAD.MOV.U32 R9, RZ, RZ, R0 ;  /* 0x000000ffff097224 */ /* 0x000fce00078e0000 */
.L_x_38546:
[----:B------:R-:W-:Y:S05]  /*43f0*/  BSYNC.RECONVERGENT B1 ;  /* 0x0000000000017941 */ /* 0x000fea0003800200 */
.L_x_38544:
        /* <DEDUP_REMOVED lines=19> */
.L_x_38543:
        /* <DEDUP_REMOVED lines=11> */
.L_x_38550:
        /* <DEDUP_REMOVED lines=21> */
.L_x_38549:
[----:B------:R-:W-:Y:S05]  /*4730*/  BSYNC.RECONVERGENT B7 ;  /* 0x0000000000077941 */ /* 0x000fea0003800200 */
.L_x_38548:
[----:B------:R-:W-:-:S05]  /*4740*/  IADD3 R22, P0, PT, R22, 0x4, RZ ;  /* 0x0000000416167810 */ /* 0x000fca0007f1e0ff */
[----:B------:R-:W-:Y:S01]  /*4750*/  IMAD.X R23, RZ, RZ, R23, P0 ;  /* 0x000000ffff177224 */ /* 0x000fe200000e0617 */
[----:B------:R-:W-:-:S04]  /*4760*/  ISETP.GE.U32.AND P0, PT, R22, R18, PT ;  /* 0x000000121600720c */ /* 0x000fc80003f06070 */
[----:B------:R-:W-:-:S13]  /*4770*/  ISETP.GE.U32.AND.EX P0, PT, R23, R19, PT, P0 ;  /* 0x000000131700720c */ /* 0x000fda0003f06100 */
[----:B------:R-:W-:Y:S05]  /*4780*/  @!P0 BRA `(.L_x_38550) ;  /* 0xfffffffc00948947 */ /* 0x000fea000383ffff */
.L_x_38536:
[----:B------:R-:W-:Y:S05]  /*4790*/  BSYNC.RECONVERGENT B6 ;  /* 0x0000000000067941 */ /* 0x000fea0003800200 */
.L_x_38535:
        /* <DEDUP_REMOVED lines=24> */
.L_x_38554:
[----:B------:R-:W-:Y:S05]  /*4920*/  BSYNC.RECONVERGENT B7 ;  /* 0x0000000000077941 */ /* 0x000fea0003800200 */
.L_x_38553:
        /* <DEDUP_REMOVED lines=20> */
.L_x_38556:
[----:B------:R-:W-:Y:S05]  /*4a70*/  BSYNC.RECONVERGENT B7 ;  /* 0x0000000000077941 */ /* 0x000fea0003800200 */
.L_x_38555:
        /* <DEDUP_REMOVED lines=23> */
.L_x_38558:
[----:B------:R-:W-:Y:S05]  /*4bf0*/  BSYNC.RECONVERGENT B7 ;  /* 0x0000000000077941 */ /* 0x000fea0003800200 */
.L_x_38557:
        /* <DEDUP_REMOVED lines=15> */
.L_x_38563:
        /* <DEDUP_REMOVED lines=25> */
.L_x_38561:
[----:B------:R-:W-:Y:S01]  /*4e80*/  IMAD.MOV.U32 R3, RZ, RZ, R12 ;  /* 0x000000ffff037224 */ /* 0x000fe200078e000c */
[----:B------:R-:W-:Y:S02]  /*4e90*/  MOV R0, R13 ;  /* 0x0000000d00007202 */ /* 0x000fe40000000f00 */
[----:B------:R-:W-:-:S07]  /*4ea0*/  MOV R4, 0x4ec0 ;  /* 0x00004ec000047802 */ /* 0x000fce0000000f00 */
[----:B------:R-:W-:Y:S05]  /*4eb0*/  CALL.REL.NOINC `($__internal_91_$__cuda_sm20_div_s64) ;  /* 0x0000007800a07944 */ /* 0x000fea0003c00000 */
[----:B------:R-:W-:Y:S02]  /*4ec0*/  IMAD.MOV.U32 R8, RZ, RZ, R3 ;  /* 0x000000ffff087224 */ /* 0x000fe400078e0003 */
[----:B------:R-:W-:-:S07]  /*4ed0*/  IMAD.MOV.U32 R9, RZ, RZ, R0 ;  /* 0x000000ffff097224 */ /* 0x000fce00078e0000 */
.L_x_38562:
[----:B------:R-:W-:Y:S05]  /*4ee0*/  BSYNC.RECONVERGENT B1 ;  /* 0x0000000000017941 */ /* 0x000fea0003800200 */
.L_x_38560:
        /* <DEDUP_REMOVED lines=19> */
.L_x_38559:
        /* <DEDUP_REMOVED lines=11> */
.L_x_38566:
        /* <DEDUP_REMOVED lines=21> */
.L_x_38565:
[----:B------:R-:W-:Y:S05]  /*5220*/  BSYNC.RECONVERGENT B7 ;  /* 0x0000000000077941 */ /* 0x000fea0003800200 */
.L_x_38564:
[----:B------:R-:W-:-:S04]  /*5230*/  IADD3 R22, P0, PT, R22, 0x4, RZ ;  /* 0x0000000416167810 */ /* 0x000fc80007f1e0ff */
[----:B------:R-:W-:Y:S02]  /*5240*/  IADD3.X R23, PT, PT, RZ, R23, RZ, P0, !PT ;  /* 0x00000017ff177210 */ /* 0x000fe400007fe4ff */
[----:B------:R-:W-:-:S04]  /*5250*/  ISETP.GE.U32.AND P0, PT, R22, R18, PT ;  /* 0x000000121600720c */ /* 0x000fc80003f06070 */
[----:B------:R-:W-:-:S13]  /*5260*/  ISETP.GE.U32.AND.EX P0, PT, R23, R19, PT, P0 ;  /* 0x000000131700720c */ /* 0x000fda0003f06100 */
[----:B------:R-:W-:Y:S05]  /*5270*/  @!P0 BRA `(.L_x_38566) ;  /* 0xfffffffc00948947 */ /* 0x000fea000383ffff */
.L_x_38552:
[----:B------:R-:W-:Y:S05]  /*5280*/  BSYNC.RECONVERGENT B6 ;  /* 0x0000000000067941 */ /* 0x000fea0003800200 */
.L_x_38551:
        /* <DEDUP_REMOVED lines=24> */
.L_x_38570:
[----:B------:R-:W-:Y:S05]  /*5410*/  BSYNC.RECONVERGENT B7 ;  /* 0x0000000000077941 */ /* 0x000fea0003800200 */
.L_x_38569:
        /* <DEDUP_REMOVED lines=20> */
.L_x_38572:
[----:B------:R-:W-:Y:S05]  /*5560*/  BSYNC.RECONVERGENT B7 ;  /* 0x0000000000077941 */ /* 0x000fea0003800200 */
.L_x_38571:
        /* <DEDUP_REMOVED lines=23> */
.L_x_38574:
[----:B------:R-:W-:Y:S05]  /*56e0*/  BSYNC.RECONVERGENT B7 ;  /* 0x0000000000077941 */ /* 0x000fea0003800200 */
.L_x_38573:
        /* <DEDUP_REMOVED lines=15> */
.L_x_38579:
        /* <DEDUP_REMOVED lines=25> */
.L_x_38577:
[----:B------:R-:W-:Y:S01]  /*5970*/  MOV R3, R12 ;  /* 0x0000000c00037202 */ /* 0x000fe20000000f00 */
[----:B------:R-:W-:Y:S01]  /*5980*/  IMAD.MOV.U32 R0, RZ, RZ, R13 ;  /* 0x000000ffff007224 */ /* 0x000fe200078e000d */
[----:B------:R-:W-:-:S07]  /*5990*/  MOV R4, 0x59b0 ;  /* 0x000059b000047802 */ /* 0x000fce0000000f00 */
[----:B------:R-:W-:Y:S05]  /*59a0*/  CALL.REL.NOINC `($__internal_91_$__cuda_sm20_div_s64) ;  /* 0x0000006c00e47944 */ /* 0x000fea0003c00000 */
[----:B------:R-:W-:Y:S01]  /*59b0*/  IMAD.MOV.U32 R8, RZ, RZ, R3 ;  /* 0x000000ffff087224 */ /* 0x000fe200078e0003 */
[----:B------:R-:W-:-:S07]  /*59c0*/  MOV R9, R0 ;  /* 0x0000000000097202 */ /* 0x000fce0000000f00 */
.L_x_38578:
[----:B------:R-:W-:Y:S05]  /*59d0*/  BSYNC.RECONVERGENT B1 ;  /* 0x0000000000017941 */ /* 0x000fea0003800200 */
.L_x_38576:
        /* <DEDUP_REMOVED lines=19> */
.L_x_38575:
        /* <DEDUP_REMOVED lines=11> */
.L_x_38582:
        /* <DEDUP_REMOVED lines=21> */
.L_x_38581:
[----:B------:R-:W-:Y:S05]  /*5d10*/  BSYNC.RECONVERGENT B7 ;  /* 0x0000000000077941 */ /* 0x000fea0003800200 */
.L_x_38580:
[----:B------:R-:W-:-:S05]  /*5d20*/  IADD3 R22, P0, PT, R22, 0x4, RZ ;  /* 0x0000000416167810 */ /* 0x000fca0007f1e0ff */
[----:B------:R-:W-:Y:S01]  /*5d30*/  IMAD.X R23, RZ, RZ, R23, P0 ;  /* 0x000000ffff177224 */ /* 0x000fe200000e0617 */
[----:B------:R-:W-:-:S04]  /*5d40*/  ISETP.GE.U32.AND P0, PT, R22, R18, PT ;  /* 0x000000121600720c */ /* 0x000fc80003f06070 */
[----:B------:R-:W-:-:S13]  /*5d50*/  ISETP.GE.U32.AND.EX P0, PT, R23, R19, PT, P0 ;  /* 0x000000131700720c */ /* 0x000fda0003f06100 */
[----:B------:R-:W-:Y:S05]  /*5d60*/  @!P0 BRA `(.L_x_38582) ;  /* 0xfffffffc00948947 */ /* 0x000fea000383ffff */
.L_x_38568:
[----:B------:R-:W-:Y:S05]  /*5d70*/  BSYNC.RECONVERGENT B6 ;  /* 0x0000000000067941 */ /* 0x000fea0003800200 */
.L_x_38567:
        /* <DEDUP_REMOVED lines=24> */
.L_x_38586:
[----:B------:R-:W-:Y:S05]  /*5f00*/  BSYNC.RECONVERGENT B7 ;  /* 0x0000000000077941 */ /* 0x000fea0003800200 */
.L_x_38585:
        /* <DEDUP_REMOVED lines=20> */
.L_x_38588:
[----:B------:R-:W-:Y:S05]  /*6050*/  BSYNC.RECONVERGENT B7 ;  /* 0x0000000000077941 */ /* 0x000fea0003800200 */
.L_x_38587:
        /* <DEDUP_REMOVED lines=23> */
.L_x_38590:
[----:B------:R-:W-:Y:S05]  /*61d0*/  BSYNC.RECONVERGENT B7 ;  /* 0x0000000000077941 */ /* 0x000fea0003800200 */
.L_x_38589:
        /* <DEDUP_REMOVED lines=13> */
.L_x_38595:
        /* <DEDUP_REMOVED lines=25> */
.L_x_38593:
[----:B------:R-:W-:Y:S01]  /*6440*/  MOV R3, R12 ;  /* 0x0000000c00037202 */ /* 0x000fe20000000f00 */
[----:B------:R-:W-:Y:S01]  /*6450*/  IMAD.MOV.U32 R0, RZ, RZ, R13 ;  /* 0x000000ffff007224 */ /* 0x000fe200078e000d */
[----:B------:R-:W-:-:S07]  /*6460*/  MOV R4, 0x6480 ;  /* 0x0000648000047802 */ /* 0x000fce0000000f00 */
[----:B------:R-:W-:Y:S05]  /*6470*/  CALL.REL.NOINC `($__internal_91_$__cuda_sm20_div_s64) ;  /* 0x0000006400307944 */ /* 0x000fea0003c00000 */
[----:B------:R-:W-:Y:S01]  /*6480*/  IMAD.MOV.U32 R8, RZ, RZ, R3 ;  /* 0x000000ffff087224 */ /* 0x000fe200078e0003 */
[----:B------:R-:W-:-:S07]  /*6490*/  MOV R9, R0 ;  /* 0x0000000000097202 */ /* 0x000fce0000000f00 */
.L_x_38594:
[----:B------:R-:W-:Y:S05]  /*64a0*/  BSYNC.RECONVERGENT B1 ;  /* 0x0000000000017941 */ /* 0x000fea0003800200 */
.L_x_38592:
        /* <DEDUP_REMOVED lines=22> */
.L_x_38591:
        /* <DEDUP_REMOVED lines=11> */
.L_x_38598:
        /* <DEDUP_REMOVED lines=21> */
.L_x_38597:
[----:B------:R-:W-:Y:S05]  /*6810*/  BSYNC.RECONVERGENT B7 ;  /* 0x0000000000077941 */ /* 0x000fea0003800200 */
.L_x_38596:
[----:B------:R-:W-:-:S05]  /*6820*/  IADD3 R16, P0, PT, R16, 0x4, RZ ;  /* 0x0000000410107810 */ /* 0x000fca0007f1e0ff */
[----:B------:R-:W-:Y:S01]  /*6830*/  IMAD.X R17, RZ, RZ, R17, P0 ;  /* 0x000000ffff117224 */ /* 0x000fe200000e0611 */
[----:B------:R-:W-:-:S04]  /*6840*/  ISETP.GE.U32.AND P0, PT, R16, R18, PT ;  /* 0x000000121000720c */ /* 0x000fc80003f06070 */
[----:B------:R-:W-:-:S13]  /*6850*/  ISETP.GE.U32.AND.EX P0, PT, R17, R19, PT, P0 ;  /* 0x000000131100720c */ /* 0x000fda0003f06100 */
[----:B------:R-:W-:Y:S05]  /*6860*/  @!P0 BRA `(.L_x_38598) ;  /* 0xfffffffc00948947 */ /* 0x000fea000383ffff */
.L_x_38584:
[----:B------:R-:W-:Y:S05]  /*6870*/  BSYNC.RECONVERGENT B6 ;  /* 0x0000000000067941 */ /* 0x000fea0003800200 */
.L_x_38583:
        /* <DEDUP_REMOVED lines=16> */
.L_x_38601:
[----:B------:R-:W-:-:S13]  /*6980*/  ISETP.GE.AND P0, PT, R2, R37, PT ;  /* 0x000000250200720c */ /* 0x000fda0003f06270 */
[----:B------:R-:W-:Y:S05]  /*6990*/  @P0 BRA `(.L_x_38603) ;  /* 0x0000000000300947 */ /* 0x000fea0003800000 */
[----:B0-----:R-:W0:Y:S01]  /*69a0*/  LDC.64 R4, c[0x0][0x438] ;  /* 0x00010e00ff047b82 */ /* 0x001e220000000a00 */
[----:B------:R-:W-:Y:S01]  /*69b0*/  LEA R3, R66, R2, 0xa ;  /* 0x0000000242037211 */ /* 0x000fe200078e50ff */
[----:B------:R-:W-:-:S04]  /*69c0*/  VIADD R2, R2, 0x80 ;  /* 0x0000008002027836 */ /* 0x000fc80000000000 */
[----:B0-----:R-:W-:-:S05]  /*69d0*/  IMAD.WIDE.U32 R4, R3, 0x4, R4 ;  /* 0x0000000403047825 */ /* 0x001fca00078e0004 */
[----:B------:R1:W-:Y:S02]  /*69e0*/  STG.E desc[UR36][R4.64], RZ ;  /* 0x000000ff04007986 */ /* 0x0003e4000c101924 */
.L_x_38602:
[----:B------:R-:W-:-:S13]  /*69f0*/  ISETP.GE.AND P0, PT, R2, R37, PT ;  /* 0x000000250200720c */ /* 0x000fda0003f06270 */
[----:B------:R-:W-:Y:S05]  /*6a00*/  @P0 BRA `(.L_x_38604) ;  /* 0x0000000000300947 */ /* 0x000fea0003800000 */
[----:B01----:R-:W0:Y:S01]  /*6a10*/  LDC.64 R4, c[0x0][0x438] ;  /* 0x00010e00ff047b82 */ /* 0x003e220000000a00 */
[----:B------:R-:W-:Y:S01]  /*6a20*/  IMAD R3, R66, 0x400, R2 ;  /* 0x0000040042037824 */ /* 0x000fe200078e0202 */
[----:B------:R-:W-:-:S03]  /*6a30*/  IADD3 R2, PT, PT, R2, 0x80, RZ ;  /* 0x0000008002027810 */ /* 0x000fc60007ffe0ff */
[----:B0-----:R-:W-:-:S05]  /*6a40*/  IMAD.WIDE.U32 R4, R3, 0x4, R4 ;  /* 0x0000000403047825 */ /* 0x001fca00078e0004 */
[----:B------:R1:W-:Y:S02]  /*6a50*/  STG.E desc[UR36][R4.64], RZ ;  /* 0x000000ff04007986 */ /* 0x0003e4000c101924 */
.L_x_38603:
[----:B------:R-:W-:-:S13]  /*6a60*/  ISETP.GE.AND P0, PT, R2, R37, PT ;  /* 0x000000250200720c */ /* 0x000fda0003f06270 */
[----:B------:R-:W-:Y:S05]  /*6a70*/  @P0 BRA `(.L_x_38605) ;  /* 0x0000000000340947 */ /* 0x000fea0003800000 */
[----:B01----:R-:W0:Y:S01]  /*6a80*/  LDC.64 R4, c[0x0][0x438] ;  /* 0x00010e00ff047b82 */ /* 0x003e220000000a00 */
[----:B------:R-:W-:Y:S02]  /*6a90*/  IMAD R3, R66, 0x400, R2 ;  /* 0x0000040042037824 */ /* 0x000fe400078e0202 */
[----:B------:R-:W-:Y:S02]  /*6aa0*/  VIADD R2, R2, 0x80 ;  /* 0x0000008002027836 */ /* 0x000fe40000000000 */
[----:B0-----:R-:W-:-:S05]  /*6ab0*/  IMAD.WIDE.U32 R4, R3, 0x4, R4 ;  /* 0x0000000403047825 */ /* 0x001fca00078e0004 */
[----:B------:R2:W-:Y:S02]  /*6ac0*/  STG.E desc[UR36][R4.64], RZ ;  /* 0x000000ff04007986 */ /* 0x0005e4000c101924 */
.L_x_38604:
        /* <DEDUP_REMOVED lines=8> */
.L_x_38605:
[----:B------:R-:W-:Y:S05]  /*6b50*/  BSYNC.RELIABLE B1 ;  /* 0x0000000000017941 */ /* 0x000fea0003800100 */
.L_x_38600:
[----:B------:R-:W-:-:S13]  /*6b60*/  ISETP.GE.AND P0, PT, R2, R37, PT ;  /* 0x000000250200720c */ /* 0x000fda0003f06270 */
[----:B012---:R-:W0:Y:S01]  /*6b70*/  @!P0 LDC.64 R4, c[0x0][0x438] ;  /* 0x00010e00ff048b82 */ /* 0x007e220000000a00 */
[----:B------:R-:W-:Y:S01]  /*6b80*/  @!P0 IMAD R3, R66, 0x400, R2 ;  /* 0x0000040042038824 */ /* 0x000fe200078e0202 */
[----:B------:R-:W-:-:S03]  /*6b90*/  @!P0 IADD3 R2, PT, PT, R2, 0x80, RZ ;  /* 0x0000008002028810 */ /* 0x000fc60007ffe0ff */
[----:B0-----:R-:W-:-:S05]  /*6ba0*/  @!P0 IMAD.WIDE.U32 R4, R3, 0x4, R4 ;  /* 0x0000000403048825 */ /* 0x001fca00078e0004 */
[----:B------:R3:W-:Y:S02]  /*6bb0*/  @!P0 STG.E desc[UR36][R4.64], RZ ;  /* 0x000000ff04008986 */ /* 0x0007e4000c101924 */
.L_x_38606:
[----:B------:R-:W-:Y:S05]  /*6bc0*/  BSYNC.RECONVERGENT B0 ;  /* 0x0000000000007941 */ /* 0x000fea0003800200 */
.L_x_38599:
[----:B------:R-:W-:-:S13]  /*6bd0*/  ISETP.GE.AND P0, PT, R2, R37, PT ;  /* 0x000000250200720c */ /* 0x000fda0003f06270 */
[----:B------:R-:W-:Y:S05]  /*6be0*/  @P0 EXIT ;  /* 0x000000000000094d */ /* 0x000fea0003800000 */
[----:B0123--:R-:W0:Y:S01]  /*6bf0*/  LDC.64 R4, c[0x0][0x438] ;  /* 0x00010e00ff047b82 */ /* 0x00fe220000000a00 */
[----:B------:R-:W-:-:S04]  /*6c00*/  IMAD R3, R66, 0x400, R2 ;  /* 0x0000040042037824 */ /* 0x000fc800078e0202 */
[----:B0-----:R-:W-:-:S05]  /*6c10*/  IMAD.WIDE.U32 R2, R3, 0x4, R4 ;  /* 0x0000000403027825 */ /* 0x001fca00078e0004 */
[----:B------:R-:W-:Y:S01]  /*6c20*/  STG.E desc[UR36][R2.64], RZ ;  /* 0x000000ff02007986 */ /* 0x000fe2000c101924 */
[----:B------:R-:W-:Y:S05]  /*6c30*/  EXIT ;  /* 0x000000000000794d */ /* 0x000fea0003800000 */
.L_x_38470:
        /* <DEDUP_REMOVED lines=102> */
.L_x_38608:
[----:B------:R-:W-:Y:S05]  /*72a0*/  BSYNC.RECONVERGENT B6 ;  /* 0x0000000000067941 */ /* 0x000fea0003800200 */
.L_x_38607:
        /* <DEDUP_REMOVED lines=20> */
.L_x_38610:
[----:B------:R-:W-:Y:S05]  /*73f0*/  BSYNC.RECONVERGENT B6 ;  /* 0x0000000000067941 */ /* 0x000fea0003800200 */
.L_x_38609:
        /* <DEDUP_REMOVED lines=23> */
.L_x_38612:
[----:B------:R-:W-:Y:S05]  /*7570*/  BSYNC.RECONVERGENT B6 ;  /* 0x0000000000067941 */ /* 0x000fea0003800200 */
.L_x_38611:
        /* <DEDUP_REMOVED lines=15> */
.L_x_38617:
        /* <DEDUP_REMOVED lines=25> */
.L_x_38615:
[----:B------:R-:W-:Y:S01]  /*7800*/  IMAD.MOV.U32 R3, RZ, RZ, R12 ;  /* 0x000000ffff037224 */ /* 0x000fe200078e000c */
[----:B------:R-:W-:Y:S01]  /*7810*/  MOV R4, 0x7840 ;  /* 0x0000784000047802 */ /* 0x000fe20000000f00 */
[----:B------:R-:W-:-:S07]  /*7820*/  IMAD.MOV.U32 R0, RZ, RZ, R13 ;  /* 0x000000ffff007224 */ /* 0x000fce00078e000d */
[----:B------:R-:W-:Y:S05]  /*7830*/  CALL.REL.NOINC `($__internal_91_$__cuda_sm20_div_s64) ;  /* 0x0000005000407944 */ /* 0x000fea0003c00000 */
[----:B------:R-:W-:Y:S01]  /*7840*/  MOV R8, R3 ;  /* 0x0000000300087202 */ /* 0x000fe20000000f00 */
[----:B------:R-:W-:-:S07]  /*7850*/  IMAD.MOV.U32 R9, RZ, RZ, R0 ;  /* 0x000000ffff097224 */ /* 0x000fce00078e0000 */
.L_x_38616:
[----:B------:R-:W-:Y:S05]  /*7860*/  BSYNC.RECONVERGENT B1 ;  /* 0x0000000000017941 */ /* 0x000fea0003800200 */
.L_x_38614:
        /* <DEDUP_REMOVED lines=22> */
.L_x_38613:
        /* <DEDUP_REMOVED lines=12> */
.L_x_38622:
        /* <DEDUP_REMOVED lines=21> */
.L_x_38621:
[----:B------:R-:W-:Y:S05]  /*7be0*/  BSYNC.RECONVERGENT B7 ;  /* 0x0000000000077941 */ /* 0x000fea0003800200 */
.L_x_38620:
[----:B------:R-:W-:-:S05]  /*7bf0*/  IADD3 R18, P0, PT, R18, 0x4, RZ ;  /* 0x0000000412127810 */ /* 0x000fca0007f1e0ff */
[----:B------:R-:W-:Y:S01]  /*7c00*/  IMAD.X R19, RZ, RZ, R19, P0 ;  /* 0x000000ffff137224 */ /* 0x000fe200000e0613 */
[----:B------:R-:W-:-:S04]  /*7c10*/  ISETP.GE.U32.AND P0, PT, R18, R16, PT ;  /* 0x000000101200720c */ /* 0x000fc80003f06070 */
[----:B------:R-:W-:-:S13]  /*7c20*/  ISETP.GE.U32.AND.EX P0, PT, R19, R17, PT, P0 ;  /* 0x000000111300720c */ /* 0x000fda0003f06100 */
[----:B------:R-:W-:Y:S05]  /*7c30*/  @!P0 BRA `(.L_x_38622) ;  /* 0xfffffffc00948947 */ /* 0x000fea000383ffff */
.L_x_38619:
[----:B------:R-:W-:Y:S05]  /*7c40*/  BSYNC.RECONVERGENT B6 ;  /* 0x0000000000067941 */ /* 0x000fea0003800200 */
.L_x_38618:
        /* <DEDUP_REMOVED lines=20> */
.L_x_38624:
[----:B------:R-:W-:Y:S05]  /*7d90*/  BSYNC.RECONVERGENT B6 ;  /* 0x0000000000067941 */ /* 0x000fea0003800200 */
.L_x_38623:
        /* <DEDUP_REMOVED lines=20> */
.L_x_38626:
[----:B------:R-:W-:Y:S05]  /*7ee0*/  BSYNC.RECONVERGENT B6 ;  /* 0x0000000000067941 */ /* 0x000fea0003800200 */
.L_x_38625:
        /* <DEDUP_REMOVED lines=23> */
.L_x_38628:
[----:B------:R-:W-:Y:S05]  /*8060*/  BSYNC.RECONVERGENT B6 ;  /* 0x0000000000067941 */ /* 0x000fea0003800200 */
.L_x_38627:
        /* <DEDUP_REMOVED lines=15> */
.L_x_38633:
        /* <DEDUP_REMOVED lines=25> */
.L_x_38631:
[----:B------:R-:W-:Y:S01]  /*82f0*/  MOV R3, R12 ;  /* 0x0000000c00037202 */ /* 0x000fe20000000f00 */
[----:B------:R-:W-:Y:S01]  /*8300*/  IMAD.MOV.U32 R0, RZ, RZ, R13 ;  /* 0x000000ffff007224 */ /* 0x000fe200078e000d */
[----:B------:R-:W-:-:S07]  /*8310*/  MOV R4, 0x8330 ;  /* 0x0000833000047802 */ /* 0x000fce0000000f00 */
[----:B------:R-:W-:Y:S05]  /*8320*/  CALL.REL.NOINC `($__internal_91_$__cuda_sm20_div_s64) ;  /* 0x0000004400847944 */ /* 0x000fea0003c00000 */
[----:B------:R-:W-:Y:S01]  /*8330*/  IMAD.MOV.U32 R8, RZ, RZ, R3 ;  /* 0x000000ffff087224 */ /* 0x000fe200078e0003 */
[----:B------:R-:W-:-:S07]  /*8340*/  MOV R9, R0 ;  /* 0x0000000000097202 */ /* 0x000fce0000000f00 */
.L_x_38632:
[----:B------:R-:W-:Y:S05]  /*8350*/  BSYNC.RECONVERGENT B1 ;  /* 0x0000000000017941 */ /* 0x000fea0003800200 */
.L_x_38630:
        /* <DEDUP_REMOVED lines=22> */
.L_x_38629:
        /* <DEDUP_REMOVED lines=12> */
.L_x_38638:
        /* <DEDUP_REMOVED lines=21> */
.L_x_38637:
[----:B------:R-:W-:Y:S05]  /*86d0*/  BSYNC.RECONVERGENT B7 ;  /* 0x0000000000077941 */ /* 0x000fea0003800200 */
.L_x_38636:
[----:B------:R-:W-:-:S05]  /*86e0*/  IADD3 R18, P0, PT, R18, 0x4, RZ ;  /* 0x0000000412127810 */ /* 0x000fca0007f1e0ff */
[----:B------:R-:W-:Y:S01]  /*86f0*/  IMAD.X R19, RZ, RZ, R19, P0 ;  /* 0x000000ffff137224 */ /* 0x000fe200000e0613 */
[----:B------:R-:W-:-:S04]  /*8700*/  ISETP.GE.U32.AND P0, PT, R18, R16, PT ;  /* 0x000000101200720c */ /* 0x000fc80003f06070 */
[----:B------:R-:W-:-:S13]  /*8710*/  ISETP.GE.U32.AND.EX P0, PT, R19, R17, PT, P0 ;  /* 0x000000111300720c */ /* 0x000fda0003f06100 */
[----:B------:R-:W-:Y:S05]  /*8720*/  @!P0 BRA `(.L_x_38638) ;  /* 0xfffffffc00948947 */ /* 0x000fea000383ffff */
.L_x_38635:
[----:B------:R-:W-:Y:S05]  /*8730*/  BSYNC.RECONVERGENT B6 ;  /* 0x0000000000067941 */ /* 0x000fea0003800200 */
.L_x_38634:
        /* <DEDUP_REMOVED lines=20> */
.L_x_38640:
[----:B------:R-:W-:Y:S05]  /*8880*/  BSYNC.RECONVERGENT B6 ;  /* 0x0000000000067941 */ /* 0x000fea0003800200 */
.L_x_38639:
        /* <DEDUP_REMOVED lines=20> */
.L_x_38642:
[----:B------:R-:W-:Y:S05]  /*89d0*/  BSYNC.RECONVERGENT B6 ;  /* 0x0000000000067941 */ /* 0x000fea0003800200 */
.L_x_38641:
        /* <DEDUP_REMOVED lines=23> */
.L_x_38644:
[----:B------:R-:W-:Y:S05]  /*8b50*/  BSYNC.RECONVERGENT B6 ;  /* 0x0000000000067941 */ /* 0x000fea0003800200 */
.L_x_38643:
        /* <DEDUP_REMOVED lines=15> */
.L_x_38649:
        /* <DEDUP_REMOVED lines=25> */
.L_x_38647:
[----:B------:R-:W-:Y:S01]  /*8de0*/  IMAD.MOV.U32 R3, RZ, RZ, R12 ;  /* 0x000000ffff037224 */ /* 0x000fe200078e000c */
[----:B------:R-:W-:Y:S02]  /*8df0*/  MOV R0, R13 ;  /* 0x0000000d00007202 */ /* 0x000fe40000000f00 */
[----:B------:R-:W-:-:S07]  /*8e00*/  MOV R4, 0x8e20 ;  /* 0x00008e2000047802 */ /* 0x000fce0000000f00 */
[----:B------:R-:W-:Y:S05]  /*8e10*/  CALL.REL.NOINC `($__internal_91_$__cuda_sm20_div_s64) ;  /* 0x0000003800c87944 */ /* 0x000fea0003c00000 */
[----:B------:R-:W-:Y:S02]  /*8e20*/  IMAD.MOV.U32 R8, RZ, RZ, R3 ;  /* 0x000000ffff087224 */ /* 0x000fe400078e0003 */
[----:B------:R-:W-:-:S07]  /*8e30*/  IMAD.MOV.U32 R9, RZ, RZ, R0 ;  /* 0x000000ffff097224 */ /* 0x000fce00078e0000 */
.L_x_38648:
[----:B------:R-:W-:Y:S05]  /*8e40*/  BSYNC.RECONVERGENT B1 ;  /* 0x0000000000017941 */ /* 0x000fea0003800200 */
.L_x_38646:
        /* <DEDUP_REMOVED lines=22> */
.L_x_38645:
        /* <DEDUP_REMOVED lines=12> */
.L_x_38654:
        /* <DEDUP_REMOVED lines=21> */
.L_x_38653:
[----:B------:R-:W-:Y:S05]  /*91c0*/  BSYNC.RECONVERGENT B7 ;  /* 0x0000000000077941 */ /* 0x000fea0003800200 */
.L_x_38652:
[----:B------:R-:W-:-:S04]  /*91d0*/  IADD3 R18, P0, PT, R18, 0x4, RZ ;  /* 0x0000000412127810 */ /* 0x000fc80007f1e0ff */
[----:B------:R-:W-:Y:S02]  /*91e0*/  IADD3.X R19, PT, PT, RZ, R19, RZ, P0, !PT ;  /* 0x00000013ff137210 */ /* 0x000fe400007fe4ff */
[----:B------:R-:W-:-:S04]  /*91f0*/  ISETP.GE.U32.AND P0, PT, R18, R16, PT ;  /* 0x000000101200720c */ /* 0x000fc80003f06070 */
[----:B------:R-:W-:-:S13]  /*9200*/  ISETP.GE.U32.AND.EX P0, PT, R19, R17, PT, P0 ;  /* 0x000000111300720c */ /* 0x000fda0003f06100 */
[----:B------:R-:W-:Y:S05]  /*9210*/  @!P0 BRA `(.L_x_38654) ;  /* 0xfffffffc00948947 */ /* 0x000fea000383ffff */
.L_x_38651:
[----:B------:R-:W-:Y:S05]  /*9220*/  BSYNC.RECONVERGENT B6 ;  /* 0x0000000000067941 */ /* 0x000fea0003800200 */
.L_x_38650:
        /* <DEDUP_REMOVED lines=20> */
.L_x_38656:
[----:B------:R-:W-:Y:S05]  /*9370*/  BSYNC.RECONVERGENT B6 ;  /* 0x0000000000067941 */ /* 0x000fea0003800200 */
.L_x_38655:
        /* <DEDUP_REMOVED lines=20> */
.L_x_38658:
[----:B------:R-:W-:Y:S05]  /*94c0*/  BSYNC.RECONVERGENT B6 ;  /* 0x0000000000067941 */ /* 0x000fea0003800200 */
.L_x_38657:
        /* <DEDUP_REMOVED lines=23> */
.L_x_38660:
[----:B------:R-:W-:Y:S05]  /*9640*/  BSYNC.RECONVERGENT B6 ;  /* 0x0000000000067941 */ /* 0x000fea0003800200 */
.L_x_38659:
        /* <DEDUP_REMOVED lines=15> */
.L_x_38665:
        /* <DEDUP_REMOVED lines=25> */
.L_x_38663:
[----:B------:R-:W-:Y:S01]  /*98d0*/  IMAD.MOV.U32 R3, RZ, RZ, R12 ;  /* 0x000000ffff037224 */ /* 0x000fe200078e000c */
[----:B------:R-:W-:Y:S01]  /*98e0*/  MOV R4, 0x9910 ;  /* 0x0000991000047802 */ /* 0x000fe20000000f00 */
[----:B------:R-:W-:-:S07]  /*98f0*/  IMAD.MOV.U32 R0, RZ, RZ, R13 ;  /* 0x000000ffff007224 */ /* 0x000fce00078e000d */
[----:B------:R-:W-:Y:S05]  /*9900*/  CALL.REL.NOINC `($__internal_91_$__cuda_sm20_div_s64) ;  /* 0x00000030000c7944 */ /* 0x000fea0003c00000 */
[----:B------:R-:W-:Y:S01]  /*9910*/  MOV R8, R3 ;  /* 0x0000000300087202 */ /* 0x000fe20000000f00 */
[----:B------:R-:W-:-:S07]  /*9920*/  IMAD.MOV.U32 R9, RZ, RZ, R0 ;  /* 0x000000ffff097224 */ /* 0x000fce00078e0000 */
.L_x_38664:
[----:B------:R-:W-:Y:S05]  /*9930*/  BSYNC.RECONVERGENT B1 ;  /* 0x0000000000017941 */ /* 0x000fea0003800200 */
.L_x_38662:
        /* <DEDUP_REMOVED lines=22> */
.L_x_38661:
        /* <DEDUP_REMOVED lines=12> */
.L_x_38670:
        /* <DEDUP_REMOVED lines=21> */
.L_x_38669:
[----:B------:R-:W-:Y:S05]  /*9cb0*/  BSYNC.RECONVERGENT B7 ;  /* 0x0000000000077941 */ /* 0x000fea0003800200 */
.L_x_38668:
[----:B------:R-:W-:-:S05]  /*9cc0*/  IADD3 R18, P0, PT, R18, 0x4, RZ ;  /* 0x0000000412127810 */ /* 0x000fca0007f1e0ff */
[----:B------:R-:W-:Y:S01]  /*9cd0*/  IMAD.X R19, RZ, RZ, R19, P0 ;  /* 0x000000ffff137224 */ /* 0x000fe200000e0613 */
[----:B------:R-:W-:-:S04]  /*9ce0*/  ISETP.GE.U32.AND P0, PT, R18, R16, PT ;  /* 0x000000101200720c */ /* 0x000fc80003f06070 */
[----:B------:R-:W-:-:S13]  /*9cf0*/  ISETP.GE.U32.AND.EX P0, PT, R19, R17, PT, P0 ;  /* 0x000000111300720c */ /* 0x000fda0003f06100 */
[----:B------:R-:W-:Y:S05]  /*9d00*/  @!P0 BRA `(.L_x_38670) ;  /* 0xfffffffc00948947 */ /* 0x000fea000383ffff */
.L_x_38667:
[----:B------:R-:W-:Y:S05]  /*9d10*/  BSYNC.RECONVERGENT B6 ;  /* 0x0000000000067941 */ /* 0x000fea0003800200 */
.L_x_38666:
        /* <DEDUP_REMOVED lines=20> */
.L_x_38672:
[----:B------:R-:W-:Y:S05]  /*9e60*/  BSYNC.RECONVERGENT B6 ;  /* 0x0000000000067941 */ /* 0x000fea0003800200 */
.L_x_38671:
        /* <DEDUP_REMOVED lines=20> */
.L_x_38674:
[----:B------:R-:W-:Y:S05]  /*9fb0*/  BSYNC.RECONVERGENT B6 ;  /* 0x0000000000067941 */ /* 0x000fea0003800200 */
.L_x_38673:
        /* <DEDUP_REMOVED lines=23> */
.L_x_38676:
[----:B------:R-:W-:Y:S05]  /*a130*/  BSYNC.RECONVERGENT B6 ;  /* 0x0000000000067941 */ /* 0x000fea0003800200 */
.L_x_38675:
        /* <DEDUP_REMOVED lines=15> */
.L_x_38681:
        /* <DEDUP_REMOVED lines=25> */
.L_x_38679:
[----:B------:R-:W-:Y:S01]  /*a3c0*/  MOV R3, R12 ;  /* 0x0000000c00037202 */ /* 0x000fe20000000f00 */
[----:B------:R-:W-:Y:S01]  /*a3d0*/  IMAD.MOV.U32 R0, RZ, RZ, R13 ;  /* 0x000000ffff007224 */ /* 0x000fe200078e000d */
[----:B------:R-:W-:-:S07]  /*a3e0*/  MOV R4, 0xa400 ;  /* 0x0000a40000047802 */ /* 0x000fce0000000f00 */
[----:B------:R-:W-:Y:S05]  /*a3f0*/  CALL.REL.NOINC `($__internal_91_$__cuda_sm20_div_s64) ;  /* 0x0000002400507944 */ /* 0x000fea0003c00000 */
[----:B------:R-:W-:Y:S01]  /*a400*/  IMAD.MOV.U32 R8, RZ, RZ, R3 ;  /* 0x000000ffff087224 */ /* 0x000fe200078e0003 */
[----:B------:R-:W-:-:S07]  /*a410*/  MOV R9, R0 ;  /* 0x0000000000097202 */ /* 0x000fce0000000f00 */
.L_x_38680:
[----:B------:R-:W-:Y:S05]  /*a420*/  BSYNC.RECONVERGENT B1 ;  /* 0x0000000000017941 */ /* 0x000fea0003800200 */
.L_x_38678:
        /* <DEDUP_REMOVED lines=22> */
.L_x_38677:
        /* <DEDUP_REMOVED lines=12> */
.L_x_38686:
        /* <DEDUP_REMOVED lines=21> */
.L_x_38685:
[----:B------:R-:W-:Y:S05]  /*a7a0*/  BSYNC.RECONVERGENT B7 ;  /* 0x0000000000077941 */ /* 0x000fea0003800200 */
.L_x_38684:
[----:B------:R-:W-:-:S05]  /*a7b0*/  IADD3 R18, P0, PT, R18, 0x4, RZ ;  /* 0x0000000412127810 */ /* 0x000fca0007f1e0ff */
[----:B------:R-:W-:Y:S01]  /*a7c0*/  IMAD.X R19, RZ, RZ, R19, P0 ;  /* 0x000000ffff137224 */ /* 0x000fe200000e0613 */
[----:B------:R-:W-:-:S04]  /*a7d0*/  ISETP.GE.U32.AND P0, PT, R18, R16, PT ;  /* 0x000000101200720c */ /* 0x000fc80003f06070 */
[----:B------:R-:W-:-:S13]  /*a7e0*/  ISETP.GE.U32.AND.EX P0, PT, R19, R17, PT, P0 ;  /* 0x000000111300720c */ /* 0x000fda0003f06100 */
[----:B------:R-:W-:Y:S05]  /*a7f0*/  @!P0 BRA `(.L_x_38686) ;  /* 0xfffffffc00948947 */ /* 0x000fea000383ffff */
.L_x_38683:
[----:B------:R-:W-:Y:S05]  /*a800*/  BSYNC.RECONVERGENT B6 ;  /* 0x0000000000067941 */ /* 0x000fea0003800200 */
.L_x_38682:
        /* <DEDUP_REMOVED lines=20> */
.L_x_38688:
[----:B------:R-:W-:Y:S05]  /*a950*/  BSYNC.RECONVERGENT B6 ;  /* 0x0000000000067941 */ /* 0x000fea0003800200 */
.L_x_38687:
        /* <DEDUP_REMOVED lines=20> */
.L_x_38690:
[----:B------:R-:W-:Y:S05]  /*aaa0*/  BSYNC.RECONVERGENT B6 ;  /* 0x0000000000067941 */ /* 0x000fea0003800200 */
.L_x_38689:
        /* <DEDUP_REMOVED lines=23> */
.L_x_38692:
[----:B------:R-:W-:Y:S05]  /*ac20*/  BSYNC.RECONVERGENT B6 ;  /* 0x0000000000067941 */ /* 0x000fea0003800200 */
.L_x_38691:
        /* <DEDUP_REMOVED lines=15> */
.L_x_38697:
        /* <DEDUP_REMOVED lines=25> */
.L_x_38695:
[----:B------:R-:W-:Y:S01]  /*aeb0*/  MOV R3, R12 ;  /* 0x0000000c00037202 */ /* 0x000fe20000000f00 */
[----:B------:R-:W-:Y:S01]  /*aec0*/  IMAD.MOV.U32 R0, RZ, RZ, R13 ;  /* 0x000000ffff007224 */ /* 0x000fe200078e000d */
[----:B------:R-:W-:-:S07]  /*aed0*/  MOV R4, 0xaef0 ;  /* 0x0000aef000047802 */ /* 0x000fce0000000f00 */
[----:B------:R-:W-:Y:S05]  /*aee0*/  CALL.REL.NOINC `($__internal_91_$__cuda_sm20_div_s64) ;  /* 0x0000001800947944 */ /* 0x000fea0003c00000 */
[----:B------:R-:W-:Y:S01]  /*aef0*/  MOV R8, R3 ;  /* 0x0000000300087202 */ /* 0x000fe20000000f00 */
[----:B------:R-:W-:-:S07]  /*af00*/  IMAD.MOV.U32 R9, RZ, RZ, R0 ;  /* 0x000000ffff097224 */ /* 0x000fce00078e0000 */
.L_x_38696:
[----:B------:R-:W-:Y:S05]  /*af10*/  BSYNC.RECONVERGENT B1 ;  /* 0x0000000000017941 */ /* 0x000fea0003800200 */
.L_x_38694:
        /* <DEDUP_REMOVED lines=22> */
.L_x_38693:
        /* <DEDUP_REMOVED lines=12> */
.L_x_38702:
        /* <DEDUP_REMOVED lines=21> */
.L_x_38701:
[----:B------:R-:W-:Y:S05]  /*b290*/  BSYNC.RECONVERGENT B7 ;  /* 0x0000000000077941 */ /* 0x000fea0003800200 */
.L_x_38700:
[----:B------:R-:W-:-:S05]  /*b2a0*/  IADD3 R16, P0, PT, R16, 0x4, RZ ;  /* 0x0000000410107810 */ /* 0x000fca0007f1e0ff */
[----:B------:R-:W-:Y:S01]  /*b2b0*/  IMAD.X R17, RZ, RZ, R17, P0 ;  /* 0x000000ffff117224 */ /* 0x000fe200000e0611 */
[----:B------:R-:W-:-:S04]  /*b2c0*/  ISETP.GE.U32.AND P0, PT, R16, R18, PT ;  /* 0x000000121000720c */ /* 0x000fc80003f06070 */
[----:B------:R-:W-:-:S13]  /*b2d0*/  ISETP.GE.U32.AND.EX P0, PT, R17, R19, PT, P0 ;  /* 0x000000131100720c */ /* 0x000fda0003f06100 */
[----:B------:R-:W-:Y:S05]  /*b2e0*/  @!P0 BRA `(.L_x_38702) ;  /* 0xfffffffc00948947 */ /* 0x000fea000383ffff */
.L_x_38699:
[----:B------:R-:W-:Y:S05]  /*b2f0*/  BSYNC.RECONVERGENT B6 ;  /* 0x0000000000067941 */ /* 0x000fea0003800200 */
.L_x_38698:
        /* <DEDUP_REMOVED lines=20> */
.L_x_38704:
[----:B------:R-:W-:Y:S05]  /*b440*/  BSYNC.RECONVERGENT B6 ;  /* 0x0000000000067941 */ /* 0x000fea0003800200 */
.L_x_38703:
        /* <DEDUP_REMOVED lines=20> */
.L_x_38706:
[----:B------:R-:W-:Y:S05]  /*b590*/  BSYNC.RECONVERGENT B6 ;  /* 0x0000000000067941 */ /* 0x000fea0003800200 */
.L_x_38705:
        /* <DEDUP_REMOVED lines=23> */
.L_x_38708:
[----:B------:R-:W-:Y:S05]  /*b710*/  BSYNC.RECONVERGENT B6 ;  /* 0x0000000000067941 */ /* 0x000fea0003800200 */
.L_x_38707:
        /* <DEDUP_REMOVED lines=15> */
.L_x_38713:
        /* <DEDUP_REMOVED lines=25> */
.L_x_38711:
[----:B------:R-:W-:Y:S01]  /*b9a0*/  IMAD.MOV.U32 R3, RZ, RZ, R12 ;  /* 0x000000ffff037224 */ /* 0x000fe200078e000c */
[----:B------:R-:W-:Y:S02]  /*b9b0*/  MOV R0, R13 ;  /* 0x0000000d00007202 */ /* 0x000fe40000000f00 */
[----:B------:R-:W-:-:S07]  /*b9c0*/  MOV R4, 0xb9e0 ;  /* 0x0000b9e000047802 */ /* 0x000fce0000000f00 */
[----:B------:R-:W-:Y:S05]  /*b9d0*/  CALL.REL.NOINC `($__internal_91_$__cuda_sm20_div_s64) ;  /* 0x0000000c00d87944 */ /* 0x000fea0003c00000 */
[----:B------:R-:W-:Y:S01]  /*b9e0*/  IMAD.MOV.U32 R8, RZ, RZ, R3 ;  /* 0x000000ffff087224 */ /* 0x000fe200078e0003 */
[----:B------:R-:W-:-:S07]  /*b9f0*/  MOV R9, R0 ;  /* 0x0000000000097202 */ /* 0x000fce0000000f00 */
.L_x_38712:
[----:B------:R-:W-:Y:S05]  /*ba00*/  BSYNC.RECONVERGENT B1 ;  /* 0x0000000000017941 */ /* 0x000fea0003800200 */
.L_x_38710:
        /* <DEDUP_REMOVED lines=22> */
.L_x_38709:
        /* <DEDUP_REMOVED lines=12> */
.L_x_38718:
        /* <DEDUP_REMOVED lines=21> */
.L_x_38717:
[----:B------:R-:W-:Y:S05]  /*bd80*/  BSYNC.RECONVERGENT B7 ;  /* 0x0000000000077941 */ /* 0x000fea0003800200 */
.L_x_38716:
[----:B------:R-:W-:-:S04]  /*bd90*/  IADD3 R16, P0, PT, R16, 0x4, RZ ;  /* 0x0000000410107810 */ /* 0x000fc80007f1e0ff */
[----:B------:R-:W-:Y:S02]  /*bda0*/  IADD3.X R17, PT, PT, RZ, R17, RZ, P0, !PT ;  /* 0x00000011ff117210 */ /* 0x000fe400007fe4ff */
[----:B------:R-:W-:-:S04]  /*bdb0*/  ISETP.GE.U32.AND P0, PT, R16, R18, PT ;  /* 0x000000121000720c */ /* 0x000fc80003f06070 */
[----:B------:R-:W-:-:S13]  /*bdc0*/  ISETP.GE.U32.AND.EX P0, PT, R17, R19, PT, P0 ;  /* 0x000000131100720c */ /* 0x000fda0003f06100 */
[----:B------:R-:W-:Y:S05]  /*bdd0*/  @!P0 BRA `(.L_x_38718) ;  /* 0xfffffffc00948947 */ /* 0x000fea000383ffff */
.L_x_38715:
[----:B------:R-:W-:Y:S05]  /*bde0*/  BSYNC.RECONVERGENT B6 ;  /* 0x0000000000067941 */ /* 0x000fea0003800200 */
.L_x_38714:
        /* <DEDUP_REMOVED lines=20> */
.L_x_38720:
[----:B------:R-:W-:Y:S05]  /*bf30*/  BSYNC.RECONVERGENT B6 ;  /* 0x0000000000067941 */ /* 0x000fea0003800200 */
.L_x_38719:
        /* <DEDUP_REMOVED lines=20> */
.L_x_38722:
[----:B------:R-:W-:Y:S05]  /*c080*/  BSYNC.RECONVERGENT B6 ;  /* 0x0000000000067941 */ /* 0x000fea0003800200 */
.L_x_38721:
        /* <DEDUP_REMOVED lines=23> */
.L_x_38724:
[----:B------:R-:W-:Y:S05]  /*c200*/  BSYNC.RECONVERGENT B6 ;  /* 0x0000000000067941 */ /* 0x000fea0003800200 */
.L_x_38723:
        /* <DEDUP_REMOVED lines=14> */
.L_x_38729:
        /* <DEDUP_REMOVED lines=25> */
.L_x_38727:
[----:B------:R-:W-:Y:S01]  /*c480*/  IMAD.MOV.U32 R3, RZ, RZ, R12 ;  /* 0x000000ffff037224 */ /* 0x000fe200078e000c */
[----:B------:R-:W-:Y:S02]  /*c490*/  MOV R0, R13 ;  /* 0x0000000d00007202 */ /* 0x000fe40000000f00 */
[----:B------:R-:W-:-:S07]  /*c4a0*/  MOV R4, 0xc4c0 ;  /* 0x0000c4c000047802 */ /* 0x000fce0000000f00 */
[----:B------:R-:W-:Y:S05]  /*c4b0*/  CALL.REL.NOINC `($__internal_91_$__cuda_sm20_div_s64) ;  /* 0x0000000400207944 */ /* 0x000fea0003c00000 */
[----:B------:R-:W-:Y:S01]  /*c4c0*/  IMAD.MOV.U32 R8, RZ, RZ, R3 ;  /* 0x000000ffff087224 */ /* 0x000fe200078e0003 */
[----:B------:R-:W-:-:S07]  /*c4d0*/  MOV R9, R0 ;  /* 0x0000000000097202 */ /* 0x000fce0000000f00 */
.L_x_38728:
[----:B------:R-:W-:Y:S05]  /*c4e0*/  BSYNC.RECONVERGENT B1 ;  /* 0x0000000000017941 */ /* 0x000fea0003800200 */
.L_x_38726:
        /* <DEDUP_REMOVED lines=22> */
.L_x_38725:
        /* <DEDUP_REMOVED lines=12> */
.L_x_38734:
        /* <DEDUP_REMOVED lines=21> */
.L_x_38733:
[----:B------:R-:W-:Y:S05]  /*c860*/  BSYNC.RECONVERGENT B7 ;  /* 0x0000000000077941 */ /* 0x000fea0003800200 */
.L_x_38732:
[----:B------:R-:W-:-:S04]  /*c870*/  IADD3 R16, P0, PT, R16, 0x4, RZ ;  /* 0x0000000410107810 */ /* 0x000fc80007f1e0ff */
[----:B------:R-:W-:Y:S02]  /*c880*/  IADD3.X R17, PT, PT, RZ, R17, RZ, P0, !PT ;  /* 0x00000011ff117210 */ /* 0x000fe400007fe4ff */
[----:B------:R-:W-:-:S04]  /*c890*/  ISETP.GE.U32.AND P0, PT, R16, R18, PT ;  /* 0x000000121000720c */ /* 0x000fc80003f06070 */
[----:B------:R-:W-:-:S13]  /*c8a0*/  ISETP.GE.U32.AND.EX P0, PT, R17, R19, PT, P0 ;  /* 0x000000131100720c */ /* 0x000fda0003f06100 */
[----:B------:R-:W-:Y:S05]  /*c8b0*/  @!P0 BRA `(.L_x_38734) ;  /* 0xfffffffc00948947 */ /* 0x000fea000383ffff */
.L_x_38731:
[----:B------:R-:W-:Y:S05]  /*c8c0*/  BSYNC.RECONVERGENT B6 ;  /* 0x0000000000067941 */ /* 0x000fea0003800200 */
.L_x_38730:
[----:B------:R-:W0:Y:S02]  /*c8d0*/  LDCU.64 UR4, c[0x0][0x438] ;  /* 0x00008700ff0477ac */ /* 0x000e240008000a00 */
[----:B0-----:R-:W-:-:S06]  /*c8e0*/  UIMAD.WIDE.U32 UR4, UR40, 0x4, UR4 ;  /* 0x00000004280478a5 */ /* 0x001fcc000f8e0004 */
[----:B------:R-:W-:Y:S01]  /*c8f0*/  MOV R3, UR5 ;  /* 0x0000000500037c02 */ /* 0x000fe20008000f00 */
[----:B------:R-:W-:-:S04]  /*c900*/  IMAD.U32 R2, RZ, RZ, UR4 ;  /* 0x00000004ff027e24 */ /* 0x000fc8000f8e00ff */
[----:B------:R-:W-:-:S05]  /*c910*/  IMAD.WIDE.U32 R64, R64, 0x20, R2 ;  /* 0x0000002040407825 */ /* 0x000fca00078e0002 */
[----:B------:R-:W-:Y:S01]  /*c920*/  STG.E.ENL2.256 desc[UR36][R64.64], RZ, RZ ;  /* 0xf80000ff40ff797f */ /* 0x000fe2000f121824 */
[----:B------:R-:W-:Y:S05]  /*c930*/  EXIT ;  /* 0x000000000000794d */ /* 0x000fea0003800000 */
        .weak           $__internal_91_$__cuda_sm20_div_s64
        .type           $__internal_91_$__cuda_sm20_div_s64,@function
        .size           $__internal_91_$__cuda_sm20_div_s64,(.L_x_40111 - $__internal_91_$__cuda_sm20_div_s64)
$__internal_91_$__cuda_sm20_div_s64:
        /* <DEDUP_REMOVED lines=83> */
[----:B------:R-:W-:Y:S06]  /*ce70*/  RET.REL.NODEC R8 `(_ZN2at6native29vectorized_elementwise_kernelILi8EZZZNS0_67_GLOBAL__N__bb565c37_34_ValidateCompressedIndicesKernel_cu_33a4b88b42_validate_compressed_sparse_indices_kernelILNS2_8CDimNameE0ENS2_18CUDAKernelLauncherENS2_14EmptyVecKernelENS2_8DummyVecELm8EEEvRKNS_6TensorESA_lllENKUlvE1_clEvENKUlvE_clEvEUliiiiiE_St5arrayIPcLm6EEEEviT0_T1_) ;  /* 0xffffff3008607950 */ /* 0x000fec0003c3ffff */
.L_x_38735:
        /* <DEDUP_REMOVED lines=16> */
.L_x_40111:


//--------------------- .text._ZN2at6native18elementwise_kernelILi128ELi4EZNS0_15gpu_kernel_implIZZZNS0_67_GLOBAL__N__bb565c37_34_ValidateCompressedIndicesKernel_cu_33a4b88b42_validate_compressed_sparse_indices_kernelILNS3_8CDimNameE0ENS3_18CUDAKernelLauncherENS3_14EmptyVecKernelENS3_8DummyVecELm8EEEvRKNS_6TensorESB_lllENKUlvE0_clEvENKUlvE0_clEvEUllE_EEvRNS_18TensorIteratorBaseERKT_EUliE_EEviT1_ --------------------------
	.section	.text._ZN2at6native18elementwise_kernelILi128ELi4EZNS0_15gpu_kernel_implIZZZNS0_67_GLOBAL__N__bb565c37_34_ValidateCompressedIndicesKernel_cu_33a4b88b42_validate_compressed_sparse_indices_kernelILNS3_8CDimNameE0ENS3_18CUDAKernelLauncherENS3_14EmptyVecKernelENS3_8DummyVecELm8EEEvRKNS_6TensorESB_lllENKUlvE0_clEvENKUlvE0_clEvEUllE_EEvRNS_18TensorIteratorBaseERKT_EUliE_EEviT1_,"ax",@progbits
	.align	128
        .global         _ZN2at6native18elementwise_kernelILi128ELi4EZNS0_15gpu_kernel_implIZZZNS0_67_GLOBAL__N__bb565c37_34_ValidateCompressedIndicesKernel_cu_33a4b88b42_validate_compressed_sparse_indices_kernelILNS3_8CDimNameE0ENS3_18CUDAKernelLauncherENS3_14EmptyVecKernelENS3_8DummyVecELm8EEEvRKNS_6TensorESB_lllENKUlvE0_clEvENKUlvE0_clEvEUllE_EEvRNS_18TensorIteratorBaseERKT_EUliE_EEviT1_
        .type           _ZN2at6native18elementwise_kernelILi128ELi4EZNS0_15gpu_kernel_implIZZZNS0_67_GLOBAL__N__bb565c37_34_ValidateCompressedIndicesKernel_cu_33a4b88b42_validate_compressed_sparse_indices_kernelILNS3_8CDimNameE0ENS3_18CUDAKernelLauncherENS3_14EmptyVecKernelENS3_8DummyVecELm8EEEvRKNS_6TensorESB_lllENKUlvE0_clEvENKUlvE0_clEvEUllE_EEvRNS_18TensorIteratorBaseERKT_EUliE_EEviT1_,@function
        .size           _ZN2at6native18elementwise_kernelILi128ELi4EZNS0_15gpu_kernel_implIZZZNS0_67_GLOBAL__N__bb565c37_34_ValidateCompressedIndicesKernel_cu_33a4b88b42_validate_compressed_sparse_indices_kernelILNS3_8CDimNameE0ENS3_18CUDAKernelLauncherENS3_14EmptyVecKernelENS3_8DummyVecELm8EEEvRKNS_6TensorESB_lllENKUlvE0_clEvENKUlvE0_clEvEUllE_EEvRNS_18TensorIteratorBaseERKT_EUliE_EEviT1_,(.L_x_40210 - _ZN2at6native18elementwise_kernelILi128ELi4EZNS0_15gpu_kernel_implIZZZNS0_67_GLOBAL__N__bb565c37_34_ValidateCompressedIndicesKernel_cu_33a4b88b42_validate_compressed_sparse_indices_kernelILNS3_8CDimNameE0ENS3_18CUDAKernelLauncherENS3_14EmptyVecKernelENS3_8DummyVecELm8EEEvRKNS_6TensorESB_lllENKUlvE0_clEvENKUlvE0_clEvEUllE_EEvRNS_18TensorIteratorBaseERKT_EUliE_EEviT1_)
        .other          _ZN2at6native18elementwise_kernelILi128ELi4EZNS0_15gpu_kernel_implIZZZNS0_67_GLOBAL__N__bb565c37_34_ValidateCompressedIndicesKernel_cu_33a4b88b42_validate_compressed_sparse_indices_kernelILNS3_8CDimNameE0ENS3_18CUDAKernelLauncherENS3_14EmptyVecKernelENS3_8DummyVecELm8EEEvRKNS_6TensorESB_lllENKUlvE0_clEvENKUlvE0_clEvEUllE_EEvRNS_18TensorIteratorBaseERKT_EUliE_EEviT1_,@"STO_CUDA_ENTRY STV_DEFAULT"
_ZN2at6native18elementwise_kernelILi128ELi4EZNS0_15gpu_kernel_implIZZZNS0_67_GLOBAL__N__bb565c37_34_ValidateCompressedIndicesKernel_cu_33a4b88b42_validate_compressed_sparse_indices_kernelILNS3_8CDimNameE0ENS3_18CUDAKernelLauncherENS3_14EmptyVecKernelENS3_8DummyVecELm8EEEvRKNS_6TensorESB_lllENKUlvE0_clEvENKUlvE0_clEvEUllE_EEvRNS_18TensorIteratorBaseERKT_EUliE_EEviT1_:
.text._ZN2at6native18elementwise_kernelILi128ELi4EZNS0_15gpu_kernel_implIZZZNS0_67_GLOBAL__N__bb565c37_34_ValidateCompressedIndicesKernel_cu_33a4b88b42_validate_compressed_sparse_indices_kernelILNS3_8CDimNameE0ENS3_18CUDAKernelLauncherENS3_14EmptyVecKernelENS3_8DummyVecELm8EEEvRKNS_6TensorESB_lllENKUlvE0_clEvENKUlvE0_clEvEUllE_EEvRNS_18TensorIteratorBaseERKT_EUliE_EEviT1_:
        /* <DEDUP_REMOVED lines=319> */
.L_x_38738:
        /* <DEDUP_REMOVED lines=17> */
.L_x_38742:
[----:B------:R0:W5:Y:S01]  /*1500*/  LDG.E.U8 R2, desc[UR36][R4.64] ;  /* 0x0000002404027981 */ /* 0x000162000c1e1100 */
[----:B------:R-:W-:Y:S01]  /*1510*/  MOV R3, RZ ;  /* 0x000000ff00037202 */ /* 0x000fe20000000f00 */
[----:B------:R-:W-:Y:S06]  /*1520*/  BRA `(.L_x_38744) ;  /* 0x0000000c00407947 */ /* 0x000fec0003800000 */
.L_x_38741:
        /* <DEDUP_REMOVED lines=8> */
.L_x_38746:
[----:B------:R-:W2:Y:S02]  /*15b0*/  LDG.E R2, desc[UR36][R4.64] ;  /* 0x0000002404027981 */ /* 0x000ea4000c1e1900 */
[----:B--2---:R-:W-:Y:S01]  /*15c0*/  SHF.R.S32.HI R3, RZ, 0x1f, R2 ;  /* 0x0000001fff037819 */ /* 0x004fe20000011402 */
[----:B------:R-:W-:Y:S06]  /*15d0*/  BRA `(.L_x_38744) ;  /* 0x0000000c00147947 */ /* 0x000fec0003800000 */
.L_x_38745:
[----:B------:R-:W2:Y:S02]  /*15e0*/  LDG.E.S16 R2, desc[UR36][R4.64] ;  /* 0x0000002404027981 */ /* 0x000ea4000c1e1700 */
[----:B--2---:R-:W-:Y:S01]  /*15f0*/  SHF.R.S32.HI R3, RZ, 0x1f, R2 ;  /* 0x0000001fff037819 */ /* 0x004fe20000011402 */
[----:B------:R-:W-:Y:S06]  /*1600*/  BRA `(.L_x_38744) ;  /* 0x0000000c00087947 */ /* 0x000fec0003800000 */
.L_x_38740:
        /* <DEDUP_REMOVED lines=9> */
.L_x_38748:
[----:B------:R-:W2:Y:S02]  /*16a0*/  LDG.E.U16 R4, desc[UR36][R4.64] ;  /* 0x0000002404047981 */ /* 0x000ea4000c1e1500 */
[----:B--2---:R-:W-:-:S06]  /*16b0*/  HADD2.F32 R2, -RZ, R4.H0_H0 ;  /* 0x20000004ff027230 */ /* 0x004fcc0000004100 */
[----:B------:R-:W0:Y:S01]  /*16c0*/  F2I.S64.TRUNC R2, R2 ;  /* 0x0000000200027311 */ /* 0x000e22000020d900 */
[----:B------:R-:W-:Y:S05]  /*16d0*/  BRA `(.L_x_38744) ;  /* 0x0000000800d47947 */ /* 0x000fea0003800000 */
.L_x_38747:
        /* <DEDUP_REMOVED lines=9> */
.L_x_38750:
[----:B------:R-:W2:Y:S02]  /*1770*/  LDG.E.U16 R4, desc[UR36][R4.64] ;  /* 0x0000002404047981 */ /* 0x000ea4000c1e1500 */
[----:B--2---:R-:W-:-:S06]  /*1780*/  HADD2.F32 R2, -RZ, R4.H0_H0 ;  /* 0x20000004ff027230 */ /* 0x004fcc0000004100 */
[----:B------:R-:W0:Y:S01]  /*1790*/  F2I.S64.TRUNC R2, R2 ;  /* 0x0000000200027311 */ /* 0x000e22000020d900 */
[----:B------:R-:W-:Y:S05]  /*17a0*/  BRA `(.L_x_38744) ;  /* 0x0000000800a07947 */ /* 0x000fea0003800000 */
.L_x_38749:
[----:B------:R-:W2:Y:S02]  /*17b0*/  LDG.E.64 R2, desc[UR36][R4.64] ;  /* 0x0000002404027981 */ /* 0x000ea4000c1e1b00 */
[----:B--2---:R-:W0:Y:S01]  /*17c0*/  F2I.S64.F64.TRUNC R2, R2 ;  /* 0x0000000200027311 */ /* 0x004e22000030d900 */
[----:B------:R-:W-:Y:S05]  /*17d0*/  BRA `(.L_x_38744) ;  /* 0x0000000800947947 */ /* 0x000fea0003800000 */
.L_x_38739:
        /* <DEDUP_REMOVED lines=13> */
.L_x_38753:
[----:B------:R-:W2:Y:S02]  /*18b0*/  LDG.E.64 R2, desc[UR36][R4.64] ;  /* 0x0000002404027981 */ /* 0x000ea4000c1e1b00 */
[----:B--2---:R-:W0:Y:S01]  /*18c0*/  F2I.S64.F64.TRUNC R2, R2 ;  /* 0x0000000200027311 */ /* 0x004e22000030d900 */
[----:B------:R-:W-:Y:S05]  /*18d0*/  BRA `(.L_x_38744) ;  /* 0x0000000800547947 */ /* 0x000fea0003800000 */
.L_x_38752:
        /* <DEDUP_REMOVED lines=26> */
.L_x_38755:
        /* <DEDUP_REMOVED lines=13> */
.L_x_38754:
[----:B------:R-:W2:Y:S02]  /*1b50*/  LDG.E.U16 R2, desc[UR36][R4.64] ;  /* 0x0000002404027981 */ /* 0x000ea4000c1e1500 */
[----:B--2---:R-:W-:-:S06]  /*1b60*/  IMAD.U32 R2, R2, 0x10000, RZ ;  /* 0x0001000002027824 */ /* 0x004fcc00078e00ff */
[----:B------:R-:W0:Y:S01]  /*1b70*/  F2I.S64.TRUNC R2, R2 ;  /* 0x0000000200027311 */ /* 0x000e22000020d900 */
[----:B------:R-:W-:Y:S05]  /*1b80*/  BRA `(.L_x_38744) ;  /* 0x0000000400a87947 */ /* 0x000fea0003800000 */
.L_x_38751:
        /* <DEDUP_REMOVED lines=11> */
.L_x_38758:
        /* <DEDUP_REMOVED lines=21> */
.L_x_38762:
[----:B------:R-:W-:Y:S05]  /*1d90*/  BSYNC.RECONVERGENT B1 ;  /* 0x0000000000017941 */ /* 0x000fea0003800200 */
.L_x_38761:
[----:B------:R-:W-:Y:S01]  /*1da0*/  IMAD.SHL.U32 R0, R0, 0x100000, RZ ;  /* 0x0010000000007824 */ /* 0x000fe200078e00ff */
[----:B------:R-:W-:-:S04]  /*1db0*/  LEA R2, R2, 0x3b800000, 0x17 ;  /* 0x3b80000002027811 */ /* 0x000fc800078eb8ff */
[----:B------:R-:W-:-:S07]  /*1dc0*/  LOP3.LUT R2, R2, R0, R7, 0xfe, !PT ;  /* 0x0000000002027212 */ /* 0x000fce00078efe07 */
.L_x_38760:
[----:B------:R-:W-:Y:S05]  /*1dd0*/  BSYNC.RECONVERGENT B0 ;  /* 0x0000000000007941 */ /* 0x000fea0003800200 */
.L_x_38759:
[----:B------:R-:W1:Y:S01]  /*1de0*/  F2I.S64.TRUNC R2, R2 ;  /* 0x0000000200027311 */ /* 0x000e62000020d900 */
[----:B------:R-:W-:Y:S05]  /*1df0*/  BRA `(.L_x_38744) ;  /* 0x00000004000c7947 */ /* 0x000fea0003800000 */
.L_x_38757:
        /* <DEDUP_REMOVED lines=21> */
.L_x_38766:
[----:B------:R-:W-:Y:S05]  /*1f50*/  BSYNC.RECONVERGENT B1 ;  /* 0x0000000000017941 */ /* 0x000fea0003800200 */
.L_x_38765:
[----:B------:R-:W-:Y:S01]  /*1f60*/  IMAD.SHL.U32 R0, R0, 0x200000, RZ ;  /* 0x0020000000007824 */ /* 0x000fe200078e00ff */
[----:B------:R-:W-:-:S04]  /*1f70*/  LEA R2, R2, 0x37800000, 0x17 ;  /* 0x3780000002027811 */ /* 0x000fc800078eb8ff */
[----:B------:R-:W-:-:S07]  /*1f80*/  LOP3.LUT R2, R2, R0, R7, 0xfe, !PT ;  /* 0x0000000002027212 */ /* 0x000fce00078efe07 */
.L_x_38764:
[----:B------:R-:W-:Y:S05]  /*1f90*/  BSYNC.RECONVERGENT B0 ;  /* 0x0000000000007941 */ /* 0x000fea0003800200 */
.L_x_38763:
[----:B------:R-:W2:Y:S01]  /*1fa0*/  F2I.S64.TRUNC R2, R2 ;  /* 0x0000000200027311 */ /* 0x000ea2000020d900 */
[----:B------:R-:W-:Y:S05]  /*1fb0*/  BRA `(.L_x_38744) ;  /* 0x00000000009c7947 */ /* 0x000fea0003800000 */
.L_x_38756:
[----:B------:R-:W-:-:S09]  /*1fc0*/  UISETP.NE.AND UP0, UPT, UR4, 0x1c, UPT ;  /* 0x0000001c0400788c */ /* 0x000fd2000bf05270 */
[----:B------:R-:W-:Y:S05]  /*1fd0*/  BRA.U !UP0, `(.L_x_38767) ;  /* 0x00000001088c7547 */ /* 0x000fea000b800000 */
[----:B------:R-:W-:-:S09]  /*1fe0*/  UISETP.NE.AND UP0, UPT, UR4, 0x1d, UPT ;  /* 0x0000001d0400788c */ /* 0x000fd2000bf05270 */
[----:B------:R-:W-:Y:S05]  /*1ff0*/  BRA.U !UP0, `(.L_x_38768) ;  /* 0x00000001087c7547 */ /* 0x000fea000b800000 */
[----:B------:R-:W-:-:S09]  /*2000*/  UISETP.NE.AND UP0, UPT, UR4, 0x2c, UPT ;  /* 0x0000002c0400788c */ /* 0x000fd2000bf05270 */
[----:B------:R-:W-:Y:S05]  /*2010*/  BRA.U !UP0, `(.L_x_38769) ;  /* 0x0000000108487547 */ /* 0x000fea000b800000 */
.L_x_38743:
        /* <DEDUP_REMOVED lines=16> */
.L_x_38770:
[----:B------:R-:W-:Y:S01]  /*2120*/  CS2R R2, SRZ ;  /* 0x0000000000027805 */ /* 0x000fe2000001ff00 */
[----:B------:R-:W-:Y:S06]  /*2130*/  BRA `(.L_x_38744) ;  /* 0x00000000003c7947 */ /* 0x000fec0003800000 */
.L_x_38769:
        /* <DEDUP_REMOVED lines=8> */
.L_x_38772:
[----:B------:R-:W-:Y:S05]  /*21c0*/  BSYNC.RECONVERGENT B0 ;  /* 0x0000000000007941 */ /* 0x000fea0003800200 */
.L_x_38771:
[----:B------:R-:W4:Y:S01]  /*21d0*/  F2I.S64.TRUNC R2, R2 ;  /* 0x0000000200027311 */ /* 0x000f22000020d900 */
[----:B------:R-:W-:Y:S05]  /*21e0*/  BRA `(.L_x_38744) ;  /* 0x0000000000107947 */ /* 0x000fea0003800000 */
.L_x_38768:
[----:B------:R0:W5:Y:S01]  /*21f0*/  LDG.E.64 R2, desc[UR36][R4.64] ;  /* 0x0000002404027981 */ /* 0x000162000c1e1b00 */
[----:B------:R-:W-:Y:S05]  /*2200*/  BRA `(.L_x_38744) ;  /* 0x0000000000087947 */ /* 0x000fea0003800000 */
.L_x_38767:
[----:B------:R3:W5:Y:S01]  /*2210*/  LDG.E R2, desc[UR36][R4.64] ;  /* 0x0000002404027981 */ /* 0x000762000c1e1900 */
[----:B------:R-:W-:-:S07]  /*2220*/  IMAD.MOV.U32 R3, RZ, RZ, RZ ;  /* 0x000000ffff037224 */ /* 0x000fce00078e00ff */
.L_x_38744:
        /* <DEDUP_REMOVED lines=23> */
.L_x_38774:
[----:B------:R-:W-:Y:S05]  /*23a0*/  BSYNC.RECONVERGENT B6 ;  /* 0x0000000000067941 */ /* 0x000fea0003800200 */
.L_x_38773:
        /* <DEDUP_REMOVED lines=16> */
.L_x_38778:
[----:B------:R0:W-:Y:S01]  /*24b0*/  STG.E.U8 desc[UR36][R2.64], RZ ;  /* 0x000000ff02007986 */ /* 0x0001e2000c101124 */
[----:B------:R-:W-:Y:S05]  /*24c0*/  BRA `(.L_x_38780) ;  /* 0x0000000400907947 */ /* 0x000fea0003800000 */
.L_x_38777:
        /* <DEDUP_REMOVED lines=8> */
.L_x_38782:
[----:B------:R0:W-:Y:S01]  /*2550*/  STG.E desc[UR36][R2.64], RZ ;  /* 0x000000ff02007986 */ /* 0x0001e2000c101924 */
[----:B------:R-:W-:Y:S05]  /*2560*/  BRA `(.L_x_38780) ;  /* 0x0000000400687947 */ /* 0x000fea0003800000 */
.L_x_38781:
[----:B------:R0:W-:Y:S01]  /*2570*/  STG.E.U16 desc[UR36][R2.64], RZ ;  /* 0x000000ff02007986 */ /* 0x0001e2000c101524 */
[----:B------:R-:W-:Y:S05]  /*2580*/  BRA `(.L_x_38780) ;  /* 0x0000000400607947 */ /* 0x000fea0003800000 */
.L_x_38776:
        /* <DEDUP_REMOVED lines=8> */
.L_x_38784:
[----:B------:R0:W-:Y:S01]  /*2610*/  STG.E.U16 desc[UR36][R2.64], RZ ;  /* 0x000000ff02007986 */ /* 0x0001e2000c101524 */
[----:B------:R-:W-:Y:S05]  /*2620*/  BRA `(.L_x_38780) ;  /* 0x0000000400387947 */ /* 0x000fea0003800000 */
.L_x_38783:
        /* <DEDUP_REMOVED lines=8> */
.L_x_38786:
[----:B------:R0:W-:Y:S01]  /*26b0*/  STG.E desc[UR36][R2.64], RZ ;  /* 0x000000ff02007986 */ /* 0x0001e2000c101924 */
[----:B------:R-:W-:Y:S05]  /*26c0*/  BRA `(.L_x_38780) ;  /* 0x0000000400107947 */ /* 0x000fea0003800000 */
.L_x_38785:
[----:B------:R0:W-:Y:S01]  /*26d0*/  STG.E.64 desc[UR36][R2.64], RZ ;  /* 0x000000ff02007986 */ /* 0x0001e2000c101b24 */
[----:B------:R-:W-:Y:S05]  /*26e0*/  BRA `(.L_x_38780) ;  /* 0x0000000400087947 */ /* 0x000fea0003800000 */
.L_x_38775:
        /* <DEDUP_REMOVED lines=10> */
.L_x_38789:
[----:B------:R0:W-:Y:S01]  /*2790*/  STG.E.128 desc[UR36][R2.64], RZ ;  /* 0x000000ff02007986 */ /* 0x0001e2000c101d24 */
[----:B------:R-:W-:Y:S05]  /*27a0*/  BRA `(.L_x_38780) ;  /* 0x0000000000d87947 */ /* 0x000fea0003800000 */
.L_x_38788:
        /* <DEDUP_REMOVED lines=8> */
.L_x_38791:
[----:B------:R0:W-:Y:S01]  /*2830*/  STG.E.U8 desc[UR36][R2.64], RZ ;  /* 0x000000ff02007986 */ /* 0x0001e2000c101124 */
[----:B------:R-:W-:Y:S05]  /*2840*/  BRA `(.L_x_38780) ;  /* 0x0000000000b07947 */ /* 0x000fea0003800000 */
.L_x_38790:
[----:B------:R0:W-:Y:S01]  /*2850*/  STG.E.U16 desc[UR36][R2.64], RZ ;  /* 0x000000ff02007986 */ /* 0x0001e2000c101524 */
[----:B------:R-:W-:Y:S05]  /*2860*/  BRA `(.L_x_38780) ;  /* 0x0000000000a87947 */ /* 0x000fea0003800000 */
.L_x_38787:
        /* <DEDUP_REMOVED lines=10> */
.L_x_38794:
[----:B------:R1:W-:Y:S01]  /*2910*/  STG.E.U8 desc[UR36][R2.64], RZ ;  /* 0x000000ff02007986 */ /* 0x0003e2000c101124 */
[----:B------:R-:W-:Y:S05]  /*2920*/  BRA `(.L_x_38780) ;  /* 0x0000000000787947 */ /* 0x000fea0003800000 */
.L_x_38793:
[----:B------:R0:W-:Y:S01]  /*2930*/  STG.E.U8 desc[UR36][R2.64], RZ ;  /* 0x000000ff02007986 */ /* 0x0001e2000c101124 */
[----:B------:R-:W-:Y:S05]  /*2940*/  BRA `(.L_x_38780) ;  /* 0x0000000000707947 */ /* 0x000fea0003800000 */
.L_x_38792:
[----:B------:R-:W-:-:S13]  /*2950*/  ISETP.NE.AND P0, PT, R0, 0x1c, PT ;  /* 0x0000001c0000780c */ /* 0x000fda0003f05270 */
[----:B------:R-:W-:Y:S05]  /*2960*/  @!P0 BRA `(.L_x_38795) ;  /* 0x0000000000648947 */ /* 0x000fea0003800000 */
[----:B------:R-:W-:-:S13]  /*2970*/  ISETP.NE.AND P0, PT, R0, 0x1d, PT ;  /* 0x0000001d0000780c */ /* 0x000fda0003f05270 */
[----:B------:R-:W-:Y:S05]  /*2980*/  @!P0 BRA `(.L_x_38796) ;  /* 0x0000000000548947 */ /* 0x000fea0003800000 */
[----:B------:R-:W-:-:S13]  /*2990*/  ISETP.NE.AND P0, PT, R0, 0x2c, PT ;  /* 0x0000002c0000780c */ /* 0x000fda0003f05270 */
[----:B------:R-:W-:Y:S05]  /*29a0*/  @!P0 BRA `(.L_x_38797) ;  /* 0x0000000000448947 */ /* 0x000fea0003800000 */
.L_x_38779:
        /* <DEDUP_REMOVED lines=16> */
.L_x_38798:
[----:B------:R-:W-:Y:S05]  /*2ab0*/  BRA `(.L_x_38780) ;  /* 0x0000000000147947 */ /* 0x000fea0003800000 */
.L_x_38797:
[----:B------:R0:W-:Y:S01]  /*2ac0*/  STG.E.U8 desc[UR36][R2.64], RZ ;  /* 0x000000ff02007986 */ /* 0x0001e2000c101124 */
[----:B------:R-:W-:Y:S05]  /*2ad0*/  BRA `(.L_x_38780) ;  /* 0x00000000000c7947 */ /* 0x000fea0003800000 */
.L_x_38796:
[----:B------:R0:W-:Y:S01]  /*2ae0*/  STG.E.64 desc[UR36][R2.64], RZ ;  /* 0x000000ff02007986 */ /* 0x0001e2000c101b24 */
[----:B------:R-:W-:Y:S05]  /*2af0*/  BRA `(.L_x_38780) ;  /* 0x0000000000047947 */ /* 0x000fea0003800000 */
.L_x_38795:
[----:B------:R4:W-:Y:S02]  /*2b00*/  STG.E desc[UR36][R2.64], RZ ;  /* 0x000000ff02007986 */ /* 0x0009e4000c101924 */
.L_x_38780:
[----:B------:R-:W-:-:S07]  /*2b10*/  VIADD R17, R17, 0x80 ;  /* 0x0000008011117836 */ /* 0x000fce0000000000 */
.L_x_38737:
[----:B0-----:R-:W-:Y:S05]  /*2b20*/  BSYNC.RECONVERGENT B7 ;  /* 0x0000000000077941 */ /* 0x001fea0003800200 */
.L_x_38736:
        /* <DEDUP_REMOVED lines=307> */
.L_x_38801:
        /* <DEDUP_REMOVED lines=17> */
.L_x_38805:
[----:B-12-4-:R0:W5:Y:S01]  /*3f70*/  LDG.E.U8 R2, desc[UR36][R4.64] ;  /* 0x0000002404027981 */ /* 0x016162000c1e1100 */
[----:B------:R-:W-:Y:S01]  /*3f80*/  MOV R3, RZ ;  /* 0x000000ff00037202 */ /* 0x000fe20000000f00 */
[----:B------:R-:W-:Y:S06]  /*3f90*/  BRA `(.L_x_38807) ;  /* 0x0000000c00407947 */ /* 0x000fec0003800000 */
.L_x_38804:
        /* <DEDUP_REMOVED lines=8> */
.L_x_38809:
[----:B-12-4-:R-:W2:Y:S02]  /*4020*/  LDG.E R2, desc[UR36][R4.64] ;  /* 0x0000002404027981 */ /* 0x016ea4000c1e1900 */
[----:B--2---:R-:W-:Y:S01]  /*4030*/  SHF.R.S32.HI R3, RZ, 0x1f, R2 ;  /* 0x0000001fff037819 */ /* 0x004fe20000011402 */
[----:B------:R-:W-:Y:S06]  /*4040*/  BRA `(.L_x_38807) ;  /* 0x0000000c00147947 */ /* 0x000fec0003800000 */
.L_x_38808:
[----:B-12-4-:R-:W2:Y:S02]  /*4050*/  LDG.E.S16 R2, desc[UR36][R4.64] ;  /* 0x0000002404027981 */ /* 0x016ea4000c1e1700 */
[----:B--2---:R-:W-:Y:S01]  /*4060*/  SHF.R.S32.HI R3, RZ, 0x1f, R2 ;  /* 0x0000001fff037819 */ /* 0x004fe20000011402 */
[----:B------:R-:W-:Y:S06]  /*4070*/  BRA `(.L_x_38807) ;  /* 0x0000000c00087947 */ /* 0x000fec0003800000 */
.L_x_38803:
        /* <DEDUP_REMOVED lines=9> */
.L_x_38811:
[----:B------:R-:W1:Y:S02]  /*4110*/  LDG.E.U16 R4, desc[UR36][R4.64] ;  /* 0x0000002404047981 */ /* 0x000e64000c1e1500 */
[----:B-12-4-:R-:W-:-:S06]  /*4120*/  HADD2.F32 R2, -RZ, R4.H0_H0 ;  /* 0x20000004ff027230 */ /* 0x016fcc0000004100 */
[----:B------:R-:W0:Y:S01]  /*4130*/  F2I.S64.TRUNC R2, R2 ;  /* 0x0000000200027311 */ /* 0x000e22000020d900 */
[----:B------:R-:W-:Y:S05]  /*4140*/  BRA `(.L_x_38807) ;  /* 0x0000000800d47947 */ /* 0x000fea0003800000 */
.L_x_38810:
        /* <DEDUP_REMOVED lines=9> */
.L_x_38813:
[----:B------:R-:W1:Y:S02]  /*41e0*/  LDG.E.U16 R4, desc[UR36][R4.64] ;  /* 0x0000002404047981 */ /* 0x000e64000c1e1500 */
[----:B-12-4-:R-:W-:-:S06]  /*41f0*/  HADD2.F32 R2, -RZ, R4.H0_H0 ;  /* 0x20000004ff027230 */ /* 0x016fcc0000004100 */
[----:B------:R-:W0:Y:S01]  /*4200*/  F2I.S64.TRUNC R2, R2 ;  /* 0x0000000200027311 */ /* 0x000e22000020d900 */
[----:B------:R-:W-:Y:S05]  /*4210*/  BRA `(.L_x_38807) ;  /* 0x0000000800a07947 */ /* 0x000fea0003800000 */
.L_x_38812:
[----:B-12-4-:R-:W2:Y:S02]  /*4220*/  LDG.E.64 R2, desc[UR36][R4.64] ;  /* 0x0000002404027981 */ /* 0x016ea4000c1e1b00 */
[----:B--2---:R-:W0:Y:S01]  /*4230*/  F2I.S64.F64.TRUNC R2, R2 ;  /* 0x0000000200027311 */ /* 0x004e22000030d900 */
[----:B------:R-:W-:Y:S05]  /*4240*/  BRA `(.L_x_38807) ;  /* 0x0000000800947947 */ /* 0x000fea0003800000 */
.L_x_38802:
        /* <DEDUP_REMOVED lines=13> */
.L_x_38816:
[----:B-12-4-:R-:W2:Y:S02]  /*4320*/  LDG.E.64 R2, desc[UR36][R4.64] ;  /* 0x0000002404027981 */ /* 0x016ea4000c1e1b00 */
[----:B--2---:R-:W0:Y:S01]  /*4330*/  F2I.S64.F64.TRUNC R2, R2 ;  /* 0x0000000200027311 */ /* 0x004e22000030d900 */
[----:B------:R-:W-:Y:S05]  /*4340*/  BRA `(.L_x_38807) ;  /* 0x0000000800547947 */ /* 0x000fea0003800000 */
.L_x_38815:
        /* <DEDUP_REMOVED lines=26> */
.L_x_38818:
        /* <DEDUP_REMOVED lines=13> */
.L_x_38817:
[----:B-12-4-:R-:W2:Y:S02]  /*45c0*/  LDG.E.U16 R2, desc[UR36][R4.64] ;  /* 0x0000002404027981 */ /* 0x016ea4000c1e1500 */
[----:B--2---:R-:W-:-:S06]  /*45d0*/  IMAD.U32 R2, R2, 0x10000, RZ ;  /* 0x0001000002027824 */ /* 0x004fcc00078e00ff */
[----:B------:R-:W1:Y:S01]  /*45e0*/  F2I.S64.TRUNC R2, R2 ;  /* 0x0000000200027311 */ /* 0x000e62000020d900 */
[----:B------:R-:W-:Y:S05]  /*45f0*/  BRA `(.L_x_38807) ;  /* 0x0000000400a87947 */ /* 0x000fea0003800000 */
.L_x_38814:
        /* <DEDUP_REMOVED lines=11> */
.L_x_38821:
        /* <DEDUP_REMOVED lines=21> */
.L_x_38825:
[----:B------:R-:W-:Y:S05]  /*4800*/  BSYNC.RECONVERGENT B1 ;  /* 0x0000000000017941 */ /* 0x000fea0003800200 */
.L_x_38824:
[----:B------:R-:W-:Y:S01]  /*4810*/  IMAD.SHL.U32 R0, R0, 0x100000, RZ ;  /* 0x0010000000007824 */ /* 0x000fe200078e00ff */
[----:B------:R-:W-:-:S04]  /*4820*/  LEA R2, R2, 0x3b800000, 0x17 ;  /* 0x3b80000002027811 */ /* 0x000fc800078eb8ff */
[----:B------:R-:W-:-:S07]  /*4830*/  LOP3.LUT R2, R2, R0, R7, 0xfe, !PT ;  /* 0x0000000002027212 */ /* 0x000fce00078efe07 */
.L_x_38823:
[----:B------:R-:W-:Y:S05]  /*4840*/  BSYNC.RECONVERGENT B0 ;  /* 0x0000000000007941 */ /* 0x000fea0003800200 */
.L_x_38822:
[----:B------:R-:W0:Y:S01]  /*4850*/  F2I.S64.TRUNC R2, R2 ;  /* 0x0000000200027311 */ /* 0x000e22000020d900 */
[----:B------:R-:W-:Y:S05]  /*4860*/  BRA `(.L_x_38807) ;  /* 0x00000004000c7947 */ /* 0x000fea0003800000 */
.L_x_38820:
        /* <DEDUP_REMOVED lines=21> */
.L_x_38829:
[----:B------:R-:W-:Y:S05]  /*49c0*/  BSYNC.RECONVERGENT B1 ;  /* 0x0000000000017941 */ /* 0x000fea0003800200 */
.L_x_38828:
[----:B------:R-:W-:Y:S02]  /*49d0*/  SHF.L.U32 R0, R0, 0x15, RZ ;  /* 0x0000001500007819 */ /* 0x000fe400000006ff */
[----:B------:R-:W-:-:S04]  /*49e0*/  LEA R2, R2, 0x37800000, 0x17 ;  /* 0x3780000002027811 */ /* 0x000fc800078eb8ff */
[----:B------:R-:W-:-:S07]  /*49f0*/  LOP3.LUT R2, R2, R0, R7, 0xfe, !PT ;  /* 0x0000000002027212 */ /* 0x000fce00078efe07 */
.L_x_38827:
[----:B------:R-:W-:Y:S05]  /*4a00*/  BSYNC.RECONVERGENT B0 ;  /* 0x0000000000007941 */ /* 0x000fea0003800200 */
.L_x_38826:
[----:B------:R-:W0:Y:S01]  /*4a10*/  F2I.S64.TRUNC R2, R2 ;  /* 0x0000000200027311 */ /* 0x000e22000020d900 */
[----:B------:R-:W-:Y:S05]  /*4a20*/  BRA `(.L_x_38807) ;  /* 0x00000000009c7947 */ /* 0x000fea0003800000 */
.L_x_38819:
        /* <DEDUP_REMOVED lines=14> */
.L_x_38833:
[----:B------:R-:W-:Y:S05]  /*4b10*/  BSYNC.RECONVERGENT B0 ;  /* 0x0000000000007941 */ /* 0x000fea0003800200 */
.L_x_38832:
[----:B------:R-:W4:Y:S01]  /*4b20*/  F2I.S64.TRUNC R2, R2 ;  /* 0x0000000200027311 */ /* 0x000f22000020d900 */
[----:B------:R-:W-:Y:S05]  /*4b30*/  BRA `(.L_x_38807) ;  /* 0x0000000000587947 */ /* 0x000fea0003800000 */
.L_x_38806:
        /* <DEDUP_REMOVED lines=16> */
.L_x_38834:
[----:B------:R-:W-:Y:S01]  /*4c40*/  CS2R R2, SRZ ;  /* 0x0000000000027805 */ /* 0x000fe2000001ff00 */
[----:B------:R-:W-:Y:S06]  /*4c50*/  BRA `(.L_x_38807) ;  /* 0x0000000000107947 */ /* 0x000fec0003800000 */
.L_x_38831:
[----:B-12-4-:R0:W5:Y:S01]  /*4c60*/  LDG.E.64 R2, desc[UR36][R4.64] ;  /* 0x0000002404027981 */ /* 0x016162000c1e1b00 */
[----:B------:R-:W-:Y:S05]  /*4c70*/  BRA `(.L_x_38807) ;  /* 0x0000000000087947 */ /* 0x000fea0003800000 */
.L_x_38830:
[----:B-12-4-:R0:W5:Y:S01]  /*4c80*/  LDG.E R2, desc[UR36][R4.64] ;  /* 0x0000002404027981 */ /* 0x016162000c1e1900 */
[----:B------:R-:W-:-:S07]  /*4c90*/  IMAD.MOV.U32 R3, RZ, RZ, RZ ;  /* 0x000000ffff037224 */ /* 0x000fce00078e00ff */
.L_x_38807:
        /* <DEDUP_REMOVED lines=23> */
.L_x_38836:
[----:B------:R-:W-:Y:S05]  /*4e10*/  BSYNC.RECONVERGENT B6 ;  /* 0x0000000000067941 */ /* 0x000fea0003800200 */
.L_x_38835:
        /* <DEDUP_REMOVED lines=16> */
.L_x_38840:
[----:B------:R3:W-:Y:S01]  /*4f20*/  STG.E.U8 desc[UR36][R2.64], RZ ;  /* 0x000000ff02007986 */ /* 0x0007e2000c101124 */
[----:B------:R-:W-:Y:S05]  /*4f30*/  BRA `(.L_x_38842) ;  /* 0x00000004008c7947 */ /* 0x000fea0003800000 */
.L_x_38839:
        /* <DEDUP_REMOVED lines=8> */
.L_x_38844:
[----:B------:R2:W-:Y:S01]  /*4fc0*/  STG.E desc[UR36][R2.64], RZ ;  /* 0x000000ff02007986 */ /* 0x0005e2000c101924 */
[----:B------:R-:W-:Y:S05]  /*4fd0*/  BRA `(.L_x_38842) ;  /* 0x0000000400647947 */ /* 0x000fea0003800000 */
.L_x_38843:
[----:B------:R0:W-:Y:S01]  /*4fe0*/  STG.E.U16 desc[UR36][R2.64], RZ ;  /* 0x000000ff02007986 */ /* 0x0001e2000c101524 */
[----:B------:R-:W-:Y:S05]  /*4ff0*/  BRA `(.L_x_38842) ;  /* 0x00000004005c7947 */ /* 0x000fea0003800000 */
.L_x_38838:
        /* <DEDUP_REMOVED lines=8> */
.L_x_38846:
[----:B------:R0:W-:Y:S01]  /*5080*/  STG.E.U16 desc[UR36][R2.64], RZ ;  /* 0x000000ff02007986 */ /* 0x0001e2000c101524 */
[----:B------:R-:W-:Y:S05]  /*5090*/  BRA `(.L_x_38842) ;  /* 0x0000000400347947 */ /* 0x000fea0003800000 */
.L_x_38845:
        /* <DEDUP_REMOVED lines=8> */
.L_x_38848:
[----:B------:R0:W-:Y:S01]  /*5120*/  STG.E desc[UR36][R2.64], RZ ;  /* 0x000000ff02007986 */ /* 0x0001e2000c101924 */
[----:B------:R-:W-:Y:S05]  /*5130*/  BRA `(.L_x_38842) ;  /* 0x00000004000c7947 */ /* 0x000fea0003800000 */
.L_x_38847:
[----:B------:R0:W-:Y:S01]  /*5140*/  STG.E.64 desc[UR36][R2.64], RZ ;  /* 0x000000ff02007986 */ /* 0x0001e2000c101b24 */
[----:B------:R-:W-:Y:S05]  /*5150*/  BRA `(.L_x_38842) ;  /* 0x0000000400047947 */ /* 0x000fea0003800000 */
.L_x_38837:
        /* <DEDUP_REMOVED lines=10> */
.L_x_38851:
[----:B------:R0:W-:Y:S01]  /*5200*/  STG.E.128 desc[UR36][R2.64], RZ ;  /* 0x000000ff02007986 */ /* 0x0001e2000c101d24 */
[----:B------:R-:W-:Y:S05]  /*5210*/  BRA `(.L_x_38842) ;  /* 0x0000000000d47947 */ /* 0x000fea0003800000 */
.L_x_38850:
        /* <DEDUP_REMOVED lines=8> */
.L_x_38853:
[----:B------:R0:W-:Y:S01]  /*52a0*/  STG.E.U8 desc[UR36][R2.64], RZ ;  /* 0x000000ff02007986 */ /* 0x0001e2000c101124 */
[----:B------:R-:W-:Y:S05]  /*52b0*/  BRA `(.L_x_38842) ;  /* 0x0000000000ac7947 */ /* 0x000fea0003800000 */
.L_x_38852:
[----:B------:R0:W-:Y:S01]  /*52c0*/  STG.E.U16 desc[UR36][R2.64], RZ ;  /* 0x000000ff02007986 */ /* 0x0001e2000c101524 */
[----:B------:R-:W-:Y:S05]  /*52d0*/  BRA `(.L_x_38842) ;  /* 0x0000000000a47947 */ /* 0x000fea0003800000 */
.L_x_38849:
        /* <DEDUP_REMOVED lines=10> */
.L_x_38856:
[----:B------:R0:W-:Y:S01]  /*5380*/  STG.E.U8 desc[UR36][R2.64], RZ ;  /* 0x000000ff02007986 */ /* 0x0001e2000c101124 */
[----:B------:R-:W-:Y:S05]  /*5390*/  BRA `(.L_x_38842) ;  /* 0x0000000000747947 */ /* 0x000fea0003800000 */
.L_x_38855:
[----:B------:R0:W-:Y:S01]  /*53a0*/  STG.E.U8 desc[UR36][R2.64], RZ ;  /* 0x000000ff02007986 */ /* 0x0001e2000c101124 */
[----:B------:R-:W-:Y:S05]  /*53b0*/  BRA `(.L_x_38842) ;  /* 0x00000000006c7947 */ /* 0x000fea0003800000 */
.L_x_38854:
[----:B------:R-:W-:-:S13]  /*53c0*/  ISETP.NE.AND P0, PT, R0, 0x1c, PT ;  /* 0x0000001c0000780c */ /* 0x000fda0003f05270 */
[----:B------:R-:W-:Y:S05]  /*53d0*/  @!P0 BRA `(.L_x_38857) ;  /* 0x0000000000608947 */ /* 0x000fea0003800000 */
[----:B------:R-:W-:-:S13]  /*53e0*/  ISETP.NE.AND P0, PT, R0, 0x1d, PT ;  /* 0x0000001d0000780c */ /* 0x000fda0003f05270 */
[----:B------:R-:W-:Y:S05]  /*53f0*/  @!P0 BRA `(.L_x_38858) ;  /* 0x0000000000508947 */ /* 0x000fea0003800000 */
[----:B------:R-:W-:-:S13]  /*5400*/  ISETP.NE.AND P0, PT, R0, 0x2c, PT ;  /* 0x0000002c0000780c */ /* 0x000fda0003f05270 */
[----:B------:R0:W-:Y:S01]  /*5410*/  @!P0 STG.E.U8 desc[UR36][R2.64], RZ ;  /* 0x000000ff02008986 */ /* 0x0001e2000c101124 */
[----:B------:R-:W-:Y:S05]  /*5420*/  @!P0 BRA `(.L_x_38842) ;  /* 0x0000000000508947 */ /* 0x000fea0003800000 */
.L_x_38841:
        /* <DEDUP_REMOVED lines=16> */
.L_x_38859:
[----:B------:R-:W-:Y:S05]  /*5530*/  BRA `(.L_x_38842) ;  /* 0x00000000000c7947 */ /* 0x000fea0003800000 */
.L_x_38858:
[----:B------:R0:W-:Y:S01]  /*5540*/  STG.E.64 desc[UR36][R2.64], RZ ;  /* 0x000000ff02007986 */ /* 0x0001e2000c101b24 */
[----:B------:R-:W-:Y:S05]  /*5550*/  BRA `(.L_x_38842) ;  /* 0x0000000000047947 */ /* 0x000fea0003800000 */
.L_x_38857:
[----:B------:R0:W-:Y:S02]  /*5560*/  STG.E desc[UR36][R2.64], RZ ;  /* 0x000000ff02007986 */ /* 0x0001e4000c101924 */
.L_x_38842:
[----:B------:R-:W-:-:S07]  /*5570*/  VIADD R17, R17, 0x80 ;  /* 0x0000008011117836 */ /* 0x000fce0000000000 */
.L_x_38800:
[----:B------:R-:W-:Y:S05]  /*5580*/  BSYNC.RECONVERGENT B7 ;  /* 0x0000000000077941 */ /* 0x000fea0003800200 */
.L_x_38799:
        /* <DEDUP_REMOVED lines=307> */
.L_x_38862:
        /* <DEDUP_REMOVED lines=17> */
.L_x_38866:
[----:B012-4-:R0:W5:Y:S01]  /*69d0*/  LDG.E.U8 R2, desc[UR36][R4.64] ;  /* 0x0000002404027981 */ /* 0x017162000c1e1100 */
[----:B------:R-:W-:Y:S01]  /*69e0*/  IMAD.MOV.U32 R3, RZ, RZ, RZ ;  /* 0x000000ffff037224 */ /* 0x000fe200078e00ff */
[----:B------:R-:W-:Y:S06]  /*69f0*/  BRA `(.L_x_38868) ;  /* 0x0000000c00407947 */ /* 0x000fec0003800000 */
.L_x_38865:
        /* <DEDUP_REMOVED lines=8> */
.L_x_38870:
[----:B012-4-:R-:W2:Y:S02]  /*6a80*/  LDG.E R2, desc[UR36][R4.64] ;  /* 0x0000002404027981 */ /* 0x017ea4000c1e1900 */
[----:B--2---:R-:W-:Y:S01]  /*6a90*/  SHF.R.S32.HI R3, RZ, 0x1f, R2 ;  /* 0x0000001fff037819 */ /* 0x004fe20000011402 */
[----:B------:R-:W-:Y:S06]  /*6aa0*/  BRA `(.L_x_38868) ;  /* 0x0000000c00147947 */ /* 0x000fec0003800000 */
.L_x_38869:
[----:B012-4-:R-:W2:Y:S02]  /*6ab0*/  LDG.E.S16 R2, desc[UR36][R4.64] ;  /* 0x0000002404027981 */ /* 0x017ea4000c1e1700 */
[----:B--2---:R-:W-:Y:S01]  /*6ac0*/  SHF.R.S32.HI R3, RZ, 0x1f, R2 ;  /* 0x0000001fff037819 */ /* 0x004fe20000011402 */
[----:B------:R-:W-:Y:S06]  /*6ad0*/  BRA `(.L_x_38868) ;  /* 0x0000000c00087947 */ /* 0x000fec0003800000 */
.L_x_38864:
        /* <DEDUP_REMOVED lines=9> */
.L_x_38872:
[----:B------:R-:W0:Y:S02]  /*6b70*/  LDG.E.U16 R4, desc[UR36][R4.64] ;  /* 0x0000002404047981 */ /* 0x000e24000c1e1500 */
[----:B012-4-:R-:W-:-:S06]  /*6b80*/  HADD2.F32 R2, -RZ, R4.H0_H0 ;  /* 0x20000004ff027230 */ /* 0x017fcc0000004100 */
[----:B------:R-:W0:Y:S01]  /*6b90*/  F2I.S64.TRUNC R2, R2 ;  /* 0x0000000200027311 */ /* 0x000e22000020d900 */
[----:B------:R-:W-:Y:S05]  /*6ba0*/  BRA `(.L_x_38868) ;  /* 0x0000000800d47947 */ /* 0x000fea0003800000 */
.L_x_38871:
        /* <DEDUP_REMOVED lines=9> */
.L_x_38874:
[----:B------:R-:W0:Y:S02]  /*6c40*/  LDG.E.U16 R4, desc[UR36][R4.64] ;  /* 0x0000002404047981 */ /* 0x000e24000c1e1500 */
[----:B012-4-:R-:W-:-:S06]  /*6c50*/  HADD2.F32 R2, -RZ, R4.H0_H0 ;  /* 0x20000004ff027230 */ /* 0x017fcc0000004100 */
[----:B------:R-:W0:Y:S01]  /*6c60*/  F2I.S64.TRUNC R2, R2 ;  /* 0x0000000200027311 */ /* 0x000e22000020d900 */
[----:B------:R-:W-:Y:S05]  /*6c70*/  BRA `(.L_x_38868) ;  /* 0x0000000800a07947 */ /* 0x000fea0003800000 */
.L_x_38873:
[----:B012-4-:R-:W2:Y:S02]  /*6c80*/  LDG.E.64 R2, desc[UR36][R4.64] ;  /* 0x0000002404027981 */ /* 0x017ea4000c1e1b00 */
[----:B--2---:R-:W0:Y:S01]  /*6c90*/  F2I.S64.F64.TRUNC R2, R2 ;  /* 0x0000000200027311 */ /* 0x004e22000030d900 */
[----:B------:R-:W-:Y:S05]  /*6ca0*/  BRA `(.L_x_38868) ;  /* 0x0000000800947947 */ /* 0x000fea0003800000 */
.L_x_38863:
        /* <DEDUP_REMOVED lines=13> */
.L_x_38877:
[----:B012-4-:R-:W2:Y:S02]  /*6d80*/  LDG.E.64 R2, desc[UR36][R4.64] ;  /* 0x0000002404027981 */ /* 0x017ea4000c1e1b00 */
[----:B--2---:R-:W3:Y:S01]  /*6d90*/  F2I.S64.F64.TRUNC R2, R2 ;  /* 0x0000000200027311 */ /* 0x004ee2000030d900 */
[----:B------:R-:W-:Y:S05]  /*6da0*/  BRA `(.L_x_38868) ;  /* 0x0000000800547947 */ /* 0x000fea0003800000 */
.L_x_38876:
        /* <DEDUP_REMOVED lines=26> */
.L_x_38879:
        /* <DEDUP_REMOVED lines=13> */
.L_x_38878:
[----:B012-4-:R-:W2:Y:S02]  /*7020*/  LDG.E.U16 R2, desc[UR36][R4.64] ;  /* 0x0000002404027981 */ /* 0x017ea4000c1e1500 */
[----:B--2---:R-:W-:-:S06]  /*7030*/  SHF.L.U32 R2, R2, 0x10, RZ ;  /* 0x0000001002027819 */ /* 0x004fcc00000006ff */
[----:B------:R-:W0:Y:S01]  /*7040*/  F2I.S64.TRUNC R2, R2 ;  /* 0x0000000200027311 */ /* 0x000e22000020d900 */
[----:B------:R-:W-:Y:S05]  /*7050*/  BRA `(.L_x_38868) ;  /* 0x0000000400a87947 */ /* 0x000fea0003800000 */
.L_x_38875:
        /* <DEDUP_REMOVED lines=11> */
.L_x_38882:
        /* <DEDUP_REMOVED lines=21> */
.L_x_38886:
[----:B------:R-:W-:Y:S05]  /*7260*/  BSYNC.RECONVERGENT B1 ;  /* 0x0000000000017941 */ /* 0x000fea0003800200 */
.L_x_38885:
[----:B------:R-:W-:Y:S02]  /*7270*/  SHF.L.U32 R0, R0, 0x14, RZ ;  /* 0x0000001400007819 */ /* 0x000fe400000006ff */
[----:B------:R-:W-:-:S04]  /*7280*/  LEA R2, R2, 0x3b800000, 0x17 ;  /* 0x3b80000002027811 */ /* 0x000fc800078eb8ff */
[----:B------:R-:W-:-:S07]  /*7290*/  LOP3.LUT R2, R2, R0, R7, 0xfe, !PT ;  /* 0x0000000002027212 */ /* 0x000fce00078efe07 */
.L_x_38884:
[----:B------:R-:W-:Y:S05]  /*72a0*/  BSYNC.RECONVERGENT B0 ;  /* 0x0000000000007941 */ /* 0x000fea0003800200 */
.L_x_38883:
[----:B------:R-:W4:Y:S01]  /*72b0*/  F2I.S64.TRUNC R2, R2 ;  /* 0x0000000200027311 */ /* 0x000f22000020d900 */
[----:B------:R-:W-:Y:S05]  /*72c0*/  BRA `(.L_x_38868) ;  /* 0x00000004000c7947 */ /* 0x000fea0003800000 */
.L_x_38881:
        /* <DEDUP_REMOVED lines=21> */
.L_x_38890:
[----:B------:R-:W-:Y:S05]  /*7420*/  BSYNC.RECONVERGENT B1 ;  /* 0x0000000000017941 */ /* 0x000fea0003800200 */
.L_x_38889:
[----:B------:R-:W-:Y:S01]  /*7430*/  IMAD.SHL.U32 R0, R0, 0x200000, RZ ;  /* 0x0020000000007824 */ /* 0x000fe200078e00ff */
[----:B------:R-:W-:-:S04]  /*7440*/  LEA R2, R2, 0x37800000, 0x17 ;  /* 0x3780000002027811 */ /* 0x000fc800078eb8ff */
[----:B------:R-:W-:-:S07]  /*7450*/  LOP3.LUT R2, R2, R0, R7, 0xfe, !PT ;  /* 0x0000000002027212 */ /* 0x000fce00078efe07 */
.L_x_38888:
[----:B------:R-:W-:Y:S05]  /*7460*/  BSYNC.RECONVERGENT B0 ;  /* 0x0000000000007941 */ /* 0x000fea0003800200 */
.L_x_38887:
[----:B------:R-:W0:Y:S01]  /*7470*/  F2I.S64.TRUNC R2, R2 ;  /* 0x0000000200027311 */ /* 0x000e22000020d900 */
[----:B------:R-:W-:Y:S05]  /*7480*/  BRA `(.L_x_38868) ;  /* 0x00000000009c7947 */ /* 0x000fea0003800000 */
.L_x_38880:
        /* <DEDUP_REMOVED lines=14> */
.L_x_38894:
[----:B------:R-:W-:Y:S05]  /*7570*/  BSYNC.RECONVERGENT B0 ;  /* 0x0000000000007941 */ /* 0x000fea0003800200 */
.L_x_38893:
[----:B------:R-:W0:Y:S01]  /*7580*/  F2I.S64.TRUNC R2, R2 ;  /* 0x0000000200027311 */ /* 0x000e22000020d900 */
[----:B------:R-:W-:Y:S05]  /*7590*/  BRA `(.L_x_38868) ;  /* 0x0000000000587947 */ /* 0x000fea0003800000 */
.L_x_38867:
        /* <DEDUP_REMOVED lines=16> */
.L_x_38895:
[----:B------:R-:W-:Y:S01]  /*76a0*/  CS2R R2, SRZ ;  /* 0x0000000000027805 */ /* 0x000fe2000001ff00 */
[----:B------:R-:W-:Y:S06]  /*76b0*/  BRA `(.L_x_38868) ;  /* 0x0000000000107947 */ /* 0x000fec0003800000 */
.L_x_38892:
[----:B012-4-:R0:W5:Y:S01]  /*76c0*/  LDG.E.64 R2, desc[UR36][R4.64] ;  /* 0x0000002404027981 */ /* 0x017162000c1e1b00 */
[----:B------:R-:W-:Y:S05]  /*76d0*/  BRA `(.L_x_38868) ;  /* 0x0000000000087947 */ /* 0x000fea0003800000 */
.L_x_38891:
[----:B012-4-:R0:W5:Y:S01]  /*76e0*/  LDG.E R2, desc[UR36][R4.64] ;  /* 0x0000002404027981 */ /* 0x017162000c1e1900 */
[----:B------:R-:W-:-:S07]  /*76f0*/  MOV R3, RZ ;  /* 0x000000ff00037202 */ /* 0x000fce0000000f00 */
.L_x_38868:
        /* <DEDUP_REMOVED lines=23> */
.L_x_38897:
[----:B------:R-:W-:Y:S05]  /*7870*/  BSYNC.RECONVERGENT B6 ;  /* 0x0000000000067941 */ /* 0x000fea0003800200 */
.L_x_38896:
        /* <DEDUP_REMOVED lines=16> */
.L_x_38901:
[----:B------:R0:W-:Y:S01]  /*7980*/  STG.E.U8 desc[UR36][R2.64], RZ ;  /* 0x000000ff02007986 */ /* 0x0001e2000c101124 */
[----:B------:R-:W-:Y:S05]  /*7990*/  BRA `(.L_x_38903) ;  /* 0x00000004008c7947 */ /* 0x000fea0003800000 */
.L_x_38900:
        /* <DEDUP_REMOVED lines=8> */
.L_x_38905:
[----:B------:R0:W-:Y:S01]  /*7a20*/  STG.E desc[UR36][R2.64], RZ ;  /* 0x000000ff02007986 */ /* 0x0001e2000c101924 */
[----:B------:R-:W-:Y:S05]  /*7a30*/  BRA `(.L_x_38903) ;  /* 0x0000000400647947 */ /* 0x000fea0003800000 */
.L_x_38904:
[----:B------:R0:W-:Y:S01]  /*7a40*/  STG.E.U16 desc[UR36][R2.64], RZ ;  /* 0x000000ff02007986 */ /* 0x0001e2000c101524 */
[----:B------:R-:W-:Y:S05]  /*7a50*/  BRA `(.L_x_38903) ;  /* 0x00000004005c7947 */ /* 0x000fea0003800000 */
.L_x_38899:
        /* <DEDUP_REMOVED lines=8> */
.L_x_38907:
[----:B------:R0:W-:Y:S01]  /*7ae0*/  STG.E.U16 desc[UR36][R2.64], RZ ;  /* 0x000000ff02007986 */ /* 0x0001e2000c101524 */
[----:B------:R-:W-:Y:S05]  /*7af0*/  BRA `(.L_x_38903) ;  /* 0x0000000400347947 */ /* 0x000fea0003800000 */
.L_x_38906:
        /* <DEDUP_REMOVED lines=8> */
.L_x_38909:
[----:B------:R0:W-:Y:S01]  /*7b80*/  STG.E desc[UR36][R2.64], RZ ;  /* 0x000000ff02007986 */ /* 0x0001e2000c101924 */
[----:B------:R-:W-:Y:S05]  /*7b90*/  BRA `(.L_x_38903) ;  /* 0x00000004000c7947 */ /* 0x000fea0003800000 */
.L_x_38908:
[----:B------:R0:W-:Y:S01]  /*7ba0*/  STG.E.64 desc[UR36][R2.64], RZ ;  /* 0x000000ff02007986 */ /* 0x0001e2000c101b24 */
[----:B------:R-:W-:Y:S05]  /*7bb0*/  BRA `(.L_x_38903) ;  /* 0x0000000400047947 */ /* 0x000fea0003800000 */
.L_x_38898:
        /* <DEDUP_REMOVED lines=10> */
.L_x_38912:
[----:B------:R0:W-:Y:S01]  /*7c60*/  STG.E.128 desc[UR36][R2.64], RZ ;  /* 0x000000ff02007986 */ /* 0x0001e2000c101d24 */
[----:B------:R-:W-:Y:S05]  /*7c70*/  BRA `(.L_x_38903) ;  /* 0x0000000000d47947 */ /* 0x000fea0003800000 */
.L_x_38911:
        /* <DEDUP_REMOVED lines=8> */
.L_x_38914:
[----:B------:R3:W-:Y:S01]  /*7d00*/  STG.E.U8 desc[UR36][R2.64], RZ ;  /* 0x000000ff02007986 */ /* 0x0007e2000c101124 */
[----:B------:R-:W-:Y:S05]  /*7d10*/  BRA `(.L_x_38903) ;  /* 0x0000000000ac7947 */ /* 0x000fea0003800000 */
.L_x_38913:
[----:B------:R2:W-:Y:S01]  /*7d20*/  STG.E.U16 desc[UR36][R2.64], RZ ;  /* 0x000000ff02007986 */ /* 0x0005e2000c101524 */
[----:B------:R-:W-:Y:S05]  /*7d30*/  BRA `(.L_x_38903) ;  /* 0x0000000000a47947 */ /* 0x000fea0003800000 */
.L_x_38910:
        /* <DEDUP_REMOVED lines=10> */
.L_x_38917:
[----:B------:R0:W-:Y:S01]  /*7de0*/  STG.E.U8 desc[UR36][R2.64], RZ ;  /* 0x000000ff02007986 */ /* 0x0001e2000c101124 */
[----:B------:R-:W-:Y:S05]  /*7df0*/  BRA `(.L_x_38903) ;  /* 0x0000000000747947 */ /* 0x000fea0003800000 */
.L_x_38916:
[----:B------:R0:W-:Y:S01]  /*7e00*/  STG.E.U8 desc[UR36][R2.64], RZ ;  /* 0x000000ff02007986 */ /* 0x0001e2000c101124 */
[----:B------:R-:W-:Y:S05]  /*7e10*/  BRA `(.L_x_38903) ;  /* 0x00000000006c7947 */ /* 0x000fea0003800000 */
.L_x_38915:
[----:B------:R-:W-:-:S13]  /*7e20*/  ISETP.NE.AND P0, PT, R0, 0x1c, PT ;  /* 0x0000001c0000780c */ /* 0x000fda0003f05270 */
[----:B------:R-:W-:Y:S05]  /*7e30*/  @!P0 BRA `(.L_x_38918) ;  /* 0x0000000000608947 */ /* 0x000fea0003800000 */
[----:B------:R-:W-:-:S13]  /*7e40*/  ISETP.NE.AND P0, PT, R0, 0x1d, PT ;  /* 0x0000001d0000780c */ /* 0x000fda0003f05270 */
[----:B------:R-:W-:Y:S05]  /*7e50*/  @!P0 BRA `(.L_x_38919) ;  /* 0x0000000000508947 */ /* 0x000fea0003800000 */
[----:B------:R-:W-:-:S13]  /*7e60*/  ISETP.NE.AND P0, PT, R0, 0x2c, PT ;  /* 0x0000002c0000780c */ /* 0x000fda0003f05270 */
[----:B------:R0:W-:Y:S01]  /*7e70*/  @!P0 STG.E.U8 desc[UR36][R2.64], RZ ;  /* 0x000000ff02008986 */ /* 0x0001e2000c101124 */
[----:B------:R-:W-:Y:S05]  /*7e80*/  @!P0 BRA `(.L_x_38903) ;  /* 0x0000000000508947 */ /* 0x000fea0003800000 */
.L_x_38902:
        /* <DEDUP_REMOVED lines=16> */
.L_x_38920:
[----:B------:R-:W-:Y:S05]  /*7f90*/  BRA `(.L_x_38903) ;  /* 0x00000000000c7947 */ /* 0x000fea0003800000 */
.L_x_38919:
[----:B------:R0:W-:Y:S01]  /*7fa0*/  STG.E.64 desc[UR36][R2.64], RZ ;  /* 0x000000ff02007986 */ /* 0x0001e2000c101b24 */
[----:B------:R-:W-:Y:S05]  /*7fb0*/  BRA `(.L_x_38903) ;  /* 0x0000000000047947 */ /* 0x000fea0003800000 */
.L_x_38918:
[----:B------:R0:W-:Y:S02]  /*7fc0*/  STG.E desc[UR36][R2.64], RZ ;  /* 0x000000ff02007986 */ /* 0x0001e4000c101924 */
.L_x_38903:
[----:B------:R-:W-:-:S07]  /*7fd0*/  IADD3 R17, PT, PT, R17, 0x80, RZ ;  /* 0x0000008011117810 */ /* 0x000fce0007ffe0ff */
.L_x_38861:
[----:B------:R-:W-:Y:S05]  /*7fe0*/  BSYNC.RECONVERGENT B7 ;  /* 0x0000000000077941 */ /* 0x000fea0003800200 */
.L_x_38860:
        /* <DEDUP_REMOVED lines=306> */
.L_x_38921:
        /* <DEDUP_REMOVED lines=19> */
.L_x_38925:
[----:B012-4-:R0:W5:Y:S01]  /*9440*/  LDG.E.U8 R2, desc[UR36][R4.64] ;  /* 0x0000002404027981 */ /* 0x017162000c1e1100 */
[----:B------:R-:W-:Y:S01]  /*9450*/  IMAD.MOV.U32 R3, RZ, RZ, RZ ;  /* 0x000000ffff037224 */ /* 0x000fe200078e00ff */
[----:B------:R-:W-:Y:S06]  /*9460*/  BRA `(.L_x_38927) ;  /* 0x0000000c00407947 */ /* 0x000fec0003800000 */
.L_x_38924:
        /* <DEDUP_REMOVED lines=8> */
.L_x_38929:
[----:B012-4-:R-:W2:Y:S02]  /*94f0*/  LDG.E R2, desc[UR36][R4.64] ;  /* 0x0000002404027981 */ /* 0x017ea4000c1e1900 */
[----:B--2---:R-:W-:Y:S01]  /*9500*/  SHF.R.S32.HI R3, RZ, 0x1f, R2 ;  /* 0x0000001fff037819 */ /* 0x004fe20000011402 */
[----:B------:R-:W-:Y:S06]  /*9510*/  BRA `(.L_x_38927) ;  /* 0x0000000c00147947 */ /* 0x000fec0003800000 */
.L_x_38928:
[----:B012-4-:R-:W2:Y:S02]  /*9520*/  LDG.E.S16 R2, desc[UR36][R4.64] ;  /* 0x0000002404027981 */ /* 0x017ea4000c1e1700 */
[----:B--2---:R-:W-:Y:S01]  /*9530*/  SHF.R.S32.HI R3, RZ, 0x1f, R2 ;  /* 0x0000001fff037819 */ /* 0x004fe20000011402 */
[----:B------:R-:W-:Y:S06]  /*9540*/  BRA `(.L_x_38927) ;  /* 0x0000000c00087947 */ /* 0x000fec0003800000 */
.L_x_38923:
        /* <DEDUP_REMOVED lines=9> */
.L_x_38931:
[----:B------:R-:W0:Y:S02]  /*95e0*/  LDG.E.U16 R4, desc[UR36][R4.64] ;  /* 0x0000002404047981 */ /* 0x000e24000c1e1500 */
[----:B012-4-:R-:W-:-:S06]  /*95f0*/  HADD2.F32 R2, -RZ, R4.H0_H0 ;  /* 0x20000004ff027230 */ /* 0x017fcc0000004100 */
[----:B------:R-:W0:Y:S01]  /*9600*/  F2I.S64.TRUNC R2, R2 ;  /* 0x0000000200027311 */ /* 0x000e22000020d900 */
[----:B------:R-:W-:Y:S05]  /*9610*/  BRA `(.L_x_38927) ;  /* 0x0000000800d47947 */ /* 0x000fea0003800000 */
.L_x_38930:
        /* <DEDUP_REMOVED lines=9> */
.L_x_38933:
[----:B------:R-:W0:Y:S02]  /*96b0*/  LDG.E.U16 R4, desc[UR36][R4.64] ;  /* 0x0000002404047981 */ /* 0x000e24000c1e1500 */
[----:B012-4-:R-:W-:-:S06]  /*96c0*/  HADD2.F32 R2, -RZ, R4.H0_H0 ;  /* 0x20000004ff027230 */ /* 0x017fcc0000004100 */
[----:B------:R-:W0:Y:S01]  /*96d0*/  F2I.S64.TRUNC R2, R2 ;  /* 0x0000000200027311 */ /* 0x000e22000020d900 */
[----:B------:R-:W-:Y:S05]  /*96e0*/  BRA `(.L_x_38927) ;  /* 0x0000000800a07947 */ /* 0x000fea0003800000 */
.L_x_38932:
[----:B012-4-:R-:W2:Y:S02]  /*96f0*/  LDG.E.64 R2, desc[UR36][R4.64] ;  /* 0x0000002404027981 */ /* 0x017ea4000c1e1b00 */
[----:B--2---:R-:W0:Y:S01]  /*9700*/  F2I.S64.F64.TRUNC R2, R2 ;  /* 0x0000000200027311 */ /* 0x004e22000030d900 */
[----:B------:R-:W-:Y:S05]  /*9710*/  BRA `(.L_x_38927) ;  /* 0x0000000800947947 */ /* 0x000fea0003800000 */
.L_x_38922:
        /* <DEDUP_REMOVED lines=13> */
.L_x_38936:
[----:B012-4-:R-:W2:Y:S02]  /*97f0*/  LDG.E.64 R2, desc[UR36][R4.64] ;  /* 0x0000002404027981 */ /* 0x017ea4000c1e1b00 */
[----:B--2---:R-:W0:Y:S01]  /*9800*/  F2I.S64.F64.TRUNC R2, R2 ;  /* 0x0000000200027311 */ /* 0x004e22000030d900 */
[----:B------:R-:W-:Y:S05]  /*9810*/  BRA `(.L_x_38927) ;  /* 0x0000000800547947 */ /* 0x000fea0003800000 */
.L_x_38935:
        /* <DEDUP_REMOVED lines=26> */
.L_x_38938:
        /* <DEDUP_REMOVED lines=13> */
.L_x_38937:
[----:B012-4-:R-:W2:Y:S02]  /*9a90*/  LDG.E.U16 R2, desc[UR36][R4.64] ;  /* 0x0000002404027981 */ /* 0x017ea4000c1e1500 */
[----:B--2---:R-:W-:-:S06]  /*9aa0*/  SHF.L.U32 R2, R2, 0x10, RZ ;  /* 0x0000001002027819 */ /* 0x004fcc00000006ff */
[----:B------:R-:W0:Y:S01]  /*9ab0*/  F2I.S64.TRUNC R2, R2 ;  /* 0x0000000200027311 */ /* 0x000e22000020d900 */
[----:B------:R-:W-:Y:S05]  /*9ac0*/  BRA `(.L_x_38927) ;  /* 0x0000000400a87947 */ /* 0x000fea0003800000 */
.L_x_38934:
        /* <DEDUP_REMOVED lines=11> */
.L_x_38941:
        /* <DEDUP_REMOVED lines=21> */
.L_x_38945:
[----:B------:R-:W-:Y:S05]  /*9cd0*/  BSYNC.RECONVERGENT B1 ;  /* 0x0000000000017941 */ /* 0x000fea0003800200 */
.L_x_38944:
[----:B------:R-:W-:Y:S02]  /*9ce0*/  SHF.L.U32 R0, R0, 0x14, RZ ;  /* 0x0000001400007819 */ /* 0x000fe400000006ff */
[----:B------:R-:W-:-:S04]  /*9cf0*/  LEA R2, R2, 0x3b800000, 0x17 ;  /* 0x3b80000002027811 */ /* 0x000fc800078eb8ff */
[----:B------:R-:W-:-:S07]  /*9d00*/  LOP3.LUT R2, R2, R0, R7, 0xfe, !PT ;  /* 0x0000000002027212 */ /* 0x000fce00078efe07 */
.L_x_38943:
[----:B------:R-:W-:Y:S05]  /*9d10*/  BSYNC.RECONVERGENT B0 ;  /* 0x0000000000007941 */ /* 0x000fea0003800200 */
.L_x_38942:
[----:B------:R-:W2:Y:S01]  /*9d20*/  F2I.S64.TRUNC R2, R2 ;  /* 0x0000000200027311 */ /* 0x000ea2000020d900 */
[----:B------:R-:W-:Y:S05]  /*9d30*/  BRA `(.L_x_38927) ;  /* 0x00000004000c7947 */ /* 0x000fea0003800000 */
.L_x_38940:
        /* <DEDUP_REMOVED lines=21> */
.L_x_38949:
[----:B------:R-:W-:Y:S05]  /*9e90*/  BSYNC.RECONVERGENT B1 ;  /* 0x0000000000017941 */ /* 0x000fea0003800200 */
.L_x_38948:
[----:B------:R-:W-:Y:S01]  /*9ea0*/  IMAD.SHL.U32 R0, R0, 0x200000, RZ ;  /* 0x0020000000007824 */ /* 0x000fe200078e00ff */
[----:B------:R-:W-:-:S04]  /*9eb0*/  LEA R2, R2, 0x37800000, 0x17 ;  /* 0x3780000002027811 */ /* 0x000fc800078eb8ff */
[----:B------:R-:W-:-:S07]  /*9ec0*/  LOP3.LUT R2, R2, R0, R7, 0xfe, !PT ;  /* 0x0000000002027212 */ /* 0x000fce00078efe07 */
.L_x_38947:
[----:B------:R-:W-:Y:S05]  /*9ed0*/  BSYNC.RECONVERGENT B0 ;  /* 0x0000000000007941 */ /* 0x000fea0003800200 */
.L_x_38946:
[----:B------:R-:W0:Y:S01]  /*9ee0*/  F2I.S64.TRUNC R2, R2 ;  /* 0x0000000200027311 */ /* 0x000e22000020d900 */
[----:B------:R-:W-:Y:S05]  /*9ef0*/  BRA `(.L_x_38927) ;  /* 0x00000000009c7947 */ /* 0x000fea0003800000 */
.L_x_38939:
        /* <DEDUP_REMOVED lines=14> */
.L_x_38953:
[----:B------:R-:W-:Y:S05]  /*9fe0*/  BSYNC.RECONVERGENT B0 ;  /* 0x0000000000007941 */ /* 0x000fea0003800200 */
.L_x_38952:
[----:B------:R-:W0:Y:S01]  /*9ff0*/  F2I.S64.TRUNC R2, R2 ;  /* 0x0000000200027311 */ /* 0x000e22000020d900 */
[----:B------:R-:W-:Y:S05]  /*a000*/  BRA `(.L_x_38927) ;  /* 0x0000000000587947 */ /* 0x000fea0003800000 */
.L_x_38926:
        /* <DEDUP_REMOVED lines=16> */
.L_x_38954:
[----:B------:R-:W-:Y:S01]  /*a110*/  CS2R R2, SRZ ;  /* 0x0000000000027805 */ /* 0x000fe2000001ff00 */
[----:B------:R-:W-:Y:S06]  /*a120*/  BRA `(.L_x_38927) ;  /* 0x0000000000107947 */ /* 0x000fec0003800000 */
.L_x_38951:
[----:B012-4-:R4:W5:Y:S01]  /*a130*/  LDG.E.64 R2, desc[UR36][R4.64] ;  /* 0x0000002404027981 */ /* 0x017962000c1e1b00 */
[----:B------:R-:W-:Y:S05]  /*a140*/  BRA `(.L_x_38927) ;  /* 0x0000000000087947 */ /* 0x000fea0003800000 */
.L_x_38950:
[----:B012-4-:R3:W5:Y:S01]  /*a150*/  LDG.E R2, desc[UR36][R4.64] ;  /* 0x0000002404027981 */ /* 0x017762000c1e1900 */
[----:B------:R-:W-:-:S07]  /*a160*/  MOV R3, RZ ;  /* 0x000000ff00037202 */ /* 0x000fce0000000f00 */
.L_x_38927:
        /* <DEDUP_REMOVED lines=23> */
.L_x_38956:
[----:B------:R-:W-:Y:S05]  /*a2e0*/  BSYNC.RECONVERGENT B6 ;  /* 0x0000000000067941 */ /* 0x000fea0003800200 */
.L_x_38955:
        /* <DEDUP_REMOVED lines=13> */
.L_x_38960:
[----:B------:R-:W-:Y:S01]  /*a3c0*/  STG.E.U8 desc[UR36][R16.64], RZ ;  /* 0x000000ff10007986 */ /* 0x000fe2000c101124 */
[----:B------:R-:W-:Y:S05]  /*a3d0*/  EXIT ;  /* 0x000000000000794d */ /* 0x000fea0003800000 */
.L_x_38959:
        /* <DEDUP_REMOVED lines=8> */
.L_x_38963:
[----:B------:R-:W-:Y:S01]  /*a460*/  STG.E desc[UR36][R16.64], RZ ;  /* 0x000000ff10007986 */ /* 0x000fe2000c101924 */
[----:B------:R-:W-:Y:S05]  /*a470*/  EXIT ;  /* 0x000000000000794d */ /* 0x000fea0003800000 */
.L_x_38962:
[----:B------:R-:W-:Y:S01]  /*a480*/  STG.E.U16 desc[UR36][R16.64], RZ ;  /* 0x000000ff10007986 */ /* 0x000fe2000c101524 */
[----:B------:R-:W-:Y:S05]  /*a490*/  EXIT ;  /* 0x000000000000794d */ /* 0x000fea0003800000 */
.L_x_38958:
        /* <DEDUP_REMOVED lines=8> */
.L_x_38965:
[----:B------:R-:W-:Y:S01]  /*a520*/  STG.E.U16 desc[UR36][R16.64], RZ ;  /* 0x000000ff10007986 */ /* 0x000fe2000c101524 */
[----:B------:R-:W-:Y:S05]  /*a530*/  EXIT ;  /* 0x000000000000794d */ /* 0x000fea0003800000 */
.L_x_38964:
        /* <DEDUP_REMOVED lines=8> */
.L_x_38967:
[----:B------:R-:W-:Y:S01]  /*a5c0*/  STG.E desc[UR36][R16.64], RZ ;  /* 0x000000ff10007986 */ /* 0x000fe2000c101924 */
[----:B------:R-:W-:Y:S05]  /*a5d0*/  EXIT ;  /* 0x000000000000794d */ /* 0x000fea0003800000 */
.L_x_38966:
[----:B------:R-:W-:Y:S01]  /*a5e0*/  STG.E.64 desc[UR36][R16.64], RZ ;  /* 0x000000ff10007986 */ /* 0x000fe2000c101b24 */
[----:B------:R-:W-:Y:S05]  /*a5f0*/  EXIT ;  /* 0x000000000000794d */ /* 0x000fea0003800000 */
.L_x_38957:
        /* <DEDUP_REMOVED lines=10> */
.L_x_38970:
[----:B------:R-:W-:Y:S01]  /*a6a0*/  STG.E.128 desc[UR36][R16.64], RZ ;  /* 0x000000ff10007986 */ /* 0x000fe2000c101d24 */
[----:B------:R-:W-:Y:S05]  /*a6b0*/  EXIT ;  /* 0x000000000000794d */ /* 0x000fea0003800000 */
.L_x_38969:
        /* <DEDUP_REMOVED lines=8> */
.L_x_38972:
[----:B------:R-:W-:Y:S01]  /*a740*/  STG.E.U8 desc[UR36][R16.64], RZ ;  /* 0x000000ff10007986 */ /* 0x000fe2000c101124 */
[----:B------:R-:W-:Y:S05]  /*a750*/  EXIT ;  /* 0x000000000000794d */ /* 0x000fea0003800000 */
.L_x_38971:
[----:B------:R-:W-:Y:S01]  /*a760*/  STG.E.U16 desc[UR36][R16.64], RZ ;  /* 0x000000ff10007986 */ /* 0x000fe2000c101524 */
[----:B------:R-:W-:Y:S05]  /*a770*/  EXIT ;  /* 0x000000000000794d */ /* 0x000fea0003800000 */
.L_x_38968:
        /* <DEDUP_REMOVED lines=10> */
.L_x_38975:
[----:B------:R-:W-:Y:S01]  /*a820*/  STG.E.U8 desc[UR36][R16.64], RZ ;  /* 0x000000ff10007986 */ /* 0x000fe2000c101124 */
[----:B------:R-:W-:Y:S05]  /*a830*/  EXIT ;  /* 0x000000000000794d */ /* 0x000fea0003800000 */
.L_x_38974:
[----:B------:R-:W-:Y:S01]  /*a840*/  STG.E.U8 desc[UR36][R16.64], RZ ;  /* 0x000000ff10007986 */ /* 0x000fe2000c101124 */
[----:B------:R-:W-:Y:S05]  /*a850*/  EXIT ;  /* 0x000000000000794d */ /* 0x000fea0003800000 */
.L_x_38973:
[----:B------:R-:W-:-:S13]  /*a860*/  ISETP.NE.AND P0, PT, R0, 0x1c, PT ;  /* 0x0000001c0000780c */ /* 0x000fda0003f05270 */
[----:B------:R-:W-:Y:S05]  /*a870*/  @!P0 BRA `(.L_x_38976) ;  /* 0x0000000000608947 */ /* 0x000fea0003800000 */
[----:B------:R-:W-:-:S13]  /*a880*/  ISETP.NE.AND P0, PT, R0, 0x1d, PT ;  /* 0x0000001d0000780c */ /* 0x000fda0003f05270 */
[----:B------:R-:W-:Y:S05]  /*a890*/  @!P0 BRA `(.L_x_38977) ;  /* 0x0000000000508947 */ /* 0x000fea0003800000 */
[----:B------:R-:W-:-:S13]  /*a8a0*/  ISETP.NE.AND P0, PT, R0, 0x2c, PT ;  /* 0x0000002c0000780c */ /* 0x000fda0003f05270 */
[----:B------:R0:W-:Y:S01]  /*a8b0*/  @!P0 STG.E.U8 desc[UR36][R16.64], RZ ;  /* 0x000000ff10008986 */ /* 0x0001e2000c101124 */
[----:B------:R-:W-:Y:S05]  /*a8c0*/  @!P0 EXIT ;  /* 0x000000000000894d */ /* 0x000fea0003800000 */
.L_x_38961:
        /* <DEDUP_REMOVED lines=16> */
.L_x_38978:
[----:B------:R-:W-:Y:S05]  /*a9d0*/  EXIT ;  /* 0x000000000000794d */ /* 0x000fea0003800000 */
.L_x_38977:
[----:B------:R-:W-:Y:S01]  /*a9e0*/  STG.E.64 desc[UR36][R16.64], RZ ;  /* 0x000000ff10007986 */ /* 0x000fe2000c101b24 */
[----:B------:R-:W-:Y:S05]  /*a9f0*/  EXIT ;  /* 0x000000000000794d */ /* 0x000fea0003800000 */
.L_x_38976:
[----:B------:R-:W-:Y:S01]  /*aa00*/  STG.E desc[UR36][R16.64], RZ ;  /* 0x000000ff10007986 */ /* 0x000fe2000c101924 */
[----:B------:R-:W-:Y:S05]  /*aa10*/  EXIT ;  /* 0x000000000000794d */ /* 0x000fea0003800000 */
.L_x_38979:
        /* <DEDUP_REMOVED lines=14> */
.L_x_40210:


//--------------------- .text._ZN2at6native27unrolled_elementwise_kernelIZZZNS0_67_GLOBAL__N__bb565c37_34_ValidateCompressedIndicesKernel_cu_33a4b88b42_validate_compressed_sparse_indices_kernelILNS2_8CDimNameE0ENS2_18CUDAKernelLauncherENS2_14EmptyVecKernelENS2_8DummyVecELm8EEEvRKNS_6TensorESA_lllENKUlvE0_clEvENKUlvE0_clEvEUllE_St5arrayIPcLm2EELi4E23TrivialOffsetCalculatorILi1EjESI_NS0_6memory12LoadWithCastILi1EEENSJ_13StoreWithCastILi1EEEEEviT_T0_T2_T3_T4_T5_ --------------------------
	.section	.text._ZN2at6native27unrolled_elementwise_kernelIZZZNS0_67_GLOBAL__N__bb565c37_34_ValidateCompressedIndicesKernel_cu_33a4b88b42_validate_compressed_sparse_indices_kernelILNS2_8CDimNameE0ENS2_18CUDAKernelLauncherENS2_14EmptyVecKernelENS2_8DummyVecELm8EEEvRKNS_6TensorESA_lllENKUlvE0_clEvENKUlvE0_clEvEUllE_St5arrayIPcLm2EELi4E23TrivialOffsetCalculatorILi1EjESI_NS0_6memory12LoadWithCastILi1EEENSJ_13StoreWithCastILi1EEEEEviT_T0_T2_T3_T4_T5_,"ax",@progbits
	.align	128
        .global         _ZN2at6native27unrolled_elementwise_kernelIZZZNS0_67_GLOBAL__N__bb565c37_34_ValidateCompressedIndicesKernel_cu_33a4b88b42_validate_compressed_sparse_indices_kernelILNS2_8CDimNameE0ENS2_18CUDAKernelLauncherENS2_14EmptyVecKernelENS2_8DummyVecELm8EEEvRKNS_6TensorESA_lllENKUlvE0_clEvENKUlvE0_clEvEUllE_St5arrayIPcLm2EELi4E23TrivialOffsetCalculatorILi1EjESI_NS0_6memory12LoadWithCastILi1EEENSJ_13StoreWithCastILi1EEEEEviT_T0_T2_T3_T4_T5_
        .type           _ZN2at6native27unrolled_elementwise_kernelIZZZNS0_67_GLOBAL__N__bb565c37_34_ValidateCompressedIndicesKernel_cu_33a4b88b42_validate_compressed_sparse_indices_kernelILNS2_8CDimNameE0ENS2_18CUDAKernelLauncherENS2_14EmptyVecKernelENS2_8DummyVecELm8EEEvRKNS_6TensorESA_lllENKUlvE0_clEvENKUlvE0_clEvEUllE_St5arrayIPcLm2EELi4E23TrivialOffsetCalculatorILi1EjESI_NS0_6memory12LoadWithCastILi1EEENSJ_13StoreWithCastILi1EEEEEviT_T0_T2_T3_T4_T5_,@function
        .size           _ZN2at6native27unrolled_elementwise_kernelIZZZNS0_67_GLOBAL__N__bb565c37_34_ValidateCompressedIndicesKernel_cu_33a4b88b42_validate_compressed_sparse_indices_kernelILNS2_8CDimNameE0ENS2_18CUDAKernelLauncherENS2_14EmptyVecKernelENS2_8DummyVecELm8EEEvRKNS_6TensorESA_lllENKUlvE0_clEvENKUlvE0_clEvEUllE_St5arrayIPcLm2EELi4E23TrivialOffsetCalculatorILi1EjESI_NS0_6memory12LoadWithCastILi1EEENSJ_13StoreWithCastILi1EEEEEviT_T0_T2_T3_T4_T5_,(.L_x_40211 - _ZN2at6native27unrolled_elementwise_kernelIZZZNS0_67_GLOBAL__N__bb565c37_34_ValidateCompressedIndicesKernel_cu_33a4b88b42_validate_compressed_sparse_indices_kernelILNS2_8CDimNameE0ENS2_18CUDAKernelLauncherENS2_14EmptyVecKernelENS2_8DummyVecELm8EEEvRKNS_6TensorESA_lllENKUlvE0_clEvENKUlvE0_clEvEUllE_St5arrayIPcLm2EELi4E23TrivialOffsetCalculatorILi1EjESI_NS0_6memory12LoadWithCastILi1EEENSJ_13StoreWithCastILi1EEEEEviT_T0_T2_T3_T4_T5_)
        .other          _ZN2at6native27unrolled_elementwise_kernelIZZZNS0_67_GLOBAL__N__bb565c37_34_ValidateCompressedIndicesKernel_cu_33a4b88b42_validate_compressed_sparse_indices_kernelILNS2_8CDimNameE0ENS2_18CUDAKernelLauncherENS2_14EmptyVecKernelENS2_8DummyVecELm8EEEvRKNS_6TensorESA_lllENKUlvE0_clEvENKUlvE0_clEvEUllE_St5arrayIPcLm2EELi4E23TrivialOffsetCalculatorILi1EjESI_NS0_6memory12LoadWithCastILi1EEENSJ_13StoreWithCastILi1EEEEEviT_T0_T2_T3_T4_T5_,@"STO_CUDA_ENTRY STV_DEFAULT"
_ZN2at6native27unrolled_elementwise_kernelIZZZNS0_67_GLOBAL__N__bb565c37_34_ValidateCompressedIndicesKernel_cu_33a4b88b42_validate_compressed_sparse_indices_kernelILNS2_8CDimNameE0ENS2_18CUDAKernelLauncherENS2_14EmptyVecKernelENS2_8DummyVecELm8EEEvRKNS_6TensorESA_lllENKUlvE0_clEvENKUlvE0_clEvEUllE_St5arrayIPcLm2EELi4E23TrivialOffsetCalculatorILi1EjESI_NS0_6memory12LoadWithCastILi1EEENSJ_13StoreWithCastILi1EEEEEviT_T0_T2_T3_T4_T5_:
.text._ZN2at6native27unrolled_elementwise_kernelIZZZNS0_67_GLOBAL__N__bb565c37_34_ValidateCompressedIndicesKernel_cu_33a4b88b42_validate_compressed_sparse_indices_kernelILNS2_8CDimNameE0ENS2_18CUDAKernelLauncherENS2_14EmptyVecKernelENS2_8DummyVecELm8EEEvRKNS_6TensorESA_lllENKUlvE0_clEvENKUlvE0_clEvEUllE_St5arrayIPcLm2EELi4E23TrivialOffsetCalculatorILi1EjESI_NS0_6memory12LoadWithCastILi1EEENSJ_13StoreWithCastILi1EEEEEviT_T0_T2_T3_T4_T5_:
        /* <DEDUP_REMOVED lines=32> */
.L_x_38985:
[----:B------:R1:W5:Y:S01]  /*0200*/  LDG.E.U8 R28, desc[UR36][R4.64] ;  /* 0x00000024041c7981 */ /* 0x000362000c1e1100 */
[----:B------:R-:W-:Y:S01]  /*0210*/  IMAD.MOV.U32 R29, RZ, RZ, RZ ;  /* 0x000000ffff1d7224 */ /* 0x000fe200078e00ff */
[----:B------:R-:W-:Y:S06]  /*0220*/  BRA `(.L_x_38987) ;  /* 0x0000000c00447947 */ /* 0x000fec0003800000 */
.L_x_38984:
        /* <DEDUP_REMOVED lines=8> */
.L_x_38989:
[----:B------:R-:W2:Y:S02]  /*02b0*/  LDG.E R28, desc[UR36][R4.64] ;  /* 0x00000024041c7981 */ /* 0x000ea4000c1e1900 */
[----:B--2---:R-:W-:Y:S01]  /*02c0*/  SHF.R.S32.HI R29, RZ, 0x1f, R28 ;  /* 0x0000001fff1d7819 */ /* 0x004fe2000001141c */
[----:B------:R-:W-:Y:S06]  /*02d0*/  BRA `(.L_x_38987) ;  /* 0x0000000c00187947 */ /* 0x000fec0003800000 */
.L_x_38988:
[----:B------:R-:W2:Y:S02]  /*02e0*/  LDG.E.S16 R28, desc[UR36][R4.64] ;  /* 0x00000024041c7981 */ /* 0x000ea4000c1e1700 */
[----:B--2---:R-:W-:Y:S01]  /*02f0*/  SHF.R.S32.HI R29, RZ, 0x1f, R28 ;  /* 0x0000001fff1d7819 */ /* 0x004fe2000001141c */
[----:B------:R-:W-:Y:S06]  /*0300*/  BRA `(.L_x_38987) ;  /* 0x0000000c000c7947 */ /* 0x000fec0003800000 */
.L_x_38983:
        /* <DEDUP_REMOVED lines=9> */
.L_x_38991:
[----:B------:R-:W2:Y:S02]  /*03a0*/  LDG.E.U16 R4, desc[UR36][R4.64] ;  /* 0x0000002404047981 */ /* 0x000ea4000c1e1500 */
[----:B--2---:R-:W-:-:S06]  /*03b0*/  HADD2.F32 R28, -RZ, R4.H0_H0 ;  /* 0x20000004ff1c7230 */ /* 0x004fcc0000004100 */
[----:B------:R-:W0:Y:S01]  /*03c0*/  F2I.S64.TRUNC R28, R28 ;  /* 0x0000001c001c7311 */ /* 0x000e22000020d900 */
[----:B------:R-:W-:Y:S05]  /*03d0*/  BRA `(.L_x_38987) ;  /* 0x0000000800d87947 */ /* 0x000fea0003800000 */
.L_x_38990:
        /* <DEDUP_REMOVED lines=9> */
.L_x_38993:
[----:B------:R-:W2:Y:S02]  /*0470*/  LDG.E.U16 R4, desc[UR36][R4.64] ;  /* 0x0000002404047981 */ /* 0x000ea4000c1e1500 */
[----:B--2---:R-:W-:-:S06]  /*0480*/  HADD2.F32 R28, -RZ, R4.H0_H0 ;  /* 0x20000004ff1c7230 */ /* 0x004fcc0000004100 */
[----:B------:R-:W4:Y:S01]  /*0490*/  F2I.S64.TRUNC R28, R28 ;  /* 0x0000001c001c7311 */ /* 0x000f22000020d900 */
[----:B------:R-:W-:Y:S05]  /*04a0*/  BRA `(.L_x_38987) ;  /* 0x0000000800a47947 */ /* 0x000fea0003800000 */
.L_x_38992:
[----:B------:R-:W2:Y:S02]  /*04b0*/  LDG.E.64 R4, desc[UR36][R4.64] ;  /* 0x0000002404047981 */ /* 0x000ea4000c1e1b00 */
[----:B--2---:R2:W3:Y:S01]  /*04c0*/  F2I.S64.F64.TRUNC R28, R4 ;  /* 0x00000004001c7311 */ /* 0x0044e2000030d900 */
[----:B------:R-:W-:Y:S05]  /*04d0*/  BRA `(.L_x_38987) ;  /* 0x0000000800987947 */ /* 0x000fea0003800000 */
.L_x_38982:
        /* <DEDUP_REMOVED lines=13> */
.L_x_38996:
[----:B------:R-:W2:Y:S02]  /*05b0*/  LDG.E.64 R4, desc[UR36][R4.64] ;  /* 0x0000002404047981 */ /* 0x000ea4000c1e1b00 */
[----:B--2---:R0:W1:Y:S01]  /*05c0*/  F2I.S64.F64.TRUNC R28, R4 ;  /* 0x00000004001c7311 */ /* 0x004062000030d900 */
[----:B------:R-:W-:Y:S05]  /*05d0*/  BRA `(.L_x_38987) ;  /* 0x0000000800587947 */ /* 0x000fea0003800000 */
.L_x_38995:
        /* <DEDUP_REMOVED lines=26> */
.L_x_38998:
        /* <DEDUP_REMOVED lines=14> */
.L_x_38997:
[----:B------:R-:W2:Y:S02]  /*0860*/  LDG.E.U16 R28, desc[UR36][R4.64] ;  /* 0x00000024041c7981 */ /* 0x000ea4000c1e1500 */
[----:B--2---:R-:W-:-:S06]  /*0870*/  IMAD.U32 R28, R28, 0x10000, RZ ;  /* 0x000100001c1c7824 */ /* 0x004fcc00078e00ff */
[----:B------:R-:W0:Y:S01]  /*0880*/  F2I.S64.TRUNC R28, R28 ;  /* 0x0000001c001c7311 */ /* 0x000e22000020d900 */
[----:B------:R-:W-:Y:S05]  /*0890*/  BRA `(.L_x_38987) ;  /* 0x0000000400a87947 */ /* 0x000fea0003800000 */
.L_x_38994:
        /* <DEDUP_REMOVED lines=11> */
.L_x_39001:
        /* <DEDUP_REMOVED lines=21> */
.L_x_39005:
[----:B------:R-:W-:Y:S05]  /*0aa0*/  BSYNC.RECONVERGENT B1 ;  /* 0x0000000000017941 */ /* 0x000fea0003800200 */
.L_x_39004:
[----:B------:R-:W-:Y:S01]  /*0ab0*/  IMAD.SHL.U32 R0, R0, 0x100000, RZ ;  /* 0x0010000000007824 */ /* 0x000fe200078e00ff */
[----:B------:R-:W-:-:S04]  /*0ac0*/  LEA R3, R3, 0x3b800000, 0x17 ;  /* 0x3b80000003037811 */ /* 0x000fc800078eb8ff */
[----:B------:R-:W-:-:S07]  /*0ad0*/  LOP3.LUT R28, R3, R0, R7, 0xfe, !PT ;  /* 0x00000000031c7212 */ /* 0x000fce00078efe07 */
.L_x_39003:
[----:B------:R-:W-:Y:S05]  /*0ae0*/  BSYNC.RECONVERGENT B0 ;  /* 0x0000000000007941 */ /* 0x000fea0003800200 */
.L_x_39002:
[----:B------:R-:W0:Y:S01]  /*0af0*/  F2I.S64.TRUNC R28, R28 ;  /* 0x0000001c001c7311 */ /* 0x000e22000020d900 */
[----:B------:R-:W-:Y:S05]  /*0b00*/  BRA `(.L_x_38987) ;  /* 0x00000004000c7947 */ /* 0x000fea0003800000 */
.L_x_39000:
        /* <DEDUP_REMOVED lines=21> */
.L_x_39009:
[----:B------:R-:W-:Y:S05]  /*0c60*/  BSYNC.RECONVERGENT B1 ;  /* 0x0000000000017941 */ /* 0x000fea0003800200 */
.L_x_39008:
[----:B------:R-:W-:Y:S01]  /*0c70*/  IMAD.SHL.U32 R0, R0, 0x200000, RZ ;  /* 0x0020000000007824 */ /* 0x000fe200078e00ff */
[----:B------:R-:W-:-:S04]  /*0c80*/  LEA R3, R3, 0x37800000, 0x17 ;  /* 0x3780000003037811 */ /* 0x000fc800078eb8ff */
[----:B------:R-:W-:-:S07]  /*0c90*/  LOP3.LUT R28, R3, R0, R7, 0xfe, !PT ;  /* 0x00000000031c7212 */ /* 0x000fce00078efe07 */
.L_x_39007:
[----:B------:R-:W-:Y:S05]  /*0ca0*/  BSYNC.RECONVERGENT B0 ;  /* 0x0000000000007941 */ /* 0x000fea0003800200 */
.L_x_39006:
[----:B------:R-:W0:Y:S01]  /*0cb0*/  F2I.S64.TRUNC R28, R28 ;  /* 0x0000001c001c7311 */ /* 0x000e22000020d900 */
[----:B------:R-:W-:Y:S05]  /*0cc0*/  BRA `(.L_x_38987) ;  /* 0x00000000009c7947 */ /* 0x000fea0003800000 */
.L_x_38999:
[----:B------:R-:W-:-:S09]  /*0cd0*/  UISETP.NE.AND UP0, UPT, UR4, 0x1c, UPT ;  /* 0x0000001c0400788c */ /* 0x000fd2000bf05270 */
[----:B------:R-:W-:Y:S05]  /*0ce0*/  BRA.U !UP0, `(.L_x_39010) ;  /* 0x00000001088c7547 */ /* 0x000fea000b800000 */
[----:B------:R-:W-:-:S09]  /*0cf0*/  UISETP.NE.AND UP0, UPT, UR4, 0x1d, UPT ;  /* 0x0000001d0400788c */ /* 0x000fd2000bf05270 */
[----:B------:R-:W-:Y:S05]  /*0d00*/  BRA.U !UP0, `(.L_x_39011) ;  /* 0x00000001087c7547 */ /* 0x000fea000b800000 */
[----:B------:R-:W-:-:S09]  /*0d10*/  UISETP.NE.AND UP0, UPT, UR4, 0x2c, UPT ;  /* 0x0000002c0400788c */ /* 0x000fd2000bf05270 */
[----:B------:R-:W-:Y:S05]  /*0d20*/  BRA.U !UP0, `(.L_x_39012) ;  /* 0x0000000108487547 */ /* 0x000fea000b800000 */
.L_x_38986:
        /* <DEDUP_REMOVED lines=16> */
.L_x_39013:
[----:B------:R-:W-:Y:S01]  /*0e30*/  CS2R R28, SRZ ;  /* 0x00000000001c7805 */ /* 0x000fe2000001ff00 */
[----:B------:R-:W-:Y:S06]  /*0e40*/  BRA `(.L_x_38987) ;  /* 0x00000000003c7947 */ /* 0x000fec0003800000 */
.L_x_39012:
        /* <DEDUP_REMOVED lines=8> */
.L_x_39015:
[----:B------:R-:W-:Y:S05]  /*0ed0*/  BSYNC.RECONVERGENT B0 ;  /* 0x0000000000007941 */ /* 0x000fea0003800200 */
.L_x_39014:
[----:B------:R-:W0:Y:S01]  /*0ee0*/  F2I.S64.TRUNC R28, R28 ;  /* 0x0000001c001c7311 */ /* 0x000e22000020d900 */
[----:B------:R-:W-:Y:S05]  /*0ef0*/  BRA `(.L_x_38987) ;  /* 0x0000000000107947 */ /* 0x000fea0003800000 */
.L_x_39011:
[----:B------:R0:W5:Y:S01]  /*0f00*/  LDG.E.64 R28, desc[UR36][R4.64] ;  /* 0x00000024041c7981 */ /* 0x000162000c1e1b00 */
[----:B------:R-:W-:Y:S05]  /*0f10*/  BRA `(.L_x_38987) ;  /* 0x0000000000087947 */ /* 0x000fea0003800000 */
.L_x_39010:
[----:B------:R0:W5:Y:S01]  /*0f20*/  LDG.E R28, desc[UR36][R4.64] ;  /* 0x00000024041c7981 */ /* 0x000162000c1e1900 */
[----:B------:R-:W-:-:S07]  /*0f30*/  IMAD.MOV.U32 R29, RZ, RZ, RZ ;  /* 0x000000ffff1d7224 */ /* 0x000fce00078e00ff */
.L_x_38987:
[----:B------:R-:W-:-:S07]  /*0f40*/  VIADD R25, R27, 0x80 ;  /* 0x000000801b197836 */ /* 0x000fce0000000000 */
.L_x_38981:
[----:B------:R-:W-:Y:S05]  /*0f50*/  BSYNC.RECONVERGENT B6 ;  /* 0x0000000000067941 */ /* 0x000fea0003800200 */
.L_x_38980:
        /* <DEDUP_REMOVED lines=24> */
.L_x_39021:
[----:B------:R0:W5:Y:S01]  /*10e0*/  LDG.E.U8 R22, desc[UR36][R4.64] ;  /* 0x0000002404167981 */ /* 0x000162000c1e1100 */
[----:B------:R-:W-:Y:S01]  /*10f0*/  IMAD.MOV.U32 R23, RZ, RZ, RZ ;  /* 0x000000ffff177224 */ /* 0x000fe200078e00ff */
[----:B------:R-:W-:Y:S06]  /*1100*/  BRA `(.L_x_39023) ;  /* 0x0000000c00447947 */ /* 0x000fec0003800000 */
.L_x_39020:
        /* <DEDUP_REMOVED lines=8> */
.L_x_39025:
[----:B------:R-:W2:Y:S02]  /*1190*/  LDG.E R22, desc[UR36][R4.64] ;  /* 0x0000002404167981 */ /* 0x000ea4000c1e1900 */
[----:B--2---:R-:W-:Y:S01]  /*11a0*/  SHF.R.S32.HI R23, RZ, 0x1f, R22 ;  /* 0x0000001fff177819 */ /* 0x004fe20000011416 */
[----:B------:R-:W-:Y:S06]  /*11b0*/  BRA `(.L_x_39023) ;  /* 0x0000000c00187947 */ /* 0x000fec0003800000 */
.L_x_39024:
[----:B------:R-:W2:Y:S02]  /*11c0*/  LDG.E.S16 R22, desc[UR36][R4.64] ;  /* 0x0000002404167981 */ /* 0x000ea4000c1e1700 */
[----:B--2---:R-:W-:Y:S01]  /*11d0*/  SHF.R.S32.HI R23, RZ, 0x1f, R22 ;  /* 0x0000001fff177819 */ /* 0x004fe20000011416 */
[----:B------:R-:W-:Y:S06]  /*11e0*/  BRA `(.L_x_39023) ;  /* 0x0000000c000c7947 */ /* 0x000fec0003800000 */
.L_x_39019:
        /* <DEDUP_REMOVED lines=9> */
.L_x_39027:
[----:B------:R-:W2:Y:S02]  /*1280*/  LDG.E.U16 R4, desc[UR36][R4.64] ;  /* 0x0000002404047981 */ /* 0x000ea4000c1e1500 */
[----:B--2---:R-:W-:-:S06]  /*1290*/  HADD2.F32 R22, -RZ, R4.H0_H0 ;  /* 0x20000004ff167230 */ /* 0x004fcc0000004100 */
[----:B------:R-:W0:Y:S01]  /*12a0*/  F2I.S64.TRUNC R22, R22 ;  /* 0x0000001600167311 */ /* 0x000e22000020d900 */
[----:B------:R-:W-:Y:S05]  /*12b0*/  BRA `(.L_x_39023) ;  /* 0x0000000800d87947 */ /* 0x000fea0003800000 */
.L_x_39026:
        /* <DEDUP_REMOVED lines=9> */
.L_x_39029:
[----:B------:R-:W2:Y:S02]  /*1350*/  LDG.E.U16 R4, desc[UR36][R4.64] ;  /* 0x0000002404047981 */ /* 0x000ea4000c1e1500 */
[----:B--2---:R-:W-:-:S06]  /*1360*/  HADD2.F32 R22, -RZ, R4.H0_H0 ;  /* 0x20000004ff167230 */ /* 0x004fcc0000004100 */
[----:B------:R-:W0:Y:S01]  /*1370*/  F2I.S64.TRUNC R22, R22 ;  /* 0x0000001600167311 */ /* 0x000e22000020d900 */
[----:B------:R-:W-:Y:S05]  /*1380*/  BRA `(.L_x_39023) ;  /* 0x0000000800a47947 */ /* 0x000fea0003800000 */
.L_x_39028:
[----:B------:R-:W2:Y:S02]  /*1390*/  LDG.E.64 R4, desc[UR36][R4.64] ;  /* 0x0000002404047981 */ /* 0x000ea4000c1e1b00 */
[----:B--2---:R0:W1:Y:S01]  /*13a0*/  F2I.S64.F64.TRUNC R22, R4 ;  /* 0x0000000400167311 */ /* 0x004062000030d900 */
[----:B------:R-:W-:Y:S05]  /*13b0*/  BRA `(.L_x_39023) ;  /* 0x0000000800987947 */ /* 0x000fea0003800000 */
.L_x_39018:
        /* <DEDUP_REMOVED lines=13> */
.L_x_39032:
[----:B------:R-:W2:Y:S02]  /*1490*/  LDG.E.64 R4, desc[UR36][R4.64] ;  /* 0x0000002404047981 */ /* 0x000ea4000c1e1b00 */
[----:B--2---:R0:W1:Y:S01]  /*14a0*/  F2I.S64.F64.TRUNC R22, R4 ;  /* 0x0000000400167311 */ /* 0x004062000030d900 */
[----:B------:R-:W-:Y:S05]  /*14b0*/  BRA `(.L_x_39023) ;  /* 0x0000000800587947 */ /* 0x000fea0003800000 */
.L_x_39031:
        /* <DEDUP_REMOVED lines=26> */
.L_x_39034:
        /* <DEDUP_REMOVED lines=14> */
.L_x_39033:
[----:B------:R-:W2:Y:S02]  /*1740*/  LDG.E.U16 R22, desc[UR36][R4.64] ;  /* 0x0000002404167981 */ /* 0x000ea4000c1e1500 */
[----:B--2---:R-:W-:-:S06]  /*1750*/  IMAD.U32 R22, R22, 0x10000, RZ ;  /* 0x0001000016167824 */ /* 0x004fcc00078e00ff */
[----:B------:R-:W0:Y:S01]  /*1760*/  F2I.S64.TRUNC R22, R22 ;  /* 0x0000001600167311 */ /* 0x000e22000020d900 */
[----:B------:R-:W-:Y:S05]  /*1770*/  BRA `(.L_x_39023) ;  /* 0x0000000400a87947 */ /* 0x000fea0003800000 */
.L_x_39030:
        /* <DEDUP_REMOVED lines=11> */
.L_x_39037:
        /* <DEDUP_REMOVED lines=21> */
.L_x_39041:
[----:B------:R-:W-:Y:S05]  /*1980*/  BSYNC.RECONVERGENT B1 ;  /* 0x0000000000017941 */ /* 0x000fea0003800200 */
.L_x_39040:
[----:B------:R-:W-:Y:S01]  /*1990*/  IMAD.SHL.U32 R0, R0, 0x100000, RZ ;  /* 0x0010000000007824 */ /* 0x000fe200078e00ff */
[----:B------:R-:W-:-:S04]  /*19a0*/  LEA R3, R3, 0x3b800000, 0x17 ;  /* 0x3b80000003037811 */ /* 0x000fc800078eb8ff */
[----:B------:R-:W-:-:S07]  /*19b0*/  LOP3.LUT R22, R3, R0, R7, 0xfe, !PT ;  /* 0x0000000003167212 */ /* 0x000fce00078efe07 */
.L_x_39039:
[----:B------:R-:W-:Y:S05]  /*19c0*/  BSYNC.RECONVERGENT B0 ;  /* 0x0000000000007941 */ /* 0x000fea0003800200 */
.L_x_39038:
[----:B------:R-:W0:Y:S01]  /*19d0*/  F2I.S64.TRUNC R22, R22 ;  /* 0x0000001600167311 */ /* 0x000e22000020d900 */
[----:B------:R-:W-:Y:S05]  /*19e0*/  BRA `(.L_x_39023) ;  /* 0x00000004000c7947 */ /* 0x000fea0003800000 */
.L_x_39036:
        /* <DEDUP_REMOVED lines=21> */
.L_x_39045:
[----:B------:R-:W-:Y:S05]  /*1b40*/  BSYNC.RECONVERGENT B1 ;  /* 0x0000000000017941 */ /* 0x000fea0003800200 */
.L_x_39044:
[----:B------:R-:W-:Y:S01]  /*1b50*/  IMAD.SHL.U32 R0, R0, 0x200000, RZ ;  /* 0x0020000000007824 */ /* 0x000fe200078e00ff */
[----:B------:R-:W-:-:S04]  /*1b60*/  LEA R3, R3, 0x37800000, 0x17 ;  /* 0x3780000003037811 */ /* 0x000fc800078eb8ff */
[----:B------:R-:W-:-:S07]  /*1b70*/  LOP3.LUT R22, R3, R0, R7, 0xfe, !PT ;  /* 0x0000000003167212 */ /* 0x000fce00078efe07 */
.L_x_39043:
[----:B------:R-:W-:Y:S05]  /*1b80*/  BSYNC.RECONVERGENT B0 ;  /* 0x0000000000007941 */ /* 0x000fea0003800200 */
.L_x_39042:
[----:B------:R-:W0:Y:S01]  /*1b90*/  F2I.S64.TRUNC R22, R22 ;  /* 0x0000001600167311 */ /* 0x000e22000020d900 */
[----:B------:R-:W-:Y:S05]  /*1ba0*/  BRA `(.L_x_39023) ;  /* 0x00000000009c7947 */ /* 0x000fea0003800000 */
.L_x_39035:
        /* <DEDUP_REMOVED lines=14> */
.L_x_39049:
[----:B------:R-:W-:Y:S05]  /*1c90*/  BSYNC.RECONVERGENT B0 ;  /* 0x0000000000007941 */ /* 0x000fea0003800200 */
.L_x_39048:
[----:B------:R-:W0:Y:S01]  /*1ca0*/  F2I.S64.TRUNC R22, R22 ;  /* 0x0000001600167311 */ /* 0x000e22000020d900 */
[----:B------:R-:W-:Y:S05]  /*1cb0*/  BRA `(.L_x_39023) ;  /* 0x0000000000587947 */ /* 0x000fea0003800000 */
.L_x_39022:
        /* <DEDUP_REMOVED lines=16> */
.L_x_39050:
[----:B------:R-:W-:Y:S01]  /*1dc0*/  CS2R R22, SRZ ;  /* 0x0000000000167805 */ /* 0x000fe2000001ff00 */
[----:B------:R-:W-:Y:S06]  /*1dd0*/  BRA `(.L_x_39023) ;  /* 0x0000000000107947 */ /* 0x000fec0003800000 */
.L_x_39047:
[----:B------:R0:W5:Y:S01]  /*1de0*/  LDG.E.64 R22, desc[UR36][R4.64] ;  /* 0x0000002404167981 */ /* 0x000162000c1e1b00 */
[----:B------:R-:W-:Y:S05]  /*1df0*/  BRA `(.L_x_39023) ;  /* 0x0000000000087947 */ /* 0x000fea0003800000 */
.L_x_39046:
[----:B------:R0:W5:Y:S01]  /*1e00*/  LDG.E R22, desc[UR36][R4.64] ;  /* 0x0000002404167981 */ /* 0x000162000c1e1900 */
[----:B------:R-:W-:-:S07]  /*1e10*/  IMAD.MOV.U32 R23, RZ, RZ, RZ ;  /* 0x000000ffff177224 */ /* 0x000fce00078e00ff */
.L_x_39023:
[----:B------:R-:W-:-:S07]  /*1e20*/  VIADD R25, R25, 0x80 ;  /* 0x0000008019197836 */ /* 0x000fce0000000000 */
.L_x_39017:
[----:B------:R-:W-:Y:S05]  /*1e30*/  BSYNC.RECONVERGENT B6 ;  /* 0x0000000000067941 */ /* 0x000fea0003800200 */
.L_x_39016:
        /* <DEDUP_REMOVED lines=24> */
.L_x_39056:
[----:B------:R0:W5:Y:S01]  /*1fc0*/  LDG.E.U8 R18, desc[UR36][R4.64] ;  /* 0x0000002404127981 */ /* 0x000162000c1e1100 */
[----:B------:R-:W-:Y:S01]  /*1fd0*/  IMAD.MOV.U32 R19, RZ, RZ, RZ ;  /* 0x000000ffff137224 */ /* 0x000fe200078e00ff */
[----:B------:R-:W-:Y:S06]  /*1fe0*/  BRA `(.L_x_39058) ;  /* 0x0000000c00447947 */ /* 0x000fec0003800000 */
.L_x_39055:
        /* <DEDUP_REMOVED lines=8> */
.L_x_39060:
[----:B------:R-:W2:Y:S02]  /*2070*/  LDG.E R18, desc[UR36][R4.64] ;  /* 0x0000002404127981 */ /* 0x000ea4000c1e1900 */
[----:B--2---:R-:W-:Y:S01]  /*2080*/  SHF.R.S32.HI R19, RZ, 0x1f, R18 ;  /* 0x0000001fff137819 */ /* 0x004fe20000011412 */
[----:B------:R-:W-:Y:S06]  /*2090*/  BRA `(.L_x_39058) ;  /* 0x0000000c00187947 */ /* 0x000fec0003800000 */
.L_x_39059:
[----:B------:R-:W2:Y:S02]  /*20a0*/  LDG.E.S16 R18, desc[UR36][R4.64] ;  /* 0x0000002404127981 */ /* 0x000ea4000c1e1700 */
[----:B--2---:R-:W-:Y:S01]  /*20b0*/  SHF.R.S32.HI R19, RZ, 0x1f, R18 ;  /* 0x0000001fff137819 */ /* 0x004fe20000011412 */
[----:B------:R-:W-:Y:S06]  /*20c0*/  BRA `(.L_x_39058) ;  /* 0x0000000c000c7947 */ /* 0x000fec0003800000 */
.L_x_39054:
        /* <DEDUP_REMOVED lines=9> */
.L_x_39062:
[----:B------:R-:W2:Y:S02]  /*2160*/  LDG.E.U16 R4, desc[UR36][R4.64] ;  /* 0x0000002404047981 */ /* 0x000ea4000c1e1500 */
[----:B--2---:R-:W-:-:S06]  /*2170*/  HADD2.F32 R18, -RZ, R4.H0_H0 ;  /* 0x20000004ff127230 */ /* 0x004fcc0000004100 */
[----:B------:R-:W0:Y:S01]  /*2180*/  F2I.S64.TRUNC R18, R18 ;  /* 0x0000001200127311 */ /* 0x000e22000020d900 */
[----:B------:R-:W-:Y:S05]  /*2190*/  BRA `(.L_x_39058) ;  /* 0x0000000800d87947 */ /* 0x000fea0003800000 */
.L_x_39061:
        /* <DEDUP_REMOVED lines=9> */
.L_x_39064:
[----:B------:R-:W2:Y:S02]  /*2230*/  LDG.E.U16 R4, desc[UR36][R4.64] ;  /* 0x0000002404047981 */ /* 0x000ea4000c1e1500 */
[----:B--2---:R-:W-:-:S06]  /*2240*/  HADD2.F32 R18, -RZ, R4.H0_H0 ;  /* 0x20000004ff127230 */ /* 0x004fcc0000004100 */
[----:B------:R-:W0:Y:S01]  /*2250*/  F2I.S64.TRUNC R18, R18 ;  /* 0x0000001200127311 */ /* 0x000e22000020d900 */
[----:B------:R-:W-:Y:S05]  /*2260*/  BRA `(.L_x_39058) ;  /* 0x0000000800a47947 */ /* 0x000fea0003800000 */
.L_x_39063:
[----:B------:R-:W2:Y:S02]  /*2270*/  LDG.E.64 R4, desc[UR36][R4.64] ;  /* 0x0000002404047981 */ /* 0x000ea4000c1e1b00 */
[----:B--2---:R0:W1:Y:S01]  /*2280*/  F2I.S64.F64.TRUNC R18, R4 ;  /* 0x0000000400127311 */ /* 0x004062000030d900 */
[----:B------:R-:W-:Y:S05]  /*2290*/  BRA `(.L_x_39058) ;  /* 0x0000000800987947 */ /* 0x000fea0003800000 */
.L_x_39053:
        /* <DEDUP_REMOVED lines=13> */
.L_x_39067:
[----:B------:R-:W2:Y:S02]  /*2370*/  LDG.E.64 R4, desc[UR36][R4.64] ;  /* 0x0000002404047981 */ /* 0x000ea4000c1e1b00 */
[----:B--2---:R0:W1:Y:S01]  /*2380*/  F2I.S64.F64.TRUNC R18, R4 ;  /* 0x0000000400127311 */ /* 0x004062000030d900 */
[----:B------:R-:W-:Y:S05]  /*2390*/  BRA `(.L_x_39058) ;  /* 0x0000000800587947 */ /* 0x000fea0003800000 */
.L_x_39066:
        /* <DEDUP_REMOVED lines=26> */
.L_x_39069:
        /* <DEDUP_REMOVED lines=14> */
.L_x_39068:
[----:B------:R-:W2:Y:S02]  /*2620*/  LDG.E.U16 R18, desc[UR36][R4.64] ;  /* 0x0000002404127981 */ /* 0x000ea4000c1e1500 */
[----:B--2---:R-:W-:-:S06]  /*2630*/  IMAD.U32 R18, R18, 0x10000, RZ ;  /* 0x0001000012127824 */ /* 0x004fcc00078e00ff */
[----:B------:R-:W0:Y:S01]  /*2640*/  F2I.S64.TRUNC R18, R18 ;  /* 0x0000001200127311 */ /* 0x000e22000020d900 */
[----:B------:R-:W-:Y:S05]  /*2650*/  BRA `(.L_x_39058) ;  /* 0x0000000400a87947 */ /* 0x000fea0003800000 */
.L_x_39065:
        /* <DEDUP_REMOVED lines=11> */
.L_x_39072:
        /* <DEDUP_REMOVED lines=21> */
.L_x_39076:
[----:B------:R-:W-:Y:S05]  /*2860*/  BSYNC.RECONVERGENT B1 ;  /* 0x0000000000017941 */ /* 0x000fea0003800200 */
.L_x_39075:
[----:B------:R-:W-:Y:S01]  /*2870*/  IMAD.SHL.U32 R0, R0, 0x100000, RZ ;  /* 0x0010000000007824 */ /* 0x000fe200078e00ff */
[----:B------:R-:W-:-:S04]  /*2880*/  LEA R3, R3, 0x3b800000, 0x17 ;  /* 0x3b80000003037811 */ /* 0x000fc800078eb8ff */
[----:B------:R-:W-:-:S07]  /*2890*/  LOP3.LUT R18, R3, R0, R7, 0xfe, !PT ;  /* 0x0000000003127212 */ /* 0x000fce00078efe07 */
.L_x_39074:
[----:B------:R-:W-:Y:S05]  /*28a0*/  BSYNC.RECONVERGENT B0 ;  /* 0x0000000000007941 */ /* 0x000fea0003800200 */
.L_x_39073:
[----:B------:R-:W1:Y:S01]  /*28b0*/  F2I.S64.TRUNC R18, R18 ;  /* 0x0000001200127311 */ /* 0x000e62000020d900 */
[----:B------:R-:W-:Y:S05]  /*28c0*/  BRA `(.L_x_39058) ;  /* 0x00000004000c7947 */ /* 0x000fea0003800000 */
.L_x_39071:
        /* <DEDUP_REMOVED lines=21> */
.L_x_39080:
[----:B------:R-:W-:Y:S05]  /*2a20*/  BSYNC.RECONVERGENT B1 ;  /* 0x0000000000017941 */ /* 0x000fea0003800200 */
.L_x_39079:
[----:B------:R-:W-:Y:S01]  /*2a30*/  IMAD.SHL.U32 R0, R0, 0x200000, RZ ;  /* 0x0020000000007824 */ /* 0x000fe200078e00ff */
[----:B------:R-:W-:-:S04]  /*2a40*/  LEA R3, R3, 0x37800000, 0x17 ;  /* 0x3780000003037811 */ /* 0x000fc800078eb8ff */
[----:B------:R-:W-:-:S07]  /*2a50*/  LOP3.LUT R18, R3, R0, R7, 0xfe, !PT ;  /* 0x0000000003127212 */ /* 0x000fce00078efe07 */
.L_x_39078:
[----:B------:R-:W-:Y:S05]  /*2a60*/  BSYNC.RECONVERGENT B0 ;  /* 0x0000000000007941 */ /* 0x000fea0003800200 */
.L_x_39077:
[----:B------:R-:W2:Y:S01]  /*2a70*/  F2I.S64.TRUNC R18, R18 ;  /* 0x0000001200127311 */ /* 0x000ea2000020d900 */
[----:B------:R-:W-:Y:S05]  /*2a80*/  BRA `(.L_x_39058) ;  /* 0x00000000009c7947 */ /* 0x000fea0003800000 */
.L_x_39070:
        /* <DEDUP_REMOVED lines=14> */
.L_x_39084:
[----:B------:R-:W-:Y:S05]  /*2b70*/  BSYNC.RECONVERGENT B0 ;  /* 0x0000000000007941 */ /* 0x000fea0003800200 */
.L_x_39083:
[----:B------:R-:W0:Y:S01]  /*2b80*/  F2I.S64.TRUNC R18, R18 ;  /* 0x0000001200127311 */ /* 0x000e22000020d900 */
[----:B------:R-:W-:Y:S05]  /*2b90*/  BRA `(.L_x_39058) ;  /* 0x0000000000587947 */ /* 0x000fea0003800000 */
.L_x_39057:
        /* <DEDUP_REMOVED lines=16> */
.L_x_39085:
[----:B------:R-:W-:Y:S01]  /*2ca0*/  CS2R R18, SRZ ;  /* 0x0000000000127805 */ /* 0x000fe2000001ff00 */
[----:B------:R-:W-:Y:S06]  /*2cb0*/  BRA `(.L_x_39058) ;  /* 0x0000000000107947 */ /* 0x000fec0003800000 */
.L_x_39082:
[----:B------:R0:W5:Y:S01]  /*2cc0*/  LDG.E.64 R18, desc[UR36][R4.64] ;  /* 0x0000002404127981 */ /* 0x000162000c1e1b00 */
[----:B------:R-:W-:Y:S05]  /*2cd0*/  BRA `(.L_x_39058) ;  /* 0x0000000000087947 */ /* 0x000fea0003800000 */
.L_x_39081:
[----:B------:R0:W5:Y:S01]  /*2ce0*/  LDG.E R18, desc[UR36][R4.64] ;  /* 0x0000002404127981 */ /* 0x000162000c1e1900 */
[----:B------:R-:W-:-:S07]  /*2cf0*/  IMAD.MOV.U32 R19, RZ, RZ, RZ ;  /* 0x000000ffff137224 */ /* 0x000fce00078e00ff */
.L_x_39058:
[----:B------:R-:W-:-:S07]  /*2d00*/  VIADD R25, R25, 0x80 ;  /* 0x0000008019197836 */ /* 0x000fce0000000000 */
.L_x_39052:
[----:B------:R-:W-:Y:S05]  /*2d10*/  BSYNC.RECONVERGENT B6 ;  /* 0x0000000000067941 */ /* 0x000fea0003800200 */
.L_x_39051:
        /* <DEDUP_REMOVED lines=24> */
.L_x_39091:
[----:B------:R0:W5:Y:S01]  /*2ea0*/  LDG.E.U8 R16, desc[UR36][R4.64] ;  /* 0x0000002404107981 */ /* 0x000162000c1e1100 */
[----:B------:R-:W-:Y:S01]  /*2eb0*/  IMAD.MOV.U32 R17, RZ, RZ, RZ ;  /* 0x000000ffff117224 */ /* 0x000fe200078e00ff */
[----:B------:R-:W-:Y:S06]  /*2ec0*/  BRA `(.L_x_39087) ;  /* 0x0000000c00407947 */ /* 0x000fec0003800000 */
.L_x_39090:
        /* <DEDUP_REMOVED lines=8> */
.L_x_39094:
[----:B------:R-:W2:Y:S02]  /*2f50*/  LDG.E R16, desc[UR36][R4.64] ;  /* 0x0000002404107981 */ /* 0x000ea4000c1e1900 */
[----:B--2---:R-:W-:Y:S01]  /*2f60*/  SHF.R.S32.HI R17, RZ, 0x1f, R16 ;  /* 0x0000001fff117819 */ /* 0x004fe20000011410 */
[----:B------:R-:W-:Y:S06]  /*2f70*/  BRA `(.L_x_39087) ;  /* 0x0000000c00147947 */ /* 0x000fec0003800000 */
.L_x_39093:
[----:B------:R-:W2:Y:S02]  /*2f80*/  LDG.E.S16 R16, desc[UR36][R4.64] ;  /* 0x0000002404107981 */ /* 0x000ea4000c1e1700 */
[----:B--2---:R-:W-:Y:S01]  /*2f90*/  SHF.R.S32.HI R17, RZ, 0x1f, R16 ;  /* 0x0000001fff117819 */ /* 0x004fe20000011410 */
[----:B------:R-:W-:Y:S06]  /*2fa0*/  BRA `(.L_x_39087) ;  /* 0x0000000c00087947 */ /* 0x000fec0003800000 */
.L_x_39089:
        /* <DEDUP_REMOVED lines=9> */
.L_x_39096:
[----:B------:R-:W2:Y:S02]  /*3040*/  LDG.E.U16 R4, desc[UR36][R4.64] ;  /* 0x0000002404047981 */ /* 0x000ea4000c1e1500 */
[----:B--2---:R-:W-:-:S06]  /*3050*/  HADD2.F32 R16, -RZ, R4.H0_H0 ;  /* 0x20000004ff107230 */ /* 0x004fcc0000004100 */
[----:B------:R-:W0:Y:S01]  /*3060*/  F2I.S64.TRUNC R16, R16 ;  /* 0x0000001000107311 */ /* 0x000e22000020d900 */
[----:B------:R-:W-:Y:S05]  /*3070*/  BRA `(.L_x_39087) ;  /* 0x0000000800d47947 */ /* 0x000fea0003800000 */
.L_x_39095:
        /* <DEDUP_REMOVED lines=9> */
.L_x_39098:
[----:B------:R-:W2:Y:S02]  /*3110*/  LDG.E.U16 R4, desc[UR36][R4.64] ;  /* 0x0000002404047981 */ /* 0x000ea4000c1e1500 */
[----:B--2---:R-:W-:-:S06]  /*3120*/  HADD2.F32 R16, -RZ, R4.H0_H0 ;  /* 0x20000004ff107230 */ /* 0x004fcc0000004100 */
[----:B------:R-:W0:Y:S01]  /*3130*/  F2I.S64.TRUNC R16, R16 ;  /* 0x0000001000107311 */ /* 0x000e22000020d900 */
[----:B------:R-:W-:Y:S05]  /*3140*/  BRA `(.L_x_39087) ;  /* 0x0000000800a07947 */ /* 0x000fea0003800000 */
.L_x_39097:
[----:B------:R-:W2:Y:S02]  /*3150*/  LDG.E.64 R4, desc[UR36][R4.64] ;  /* 0x0000002404047981 */ /* 0x000ea4000c1e1b00 */
[----:B--2---:R0:W1:Y:S01]  /*3160*/  F2I.S64.F64.TRUNC R16, R4 ;  /* 0x0000000400107311 */ /* 0x004062000030d900 */
[----:B------:R-:W-:Y:S05]  /*3170*/  BRA `(.L_x_39087) ;  /* 0x0000000800947947 */ /* 0x000fea0003800000 */
.L_x_39088:
        /* <DEDUP_REMOVED lines=13> */
.L_x_39101:
[----:B------:R-:W2:Y:S02]  /*3250*/  LDG.E.64 R4, desc[UR36][R4.64] ;  /* 0x0000002404047981 */ /* 0x000ea4000c1e1b00 */
[----:B--2---:R0:W1:Y:S01]  /*3260*/  F2I.S64.F64.TRUNC R16, R4 ;  /* 0x0000000400107311 */ /* 0x004062000030d900 */
[----:B------:R-:W-:Y:S05]  /*3270*/  BRA `(.L_x_39087) ;  /* 0x0000000800547947 */ /* 0x000fea0003800000 */
.L_x_39100:
        /* <DEDUP_REMOVED lines=26> */
.L_x_39103:
        /* <DEDUP_REMOVED lines=14> */
.L_x_39102:
[----:B------:R-:W2:Y:S02]  /*3500*/  LDG.E.U16 R16, desc[UR36][R4.64] ;  /* 0x0000002404107981 */ /* 0x000ea4000c1e1500 */
[----:B--2---:R-:W-:-:S06]  /*3510*/  IMAD.U32 R16, R16, 0x10000, RZ ;  /* 0x0001000010107824 */ /* 0x004fcc00078e00ff */
[----:B------:R-:W0:Y:S01]  /*3520*/  F2I.S64.TRUNC R16, R16 ;  /* 0x0000001000107311 */ /* 0x000e22000020d900 */
[----:B------:R-:W-:Y:S05]  /*3530*/  BRA `(.L_x_39087) ;  /* 0x0000000400a47947 */ /* 0x000fea0003800000 */
.L_x_39099:
        /* <DEDUP_REMOVED lines=11> */
.L_x_39106:
        /* <DEDUP_REMOVED lines=21> */
.L_x_39110:
[----:B------:R-:W-:Y:S05]  /*3740*/  BSYNC.RECONVERGENT B1 ;  /* 0x0000000000017941 */ /* 0x000fea0003800200 */
.L_x_39109:
[----:B------:R-:W-:Y:S01]  /*3750*/  IMAD.SHL.U32 R0, R0, 0x100000, RZ ;  /* 0x0010000000007824 */ /* 0x000fe200078e00ff */
[----:B------:R-:W-:-:S04]  /*3760*/  LEA R3, R3, 0x3b800000, 0x17 ;  /* 0x3b80000003037811 */ /* 0x000fc800078eb8ff */
[----:B------:R-:W-:-:S07]  /*3770*/  LOP3.LUT R16, R3, R0, R7, 0xfe, !PT ;  /* 0x0000000003107212 */ /* 0x000fce00078efe07 */
.L_x_39108:
[----:B------:R-:W-:Y:S05]  /*3780*/  BSYNC.RECONVERGENT B0 ;  /* 0x0000000000007941 */ /* 0x000fea0003800200 */
.L_x_39107:
[----:B------:R-:W0:Y:S01]  /*3790*/  F2I.S64.TRUNC R16, R16 ;  /* 0x0000001000107311 */ /* 0x000e22000020d900 */
[----:B------:R-:W-:Y:S05]  /*37a0*/  BRA `(.L_x_39087) ;  /* 0x0000000400087947 */ /* 0x000fea0003800000 */
.L_x_39105:
        /* <DEDUP_REMOVED lines=21> */
.L_x_39114:
[----:B------:R-:W-:Y:S05]  /*3900*/  BSYNC.RECONVERGENT B1 ;  /* 0x0000000000017941 */ /* 0x000fea0003800200 */
.L_x_39113:
[----:B------:R-:W-:Y:S01]  /*3910*/  IMAD.SHL.U32 R0, R0, 0x200000, RZ ;  /* 0x0020000000007824 */ /* 0x000fe200078e00ff */
[----:B------:R-:W-:-:S04]  /*3920*/  LEA R3, R3, 0x37800000, 0x17 ;  /* 0x3780000003037811 */ /* 0x000fc800078eb8ff */
[----:B------:R-:W-:-:S07]  /*3930*/  LOP3.LUT R16, R3, R0, R7, 0xfe, !PT ;  /* 0x0000000003107212 */ /* 0x000fce00078efe07 */
.L_x_39112:
[----:B------:R-:W-:Y:S05]  /*3940*/  BSYNC.RECONVERGENT B0 ;  /* 0x0000000000007941 */ /* 0x000fea0003800200 */
.L_x_39111:
[----:B------:R-:W0:Y:S01]  /*3950*/  F2I.S64.TRUNC R16, R16 ;  /* 0x0000001000107311 */ /* 0x000e22000020d900 */
[----:B------:R-:W-:Y:S05]  /*3960*/  BRA `(.L_x_39087) ;  /* 0x0000000000987947 */ /* 0x000fea0003800000 */
.L_x_39104:
        /* <DEDUP_REMOVED lines=14> */
.L_x_39118:
[----:B------:R-:W-:Y:S05]  /*3a50*/  BSYNC.RECONVERGENT B0 ;  /* 0x0000000000007941 */ /* 0x000fea0003800200 */
.L_x_39117:
[----:B------:R-:W0:Y:S01]  /*3a60*/  F2I.S64.TRUNC R16, R16 ;  /* 0x0000001000107311 */ /* 0x000e22000020d900 */
[----:B------:R-:W-:Y:S05]  /*3a70*/  BRA `(.L_x_39087) ;  /* 0x0000000000547947 */ /* 0x000fea0003800000 */
.L_x_39092:
        /* <DEDUP_REMOVED lines=16> */
.L_x_39119:
[----:B------:R-:W-:Y:S05]  /*3b80*/  BRA `(.L_x_39087) ;  /* 0x0000000000107947 */ /* 0x000fea0003800000 */
.L_x_39116:
[----:B------:R0:W5:Y:S01]  /*3b90*/  LDG.E.64 R16, desc[UR36][R4.64] ;  /* 0x0000002404107981 */ /* 0x000162000c1e1b00 */
[----:B------:R-:W-:Y:S05]  /*3ba0*/  BRA `(.L_x_39087) ;  /* 0x0000000000087947 */ /* 0x000fea0003800000 */
.L_x_39115:
[----:B------:R0:W5:Y:S01]  /*3bb0*/  LDG.E R16, desc[UR36][R4.64] ;  /* 0x0000002404107981 */ /* 0x000162000c1e1900 */
[----:B------:R-:W-:-:S07]  /*3bc0*/  IMAD.MOV.U32 R17, RZ, RZ, RZ ;  /* 0x000000ffff117224 */ /* 0x000fce00078e00ff */
.L_x_39087:
[----:B------:R-:W-:Y:S05]  /*3bd0*/  BSYNC.RECONVERGENT B6 ;  /* 0x0000000000067941 */ /* 0x000fea0003800200 */
.L_x_39086:
        /* <DEDUP_REMOVED lines=25> */
.L_x_39121:
[----:B------:R-:W-:Y:S05]  /*3d70*/  BSYNC.RECONVERGENT B6 ;  /* 0x0000000000067941 */ /* 0x000fea0003800200 */
.L_x_39120:
        /* <DEDUP_REMOVED lines=26> */
.L_x_39123:
[----:B------:R-:W-:Y:S05]  /*3f20*/  BSYNC.RECONVERGENT B6 ;  /* 0x0000000000067941 */ /* 0x000fea0003800200 */
.L_x_39122:
        /* <DEDUP_REMOVED lines=26> */
.L_x_39125:
[----:B------:R-:W-:Y:S05]  /*40d0*/  BSYNC.RECONVERGENT B6 ;  /* 0x0000000000067941 */ /* 0x000fea0003800200 */
.L_x_39124:
        /* <DEDUP_REMOVED lines=26> */
.L_x_39127:
[----:B------:R-:W-:Y:S05]  /*4280*/  BSYNC.RECONVERGENT B6 ;  /* 0x0000000000067941 */ /* 0x000fea0003800200 */
.L_x_39126:
        /* <DEDUP_REMOVED lines=26> */
.L_x_39134:
[----:B------:R4:W-:Y:S01]  /*4430*/  STG.E.U8 desc[UR36][R4.64], RZ ;  /* 0x000000ff04007986 */ /* 0x0009e2000c101124 */
[----:B------:R-:W-:Y:S01]  /*4440*/  IMAD.MOV.U32 R27, RZ, RZ, R25 ;  /* 0x000000ffff1b7224 */ /* 0x000fe200078e0019 */
[----:B------:R-:W-:Y:S06]  /*4450*/  BRA `(.L_x_39136) ;  /* 0x0000000400e07947 */ /* 0x000fec0003800000 */
.L_x_39133:
        /* <DEDUP_REMOVED lines=9> */
.L_x_39138:
[----:B------:R2:W-:Y:S01]  /*44f0*/  STG.E desc[UR36][R4.64], RZ ;  /* 0x000000ff04007986 */ /* 0x0005e2000c101924 */
[----:B------:R-:W-:Y:S01]  /*4500*/  IMAD.MOV.U32 R27, RZ, RZ, R25 ;  /* 0x000000ffff1b7224 */ /* 0x000fe200078e0019 */
[----:B------:R-:W-:Y:S06]  /*4510*/  BRA `(.L_x_39136) ;  /* 0x0000000400b07947 */ /* 0x000fec0003800000 */
.L_x_39137:
[----:B------:R0:W-:Y:S01]  /*4520*/  STG.E.U16 desc[UR36][R4.64], RZ ;  /* 0x000000ff04007986 */ /* 0x0001e2000c101524 */
[----:B------:R-:W-:Y:S01]  /*4530*/  IMAD.MOV.U32 R27, RZ, RZ, R25 ;  /* 0x000000ffff1b7224 */ /* 0x000fe200078e0019 */
[----:B------:R-:W-:Y:S06]  /*4540*/  BRA `(.L_x_39136) ;  /* 0x0000000400a47947 */ /* 0x000fec0003800000 */
.L_x_39132:
        /* <DEDUP_REMOVED lines=9> */
.L_x_39140:
[----:B------:R0:W-:Y:S01]  /*45e0*/  STG.E.U16 desc[UR36][R4.64], RZ ;  /* 0x000000ff04007986 */ /* 0x0001e2000c101524 */
[----:B------:R-:W-:Y:S01]  /*45f0*/  IMAD.MOV.U32 R27, RZ, RZ, R25 ;  /* 0x000000ffff1b7224 */ /* 0x000fe200078e0019 */
[----:B------:R-:W-:Y:S06]  /*4600*/  BRA `(.L_x_39136) ;  /* 0x0000000400747947 */ /* 0x000fec0003800000 */
.L_x_39139:
        /* <DEDUP_REMOVED lines=9> */
.L_x_39142:
[----:B------:R0:W-:Y:S01]  /*46a0*/  STG.E desc[UR36][R4.64], RZ ;  /* 0x000000ff04007986 */ /* 0x0001e2000c101924 */
[----:B------:R-:W-:Y:S01]  /*46b0*/  IMAD.MOV.U32 R27, RZ, RZ, R25 ;  /* 0x000000ffff1b7224 */ /* 0x000fe200078e0019 */
[----:B------:R-:W-:Y:S06]  /*46c0*/  BRA `(.L_x_39136) ;  /* 0x0000000400447947 */ /* 0x000fec0003800000 */
.L_x_39141:
[----:B------:R0:W-:Y:S01]  /*46d0*/  STG.E.64 desc[UR36][R4.64], RZ ;  /* 0x000000ff04007986 */ /* 0x0001e2000c101b24 */
[----:B------:R-:W-:Y:S01]  /*46e0*/  IMAD.MOV.U32 R27, RZ, RZ, R25 ;  /* 0x000000ffff1b7224 */ /* 0x000fe200078e0019 */
[----:B------:R-:W-:Y:S06]  /*46f0*/  BRA `(.L_x_39136) ;  /* 0x0000000400387947 */ /* 0x000fec0003800000 */
.L_x_39131:
        /* <DEDUP_REMOVED lines=11> */
.L_x_39145:
[----:B------:R0:W-:Y:S01]  /*47b0*/  STG.E.128 desc[UR36][R4.64], RZ ;  /* 0x000000ff04007986 */ /* 0x0001e2000c101d24 */
[----:B------:R-:W-:Y:S01]  /*47c0*/  IMAD.MOV.U32 R27, RZ, RZ, R25 ;  /* 0x000000ffff1b7224 */ /* 0x000fe200078e0019 */
[----:B------:R-:W-:Y:S06]  /*47d0*/  BRA `(.L_x_39136) ;  /* 0x0000000400007947 */ /* 0x000fec0003800000 */
.L_x_39144:
        /* <DEDUP_REMOVED lines=9> */
.L_x_39147:
[----:B------:R0:W-:Y:S01]  /*4870*/  STG.E.U8 desc[UR36][R4.64], RZ ;  /* 0x000000ff04007986 */ /* 0x0001e2000c101124 */
[----:B------:R-:W-:Y:S01]  /*4880*/  IMAD.MOV.U32 R27, RZ, RZ, R25 ;  /* 0x000000ffff1b7224 */ /* 0x000fe200078e0019 */
[----:B------:R-:W-:Y:S06]  /*4890*/  BRA `(.L_x_39136) ;  /* 0x0000000000d07947 */ /* 0x000fec0003800000 */
.L_x_39146:
[----:B------:R0:W-:Y:S01]  /*48a0*/  STG.E.U16 desc[UR36][R4.64], RZ ;  /* 0x000000ff04007986 */ /* 0x0001e2000c101524 */
[----:B------:R-:W-:Y:S01]  /*48b0*/  IMAD.MOV.U32 R27, RZ, RZ, R25 ;  /* 0x000000ffff1b7224 */ /* 0x000fe200078e0019 */
[----:B------:R-:W-:Y:S06]  /*48c0*/  BRA `(.L_x_39136) ;  /* 0x0000000000c47947 */ /* 0x000fec0003800000 */
.L_x_39143:
        /* <DEDUP_REMOVED lines=11> */
.L_x_39150:
[----:B------:R0:W-:Y:S01]  /*4980*/  STG.E.U8 desc[UR36][R4.64], RZ ;  /* 0x000000ff04007986 */ /* 0x0001e2000c101124 */
[----:B------:R-:W-:Y:S01]  /*4990*/  IMAD.MOV.U32 R27, RZ, RZ, R25 ;  /* 0x000000ffff1b7224 */ /* 0x000fe200078e0019 */
[----:B------:R-:W-:Y:S06]  /*49a0*/  BRA `(.L_x_39136) ;  /* 0x00000000008c7947 */ /* 0x000fec0003800000 */
.L_x_39149:
[----:B------:R0:W-:Y:S01]  /*49b0*/  STG.E.U8 desc[UR36][R4.64], RZ ;  /* 0x000000ff04007986 */ /* 0x0001e2000c101124 */
[----:B------:R-:W-:Y:S01]  /*49c0*/  IMAD.MOV.U32 R27, RZ, RZ, R25 ;  /* 0x000000ffff1b7224 */ /* 0x000fe200078e0019 */
[----:B------:R-:W-:Y:S06]  /*49d0*/  BRA `(.L_x_39136) ;  /* 0x0000000000807947 */ /* 0x000fec0003800000 */
.L_x_39148:
[----:B------:R-:W-:-:S13]  /*49e0*/  ISETP.NE.AND P0, PT, R0, 0x1c, PT ;  /* 0x0000001c0000780c */ /* 0x000fda0003f05270 */
[----:B------:R-:W-:Y:S05]  /*49f0*/  @!P0 BRA `(.L_x_39151) ;  /* 0x0000000000708947 */ /* 0x000fea0003800000 */
[----:B------:R-:W-:-:S13]  /*4a00*/  ISETP.NE.AND P0, PT, R0, 0x1d, PT ;  /* 0x0000001d0000780c */ /* 0x000fda0003f05270 */
[----:B------:R-:W-:Y:S05]  /*4a10*/  @!P0 BRA `(.L_x_39152) ;  /* 0x00000000005c8947 */ /* 0x000fea0003800000 */
[----:B------:R-:W-:-:S13]  /*4a20*/  ISETP.NE.AND P0, PT, R0, 0x2c, PT ;  /* 0x0000002c0000780c */ /* 0x000fda0003f05270 */
[----:B------:R-:W-:Y:S05]  /*4a30*/  @!P0 BRA `(.L_x_39153) ;  /* 0x0000000000488947 */ /* 0x000fea0003800000 */
.L_x_39135:
        /* <DEDUP_REMOVED lines=16> */
.L_x_39154:
[----:B------:R-:W-:Y:S01]  /*4b40*/  IMAD.MOV.U32 R27, RZ, RZ, R25 ;  /* 0x000000ffff1b7224 */ /* 0x000fe200078e0019 */
[----:B------:R-:W-:Y:S06]  /*4b50*/  BRA `(.L_x_39136) ;  /* 0x0000000000207947 */ /* 0x000fec0003800000 */
.L_x_39153:
[----:B------:R0:W-:Y:S01]  /*4b60*/  STG.E.U8 desc[UR36][R4.64], RZ ;  /* 0x000000ff04007986 */ /* 0x0001e2000c101124 */
[----:B------:R-:W-:Y:S01]  /*4b70*/  IMAD.MOV.U32 R27, RZ, RZ, R25 ;  /* 0x000000ffff1b7224 */ /* 0x000fe200078e0019 */
[----:B------:R-:W-:Y:S06]  /*4b80*/  BRA `(.L_x_39136) ;  /* 0x0000000000147947 */ /* 0x000fec0003800000 */
.L_x_39152:
[----:B------:R0:W-:Y:S01]  /*4b90*/  STG.E.64 desc[UR36][R4.64], RZ ;  /* 0x000000ff04007986 */ /* 0x0001e2000c101b24 */
[----:B------:R-:W-:Y:S01]  /*4ba0*/  IMAD.MOV.U32 R27, RZ, RZ, R25 ;  /* 0x000000ffff1b7224 */ /* 0x000fe200078e0019 */
[----:B------:R-:W-:Y:S06]  /*4bb0*/  BRA `(.L_x_39136) ;  /* 0x0000000000087947 */ /* 0x000fec0003800000 */
.L_x_39151:
[----:B------:R0:W-:Y:S01]  /*4bc0*/  STG.E desc[UR36][R4.64], RZ ;  /* 0x000000ff04007986 */ /* 0x0001e2000c101924 */
[----:B------:R-:W-:-:S07]  /*4bd0*/  IMAD.MOV.U32 R27, RZ, RZ, R25 ;  /* 0x000000ffff1b7224 */ /* 0x000fce00078e0019 */
.L_x_39136:
        /* <DEDUP_REMOVED lines=23> */
.L_x_39159:
[----:B------:R0:W-:Y:S01]  /*4d50*/  STG.E.U8 desc[UR36][R4.64], RZ ;  /* 0x000000ff04007986 */ /* 0x0001e2000c101124 */
[----:B------:R-:W-:Y:S05]  /*4d60*/  BRA `(.L_x_39161) ;  /* 0x00000004008c7947 */ /* 0x000fea0003800000 */
.L_x_39158:
        /* <DEDUP_REMOVED lines=8> */
.L_x_39163:
[----:B------:R3:W-:Y:S01]  /*4df0*/  STG.E desc[UR36][R4.64], RZ ;  /* 0x000000ff04007986 */ /* 0x0007e2000c101924 */
[----:B------:R-:W-:Y:S05]  /*4e00*/  BRA `(.L_x_39161) ;  /* 0x0000000400647947 */ /* 0x000fea0003800000 */
.L_x_39162:
[----:B------:R2:W-:Y:S01]  /*4e10*/  STG.E.U16 desc[UR36][R4.64], RZ ;  /* 0x000000ff04007986 */ /* 0x0005e2000c101524 */
[----:B------:R-:W-:Y:S05]  /*4e20*/  BRA `(.L_x_39161) ;  /* 0x00000004005c7947 */ /* 0x000fea0003800000 */
.L_x_39157:
        /* <DEDUP_REMOVED lines=8> */
.L_x_39165:
[----:B------:R0:W-:Y:S01]  /*4eb0*/  STG.E.U16 desc[UR36][R4.64], RZ ;  /* 0x000000ff04007986 */ /* 0x0001e2000c101524 */
[----:B------:R-:W-:Y:S05]  /*4ec0*/  BRA `(.L_x_39161) ;  /* 0x0000000400347947 */ /* 0x000fea0003800000 */
.L_x_39164:
        /* <DEDUP_REMOVED lines=8> */
.L_x_39167:
[----:B------:R0:W-:Y:S01]  /*4f50*/  STG.E desc[UR36][R4.64], RZ ;  /* 0x000000ff04007986 */ /* 0x0001e2000c101924 */
[----:B------:R-:W-:Y:S05]  /*4f60*/  BRA `(.L_x_39161) ;  /* 0x00000004000c7947 */ /* 0x000fea0003800000 */
.L_x_39166:
[----:B------:R0:W-:Y:S01]  /*4f70*/  STG.E.64 desc[UR36][R4.64], RZ ;  /* 0x000000ff04007986 */ /* 0x0001e2000c101b24 */
[----:B------:R-:W-:Y:S05]  /*4f80*/  BRA `(.L_x_39161) ;  /* 0x0000000400047947 */ /* 0x000fea0003800000 */
.L_x_39156:
        /* <DEDUP_REMOVED lines=10> */
.L_x_39170:
[----:B------:R0:W-:Y:S01]  /*5030*/  STG.E.128 desc[UR36][R4.64], RZ ;  /* 0x000000ff04007986 */ /* 0x0001e2000c101d24 */
[----:B------:R-:W-:Y:S05]  /*5040*/  BRA `(.L_x_39161) ;  /* 0x0000000000d47947 */ /* 0x000fea0003800000 */
.L_x_39169:
        /* <DEDUP_REMOVED lines=8> */
.L_x_39172:
[----:B------:R0:W-:Y:S01]  /*50d0*/  STG.E.U8 desc[UR36][R4.64], RZ ;  /* 0x000000ff04007986 */ /* 0x0001e2000c101124 */
[----:B------:R-:W-:Y:S05]  /*50e0*/  BRA `(.L_x_39161) ;  /* 0x0000000000ac7947 */ /* 0x000fea0003800000 */
.L_x_39171:
[----:B------:R0:W-:Y:S01]  /*50f0*/  STG.E.U16 desc[UR36][R4.64], RZ ;  /* 0x000000ff04007986 */ /* 0x0001e2000c101524 */
[----:B------:R-:W-:Y:S05]  /*5100*/  BRA `(.L_x_39161) ;  /* 0x0000000000a47947 */ /* 0x000fea0003800000 */
.L_x_39168:
        /* <DEDUP_REMOVED lines=10> */
.L_x_39175:
[----:B------:R0:W-:Y:S01]  /*51b0*/  STG.E.U8 desc[UR36][R4.64], RZ ;  /* 0x000000ff04007986 */ /* 0x0001e2000c101124 */
[----:B------:R-:W-:Y:S05]  /*51c0*/  BRA `(.L_x_39161) ;  /* 0x0000000000747947 */ /* 0x000fea0003800000 */
.L_x_39174:
[----:B------:R0:W-:Y:S01]  /*51d0*/  STG.E.U8 desc[UR36][R4.64], RZ ;  /* 0x000000ff04007986 */ /* 0x0001e2000c101124 */
[----:B------:R-:W-:Y:S05]  /*51e0*/  BRA `(.L_x_39161) ;  /* 0x00000000006c7947 */ /* 0x000fea0003800000 */
.L_x_39173:
[----:B------:R-:W-:-:S13]  /*51f0*/  ISETP.NE.AND P0, PT, R0, 0x1c, PT ;  /* 0x0000001c0000780c */ /* 0x000fda0003f05270 */
[----:B------:R-:W-:Y:S05]  /*5200*/  @!P0 BRA `(.L_x_39176) ;  /* 0x0000000000608947 */ /* 0x000fea0003800000 */
[----:B------:R-:W-:-:S13]  /*5210*/  ISETP.NE.AND P0, PT, R0, 0x1d, PT ;  /* 0x0000001d0000780c */ /* 0x000fda0003f05270 */
[----:B------:R-:W-:Y:S05]  /*5220*/  @!P0 BRA `(.L_x_39177) ;  /* 0x0000000000508947 */ /* 0x000fea0003800000 */
[----:B------:R-:W-:-:S13]  /*5230*/  ISETP.NE.AND P0, PT, R0, 0x2c, PT ;  /* 0x0000002c0000780c */ /* 0x000fda0003f05270 */
[----:B------:R0:W-:Y:S01]  /*5240*/  @!P0 STG.E.U8 desc[UR36][R4.64], RZ ;  /* 0x000000ff04008986 */ /* 0x0001e2000c101124 */
[----:B------:R-:W-:Y:S05]  /*5250*/  @!P0 BRA `(.L_x_39161) ;  /* 0x0000000000508947 */ /* 0x000fea0003800000 */
.L_x_39160:
        /* <DEDUP_REMOVED lines=16> */
.L_x_39178:
[----:B------:R-:W-:Y:S05]  /*5360*/  BRA `(.L_x_39161) ;  /* 0x00000000000c7947 */ /* 0x000fea0003800000 */
.L_x_39177:
[----:B------:R0:W-:Y:S01]  /*5370*/  STG.E.64 desc[UR36][R4.64], RZ ;  /* 0x000000ff04007986 */ /* 0x0001e2000c101b24 */
[----:B------:R-:W-:Y:S05]  /*5380*/  BRA `(.L_x_39161) ;  /* 0x0000000000047947 */ /* 0x000fea0003800000 */
.L_x_39176:
[----:B------:R0:W-:Y:S02]  /*5390*/  STG.E desc[UR36][R4.64], RZ ;  /* 0x000000ff04007986 */ /* 0x0001e4000c101924 */
.L_x_39161:
[----:B------:R-:W-:-:S07]  /*53a0*/  VIADD R27, R27, 0x80 ;  /* 0x000000801b1b7836 */ /* 0x000fce0000000000 */
.L_x_39130:
[----:B------:R-:W-:-:S13]  /*53b0*/  ISETP.GE.AND P0, PT, R27, R2, PT ;  /* 0x000000021b00720c */ /* 0x000fda0003f06270 */
[----:B------:R-:W-:Y:S05]  /*53c0*/  @P0 BREAK.RELIABLE B6 ;  /* 0x0000000000060942 */ /* 0x000fea0003800100 */
[----:B------:R-:W-:Y:S05]  /*53d0*/  @P0 BRA `(.L_x_39155) ;  /* 0x0000000400ec0947 */ /* 0x000fea0003800000 */
[----:B------:R-:W-:Y:S05]  /*53e0*/  BSYNC.RELIABLE B6 ;  /* 0x0000000000067941 */ /* 0x000fea0003800100 */
.L_x_39129:
        /* <DEDUP_REMOVED lines=20> */
.L_x_39182:
[----:B------:R0:W-:Y:S01]  /*5530*/  STG.E.U8 desc[UR36][R4.64], RZ ;  /* 0x000000ff04007986 */ /* 0x0001e2000c101124 */
[----:B------:R-:W-:Y:S05]  /*5540*/  BRA `(.L_x_39184) ;  /* 0x00000004008c7947 */ /* 0x000fea0003800000 */
.L_x_39181:
        /* <DEDUP_REMOVED lines=8> */
.L_x_39186:
[----:B------:R0:W-:Y:S01]  /*55d0*/  STG.E desc[UR36][R4.64], RZ ;  /* 0x000000ff04007986 */ /* 0x0001e2000c101924 */
[----:B------:R-:W-:Y:S05]  /*55e0*/  BRA `(.L_x_39184) ;  /* 0x0000000400647947 */ /* 0x000fea0003800000 */
.L_x_39185:
[----:B------:R0:W-:Y:S01]  /*55f0*/  STG.E.U16 desc[UR36][R4.64], RZ ;  /* 0x000000ff04007986 */ /* 0x0001e2000c101524 */
[----:B------:R-:W-:Y:S05]  /*5600*/  BRA `(.L_x_39184) ;  /* 0x00000004005c7947 */ /* 0x000fea0003800000 */
.L_x_39180:
        /* <DEDUP_REMOVED lines=8> */
.L_x_39188:
[----:B------:R0:W-:Y:S01]  /*5690*/  STG.E.U16 desc[UR36][R4.64], RZ ;  /* 0x000000ff04007986 */ /* 0x0001e2000c101524 */
[----:B------:R-:W-:Y:S05]  /*56a0*/  BRA `(.L_x_39184) ;  /* 0x0000000400347947 */ /* 0x000fea0003800000 */
.L_x_39187:
        /* <DEDUP_REMOVED lines=8> */
.L_x_39190:
[----:B------:R0:W-:Y:S01]  /*5730*/  STG.E desc[UR36][R4.64], RZ ;  /* 0x000000ff04007986 */ /* 0x0001e2000c101924 */
[----:B------:R-:W-:Y:S05]  /*5740*/  BRA `(.L_x_39184) ;  /* 0x00000004000c7947 */ /* 0x000fea0003800000 */
.L_x_39189:
[----:B------:R0:W-:Y:S01]  /*5750*/  STG.E.64 desc[UR36][R4.64], RZ ;  /* 0x000000ff04007986 */ /* 0x0001e2000c101b24 */
[----:B------:R-:W-:Y:S05]  /*5760*/  BRA `(.L_x_39184) ;  /* 0x0000000400047947 */ /* 0x000fea0003800000 */
.L_x_39179:
        /* <DEDUP_REMOVED lines=10> */
.L_x_39193:
[----:B------:R0:W-:Y:S01]  /*5810*/  STG.E.128 desc[UR36][R4.64], RZ ;  /* 0x000000ff04007986 */ /* 0x0001e2000c101d24 */
[----:B------:R-:W-:Y:S05]  /*5820*/  BRA `(.L_x_39184) ;  /* 0x0000000000d47947 */ /* 0x000fea0003800000 */
.L_x_39192:
        /* <DEDUP_REMOVED lines=8> */
.L_x_39195:
[----:B------:R0:W-:Y:S01]  /*58b0*/  STG.E.U8 desc[UR36][R4.64], RZ ;  /* 0x000000ff04007986 */ /* 0x0001e2000c101124 */
[----:B------:R-:W-:Y:S05]  /*58c0*/  BRA `(.L_x_39184) ;  /* 0x0000000000ac7947 */ /* 0x000fea0003800000 */
.L_x_39194:
[----:B------:R0:W-:Y:S01]  /*58d0*/  STG.E.U16 desc[UR36][R4.64], RZ ;  /* 0x000000ff04007986 */ /* 0x0001e2000c101524 */
[----:B------:R-:W-:Y:S05]  /*58e0*/  BRA `(.L_x_39184) ;  /* 0x0000000000a47947 */ /* 0x000fea0003800000 */
.L_x_39191:
        /* <DEDUP_REMOVED lines=10> */
.L_x_39198:
[----:B------:R2:W-:Y:S01]  /*5990*/  STG.E.U8 desc[UR36][R4.64], RZ ;  /* 0x000000ff04007986 */ /* 0x0005e2000c101124 */
[----:B------:R-:W-:Y:S05]  /*59a0*/  BRA `(.L_x_39184) ;  /* 0x0000000000747947 */ /* 0x000fea0003800000 */
.L_x_39197:
[----:B------:R0:W-:Y:S01]  /*59b0*/  STG.E.U8 desc[UR36][R4.64], RZ ;  /* 0x000000ff04007986 */ /* 0x0001e2000c101124 */
[----:B------:R-:W-:Y:S05]  /*59c0*/  BRA `(.L_x_39184) ;  /* 0x00000000006c7947 */ /* 0x000fea0003800000 */
.L_x_39196:
[----:B------:R-:W-:-:S13]  /*59d0*/  ISETP.NE.AND P0, PT, R0, 0x1c, PT ;  /* 0x0000001c0000780c */ /* 0x000fda0003f05270 */
[----:B------:R-:W-:Y:S05]  /*59e0*/  @!P0 BRA `(.L_x_39199) ;  /* 0x0000000000608947 */ /* 0x000fea0003800000 */
[----:B------:R-:W-:-:S13]  /*59f0*/  ISETP.NE.AND P0, PT, R0, 0x1d, PT ;  /* 0x0000001d0000780c */ /* 0x000fda0003f05270 */
[----:B------:R-:W-:Y:S05]  /*5a00*/  @!P0 BRA `(.L_x_39200) ;  /* 0x0000000000508947 */ /* 0x000fea0003800000 */
[----:B------:R-:W-:-:S13]  /*5a10*/  ISETP.NE.AND P0, PT, R0, 0x2c, PT ;  /* 0x0000002c0000780c */ /* 0x000fda0003f05270 */
[----:B------:R4:W-:Y:S01]  /*5a20*/  @!P0 STG.E.U8 desc[UR36][R4.64], RZ ;  /* 0x000000ff04008986 */ /* 0x0009e2000c101124 */
[----:B------:R-:W-:Y:S05]  /*5a30*/  @!P0 BRA `(.L_x_39184) ;  /* 0x0000000000508947 */ /* 0x000fea0003800000 */
.L_x_39183:
        /* <DEDUP_REMOVED lines=16> */
.L_x_39201:
[----:B------:R-:W-:Y:S05]  /*5b40*/  BRA `(.L_x_39184) ;  /* 0x00000000000c7947 */ /* 0x000fea0003800000 */
.L_x_39200:
[----:B------:R3:W-:Y:S01]  /*5b50*/  STG.E.64 desc[UR36][R4.64], RZ ;  /* 0x000000ff04007986 */ /* 0x0007e2000c101b24 */
[----:B------:R-:W-:Y:S05]  /*5b60*/  BRA `(.L_x_39184) ;  /* 0x0000000000047947 */ /* 0x000fea0003800000 */
.L_x_39199:
[----:B------:R0:W-:Y:S02]  /*5b70*/  STG.E desc[UR36][R4.64], RZ ;  /* 0x000000ff04007986 */ /* 0x0001e4000c101924 */
.L_x_39184:
[----:B------:R-:W-:-:S07]  /*5b80*/  VIADD R27, R27, 0x80 ;  /* 0x000000801b1b7836 */ /* 0x000fce0000000000 */
.L_x_39155:
[----:B------:R-:W-:Y:S05]  /*5b90*/  BSYNC.RECONVERGENT B7 ;  /* 0x0000000000077941 */ /* 0x000fea0003800200 */
.L_x_39128:
        /* <DEDUP_REMOVED lines=21> */
.L_x_39205:
[----:B------:R-:W-:Y:S01]  /*5cf0*/  STG.E.U8 desc[UR36][R2.64], RZ ;  /* 0x000000ff02007986 */ /* 0x000fe2000c101124 */
[----:B------:R-:W-:Y:S05]  /*5d00*/  EXIT ;  /* 0x000000000000794d */ /* 0x000fea0003800000 */
.L_x_39204:
        /* <DEDUP_REMOVED lines=8> */
.L_x_39208:
[----:B------:R-:W-:Y:S01]  /*5d90*/  STG.E desc[UR36][R2.64], RZ ;  /* 0x000000ff02007986 */ /* 0x000fe2000c101924 */
[----:B------:R-:W-:Y:S05]  /*5da0*/  EXIT ;  /* 0x000000000000794d */ /* 0x000fea0003800000 */
.L_x_39207:
[----:B------:R-:W-:Y:S01]  /*5db0*/  STG.E.U16 desc[UR36][R2.64], RZ ;  /* 0x000000ff02007986 */ /* 0x000fe2000c101524 */
[----:B------:R-:W-:Y:S05]  /*5dc0*/  EXIT ;  /* 0x000000000000794d */ /* 0x000fea0003800000 */
.L_x_39203:
        /* <DEDUP_REMOVED lines=8> */
.L_x_39210:
[----:B------:R-:W-:Y:S01]  /*5e50*/  STG.E.U16 desc[UR36][R2.64], RZ ;  /* 0x000000ff02007986 */ /* 0x000fe2000c101524 */
[----:B------:R-:W-:Y:S05]  /*5e60*/  EXIT ;  /* 0x000000000000794d */ /* 0x000fea0003800000 */
.L_x_39209:
        /* <DEDUP_REMOVED lines=8> */
.L_x_39212:
[----:B------:R-:W-:Y:S01]  /*5ef0*/  STG.E desc[UR36][R2.64], RZ ;  /* 0x000000ff02007986 */ /* 0x000fe2000c101924 */
[----:B------:R-:W-:Y:S05]  /*5f00*/  EXIT ;  /* 0x000000000000794d */ /* 0x000fea0003800000 */
.L_x_39211:
[----:B------:R-:W-:Y:S01]  /*5f10*/  STG.E.64 desc[UR36][R2.64], RZ ;  /* 0x000000ff02007986 */ /* 0x000fe2000c101b24 */
[----:B------:R-:W-:Y:S05]  /*5f20*/  EXIT ;  /* 0x000000000000794d */ /* 0x000fea0003800000 */
.L_x_39202:
        /* <DEDUP_REMOVED lines=10> */
.L_x_39215:
[----:B------:R-:W-:Y:S01]  /*5fd0*/  STG.E.128 desc[UR36][R2.64], RZ ;  /* 0x000000ff02007986 */ /* 0x000fe2000c101d24 */
[----:B------:R-:W-:Y:S05]  /*5fe0*/  EXIT ;  /* 0x000000000000794d */ /* 0x000fea0003800000 */
.L_x_39214:
        /* <DEDUP_REMOVED lines=8> */
.L_x_39217:
[----:B------:R-:W-:Y:S01]  /*6070*/  STG.E.U8 desc[UR36][R2.64], RZ ;  /* 0x000000ff02007986 */ /* 0x000fe2000c101124 */
[----:B------:R-:W-:Y:S05]  /*6080*/  EXIT ;  /* 0x000000000000794d */ /* 0x000fea0003800000 */
.L_x_39216:
[----:B------:R-:W-:Y:S01]  /*6090*/  STG.E.U16 desc[UR36][R2.64], RZ ;  /* 0x000000ff02007986 */ /* 0x000fe2000c101524 */
[----:B------:R-:W-:Y:S05]  /*60a0*/  EXIT ;  /* 0x000000000000794d */ /* 0x000fea0003800000 */
.L_x_39213:
        /* <DEDUP_REMOVED lines=10> */
.L_x_39220:
[----:B------:R-:W-:Y:S01]  /*6150*/  STG.E.U8 desc[UR36][R2.64], RZ ;  /* 0x000000ff02007986 */ /* 0x000fe2000c101124 */
[----:B------:R-:W-:Y:S05]  /*6160*/  EXIT ;  /* 0x000000000000794d */ /* 0x000fea0003800000 */
.L_x_39219:
[----:B------:R-:W-:Y:S01]  /*6170*/  STG.E.U8 desc[UR36][R2.64], RZ ;  /* 0x000000ff02007986 */ /* 0x000fe2000c101124 */
[----:B------:R-:W-:Y:S05]  /*6180*/  EXIT ;  /* 0x000000000000794d */ /* 0x000fea0003800000 */
.L_x_39218:
[----:B------:R-:W-:-:S13]  /*6190*/  ISETP.NE.AND P0, PT, R0, 0x1c, PT ;  /* 0x0000001c0000780c */ /* 0x000fda0003f05270 */
[----:B------:R-:W-:Y:S05]  /*61a0*/  @!P0 BRA `(.L_x_39221) ;  /* 0x0000000000608947 */ /* 0x000fea0003800000 */
[----:B------:R-:W-:-:S13]  /*61b0*/  ISETP.NE.AND P0, PT, R0, 0x1d, PT ;  /* 0x0000001d0000780c */ /* 0x000fda0003f05270 */
[----:B------:R-:W-:Y:S05]  /*61c0*/  @!P0 BRA `(.L_x_39222) ;  /* 0x0000000000508947 */ /* 0x000fea0003800000 */
[----:B------:R-:W-:-:S13]  /*61d0*/  ISETP.NE.AND P0, PT, R0, 0x2c, PT ;  /* 0x0000002c0000780c */ /* 0x000fda0003f05270 */
[----:B------:R0:W-:Y:S01]  /*61e0*/  @!P0 STG.E.U8 desc[UR36][R2.64], RZ ;  /* 0x000000ff02008986 */ /* 0x0001e2000c101124 */
[----:B------:R-:W-:Y:S05]  /*61f0*/  @!P0 EXIT ;  /* 0x000000000000894d */ /* 0x000fea0003800000 */
.L_x_39206:
        /* <DEDUP_REMOVED lines=16> */
.L_x_39223:
[----:B------:R-:W-:Y:S05]  /*6300*/  EXIT ;  /* 0x000000000000794d */ /* 0x000fea0003800000 */
.L_x_39222:
[----:B------:R-:W-:Y:S01]  /*6310*/  STG.E.64 desc[UR36][R2.64], RZ ;  /* 0x000000ff02007986 */ /* 0x000fe2000c101b24 */
[----:B------:R-:W-:Y:S05]  /*6320*/  EXIT ;  /* 0x000000000000794d */ /* 0x000fea0003800000 */
.L_x_39221:
[----:B------:R-:W-:Y:S01]  /*6330*/  STG.E desc[UR36][R2.64], RZ ;  /* 0x000000ff02007986 */ /* 0x000fe2000c101924 */
[----:B------:R-:W-:Y:S05]  /*6340*/  EXIT ;  /* 0x000000000000794d */ /* 0x000fea0003800000 */
.L_x_39224:
        /* <DEDUP_REMOVED lines=11> */
.L_x_40211:


//--------------------- .text._ZN2at6native18elementwise_kernelILi128ELi2EZNS0_22gpu_kernel_impl_nocastIZZZNS0_67_GLOBAL__N__bb565c37_34_ValidateCompressedIndicesKernel_cu_33a4b88b42_validate_compressed_sparse_indices_kernelILNS3_8CDimNameE0ENS3_18CUDAKernelLauncherENS3_14EmptyVecKernelENS3_8DummyVecELm8EEEvRKNS_6TensorESB_lllENKUlvE0_clEvENKUlvE0_clEvEUllE_EEvRNS_18TensorIteratorBaseERKT_EUliE_EEviT1_ --------------------------
	.section	.text._ZN2at6native18elementwise_kernelILi128ELi2EZNS0_22gpu_kernel_impl_nocastIZZZNS0_67_GLOBAL__N__bb565c37_34_ValidateCompressedIndicesKernel_cu_33a4b88b42_validate_compressed_sparse_indices_kernelILNS3_8CDimNameE0ENS3_18CUDAKernelLauncherENS3_14EmptyVecKernelENS3_8DummyVecELm8EEEvRKNS_6TensorESB_lllENKUlvE0_clEvENKUlvE0_clEvEUllE_EEvRNS_18TensorIteratorBaseERKT_EUliE_EEviT1_,"ax",@progbits
	.align	128
        .global         _ZN2at6native18elementwise_kernelILi128ELi2EZNS0_22gpu_kernel_impl_nocastIZZZNS0_67_GLOBAL__N__bb565c37_34_ValidateCompressedIndicesKernel_cu_33a4b88b42_validate_compressed_sparse_indices_kernelILNS3_8CDimNameE0ENS3_18CUDAKernelLauncherENS3_14EmptyVecKernelENS3_8DummyVecELm8EEEvRKNS_6TensorESB_lllENKUlvE0_clEvENKUlvE0_clEvEUllE_EEvRNS_18TensorIteratorBaseERKT_EUliE_EEviT1_
        .type           _ZN2at6native18elementwise_kernelILi128ELi2EZNS0_22gpu_kernel_impl_nocastIZZZNS0_67_GLOBAL__N__bb565c37_34_ValidateCompressedIndicesKernel_cu_33a4b88b42_validate_compressed_sparse_indices_kernelILNS3_8CDimNameE0ENS3_18CUDAKernelLauncherENS3_14EmptyVecKernelENS3_8DummyVecELm8EEEvRKNS_6TensorESB_lllENKUlvE0_clEvENKUlvE0_clEvEUllE_EEvRNS_18TensorIteratorBaseERKT_EUliE_EEviT1_,@function
        .size           _ZN2at6native18elementwise_kernelILi128ELi2EZNS0_22gpu_kernel_impl_nocastIZZZNS0_67_GLOBAL__N__bb565c37_34_ValidateCompressedIndicesKernel_cu_33a4b88b42_validate_compressed_sparse_indices_kernelILNS3_8CDimNameE0ENS3_18CUDAKernelLauncherENS3_14EmptyVecKernelENS3_8DummyVecELm8EEEvRKNS_6TensorESB_lllENKUlvE0_clEvENKUlvE0_clEvEUllE_EEvRNS_18TensorIteratorBaseERKT_EUliE_EEviT1_,(.L_x_40212 - _ZN2at6native18elementwise_kernelILi128ELi2EZNS0_22gpu_kernel_impl_nocastIZZZNS0_67_GLOBAL__N__bb565c37_34_ValidateCompressedIndicesKernel_cu_33a4b88b42_validate_compressed_sparse_indices_kernelILNS3_8CDimNameE0ENS3_18CUDAKernelLauncherENS3_14EmptyVecKernelENS3_8DummyVecELm8EEEvRKNS_6TensorESB_lllENKUlvE0_clEvENKUlvE0_clEvEUllE_EEvRNS_18TensorIteratorBaseERKT_EUliE_EEviT1_)
        .other          _ZN2at6native18elementwise_kernelILi128ELi2EZNS0_22gpu_kernel_impl_nocastIZZZNS0_67_GLOBAL__N__bb565c37_34_ValidateCompressedIndicesKernel_cu_33a4b88b42_validate_compressed_sparse_indices_kernelILNS3_8CDimNameE0ENS3_18CUDAKernelLauncherENS3_14EmptyVecKernelENS3_8DummyVecELm8EEEvRKNS_6TensorESB_lllENKUlvE0_clEvENKUlvE0_clEvEUllE_EEvRNS_18TensorIteratorBaseERKT_EUliE_EEviT1_,@"STO_CUDA_ENTRY STV_DEFAULT"
_ZN2at6native18elementwise_kernelILi128ELi2EZNS0_22gpu_kernel_impl_nocastIZZZNS0_67_GLOBAL__N__bb565c37_34_ValidateCompressedIndicesKernel_cu_33a4b88b42_validate_compressed_sparse_indices_kernelILNS3_8CDimNameE0ENS3_18CUDAKernelLauncherENS3_14EmptyVecKernelENS3_8DummyVecELm8EEEvRKNS_6TensorESB_lllENKUlvE0_clEvENKUlvE0_clEvEUllE_EEvRNS_18TensorIteratorBaseERKT_EUliE_EEviT1_:
.text._ZN2at6native18elementwise_kernelILi128ELi2EZNS0_22gpu_kernel_impl_nocastIZZZNS0_67_GLOBAL__N__bb565c37_34_ValidateCompressedIndicesKernel_cu_33a4b88b42_validate_compressed_sparse_indices_kernelILNS3_8CDimNameE0ENS3_18CUDAKernelLauncherENS3_14EmptyVecKernelENS3_8DummyVecELm8EEEvRKNS_6TensorESB_lllENKUlvE0_clEvENKUlvE0_clEvEUllE_EEvRNS_18TensorIteratorBaseERKT_EUliE_EEviT1_:
        /* <DEDUP_REMOVED lines=37> */
.L_x_39228:
[----:B------:R-:W0:Y:S01]  /*0250*/  LDC.64 R2, c[0x0][0x580] ;  /* 0x00016000ff027b82 */ /* 0x000e220000000a00 */
[----:B------:R-:W-:Y:S01]  /*0260*/  IADD3 R17, PT, PT, R17, 0x80, RZ ;  /* 0x0000008011117810 */ /* 0x000fe20007ffe0ff */
[----:B0-----:R0:W-:Y:S06]  /*0270*/  STG.E.64 desc[UR36][R2.64], RZ ;  /* 0x000000ff02007986 */ /* 0x0011ec000c101b24 */
.L_x_39227:
[----:B------:R-:W-:Y:S05]  /*0280*/  BSYNC.RECONVERGENT B6 ;  /* 0x0000000000067941 */ /* 0x000fea0003800200 */
.L_x_39226:
        /* <DEDUP_REMOVED lines=27> */
.L_x_39229:
[----:B------:R-:W0:Y:S02]  /*0440*/  LDC.64 R2, c[0x0][0x580] ;  /* 0x00016000ff027b82 */ /* 0x000e240000000a00 */
[----:B0-----:R-:W-:Y:S01]  /*0450*/  STG.E.64 desc[UR36][R2.64], RZ ;  /* 0x000000ff02007986 */ /* 0x001fe2000c101b24 */
[----:B------:R-:W-:Y:S05]  /*0460*/  EXIT ;  /* 0x000000000000794d */ /* 0x000fea0003800000 */
.L_x_39225:
        /* <DEDUP_REMOVED lines=305> */
.L_x_39232:
        /* <DEDUP_REMOVED lines=27> */
.L_x_39234:
[----:B------:R-:W-:Y:S05]  /*1930*/  BSYNC.RECONVERGENT B6 ;  /* 0x0000000000067941 */ /* 0x000fea0003800200 */
.L_x_39233:
[----:B------:R-:W0:Y:S01]  /*1940*/  LDCU.64 UR4, c[0x0][0x580] ;  /* 0x0000b000ff0477ac */ /* 0x000e220008000a00 */
[----:B------:R-:W-:Y:S02]  /*1950*/  IADD3 R17, PT, PT, R17, 0x80, RZ ;  /* 0x0000008011117810 */ /* 0x000fe40007ffe0ff */
[----:B0-----:R-:W-:-:S05]  /*1960*/  IADD3 R2, P0, PT, R19, UR4, RZ ;  /* 0x0000000413027c10 */ /* 0x001fca000ff1e0ff */
[----:B------:R-:W-:-:S05]  /*1970*/  IMAD.X R3, RZ, RZ, UR5, P0 ;  /* 0x00000005ff037e24 */ /* 0x000fca00080e06ff */
[----:B------:R0:W-:Y:S03]  /*1980*/  STG.E.64 desc[UR36][R2.64], RZ ;  /* 0x000000ff02007986 */ /* 0x0001e6000c101b24 */
.L_x_39231:
[----:B------:R-:W-:Y:S05]  /*1990*/  BSYNC.RECONVERGENT B7 ;  /* 0x0000000000077941 */ /* 0x000fea0003800200 */
.L_x_39230:
        /* <DEDUP_REMOVED lines=301> */
.L_x_39235:
        /* <DEDUP_REMOVED lines=29> */
.L_x_39237:
[----:B------:R-:W-:Y:S05]  /*2e40*/  BSYNC.RECONVERGENT B6 ;  /* 0x0000000000067941 */ /* 0x000fea0003800200 */
.L_x_39236:
[----:B------:R-:W-:Y:S01]  /*2e50*/  STG.E.64 desc[UR36][R16.64], RZ ;  /* 0x000000ff10007986 */ /* 0x000fe2000c101b24 */
[----:B------:R-:W-:Y:S05]  /*2e60*/  EXIT ;  /* 0x000000000000794d */ /* 0x000fea0003800000 */
.L_x_39238:
        /* <DEDUP_REMOVED lines=9> */
.L_x_40212:


//--------------------- .text._ZN2at6native27unrolled_elementwise_kernelIZZZNS0_67_GLOBAL__N__bb565c37_34_ValidateCompressedIndicesKernel_cu_33a4b88b42_validate_compressed_sparse_indices_kernelILNS2_8CDimNameE0ENS2_18CUDAKernelLauncherENS2_14EmptyVecKernelENS2_8DummyVecELm8EEEvRKNS_6TensorESA_lllENKUlvE0_clEvENKUlvE0_clEvEUllE_St5arrayIPcLm2EELi4E23TrivialOffsetCalculatorILi1EjESI_NS0_6memory15LoadWithoutCastENSJ_16StoreWithoutCastEEEviT_T0_T2_T3_T4_T5_ --------------------------
	.section	.text._ZN2at6native27unrolled_elementwise_kernelIZZZNS0_67_GLOBAL__N__bb565c37_34_ValidateCompressedIndicesKernel_cu_33a4b88b42_validate_compressed_sparse_indices_kernelILNS2_8CDimNameE0ENS2_18CUDAKernelLauncherENS2_14EmptyVecKernelENS2_8DummyVecELm8EEEvRKNS_6TensorESA_lllENKUlvE0_clEvENKUlvE0_clEvEUllE_St5arrayIPcLm2EELi4E23TrivialOffsetCalculatorILi1EjESI_NS0_6memory15LoadWithoutCastENSJ_16StoreWithoutCastEEEviT_T0_T2_T3_T4_T5_,"ax",@progbits
	.align	128
        .global         _ZN2at6native27unrolled_elementwise_kernelIZZZNS0_67_GLOBAL__N__bb565c37_34_ValidateCompressedIndicesKernel_cu_33a4b88b42_validate_compressed_sparse_indices_kernelILNS2_8CDimNameE0ENS2_18CUDAKernelLauncherENS2_14EmptyVecKernelENS2_8DummyVecELm8EEEvRKNS_6TensorESA_lllENKUlvE0_clEvENKUlvE0_clEvEUllE_St5arrayIPcLm2EELi4E23TrivialOffsetCalculatorILi1EjESI_NS0_6memory15LoadWithoutCastENSJ_16StoreWithoutCastEEEviT_T0_T2_T3_T4_T5_
        .type           _ZN2at6native27unrolled_elementwise_kernelIZZZNS0_67_GLOBAL__N__bb565c37_34_ValidateCompressedIndicesKernel_cu_33a4b88b42_validate_compressed_sparse_indices_kernelILNS2_8CDimNameE0ENS2_18CUDAKernelLauncherENS2_14EmptyVecKernelENS2_8DummyVecELm8EEEvRKNS_6TensorESA_lllENKUlvE0_clEvENKUlvE0_clEvEUllE_St5arrayIPcLm2EELi4E23TrivialOffsetCalculatorILi1EjESI_NS0_6memory15LoadWithoutCastENSJ_16StoreWithoutCastEEEviT_T0_T2_T3_T4_T5_,@function
        .size           _ZN2at6native27unrolled_elementwise_kernelIZZZNS0_67_GLOBAL__N__bb565c37_34_ValidateCompressedIndicesKernel_cu_33a4b88b42_validate_compressed_sparse_indices_kernelILNS2_8CDimNameE0ENS2_18CUDAKernelLauncherENS2_14EmptyVecKernelENS2_8DummyVecELm8EEEvRKNS_6TensorESA_lllENKUlvE0_clEvENKUlvE0_clEvEUllE_St5arrayIPcLm2EELi4E23TrivialOffsetCalculatorILi1EjESI_NS0_6memory15LoadWithoutCastENSJ_16StoreWithoutCastEEEviT_T0_T2_T3_T4_T5_,(.L_x_40213 - _ZN2at6native27unrolled_elementwise_kernelIZZZNS0_67_GLOBAL__N__bb565c37_34_ValidateCompressedIndicesKernel_cu_33a4b88b42_validate_compressed_sparse_indices_kernelILNS2_8CDimNameE0ENS2_18CUDAKernelLauncherENS2_14EmptyVecKernelENS2_8DummyVecELm8EEEvRKNS_6TensorESA_lllENKUlvE0_clEvENKUlvE0_clEvEUllE_St5arrayIPcLm2EELi4E23TrivialOffsetCalculatorILi1EjESI_NS0_6memory15LoadWithoutCastENSJ_16StoreWithoutCastEEEviT_T0_T2_T3_T4_T5_)
        .other          _ZN2at6native27unrolled_elementwise_kernelIZZZNS0_67_GLOBAL__N__bb565c37_34_ValidateCompressedIndicesKernel_cu_33a4b88b42_validate_compressed_sparse_indices_kernelILNS2_8CDimNameE0ENS2_18CUDAKernelLauncherENS2_14EmptyVecKernelENS2_8DummyVecELm8EEEvRKNS_6TensorESA_lllENKUlvE0_clEvENKUlvE0_clEvEUllE_St5arrayIPcLm2EELi4E23TrivialOffsetCalculatorILi1EjESI_NS0_6memory15LoadWithoutCastENSJ_16StoreWithoutCastEEEviT_T0_T2_T3_T4_T5_,@"STO_CUDA_ENTRY STV_DEFAULT"
_ZN2at6native27unrolled_elementwise_kernelIZZZNS0_67_GLOBAL__N__bb565c37_34_ValidateCompressedIndicesKernel_cu_33a4b88b42_validate_compressed_sparse_indices_kernelILNS2_8CDimNameE0ENS2_18CUDAKernelLauncherENS2_14EmptyVecKernelENS2_8DummyVecELm8EEEvRKNS_6TensorESA_lllENKUlvE0_clEvENKUlvE0_clEvEUllE_St5arrayIPcLm2EELi4E23TrivialOffsetCalculatorILi1EjESI_NS0_6memory15LoadWithoutCastENSJ_16StoreWithoutCastEEEviT_T0_T2_T3_T4_T5_:
.text._ZN2at6native27unrolled_elementwise_kernelIZZZNS0_67_GLOBAL__N__bb565c37_34_ValidateCompressedIndicesKernel_cu_33a4b88b42_validate_compressed_sparse_indices_kernelILNS2_8CDimNameE0ENS2_18CUDAKernelLauncherENS2_14EmptyVecKernelENS2_8DummyVecELm8EEEvRKNS_6TensorESA_lllENKUlvE0_clEvENKUlvE0_clEvEUllE_St5arrayIPcLm2EELi4E23TrivialOffsetCalculatorILi1EjESI_NS0_6memory15LoadWithoutCastENSJ_16StoreWithoutCastEEEviT_T0_T2_T3_T4_T5_:
        /* <DEDUP_REMOVED lines=59> */
.L_x_39240:
[----:B------:R-:W-:Y:S05]  /*03b0*/  BSYNC.RECONVERGENT B6 ;  /* 0x0000000000067941 */ /* 0x000fea0003800200 */
.L_x_39239:
        /* <DEDUP_REMOVED lines=26> */
.L_x_39242:
[----:B------:R-:W-:Y:S05]  /*0560*/  BSYNC.RECONVERGENT B6 ;  /* 0x0000000000067941 */ /* 0x000fea0003800200 */
.L_x_39241:
        /* <DEDUP_REMOVED lines=26> */
.L_x_39244:
[----:B------:R-:W-:Y:S05]  /*0710*/  BSYNC.RECONVERGENT B6 ;  /* 0x0000000000067941 */ /* 0x000fea0003800200 */
.L_x_39243:
        /* <DEDUP_REMOVED lines=26> */
.L_x_39246:
[----:B------:R-:W-:Y:S05]  /*08c0*/  BSYNC.RECONVERGENT B6 ;  /* 0x0000000000067941 */ /* 0x000fea0003800200 */
.L_x_39245:
        /* <DEDUP_REMOVED lines=17> */
.L_x_39249:
[----:B------:R-:W-:Y:S05]  /*09e0*/  BSYNC.RELIABLE B1 ;  /* 0x0000000000017941 */ /* 0x000fea0003800100 */
.L_x_39248:
[----:B------:R-:W-:-:S13]  /*09f0*/  ISETP.GE.AND P0, PT, R24, R25, PT ;  /* 0x000000191800720c */ /* 0x000fda0003f06270 */
[----:B0-----:R-:W0:Y:S01]  /*0a00*/  @!P0 LDC.64 R2, c[0x0][0x3a0] ;  /* 0x0000e800ff028b82 */ /* 0x001e220000000a00 */
[----:B------:R-:W-:Y:S01]  /*0a10*/  @!P0 IMAD R5, R27, 0x200, R24 ;  /* 0x000002001b058824 */ /* 0x000fe200078e0218 */
[----:B------:R-:W-:-:S03]  /*0a20*/  @!P0 IADD3 R24, PT, PT, R24, 0x80, RZ ;  /* 0x0000008018188810 */ /* 0x000fc60007ffe0ff */
[----:B0-----:R-:W-:-:S05]  /*0a30*/  @!P0 IMAD.WIDE.U32 R2, R5, 0x8, R2 ;  /* 0x0000000805028825 */ /* 0x001fca00078e0002 */
[----:B------:R1:W-:Y:S02]  /*0a40*/  @!P0 STG.E.64 desc[UR36][R2.64], RZ ;  /* 0x000000ff02008986 */ /* 0x0003e4000c101b24 */
.L_x_39250:
[----:B------:R-:W-:Y:S05]  /*0a50*/  BSYNC.RECONVERGENT B0 ;  /* 0x0000000000007941 */ /* 0x000fea0003800200 */
.L_x_39247:
[----:B------:R-:W-:-:S13]  /*0a60*/  ISETP.GE.AND P0, PT, R24, R25, PT ;  /* 0x000000191800720c */ /* 0x000fda0003f06270 */
[----:B------:R-:W-:Y:S05]  /*0a70*/  @P0 EXIT ;  /* 0x000000000000094d */ /* 0x000fea0003800000 */
[----:B-1----:R-:W1:Y:S01]  /*0a80*/  LDC.64 R2, c[0x0][0x3a0] ;  /* 0x0000e800ff027b82 */ /* 0x002e620000000a00 */
[----:B------:R-:W-:-:S04]  /*0a90*/  IMAD R27, R27, 0x200, R24 ;  /* 0x000002001b1b7824 */ /* 0x000fc800078e0218 */
[----:B-1----:R-:W-:-:S05]  /*0aa0*/  IMAD.WIDE.U32 R2, R27, 0x8, R2 ;  /* 0x000000081b027825 */ /* 0x002fca00078e0002 */
[----:B------:R-:W-:Y:S01]  /*0ab0*/  STG.E.64 desc[UR36][R2.64], RZ ;  /* 0x000000ff02007986 */ /* 0x000fe2000c101b24 */
[----:B------:R-:W-:Y:S05]  /*0ac0*/  EXIT ;  /* 0x000000000000794d */ /* 0x000fea0003800000 */
.L_x_39251:
        /* <DEDUP_REMOVED lines=11> */
.L_x_40213:


//--------------------- .text._ZN2at6native29vectorized_elementwise_kernelILi2EZZZNS0_67_GLOBAL__N__bb565c37_34_ValidateCompressedIndicesKernel_cu_33a4b88b42_validate_compressed_sparse_indices_kernelILNS2_8CDimNameE0ENS2_18CUDAKernelLauncherENS2_14EmptyVecKernelENS2_8DummyVecELm8EEEvRKNS_6TensorESA_lllENKUlvE0_clEvENKUlvE0_clEvEUllE_St5arrayIPcLm2EEEEviT0_T1_ --------------------------
	.section	.text._ZN2at6native29vectorized_elementwise_kernelILi2EZZZNS0_67_GLOBAL__N__bb565c37_34_ValidateCompressedIndicesKernel_cu_33a4b88b42_validate_compressed_sparse_indices_kernelILNS2_8CDimNameE0ENS2_18CUDAKernelLauncherENS2_14EmptyVecKernelENS2_8DummyVecELm8EEEvRKNS_6TensorESA_lllENKUlvE0_clEvENKUlvE0_clEvEUllE_St5arrayIPcLm2EEEEviT0_T1_,"ax",@progbits
	.align	128
        .global         _ZN2at6native29vectorized_elementwise_kernelILi2EZZZNS0_67_GLOBAL__N__bb565c37_34_ValidateCompressedIndicesKernel_cu_33a4b88b42_validate_compressed_sparse_indices_kernelILNS2_8CDimNameE0ENS2_18CUDAKernelLauncherENS2_14EmptyVecKernelENS2_8DummyVecELm8EEEvRKNS_6TensorESA_lllENKUlvE0_clEvENKUlvE0_clEvEUllE_St5arrayIPcLm2EEEEviT0_T1_
        .type           _ZN2at6native29vectorized_elementwise_kernelILi2EZZZNS0_67_GLOBAL__N__bb565c37_34_ValidateCompressedIndicesKernel_cu_33a4b88b42_validate_compressed_sparse_indices_kernelILNS2_8CDimNameE0ENS2_18CUDAKernelLauncherENS2_14EmptyVecKernelENS2_8DummyVecELm8EEEvRKNS_6TensorESA_lllENKUlvE0_clEvENKUlvE0_clEvEUllE_St5arrayIPcLm2EEEEviT0_T1_,@function
        .size           _ZN2at6native29vectorized_elementwise_kernelILi2EZZZNS0_67_GLOBAL__N__bb565c37_34_ValidateCompressedIndicesKernel_cu_33a4b88b42_validate_compressed_sparse_indices_kernelILNS2_8CDimNameE0ENS2_18CUDAKernelLauncherENS2_14EmptyVecKernelENS2_8DummyVecELm8EEEvRKNS_6TensorESA_lllENKUlvE0_clEvENKUlvE0_clEvEUllE_St5arrayIPcLm2EEEEviT0_T1_,(.L_x_40214 - _ZN2at6native29vectorized_elementwise_kernelILi2EZZZNS0_67_GLOBAL__N__bb565c37_34_ValidateCompressedIndicesKernel_cu_33a4b88b42_validate_compressed_sparse_indices_kernelILNS2_8CDimNameE0ENS2_18CUDAKernelLauncherENS2_14EmptyVecKernelENS2_8DummyVecELm8EEEvRKNS_6TensorESA_lllENKUlvE0_clEvENKUlvE0_clEvEUllE_St5arrayIPcLm2EEEEviT0_T1_)
        .other          _ZN2at6native29vectorized_elementwise_kernelILi2EZZZNS0_67_GLOBAL__N__bb565c37_34_ValidateCompressedIndicesKernel_cu_33a4b88b42_validate_compressed_sparse_indices_kernelILNS2_8CDimNameE0ENS2_18CUDAKernelLauncherENS2_14EmptyVecKernelENS2_8DummyVecELm8EEEvRKNS_6TensorESA_lllENKUlvE0_clEvENKUlvE0_clEvEUllE_St5arrayIPcLm2EEEEviT0_T1_,@"STO_CUDA_ENTRY STV_DEFAULT"
_ZN2at6native29vectorized_elementwise_kernelILi2EZZZNS0_67_GLOBAL__N__bb565c37_34_ValidateCompressedIndicesKernel_cu_33a4b88b42_validate_compressed_sparse_indices_kernelILNS2_8CDimNameE0ENS2_18CUDAKernelLauncherENS2_14EmptyVecKernelENS2_8DummyVecELm8EEEvRKNS_6TensorESA_lllENKUlvE0_clEvENKUlvE0_clEvEUllE_St5arrayIPcLm2EEEEviT0_T1_:
.text._ZN2at6native29vectorized_elementwise_kernelILi2EZZZNS0_67_GLOBAL__N__bb565c37_34_ValidateCompressedIndicesKernel_cu_33a4b88b42_validate_compressed_sparse_indices_kernelILNS2_8CDimNameE0ENS2_18CUDAKernelLauncherENS2_14EmptyVecKernelENS2_8DummyVecELm8EEEvRKNS_6TensorESA_lllENKUlvE0_clEvENKUlvE0_clEvEUllE_St5arrayIPcLm2EEEEviT0_T1_:
        /* <DEDUP_REMOVED lines=90> */
.L_x_39254:
[----:B------:R-:W-:Y:S05]  /*05a0*/  BSYNC.RECONVERGENT B6 ;  /* 0x0000000000067941 */ /* 0x000fea0003800200 */
.L_x_39253:
        /* <DEDUP_REMOVED lines=26> */
.L_x_39256:
[----:B------:R-:W-:Y:S05]  /*0750*/  BSYNC.RECONVERGENT B6 ;  /* 0x0000000000067941 */ /* 0x000fea0003800200 */
.L_x_39255:
        /* <DEDUP_REMOVED lines=26> */
.L_x_39258:
[----:B------:R-:W-:Y:S05]  /*0900*/  BSYNC.RECONVERGENT B6 ;  /* 0x0000000000067941 */ /* 0x000fea0003800200 */
.L_x_39257:
        /* <DEDUP_REMOVED lines=26> */
.L_x_39260:
[----:B------:R-:W-:Y:S05]  /*0ab0*/  BSYNC.RECONVERGENT B6 ;  /* 0x0000000000067941 */ /* 0x000fea0003800200 */
.L_x_39259:
        /* <DEDUP_REMOVED lines=26> */
.L_x_39262:
[----:B------:R-:W-:Y:S05]  /*0c60*/  BSYNC.RECONVERGENT B6 ;  /* 0x0000000000067941 */ /* 0x000fea0003800200 */
.L_x_39261:
        /* <DEDUP_REMOVED lines=26> */
.L_x_39264:
[----:B------:R-:W-:Y:S05]  /*0e10*/  BSYNC.RECONVERGENT B6 ;  /* 0x0000000000067941 */ /* 0x000fea0003800200 */
.L_x_39263:
        /* <DEDUP_REMOVED lines=26> */
.L_x_39266:
[----:B------:R-:W-:Y:S05]  /*0fc0*/  BSYNC.RECONVERGENT B6 ;  /* 0x0000000000067941 */ /* 0x000fea0003800200 */
.L_x_39265:
        /* <DEDUP_REMOVED lines=26> */
.L_x_39268:
[----:B------:R-:W-:Y:S05]  /*1170*/  BSYNC.RECONVERGENT B6 ;  /* 0x0000000000067941 */ /* 0x000fea0003800200 */
.L_x_39267:
        /* <DEDUP_REMOVED lines=16> */
.L_x_39271:
[----:B------:R-:W-:-:S13]  /*1280*/  ISETP.GE.U32.AND P0, PT, R33, R32, PT ;  /* 0x000000202100720c */ /* 0x000fda0003f06070 */
[----:B------:R-:W-:Y:S05]  /*1290*/  @P0 BRA `(.L_x_39273) ;  /* 0x0000000000300947 */ /* 0x000fea0003800000 */
[----:B0-----:R-:W0:Y:S01]  /*12a0*/  LDC.64 R4, c[0x0][0x3a0] ;  /* 0x0000e800ff047b82 */ /* 0x001e220000000a00 */
[----:B------:R-:W-:Y:S02]  /*12b0*/  IMAD.IADD R3, R2, 0x1, R33 ;  /* 0x0000000102037824 */ /* 0x000fe400078e0221 */
[----:B------:R-:W-:Y:S02]  /*12c0*/  VIADD R33, R33, 0x80 ;  /* 0x0000008021217836 */ /* 0x000fe40000000000 */
[----:B0-----:R-:W-:-:S05]  /*12d0*/  IMAD.WIDE.U32 R4, R3, 0x8, R4 ;  /* 0x0000000803047825 */ /* 0x001fca00078e0004 */
[----:B------:R1:W-:Y:S02]  /*12e0*/  STG.E.64 desc[UR36][R4.64], RZ ;  /* 0x000000ff04007986 */ /* 0x0003e4000c101b24 */
.L_x_39272:
[----:B------:R-:W-:-:S13]  /*12f0*/  ISETP.GE.U32.AND P0, PT, R33, R32, PT ;  /* 0x000000202100720c */ /* 0x000fda0003f06070 */
[----:B------:R-:W-:Y:S05]  /*1300*/  @P0 BRA `(.L_x_39274) ;  /* 0x0000000000300947 */ /* 0x000fea0003800000 */
[----:B01----:R-:W0:Y:S01]  /*1310*/  LDC.64 R4, c[0x0][0x3a0] ;  /* 0x0000e800ff047b82 */ /* 0x003e220000000a00 */
[----:B------:R-:W-:Y:S02]  /*1320*/  IMAD.IADD R3, R2, 0x1, R33 ;  /* 0x0000000102037824 */ /* 0x000fe400078e0221 */
[----:B------:R-:W-:Y:S02]  /*1330*/  VIADD R33, R33, 0x80 ;  /* 0x0000008021217836 */ /* 0x000fe40000000000 */
[----:B0-----:R-:W-:-:S05]  /*1340*/  IMAD.WIDE.U32 R4, R3, 0x8, R4 ;  /* 0x0000000803047825 */ /* 0x001fca00078e0004 */
[----:B------:R1:W-:Y:S02]  /*1350*/  STG.E.64 desc[UR36][R4.64], RZ ;  /* 0x000000ff04007986 */ /* 0x0003e4000c101b24 */
.L_x_39273:
[----:B------:R-:W-:-:S13]  /*1360*/  ISETP.GE.U32.AND P0, PT, R33, R32, PT ;  /* 0x000000202100720c */ /* 0x000fda0003f06070 */
[----:B------:R-:W-:Y:S05]  /*1370*/  @P0 BRA `(.L_x_39275) ;  /* 0x0000000000340947 */ /* 0x000fea0003800000 */
[----:B01----:R-:W0:Y:S01]  /*1380*/  LDC.64 R4, c[0x0][0x3a0] ;  /* 0x0000e800ff047b82 */ /* 0x003e220000000a00 */
[----:B------:R-:W-:Y:S01]  /*1390*/  IADD3 R3, PT, PT, R2, R33, RZ ;  /* 0x0000002102037210 */ /* 0x000fe20007ffe0ff */
[----:B------:R-:W-:-:S04]  /*13a0*/  VIADD R33, R33, 0x80 ;  /* 0x0000008021217836 */ /* 0x000fc80000000000 */
[----:B0-----:R-:W-:-:S05]  /*13b0*/  IMAD.WIDE.U32 R4, R3, 0x8, R4 ;  /* 0x0000000803047825 */ /* 0x001fca00078e0004 */
[----:B------:R2:W-:Y:S02]  /*13c0*/  STG.E.64 desc[UR36][R4.64], RZ ;  /* 0x000000ff04007986 */ /* 0x0005e4000c101b24 */
.L_x_39274:
        /* <DEDUP_REMOVED lines=8> */
.L_x_39275:
[----:B------:R-:W-:Y:S05]  /*1450*/  BSYNC.RELIABLE B1 ;  /* 0x0000000000017941 */ /* 0x000fea0003800100 */
.L_x_39270:
[----:B------:R-:W-:-:S13]  /*1460*/  ISETP.GE.U32.AND P0, PT, R33, R32, PT ;  /* 0x000000202100720c */ /* 0x000fda0003f06070 */
[----:B012---:R-:W0:Y:S01]  /*1470*/  @!P0 LDC.64 R4, c[0x0][0x3a0] ;  /* 0x0000e800ff048b82 */ /* 0x007e220000000a00 */
[----:B------:R-:W-:Y:S01]  /*1480*/  @!P0 IMAD.IADD R3, R2, 0x1, R33 ;  /* 0x0000000102038824 */ /* 0x000fe200078e0221 */
[----:B------:R-:W-:-:S03]  /*1490*/  @!P0 IADD3 R33, PT, PT, R33, 0x80, RZ ;  /* 0x0000008021218810 */ /* 0x000fc60007ffe0ff */
[----:B0-----:R-:W-:-:S05]  /*14a0*/  @!P0 IMAD.WIDE.U32 R4, R3, 0x8, R4 ;  /* 0x0000000803048825 */ /* 0x001fca00078e0004 */
[----:B------:R3:W-:Y:S02]  /*14b0*/  @!P0 STG.E.64 desc[UR36][R4.64], RZ ;  /* 0x000000ff04008986 */ /* 0x0007e4000c101b24 */
.L_x_39276:
[----:B------:R-:W-:Y:S05]  /*14c0*/  BSYNC.RECONVERGENT B0 ;  /* 0x0000000000007941 */ /* 0x000fea0003800200 */
.L_x_39269:
[----:B------:R-:W-:-:S13]  /*14d0*/  ISETP.GE.U32.AND P0, PT, R33, R32, PT ;  /* 0x000000202100720c */ /* 0x000fda0003f06070 */
[----:B------:R-:W-:Y:S05]  /*14e0*/  @P0 EXIT ;  /* 0x000000000000094d */ /* 0x000fea0003800000 */
[----:B0123--:R-:W0:Y:S01]  /*14f0*/  LDC.64 R4, c[0x0][0x3a0] ;  /* 0x0000e800ff047b82 */ /* 0x00fe220000000a00 */
[----:B------:R-:W-:-:S04]  /*1500*/  IMAD.IADD R3, R2, 0x1, R33 ;  /* 0x0000000102037824 */ /* 0x000fc800078e0221 */
[----:B0-----:R-:W-:-:S05]  /*1510*/  IMAD.WIDE.U32 R2, R3, 0x8, R4 ;  /* 0x0000000803027825 */ /* 0x001fca00078e0004 */
[----:B------:R-:W-:Y:S01]  /*1520*/  STG.E.64 desc[UR36][R2.64], RZ ;  /* 0x000000ff02007986 */ /* 0x000fe2000c101b24 */
[----:B------:R-:W-:Y:S05]  /*1530*/  EXIT ;  /* 0x000000000000794d */ /* 0x000fea0003800000 */
.L_x_39252:
        /* <DEDUP_REMOVED lines=32> */
.L_x_39278:
[----:B------:R-:W-:Y:S05]  /*1740*/  BSYNC.RECONVERGENT B6 ;  /* 0x0000000000067941 */ /* 0x000fea0003800200 */
.L_x_39277:
        /* <DEDUP_REMOVED lines=24> */
.L_x_39280:
[----:B------:R-:W-:Y:S05]  /*18d0*/  BSYNC.RECONVERGENT B6 ;  /* 0x0000000000067941 */ /* 0x000fea0003800200 */
.L_x_39279:
        /* <DEDUP_REMOVED lines=24> */
.L_x_39282:
[----:B------:R-:W-:Y:S05]  /*1a60*/  BSYNC.RECONVERGENT B6 ;  /* 0x0000000000067941 */ /* 0x000fea0003800200 */
.L_x_39281:
        /* <DEDUP_REMOVED lines=24> */
.L_x_39284:
[----:B------:R-:W-:Y:S05]  /*1bf0*/  BSYNC.RECONVERGENT B6 ;  /* 0x0000000000067941 */ /* 0x000fea0003800200 */
.L_x_39283:
        /* <DEDUP_REMOVED lines=24> */
.L_x_39286:
[----:B------:R-:W-:Y:S05]  /*1d80*/  BSYNC.RECONVERGENT B6 ;  /* 0x0000000000067941 */ /* 0x000fea0003800200 */
.L_x_39285:
        /* <DEDUP_REMOVED lines=24> */
.L_x_39288:
[----:B------:R-:W-:Y:S05]  /*1f10*/  BSYNC.RECONVERGENT B6 ;  /* 0x0000000000067941 */ /* 0x000fea0003800200 */
.L_x_39287:
        /* <DEDUP_REMOVED lines=24> */
.L_x_39290:
[----:B------:R-:W-:Y:S05]  /*20a0*/  BSYNC.RECONVERGENT B6 ;  /* 0x0000000000067941 */ /* 0x000fea0003800200 */
.L_x_39289:
        /* <DEDUP_REMOVED lines=24> */
.L_x_39292:
[----:B------:R-:W-:Y:S05]  /*2230*/  BSYNC.RECONVERGENT B6 ;  /* 0x0000000000067941 */ /* 0x000fea0003800200 */
.L_x_39291:
        /* <DEDUP_REMOVED lines=8> */
.L_x_39293:
        /* <DEDUP_REMOVED lines=12> */
.L_x_40214:


//--------------------- .text._ZN2at6native29vectorized_elementwise_kernelILi4EZZZNS0_67_GLOBAL__N__bb565c37_34_ValidateCompressedIndicesKernel_cu_33a4b88b42_validate_compressed_sparse_indices_kernelILNS2_8CDimNameE0ENS2_18CUDAKernelLauncherENS2_14EmptyVecKernelENS2_8DummyVecELm8EEEvRKNS_6TensorESA_lllENKUlvE0_clEvENKUlvE0_clEvEUllE_St5arrayIPcLm2EEEEviT0_T1_ --------------------------
	.section	.text._ZN2at6native29vectorized_elementwise_kernelILi4EZZZNS0_67_GLOBAL__N__bb565c37_34_ValidateCompressedIndicesKernel_cu_33a4b88b42_validate_compressed_sparse_indices_kernelILNS2_8CDimNameE0ENS2_18CUDAKernelLauncherENS2_14EmptyVecKernelENS2_8DummyVecELm8EEEvRKNS_6TensorESA_lllENKUlvE0_clEvENKUlvE0_clEvEUllE_St5arrayIPcLm2EEEEviT0_T1_,"ax",@progbits
	.align	128
        .global         _ZN2at6native29vectorized_elementwise_kernelILi4EZZZNS0_67_GLOBAL__N__bb565c37_34_ValidateCompressedIndicesKernel_cu_33a4b88b42_validate_compressed_sparse_indices_kernelILNS2_8CDimNameE0ENS2_18CUDAKernelLauncherENS2_14EmptyVecKernelENS2_8DummyVecELm8EEEvRKNS_6TensorESA_lllENKUlvE0_clEvENKUlvE0_clEvEUllE_St5arrayIPcLm2EEEEviT0_T1_
        .type           _ZN2at6native29vectorized_elementwise_kernelILi4EZZZNS0_67_GLOBAL__N__bb565c37_34_ValidateCompressedIndicesKernel_cu_33a4b88b42_validate_compressed_sparse_indices_kernelILNS2_8CDimNameE0ENS2_18CUDAKernelLauncherENS2_14EmptyVecKernelENS2_8DummyVecELm8EEEvRKNS_6TensorESA_lllENKUlvE0_clEvENKUlvE0_clEvEUllE_St5arrayIPcLm2EEEEviT0_T1_,@function
        .size           _ZN2at6native29vectorized_elementwise_kernelILi4EZZZNS0_67_GLOBAL__N__bb565c37_34_ValidateCompressedIndicesKernel_cu_33a4b88b42_validate_compressed_sparse_indices_kernelILNS2_8CDimNameE0ENS2_18CUDAKernelLauncherENS2_14EmptyVecKernelENS2_8DummyVecELm8EEEvRKNS_6TensorESA_lllENKUlvE0_clEvENKUlvE0_clEvEUllE_St5arrayIPcLm2EEEEviT0_T1_,(.L_x_40215 - _ZN2at6native29vectorized_elementwise_kernelILi4EZZZNS0_67_GLOBAL__N__bb565c37_34_ValidateCompressedIndicesKernel_cu_33a4b88b42_validate_compressed_sparse_indices_kernelILNS2_8CDimNameE0ENS2_18CUDAKernelLauncherENS2_14EmptyVecKernelENS2_8DummyVecELm8EEEvRKNS_6TensorESA_lllENKUlvE0_clEvENKUlvE0_clEvEUllE_St5arrayIPcLm2EEEEviT0_T1_)
        .other          _ZN2at6native29vectorized_elementwise_kernelILi4EZZZNS0_67_GLOBAL__N__bb565c37_34_ValidateCompressedIndicesKernel_cu_33a4b88b42_validate_compressed_sparse_indices_kernelILNS2_8CDimNameE0ENS2_18CUDAKernelLauncherENS2_14EmptyVecKernelENS2_8DummyVecELm8EEEvRKNS_6TensorESA_lllENKUlvE0_clEvENKUlvE0_clEvEUllE_St5arrayIPcLm2EEEEviT0_T1_,@"STO_CUDA_ENTRY STV_DEFAULT"
_ZN2at6native29vectorized_elementwise_kernelILi4EZZZNS0_67_GLOBAL__N__bb565c37_34_ValidateCompressedIndicesKernel_cu_33a4b88b42_validate_compressed_sparse_indices_kernelILNS2_8CDimNameE0ENS2_18CUDAKernelLauncherENS2_14EmptyVecKernelENS2_8DummyVecELm8EEEvRKNS_6TensorESA_lllENKUlvE0_clEvENKUlvE0_clEvEUllE_St5arrayIPcLm2EEEEviT0_T1_:
.text._ZN2at6native29vectorized_elementwise_kernelILi4EZZZNS0_67_GLOBAL__N__bb565c37_34_ValidateCompressedIndicesKernel_cu_33a4b88b42_validate_compressed_sparse_indices_kernelILNS2_8CDimNameE0ENS2_18CUDAKernelLauncherENS2_14EmptyVecKernelENS2_8DummyVecELm8EEEvRKNS_6TensorESA_lllENKUlvE0_clEvENKUlvE0_clEvEUllE_St5arrayIPcLm2EEEEviT0_T1_:
        /* <DEDUP_REMOVED lines=90> */
.L_x_39296:
[----:B------:R-:W-:Y:S05]  /*05a0*/  BSYNC.RECONVERGENT B6 ;  /* 0x0000000000067941 */ /* 0x000fea0003800200 */
.L_x_39295:
        /* <DEDUP_REMOVED lines=26> */
.L_x_39298:
[----:B------:R-:W-:Y:S05]  /*0750*/  BSYNC.RECONVERGENT B6 ;  /* 0x0000000000067941 */ /* 0x000fea0003800200 */
.L_x_39297:
        /* <DEDUP_REMOVED lines=26> */
.L_x_39300:
[----:B------:R-:W-:Y:S05]  /*0900*/  BSYNC.RECONVERGENT B6 ;  /* 0x0000000000067941 */ /* 0x000fea0003800200 */
.L_x_39299:
        /* <DEDUP_REMOVED lines=26> */
.L_x_39302:
[----:B------:R-:W-:Y:S05]  /*0ab0*/  BSYNC.RECONVERGENT B6 ;  /* 0x0000000000067941 */ /* 0x000fea0003800200 */
.L_x_39301:
        /* <DEDUP_REMOVED lines=26> */
.L_x_39304:
[----:B------:R-:W-:Y:S05]  /*0c60*/  BSYNC.RECONVERGENT B6 ;  /* 0x0000000000067941 */ /* 0x000fea0003800200 */
.L_x_39303:
        /* <DEDUP_REMOVED lines=26> */
.L_x_39306:
[----:B------:R-:W-:Y:S05]  /*0e10*/  BSYNC.RECONVERGENT B6 ;  /* 0x0000000000067941 */ /* 0x000fea0003800200 */
.L_x_39305:
        /* <DEDUP_REMOVED lines=26> */
.L_x_39308:
[----:B------:R-:W-:Y:S05]  /*0fc0*/  BSYNC.RECONVERGENT B6 ;  /* 0x0000000000067941 */ /* 0x000fea0003800200 */
.L_x_39307:
        /* <DEDUP_REMOVED lines=26> */
.L_x_39310:
[----:B------:R-:W-:Y:S05]  /*1170*/  BSYNC.RECONVERGENT B6 ;  /* 0x0000000000067941 */ /* 0x000fea0003800200 */
.L_x_39309:
        /* <DEDUP_REMOVED lines=16> */
.L_x_39313:
[----:B------:R-:W-:-:S13]  /*1280*/  ISETP.GE.U32.AND P0, PT, R33, R32, PT ;  /* 0x000000202100720c */ /* 0x000fda0003f06070 */
[----:B------:R-:W-:Y:S05]  /*1290*/  @P0 BRA `(.L_x_39315) ;  /* 0x0000000000300947 */ /* 0x000fea0003800000 */
[----:B0-----:R-:W0:Y:S01]  /*12a0*/  LDC.64 R4, c[0x0][0x3a0] ;  /* 0x0000e800ff047b82 */ /* 0x001e220000000a00 */
[----:B------:R-:W-:Y:S02]  /*12b0*/  IMAD.IADD R3, R2, 0x1, R33 ;  /* 0x0000000102037824 */ /* 0x000fe400078e0221 */
[----:B------:R-:W-:Y:S02]  /*12c0*/  VIADD R33, R33, 0x80 ;  /* 0x0000008021217836 */ /* 0x000fe40000000000 */
[----:B0-----:R-:W-:-:S05]  /*12d0*/  IMAD.WIDE.U32 R4, R3, 0x8, R4 ;  /* 0x0000000803047825 */ /* 0x001fca00078e0004 */
[----:B------:R1:W-:Y:S02]  /*12e0*/  STG.E.64 desc[UR36][R4.64], RZ ;  /* 0x000000ff04007986 */ /* 0x0003e4000c101b24 */
.L_x_39314:
[----:B------:R-:W-:-:S13]  /*12f0*/  ISETP.GE.U32.AND P0, PT, R33, R32, PT ;  /* 0x000000202100720c */ /* 0x000fda0003f06070 */
[----:B------:R-:W-:Y:S05]  /*1300*/  @P0 BRA `(.L_x_39316) ;  /* 0x0000000000300947 */ /* 0x000fea0003800000 */
[----:B01----:R-:W0:Y:S01]  /*1310*/  LDC.64 R4, c[0x0][0x3a0] ;  /* 0x0000e800ff047b82 */ /* 0x003e220000000a00 */
[----:B------:R-:W-:Y:S02]  /*1320*/  IMAD.IADD R3, R2, 0x1, R33 ;  /* 0x0000000102037824 */ /* 0x000fe400078e0221 */
[----:B------:R-:W-:Y:S02]  /*1330*/  VIADD R33, R33, 0x80 ;  /* 0x0000008021217836 */ /* 0x000fe40000000000 */
[----:B0-----:R-:W-:-:S05]  /*1340*/  IMAD.WIDE.U32 R4, R3, 0x8, R4 ;  /* 0x0000000803047825 */ /* 0x001fca00078e0004 */
[----:B------:R1:W-:Y:S02]  /*1350*/  STG.E.64 desc[UR36][R4.64], RZ ;  /* 0x000000ff04007986 */ /* 0x0003e4000c101b24 */
.L_x_39315:
[----:B------:R-:W-:-:S13]  /*1360*/  ISETP.GE.U32.AND P0, PT, R33, R32, PT ;  /* 0x000000202100720c */ /* 0x000fda0003f06070 */
[----:B------:R-:W-:Y:S05]  /*1370*/  @P0 BRA `(.L_x_39317) ;  /* 0x0000000000340947 */ /* 0x000fea0003800000 */
[----:B01----:R-:W0:Y:S01]  /*1380*/  LDC.64 R4, c[0x0][0x3a0] ;  /* 0x0000e800ff047b82 */ /* 0x003e220000000a00 */
[----:B------:R-:W-:Y:S01]  /*1390*/  IADD3 R3, PT, PT, R2, R33, RZ ;  /* 0x0000002102037210 */ /* 0x000fe20007ffe0ff */
[----:B------:R-:W-:-:S04]  /*13a0*/  VIADD R33, R33, 0x80 ;  /* 0x0000008021217836 */ /* 0x000fc80000000000 */
[----:B0-----:R-:W-:-:S05]  /*13b0*/  IMAD.WIDE.U32 R4, R3, 0x8, R4 ;  /* 0x0000000803047825 */ /* 0x001fca00078e0004 */
[----:B------:R2:W-:Y:S02]  /*13c0*/  STG.E.64 desc[UR36][R4.64], RZ ;  /* 0x000000ff04007986 */ /* 0x0005e4000c101b24 */
.L_x_39316:
        /* <DEDUP_REMOVED lines=8> */
.L_x_39317:
[----:B------:R-:W-:Y:S05]  /*1450*/  BSYNC.RELIABLE B1 ;  /* 0x0000000000017941 */ /* 0x000fea0003800100 */
.L_x_39312:
[----:B------:R-:W-:-:S13]  /*1460*/  ISETP.GE.U32.AND P0, PT, R33, R32, PT ;  /* 0x000000202100720c */ /* 0x000fda0003f06070 */
[----:B012---:R-:W0:Y:S01]  /*1470*/  @!P0 LDC.64 R4, c[0x0][0x3a0] ;  /* 0x0000e800ff048b82 */ /* 0x007e220000000a00 */
[----:B------:R-:W-:Y:S01]  /*1480*/  @!P0 IMAD.IADD R3, R2, 0x1, R33 ;  /* 0x0000000102038824 */ /* 0x000fe200078e0221 */
[----:B------:R-:W-:-:S03]  /*1490*/  @!P0 IADD3 R33, PT, PT, R33, 0x80, RZ ;  /* 0x0000008021218810 */ /* 0x000fc60007ffe0ff */
[----:B0-----:R-:W-:-:S05]  /*14a0*/  @!P0 IMAD.WIDE.U32 R4, R3, 0x8, R4 ;  /* 0x0000000803048825 */ /* 0x001fca00078e0004 */
[----:B------:R3:W-:Y:S02]  /*14b0*/  @!P0 STG.E.64 desc[UR36][R4.64], RZ ;  /* 0x000000ff04008986 */ /* 0x0007e4000c101b24 */
.L_x_39318:
[----:B------:R-:W-:Y:S05]  /*14c0*/  BSYNC.RECONVERGENT B0 ;  /* 0x0000000000007941 */ /* 0x000fea0003800200 */
.L_x_39311:
[----:B------:R-:W-:-:S13]  /*14d0*/  ISETP.GE.U32.AND P0, PT, R33, R32, PT ;  /* 0x000000202100720c */ /* 0x000fda0003f06070 */
[----:B------:R-:W-:Y:S05]  /*14e0*/  @P0 EXIT ;  /* 0x000000000000094d */ /* 0x000fea0003800000 */
[----:B0123--:R-:W0:Y:S01]  /*14f0*/  LDC.64 R4, c[0x0][0x3a0] ;  /* 0x0000e800ff047b82 */ /* 0x00fe220000000a00 */
[----:B------:R-:W-:-:S04]  /*1500*/  IMAD.IADD R3, R2, 0x1, R33 ;  /* 0x0000000102037824 */ /* 0x000fc800078e0221 */
[----:B0-----:R-:W-:-:S05]  /*1510*/  IMAD.WIDE.U32 R2, R3, 0x8, R4 ;  /* 0x0000000803027825 */ /* 0x001fca00078e0004 */
[----:B------:R-:W-:Y:S01]  /*1520*/  STG.E.64 desc[UR36][R2.64], RZ ;  /* 0x000000ff02007986 */ /* 0x000fe2000c101b24 */
[----:B------:R-:W-:Y:S05]  /*1530*/  EXIT ;  /* 0x000000000000794d */ /* 0x000fea0003800000 */
.L_x_39294:
        /* <DEDUP_REMOVED lines=30> */
.L_x_39320:
[----:B------:R-:W-:Y:S05]  /*1720*/  BSYNC.RECONVERGENT B6 ;  /* 0x0000000000067941 */ /* 0x000fea0003800200 */
.L_x_39319:
        /* <DEDUP_REMOVED lines=24> */
.L_x_39322:
[----:B------:R-:W-:Y:S05]  /*18b0*/  BSYNC.RECONVERGENT B6 ;  /* 0x0000000000067941 */ /* 0x000fea0003800200 */
.L_x_39321:
        /* <DEDUP_REMOVED lines=24> */
.L_x_39324:
[----:B------:R-:W-:Y:S05]  /*1a40*/  BSYNC.RECONVERGENT B6 ;  /* 0x0000000000067941 */ /* 0x000fea0003800200 */
.L_x_39323:
        /* <DEDUP_REMOVED lines=24> */
.L_x_39326:
[----:B------:R-:W-:Y:S05]  /*1bd0*/  BSYNC.RECONVERGENT B6 ;  /* 0x0000000000067941 */ /* 0x000fea0003800200 */
.L_x_39325:
        /* <DEDUP_REMOVED lines=24> */
.L_x_39328:
[----:B------:R-:W-:Y:S05]  /*1d60*/  BSYNC.RECONVERGENT B6 ;  /* 0x0000000000067941 */ /* 0x000fea0003800200 */
.L_x_39327:
        /* <DEDUP_REMOVED lines=24> */
.L_x_39330:
[----:B------:R-:W-:Y:S05]  /*1ef0*/  BSYNC.RECONVERGENT B6 ;  /* 0x0000000000067941 */ /* 0x000fea0003800200 */
.L_x_39329:
        /* <DEDUP_REMOVED lines=24> */
.L_x_39332:
[----:B------:R-:W-:Y:S05]  /*2080*/  BSYNC.RECONVERGENT B6 ;  /* 0x0000000000067941 */ /* 0x000fea0003800200 */
.L_x_39331:
        /* <DEDUP_REMOVED lines=24> */
.L_x_39334:
[----:B------:R-:W-:Y:S05]  /*2210*/  BSYNC.RECONVERGENT B6 ;  /* 0x0000000000067941 */ /* 0x000fea0003800200 */
.L_x_39333:
[----:B------:R-:W0:Y:S02]  /*2220*/  LDC.64 R4, c[0x0][0x3a0] ;  /* 0x0000e800ff047b82 */ /* 0x000e240000000a00 */
[----:B0-----:R-:W-:-:S04]  /*2230*/  IMAD.WIDE.U32 R2, R2, 0x8, R4 ;  /* 0x0000000802027825 */ /* 0x001fc800078e0004 */
[----:B------:R-:W-:-:S05]  /*2240*/  IMAD.WIDE.U32 R2, R32, 0x20, R2 ;  /* 0x0000002020027825 */ /* 0x000fca00078e0002 */
[----:B------:R-:W-:Y:S04]  /*2250*/  STG.E.ENL2.256 desc[UR36][R2.64], RZ, RZ ;  /* 0xf80000ff02ff797f */ /* 0x000fe8000f121824 */
[----:B------:R-:W-:Y:S01]  /*2260*/  STG.E.ENL2.256 desc[UR36][R2.64+0x1000], RZ, RZ ;  /* 0xf80080ff02ff797f */ /* 0x000fe2000f121824 */
[----:B------:R-:W-:Y:S05]  /*2270*/  EXIT ;  /* 0x000000000000794d */ /* 0x000fea0003800000 */
.L_x_39335:
        /* <DEDUP_REMOVED lines=16> */
.L_x_40215:


//--------------------- .text._ZN2at6native29vectorized_elementwise_kernelILi8EZZZNS0_67_GLOBAL__N__bb565c37_34_ValidateCompressedIndicesKernel_cu_33a4b88b42_validate_compressed_sparse_indices_kernelILNS2_8CDimNameE0ENS2_18CUDAKernelLauncherENS2_14EmptyVecKernelENS2_8DummyVecELm8EEEvRKNS_6TensorESA_lllENKUlvE0_clEvENKUlvE0_clEvEUllE_St5arrayIPcLm2EEEEviT0_T1_ --------------------------
	.section	.text._ZN2at6native29vectorized_elementwise_kernelILi8EZZZNS0_67_GLOBAL__N__bb565c37_34_ValidateCompressedIndicesKernel_cu_33a4b88b42_validate_compressed_sparse_indices_kernelILNS2_8CDimNameE0ENS2_18CUDAKernelLauncherENS2_14EmptyVecKernelENS2_8DummyVecELm8EEEvRKNS_6TensorESA_lllENKUlvE0_clEvENKUlvE0_clEvEUllE_St5arrayIPcLm2EEEEviT0_T1_,"ax",@progbits
	.align	128
        .global         _ZN2at6native29vectorized_elementwise_kernelILi8EZZZNS0_67_GLOBAL__N__bb565c37_34_ValidateCompressedIndicesKernel_cu_33a4b88b42_validate_compressed_sparse_indices_kernelILNS2_8CDimNameE0ENS2_18CUDAKernelLauncherENS2_14EmptyVecKernelENS2_8DummyVecELm8EEEvRKNS_6TensorESA_lllENKUlvE0_clEvENKUlvE0_clEvEUllE_St5arrayIPcLm2EEEEviT0_T1_
        .type           _ZN2at6native29vectorized_elementwise_kernelILi8EZZZNS0_67_GLOBAL__N__bb565c37_34_ValidateCompressedIndicesKernel_cu_33a4b88b42_validate_compressed_sparse_indices_kernelILNS2_8CDimNameE0ENS2_18CUDAKernelLauncherENS2_14EmptyVecKernelENS2_8DummyVecELm8EEEvRKNS_6TensorESA_lllENKUlvE0_clEvENKUlvE0_clEvEUllE_St5arrayIPcLm2EEEEviT0_T1_,@function
        .size           _ZN2at6native29vectorized_elementwise_kernelILi8EZZZNS0_67_GLOBAL__N__bb565c37_34_ValidateCompressedIndicesKernel_cu_33a4b88b42_validate_compressed_sparse_indices_kernelILNS2_8CDimNameE0ENS2_18CUDAKernelLauncherENS2_14EmptyVecKernelENS2_8DummyVecELm8EEEvRKNS_6TensorESA_lllENKUlvE0_clEvENKUlvE0_clEvEUllE_St5arrayIPcLm2EEEEviT0_T1_,(.L_x_40216 - _ZN2at6native29vectorized_elementwise_kernelILi8EZZZNS0_67_GLOBAL__N__bb565c37_34_ValidateCompressedIndicesKernel_cu_33a4b88b42_validate_compressed_sparse_indices_kernelILNS2_8CDimNameE0ENS2_18CUDAKernelLauncherENS2_14EmptyVecKernelENS2_8DummyVecELm8EEEvRKNS_6TensorESA_lllENKUlvE0_clEvENKUlvE0_clEvEUllE_St5arrayIPcLm2EEEEviT0_T1_)
        .other          _ZN2at6native29vectorized_elementwise_kernelILi8EZZZNS0_67_GLOBAL__N__bb565c37_34_ValidateCompressedIndicesKernel_cu_33a4b88b42_validate_compressed_sparse_indices_kernelILNS2_8CDimNameE0ENS2_18CUDAKernelLauncherENS2_14EmptyVecKernelENS2_8DummyVecELm8EEEvRKNS_6TensorESA_lllENKUlvE0_clEvENKUlvE0_clEvEUllE_St5arrayIPcLm2EEEEviT0_T1_,@"STO_CUDA_ENTRY STV_DEFAULT"
_ZN2at6native29vectorized_elementwise_kernelILi8EZZZNS0_67_GLOBAL__N__bb565c37_34_ValidateCompressedIndicesKernel_cu_33a4b88b42_validate_compressed_sparse_indices_kernelILNS2_8CDimNameE0ENS2_18CUDAKernelLauncherENS2_14EmptyVecKernelENS2_8DummyVecELm8EEEvRKNS_6TensorESA_lllENKUlvE0_clEvENKUlvE0_clEvEUllE_St5arrayIPcLm2EEEEviT0_T1_:
.text._ZN2at6native29vectorized_elementwise_kernelILi8EZZZNS0_67_GLOBAL__N__bb565c37_34_ValidateCompressedIndicesKernel_cu_33a4b88b42_validate_compressed_sparse_indices_kernelILNS2_8CDimNameE0ENS2_18CUDAKernelLauncherENS2_14EmptyVecKernelENS2_8DummyVecELm8EEEvRKNS_6TensorESA_lllENKUlvE0_clEvENKUlvE0_clEvEUllE_St5arrayIPcLm2EEEEviT0_T1_:
        /* <DEDUP_REMOVED lines=90> */
.L_x_39338:
[----:B------:R-:W-:Y:S05]  /*05a0*/  BSYNC.RECONVERGENT B6 ;  /* 0x0000000000067941 */ /* 0x000fea0003800200 */
.L_x_39337:
        /* <DEDUP_REMOVED lines=26> */
.L_x_39340:
[----:B------:R-:W-:Y:S05]  /*0750*/  BSYNC.RECONVERGENT B6 ;  /* 0x0000000000067941 */ /* 0x000fea0003800200 */
.L_x_39339:
        /* <DEDUP_REMOVED lines=26> */
.L_x_39342:
[----:B------:R-:W-:Y:S05]  /*0900*/  BSYNC.RECONVERGENT B6 ;  /* 0x0000000000067941 */ /* 0x000fea0003800200 */
.L_x_39341:
        /* <DEDUP_REMOVED lines=26> */
.L_x_39344:
[----:B------:R-:W-:Y:S05]  /*0ab0*/  BSYNC.RECONVERGENT B6 ;  /* 0x0000000000067941 */ /* 0x000fea0003800200 */
.L_x_39343:
        /* <DEDUP_REMOVED lines=26> */
.L_x_39346:
[----:B------:R-:W-:Y:S05]  /*0c60*/  BSYNC.RECONVERGENT B6 ;  /* 0x0000000000067941 */ /* 0x000fea0003800200 */
.L_x_39345:
        /* <DEDUP_REMOVED lines=26> */
.L_x_39348:
[----:B------:R-:W-:Y:S05]  /*0e10*/  BSYNC.RECONVERGENT B6 ;  /* 0x0000000000067941 */ /* 0x000fea0003800200 */
.L_x_39347:
        /* <DEDUP_REMOVED lines=26> */
.L_x_39350:
[----:B------:R-:W-:Y:S05]  /*0fc0*/  BSYNC.RECONVERGENT B6 ;  /* 0x0000000000067941 */ /* 0x000fea0003800200 */
.L_x_39349:
        /* <DEDUP_REMOVED lines=26> */
.L_x_39352:
[----:B------:R-:W-:Y:S05]  /*1170*/  BSYNC.RECONVERGENT B6 ;  /* 0x0000000000067941 */ /* 0x000fea0003800200 */
.L_x_39351:
        /* <DEDUP_REMOVED lines=16> */
.L_x_39355:
[----:B------:R-:W-:-:S13]  /*1280*/  ISETP.GE.U32.AND P0, PT, R33, R32, PT ;  /* 0x000000202100720c */ /* 0x000fda0003f06070 */
[----:B------:R-:W-:Y:S05]  /*1290*/  @P0 BRA `(.L_x_39357) ;  /* 0x0000000000300947 */ /* 0x000fea0003800000 */
[----:B0-----:R-:W0:Y:S01]  /*12a0*/  LDC.64 R4, c[0x0][0x3a0] ;  /* 0x0000e800ff047b82 */ /* 0x001e220000000a00 */
[----:B------:R-:W-:Y:S02]  /*12b0*/  IMAD.IADD R3, R2, 0x1, R33 ;  /* 0x0000000102037824 */ /* 0x000fe400078e0221 */
[----:B------:R-:W-:Y:S02]  /*12c0*/  VIADD R33, R33, 0x80 ;  /* 0x0000008021217836 */ /* 0x000fe40000000000 */
[----:B0-----:R-:W-:-:S05]  /*12d0*/  IMAD.WIDE.U32 R4, R3, 0x8, R4 ;  /* 0x0000000803047825 */ /* 0x001fca00078e0004 */
[----:B------:R1:W-:Y:S02]  /*12e0*/  STG.E.64 desc[UR36][R4.64], RZ ;  /* 0x000000ff04007986 */ /* 0x0003e4000c101b24 */
.L_x_39356:
[----:B------:R-:W-:-:S13]  /*12f0*/  ISETP.GE.U32.AND P0, PT, R33, R32, PT ;  /* 0x000000202100720c */ /* 0x000fda0003f06070 */
[----:B------:R-:W-:Y:S05]  /*1300*/  @P0 BRA `(.L_x_39358) ;  /* 0x0000000000300947 */ /* 0x000fea0003800000 */
[----:B01----:R-:W0:Y:S01]  /*1310*/  LDC.64 R4, c[0x0][0x3a0] ;  /* 0x0000e800ff047b82 */ /* 0x003e220000000a00 */
[----:B------:R-:W-:Y:S02]  /*1320*/  IMAD.IADD R3, R2, 0x1, R33 ;  /* 0x0000000102037824 */ /* 0x000fe400078e0221 */
[----:B------:R-:W-:Y:S02]  /*1330*/  VIADD R33, R33, 0x80 ;  /* 0x0000008021217836 */ /* 0x000fe40000000000 */
[----:B0-----:R-:W-:-:S05]  /*1340*/  IMAD.WIDE.U32 R4, R3, 0x8, R4 ;  /* 0x0000000803047825 */ /* 0x001fca00078e0004 */
[----:B------:R1:W-:Y:S02]  /*1350*/  STG.E.64 desc[UR36][R4.64], RZ ;  /* 0x000000ff04007986 */ /* 0x0003e4000c101b24 */
.L_x_39357:
[----:B------:R-:W-:-:S13]  /*1360*/  ISETP.GE.U32.AND P0, PT, R33, R32, PT ;  /* 0x000000202100720c */ /* 0x000fda0003f06070 */
[----:B------:R-:W-:Y:S05]  /*1370*/  @P0 BRA `(.L_x_39359) ;  /* 0x0000000000340947 */ /* 0x000fea0003800000 */
[----:B01----:R-:W0:Y:S01]  /*1380*/  LDC.64 R4, c[0x0][0x3a0] ;  /* 0x0000e800ff047b82 */ /* 0x003e220000000a00 */
[----:B------:R-:W-:Y:S01]  /*1390*/  IADD3 R3, PT, PT, R2, R33, RZ ;  /* 0x0000002102037210 */ /* 0x000fe20007ffe0ff */
[----:B------:R-:W-:-:S04]  /*13a0*/  VIADD R33, R33, 0x80 ;  /* 0x0000008021217836 */ /* 0x000fc80000000000 */
[----:B0-----:R-:W-:-:S05]  /*13b0*/  IMAD.WIDE.U32 R4, R3, 0x8, R4 ;  /* 0x0000000803047825 */ /* 0x001fca00078e0004 */
[----:B------:R2:W-:Y:S02]  /*13c0*/  STG.E.64 desc[UR36][R4.64], RZ ;  /* 0x000000ff04007986 */ /* 0x0005e4000c101b24 */
.L_x_39358:
        /* <DEDUP_REMOVED lines=8> */
.L_x_39359:
[----:B------:R-:W-:Y:S05]  /*1450*/  BSYNC.RELIABLE B1 ;  /* 0x0000000000017941 */ /* 0x000fea0003800100 */
.L_x_39354:
[----:B------:R-:W-:-:S13]  /*1460*/  ISETP.GE.U32.AND P0, PT, R33, R32, PT ;  /* 0x000000202100720c */ /* 0x000fda0003f06070 */
[----:B012---:R-:W0:Y:S01]  /*1470*/  @!P0 LDC.64 R4, c[0x0][0x3a0] ;  /* 0x0000e800ff048b82 */ /* 0x007e220000000a00 */
[----:B------:R-:W-:Y:S01]  /*1480*/  @!P0 IMAD.IADD R3, R2, 0x1, R33 ;  /* 0x0000000102038824 */ /* 0x000fe200078e0221 */
[----:B------:R-:W-:-:S03]  /*1490*/  @!P0 IADD3 R33, PT, PT, R33, 0x80, RZ ;  /* 0x0000008021218810 */ /* 0x000fc60007ffe0ff */
[----:B0-----:R-:W-:-:S05]  /*14a0*/  @!P0 IMAD.WIDE.U32 R4, R3, 0x8, R4 ;  /* 0x0000000803048825 */ /* 0x001fca00078e0004 */
[----:B------:R3:W-:Y:S02]  /*14b0*/  @!P0 STG.E.64 desc[UR36][R4.64], RZ ;  /* 0x000000ff04008986 */ /* 0x0007e4000c101b24 */
.L_x_39360:
[----:B------:R-:W-:Y:S05]  /*14c0*/  BSYNC.RECONVERGENT B0 ;  /* 0x0000000000007941 */ /* 0x000fea0003800200 */
.L_x_39353:
[----:B------:R-:W-:-:S13]  /*14d0*/  ISETP.GE.U32.AND P0, PT, R33, R32, PT ;  /* 0x000000202100720c */ /* 0x000fda0003f06070 */
[----:B------:R-:W-:Y:S05]  /*14e0*/  @P0 EXIT ;  /* 0x000000000000094d */ /* 0x000fea0003800000 */
[----:B0123--:R-:W0:Y:S01]  /*14f0*/  LDC.64 R4, c[0x0][0x3a0] ;  /* 0x0000e800ff047b82 */ /* 0x00fe220000000a00 */
[----:B------:R-:W-:-:S04]  /*1500*/  IMAD.IADD R3, R2, 0x1, R33 ;  /* 0x0000000102037824 */ /* 0x000fc800078e0221 */
[----:B0-----:R-:W-:-:S05]  /*1510*/  IMAD.WIDE.U32 R2, R3, 0x8, R4 ;  /* 0x0000000803027825 */ /* 0x001fca00078e0004 */
[----:B------:R-:W-:Y:S01]  /*1520*/  STG.E.64 desc[UR36][R2.64], RZ ;  /* 0x000000ff02007986 */ /* 0x000fe2000c101b24 */
[----:B------:R-:W-:Y:S05]  /*1530*/  EXIT ;  /* 0x000000000000794d */ /* 0x000fea0003800000 */
.L_x_39336:
        /* <DEDUP_REMOVED lines=30> */
.L_x_39362:
[----:B------:R-:W-:Y:S05]  /*1720*/  BSYNC.RECONVERGENT B6 ;  /* 0x0000000000067941 */ /* 0x000fea0003800200 */
.L_x_39361:
        /* <DEDUP_REMOVED lines=24> */
.L_x_39364:
[----:B------:R-:W-:Y:S05]  /*18b0*/  BSYNC.RECONVERGENT B6 ;  /* 0x0000000000067941 */ /* 0x000fea0003800200 */
.L_x_39363:
        /* <DEDUP_REMOVED lines=24> */
.L_x_39366:
[----:B------:R-:W-:Y:S05]  /*1a40*/  BSYNC.RECONVERGENT B6 ;  /* 0x0000000000067941 */ /* 0x000fea0003800200 */
.L_x_39365:
        /* <DEDUP_REMOVED lines=24> */
.L_x_39368:
[----:B------:R-:W-:Y:S05]  /*1bd0*/  BSYNC.RECONVERGENT B6 ;  /* 0x0000000000067941 */ /* 0x000fea0003800200 */
.L_x_39367:
        /* <DEDUP_REMOVED lines=24> */
.L_x_39370:
[----:B------:R-:W-:Y:S05]  /*1d60*/  BSYNC.RECONVERGENT B6 ;  /* 0x0000000000067941 */ /* 0x000fea0003800200 */
.L_x_39369:
        /* <DEDUP_REMOVED lines=24> */
.L_x_39372:
[----:B------:R-:W-:Y:S05]  /*1ef0*/  BSYNC.RECONVERGENT B6 ;  /* 0x0000000000067941 */ /* 0x000fea0003800200 */
.L_x_39371:
        /* <DEDUP_REMOVED lines=24> */
.L_x_39374:
[----:B------:R-:W-:Y:S05]  /*2080*/  BSYNC.RECONVERGENT B6 ;  /* 0x0000000000067941 */ /* 0x000fea0003800200 */
.L_x_39373:
        /* <DEDUP_REMOVED lines=24> */
.L_x_39376:
[----:B------:R-:W-:Y:S05]  /*2210*/  BSYNC.RECONVERGENT B6 ;  /* 0x0000000000067941 */ /* 0x000fea0003800200 */
.L_x_39375:
[----:B------:R-:W0:Y:S02]  /*2220*/  LDC.64 R4, c[0x0][0x3a0] ;  /* 0x0000e800ff047b82 */ /* 0x000e240000000a00 */
[----:B0-----:R-:W-:-:S04]  /*2230*/  IMAD.WIDE.U32 R2, R2, 0x8, R4 ;  /* 0x0000000802027825 */ /* 0x001fc800078e0004 */
[----:B------:R-:W-:-:S05]  /*2240*/  IMAD.WIDE.U32 R2, R32, 0x40, R2 ;  /* 0x0000004020027825 */ /* 0x000fca00078e0002 */
[----:B------:R-:W-:Y:S04]  /*2250*/  STG.E.ENL2.256 desc[UR36][R2.64], RZ, RZ ;  /* 0xf80000ff02ff797f */ /* 0x000fe8000f121824 */
[----:B------:R-:W-:Y:S01]  /*2260*/  STG.E.ENL2.256 desc[UR36][R2.64+0x20], RZ, RZ ;  /* 0xf80001ff02ff797f */ /* 0x000fe2000f121824 */
[----:B------:R-:W-:Y:S05]  /*2270*/  EXIT ;  /* 0x000000000000794d */ /* 0x000fea0003800000 */
.L_x_39377:
        /* <DEDUP_REMOVED lines=16> */
.L_x_40216:


//--------------------- .text._ZN2at6native18elementwise_kernelILi128ELi4EZNS0_15gpu_kernel_implIZZZNS0_67_GLOBAL__N__bb565c37_34_ValidateCompressedIndicesKernel_cu_33a4b88b42_validate_compressed_sparse_indices_kernelILNS3_8CDimNameE0ENS3_18CUDAKernelLauncherENS3_14EmptyVecKernelENS3_8DummyVecELm8EEEvRKNS_6TensorESB_lllENKUlvE0_clEvENKUlvE_clEvEUliE_EEvRNS_18TensorIteratorBaseERKT_EUliE_EEviT1_ --------------------------
	.section	.text._ZN2at6native18elementwise_kernelILi128ELi4EZNS0_15gpu_kernel_implIZZZNS0_67_GLOBAL__N__bb565c37_34_ValidateCompressedIndicesKernel_cu_33a4b88b42_validate_compressed_sparse_indices_kernelILNS3_8CDimNameE0ENS3_18CUDAKernelLauncherENS3_14EmptyVecKernelENS3_8DummyVecELm8EEEvRKNS_6TensorESB_lllENKUlvE0_clEvENKUlvE_clEvEUliE_EEvRNS_18TensorIteratorBaseERKT_EUliE_EEviT1_,"ax",@progbits
	.align	128
        .global         _ZN2at6native18elementwise_kernelILi128ELi4EZNS0_15gpu_kernel_implIZZZNS0_67_GLOBAL__N__bb565c37_34_ValidateCompressedIndicesKernel_cu_33a4b88b42_validate_compressed_sparse_indices_kernelILNS3_8CDimNameE0ENS3_18CUDAKernelLauncherENS3_14EmptyVecKernelENS3_8DummyVecELm8EEEvRKNS_6TensorESB_lllENKUlvE0_clEvENKUlvE_clEvEUliE_EEvRNS_18TensorIteratorBaseERKT_EUliE_EEviT1_
        .type           _ZN2at6native18elementwise_kernelILi128ELi4EZNS0_15gpu_kernel_implIZZZNS0_67_GLOBAL__N__bb565c37_34_ValidateCompressedIndicesKernel_cu_33a4b88b42_validate_compressed_sparse_indices_kernelILNS3_8CDimNameE0ENS3_18CUDAKernelLauncherENS3_14EmptyVecKernelENS3_8DummyVecELm8EEEvRKNS_6TensorESB_lllENKUlvE0_clEvENKUlvE_clEvEUliE_EEvRNS_18TensorIteratorBaseERKT_EUliE_EEviT1_,@function
        .size           _ZN2at6native18elementwise_kernelILi128ELi4EZNS0_15gpu_kernel_implIZZZNS0_67_GLOBAL__N__bb565c37_34_ValidateCompressedIndicesKernel_cu_33a4b88b42_validate_compressed_sparse_indices_kernelILNS3_8CDimNameE0ENS3_18CUDAKernelLauncherENS3_14EmptyVecKernelENS3_8DummyVecELm8EEEvRKNS_6TensorESB_lllENKUlvE0_clEvENKUlvE_clEvEUliE_EEvRNS_18TensorIteratorBaseERKT_EUliE_EEviT1_,(.L_x_40217 - _ZN2at6native18elementwise_kernelILi128ELi4EZNS0_15gpu_kernel_implIZZZNS0_67_GLOBAL__N__bb565c37_34_ValidateCompressedIndicesKernel_cu_33a4b88b42_validate_compressed_sparse_indices_kernelILNS3_8CDimNameE0ENS3_18CUDAKernelLauncherENS3_14EmptyVecKernelENS3_8DummyVecELm8EEEvRKNS_6TensorESB_lllENKUlvE0_clEvENKUlvE_clEvEUliE_EEvRNS_18TensorIteratorBaseERKT_EUliE_EEviT1_)
        .other          _ZN2at6native18elementwise_kernelILi128ELi4EZNS0_15gpu_kernel_implIZZZNS0_67_GLOBAL__N__bb565c37_34_ValidateCompressedIndicesKernel_cu_33a4b88b42_validate_compressed_sparse_indices_kernelILNS3_8CDimNameE0ENS3_18CUDAKernelLauncherENS3_14EmptyVecKernelENS3_8DummyVecELm8EEEvRKNS_6TensorESB_lllENKUlvE0_clEvENKUlvE_clEvEUliE_EEvRNS_18TensorIteratorBaseERKT_EUliE_EEviT1_,@"STO_CUDA_ENTRY STV_DEFAULT"
_ZN2at6native18elementwise_kernelILi128ELi4EZNS0_15gpu_kernel_implIZZZNS0_67_GLOBAL__N__bb565c37_34_ValidateCompressedIndicesKernel_cu_33a4b88b42_validate_compressed_sparse_indices_kernelILNS3_8CDimNameE0ENS3_18CUDAKernelLauncherENS3_14EmptyVecKernelENS3_8DummyVecELm8EEEvRKNS_6TensorESB_lllENKUlvE0_clEvENKUlvE_clEvEUliE_EEvRNS_18TensorIteratorBaseERKT_EUliE_EEviT1_:
.text._ZN2at6native18elementwise_kernelILi128ELi4EZNS0_15gpu_kernel_implIZZZNS0_67_GLOBAL__N__bb565c37_34_ValidateCompressedIndicesKernel_cu_33a4b88b42_validate_compressed_sparse_indices_kernelILNS3_8CDimNameE0ENS3_18CUDAKernelLauncherENS3_14EmptyVecKernelENS3_8DummyVecELm8EEEvRKNS_6TensorESB_lllENKUlvE0_clEvENKUlvE_clEvEUliE_EEvRNS_18TensorIteratorBaseERKT_EUliE_EEviT1_:
        /* <DEDUP_REMOVED lines=319> */
.L_x_39380:
        /* <DEDUP_REMOVED lines=16> */
.L_x_39384:
[----:B------:R0:W5:Y:S01]  /*14f0*/  LDG.E.U8 R0, desc[UR36][R2.64] ;  /* 0x0000002402007981 */ /* 0x000162000c1e1100 */
[----:B------:R-:W-:Y:S05]  /*1500*/  BRA `(.L_x_39386) ;  /* 0x0000000c002c7947 */ /* 0x000fea0003800000 */
.L_x_39383:
        /* <DEDUP_REMOVED lines=8> */
.L_x_39388:
[----:B------:R0:W5:Y:S01]  /*1590*/  LDG.E R0, desc[UR36][R2.64] ;  /* 0x0000002402007981 */ /* 0x000162000c1e1900 */
[----:B------:R-:W-:Y:S05]  /*15a0*/  BRA `(.L_x_39386) ;  /* 0x0000000c00047947 */ /* 0x000fea0003800000 */
.L_x_39387:
[----:B------:R0:W5:Y:S01]  /*15b0*/  LDG.E.S16 R0, desc[UR36][R2.64] ;  /* 0x0000002402007981 */ /* 0x000162000c1e1700 */
[----:B------:R-:W-:Y:S05]  /*15c0*/  BRA `(.L_x_39386) ;  /* 0x0000000800fc7947 */ /* 0x000fea0003800000 */
.L_x_39382:
        /* <DEDUP_REMOVED lines=9> */
.L_x_39390:
[----:B------:R-:W2:Y:S02]  /*1660*/  LDG.E.U16 R2, desc[UR36][R2.64] ;  /* 0x0000002402027981 */ /* 0x000ea4000c1e1500 */
[----:B--2---:R-:W-:-:S06]  /*1670*/  HADD2.F32 R0, -RZ, R2.H0_H0 ;  /* 0x20000002ff007230 */ /* 0x004fcc0000004100 */
[----:B------:R-:W0:Y:S01]  /*1680*/  F2I.FTZ.TRUNC.NTZ R0, R0 ;  /* 0x0000000000007305 */ /* 0x000e22000021f100 */
[----:B------:R-:W-:Y:S05]  /*1690*/  BRA `(.L_x_39386) ;  /* 0x0000000800c87947 */ /* 0x000fea0003800000 */
.L_x_39389:
        /* <DEDUP_REMOVED lines=9> */
.L_x_39392:
[----:B------:R-:W2:Y:S02]  /*1730*/  LDG.E.U16 R2, desc[UR36][R2.64] ;  /* 0x0000002402027981 */ /* 0x000ea4000c1e1500 */
[----:B--2---:R-:W-:-:S06]  /*1740*/  HADD2.F32 R0, -RZ, R2.H0_H0 ;  /* 0x20000002ff007230 */ /* 0x004fcc0000004100 */
[----:B------:R-:W0:Y:S01]  /*1750*/  F2I.FTZ.TRUNC.NTZ R0, R0 ;  /* 0x0000000000007305 */ /* 0x000e22000021f100 */
[----:B------:R-:W-:Y:S05]  /*1760*/  BRA `(.L_x_39386) ;  /* 0x0000000800947947 */ /* 0x000fea0003800000 */
.L_x_39391:
[----:B------:R-:W2:Y:S02]  /*1770*/  LDG.E.64 R2, desc[UR36][R2.64] ;  /* 0x0000002402027981 */ /* 0x000ea4000c1e1b00 */
[----:B--2---:R0:W1:Y:S01]  /*1780*/  F2I.F64.TRUNC R0, R2 ;  /* 0x0000000200007311 */ /* 0x004062000030d100 */
[----:B------:R-:W-:Y:S05]  /*1790*/  BRA `(.L_x_39386) ;  /* 0x0000000800887947 */ /* 0x000fea0003800000 */
.L_x_39381:
        /* <DEDUP_REMOVED lines=12> */
.L_x_39395:
[----:B------:R-:W2:Y:S02]  /*1860*/  LDG.E.64 R2, desc[UR36][R2.64] ;  /* 0x0000002402027981 */ /* 0x000ea4000c1e1b00 */
[----:B--2---:R0:W1:Y:S01]  /*1870*/  F2I.F64.TRUNC R0, R2 ;  /* 0x0000000200007311 */ /* 0x004062000030d100 */
[----:B------:R-:W-:Y:S05]  /*1880*/  BRA `(.L_x_39386) ;  /* 0x00000008004c7947 */ /* 0x000fea0003800000 */
.L_x_39394:
        /* <DEDUP_REMOVED lines=26> */
.L_x_39397:
        /* <DEDUP_REMOVED lines=13> */
.L_x_39396:
[----:B------:R-:W2:Y:S02]  /*1b00*/  LDG.E.U16 R0, desc[UR36][R2.64] ;  /* 0x0000002402007981 */ /* 0x000ea4000c1e1500 */
[----:B--2---:R-:W-:-:S06]  /*1b10*/  SHF.L.U32 R0, R0, 0x10, RZ ;  /* 0x0000001000007819 */ /* 0x004fcc00000006ff */
[----:B------:R-:W0:Y:S01]  /*1b20*/  F2I.FTZ.TRUNC.NTZ R0, R0 ;  /* 0x0000000000007305 */ /* 0x000e22000021f100 */
[----:B------:R-:W-:Y:S05]  /*1b30*/  BRA `(.L_x_39386) ;  /* 0x0000000400a07947 */ /* 0x000fea0003800000 */
.L_x_39393:
        /* <DEDUP_REMOVED lines=10> */
.L_x_39400:
        /* <DEDUP_REMOVED lines=21> */
.L_x_39404:
[----:B------:R-:W-:Y:S05]  /*1d30*/  BSYNC.RECONVERGENT B1 ;  /* 0x0000000000017941 */ /* 0x000fea0003800200 */
.L_x_39403:
[----:B------:R-:W-:Y:S01]  /*1d40*/  IMAD.SHL.U32 R0, R0, 0x100000, RZ ;  /* 0x0010000000007824 */ /* 0x000fe200078e00ff */
[----:B------:R-:W-:-:S04]  /*1d50*/  LEA R2, R2, 0x3b800000, 0x17 ;  /* 0x3b80000002027811 */ /* 0x000fc800078eb8ff */
[----:B------:R-:W-:-:S07]  /*1d60*/  LOP3.LUT R0, R2, R0, R7, 0xfe, !PT ;  /* 0x0000000002007212 */ /* 0x000fce00078efe07 */
.L_x_39402:
[----:B------:R-:W-:Y:S05]  /*1d70*/  BSYNC.RECONVERGENT B0 ;  /* 0x0000000000007941 */ /* 0x000fea0003800200 */
.L_x_39401:
[----:B------:R-:W1:Y:S01]  /*1d80*/  F2I.FTZ.TRUNC.NTZ R0, R0 ;  /* 0x0000000000007305 */ /* 0x000e62000021f100 */
[----:B------:R-:W-:Y:S05]  /*1d90*/  BRA `(.L_x_39386) ;  /* 0x0000000400087947 */ /* 0x000fea0003800000 */
.L_x_39399:
        /* <DEDUP_REMOVED lines=21> */
.L_x_39408:
[----:B------:R-:W-:Y:S05]  /*1ef0*/  BSYNC.RECONVERGENT B1 ;  /* 0x0000000000017941 */ /* 0x000fea0003800200 */
.L_x_39407:
[----:B------:R-:W-:Y:S02]  /*1f00*/  SHF.L.U32 R0, R0, 0x15, RZ ;  /* 0x0000001500007819 */ /* 0x000fe400000006ff */
[----:B------:R-:W-:-:S04]  /*1f10*/  LEA R2, R2, 0x37800000, 0x17 ;  /* 0x3780000002027811 */ /* 0x000fc800078eb8ff */
[----:B------:R-:W-:-:S07]  /*1f20*/  LOP3.LUT R0, R2, R0, R7, 0xfe, !PT ;  /* 0x0000000002007212 */ /* 0x000fce00078efe07 */
.L_x_39406:
[----:B------:R-:W-:Y:S05]  /*1f30*/  BSYNC.RECONVERGENT B0 ;  /* 0x0000000000007941 */ /* 0x000fea0003800200 */
.L_x_39405:
[----:B------:R-:W2:Y:S01]  /*1f40*/  F2I.FTZ.TRUNC.NTZ R0, R0 ;  /* 0x0000000000007305 */ /* 0x000ea2000021f100 */
[----:B------:R-:W-:Y:S05]  /*1f50*/  BRA `(.L_x_39386) ;  /* 0x0000000000987947 */ /* 0x000fea0003800000 */
.L_x_39398:
[----:B------:R-:W-:-:S09]  /*1f60*/  UISETP.NE.AND UP0, UPT, UR4, 0x1c, UPT ;  /* 0x0000001c0400788c */ /* 0x000fd2000bf05270 */
[----:B------:R-:W-:Y:S05]  /*1f70*/  BRA.U !UP0, `(.L_x_39409) ;  /* 0x00000001088c7547 */ /* 0x000fea000b800000 */
[----:B------:R-:W-:-:S09]  /*1f80*/  UISETP.NE.AND UP0, UPT, UR4, 0x1d, UPT ;  /* 0x0000001d0400788c */ /* 0x000fd2000bf05270 */
[----:B------:R-:W-:Y:S05]  /*1f90*/  BRA.U !UP0, `(.L_x_39410) ;  /* 0x00000001087c7547 */ /* 0x000fea000b800000 */
[----:B------:R-:W-:-:S09]  /*1fa0*/  UISETP.NE.AND UP0, UPT, UR4, 0x2c, UPT ;  /* 0x0000002c0400788c */ /* 0x000fd2000bf05270 */
[----:B------:R-:W-:Y:S05]  /*1fb0*/  BRA.U !UP0, `(.L_x_39411) ;  /* 0x0000000108487547 */ /* 0x000fea000b800000 */
.L_x_39385:
        /* <DEDUP_REMOVED lines=16> */
.L_x_39412:
[----:B------:R-:W-:Y:S01]  /*20c0*/  MOV R0, RZ ;  /* 0x000000ff00007202 */ /* 0x000fe20000000f00 */
[----:B------:R-:W-:Y:S06]  /*20d0*/  BRA `(.L_x_39386) ;  /* 0x0000000000387947 */ /* 0x000fec0003800000 */
.L_x_39411:
        /* <DEDUP_REMOVED lines=8> */
.L_x_39414:
[----:B------:R-:W-:Y:S05]  /*2160*/  BSYNC.RECONVERGENT B0 ;  /* 0x0000000000007941 */ /* 0x000fea0003800200 */
.L_x_39413:
[----:B------:R-:W4:Y:S01]  /*2170*/  F2I.FTZ.TRUNC.NTZ R0, R0 ;  /* 0x0000000000007305 */ /* 0x000f22000021f100 */
[----:B------:R-:W-:Y:S05]  /*2180*/  BRA `(.L_x_39386) ;  /* 0x00000000000c7947 */ /* 0x000fea0003800000 */
.L_x_39410:
[----:B------:R0:W5:Y:S01]  /*2190*/  LDG.E R0, desc[UR36][R2.64] ;  /* 0x0000002402007981 */ /* 0x000162000c1e1900 */
[----:B------:R-:W-:Y:S05]  /*21a0*/  BRA `(.L_x_39386) ;  /* 0x0000000000047947 */ /* 0x000fea0003800000 */
.L_x_39409:
[----:B------:R3:W5:Y:S02]  /*21b0*/  LDG.E R0, desc[UR36][R2.64] ;  /* 0x0000002402007981 */ /* 0x000764000c1e1900 */
.L_x_39386:
        /* <DEDUP_REMOVED lines=22> */
.L_x_39416:
[----:B------:R-:W-:Y:S05]  /*2320*/  BSYNC.RECONVERGENT B6 ;  /* 0x0000000000067941 */ /* 0x000fea0003800200 */
.L_x_39415:
        /* <DEDUP_REMOVED lines=16> */
.L_x_39420:
[----:B------:R0:W-:Y:S01]  /*2430*/  STG.E.U8 desc[UR36][R2.64], RZ ;  /* 0x000000ff02007986 */ /* 0x0001e2000c101124 */
[----:B------:R-:W-:Y:S05]  /*2440*/  BRA `(.L_x_39422) ;  /* 0x0000000400907947 */ /* 0x000fea0003800000 */
.L_x_39419:
        /* <DEDUP_REMOVED lines=8> */
.L_x_39424:
[----:B------:R0:W-:Y:S01]  /*24d0*/  STG.E desc[UR36][R2.64], RZ ;  /* 0x000000ff02007986 */ /* 0x0001e2000c101924 */
[----:B------:R-:W-:Y:S05]  /*24e0*/  BRA `(.L_x_39422) ;  /* 0x0000000400687947 */ /* 0x000fea0003800000 */
.L_x_39423:
[----:B------:R0:W-:Y:S01]  /*24f0*/  STG.E.U16 desc[UR36][R2.64], RZ ;  /* 0x000000ff02007986 */ /* 0x0001e2000c101524 */
[----:B------:R-:W-:Y:S05]  /*2500*/  BRA `(.L_x_39422) ;  /* 0x0000000400607947 */ /* 0x000fea0003800000 */
.L_x_39418:
        /* <DEDUP_REMOVED lines=8> */
.L_x_39426:
[----:B------:R0:W-:Y:S01]  /*2590*/  STG.E.U16 desc[UR36][R2.64], RZ ;  /* 0x000000ff02007986 */ /* 0x0001e2000c101524 */
[----:B------:R-:W-:Y:S05]  /*25a0*/  BRA `(.L_x_39422) ;  /* 0x0000000400387947 */ /* 0x000fea0003800000 */
.L_x_39425:
        /* <DEDUP_REMOVED lines=8> */
.L_x_39428:
[----:B------:R0:W-:Y:S01]  /*2630*/  STG.E desc[UR36][R2.64], RZ ;  /* 0x000000ff02007986 */ /* 0x0001e2000c101924 */
[----:B------:R-:W-:Y:S05]  /*2640*/  BRA `(.L_x_39422) ;  /* 0x0000000400107947 */ /* 0x000fea0003800000 */
.L_x_39427:
[----:B------:R0:W-:Y:S01]  /*2650*/  STG.E.64 desc[UR36][R2.64], RZ ;  /* 0x000000ff02007986 */ /* 0x0001e2000c101b24 */
[----:B------:R-:W-:Y:S05]  /*2660*/  BRA `(.L_x_39422) ;  /* 0x0000000400087947 */ /* 0x000fea0003800000 */
.L_x_39417:
        /* <DEDUP_REMOVED lines=10> */
.L_x_39431:
[----:B------:R0:W-:Y:S01]  /*2710*/  STG.E.128 desc[UR36][R2.64], RZ ;  /* 0x000000ff02007986 */ /* 0x0001e2000c101d24 */
[----:B------:R-:W-:Y:S05]  /*2720*/  BRA `(.L_x_39422) ;  /* 0x0000000000d87947 */ /* 0x000fea0003800000 */
.L_x_39430:
        /* <DEDUP_REMOVED lines=8> */
.L_x_39433:
[----:B------:R0:W-:Y:S01]  /*27b0*/  STG.E.U8 desc[UR36][R2.64], RZ ;  /* 0x000000ff02007986 */ /* 0x0001e2000c101124 */
[----:B------:R-:W-:Y:S05]  /*27c0*/  BRA `(.L_x_39422) ;  /* 0x0000000000b07947 */ /* 0x000fea0003800000 */
.L_x_39432:
[----:B------:R0:W-:Y:S01]  /*27d0*/  STG.E.U16 desc[UR36][R2.64], RZ ;  /* 0x000000ff02007986 */ /* 0x0001e2000c101524 */
[----:B------:R-:W-:Y:S05]  /*27e0*/  BRA `(.L_x_39422) ;  /* 0x0000000000a87947 */ /* 0x000fea0003800000 */
.L_x_39429:
        /* <DEDUP_REMOVED lines=10> */
.L_x_39436:
[----:B------:R1:W-:Y:S01]  /*2890*/  STG.E.U8 desc[UR36][R2.64], RZ ;  /* 0x000000ff02007986 */ /* 0x0003e2000c101124 */
[----:B------:R-:W-:Y:S05]  /*28a0*/  BRA `(.L_x_39422) ;  /* 0x0000000000787947 */ /* 0x000fea0003800000 */
.L_x_39435:
[----:B------:R0:W-:Y:S01]  /*28b0*/  STG.E.U8 desc[UR36][R2.64], RZ ;  /* 0x000000ff02007986 */ /* 0x0001e2000c101124 */
[----:B------:R-:W-:Y:S05]  /*28c0*/  BRA `(.L_x_39422) ;  /* 0x0000000000707947 */ /* 0x000fea0003800000 */
.L_x_39434:
[----:B------:R-:W-:-:S13]  /*28d0*/  ISETP.NE.AND P0, PT, R0, 0x1c, PT ;  /* 0x0000001c0000780c */ /* 0x000fda0003f05270 */
[----:B------:R-:W-:Y:S05]  /*28e0*/  @!P0 BRA `(.L_x_39437) ;  /* 0x0000000000648947 */ /* 0x000fea0003800000 */
[----:B------:R-:W-:-:S13]  /*28f0*/  ISETP.NE.AND P0, PT, R0, 0x1d, PT ;  /* 0x0000001d0000780c */ /* 0x000fda0003f05270 */
[----:B------:R-:W-:Y:S05]  /*2900*/  @!P0 BRA `(.L_x_39438) ;  /* 0x0000000000548947 */ /* 0x000fea0003800000 */
[----:B------:R-:W-:-:S13]  /*2910*/  ISETP.NE.AND P0, PT, R0, 0x2c, PT ;  /* 0x0000002c0000780c */ /* 0x000fda0003f05270 */
[----:B------:R-:W-:Y:S05]  /*2920*/  @!P0 BRA `(.L_x_39439) ;  /* 0x0000000000448947 */ /* 0x000fea0003800000 */
.L_x_39421:
        /* <DEDUP_REMOVED lines=16> */
.L_x_39440:
[----:B------:R-:W-:Y:S05]  /*2a30*/  BRA `(.L_x_39422) ;  /* 0x0000000000147947 */ /* 0x000fea0003800000 */
.L_x_39439:
[----:B------:R4:W-:Y:S01]  /*2a40*/  STG.E.U8 desc[UR36][R2.64], RZ ;  /* 0x000000ff02007986 */ /* 0x0009e2000c101124 */
[----:B------:R-:W-:Y:S05]  /*2a50*/  BRA `(.L_x_39422) ;  /* 0x00000000000c7947 */ /* 0x000fea0003800000 */
.L_x_39438:
[----:B------:R0:W-:Y:S01]  /*2a60*/  STG.E.64 desc[UR36][R2.64], RZ ;  /* 0x000000ff02007986 */ /* 0x0001e2000c101b24 */
[----:B------:R-:W-:Y:S05]  /*2a70*/  BRA `(.L_x_39422) ;  /* 0x0000000000047947 */ /* 0x000fea0003800000 */
.L_x_39437:
[----:B------:R3:W-:Y:S02]  /*2a80*/  STG.E desc[UR36][R2.64], RZ ;  /* 0x000000ff02007986 */ /* 0x0007e4000c101924 */
.L_x_39422:
[----:B------:R-:W-:-:S07]  /*2a90*/  VIADD R17, R17, 0x80 ;  /* 0x0000008011117836 */ /* 0x000fce0000000000 */
.L_x_39379:
[----:B0-----:R-:W-:Y:S05]  /*2aa0*/  BSYNC.RECONVERGENT B7 ;  /* 0x0000000000077941 */ /* 0x001fea0003800200 */
.L_x_39378:
        /* <DEDUP_REMOVED lines=307> */
.L_x_39443:
        /* <DEDUP_REMOVED lines=16> */
.L_x_39447:
[----:B------:R0:W5:Y:S01]  /*3ee0*/  LDG.E.U8 R0, desc[UR36][R2.64] ;  /* 0x0000002402007981 */ /* 0x000162000c1e1100 */
[----:B------:R-:W-:Y:S05]  /*3ef0*/  BRA `(.L_x_39449) ;  /* 0x0000000c002c7947 */ /* 0x000fea0003800000 */
.L_x_39446:
        /* <DEDUP_REMOVED lines=8> */
.L_x_39451:
[----:B------:R0:W5:Y:S01]  /*3f80*/  LDG.E R0, desc[UR36][R2.64] ;  /* 0x0000002402007981 */ /* 0x000162000c1e1900 */
[----:B------:R-:W-:Y:S05]  /*3f90*/  BRA `(.L_x_39449) ;  /* 0x0000000c00047947 */ /* 0x000fea0003800000 */
.L_x_39450:
[----:B------:R0:W5:Y:S01]  /*3fa0*/  LDG.E.S16 R0, desc[UR36][R2.64] ;  /* 0x0000002402007981 */ /* 0x000162000c1e1700 */
[----:B------:R-:W-:Y:S05]  /*3fb0*/  BRA `(.L_x_39449) ;  /* 0x0000000800fc7947 */ /* 0x000fea0003800000 */
.L_x_39445:
        /* <DEDUP_REMOVED lines=9> */
.L_x_39453:
[----:B------:R-:W2:Y:S02]  /*4050*/  LDG.E.U16 R2, desc[UR36][R2.64] ;  /* 0x0000002402027981 */ /* 0x000ea4000c1e1500 */
[----:B--2---:R-:W-:-:S06]  /*4060*/  HADD2.F32 R0, -RZ, R2.H0_H0 ;  /* 0x20000002ff007230 */ /* 0x004fcc0000004100 */
[----:B------:R-:W0:Y:S01]  /*4070*/  F2I.FTZ.TRUNC.NTZ R0, R0 ;  /* 0x0000000000007305 */ /* 0x000e22000021f100 */
[----:B------:R-:W-:Y:S05]  /*4080*/  BRA `(.L_x_39449) ;  /* 0x0000000800c87947 */ /* 0x000fea0003800000 */
.L_x_39452:
        /* <DEDUP_REMOVED lines=9> */
.L_x_39455:
[----:B------:R-:W2:Y:S02]  /*4120*/  LDG.E.U16 R2, desc[UR36][R2.64] ;  /* 0x0000002402027981 */ /* 0x000ea4000c1e1500 */
[----:B--2---:R-:W-:-:S06]  /*4130*/  HADD2.F32 R0, -RZ, R2.H0_H0 ;  /* 0x20000002ff007230 */ /* 0x004fcc0000004100 */
[----:B------:R-:W0:Y:S01]  /*4140*/  F2I.FTZ.TRUNC.NTZ R0, R0 ;  /* 0x0000000000007305 */ /* 0x000e22000021f100 */
[----:B------:R-:W-:Y:S05]  /*4150*/  BRA `(.L_x_39449) ;  /* 0x0000000800947947 */ /* 0x000fea0003800000 */
.L_x_39454:
[----:B------:R-:W2:Y:S02]  /*4160*/  LDG.E.64 R2, desc[UR36][R2.64] ;  /* 0x0000002402027981 */ /* 0x000ea4000c1e1b00 */
[----:B--2---:R0:W1:Y:S01]  /*4170*/  F2I.F64.TRUNC R0, R2 ;  /* 0x0000000200007311 */ /* 0x004062000030d100 */
[----:B------:R-:W-:Y:S05]  /*4180*/  BRA `(.L_x_39449) ;  /* 0x0000000800887947 */ /* 0x000fea0003800000 */
.L_x_39444:
        /* <DEDUP_REMOVED lines=12> */
.L_x_39458:
[----:B------:R-:W2:Y:S02]  /*4250*/  LDG.E.64 R2, desc[UR36][R2.64] ;  /* 0x0000002402027981 */ /* 0x000ea4000c1e1b00 */
[----:B--2---:R0:W1:Y:S01]  /*4260*/  F2I.F64.TRUNC R0, R2 ;  /* 0x0000000200007311 */ /* 0x004062000030d100 */
[----:B------:R-:W-:Y:S05]  /*4270*/  BRA `(.L_x_39449) ;  /* 0x00000008004c7947 */ /* 0x000fea0003800000 */
.L_x_39457:
        /* <DEDUP_REMOVED lines=26> */
.L_x_39460:
        /* <DEDUP_REMOVED lines=13> */
.L_x_39459:
[----:B------:R-:W2:Y:S02]  /*44f0*/  LDG.E.U16 R0, desc[UR36][R2.64] ;  /* 0x0000002402007981 */ /* 0x000ea4000c1e1500 */
[----:B--2---:R-:W-:-:S06]  /*4500*/  SHF.L.U32 R0, R0, 0x10, RZ ;  /* 0x0000001000007819 */ /* 0x004fcc00000006ff */
[----:B------:R-:W2:Y:S01]  /*4510*/  F2I.FTZ.TRUNC.NTZ R0, R0 ;  /* 0x0000000000007305 */ /* 0x000ea2000021f100 */
[----:B------:R-:W-:Y:S05]  /*4520*/  BRA `(.L_x_39449) ;  /* 0x0000000400a07947 */ /* 0x000fea0003800000 */
.L_x_39456:
        /* <DEDUP_REMOVED lines=10> */
.L_x_39463:
        /* <DEDUP_REMOVED lines=21> */
.L_x_39467:
[----:B------:R-:W-:Y:S05]  /*4720*/  BSYNC.RECONVERGENT B1 ;  /* 0x0000000000017941 */ /* 0x000fea0003800200 */
.L_x_39466:
[----:B------:R-:W-:Y:S01]  /*4730*/  IMAD.SHL.U32 R0, R0, 0x100000, RZ ;  /* 0x0010000000007824 */ /* 0x000fe200078e00ff */
[----:B------:R-:W-:-:S04]  /*4740*/  LEA R2, R2, 0x3b800000, 0x17 ;  /* 0x3b80000002027811 */ /* 0x000fc800078eb8ff */
[----:B------:R-:W-:-:S07]  /*4750*/  LOP3.LUT R0, R2, R0, R7, 0xfe, !PT ;  /* 0x0000000002007212 */ /* 0x000fce00078efe07 */
.L_x_39465:
[----:B------:R-:W-:Y:S05]  /*4760*/  BSYNC.RECONVERGENT B0 ;  /* 0x0000000000007941 */ /* 0x000fea0003800200 */
.L_x_39464:
[----:B------:R-:W0:Y:S01]  /*4770*/  F2I.FTZ.TRUNC.NTZ R0, R0 ;  /* 0x0000000000007305 */ /* 0x000e22000021f100 */
[----:B------:R-:W-:Y:S05]  /*4780*/  BRA `(.L_x_39449) ;  /* 0x0000000400087947 */ /* 0x000fea0003800000 */
.L_x_39462:
        /* <DEDUP_REMOVED lines=21> */
.L_x_39471:
[----:B------:R-:W-:Y:S05]  /*48e0*/  BSYNC.RECONVERGENT B1 ;  /* 0x0000000000017941 */ /* 0x000fea0003800200 */
.L_x_39470:
[----:B------:R-:W-:Y:S02]  /*48f0*/  SHF.L.U32 R0, R0, 0x15, RZ ;  /* 0x0000001500007819 */ /* 0x000fe400000006ff */
[----:B------:R-:W-:-:S04]  /*4900*/  LEA R2, R2, 0x37800000, 0x17 ;  /* 0x3780000002027811 */ /* 0x000fc800078eb8ff */
[----:B------:R-:W-:-:S07]  /*4910*/  LOP3.LUT R0, R2, R0, R7, 0xfe, !PT ;  /* 0x0000000002007212 */ /* 0x000fce00078efe07 */
.L_x_39469:
[----:B------:R-:W-:Y:S05]  /*4920*/  BSYNC.RECONVERGENT B0 ;  /* 0x0000000000007941 */ /* 0x000fea0003800200 */
.L_x_39468:
[----:B------:R-:W0:Y:S01]  /*4930*/  F2I.FTZ.TRUNC.NTZ R0, R0 ;  /* 0x0000000000007305 */ /* 0x000e22000021f100 */
[----:B------:R-:W-:Y:S05]  /*4940*/  BRA `(.L_x_39449) ;  /* 0x0000000000987947 */ /* 0x000fea0003800000 */
.L_x_39461:
        /* <DEDUP_REMOVED lines=14> */
.L_x_39475:
[----:B------:R-:W-:Y:S05]  /*4a30*/  BSYNC.RECONVERGENT B0 ;  /* 0x0000000000007941 */ /* 0x000fea0003800200 */
.L_x_39474:
[----:B------:R-:W0:Y:S01]  /*4a40*/  F2I.FTZ.TRUNC.NTZ R0, R0 ;  /* 0x0000000000007305 */ /* 0x000e22000021f100 */
[----:B------:R-:W-:Y:S05]  /*4a50*/  BRA `(.L_x_39449) ;  /* 0x0000000000547947 */ /* 0x000fea0003800000 */
.L_x_39448:
        /* <DEDUP_REMOVED lines=16> */
.L_x_39476:
[----:B------:R-:W-:Y:S01]  /*4b60*/  IMAD.MOV.U32 R0, RZ, RZ, RZ ;  /* 0x000000ffff007224 */ /* 0x000fe200078e00ff */
[----:B------:R-:W-:Y:S06]  /*4b70*/  BRA `(.L_x_39449) ;  /* 0x00000000000c7947 */ /* 0x000fec0003800000 */
.L_x_39473:
[----:B------:R0:W5:Y:S01]  /*4b80*/  LDG.E R0, desc[UR36][R2.64] ;  /* 0x0000002402007981 */ /* 0x000162000c1e1900 */
[----:B------:R-:W-:Y:S05]  /*4b90*/  BRA `(.L_x_39449) ;  /* 0x0000000000047947 */ /* 0x000fea0003800000 */
.L_x_39472:
[----:B------:R0:W5:Y:S02]  /*4ba0*/  LDG.E R0, desc[UR36][R2.64] ;  /* 0x0000002402007981 */ /* 0x000164000c1e1900 */
.L_x_39449:
        /* <DEDUP_REMOVED lines=22> */
.L_x_39478:
[----:B------:R-:W-:Y:S05]  /*4d10*/  BSYNC.RECONVERGENT B6 ;  /* 0x0000000000067941 */ /* 0x000fea0003800200 */
.L_x_39477:
        /* <DEDUP_REMOVED lines=16> */
.L_x_39482:
[----:B------:R3:W-:Y:S01]  /*4e20*/  STG.E.U8 desc[UR36][R2.64], RZ ;  /* 0x000000ff02007986 */ /* 0x0007e2000c101124 */
[----:B------:R-:W-:Y:S05]  /*4e30*/  BRA `(.L_x_39484) ;  /* 0x00000004008c7947 */ /* 0x000fea0003800000 */
.L_x_39481:
        /* <DEDUP_REMOVED lines=8> */
.L_x_39486:
[----:B------:R2:W-:Y:S01]  /*4ec0*/  STG.E desc[UR36][R2.64], RZ ;  /* 0x000000ff02007986 */ /* 0x0005e2000c101924 */
[----:B------:R-:W-:Y:S05]  /*4ed0*/  BRA `(.L_x_39484) ;  /* 0x0000000400647947 */ /* 0x000fea0003800000 */
.L_x_39485:
[----:B------:R0:W-:Y:S01]  /*4ee0*/  STG.E.U16 desc[UR36][R2.64], RZ ;  /* 0x000000ff02007986 */ /* 0x0001e2000c101524 */
[----:B------:R-:W-:Y:S05]  /*4ef0*/  BRA `(.L_x_39484) ;  /* 0x00000004005c7947 */ /* 0x000fea0003800000 */
.L_x_39480:
        /* <DEDUP_REMOVED lines=8> */
.L_x_39488:
[----:B------:R0:W-:Y:S01]  /*4f80*/  STG.E.U16 desc[UR36][R2.64], RZ ;  /* 0x000000ff02007986 */ /* 0x0001e2000c101524 */
[----:B------:R-:W-:Y:S05]  /*4f90*/  BRA `(.L_x_39484) ;  /* 0x0000000400347947 */ /* 0x000fea0003800000 */
.L_x_39487:
        /* <DEDUP_REMOVED lines=8> */
.L_x_39490:
[----:B------:R0:W-:Y:S01]  /*5020*/  STG.E desc[UR36][R2.64], RZ ;  /* 0x000000ff02007986 */ /* 0x0001e2000c101924 */
[----:B------:R-:W-:Y:S05]  /*5030*/  BRA `(.L_x_39484) ;  /* 0x00000004000c7947 */ /* 0x000fea0003800000 */
.L_x_39489:
[----:B------:R0:W-:Y:S01]  /*5040*/  STG.E.64 desc[UR36][R2.64], RZ ;  /* 0x000000ff02007986 */ /* 0x0001e2000c101b24 */
[----:B------:R-:W-:Y:S05]  /*5050*/  BRA `(.L_x_39484) ;  /* 0x0000000400047947 */ /* 0x000fea0003800000 */
.L_x_39479:
        /* <DEDUP_REMOVED lines=10> */
.L_x_39493:
[----:B------:R0:W-:Y:S01]  /*5100*/  STG.E.128 desc[UR36][R2.64], RZ ;  /* 0x000000ff02007986 */ /* 0x0001e2000c101d24 */
[----:B------:R-:W-:Y:S05]  /*5110*/  BRA `(.L_x_39484) ;  /* 0x0000000000d47947 */ /* 0x000fea0003800000 */
.L_x_39492:
        /* <DEDUP_REMOVED lines=8> */
.L_x_39495:
[----:B------:R0:W-:Y:S01]  /*51a0*/  STG.E.U8 desc[UR36][R2.64], RZ ;  /* 0x000000ff02007986 */ /* 0x0001e2000c101124 */
[----:B------:R-:W-:Y:S05]  /*51b0*/  BRA `(.L_x_39484) ;  /* 0x0000000000ac7947 */ /* 0x000fea0003800000 */
.L_x_39494:
[----:B------:R0:W-:Y:S01]  /*51c0*/  STG.E.U16 desc[UR36][R2.64], RZ ;  /* 0x000000ff02007986 */ /* 0x0001e2000c101524 */
[----:B------:R-:W-:Y:S05]  /*51d0*/  BRA `(.L_x_39484) ;  /* 0x0000000000a47947 */ /* 0x000fea0003800000 */
.L_x_39491:
        /* <DEDUP_REMOVED lines=10> */
.L_x_39498:
[----:B------:R0:W-:Y:S01]  /*5280*/  STG.E.U8 desc[UR36][R2.64], RZ ;  /* 0x000000ff02007986 */ /* 0x0001e2000c101124 */
[----:B------:R-:W-:Y:S05]  /*5290*/  BRA `(.L_x_39484) ;  /* 0x0000000000747947 */ /* 0x000fea0003800000 */
.L_x_39497:
[----:B------:R0:W-:Y:S01]  /*52a0*/  STG.E.U8 desc[UR36][R2.64], RZ ;  /* 0x000000ff02007986 */ /* 0x0001e2000c101124 */
[----:B------:R-:W-:Y:S05]  /*52b0*/  BRA `(.L_x_39484) ;  /* 0x00000000006c7947 */ /* 0x000fea0003800000 */
.L_x_39496:
[----:B------:R-:W-:-:S13]  /*52c0*/  ISETP.NE.AND P0, PT, R0, 0x1c, PT ;  /* 0x0000001c0000780c */ /* 0x000fda0003f05270 */
[----:B------:R-:W-:Y:S05]  /*52d0*/  @!P0 BRA `(.L_x_39499) ;  /* 0x0000000000608947 */ /* 0x000fea0003800000 */
[----:B------:R-:W-:-:S13]  /*52e0*/  ISETP.NE.AND P0, PT, R0, 0x1d, PT ;  /* 0x0000001d0000780c */ /* 0x000fda0003f05270 */
[----:B------:R-:W-:Y:S05]  /*52f0*/  @!P0 BRA `(.L_x_39500) ;  /* 0x0000000000508947 */ /* 0x000fea0003800000 */
[----:B------:R-:W-:-:S13]  /*5300*/  ISETP.NE.AND P0, PT, R0, 0x2c, PT ;  /* 0x0000002c0000780c */ /* 0x000fda0003f05270 */
[----:B------:R0:W-:Y:S01]  /*5310*/  @!P0 STG.E.U8 desc[UR36][R2.64], RZ ;  /* 0x000000ff02008986 */ /* 0x0001e2000c101124 */
[----:B------:R-:W-:Y:S05]  /*5320*/  @!P0 BRA `(.L_x_39484) ;  /* 0x0000000000508947 */ /* 0x000fea0003800000 */
.L_x_39483:
        /* <DEDUP_REMOVED lines=16> */
.L_x_39501:
[----:B------:R-:W-:Y:S05]  /*5430*/  BRA `(.L_x_39484) ;  /* 0x00000000000c7947 */ /* 0x000fea0003800000 */
.L_x_39500:
[----:B------:R0:W-:Y:S01]  /*5440*/  STG.E.64 desc[UR36][R2.64], RZ ;  /* 0x000000ff02007986 */ /* 0x0001e2000c101b24 */
[----:B------:R-:W-:Y:S05]  /*5450*/  BRA `(.L_x_39484) ;  /* 0x0000000000047947 */ /* 0x000fea0003800000 */
.L_x_39499:
[----:B------:R0:W-:Y:S02]  /*5460*/  STG.E desc[UR36][R2.64], RZ ;  /* 0x000000ff02007986 */ /* 0x0001e4000c101924 */
.L_x_39484:
[----:B------:R-:W-:-:S07]  /*5470*/  VIADD R17, R17, 0x80 ;  /* 0x0000008011117836 */ /* 0x000fce0000000000 */
.L_x_39442:
[----:B------:R-:W-:Y:S05]  /*5480*/  BSYNC.RECONVERGENT B7 ;  /* 0x0000000000077941 */ /* 0x000fea0003800200 */
.L_x_39441:
        /* <DEDUP_REMOVED lines=307> */
.L_x_39504:
        /* <DEDUP_REMOVED lines=16> */
.L_x_39508:
[----:B------:R0:W5:Y:S01]  /*68c0*/  LDG.E.U8 R0, desc[UR36][R2.64] ;  /* 0x0000002402007981 */ /* 0x000162000c1e1100 */
[----:B------:R-:W-:Y:S05]  /*68d0*/  BRA `(.L_x_39510) ;  /* 0x0000000c002c7947 */ /* 0x000fea0003800000 */
.L_x_39507:
        /* <DEDUP_REMOVED lines=8> */
.L_x_39512:
[----:B------:R0:W5:Y:S01]  /*6960*/  LDG.E R0, desc[UR36][R2.64] ;  /* 0x0000002402007981 */ /* 0x000162000c1e1900 */
[----:B------:R-:W-:Y:S05]  /*6970*/  BRA `(.L_x_39510) ;  /* 0x0000000c00047947 */ /* 0x000fea0003800000 */
.L_x_39511:
[----:B------:R0:W5:Y:S01]  /*6980*/  LDG.E.S16 R0, desc[UR36][R2.64] ;  /* 0x0000002402007981 */ /* 0x000162000c1e1700 */
[----:B------:R-:W-:Y:S05]  /*6990*/  BRA `(.L_x_39510) ;  /* 0x0000000800fc7947 */ /* 0x000fea0003800000 */
.L_x_39506:
        /* <DEDUP_REMOVED lines=9> */
.L_x_39514:
[----:B------:R-:W2:Y:S02]  /*6a30*/  LDG.E.U16 R2, desc[UR36][R2.64] ;  /* 0x0000002402027981 */ /* 0x000ea4000c1e1500 */
[----:B--2---:R-:W-:-:S06]  /*6a40*/  HADD2.F32 R0, -RZ, R2.H0_H0 ;  /* 0x20000002ff007230 */ /* 0x004fcc0000004100 */
[----:B------:R-:W0:Y:S01]  /*6a50*/  F2I.FTZ.TRUNC.NTZ R0, R0 ;  /* 0x0000000000007305 */ /* 0x000e22000021f100 */
[----:B------:R-:W-:Y:S05]  /*6a60*/  BRA `(.L_x_39510) ;  /* 0x0000000800c87947 */ /* 0x000fea0003800000 */
.L_x_39513:
        /* <DEDUP_REMOVED lines=9> */
.L_x_39516:
[----:B------:R-:W2:Y:S02]  /*6b00*/  LDG.E.U16 R2, desc[UR36][R2.64] ;  /* 0x0000002402027981 */ /* 0x000ea4000c1e1500 */
[----:B--2---:R-:W-:-:S06]  /*6b10*/  HADD2.F32 R0, -RZ, R2.H0_H0 ;  /* 0x20000002ff007230 */ /* 0x004fcc0000004100 */
[----:B------:R-:W0:Y:S01]  /*6b20*/  F2I.FTZ.TRUNC.NTZ R0, R0 ;  /* 0x0000000000007305 */ /* 0x000e22000021f100 */
[----:B------:R-:W-:Y:S05]  /*6b30*/  BRA `(.L_x_39510) ;  /* 0x0000000800947947 */ /* 0x000fea0003800000 */
.L_x_39515:
[----:B------:R-:W2:Y:S02]  /*6b40*/  LDG.E.64 R2, desc[UR36][R2.64] ;  /* 0x0000002402027981 */ /* 0x000ea4000c1e1b00 */
[----:B--2---:R0:W1:Y:S01]  /*6b50*/  F2I.F64.TRUNC R0, R2 ;  /* 0x0000000200007311 */ /* 0x004062000030d100 */
[----:B------:R-:W-:Y:S05]  /*6b60*/  BRA `(.L_x_39510) ;  /* 0x0000000800887947 */ /* 0x000fea0003800000 */
.L_x_39505:
        /* <DEDUP_REMOVED lines=12> */
.L_x_39519:
[----:B------:R-:W2:Y:S02]  /*6c30*/  LDG.E.64 R2, desc[UR36][R2.64] ;  /* 0x0000002402027981 */ /* 0x000ea4000c1e1b00 */
[----:B--2---:R3:W4:Y:S01]  /*6c40*/  F2I.F64.TRUNC R0, R2 ;  /* 0x0000000200007311 */ /* 0x004722000030d100 */
[----:B------:R-:W-:Y:S05]  /*6c50*/  BRA `(.L_x_39510) ;  /* 0x00000008004c7947 */ /* 0x000fea0003800000 */
.L_x_39518:
        /* <DEDUP_REMOVED lines=26> */
.L_x_39521:
        /* <DEDUP_REMOVED lines=13> */
.L_x_39520:
[----:B------:R-:W2:Y:S02]  /*6ed0*/  LDG.E.U16 R0, desc[UR36][R2.64] ;  /* 0x0000002402007981 */ /* 0x000ea4000c1e1500 */
[----:B--2---:R-:W-:-:S06]  /*6ee0*/  SHF.L.U32 R0, R0, 0x10, RZ ;  /* 0x0000001000007819 */ /* 0x004fcc00000006ff */
[----:B------:R-:W0:Y:S01]  /*6ef0*/  F2I.FTZ.TRUNC.NTZ R0, R0 ;  /* 0x0000000000007305 */ /* 0x000e22000021f100 */
[----:B------:R-:W-:Y:S05]  /*6f00*/  BRA `(.L_x_39510) ;  /* 0x0000000400a07947 */ /* 0x000fea0003800000 */
.L_x_39517:
        /* <DEDUP_REMOVED lines=10> */
.L_x_39524:
        /* <DEDUP_REMOVED lines=21> */
.L_x_39528:
[----:B------:R-:W-:Y:S05]  /*7100*/  BSYNC.RECONVERGENT B1 ;  /* 0x0000000000017941 */ /* 0x000fea0003800200 */
.L_x_39527:
[----:B------:R-:W-:Y:S01]  /*7110*/  IMAD.SHL.U32 R0, R0, 0x100000, RZ ;  /* 0x0010000000007824 */ /* 0x000fe200078e00ff */
[----:B------:R-:W-:-:S04]  /*7120*/  LEA R2, R2, 0x3b800000, 0x17 ;  /* 0x3b80000002027811 */ /* 0x000fc800078eb8ff */
[----:B------:R-:W-:-:S07]  /*7130*/  LOP3.LUT R0, R2, R0, R7, 0xfe, !PT ;  /* 0x0000000002007212 */ /* 0x000fce00078efe07 */
.L_x_39526:
[----:B------:R-:W-:Y:S05]  /*7140*/  BSYNC.RECONVERGENT B0 ;  /* 0x0000000000007941 */ /* 0x000fea0003800200 */
.L_x_39525:
[----:B------:R-:W0:Y:S01]  /*7150*/  F2I.FTZ.TRUNC.NTZ R0, R0 ;  /* 0x0000000000007305 */ /* 0x000e22000021f100 */
[----:B------:R-:W-:Y:S05]  /*7160*/  BRA `(.L_x_39510) ;  /* 0x0000000400087947 */ /* 0x000fea0003800000 */
.L_x_39523:
        /* <DEDUP_REMOVED lines=21> */
.L_x_39532:
[----:B------:R-:W-:Y:S05]  /*72c0*/  BSYNC.RECONVERGENT B1 ;  /* 0x0000000000017941 */ /* 0x000fea0003800200 */
.L_x_39531:
[----:B------:R-:W-:Y:S02]  /*72d0*/  SHF.L.U32 R0, R0, 0x15, RZ ;  /* 0x0000001500007819 */ /* 0x000fe400000006ff */
[----:B------:R-:W-:-:S04]  /*72e0*/  LEA R2, R2, 0x37800000, 0x17 ;  /* 0x3780000002027811 */ /* 0x000fc800078eb8ff */
[----:B------:R-:W-:-:S07]  /*72f0*/  LOP3.LUT R0, R2, R0, R7, 0xfe, !PT ;  /* 0x0000000002007212 */ /* 0x000fce00078efe07 */
.L_x_39530:
[----:B------:R-:W-:Y:S05]  /*7300*/  BSYNC.RECONVERGENT B0 ;  /* 0x0000000000007941 */ /* 0x000fea0003800200 */
.L_x_39529:
[----:B------:R-:W0:Y:S01]  /*7310*/  F2I.FTZ.TRUNC.NTZ R0, R0 ;  /* 0x0000000000007305 */ /* 0x000e22000021f100 */
[----:B------:R-:W-:Y:S05]  /*7320*/  BRA `(.L_x_39510) ;  /* 0x0000000000987947 */ /* 0x000fea0003800000 */
.L_x_39522:
        /* <DEDUP_REMOVED lines=14> */
.L_x_39536:
[----:B------:R-:W-:Y:S05]  /*7410*/  BSYNC.RECONVERGENT B0 ;  /* 0x0000000000007941 */ /* 0x000fea0003800200 */
.L_x_39535:
[----:B------:R-:W0:Y:S01]  /*7420*/  F2I.FTZ.TRUNC.NTZ R0, R0 ;  /* 0x0000000000007305 */ /* 0x000e22000021f100 */
[----:B------:R-:W-:Y:S05]  /*7430*/  BRA `(.L_x_39510) ;  /* 0x0000000000547947 */ /* 0x000fea0003800000 */
.L_x_39509:
        /* <DEDUP_REMOVED lines=16> */
.L_x_39537:
[----:B------:R-:W-:Y:S01]  /*7540*/  IMAD.MOV.U32 R0, RZ, RZ, RZ ;  /* 0x000000ffff007224 */ /* 0x000fe200078e00ff */
[----:B------:R-:W-:Y:S06]  /*7550*/  BRA `(.L_x_39510) ;  /* 0x00000000000c7947 */ /* 0x000fec0003800000 */
.L_x_39534:
[----:B------:R0:W5:Y:S01]  /*7560*/  LDG.E R0, desc[UR36][R2.64] ;  /* 0x0000002402007981 */ /* 0x000162000c1e1900 */
[----:B------:R-:W-:Y:S05]  /*7570*/  BRA `(.L_x_39510) ;  /* 0x0000000000047947 */ /* 0x000fea0003800000 */
.L_x_39533:
[----:B------:R0:W5:Y:S02]  /*7580*/  LDG.E R0, desc[UR36][R2.64] ;  /* 0x0000002402007981 */ /* 0x000164000c1e1900 */
.L_x_39510:
        /* <DEDUP_REMOVED lines=22> */
.L_x_39539:
[----:B------:R-:W-:Y:S05]  /*76f0*/  BSYNC.RECONVERGENT B6 ;  /* 0x0000000000067941 */ /* 0x000fea0003800200 */
.L_x_39538:
        /* <DEDUP_REMOVED lines=16> */
.L_x_39543:
[----:B------:R0:W-:Y:S01]  /*7800*/  STG.E.U8 desc[UR36][R2.64], RZ ;  /* 0x000000ff02007986 */ /* 0x0001e2000c101124 */
[----:B------:R-:W-:Y:S05]  /*7810*/  BRA `(.L_x_39545) ;  /* 0x00000004008c7947 */ /* 0x000fea0003800000 */
.L_x_39542:
        /* <DEDUP_REMOVED lines=8> */
.L_x_39547:
[----:B------:R0:W-:Y:S01]  /*78a0*/  STG.E desc[UR36][R2.64], RZ ;  /* 0x000000ff02007986 */ /* 0x0001e2000c101924 */
[----:B------:R-:W-:Y:S05]  /*78b0*/  BRA `(.L_x_39545) ;  /* 0x0000000400647947 */ /* 0x000fea0003800000 */
.L_x_39546:
[----:B------:R0:W-:Y:S01]  /*78c0*/  STG.E.U16 desc[UR36][R2.64], RZ ;  /* 0x000000ff02007986 */ /* 0x0001e2000c101524 */
[----:B------:R-:W-:Y:S05]  /*78d0*/  BRA `(.L_x_39545) ;  /* 0x00000004005c7947 */ /* 0x000fea0003800000 */
.L_x_39541:
        /* <DEDUP_REMOVED lines=8> */
.L_x_39549:
[----:B------:R0:W-:Y:S01]  /*7960*/  STG.E.U16 desc[UR36][R2.64], RZ ;  /* 0x000000ff02007986 */ /* 0x0001e2000c101524 */
[----:B------:R-:W-:Y:S05]  /*7970*/  BRA `(.L_x_39545) ;  /* 0x0000000400347947 */ /* 0x000fea0003800000 */
.L_x_39548:
        /* <DEDUP_REMOVED lines=8> */
.L_x_39551:
[----:B------:R0:W-:Y:S01]  /*7a00*/  STG.E desc[UR36][R2.64], RZ ;  /* 0x000000ff02007986 */ /* 0x0001e2000c101924 */
[----:B------:R-:W-:Y:S05]  /*7a10*/  BRA `(.L_x_39545) ;  /* 0x00000004000c7947 */ /* 0x000fea0003800000 */
.L_x_39550:
[----:B------:R0:W-:Y:S01]  /*7a20*/  STG.E.64 desc[UR36][R2.64], RZ ;  /* 0x000000ff02007986 */ /* 0x0001e2000c101b24 */
[----:B------:R-:W-:Y:S05]  /*7a30*/  BRA `(.L_x_39545) ;  /* 0x0000000400047947 */ /* 0x000fea0003800000 */
.L_x_39540:
        /* <DEDUP_REMOVED lines=10> */
.L_x_39554:
[----:B------:R0:W-:Y:S01]  /*7ae0*/  STG.E.128 desc[UR36][R2.64], RZ ;  /* 0x000000ff02007986 */ /* 0x0001e2000c101d24 */
[----:B------:R-:W-:Y:S05]  /*7af0*/  BRA `(.L_x_39545) ;  /* 0x0000000000d47947 */ /* 0x000fea0003800000 */
.L_x_39553:
        /* <DEDUP_REMOVED lines=8> */
.L_x_39556:
[----:B------:R3:W-:Y:S01]  /*7b80*/  STG.E.U8 desc[UR36][R2.64], RZ ;  /* 0x000000ff02007986 */ /* 0x0007e2000c101124 */
[----:B------:R-:W-:Y:S05]  /*7b90*/  BRA `(.L_x_39545) ;  /* 0x0000000000ac7947 */ /* 0x000fea0003800000 */
.L_x_39555:
[----:B------:R2:W-:Y:S01]  /*7ba0*/  STG.E.U16 desc[UR36][R2.64], RZ ;  /* 0x000000ff02007986 */ /* 0x0005e2000c101524 */
[----:B------:R-:W-:Y:S05]  /*7bb0*/  BRA `(.L_x_39545) ;  /* 0x0000000000a47947 */ /* 0x000fea0003800000 */
.L_x_39552:
        /* <DEDUP_REMOVED lines=10> */
.L_x_39559:
[----:B------:R0:W-:Y:S01]  /*7c60*/  STG.E.U8 desc[UR36][R2.64], RZ ;  /* 0x000000ff02007986 */ /* 0x0001e2000c101124 */
[----:B------:R-:W-:Y:S05]  /*7c70*/  BRA `(.L_x_39545) ;  /* 0x0000000000747947 */ /* 0x000fea0003800000 */
.L_x_39558:
[----:B------:R0:W-:Y:S01]  /*7c80*/  STG.E.U8 desc[UR36][R2.64], RZ ;  /* 0x000000ff02007986 */ /* 0x0001e2000c101124 */
[----:B------:R-:W-:Y:S05]  /*7c90*/  BRA `(.L_x_39545) ;  /* 0x00000000006c7947 */ /* 0x000fea0003800000 */
.L_x_39557:
[----:B------:R-:W-:-:S13]  /*7ca0*/  ISETP.NE.AND P0, PT, R0, 0x1c, PT ;  /* 0x0000001c0000780c */ /* 0x000fda0003f05270 */
[----:B------:R-:W-:Y:S05]  /*7cb0*/  @!P0 BRA `(.L_x_39560) ;  /* 0x0000000000608947 */ /* 0x000fea0003800000 */
[----:B------:R-:W-:-:S13]  /*7cc0*/  ISETP.NE.AND P0, PT, R0, 0x1d, PT ;  /* 0x0000001d0000780c */ /* 0x000fda0003f05270 */
[----:B------:R-:W-:Y:S05]  /*7cd0*/  @!P0 BRA `(.L_x_39561) ;  /* 0x0000000000508947 */ /* 0x000fea0003800000 */
[----:B------:R-:W-:-:S13]  /*7ce0*/  ISETP.NE.AND P0, PT, R0, 0x2c, PT ;  /* 0x0000002c0000780c */ /* 0x000fda0003f05270 */
[----:B------:R0:W-:Y:S01]  /*7cf0*/  @!P0 STG.E.U8 desc[UR36][R2.64], RZ ;  /* 0x000000ff02008986 */ /* 0x0001e2000c101124 */
[----:B------:R-:W-:Y:S05]  /*7d00*/  @!P0 BRA `(.L_x_39545) ;  /* 0x0000000000508947 */ /* 0x000fea0003800000 */
.L_x_39544:
        /* <DEDUP_REMOVED lines=16> */
.L_x_39562:
[----:B------:R-:W-:Y:S05]  /*7e10*/  BRA `(.L_x_39545) ;  /* 0x00000000000c7947 */ /* 0x000fea0003800000 */
.L_x_39561:
[----:B------:R0:W-:Y:S01]  /*7e20*/  STG.E.64 desc[UR36][R2.64], RZ ;  /* 0x000000ff02007986 */ /* 0x0001e2000c101b24 */
[----:B------:R-:W-:Y:S05]  /*7e30*/  BRA `(.L_x_39545) ;  /* 0x0000000000047947 */ /* 0x000fea0003800000 */
.L_x_39560:
[----:B------:R0:W-:Y:S02]  /*7e40*/  STG.E desc[UR36][R2.64], RZ ;  /* 0x000000ff02007986 */ /* 0x0001e4000c101924 */
.L_x_39545:
[----:B------:R-:W-:-:S07]  /*7e50*/  VIADD R17, R17, 0x80 ;  /* 0x0000008011117836 */ /* 0x000fce0000000000 */
.L_x_39503:
[----:B------:R-:W-:Y:S05]  /*7e60*/  BSYNC.RECONVERGENT B7 ;  /* 0x0000000000077941 */ /* 0x000fea0003800200 */
.L_x_39502:
        /* <DEDUP_REMOVED lines=306> */
.L_x_39563:
        /* <DEDUP_REMOVED lines=18> */
.L_x_39567:
[----:B------:R0:W5:Y:S01]  /*92b0*/  LDG.E.U8 R0, desc[UR36][R2.64] ;  /* 0x0000002402007981 */ /* 0x000162000c1e1100 */
[----:B------:R-:W-:Y:S05]  /*92c0*/  BRA `(.L_x_39569) ;  /* 0x0000000c002c7947 */ /* 0x000fea0003800000 */
.L_x_39566:
        /* <DEDUP_REMOVED lines=8> */
.L_x_39571:
[----:B------:R0:W5:Y:S01]  /*9350*/  LDG.E R0, desc[UR36][R2.64] ;  /* 0x0000002402007981 */ /* 0x000162000c1e1900 */
[----:B------:R-:W-:Y:S05]  /*9360*/  BRA `(.L_x_39569) ;  /* 0x0000000c00047947 */ /* 0x000fea0003800000 */
.L_x_39570:
[----:B------:R0:W5:Y:S01]  /*9370*/  LDG.E.S16 R0, desc[UR36][R2.64] ;  /* 0x0000002402007981 */ /* 0x000162000c1e1700 */
[----:B------:R-:W-:Y:S05]  /*9380*/  BRA `(.L_x_39569) ;  /* 0x0000000800fc7947 */ /* 0x000fea0003800000 */
.L_x_39565:
        /* <DEDUP_REMOVED lines=9> */
.L_x_39573:
[----:B------:R-:W2:Y:S02]  /*9420*/  LDG.E.U16 R2, desc[UR36][R2.64] ;  /* 0x0000002402027981 */ /* 0x000ea4000c1e1500 */
[----:B--2---:R-:W-:-:S06]  /*9430*/  HADD2.F32 R0, -RZ, R2.H0_H0 ;  /* 0x20000002ff007230 */ /* 0x004fcc0000004100 */
[----:B------:R-:W0:Y:S01]  /*9440*/  F2I.FTZ.TRUNC.NTZ R0, R0 ;  /* 0x0000000000007305 */ /* 0x000e22000021f100 */
[----:B------:R-:W-:Y:S05]  /*9450*/  BRA `(.L_x_39569) ;  /* 0x0000000800c87947 */ /* 0x000fea0003800000 */
.L_x_39572:
        /* <DEDUP_REMOVED lines=9> */
.L_x_39575:
[----:B------:R-:W2:Y:S02]  /*94f0*/  LDG.E.U16 R2, desc[UR36][R2.64] ;  /* 0x0000002402027981 */ /* 0x000ea4000c1e1500 */
[----:B--2---:R-:W-:-:S06]  /*9500*/  HADD2.F32 R0, -RZ, R2.H0_H0 ;  /* 0x20000002ff007230 */ /* 0x004fcc0000004100 */
[----:B------:R-:W0:Y:S01]  /*9510*/  F2I.FTZ.TRUNC.NTZ R0, R0 ;  /* 0x0000000000007305 */ /* 0x000e22000021f100 */
[----:B------:R-:W-:Y:S05]  /*9520*/  BRA `(.L_x_39569) ;  /* 0x0000000800947947 */ /* 0x000fea0003800000 */
.L_x_39574:
[----:B------:R-:W2:Y:S02]  /*9530*/  LDG.E.64 R2, desc[UR36][R2.64] ;  /* 0x0000002402027981 */ /* 0x000ea4000c1e1b00 */
[----:B--2---:R0:W1:Y:S01]  /*9540*/  F2I.F64.TRUNC R0, R2 ;  /* 0x0000000200007311 */ /* 0x004062000030d100 */
[----:B------:R-:W-:Y:S05]  /*9550*/  BRA `(.L_x_39569) ;  /* 0x0000000800887947 */ /* 0x000fea0003800000 */
.L_x_39564:
        /* <DEDUP_REMOVED lines=12> */
.L_x_39578:
[----:B------:R-:W2:Y:S02]  /*9620*/  LDG.E.64 R2, desc[UR36][R2.64] ;  /* 0x0000002402027981 */ /* 0x000ea4000c1e1b00 */
[----:B--2---:R0:W1:Y:S01]  /*9630*/  F2I.F64.TRUNC R0, R2 ;  /* 0x0000000200007311 */ /* 0x004062000030d100 */
[----:B------:R-:W-:Y:S05]  /*9640*/  BRA `(.L_x_39569) ;  /* 0x00000008004c7947 */ /* 0x000fea0003800000 */
.L_x_39577:
        /* <DEDUP_REMOVED lines=26> */
.L_x_39580:
        /* <DEDUP_REMOVED lines=13> */
.L_x_39579:
[----:B------:R-:W2:Y:S02]  /*98c0*/  LDG.E.U16 R0, desc[UR36][R2.64] ;  /* 0x0000002402007981 */ /* 0x000ea4000c1e1500 */
[----:B--2---:R-:W-:-:S06]  /*98d0*/  IMAD.U32 R0, R0, 0x10000, RZ ;  /* 0x0001000000007824 */ /* 0x004fcc00078e00ff */
[----:B------:R-:W0:Y:S01]  /*98e0*/  F2I.FTZ.TRUNC.NTZ R0, R0 ;  /* 0x0000000000007305 */ /* 0x000e22000021f100 */
[----:B------:R-:W-:Y:S05]  /*98f0*/  BRA `(.L_x_39569) ;  /* 0x0000000400a07947 */ /* 0x000fea0003800000 */
.L_x_39576:
        /* <DEDUP_REMOVED lines=10> */
.L_x_39583:
        /* <DEDUP_REMOVED lines=21> */
.L_x_39587:
[----:B------:R-:W-:Y:S05]  /*9af0*/  BSYNC.RECONVERGENT B1 ;  /* 0x0000000000017941 */ /* 0x000fea0003800200 */
.L_x_39586:
[----:B------:R-:W-:Y:S02]  /*9b00*/  SHF.L.U32 R0, R0, 0x14, RZ ;  /* 0x0000001400007819 */ /* 0x000fe400000006ff */
[----:B------:R-:W-:-:S04]  /*9b10*/  LEA R2, R2, 0x3b800000, 0x17 ;  /* 0x3b80000002027811 */ /* 0x000fc800078eb8ff */
[----:B------:R-:W-:-:S07]  /*9b20*/  LOP3.LUT R0, R2, R0, R7, 0xfe, !PT ;  /* 0x0000000002007212 */ /* 0x000fce00078efe07 */
.L_x_39585:
[----:B------:R-:W-:Y:S05]  /*9b30*/  BSYNC.RECONVERGENT B0 ;  /* 0x0000000000007941 */ /* 0x000fea0003800200 */
.L_x_39584:
[----:B------:R-:W2:Y:S01]  /*9b40*/  F2I.FTZ.TRUNC.NTZ R0, R0 ;  /* 0x0000000000007305 */ /* 0x000ea2000021f100 */
[----:B------:R-:W-:Y:S05]  /*9b50*/  BRA `(.L_x_39569) ;  /* 0x0000000400087947 */ /* 0x000fea0003800000 */
.L_x_39582:
        /* <DEDUP_REMOVED lines=21> */
.L_x_39591:
[----:B------:R-:W-:Y:S05]  /*9cb0*/  BSYNC.RECONVERGENT B1 ;  /* 0x0000000000017941 */ /* 0x000fea0003800200 */
.L_x_39590:
[----:B------:R-:W-:Y:S01]  /*9cc0*/  IMAD.SHL.U32 R0, R0, 0x200000, RZ ;  /* 0x0020000000007824 */ /* 0x000fe200078e00ff */
[----:B------:R-:W-:-:S04]  /*9cd0*/  LEA R2, R2, 0x37800000, 0x17 ;  /* 0x3780000002027811 */ /* 0x000fc800078eb8ff */
[----:B------:R-:W-:-:S07]  /*9ce0*/  LOP3.LUT R0, R2, R0, R7, 0xfe, !PT ;  /* 0x0000000002007212 */ /* 0x000fce00078efe07 */
.L_x_39589:
[----:B------:R-:W-:Y:S05]  /*9cf0*/  BSYNC.RECONVERGENT B0 ;  /* 0x0000000000007941 */ /* 0x000fea0003800200 */
.L_x_39588:
[----:B------:R-:W0:Y:S01]  /*9d00*/  F2I.FTZ.TRUNC.NTZ R0, R0 ;  /* 0x0000000000007305 */ /* 0x000e22000021f100 */
[----:B------:R-:W-:Y:S05]  /*9d10*/  BRA `(.L_x_39569) ;  /* 0x0000000000987947 */ /* 0x000fea0003800000 */
.L_x_39581:
        /* <DEDUP_REMOVED lines=14> */
.L_x_39595:
[----:B------:R-:W-:Y:S05]  /*9e00*/  BSYNC.RECONVERGENT B0 ;  /* 0x0000000000007941 */ /* 0x000fea0003800200 */
.L_x_39594:
[----:B------:R-:W0:Y:S01]  /*9e10*/  F2I.FTZ.TRUNC.NTZ R0, R0 ;  /* 0x0000000000007305 */ /* 0x000e22000021f100 */
[----:B------:R-:W-:Y:S05]  /*9e20*/  BRA `(.L_x_39569) ;  /* 0x0000000000547947 */ /* 0x000fea0003800000 */
.L_x_39568:
        /* <DEDUP_REMOVED lines=16> */
.L_x_39596:
[----:B------:R-:W-:Y:S01]  /*9f30*/  MOV R0, RZ ;  /* 0x000000ff00007202 */ /* 0x000fe20000000f00 */
[----:B------:R-:W-:Y:S06]  /*9f40*/  BRA `(.L_x_39569) ;  /* 0x00000000000c7947 */ /* 0x000fec0003800000 */
.L_x_39593:
[----:B------:R4:W5:Y:S01]  /*9f50*/  LDG.E R0, desc[UR36][R2.64] ;  /* 0x0000002402007981 */ /* 0x000962000c1e1900 */
[----:B------:R-:W-:Y:S05]  /*9f60*/  BRA `(.L_x_39569) ;  /* 0x0000000000047947 */ /* 0x000fea0003800000 */
.L_x_39592:
[----:B------:R3:W5:Y:S02]  /*9f70*/  LDG.E R0, desc[UR36][R2.64] ;  /* 0x0000002402007981 */ /* 0x000764000c1e1900 */
.L_x_39569:
        /* <DEDUP_REMOVED lines=22> */
.L_x_39598:
[----:B------:R-:W-:Y:S05]  /*a0e0*/  BSYNC.RECONVERGENT B6 ;  /* 0x0000000000067941 */ /* 0x000fea0003800200 */
.L_x_39597:
        /* <DEDUP_REMOVED lines=13> */
.L_x_39602:
[----:B------:R-:W-:Y:S01]  /*a1c0*/  STG.E.U8 desc[UR36][R16.64], RZ ;  /* 0x000000ff10007986 */ /* 0x000fe2000c101124 */
[----:B------:R-:W-:Y:S05]  /*a1d0*/  EXIT ;  /* 0x000000000000794d */ /* 0x000fea0003800000 */
.L_x_39601:
        /* <DEDUP_REMOVED lines=8> */
.L_x_39605:
[----:B------:R-:W-:Y:S01]  /*a260*/  STG.E desc[UR36][R16.64], RZ ;  /* 0x000000ff10007986 */ /* 0x000fe2000c101924 */
[----:B------:R-:W-:Y:S05]  /*a270*/  EXIT ;  /* 0x000000000000794d */ /* 0x000fea0003800000 */
.L_x_39604:
[----:B------:R-:W-:Y:S01]  /*a280*/  STG.E.U16 desc[UR36][R16.64], RZ ;  /* 0x000000ff10007986 */ /* 0x000fe2000c101524 */
[----:B------:R-:W-:Y:S05]  /*a290*/  EXIT ;  /* 0x000000000000794d */ /* 0x000fea0003800000 */
.L_x_39600:
        /* <DEDUP_REMOVED lines=8> */
.L_x_39607:
[----:B------:R-:W-:Y:S01]  /*a320*/  STG.E.U16 desc[UR36][R16.64], RZ ;  /* 0x000000ff10007986 */ /* 0x000fe2000c101524 */
[----:B------:R-:W-:Y:S05]  /*a330*/  EXIT ;  /* 0x000000000000794d */ /* 0x000fea0003800000 */
.L_x_39606:
        /* <DEDUP_REMOVED lines=8> */
.L_x_39609:
[----:B------:R-:W-:Y:S01]  /*a3c0*/  STG.E desc[UR36][R16.64], RZ ;  /* 0x000000ff10007986 */ /* 0x000fe2000c101924 */
[----:B------:R-:W-:Y:S05]  /*a3d0*/  EXIT ;  /* 0x000000000000794d */ /* 0x000fea0003800000 */
.L_x_39608:
[----:B------:R-:W-:Y:S01]  /*a3e0*/  STG.E.64 desc[UR36][R16.64], RZ ;  /* 0x000000ff10007986 */ /* 0x000fe2000c101b24 */
[----:B------:R-:W-:Y:S05]  /*a3f0*/  EXIT ;  /* 0x000000000000794d */ /* 0x000fea0003800000 */
.L_x_39599:
        /* <DEDUP_REMOVED lines=10> */
.L_x_39612:
[----:B------:R-:W-:Y:S01]  /*a4a0*/  STG.E.128 desc[UR36][R16.64], RZ ;  /* 0x000000ff10007986 */ /* 0x000fe2000c101d24 */
[----:B------:R-:W-:Y:S05]  /*a4b0*/  EXIT ;  /* 0x000000000000794d */ /* 0x000fea0003800000 */
.L_x_39611:
        /* <DEDUP_REMOVED lines=8> */
.L_x_39614:
[----:B------:R-:W-:Y:S01]  /*a540*/  STG.E.U8 desc[UR36][R16.64], RZ ;  /* 0x000000ff10007986 */ /* 0x000fe2000c101124 */
[----:B------:R-:W-:Y:S05]  /*a550*/  EXIT ;  /* 0x000000000000794d */ /* 0x000fea0003800000 */
.L_x_39613:
[----:B------:R-:W-:Y:S01]  /*a560*/  STG.E.U16 desc[UR36][R16.64], RZ ;  /* 0x000000ff10007986 */ /* 0x000fe2000c101524 */
[----:B------:R-:W-:Y:S05]  /*a570*/  EXIT ;  /* 0x000000000000794d */ /* 0x000fea0003800000 */
.L_x_39610:
        /* <DEDUP_REMOVED lines=10> */
.L_x_39617:
[----:B------:R-:W-:Y:S01]  /*a620*/  STG.E.U8 desc[UR36][R16.64], RZ ;  /* 0x000000ff10007986 */ /* 0x000fe2000c101124 */
[----:B------:R-:W-:Y:S05]  /*a630*/  EXIT ;  /* 0x000000000000794d */ /* 0x000fea0003800000 */
.L_x_39616:
[----:B------:R-:W-:Y:S01]  /*a640*/  STG.E.U8 desc[UR36][R16.64], RZ ;  /* 0x000000ff10007986 */ /* 0x000fe2000c101124 */
[----:B------:R-:W-:Y:S05]  /*a650*/  EXIT ;  /* 0x000000000000794d */ /* 0x000fea0003800000 */
.L_x_39615:
[----:B------:R-:W-:-:S13]  /*a660*/  ISETP.NE.AND P0, PT, R0, 0x1c, PT ;  /* 0x0000001c0000780c */ /* 0x000fda0003f05270 */
[----:B------:R-:W-:Y:S05]  /*a670*/  @!P0 BRA `(.L_x_39618) ;  /* 0x0000000000608947 */ /* 0x000fea0003800000 */
[----:B------:R-:W-:-:S13]  /*a680*/  ISETP.NE.AND P0, PT, R0, 0x1d, PT ;  /* 0x0000001d0000780c */ /* 0x000fda0003f05270 */
[----:B------:R-:W-:Y:S05]  /*a690*/  @!P0 BRA `(.L_x_39619) ;  /* 0x0000000000508947 */ /* 0x000fea0003800000 */
[----:B------:R-:W-:-:S13]  /*a6a0*/  ISETP.NE.AND P0, PT, R0, 0x2c, PT ;  /* 0x0000002c0000780c */ /* 0x000fda0003f05270 */
[----:B------:R0:W-:Y:S01]  /*a6b0*/  @!P0 STG.E.U8 desc[UR36][R16.64], RZ ;  /* 0x000000ff10008986 */ /* 0x0001e2000c101124 */
[----:B------:R-:W-:Y:S05]  /*a6c0*/  @!P0 EXIT ;  /* 0x000000000000894d */ /* 0x000fea0003800000 */
.L_x_39603:
        /* <DEDUP_REMOVED lines=16> */
.L_x_39620:
[----:B------:R-:W-:Y:S05]  /*a7d0*/  EXIT ;  /* 0x000000000000794d */ /* 0x000fea0003800000 */
.L_x_39619:
[----:B------:R-:W-:Y:S01]  /*a7e0*/  STG.E.64 desc[UR36][R16.64], RZ ;  /* 0x000000ff10007986 */ /* 0x000fe2000c101b24 */
[----:B------:R-:W-:Y:S05]  /*a7f0*/  EXIT ;  /* 0x000000000000794d */ /* 0x000fea0003800000 */
.L_x_39618:
[----:B------:R-:W-:Y:S01]  /*a800*/  STG.E desc[UR36][R16.64], RZ ;  /* 0x000000ff10007986 */ /* 0x000fe2000c101924 */
[----:B------:R-:W-:Y:S05]  /*a810*/  EXIT ;  /* 0x000000000000794d */ /* 0x000fea0003800000 */
.L_x_39621:
        /* <DEDUP_REMOVED lines=14> */
.L_x_40217:


//--------------------- .text._ZN2at6native27unrolled_elementwise_kernelIZZZNS0_67_GLOBAL__N__bb565c37_34_ValidateCompressedIndicesKernel_cu_33a4b88b42_validate_compressed_sparse_indices_kernelILNS2_8CDimNameE0ENS2_18CUDAKernelLauncherENS2_14EmptyVecKernelENS2_8DummyVecELm8EEEvRKNS_6TensorESA_lllENKUlvE0_clEvENKUlvE_clEvEUliE_St5arrayIPcLm2EELi4E23TrivialOffsetCalculatorILi1EjESI_NS0_6memory12LoadWithCastILi1EEENSJ_13StoreWithCastILi1EEEEEviT_T0_T2_T3_T4_T5_ --------------------------
	.section	.text._ZN2at6native27unrolled_elementwise_kernelIZZZNS0_67_GLOBAL__N__bb565c37_34_ValidateCompressedIndicesKernel_cu_33a4b88b42_validate_compressed_sparse_indices_kernelILNS2_8CDimNameE0ENS2_18CUDAKernelLauncherENS2_14EmptyVecKernelENS2_8DummyVecELm8EEEvRKNS_6TensorESA_lllENKUlvE0_clEvENKUlvE_clEvEUliE_St5arrayIPcLm2EELi4E23TrivialOffsetCalculatorILi1EjESI_NS0_6memory12LoadWithCastILi1EEENSJ_13StoreWithCastILi1EEEEEviT_T0_T2_T3_T4_T5_,"ax",@progbits
	.align	128
        .global         _ZN2at6native27unrolled_elementwise_kernelIZZZNS0_67_GLOBAL__N__bb565c37_34_ValidateCompressedIndicesKernel_cu_33a4b88b42_validate_compressed_sparse_indices_kernelILNS2_8CDimNameE0ENS2_18CUDAKernelLauncherENS2_14EmptyVecKernelENS2_8DummyVecELm8EEEvRKNS_6TensorESA_lllENKUlvE0_clEvENKUlvE_clEvEUliE_St5arrayIPcLm2EELi4E23TrivialOffsetCalculatorILi1EjESI_NS0_6memory12LoadWithCastILi1EEENSJ_13StoreWithCastILi1EEEEEviT_T0_T2_T3_T4_T5_
        .type           _ZN2at6native27unrolled_elementwise_kernelIZZZNS0_67_GLOBAL__N__bb565c37_34_ValidateCompressedIndicesKernel_cu_33a4b88b42_validate_compressed_sparse_indices_kernelILNS2_8CDimNameE0ENS2_18CUDAKernelLauncherENS2_14EmptyVecKernelENS2_8DummyVecELm8EEEvRKNS_6TensorESA_lllENKUlvE0_clEvENKUlvE_clEvEUliE_St5arrayIPcLm2EELi4E23TrivialOffsetCalculatorILi1EjESI_NS0_6memory12LoadWithCastILi1EEENSJ_13StoreWithCastILi1EEEEEviT_T0_T2_T3_T4_T5_,@function
        .size           _ZN2at6native27unrolled_elementwise_kernelIZZZNS0_67_GLOBAL__N__bb565c37_34_ValidateCompressedIndicesKernel_cu_33a4b88b42_validate_compressed_sparse_indices_kernelILNS2_8CDimNameE0ENS2_18CUDAKernelLauncherENS2_14EmptyVecKernelENS2_8DummyVecELm8EEEvRKNS_6TensorESA_lllENKUlvE0_clEvENKUlvE_clEvEUliE_St5arrayIPcLm2EELi4E23TrivialOffsetCalculatorILi1EjESI_NS0_6memory12LoadWithCastILi1EEENSJ_13StoreWithCastILi1EEEEEviT_T0_T2_T3_T4_T5_,(.L_x_40218 - _ZN2at6native27unrolled_elementwise_kernelIZZZNS0_67_GLOBAL__N__bb565c37_34_ValidateCompressedIndicesKernel_cu_33a4b88b42_validate_compressed_sparse_indices_kernelILNS2_8CDimNameE0ENS2_18CUDAKernelLauncherENS2_14EmptyVecKernelENS2_8DummyVecELm8EEEvRKNS_6TensorESA_lllENKUlvE0_clEvENKUlvE_clEvEUliE_St5arrayIPcLm2EELi4E23TrivialOffsetCalculatorILi1EjESI_NS0_6memory12LoadWithCastILi1EEENSJ_13StoreWithCastILi1EEEEEviT_T0_T2_T3_T4_T5_)
        .other          _ZN2at6native27unrolled_elementwise_kernelIZZZNS0_67_GLOBAL__N__bb565c37_34_ValidateCompressedIndicesKernel_cu_33a4b88b42_validate_compressed_sparse_indices_kernelILNS2_8CDimNameE0ENS2_18CUDAKernelLauncherENS2_14EmptyVecKernelENS2_8DummyVecELm8EEEvRKNS_6TensorESA_lllENKUlvE0_clEvENKUlvE_clEvEUliE_St5arrayIPcLm2EELi4E23TrivialOffsetCalculatorILi1EjESI_NS0_6memory12LoadWithCastILi1EEENSJ_13StoreWithCastILi1EEEEEviT_T0_T2_T3_T4_T5_,@"STO_CUDA_ENTRY STV_DEFAULT"
_ZN2at6native27unrolled_elementwise_kernelIZZZNS0_67_GLOBAL__N__bb565c37_34_ValidateCompressedIndicesKernel_cu_33a4b88b42_validate_compressed_sparse_indices_kernelILNS2_8CDimNameE0ENS2_18CUDAKernelLauncherENS2_14EmptyVecKernelENS2_8DummyVecELm8EEEvRKNS_6TensorESA_lllENKUlvE0_clEvENKUlvE_clEvEUliE_St5arrayIPcLm2EELi4E23TrivialOffsetCalculatorILi1EjESI_NS0_6memory12LoadWithCastILi1EEENSJ_13StoreWithCastILi1EEEEEviT_T0_T2_T3_T4_T5_:
.text._ZN2at6native27unrolled_elementwise_kernelIZZZNS0_67_GLOBAL__N__bb565c37_34_ValidateCompressedIndicesKernel_cu_33a4b88b42_validate_compressed_sparse_indices_kernelILNS2_8CDimNameE0ENS2_18CUDAKernelLauncherENS2_14EmptyVecKernelENS2_8DummyVecELm8EEEvRKNS_6TensorESA_lllENKUlvE0_clEvENKUlvE_clEvEUliE_St5arrayIPcLm2EELi4E23TrivialOffsetCalculatorILi1EjESI_NS0_6memory12LoadWithCastILi1EEENSJ_13StoreWithCastILi1EEEEEviT_T0_T2_T3_T4_T5_:
        /* <DEDUP_REMOVED lines=31> */
.L_x_39627:
[----:B------:R3:W5:Y:S01]  /*01f0*/  LDG.E.U8 R24, desc[UR36][R2.64] ;  /* 0x0000002402187981 */ /* 0x000762000c1e1100 */
[----:B------:R-:W-:Y:S05]  /*0200*/  BRA `(.L_x_39629) ;  /* 0x0000000c002c7947 */ /* 0x000fea0003800000 */
.L_x_39626:
        /* <DEDUP_REMOVED lines=8> */
.L_x_39631:
[----:B------:R1:W5:Y:S01]  /*0290*/  LDG.E R24, desc[UR36][R2.64] ;  /* 0x0000002402187981 */ /* 0x000362000c1e1900 */
[----:B------:R-:W-:Y:S05]  /*02a0*/  BRA `(.L_x_39629) ;  /* 0x0000000c00047947 */ /* 0x000fea0003800000 */
.L_x_39630:
[----:B------:R2:W5:Y:S01]  /*02b0*/  LDG.E.S16 R24, desc[UR36][R2.64] ;  /* 0x0000002402187981 */ /* 0x000562000c1e1700 */
[----:B------:R-:W-:Y:S05]  /*02c0*/  BRA `(.L_x_39629) ;  /* 0x0000000800fc7947 */ /* 0x000fea0003800000 */
.L_x_39625:
        /* <DEDUP_REMOVED lines=9> */
.L_x_39633:
[----:B------:R-:W2:Y:S02]  /*0360*/  LDG.E.U16 R2, desc[UR36][R2.64] ;  /* 0x0000002402027981 */ /* 0x000ea4000c1e1500 */
[----:B--2---:R-:W-:-:S06]  /*0370*/  HADD2.F32 R24, -RZ, R2.H0_H0 ;  /* 0x20000002ff187230 */ /* 0x004fcc0000004100 */
[----:B------:R-:W0:Y:S01]  /*0380*/  F2I.FTZ.TRUNC.NTZ R24, R24 ;  /* 0x0000001800187305 */ /* 0x000e22000021f100 */
[----:B------:R-:W-:Y:S05]  /*0390*/  BRA `(.L_x_39629) ;  /* 0x0000000800c87947 */ /* 0x000fea0003800000 */
.L_x_39632:
        /* <DEDUP_REMOVED lines=9> */
.L_x_39635:
[----:B------:R-:W2:Y:S02]  /*0430*/  LDG.E.U16 R2, desc[UR36][R2.64] ;  /* 0x0000002402027981 */ /* 0x000ea4000c1e1500 */
[----:B--2---:R-:W-:-:S06]  /*0440*/  HADD2.F32 R24, -RZ, R2.H0_H0 ;  /* 0x20000002ff187230 */ /* 0x004fcc0000004100 */
[----:B------:R-:W0:Y:S01]  /*0450*/  F2I.FTZ.TRUNC.NTZ R24, R24 ;  /* 0x0000001800187305 */ /* 0x000e22000021f100 */
[----:B------:R-:W-:Y:S05]  /*0460*/  BRA `(.L_x_39629) ;  /* 0x0000000800947947 */ /* 0x000fea0003800000 */
.L_x_39634:
[----:B------:R-:W2:Y:S02]  /*0470*/  LDG.E.64 R24, desc[UR36][R2.64] ;  /* 0x0000002402187981 */ /* 0x000ea4000c1e1b00 */
[----:B--2---:R0:W1:Y:S01]  /*0480*/  F2I.F64.TRUNC R24, R24 ;  /* 0x0000001800187311 */ /* 0x004062000030d100 */
[----:B------:R-:W-:Y:S05]  /*0490*/  BRA `(.L_x_39629) ;  /* 0x0000000800887947 */ /* 0x000fea0003800000 */
.L_x_39624:
        /* <DEDUP_REMOVED lines=12> */
.L_x_39638:
[----:B------:R-:W2:Y:S02]  /*0560*/  LDG.E.64 R2, desc[UR36][R2.64] ;  /* 0x0000002402027981 */ /* 0x000ea4000c1e1b00 */
[----:B--2---:R0:W1:Y:S01]  /*0570*/  F2I.F64.TRUNC R24, R2 ;  /* 0x0000000200187311 */ /* 0x004062000030d100 */
[----:B------:R-:W-:Y:S05]  /*0580*/  BRA `(.L_x_39629) ;  /* 0x00000008004c7947 */ /* 0x000fea0003800000 */
.L_x_39637:
        /* <DEDUP_REMOVED lines=26> */
.L_x_39640:
        /* <DEDUP_REMOVED lines=13> */
.L_x_39639:
[----:B------:R-:W2:Y:S02]  /*0800*/  LDG.E.U16 R24, desc[UR36][R2.64] ;  /* 0x0000002402187981 */ /* 0x000ea4000c1e1500 */
[----:B--2---:R-:W-:-:S06]  /*0810*/  IMAD.U32 R24, R24, 0x10000, RZ ;  /* 0x0001000018187824 */ /* 0x004fcc00078e00ff */
[----:B------:R-:W0:Y:S01]  /*0820*/  F2I.FTZ.TRUNC.NTZ R24, R24 ;  /* 0x0000001800187305 */ /* 0x000e22000021f100 */
[----:B------:R-:W-:Y:S05]  /*0830*/  BRA `(.L_x_39629) ;  /* 0x0000000400a07947 */ /* 0x000fea0003800000 */
.L_x_39636:
        /* <DEDUP_REMOVED lines=10> */
.L_x_39643:
        /* <DEDUP_REMOVED lines=21> */
.L_x_39647:
[----:B------:R-:W-:Y:S05]  /*0a30*/  BSYNC.RECONVERGENT B1 ;  /* 0x0000000000017941 */ /* 0x000fea0003800200 */
.L_x_39646:
[----:B------:R-:W-:Y:S01]  /*0a40*/  IMAD.SHL.U32 R0, R0, 0x100000, RZ ;  /* 0x0010000000007824 */ /* 0x000fe200078e00ff */
[----:B------:R-:W-:-:S04]  /*0a50*/  LEA R2, R2, 0x3b800000, 0x17 ;  /* 0x3b80000002027811 */ /* 0x000fc800078eb8ff */
[----:B------:R-:W-:-:S07]  /*0a60*/  LOP3.LUT R24, R2, R0, R7, 0xfe, !PT ;  /* 0x0000000002187212 */ /* 0x000fce00078efe07 */
.L_x_39645:
[----:B------:R-:W-:Y:S05]  /*0a70*/  BSYNC.RECONVERGENT B0 ;  /* 0x0000000000007941 */ /* 0x000fea0003800200 */
.L_x_39644:
[----:B------:R-:W0:Y:S01]  /*0a80*/  F2I.FTZ.TRUNC.NTZ R24, R24 ;  /* 0x0000001800187305 */ /* 0x000e22000021f100 */
[----:B------:R-:W-:Y:S05]  /*0a90*/  BRA `(.L_x_39629) ;  /* 0x0000000400087947 */ /* 0x000fea0003800000 */
.L_x_39642:
        /* <DEDUP_REMOVED lines=21> */
.L_x_39651:
[----:B------:R-:W-:Y:S05]  /*0bf0*/  BSYNC.RECONVERGENT B1 ;  /* 0x0000000000017941 */ /* 0x000fea0003800200 */
.L_x_39650:
[----:B------:R-:W-:Y:S01]  /*0c00*/  IMAD.SHL.U32 R0, R0, 0x200000, RZ ;  /* 0x0020000000007824 */ /* 0x000fe200078e00ff */
[----:B------:R-:W-:-:S04]  /*0c10*/  LEA R2, R2, 0x37800000, 0x17 ;  /* 0x3780000002027811 */ /* 0x000fc800078eb8ff */
[----:B------:R-:W-:-:S07]  /*0c20*/  LOP3.LUT R24, R2, R0, R7, 0xfe, !PT ;  /* 0x0000000002187212 */ /* 0x000fce00078efe07 */
.L_x_39649:
[----:B------:R-:W-:Y:S05]  /*0c30*/  BSYNC.RECONVERGENT B0 ;  /* 0x0000000000007941 */ /* 0x000fea0003800200 */
.L_x_39648:
[----:B------:R-:W0:Y:S01]  /*0c40*/  F2I.FTZ.TRUNC.NTZ R24, R24 ;  /* 0x0000001800187305 */ /* 0x000e22000021f100 */
[----:B------:R-:W-:Y:S05]  /*0c50*/  BRA `(.L_x_39629) ;  /* 0x0000000000987947 */ /* 0x000fea0003800000 */
.L_x_39641:
[----:B------:R-:W-:-:S09]  /*0c60*/  UISETP.NE.AND UP0, UPT, UR4, 0x1c, UPT ;  /* 0x0000001c0400788c */ /* 0x000fd2000bf05270 */
[----:B------:R-:W-:Y:S05]  /*0c70*/  BRA.U !UP0, `(.L_x_39652) ;  /* 0x00000001088c7547 */ /* 0x000fea000b800000 */
[----:B------:R-:W-:-:S09]  /*0c80*/  UISETP.NE.AND UP0, UPT, UR4, 0x1d, UPT ;  /* 0x0000001d0400788c */ /* 0x000fd2000bf05270 */
[----:B------:R-:W-:Y:S05]  /*0c90*/  BRA.U !UP0, `(.L_x_39653) ;  /* 0x00000001087c7547 */ /* 0x000fea000b800000 */
[----:B------:R-:W-:-:S09]  /*0ca0*/  UISETP.NE.AND UP0, UPT, UR4, 0x2c, UPT ;  /* 0x0000002c0400788c */ /* 0x000fd2000bf05270 */
[----:B------:R-:W-:Y:S05]  /*0cb0*/  BRA.U !UP0, `(.L_x_39654) ;  /* 0x0000000108487547 */ /* 0x000fea000b800000 */
.L_x_39628:
        /* <DEDUP_REMOVED lines=16> */
.L_x_39655:
[----:B------:R-:W-:Y:S01]  /*0dc0*/  IMAD.MOV.U32 R24, RZ, RZ, RZ ;  /* 0x000000ffff187224 */ /* 0x000fe200078e00ff */
[----:B------:R-:W-:Y:S06]  /*0dd0*/  BRA `(.L_x_39629) ;  /* 0x0000000000387947 */ /* 0x000fec0003800000 */
.L_x_39654:
        /* <DEDUP_REMOVED lines=8> */
.L_x_39657:
[----:B------:R-:W-:Y:S05]  /*0e60*/  BSYNC.RECONVERGENT B0 ;  /* 0x0000000000007941 */ /* 0x000fea0003800200 */
.L_x_39656:
[----:B------:R-:W0:Y:S01]  /*0e70*/  F2I.FTZ.TRUNC.NTZ R24, R24 ;  /* 0x0000001800187305 */ /* 0x000e22000021f100 */
[----:B------:R-:W-:Y:S05]  /*0e80*/  BRA `(.L_x_39629) ;  /* 0x00000000000c7947 */ /* 0x000fea0003800000 */
.L_x_39653:
[----:B------:R0:W5:Y:S01]  /*0e90*/  LDG.E R24, desc[UR36][R2.64] ;  /* 0x0000002402187981 */ /* 0x000162000c1e1900 */
[----:B------:R-:W-:Y:S05]  /*0ea0*/  BRA `(.L_x_39629) ;  /* 0x0000000000047947 */ /* 0x000fea0003800000 */
.L_x_39652:
[----:B------:R0:W5:Y:S02]  /*0eb0*/  LDG.E R24, desc[UR36][R2.64] ;  /* 0x0000002402187981 */ /* 0x000164000c1e1900 */
.L_x_39629:
[----:B------:R-:W-:-:S07]  /*0ec0*/  VIADD R26, R16, 0x80 ;  /* 0x00000080101a7836 */ /* 0x000fce0000000000 */
.L_x_39623:
[----:B------:R-:W-:Y:S05]  /*0ed0*/  BSYNC.RECONVERGENT B6 ;  /* 0x0000000000067941 */ /* 0x000fea0003800200 */
.L_x_39622:
        /* <DEDUP_REMOVED lines=23> */
.L_x_39663:
[----:B------:R0:W5:Y:S01]  /*1050*/  LDG.E.U8 R23, desc[UR36][R2.64] ;  /* 0x0000002402177981 */ /* 0x000162000c1e1100 */
[----:B------:R-:W-:Y:S05]  /*1060*/  BRA `(.L_x_39665) ;  /* 0x0000000c002c7947 */ /* 0x000fea0003800000 */
.L_x_39662:
        /* <DEDUP_REMOVED lines=8> */
.L_x_39667:
[----:B------:R0:W5:Y:S01]  /*10f0*/  LDG.E R23, desc[UR36][R2.64] ;  /* 0x0000002402177981 */ /* 0x000162000c1e1900 */
[----:B------:R-:W-:Y:S05]  /*1100*/  BRA `(.L_x_39665) ;  /* 0x0000000c00047947 */ /* 0x000fea0003800000 */
.L_x_39666:
[----:B------:R0:W5:Y:S01]  /*1110*/  LDG.E.S16 R23, desc[UR36][R2.64] ;  /* 0x0000002402177981 */ /* 0x000162000c1e1700 */
[----:B------:R-:W-:Y:S05]  /*1120*/  BRA `(.L_x_39665) ;  /* 0x0000000800fc7947 */ /* 0x000fea0003800000 */
.L_x_39661:
        /* <DEDUP_REMOVED lines=9> */
.L_x_39669:
[----:B------:R-:W2:Y:S02]  /*11c0*/  LDG.E.U16 R2, desc[UR36][R2.64] ;  /* 0x0000002402027981 */ /* 0x000ea4000c1e1500 */
[----:B--2---:R-:W-:-:S06]  /*11d0*/  HADD2.F32 R23, -RZ, R2.H0_H0 ;  /* 0x20000002ff177230 */ /* 0x004fcc0000004100 */
[----:B------:R-:W0:Y:S01]  /*11e0*/  F2I.FTZ.TRUNC.NTZ R23, R23 ;  /* 0x0000001700177305 */ /* 0x000e22000021f100 */
[----:B------:R-:W-:Y:S05]  /*11f0*/  BRA `(.L_x_39665) ;  /* 0x0000000800c87947 */ /* 0x000fea0003800000 */
.L_x_39668:
        /* <DEDUP_REMOVED lines=9> */
.L_x_39671:
[----:B------:R-:W2:Y:S02]  /*1290*/  LDG.E.U16 R2, desc[UR36][R2.64] ;  /* 0x0000002402027981 */ /* 0x000ea4000c1e1500 */
[----:B--2---:R-:W-:-:S06]  /*12a0*/  HADD2.F32 R23, -RZ, R2.H0_H0 ;  /* 0x20000002ff177230 */ /* 0x004fcc0000004100 */
[----:B------:R-:W0:Y:S01]  /*12b0*/  F2I.FTZ.TRUNC.NTZ R23, R23 ;  /* 0x0000001700177305 */ /* 0x000e22000021f100 */
[----:B------:R-:W-:Y:S05]  /*12c0*/  BRA `(.L_x_39665) ;  /* 0x0000000800947947 */ /* 0x000fea0003800000 */
.L_x_39670:
[----:B------:R-:W2:Y:S02]  /*12d0*/  LDG.E.64 R2, desc[UR36][R2.64] ;  /* 0x0000002402027981 */ /* 0x000ea4000c1e1b00 */
[----:B--2---:R0:W1:Y:S01]  /*12e0*/  F2I.F64.TRUNC R23, R2 ;  /* 0x0000000200177311 */ /* 0x004062000030d100 */
[----:B------:R-:W-:Y:S05]  /*12f0*/  BRA `(.L_x_39665) ;  /* 0x0000000800887947 */ /* 0x000fea0003800000 */
.L_x_39660:
        /* <DEDUP_REMOVED lines=12> */
.L_x_39674:
[----:B------:R-:W2:Y:S02]  /*13c0*/  LDG.E.64 R2, desc[UR36][R2.64] ;  /* 0x0000002402027981 */ /* 0x000ea4000c1e1b00 */
[----:B--2---:R0:W1:Y:S01]  /*13d0*/  F2I.F64.TRUNC R23, R2 ;  /* 0x0000000200177311 */ /* 0x004062000030d100 */
[----:B------:R-:W-:Y:S05]  /*13e0*/  BRA `(.L_x_39665) ;  /* 0x00000008004c7947 */ /* 0x000fea0003800000 */
.L_x_39673:
        /* <DEDUP_REMOVED lines=26> */
.L_x_39676:
        /* <DEDUP_REMOVED lines=13> */
.L_x_39675:
[----:B------:R-:W2:Y:S02]  /*1660*/  LDG.E.U16 R23, desc[UR36][R2.64] ;  /* 0x0000002402177981 */ /* 0x000ea4000c1e1500 */
[----:B--2---:R-:W-:-:S06]  /*1670*/  IMAD.U32 R23, R23, 0x10000, RZ ;  /* 0x0001000017177824 */ /* 0x004fcc00078e00ff */
[----:B------:R-:W4:Y:S01]  /*1680*/  F2I.FTZ.TRUNC.NTZ R23, R23 ;  /* 0x0000001700177305 */ /* 0x000f22000021f100 */
[----:B------:R-:W-:Y:S05]  /*1690*/  BRA `(.L_x_39665) ;  /* 0x0000000400a07947 */ /* 0x000fea0003800000 */
.L_x_39672:
        /* <DEDUP_REMOVED lines=10> */
.L_x_39679:
        /* <DEDUP_REMOVED lines=21> */
.L_x_39683:
[----:B------:R-:W-:Y:S05]  /*1890*/  BSYNC.RECONVERGENT B1 ;  /* 0x0000000000017941 */ /* 0x000fea0003800200 */
.L_x_39682:
[----:B------:R-:W-:Y:S01]  /*18a0*/  IMAD.SHL.U32 R0, R0, 0x100000, RZ ;  /* 0x0010000000007824 */ /* 0x000fe200078e00ff */
[----:B------:R-:W-:-:S04]  /*18b0*/  LEA R2, R2, 0x3b800000, 0x17 ;  /* 0x3b80000002027811 */ /* 0x000fc800078eb8ff */
[----:B------:R-:W-:-:S07]  /*18c0*/  LOP3.LUT R23, R2, R0, R23, 0xfe, !PT ;  /* 0x0000000002177212 */ /* 0x000fce00078efe17 */
.L_x_39681:
[----:B------:R-:W-:Y:S05]  /*18d0*/  BSYNC.RECONVERGENT B0 ;  /* 0x0000000000007941 */ /* 0x000fea0003800200 */
.L_x_39680:
[----:B------:R-:W0:Y:S01]  /*18e0*/  F2I.FTZ.TRUNC.NTZ R23, R23 ;  /* 0x0000001700177305 */ /* 0x000e22000021f100 */
[----:B------:R-:W-:Y:S05]  /*18f0*/  BRA `(.L_x_39665) ;  /* 0x0000000400087947 */ /* 0x000fea0003800000 */
.L_x_39678:
        /* <DEDUP_REMOVED lines=21> */
.L_x_39687:
[----:B------:R-:W-:Y:S05]  /*1a50*/  BSYNC.RECONVERGENT B1 ;  /* 0x0000000000017941 */ /* 0x000fea0003800200 */
.L_x_39686:
[----:B------:R-:W-:Y:S01]  /*1a60*/  IMAD.SHL.U32 R0, R0, 0x200000, RZ ;  /* 0x0020000000007824 */ /* 0x000fe200078e00ff */
[----:B------:R-:W-:-:S04]  /*1a70*/  LEA R2, R2, 0x37800000, 0x17 ;  /* 0x3780000002027811 */ /* 0x000fc800078eb8ff */
[----:B------:R-:W-:-:S07]  /*1a80*/  LOP3.LUT R23, R2, R0, R23, 0xfe, !PT ;  /* 0x0000000002177212 */ /* 0x000fce00078efe17 */
.L_x_39685:
[----:B------:R-:W-:Y:S05]  /*1a90*/  BSYNC.RECONVERGENT B0 ;  /* 0x0000000000007941 */ /* 0x000fea0003800200 */
.L_x_39684:
[----:B------:R-:W0:Y:S01]  /*1aa0*/  F2I.FTZ.TRUNC.NTZ R23, R23 ;  /* 0x0000001700177305 */ /* 0x000e22000021f100 */
[----:B------:R-:W-:Y:S05]  /*1ab0*/  BRA `(.L_x_39665) ;  /* 0x0000000000987947 */ /* 0x000fea0003800000 */
.L_x_39677:
        /* <DEDUP_REMOVED lines=14> */
.L_x_39691:
[----:B------:R-:W-:Y:S05]  /*1ba0*/  BSYNC.RECONVERGENT B0 ;  /* 0x0000000000007941 */ /* 0x000fea0003800200 */
.L_x_39690:
[----:B------:R-:W0:Y:S01]  /*1bb0*/  F2I.FTZ.TRUNC.NTZ R23, R23 ;  /* 0x0000001700177305 */ /* 0x000e22000021f100 */
[----:B------:R-:W-:Y:S05]  /*1bc0*/  BRA `(.L_x_39665) ;  /* 0x0000000000547947 */ /* 0x000fea0003800000 */
.L_x_39664:
        /* <DEDUP_REMOVED lines=16> */
.L_x_39692:
[----:B------:R-:W-:Y:S01]  /*1cd0*/  IMAD.MOV.U32 R23, RZ, RZ, RZ ;  /* 0x000000ffff177224 */ /* 0x000fe200078e00ff */
[----:B------:R-:W-:Y:S06]  /*1ce0*/  BRA `(.L_x_39665) ;  /* 0x00000000000c7947 */ /* 0x000fec0003800000 */
.L_x_39689:
[----:B------:R0:W5:Y:S01]  /*1cf0*/  LDG.E R23, desc[UR36][R2.64] ;  /* 0x0000002402177981 */ /* 0x000162000c1e1900 */
[----:B------:R-:W-:Y:S05]  /*1d00*/  BRA `(.L_x_39665) ;  /* 0x0000000000047947 */ /* 0x000fea0003800000 */
.L_x_39688:
[----:B------:R0:W5:Y:S02]  /*1d10*/  LDG.E R23, desc[UR36][R2.64] ;  /* 0x0000002402177981 */ /* 0x000164000c1e1900 */
.L_x_39665:
[----:B------:R-:W-:-:S07]  /*1d20*/  VIADD R26, R26, 0x80 ;  /* 0x000000801a1a7836 */ /* 0x000fce0000000000 */
.L_x_39659:
[----:B------:R-:W-:Y:S05]  /*1d30*/  BSYNC.RECONVERGENT B6 ;  /* 0x0000000000067941 */ /* 0x000fea0003800200 */
.L_x_39658:
        /* <DEDUP_REMOVED lines=23> */
.L_x_39698:
[----:B------:R0:W5:Y:S01]  /*1eb0*/  LDG.E.U8 R18, desc[UR36][R2.64] ;  /* 0x0000002402127981 */ /* 0x000162000c1e1100 */
[----:B------:R-:W-:Y:S05]  /*1ec0*/  BRA `(.L_x_39700) ;  /* 0x0000000c002c7947 */ /* 0x000fea0003800000 */
.L_x_39697:
        /* <DEDUP_REMOVED lines=8> */
.L_x_39702:
[----:B------:R0:W5:Y:S01]  /*1f50*/  LDG.E R18, desc[UR36][R2.64] ;  /* 0x0000002402127981 */ /* 0x000162000c1e1900 */
[----:B------:R-:W-:Y:S05]  /*1f60*/  BRA `(.L_x_39700) ;  /* 0x0000000c00047947 */ /* 0x000fea0003800000 */
.L_x_39701:
[----:B------:R0:W5:Y:S01]  /*1f70*/  LDG.E.S16 R18, desc[UR36][R2.64] ;  /* 0x0000002402127981 */ /* 0x000162000c1e1700 */
[----:B------:R-:W-:Y:S05]  /*1f80*/  BRA `(.L_x_39700) ;  /* 0x0000000800fc7947 */ /* 0x000fea0003800000 */
.L_x_39696:
        /* <DEDUP_REMOVED lines=9> */
.L_x_39704:
[----:B------:R-:W2:Y:S02]  /*2020*/  LDG.E.U16 R2, desc[UR36][R2.64] ;  /* 0x0000002402027981 */ /* 0x000ea4000c1e1500 */
[----:B--2---:R-:W-:-:S06]  /*2030*/  HADD2.F32 R18, -RZ, R2.H0_H0 ;  /* 0x20000002ff127230 */ /* 0x004fcc0000004100 */
[----:B------:R-:W0:Y:S01]  /*2040*/  F2I.FTZ.TRUNC.NTZ R18, R18 ;  /* 0x0000001200127305 */ /* 0x000e22000021f100 */
[----:B------:R-:W-:Y:S05]  /*2050*/  BRA `(.L_x_39700) ;  /* 0x0000000800c87947 */ /* 0x000fea0003800000 */
.L_x_39703:
        /* <DEDUP_REMOVED lines=9> */
.L_x_39706:
[----:B------:R-:W2:Y:S02]  /*20f0*/  LDG.E.U16 R2, desc[UR36][R2.64] ;  /* 0x0000002402027981 */ /* 0x000ea4000c1e1500 */
[----:B--2---:R-:W-:-:S06]  /*2100*/  HADD2.F32 R18, -RZ, R2.H0_H0 ;  /* 0x20000002ff127230 */ /* 0x004fcc0000004100 */
[----:B------:R-:W0:Y:S01]  /*2110*/  F2I.FTZ.TRUNC.NTZ R18, R18 ;  /* 0x0000001200127305 */ /* 0x000e22000021f100 */
[----:B------:R-:W-:Y:S05]  /*2120*/  BRA `(.L_x_39700) ;  /* 0x0000000800947947 */ /* 0x000fea0003800000 */
.L_x_39705:
[----:B------:R-:W2:Y:S02]  /*2130*/  LDG.E.64 R2, desc[UR36][R2.64] ;  /* 0x0000002402027981 */ /* 0x000ea4000c1e1b00 */
[----:B--2---:R0:W1:Y:S01]  /*2140*/  F2I.F64.TRUNC R18, R2 ;  /* 0x0000000200127311 */ /* 0x004062000030d100 */
[----:B------:R-:W-:Y:S05]  /*2150*/  BRA `(.L_x_39700) ;  /* 0x0000000800887947 */ /* 0x000fea0003800000 */
.L_x_39695:
        /* <DEDUP_REMOVED lines=12> */
.L_x_39709:
[----:B------:R-:W2:Y:S02]  /*2220*/  LDG.E.64 R2, desc[UR36][R2.64] ;  /* 0x0000002402027981 */ /* 0x000ea4000c1e1b00 */
[----:B--2---:R0:W1:Y:S01]  /*2230*/  F2I.F64.TRUNC R18, R2 ;  /* 0x0000000200127311 */ /* 0x004062000030d100 */
[----:B------:R-:W-:Y:S05]  /*2240*/  BRA `(.L_x_39700) ;  /* 0x00000008004c7947 */ /* 0x000fea0003800000 */
.L_x_39708:
        /* <DEDUP_REMOVED lines=26> */
.L_x_39711:
        /* <DEDUP_REMOVED lines=13> */
.L_x_39710:
[----:B------:R-:W2:Y:S02]  /*24c0*/  LDG.E.U16 R18, desc[UR36][R2.64] ;  /* 0x0000002402127981 */ /* 0x000ea4000c1e1500 */
[----:B--2---:R-:W-:-:S06]  /*24d0*/  IMAD.U32 R18, R18, 0x10000, RZ ;  /* 0x0001000012127824 */ /* 0x004fcc00078e00ff */
[----:B------:R-:W0:Y:S01]  /*24e0*/  F2I.FTZ.TRUNC.NTZ R18, R18 ;  /* 0x0000001200127305 */ /* 0x000e22000021f100 */
[----:B------:R-:W-:Y:S05]  /*24f0*/  BRA `(.L_x_39700) ;  /* 0x0000000400a07947 */ /* 0x000fea0003800000 */
.L_x_39707:
        /* <DEDUP_REMOVED lines=10> */
.L_x_39714:
        /* <DEDUP_REMOVED lines=21> */
.L_x_39718:
[----:B------:R-:W-:Y:S05]  /*26f0*/  BSYNC.RECONVERGENT B1 ;  /* 0x0000000000017941 */ /* 0x000fea0003800200 */
.L_x_39717:
[----:B------:R-:W-:Y:S01]  /*2700*/  IMAD.SHL.U32 R0, R0, 0x100000, RZ ;  /* 0x0010000000007824 */ /* 0x000fe200078e00ff */
[----:B------:R-:W-:-:S04]  /*2710*/  LEA R2, R2, 0x3b800000, 0x17 ;  /* 0x3b80000002027811 */ /* 0x000fc800078eb8ff */
[----:B------:R-:W-:-:S07]  /*2720*/  LOP3.LUT R18, R2, R0, R7, 0xfe, !PT ;  /* 0x0000000002127212 */ /* 0x000fce00078efe07 */
.L_x_39716:
[----:B------:R-:W-:Y:S05]  /*2730*/  BSYNC.RECONVERGENT B0 ;  /* 0x0000000000007941 */ /* 0x000fea0003800200 */
.L_x_39715:
[----:B------:R-:W1:Y:S01]  /*2740*/  F2I.FTZ.TRUNC.NTZ R18, R18 ;  /* 0x0000001200127305 */ /* 0x000e62000021f100 */
[----:B------:R-:W-:Y:S05]  /*2750*/  BRA `(.L_x_39700) ;  /* 0x0000000400087947 */ /* 0x000fea0003800000 */
.L_x_39713:
        /* <DEDUP_REMOVED lines=21> */
.L_x_39722:
[----:B------:R-:W-:Y:S05]  /*28b0*/  BSYNC.RECONVERGENT B1 ;  /* 0x0000000000017941 */ /* 0x000fea0003800200 */
.L_x_39721:
[----:B------:R-:W-:Y:S01]  /*28c0*/  IMAD.SHL.U32 R0, R0, 0x200000, RZ ;  /* 0x0020000000007824 */ /* 0x000fe200078e00ff */
[----:B------:R-:W-:-:S04]  /*28d0*/  LEA R2, R2, 0x37800000, 0x17 ;  /* 0x3780000002027811 */ /* 0x000fc800078eb8ff */
[----:B------:R-:W-:-:S07]  /*28e0*/  LOP3.LUT R18, R2, R0, R7, 0xfe, !PT ;  /* 0x0000000002127212 */ /* 0x000fce00078efe07 */
.L_x_39720:
[----:B------:R-:W-:Y:S05]  /*28f0*/  BSYNC.RECONVERGENT B0 ;  /* 0x0000000000007941 */ /* 0x000fea0003800200 */
.L_x_39719:
[----:B------:R-:W2:Y:S01]  /*2900*/  F2I.FTZ.TRUNC.NTZ R18, R18 ;  /* 0x0000001200127305 */ /* 0x000ea2000021f100 */
[----:B------:R-:W-:Y:S05]  /*2910*/  BRA `(.L_x_39700) ;  /* 0x0000000000987947 */ /* 0x000fea0003800000 */
.L_x_39712:
        /* <DEDUP_REMOVED lines=14> */
.L_x_39726:
[----:B------:R-:W-:Y:S05]  /*2a00*/  BSYNC.RECONVERGENT B0 ;  /* 0x0000000000007941 */ /* 0x000fea0003800200 */
.L_x_39725:
[----:B------:R-:W4:Y:S01]  /*2a10*/  F2I.FTZ.TRUNC.NTZ R18, R18 ;  /* 0x0000001200127305 */ /* 0x000f22000021f100 */
[----:B------:R-:W-:Y:S05]  /*2a20*/  BRA `(.L_x_39700) ;  /* 0x0000000000547947 */ /* 0x000fea0003800000 */
.L_x_39699:
        /* <DEDUP_REMOVED lines=16> */
.L_x_39727:
[----:B------:R-:W-:Y:S01]  /*2b30*/  IMAD.MOV.U32 R18, RZ, RZ, RZ ;  /* 0x000000ffff127224 */ /* 0x000fe200078e00ff */
[----:B------:R-:W-:Y:S06]  /*2b40*/  BRA `(.L_x_39700) ;  /* 0x00000000000c7947 */ /* 0x000fec0003800000 */
.L_x_39724:
[----:B------:R0:W5:Y:S01]  /*2b50*/  LDG.E R18, desc[UR36][R2.64] ;  /* 0x0000002402127981 */ /* 0x000162000c1e1900 */
[----:B------:R-:W-:Y:S05]  /*2b60*/  BRA `(.L_x_39700) ;  /* 0x0000000000047947 */ /* 0x000fea0003800000 */
.L_x_39723:
[----:B------:R3:W5:Y:S02]  /*2b70*/  LDG.E R18, desc[UR36][R2.64] ;  /* 0x0000002402127981 */ /* 0x000764000c1e1900 */
.L_x_39700:
[----:B------:R-:W-:-:S07]  /*2b80*/  VIADD R26, R26, 0x80 ;  /* 0x000000801a1a7836 */ /* 0x000fce0000000000 */
.L_x_39694:
[----:B------:R-:W-:Y:S05]  /*2b90*/  BSYNC.RECONVERGENT B6 ;  /* 0x0000000000067941 */ /* 0x000fea0003800200 */
.L_x_39693:
        /* <DEDUP_REMOVED lines=23> */
.L_x_39733:
[----:B------:R0:W5:Y:S01]  /*2d10*/  LDG.E.U8 R22, desc[UR36][R2.64] ;  /* 0x0000002402167981 */ /* 0x000162000c1e1100 */
[----:B------:R-:W-:Y:S05]  /*2d20*/  BRA `(.L_x_39729) ;  /* 0x0000000c00287947 */ /* 0x000fea0003800000 */
.L_x_39732:
        /* <DEDUP_REMOVED lines=8> */
.L_x_39736:
[----:B------:R0:W5:Y:S01]  /*2db0*/  LDG.E R22, desc[UR36][R2.64] ;  /* 0x0000002402167981 */ /* 0x000162000c1e1900 */
[----:B------:R-:W-:Y:S05]  /*2dc0*/  BRA `(.L_x_39729) ;  /* 0x0000000c00007947 */ /* 0x000fea0003800000 */
.L_x_39735:
[----:B------:R0:W5:Y:S01]  /*2dd0*/  LDG.E.S16 R22, desc[UR36][R2.64] ;  /* 0x0000002402167981 */ /* 0x000162000c1e1700 */
[----:B------:R-:W-:Y:S05]  /*2de0*/  BRA `(.L_x_39729) ;  /* 0x0000000800f87947 */ /* 0x000fea0003800000 */
.L_x_39731:
        /* <DEDUP_REMOVED lines=9> */
.L_x_39738:
[----:B------:R-:W2:Y:S02]  /*2e80*/  LDG.E.U16 R2, desc[UR36][R2.64] ;  /* 0x0000002402027981 */ /* 0x000ea4000c1e1500 */
[----:B--2---:R-:W-:-:S06]  /*2e90*/  HADD2.F32 R22, -RZ, R2.H0_H0 ;  /* 0x20000002ff167230 */ /* 0x004fcc0000004100 */
[----:B------:R-:W0:Y:S01]  /*2ea0*/  F2I.FTZ.TRUNC.NTZ R22, R22 ;  /* 0x0000001600167305 */ /* 0x000e22000021f100 */
[----:B------:R-:W-:Y:S05]  /*2eb0*/  BRA `(.L_x_39729) ;  /* 0x0000000800c47947 */ /* 0x000fea0003800000 */
.L_x_39737:
        /* <DEDUP_REMOVED lines=9> */
.L_x_39740:
[----:B------:R-:W2:Y:S02]  /*2f50*/  LDG.E.U16 R2, desc[UR36][R2.64] ;  /* 0x0000002402027981 */ /* 0x000ea4000c1e1500 */
[----:B--2---:R-:W-:-:S06]  /*2f60*/  HADD2.F32 R22, -RZ, R2.H0_H0 ;  /* 0x20000002ff167230 */ /* 0x004fcc0000004100 */
[----:B------:R-:W0:Y:S01]  /*2f70*/  F2I.FTZ.TRUNC.NTZ R22, R22 ;  /* 0x0000001600167305 */ /* 0x000e22000021f100 */
[----:B------:R-:W-:Y:S05]  /*2f80*/  BRA `(.L_x_39729) ;  /* 0x0000000800907947 */ /* 0x000fea0003800000 */
.L_x_39739:
[----:B------:R-:W2:Y:S02]  /*2f90*/  LDG.E.64 R2, desc[UR36][R2.64] ;  /* 0x0000002402027981 */ /* 0x000ea4000c1e1b00 */
[----:B--2---:R0:W1:Y:S01]  /*2fa0*/  F2I.F64.TRUNC R22, R2 ;  /* 0x0000000200167311 */ /* 0x004062000030d100 */
[----:B------:R-:W-:Y:S05]  /*2fb0*/  BRA `(.L_x_39729) ;  /* 0x0000000800847947 */ /* 0x000fea0003800000 */
.L_x_39730:
        /* <DEDUP_REMOVED lines=12> */
.L_x_39743:
[----:B------:R-:W2:Y:S02]  /*3080*/  LDG.E.64 R2, desc[UR36][R2.64] ;  /* 0x0000002402027981 */ /* 0x000ea4000c1e1b00 */
[----:B--2---:R0:W1:Y:S01]  /*3090*/  F2I.F64.TRUNC R22, R2 ;  /* 0x0000000200167311 */ /* 0x004062000030d100 */
[----:B------:R-:W-:Y:S05]  /*30a0*/  BRA `(.L_x_39729) ;  /* 0x0000000800487947 */ /* 0x000fea0003800000 */
.L_x_39742:
        /* <DEDUP_REMOVED lines=26> */
.L_x_39745:
        /* <DEDUP_REMOVED lines=13> */
.L_x_39744:
[----:B------:R-:W2:Y:S02]  /*3320*/  LDG.E.U16 R22, desc[UR36][R2.64] ;  /* 0x0000002402167981 */ /* 0x000ea4000c1e1500 */
[----:B--2---:R-:W-:-:S06]  /*3330*/  IMAD.U32 R22, R22, 0x10000, RZ ;  /* 0x0001000016167824 */ /* 0x004fcc00078e00ff */
[----:B------:R-:W0:Y:S01]  /*3340*/  F2I.FTZ.TRUNC.NTZ R22, R22 ;  /* 0x0000001600167305 */ /* 0x000e22000021f100 */
[----:B------:R-:W-:Y:S05]  /*3350*/  BRA `(.L_x_39729) ;  /* 0x00000004009c7947 */ /* 0x000fea0003800000 */
.L_x_39741:
        /* <DEDUP_REMOVED lines=10> */
.L_x_39748:
        /* <DEDUP_REMOVED lines=21> */
.L_x_39752:
[----:B------:R-:W-:Y:S05]  /*3550*/  BSYNC.RECONVERGENT B1 ;  /* 0x0000000000017941 */ /* 0x000fea0003800200 */
.L_x_39751:
[----:B------:R-:W-:Y:S01]  /*3560*/  IMAD.SHL.U32 R0, R0, 0x100000, RZ ;  /* 0x0010000000007824 */ /* 0x000fe200078e00ff */
[----:B------:R-:W-:-:S04]  /*3570*/  LEA R2, R2, 0x3b800000, 0x17 ;  /* 0x3b80000002027811 */ /* 0x000fc800078eb8ff */
[----:B------:R-:W-:-:S07]  /*3580*/  LOP3.LUT R22, R2, R0, R7, 0xfe, !PT ;  /* 0x0000000002167212 */ /* 0x000fce00078efe07 */
.L_x_39750:
[----:B------:R-:W-:Y:S05]  /*3590*/  BSYNC.RECONVERGENT B0 ;  /* 0x0000000000007941 */ /* 0x000fea0003800200 */
.L_x_39749:
[----:B------:R-:W0:Y:S01]  /*35a0*/  F2I.FTZ.TRUNC.NTZ R22, R22 ;  /* 0x0000001600167305 */ /* 0x000e22000021f100 */
[----:B------:R-:W-:Y:S05]  /*35b0*/  BRA `(.L_x_39729) ;  /* 0x0000000400047947 */ /* 0x000fea0003800000 */
.L_x_39747:
        /* <DEDUP_REMOVED lines=21> */
.L_x_39756:
[----:B------:R-:W-:Y:S05]  /*3710*/  BSYNC.RECONVERGENT B1 ;  /* 0x0000000000017941 */ /* 0x000fea0003800200 */
.L_x_39755:
[----:B------:R-:W-:Y:S01]  /*3720*/  IMAD.SHL.U32 R0, R0, 0x200000, RZ ;  /* 0x0020000000007824 */ /* 0x000fe200078e00ff */
[----:B------:R-:W-:-:S04]  /*3730*/  LEA R2, R2, 0x37800000, 0x17 ;  /* 0x3780000002027811 */ /* 0x000fc800078eb8ff */
[----:B------:R-:W-:-:S07]  /*3740*/  LOP3.LUT R22, R2, R0, R7, 0xfe, !PT ;  /* 0x0000000002167212 */ /* 0x000fce00078efe07 */
.L_x_39754:
[----:B------:R-:W-:Y:S05]  /*3750*/  BSYNC.RECONVERGENT B0 ;  /* 0x0000000000007941 */ /* 0x000fea0003800200 */
.L_x_39753:
[----:B------:R-:W0:Y:S01]  /*3760*/  F2I.FTZ.TRUNC.NTZ R22, R22 ;  /* 0x0000001600167305 */ /* 0x000e22000021f100 */
[----:B------:R-:W-:Y:S05]  /*3770*/  BRA `(.L_x_39729) ;  /* 0x0000000000947947 */ /* 0x000fea0003800000 */
.L_x_39746:
        /* <DEDUP_REMOVED lines=14> */
.L_x_39760:
[----:B------:R-:W-:Y:S05]  /*3860*/  BSYNC.RECONVERGENT B0 ;  /* 0x0000000000007941 */ /* 0x000fea0003800200 */
.L_x_39759:
[----:B------:R-:W0:Y:S01]  /*3870*/  F2I.FTZ.TRUNC.NTZ R22, R22 ;  /* 0x0000001600167305 */ /* 0x000e22000021f100 */
[----:B------:R-:W-:Y:S05]  /*3880*/  BRA `(.L_x_39729) ;  /* 0x0000000000507947 */ /* 0x000fea0003800000 */
.L_x_39734:
        /* <DEDUP_REMOVED lines=16> */
.L_x_39761:
[----:B------:R-:W-:Y:S05]  /*3990*/  BRA `(.L_x_39729) ;  /* 0x00000000000c7947 */ /* 0x000fea0003800000 */
.L_x_39758:
[----:B------:R0:W5:Y:S01]  /*39a0*/  LDG.E R22, desc[UR36][R2.64] ;  /* 0x0000002402167981 */ /* 0x000162000c1e1900 */
[----:B------:R-:W-:Y:S05]  /*39b0*/  BRA `(.L_x_39729) ;  /* 0x0000000000047947 */ /* 0x000fea0003800000 */
.L_x_39757:
[----:B------:R0:W5:Y:S02]  /*39c0*/  LDG.E R22, desc[UR36][R2.64] ;  /* 0x0000002402167981 */ /* 0x000164000c1e1900 */
.L_x_39729:
[----:B------:R-:W-:Y:S05]  /*39d0*/  BSYNC.RECONVERGENT B6 ;  /* 0x0000000000067941 */ /* 0x000fea0003800200 */
.L_x_39728:
        /* <DEDUP_REMOVED lines=23> */
.L_x_39763:
[----:B------:R-:W-:Y:S05]  /*3b50*/  BSYNC.RECONVERGENT B6 ;  /* 0x0000000000067941 */ /* 0x000fea0003800200 */
.L_x_39762:
        /* <DEDUP_REMOVED lines=24> */
.L_x_39765:
[----:B------:R-:W-:Y:S05]  /*3ce0*/  BSYNC.RECONVERGENT B6 ;  /* 0x0000000000067941 */ /* 0x000fea0003800200 */
.L_x_39764:
        /* <DEDUP_REMOVED lines=24> */
.L_x_39767:
[----:B------:R-:W-:Y:S05]  /*3e70*/  BSYNC.RECONVERGENT B6 ;  /* 0x0000000000067941 */ /* 0x000fea0003800200 */
.L_x_39766:
        /* <DEDUP_REMOVED lines=24> */
.L_x_39769:
[----:B------:R-:W-:Y:S05]  /*4000*/  BSYNC.RECONVERGENT B6 ;  /* 0x0000000000067941 */ /* 0x000fea0003800200 */
.L_x_39768:
        /* <DEDUP_REMOVED lines=26> */
.L_x_39776:
[----:B------:R4:W-:Y:S01]  /*41b0*/  STG.E.U8 desc[UR36][R2.64], RZ ;  /* 0x000000ff02007986 */ /* 0x0009e2000c101124 */
[----:B------:R-:W-:Y:S01]  /*41c0*/  IMAD.MOV.U32 R16, RZ, RZ, R24 ;  /* 0x000000ffff107224 */ /* 0x000fe200078e0018 */
[----:B------:R-:W-:Y:S06]  /*41d0*/  BRA `(.L_x_39778) ;  /* 0x0000000400e07947 */ /* 0x000fec0003800000 */
.L_x_39775:
        /* <DEDUP_REMOVED lines=9> */
.L_x_39780:
[----:B------:R2:W-:Y:S01]  /*4270*/  STG.E desc[UR36][R2.64], RZ ;  /* 0x000000ff02007986 */ /* 0x0005e2000c101924 */
[----:B------:R-:W-:Y:S01]  /*4280*/  IMAD.MOV.U32 R16, RZ, RZ, R24 ;  /* 0x000000ffff107224 */ /* 0x000fe200078e0018 */
[----:B------:R-:W-:Y:S06]  /*4290*/  BRA `(.L_x_39778) ;  /* 0x0000000400b07947 */ /* 0x000fec0003800000 */
.L_x_39779:
[----:B------:R0:W-:Y:S01]  /*42a0*/  STG.E.U16 desc[UR36][R2.64], RZ ;  /* 0x000000ff02007986 */ /* 0x0001e2000c101524 */
[----:B------:R-:W-:Y:S01]  /*42b0*/  IMAD.MOV.U32 R16, RZ, RZ, R24 ;  /* 0x000000ffff107224 */ /* 0x000fe200078e0018 */
[----:B------:R-:W-:Y:S06]  /*42c0*/  BRA `(.L_x_39778) ;  /* 0x0000000400a47947 */ /* 0x000fec0003800000 */
.L_x_39774:
        /* <DEDUP_REMOVED lines=9> */
.L_x_39782:
[----:B------:R0:W-:Y:S01]  /*4360*/  STG.E.U16 desc[UR36][R2.64], RZ ;  /* 0x000000ff02007986 */ /* 0x0001e2000c101524 */
[----:B------:R-:W-:Y:S01]  /*4370*/  IMAD.MOV.U32 R16, RZ, RZ, R24 ;  /* 0x000000ffff107224 */ /* 0x000fe200078e0018 */
[----:B------:R-:W-:Y:S06]  /*4380*/  BRA `(.L_x_39778) ;  /* 0x0000000400747947 */ /* 0x000fec0003800000 */
.L_x_39781:
        /* <DEDUP_REMOVED lines=9> */
.L_x_39784:
[----:B------:R0:W-:Y:S01]  /*4420*/  STG.E desc[UR36][R2.64], RZ ;  /* 0x000000ff02007986 */ /* 0x0001e2000c101924 */
[----:B------:R-:W-:Y:S01]  /*4430*/  IMAD.MOV.U32 R16, RZ, RZ, R24 ;  /* 0x000000ffff107224 */ /* 0x000fe200078e0018 */
[----:B------:R-:W-:Y:S06]  /*4440*/  BRA `(.L_x_39778) ;  /* 0x0000000400447947 */ /* 0x000fec0003800000 */
.L_x_39783:
[----:B------:R0:W-:Y:S01]  /*4450*/  STG.E.64 desc[UR36][R2.64], RZ ;  /* 0x000000ff02007986 */ /* 0x0001e2000c101b24 */
[----:B------:R-:W-:Y:S01]  /*4460*/  IMAD.MOV.U32 R16, RZ, RZ, R24 ;  /* 0x000000ffff107224 */ /* 0x000fe200078e0018 */
[----:B------:R-:W-:Y:S06]  /*4470*/  BRA `(.L_x_39778) ;  /* 0x0000000400387947 */ /* 0x000fec0003800000 */
.L_x_39773:
        /* <DEDUP_REMOVED lines=11> */
.L_x_39787:
[----:B------:R0:W-:Y:S01]  /*4530*/  STG.E.128 desc[UR36][R2.64], RZ ;  /* 0x000000ff02007986 */ /* 0x0001e2000c101d24 */
[----:B------:R-:W-:Y:S01]  /*4540*/  IMAD.MOV.U32 R16, RZ, RZ, R24 ;  /* 0x000000ffff107224 */ /* 0x000fe200078e0018 */
[----:B------:R-:W-:Y:S06]  /*4550*/  BRA `(.L_x_39778) ;  /* 0x0000000400007947 */ /* 0x000fec0003800000 */
.L_x_39786:
        /* <DEDUP_REMOVED lines=9> */
.L_x_39789:
[----:B------:R0:W-:Y:S01]  /*45f0*/  STG.E.U8 desc[UR36][R2.64], RZ ;  /* 0x000000ff02007986 */ /* 0x0001e2000c101124 */
[----:B------:R-:W-:Y:S01]  /*4600*/  IMAD.MOV.U32 R16, RZ, RZ, R24 ;  /* 0x000000ffff107224 */ /* 0x000fe200078e0018 */
[----:B------:R-:W-:Y:S06]  /*4610*/  BRA `(.L_x_39778) ;  /* 0x0000000000d07947 */ /* 0x000fec0003800000 */
.L_x_39788:
[----:B------:R0:W-:Y:S01]  /*4620*/  STG.E.U16 desc[UR36][R2.64], RZ ;  /* 0x000000ff02007986 */ /* 0x0001e2000c101524 */
[----:B------:R-:W-:Y:S01]  /*4630*/  IMAD.MOV.U32 R16, RZ, RZ, R24 ;  /* 0x000000ffff107224 */ /* 0x000fe200078e0018 */
[----:B------:R-:W-:Y:S06]  /*4640*/  BRA `(.L_x_39778) ;  /* 0x0000000000c47947 */ /* 0x000fec0003800000 */
.L_x_39785:
        /* <DEDUP_REMOVED lines=11> */
.L_x_39792:
[----:B------:R0:W-:Y:S01]  /*4700*/  STG.E.U8 desc[UR36][R2.64], RZ ;  /* 0x000000ff02007986 */ /* 0x0001e2000c101124 */
[----:B------:R-:W-:Y:S01]  /*4710*/  IMAD.MOV.U32 R16, RZ, RZ, R24 ;  /* 0x000000ffff107224 */ /* 0x000fe200078e0018 */
[----:B------:R-:W-:Y:S06]  /*4720*/  BRA `(.L_x_39778) ;  /* 0x00000000008c7947 */ /* 0x000fec0003800000 */
.L_x_39791:
[----:B------:R0:W-:Y:S01]  /*4730*/  STG.E.U8 desc[UR36][R2.64], RZ ;  /* 0x000000ff02007986 */ /* 0x0001e2000c101124 */
[----:B------:R-:W-:Y:S01]  /*4740*/  IMAD.MOV.U32 R16, RZ, RZ, R24 ;  /* 0x000000ffff107224 */ /* 0x000fe200078e0018 */
[----:B------:R-:W-:Y:S06]  /*4750*/  BRA `(.L_x_39778) ;  /* 0x0000000000807947 */ /* 0x000fec0003800000 */
.L_x_39790:
[----:B------:R-:W-:-:S13]  /*4760*/  ISETP.NE.AND P0, PT, R0, 0x1c, PT ;  /* 0x0000001c0000780c */ /* 0x000fda0003f05270 */
[----:B------:R-:W-:Y:S05]  /*4770*/  @!P0 BRA `(.L_x_39793) ;  /* 0x0000000000708947 */ /* 0x000fea0003800000 */
[----:B------:R-:W-:-:S13]  /*4780*/  ISETP.NE.AND P0, PT, R0, 0x1d, PT ;  /* 0x0000001d0000780c */ /* 0x000fda0003f05270 */
[----:B------:R-:W-:Y:S05]  /*4790*/  @!P0 BRA `(.L_x_39794) ;  /* 0x00000000005c8947 */ /* 0x000fea0003800000 */
[----:B------:R-:W-:-:S13]  /*47a0*/  ISETP.NE.AND P0, PT, R0, 0x2c, PT ;  /* 0x0000002c0000780c */ /* 0x000fda0003f05270 */
[----:B------:R-:W-:Y:S05]  /*47b0*/  @!P0 BRA `(.L_x_39795) ;  /* 0x0000000000488947 */ /* 0x000fea0003800000 */
.L_x_39777:
        /* <DEDUP_REMOVED lines=16> */
.L_x_39796:
[----:B------:R-:W-:Y:S01]  /*48c0*/  IMAD.MOV.U32 R16, RZ, RZ, R24 ;  /* 0x000000ffff107224 */ /* 0x000fe200078e0018 */
[----:B------:R-:W-:Y:S06]  /*48d0*/  BRA `(.L_x_39778) ;  /* 0x0000000000207947 */ /* 0x000fec0003800000 */
.L_x_39795:
[----:B------:R0:W-:Y:S01]  /*48e0*/  STG.E.U8 desc[UR36][R2.64], RZ ;  /* 0x000000ff02007986 */ /* 0x0001e2000c101124 */
[----:B------:R-:W-:Y:S01]  /*48f0*/  IMAD.MOV.U32 R16, RZ, RZ, R24 ;  /* 0x000000ffff107224 */ /* 0x000fe200078e0018 */
[----:B------:R-:W-:Y:S06]  /*4900*/  BRA `(.L_x_39778) ;  /* 0x0000000000147947 */ /* 0x000fec0003800000 */
.L_x_39794:
[----:B------:R0:W-:Y:S01]  /*4910*/  STG.E.64 desc[UR36][R2.64], RZ ;  /* 0x000000ff02007986 */ /* 0x0001e2000c101b24 */
[----:B------:R-:W-:Y:S01]  /*4920*/  IMAD.MOV.U32 R16, RZ, RZ, R24 ;  /* 0x000000ffff107224 */ /* 0x000fe200078e0018 */
[----:B------:R-:W-:Y:S06]  /*4930*/  BRA `(.L_x_39778) ;  /* 0x0000000000087947 */ /* 0x000fec0003800000 */
.L_x_39793:
[----:B------:R0:W-:Y:S01]  /*4940*/  STG.E desc[UR36][R2.64], RZ ;  /* 0x000000ff02007986 */ /* 0x0001e2000c101924 */
[----:B------:R-:W-:-:S07]  /*4950*/  IMAD.MOV.U32 R16, RZ, RZ, R24 ;  /* 0x000000ffff107224 */ /* 0x000fce00078e0018 */
.L_x_39778:
        /* <DEDUP_REMOVED lines=23> */
.L_x_39801:
[----:B------:R0:W-:Y:S01]  /*4ad0*/  STG.E.U8 desc[UR36][R2.64], RZ ;  /* 0x000000ff02007986 */ /* 0x0001e2000c101124 */
[----:B------:R-:W-:Y:S05]  /*4ae0*/  BRA `(.L_x_39803) ;  /* 0x00000004008c7947 */ /* 0x000fea0003800000 */
.L_x_39800:
        /* <DEDUP_REMOVED lines=8> */
.L_x_39805:
[----:B------:R3:W-:Y:S01]  /*4b70*/  STG.E desc[UR36][R2.64], RZ ;  /* 0x000000ff02007986 */ /* 0x0007e2000c101924 */
[----:B------:R-:W-:Y:S05]  /*4b80*/  BRA `(.L_x_39803) ;  /* 0x0000000400647947 */ /* 0x000fea0003800000 */
.L_x_39804:
[----:B------:R2:W-:Y:S01]  /*4b90*/  STG.E.U16 desc[UR36][R2.64], RZ ;  /* 0x000000ff02007986 */ /* 0x0005e2000c101524 */
[----:B------:R-:W-:Y:S05]  /*4ba0*/  BRA `(.L_x_39803) ;  /* 0x00000004005c7947 */ /* 0x000fea0003800000 */
.L_x_39799:
        /* <DEDUP_REMOVED lines=8> */
.L_x_39807:
[----:B------:R0:W-:Y:S01]  /*4c30*/  STG.E.U16 desc[UR36][R2.64], RZ ;  /* 0x000000ff02007986 */ /* 0x0001e2000c101524 */
[----:B------:R-:W-:Y:S05]  /*4c40*/  BRA `(.L_x_39803) ;  /* 0x0000000400347947 */ /* 0x000fea0003800000 */
.L_x_39806:
        /* <DEDUP_REMOVED lines=8> */
.L_x_39809:
[----:B------:R0:W-:Y:S01]  /*4cd0*/  STG.E desc[UR36][R2.64], RZ ;  /* 0x000000ff02007986 */ /* 0x0001e2000c101924 */
[----:B------:R-:W-:Y:S05]  /*4ce0*/  BRA `(.L_x_39803) ;  /* 0x00000004000c7947 */ /* 0x000fea0003800000 */
.L_x_39808:
[----:B------:R0:W-:Y:S01]  /*4cf0*/  STG.E.64 desc[UR36][R2.64], RZ ;  /* 0x000000ff02007986 */ /* 0x0001e2000c101b24 */
[----:B------:R-:W-:Y:S05]  /*4d00*/  BRA `(.L_x_39803) ;  /* 0x0000000400047947 */ /* 0x000fea0003800000 */
.L_x_39798:
        /* <DEDUP_REMOVED lines=10> */
.L_x_39812:
[----:B------:R0:W-:Y:S01]  /*4db0*/  STG.E.128 desc[UR36][R2.64], RZ ;  /* 0x000000ff02007986 */ /* 0x0001e2000c101d24 */
[----:B------:R-:W-:Y:S05]  /*4dc0*/  BRA `(.L_x_39803) ;  /* 0x0000000000d47947 */ /* 0x000fea0003800000 */
.L_x_39811:
        /* <DEDUP_REMOVED lines=8> */
.L_x_39814:
[----:B------:R0:W-:Y:S01]  /*4e50*/  STG.E.U8 desc[UR36][R2.64], RZ ;  /* 0x000000ff02007986 */ /* 0x0001e2000c101124 */
[----:B------:R-:W-:Y:S05]  /*4e60*/  BRA `(.L_x_39803) ;  /* 0x0000000000ac7947 */ /* 0x000fea0003800000 */
.L_x_39813:
[----:B------:R0:W-:Y:S01]  /*4e70*/  STG.E.U16 desc[UR36][R2.64], RZ ;  /* 0x000000ff02007986 */ /* 0x0001e2000c101524 */
[----:B------:R-:W-:Y:S05]  /*4e80*/  BRA `(.L_x_39803) ;  /* 0x0000000000a47947 */ /* 0x000fea0003800000 */
.L_x_39810:
        /* <DEDUP_REMOVED lines=10> */
.L_x_39817:
[----:B------:R0:W-:Y:S01]  /*4f30*/  STG.E.U8 desc[UR36][R2.64], RZ ;  /* 0x000000ff02007986 */ /* 0x0001e2000c101124 */
[----:B------:R-:W-:Y:S05]  /*4f40*/  BRA `(.L_x_39803) ;  /* 0x0000000000747947 */ /* 0x000fea0003800000 */
.L_x_39816:
[----:B------:R0:W-:Y:S01]  /*4f50*/  STG.E.U8 desc[UR36][R2.64], RZ ;  /* 0x000000ff02007986 */ /* 0x0001e2000c101124 */
[----:B------:R-:W-:Y:S05]  /*4f60*/  BRA `(.L_x_39803) ;  /* 0x00000000006c7947 */ /* 0x000fea0003800000 */
.L_x_39815:
[----:B------:R-:W-:-:S13]  /*4f70*/  ISETP.NE.AND P0, PT, R0, 0x1c, PT ;  /* 0x0000001c0000780c */ /* 0x000fda0003f05270 */
[----:B------:R-:W-:Y:S05]  /*4f80*/  @!P0 BRA `(.L_x_39818) ;  /* 0x0000000000608947 */ /* 0x000fea0003800000 */
[----:B------:R-:W-:-:S13]  /*4f90*/  ISETP.NE.AND P0, PT, R0, 0x1d, PT ;  /* 0x0000001d0000780c */ /* 0x000fda0003f05270 */
[----:B------:R-:W-:Y:S05]  /*4fa0*/  @!P0 BRA `(.L_x_39819) ;  /* 0x0000000000508947 */ /* 0x000fea0003800000 */
[----:B------:R-:W-:-:S13]  /*4fb0*/  ISETP.NE.AND P0, PT, R0, 0x2c, PT ;  /* 0x0000002c0000780c */ /* 0x000fda0003f05270 */
[----:B------:R0:W-:Y:S01]  /*4fc0*/  @!P0 STG.E.U8 desc[UR36][R2.64], RZ ;  /* 0x000000ff02008986 */ /* 0x0001e2000c101124 */
[----:B------:R-:W-:Y:S05]  /*4fd0*/  @!P0 BRA `(.L_x_39803) ;  /* 0x0000000000508947 */ /* 0x000fea0003800000 */
.L_x_39802:
        /* <DEDUP_REMOVED lines=16> */
.L_x_39820:
[----:B------:R-:W-:Y:S05]  /*50e0*/  BRA `(.L_x_39803) ;  /* 0x00000000000c7947 */ /* 0x000fea0003800000 */
.L_x_39819:
[----:B------:R0:W-:Y:S01]  /*50f0*/  STG.E.64 desc[UR36][R2.64], RZ ;  /* 0x000000ff02007986 */ /* 0x0001e2000c101b24 */
[----:B------:R-:W-:Y:S05]  /*5100*/  BRA `(.L_x_39803) ;  /* 0x0000000000047947 */ /* 0x000fea0003800000 */
.L_x_39818:
[----:B------:R0:W-:Y:S02]  /*5110*/  STG.E desc[UR36][R2.64], RZ ;  /* 0x000000ff02007986 */ /* 0x0001e4000c101924 */
.L_x_39803:
[----:B------:R-:W-:-:S07]  /*5120*/  VIADD R16, R16, 0x80 ;  /* 0x0000008010107836 */ /* 0x000fce0000000000 */
.L_x_39772:
[----:B------:R-:W-:-:S13]  /*5130*/  ISETP.GE.AND P0, PT, R16, R17, PT ;  /* 0x000000111000720c */ /* 0x000fda0003f06270 */
[----:B------:R-:W-:Y:S05]  /*5140*/  @P0 BREAK.RELIABLE B6 ;  /* 0x0000000000060942 */ /* 0x000fea0003800100 */
[----:B------:R-:W-:Y:S05]  /*5150*/  @P0 BRA `(.L_x_39797) ;  /* 0x0000000400ec0947 */ /* 0x000fea0003800000 */
[----:B------:R-:W-:Y:S05]  /*5160*/  BSYNC.RELIABLE B6 ;  /* 0x0000000000067941 */ /* 0x000fea0003800100 */
.L_x_39771:
        /* <DEDUP_REMOVED lines=20> */
.L_x_39824:
[----:B------:R0:W-:Y:S01]  /*52b0*/  STG.E.U8 desc[UR36][R2.64], RZ ;  /* 0x000000ff02007986 */ /* 0x0001e2000c101124 */
[----:B------:R-:W-:Y:S05]  /*52c0*/  BRA `(.L_x_39826) ;  /* 0x00000004008c7947 */ /* 0x000fea0003800000 */
.L_x_39823:
        /* <DEDUP_REMOVED lines=8> */
.L_x_39828:
[----:B------:R0:W-:Y:S01]  /*5350*/  STG.E desc[UR36][R2.64], RZ ;  /* 0x000000ff02007986 */ /* 0x0001e2000c101924 */
[----:B------:R-:W-:Y:S05]  /*5360*/  BRA `(.L_x_39826) ;  /* 0x0000000400647947 */ /* 0x000fea0003800000 */
.L_x_39827:
[----:B------:R0:W-:Y:S01]  /*5370*/  STG.E.U16 desc[UR36][R2.64], RZ ;  /* 0x000000ff02007986 */ /* 0x0001e2000c101524 */
[----:B------:R-:W-:Y:S05]  /*5380*/  BRA `(.L_x_39826) ;  /* 0x00000004005c7947 */ /* 0x000fea0003800000 */
.L_x_39822:
        /* <DEDUP_REMOVED lines=8> */
.L_x_39830:
[----:B------:R0:W-:Y:S01]  /*5410*/  STG.E.U16 desc[UR36][R2.64], RZ ;  /* 0x000000ff02007986 */ /* 0x0001e2000c101524 */
[----:B------:R-:W-:Y:S05]  /*5420*/  BRA `(.L_x_39826) ;  /* 0x0000000400347947 */ /* 0x000fea0003800000 */
.L_x_39829:
        /* <DEDUP_REMOVED lines=8> */
.L_x_39832:
[----:B------:R0:W-:Y:S01]  /*54b0*/  STG.E desc[UR36][R2.64], RZ ;  /* 0x000000ff02007986 */ /* 0x0001e2000c101924 */
[----:B------:R-:W-:Y:S05]  /*54c0*/  BRA `(.L_x_39826) ;  /* 0x00000004000c7947 */ /* 0x000fea0003800000 */
.L_x_39831:
[----:B------:R0:W-:Y:S01]  /*54d0*/  STG.E.64 desc[UR36][R2.64], RZ ;  /* 0x000000ff02007986 */ /* 0x0001e2000c101b24 */
[----:B------:R-:W-:Y:S05]  /*54e0*/  BRA `(.L_x_39826) ;  /* 0x0000000400047947 */ /* 0x000fea0003800000 */
.L_x_39821:
        /* <DEDUP_REMOVED lines=10> */
.L_x_39835:
[----:B------:R0:W-:Y:S01]  /*5590*/  STG.E.128 desc[UR36][R2.64], RZ ;  /* 0x000000ff02007986 */ /* 0x0001e2000c101d24 */
[----:B------:R-:W-:Y:S05]  /*55a0*/  BRA `(.L_x_39826) ;  /* 0x0000000000d47947 */ /* 0x000fea0003800000 */
.L_x_39834:
        /* <DEDUP_REMOVED lines=8> */
.L_x_39837:
[----:B------:R0:W-:Y:S01]  /*5630*/  STG.E.U8 desc[UR36][R2.64], RZ ;  /* 0x000000ff02007986 */ /* 0x0001e2000c101124 */
[----:B------:R-:W-:Y:S05]  /*5640*/  BRA `(.L_x_39826) ;  /* 0x0000000000ac7947 */ /* 0x000fea0003800000 */
.L_x_39836:
[----:B------:R0:W-:Y:S01]  /*5650*/  STG.E.U16 desc[UR36][R2.64], RZ ;  /* 0x000000ff02007986 */ /* 0x0001e2000c101524 */
[----:B------:R-:W-:Y:S05]  /*5660*/  BRA `(.L_x_39826) ;  /* 0x0000000000a47947 */ /* 0x000fea0003800000 */
.L_x_39833:
        /* <DEDUP_REMOVED lines=10> */
.L_x_39840:
[----:B------:R2:W-:Y:S01]  /*5710*/  STG.E.U8 desc[UR36][R2.64], RZ ;  /* 0x000000ff02007986 */ /* 0x0005e2000c101124 */
[----:B------:R-:W-:Y:S05]  /*5720*/  BRA `(.L_x_39826) ;  /* 0x0000000000747947 */ /* 0x000fea0003800000 */
.L_x_39839:
[----:B------:R0:W-:Y:S01]  /*5730*/  STG.E.U8 desc[UR36][R2.64], RZ ;  /* 0x000000ff02007986 */ /* 0x0001e2000c101124 */
[----:B------:R-:W-:Y:S05]  /*5740*/  BRA `(.L_x_39826) ;  /* 0x00000000006c7947 */ /* 0x000fea0003800000 */
.L_x_39838:
[----:B------:R-:W-:-:S13]  /*5750*/  ISETP.NE.AND P0, PT, R0, 0x1c, PT ;  /* 0x0000001c0000780c */ /* 0x000fda0003f05270 */
[----:B------:R-:W-:Y:S05]  /*5760*/  @!P0 BRA `(.L_x_39841) ;  /* 0x0000000000608947 */ /* 0x000fea0003800000 */
[----:B------:R-:W-:-:S13]  /*5770*/  ISETP.NE.AND P0, PT, R0, 0x1d, PT ;  /* 0x0000001d0000780c */ /* 0x000fda0003f05270 */
[----:B------:R-:W-:Y:S05]  /*5780*/  @!P0 BRA `(.L_x_39842) ;  /* 0x0000000000508947 */ /* 0x000fea0003800000 */
[----:B------:R-:W-:-:S13]  /*5790*/  ISETP.NE.AND P0, PT, R0, 0x2c, PT ;  /* 0x0000002c0000780c */ /* 0x000fda0003f05270 */
[----:B------:R4:W-:Y:S01]  /*57a0*/  @!P0 STG.E.U8 desc[UR36][R2.64], RZ ;  /* 0x000000ff02008986 */ /* 0x0009e2000c101124 */
[----:B------:R-:W-:Y:S05]  /*57b0*/  @!P0 BRA `(.L_x_39826) ;  /* 0x0000000000508947 */ /* 0x000fea0003800000 */
.L_x_39825:
        /* <DEDUP_REMOVED lines=16> */
.L_x_39843:
[----:B------:R-:W-:Y:S05]  /*58c0*/  BRA `(.L_x_39826) ;  /* 0x00000000000c7947 */ /* 0x000fea0003800000 */
.L_x_39842:
[----:B------:R3:W-:Y:S01]  /*58d0*/  STG.E.64 desc[UR36][R2.64], RZ ;  /* 0x000000ff02007986 */ /* 0x0007e2000c101b24 */
[----:B------:R-:W-:Y:S05]  /*58e0*/  BRA `(.L_x_39826) ;  /* 0x0000000000047947 */ /* 0x000fea0003800000 */
.L_x_39841:
[----:B------:R0:W-:Y:S02]  /*58f0*/  STG.E desc[UR36][R2.64], RZ ;  /* 0x000000ff02007986 */ /* 0x0001e4000c101924 */
.L_x_39826:
[----:B------:R-:W-:-:S07]  /*5900*/  VIADD R16, R16, 0x80 ;  /* 0x0000008010107836 */ /* 0x000fce0000000000 */
.L_x_39797:
[----:B------:R-:W-:Y:S05]  /*5910*/  BSYNC.RECONVERGENT B7 ;  /* 0x0000000000077941 */ /* 0x000fea0003800200 */
.L_x_39770:
        /* <DEDUP_REMOVED lines=21> */
.L_x_39847:
[----:B------:R-:W-:Y:S01]  /*5a70*/  STG.E.U8 desc[UR36][R2.64], RZ ;  /* 0x000000ff02007986 */ /* 0x000fe2000c101124 */
[----:B------:R-:W-:Y:S05]  /*5a80*/  EXIT ;  /* 0x000000000000794d */ /* 0x000fea0003800000 */
.L_x_39846:
        /* <DEDUP_REMOVED lines=8> */
.L_x_39850:
[----:B------:R-:W-:Y:S01]  /*5b10*/  STG.E desc[UR36][R2.64], RZ ;  /* 0x000000ff02007986 */ /* 0x000fe2000c101924 */
[----:B------:R-:W-:Y:S05]  /*5b20*/  EXIT ;  /* 0x000000000000794d */ /* 0x000fea0003800000 */
.L_x_39849:
[----:B------:R-:W-:Y:S01]  /*5b30*/  STG.E.U16 desc[UR36][R2.64], RZ ;  /* 0x000000ff02007986 */ /* 0x000fe2000c101524 */
[----:B------:R-:W-:Y:S05]  /*5b40*/  EXIT ;  /* 0x000000000000794d */ /* 0x000fea0003800000 */
.L_x_39845:
        /* <DEDUP_REMOVED lines=8> */
.L_x_39852:
[----:B------:R-:W-:Y:S01]  /*5bd0*/  STG.E.U16 desc[UR36][R2.64], RZ ;  /* 0x000000ff02007986 */ /* 0x000fe2000c101524 */
[----:B------:R-:W-:Y:S05]  /*5be0*/  EXIT ;  /* 0x000000000000794d */ /* 0x000fea0003800000 */
.L_x_39851:
        /* <DEDUP_REMOVED lines=8> */
.L_x_39854:
[----:B------:R-:W-:Y:S01]  /*5c70*/  STG.E desc[UR36][R2.64], RZ ;  /* 0x000000ff02007986 */ /* 0x000fe2000c101924 */
[----:B------:R-:W-:Y:S05]  /*5c80*/  EXIT ;  /* 0x000000000000794d */ /* 0x000fea0003800000 */
.L_x_39853:
[----:B------:R-:W-:Y:S01]  /*5c90*/  STG.E.64 desc[UR36][R2.64], RZ ;  /* 0x000000ff02007986 */ /* 0x000fe2000c101b24 */
[----:B------:R-:W-:Y:S05]  /*5ca0*/  EXIT ;  /* 0x000000000000794d */ /* 0x000fea0003800000 */
.L_x_39844:
        /* <DEDUP_REMOVED lines=10> */
.L_x_39857:
[----:B------:R-:W-:Y:S01]  /*5d50*/  STG.E.128 desc[UR36][R2.64], RZ ;  /* 0x000000ff02007986 */ /* 0x000fe2000c101d24 */
[----:B------:R-:W-:Y:S05]  /*5d60*/  EXIT ;  /* 0x000000000000794d */ /* 0x000fea0003800000 */
.L_x_39856:
        /* <DEDUP_REMOVED lines=8> */
.L_x_39859:
[----:B------:R-:W-:Y:S01]  /*5df0*/  STG.E.U8 desc[UR36][R2.64], RZ ;  /* 0x000000ff02007986 */ /* 0x000fe2000c101124 */
[----:B------:R-:W-:Y:S05]  /*5e00*/  EXIT ;  /* 0x000000000000794d */ /* 0x000fea0003800000 */
.L_x_39858:
[----:B------:R-:W-:Y:S01]  /*5e10*/  STG.E.U16 desc[UR36][R2.64], RZ ;  /* 0x000000ff02007986 */ /* 0x000fe2000c101524 */
[----:B------:R-:W-:Y:S05]  /*5e20*/  EXIT ;  /* 0x000000000000794d */ /* 0x000fea0003800000 */
.L_x_39855:
        /* <DEDUP_REMOVED lines=10> */
.L_x_39862:
[----:B------:R-:W-:Y:S01]  /*5ed0*/  STG.E.U8 desc[UR36][R2.64], RZ ;  /* 0x000000ff02007986 */ /* 0x000fe2000c101124 */
[----:B------:R-:W-:Y:S05]  /*5ee0*/  EXIT ;  /* 0x000000000000794d */ /* 0x000fea0003800000 */
.L_x_39861:
[----:B------:R-:W-:Y:S01]  /*5ef0*/  STG.E.U8 desc[UR36][R2.64], RZ ;  /* 0x000000ff02007986 */ /* 0x000fe2000c101124 */
[----:B------:R-:W-:Y:S05]  /*5f00*/  EXIT ;  /* 0x000000000000794d */ /* 0x000fea0003800000 */
.L_x_39860:
[----:B------:R-:W-:-:S13]  /*5f10*/  ISETP.NE.AND P0, PT, R0, 0x1c, PT ;  /* 0x0000001c0000780c */ /* 0x000fda0003f05270 */
[----:B------:R-:W-:Y:S05]  /*5f20*/  @!P0 BRA `(.L_x_39863) ;  /* 0x0000000000608947 */ /* 0x000fea0003800000 */
[----:B------:R-:W-:-:S13]  /*5f30*/  ISETP.NE.AND P0, PT, R0, 0x1d, PT ;  /* 0x0000001d0000780c */ /* 0x000fda0003f05270 */
[----:B------:R-:W-:Y:S05]  /*5f40*/  @!P0 BRA `(.L_x_39864) ;  /* 0x0000000000508947 */ /* 0x000fea0003800000 */
[----:B------:R-:W-:-:S13]  /*5f50*/  ISETP.NE.AND P0, PT, R0, 0x2c, PT ;  /* 0x0000002c0000780c */ /* 0x000fda0003f05270 */
[----:B------:R0:W-:Y:S01]  /*5f60*/  @!P0 STG.E.U8 desc[UR36][R2.64], RZ ;  /* 0x000000ff02008986 */ /* 0x0001e2000c101124 */
[----:B------:R-:W-:Y:S05]  /*5f70*/  @!P0 EXIT ;  /* 0x000000000000894d */ /* 0x000fea0003800000 */
.L_x_39848:
        /* <DEDUP_REMOVED lines=16> */
.L_x_39865:
[----:B------:R-:W-:Y:S05]  /*6080*/  EXIT ;  /* 0x000000000000794d */ /* 0x000fea0003800000 */
.L_x_39864:
[----:B------:R-:W-:Y:S01]  /*6090*/  STG.E.64 desc[UR36][R2.64], RZ ;  /* 0x000000ff02007986 */ /* 0x000fe2000c101b24 */
[----:B------:R-:W-:Y:S05]  /*60a0*/  EXIT ;  /* 0x000000000000794d */ /* 0x000fea0003800000 */
.L_x_39863:
[----:B------:R-:W-:Y:S01]  /*60b0*/  STG.E desc[UR36][R2.64], RZ ;  /* 0x000000ff02007986 */ /* 0x000fe2000c101924 */
[----:B------:R-:W-:Y:S05]  /*60c0*/  EXIT ;  /* 0x000000000000794d */ /* 0x000fea0003800000 */
.L_x_39866:
        /* <DEDUP_REMOVED lines=11> */
.L_x_40218:


//--------------------- .text._ZN2at6native18elementwise_kernelILi128ELi2EZNS0_22gpu_kernel_impl_nocastIZZZNS0_67_GLOBAL__N__bb565c37_34_ValidateCompressedIndicesKernel_cu_33a4b88b42_validate_compressed_sparse_indices_kernelILNS3_8CDimNameE0ENS3_18CUDAKernelLauncherENS3_14EmptyVecKernelENS3_8DummyVecELm8EEEvRKNS_6TensorESB_lllENKUlvE0_clEvENKUlvE_clEvEUliE_EEvRNS_18TensorIteratorBaseERKT_EUliE_EEviT1_ --------------------------
	.section	.text._ZN2at6native18elementwise_kernelILi128ELi2EZNS0_22gpu_kernel_impl_nocastIZZZNS0_67_GLOBAL__N__bb565c37_34_ValidateCompressedIndicesKernel_cu_33a4b88b42_validate_compressed_sparse_indices_kernelILNS3_8CDimNameE0ENS3_18CUDAKernelLauncherENS3_14EmptyVecKernelENS3_8DummyVecELm8EEEvRKNS_6TensorESB_lllENKUlvE0_clEvENKUlvE_clEvEUliE_EEvRNS_18TensorIteratorBaseERKT_EUliE_EEviT1_,"ax",@progbits
	.align	128
        .global         _ZN2at6native18elementwise_kernelILi128ELi2EZNS0_22gpu_kernel_impl_nocastIZZZNS0_67_GLOBAL__N__bb565c37_34_ValidateCompressedIndicesKernel_cu_33a4b88b42_validate_compressed_sparse_indices_kernelILNS3_8CDimNameE0ENS3_18CUDAKernelLauncherENS3_14EmptyVecKernelENS3_8DummyVecELm8EEEvRKNS_6TensorESB_lllENKUlvE0_clEvENKUlvE_clEvEUliE_EEvRNS_18TensorIteratorBaseERKT_EUliE_EEviT1_
        .type           _ZN2at6native18elementwise_kernelILi128ELi2EZNS0_22gpu_kernel_impl_nocastIZZZNS0_67_GLOBAL__N__bb565c37_34_ValidateCompressedIndicesKernel_cu_33a4b88b42_validate_compressed_sparse_indices_kernelILNS3_8CDimNameE0ENS3_18CUDAKernelLauncherENS3_14EmptyVecKernelENS3_8DummyVecELm8EEEvRKNS_6TensorESB_lllENKUlvE0_clEvENKUlvE_clEvEUliE_EEvRNS_18TensorIteratorBaseERKT_EUliE_EEviT1_,@function
        .size           _ZN2at6native18elementwise_kernelILi128ELi2EZNS0_22gpu_kernel_impl_nocastIZZZNS0_67_GLOBAL__N__bb565c37_34_ValidateCompressedIndicesKernel_cu_33a4b88b42_validate_compressed_sparse_indices_kernelILNS3_8CDimNameE0ENS3_18CUDAKernelLauncherENS3_14EmptyVecKernelENS3_8DummyVecELm8EEEvRKNS_6TensorESB_lllENKUlvE0_clEvENKUlvE_clEvEUliE_EEvRNS_18TensorIteratorBaseERKT_EUliE_EEviT1_,(.L_x_40219 - _ZN2at6native18elementwise_kernelILi128ELi2EZNS0_22gpu_kernel_impl_nocastIZZZNS0_67_GLOBAL__N__bb565c37_34_ValidateCompressedIndicesKernel_cu_33a4b88b42_validate_compressed_sparse_indices_kernelILNS3_8CDimNameE0ENS3_18CUDAKernelLauncherENS3_14EmptyVecKernelENS3_8DummyVecELm8EEEvRKNS_6TensorESB_lllENKUlvE0_clEvENKUlvE_clEvEUliE_EEvRNS_18TensorIteratorBaseERKT_EUliE_EEviT1_)
        .other          _ZN2at6native18elementwise_kernelILi128ELi2EZNS0_22gpu_kernel_impl_nocastIZZZNS0_67_GLOBAL__N__bb565c37_34_ValidateCompressedIndicesKernel_cu_33a4b88b42_validate_compressed_sparse_indices_kernelILNS3_8CDimNameE0ENS3_18CUDAKernelLauncherENS3_14EmptyVecKernelENS3_8DummyVecELm8EEEvRKNS_6TensorESB_lllENKUlvE0_clEvENKUlvE_clEvEUliE_EEvRNS_18TensorIteratorBaseERKT_EUliE_EEviT1_,@"STO_CUDA_ENTRY STV_DEFAULT"
_ZN2at6native18elementwise_kernelILi128ELi2EZNS0_22gpu_kernel_impl_nocastIZZZNS0_67_GLOBAL__N__bb565c37_34_ValidateCompressedIndicesKernel_cu_33a4b88b42_validate_compressed_sparse_indices_kernelILNS3_8CDimNameE0ENS3_18CUDAKernelLauncherENS3_14EmptyVecKernelENS3_8DummyVecELm8EEEvRKNS_6TensorESB_lllENKUlvE0_clEvENKUlvE_clEvEUliE_EEvRNS_18TensorIteratorBaseERKT_EUliE_EEviT1_:
.text._ZN2at6native18elementwise_kernelILi128ELi2EZNS0_22gpu_kernel_impl_nocastIZZZNS0_67_GLOBAL__N__bb565c37_34_ValidateCompressedIndicesKernel_cu_33a4b88b42_validate_compressed_sparse_indices_kernelILNS3_8CDimNameE0ENS3_18CUDAKernelLauncherENS3_14EmptyVecKernelENS3_8DummyVecELm8EEEvRKNS_6TensorESB_lllENKUlvE0_clEvENKUlvE_clEvEUliE_EEvRNS_18TensorIteratorBaseERKT_EUliE_EEviT1_:
        /* <DEDUP_REMOVED lines=36> */
.L_x_39870:
[----:B------:R-:W0:Y:S01]  /*0240*/  LDC.64 R2, c[0x0][0x580] ;  /* 0x00016000ff027b82 */ /* 0x000e220000000a00 */
[----:B------:R-:W-:Y:S01]  /*0250*/  IADD3 R17, PT, PT, R17, 0x80, RZ ;  /* 0x0000008011117810 */ /* 0x000fe20007ffe0ff */
[----:B0-----:R0:W-:Y:S06]  /*0260*/  STG.E desc[UR36][R2.64], RZ ;  /* 0x000000ff02007986 */ /* 0x0011ec000c101924 */
.L_x_39869:
[----:B------:R-:W-:Y:S05]  /*0270*/  BSYNC.RECONVERGENT B6 ;  /* 0x0000000000067941 */ /* 0x000fea0003800200 */
.L_x_39868:
        /* <DEDUP_REMOVED lines=26> */
.L_x_39871:
[----:B------:R-:W0:Y:S02]  /*0420*/  LDC.64 R2, c[0x0][0x580] ;  /* 0x00016000ff027b82 */ /* 0x000e240000000a00 */
[----:B0-----:R-:W-:Y:S01]  /*0430*/  STG.E desc[UR36][R2.64], RZ ;  /* 0x000000ff02007986 */ /* 0x001fe2000c101924 */
[----:B------:R-:W-:Y:S05]  /*0440*/  EXIT ;  /* 0x000000000000794d */ /* 0x000fea0003800000 */
.L_x_39867:
        /* <DEDUP_REMOVED lines=305> */
.L_x_39874:
        /* <DEDUP_REMOVED lines=26> */
.L_x_39876:
[----:B------:R-:W-:Y:S05]  /*1900*/  BSYNC.RECONVERGENT B6 ;  /* 0x0000000000067941 */ /* 0x000fea0003800200 */
.L_x_39875:
[----:B------:R-:W0:Y:S01]  /*1910*/  LDCU.64 UR4, c[0x0][0x580] ;  /* 0x0000b000ff0477ac */ /* 0x000e220008000a00 */
[----:B------:R-:W-:Y:S01]  /*1920*/  VIADD R17, R17, 0x80 ;  /* 0x0000008011117836 */ /* 0x000fe20000000000 */
[----:B0-----:R-:W-:-:S04]  /*1930*/  IADD3 R2, P0, PT, R19, UR4, RZ ;  /* 0x0000000413027c10 */ /* 0x001fc8000ff1e0ff */
[----:B------:R-:W-:-:S05]  /*1940*/  IADD3.X R3, PT, PT, RZ, UR5, RZ, P0, !PT ;  /* 0x00000005ff037c10 */ /* 0x000fca00087fe4ff */
[----:B------:R0:W-:Y:S04]  /*1950*/  STG.E desc[UR36][R2.64], RZ ;  /* 0x000000ff02007986 */ /* 0x0001e8000c101924 */
.L_x_39873:
[----:B------:R-:W-:Y:S05]  /*1960*/  BSYNC.RECONVERGENT B7 ;  /* 0x0000000000077941 */ /* 0x000fea0003800200 */
.L_x_39872:
        /* <DEDUP_REMOVED lines=301> */
.L_x_39877:
        /* <DEDUP_REMOVED lines=28> */
.L_x_39879:
[----:B------:R-:W-:Y:S05]  /*2e00*/  BSYNC.RECONVERGENT B6 ;  /* 0x0000000000067941 */ /* 0x000fea0003800200 */
.L_x_39878:
[----:B------:R-:W-:Y:S01]  /*2e10*/  STG.E desc[UR36][R16.64], RZ ;  /* 0x000000ff10007986 */ /* 0x000fe2000c101924 */
[----:B------:R-:W-:Y:S05]  /*2e20*/  EXIT ;  /* 0x000000000000794d */ /* 0x000fea0003800000 */
.L_x_39880:
        /* <DEDUP_REMOVED lines=13> */
.L_x_40219:


//--------------------- .text._ZN2at6native27unrolled_elementwise_kernelIZZZNS0_67_GLOBAL__N__bb565c37_34_ValidateCompressedIndicesKernel_cu_33a4b88b42_validate_compressed_sparse_indices_kernelILNS2_8CDimNameE0ENS2_18CUDAKernelLauncherENS2_14EmptyVecKernelENS2_8DummyVecELm8EEEvRKNS_6TensorESA_lllENKUlvE0_clEvENKUlvE_clEvEUliE_St5arrayIPcLm2EELi4E23TrivialOffsetCalculatorILi1EjESI_NS0_6memory15LoadWithoutCastENSJ_16StoreWithoutCastEEEviT_T0_T2_T3_T4_T5_ --------------------------
	.section	.text._ZN2at6native27unrolled_elementwise_kernelIZZZNS0_67_GLOBAL__N__bb565c37_34_ValidateCompressedIndicesKernel_cu_33a4b88b42_validate_compressed_sparse_indices_kernelILNS2_8CDimNameE0ENS2_18CUDAKernelLauncherENS2_14EmptyVecKernelENS2_8DummyVecELm8EEEvRKNS_6TensorESA_lllENKUlvE0_clEvENKUlvE_clEvEUliE_St5arrayIPcLm2EELi4E23TrivialOffsetCalculatorILi1EjESI_NS0_6memory15LoadWithoutCastENSJ_16StoreWithoutCastEEEviT_T0_T2_T3_T4_T5_,"ax",@progbits
	.align	128
        .global         _ZN2at6native27unrolled_elementwise_kernelIZZZNS0_67_GLOBAL__N__bb565c37_34_ValidateCompressedIndicesKernel_cu_33a4b88b42_validate_compressed_sparse_indices_kernelILNS2_8CDimNameE0ENS2_18CUDAKernelLauncherENS2_14EmptyVecKernelENS2_8DummyVecELm8EEEvRKNS_6TensorESA_lllENKUlvE0_clEvENKUlvE_clEvEUliE_St5arrayIPcLm2EELi4E23TrivialOffsetCalculatorILi1EjESI_NS0_6memory15LoadWithoutCastENSJ_16StoreWithoutCastEEEviT_T0_T2_T3_T4_T5_
        .type           _ZN2at6native27unrolled_elementwise_kernelIZZZNS0_67_GLOBAL__N__bb565c37_34_ValidateCompressedIndicesKernel_cu_33a4b88b42_validate_compressed_sparse_indices_kernelILNS2_8CDimNameE0ENS2_18CUDAKernelLauncherENS2_14EmptyVecKernelENS2_8DummyVecELm8EEEvRKNS_6TensorESA_lllENKUlvE0_clEvENKUlvE_clEvEUliE_St5arrayIPcLm2EELi4E23TrivialOffsetCalculatorILi1EjESI_NS0_6memory15LoadWithoutCastENSJ_16StoreWithoutCastEEEviT_T0_T2_T3_T4_T5_,@function
        .size           _ZN2at6native27unrolled_elementwise_kernelIZZZNS0_67_GLOBAL__N__bb565c37_34_ValidateCompressedIndicesKernel_cu_33a4b88b42_validate_compressed_sparse_indices_kernelILNS2_8CDimNameE0ENS2_18CUDAKernelLauncherENS2_14EmptyVecKernelENS2_8DummyVecELm8EEEvRKNS_6TensorESA_lllENKUlvE0_clEvENKUlvE_clEvEUliE_St5arrayIPcLm2EELi4E23TrivialOffsetCalculatorILi1EjESI_NS0_6memory15LoadWithoutCastENSJ_16StoreWithoutCastEEEviT_T0_T2_T3_T4_T5_,(.L_x_40220 - _ZN2at6native27unrolled_elementwise_kernelIZZZNS0_67_GLOBAL__N__bb565c37_34_ValidateCompressedIndicesKernel_cu_33a4b88b42_validate_compressed_sparse_indices_kernelILNS2_8CDimNameE0ENS2_18CUDAKernelLauncherENS2_14EmptyVecKernelENS2_8DummyVecELm8EEEvRKNS_6TensorESA_lllENKUlvE0_clEvENKUlvE_clEvEUliE_St5arrayIPcLm2EELi4E23TrivialOffsetCalculatorILi1EjESI_NS0_6memory15LoadWithoutCastENSJ_16StoreWithoutCastEEEviT_T0_T2_T3_T4_T5_)
        .other          _ZN2at6native27unrolled_elementwise_kernelIZZZNS0_67_GLOBAL__N__bb565c37_34_ValidateCompressedIndicesKernel_cu_33a4b88b42_validate_compressed_sparse_indices_kernelILNS2_8CDimNameE0ENS2_18CUDAKernelLauncherENS2_14EmptyVecKernelENS2_8DummyVecELm8EEEvRKNS_6TensorESA_lllENKUlvE0_clEvENKUlvE_clEvEUliE_St5arrayIPcLm2EELi4E23TrivialOffsetCalculatorILi1EjESI_NS0_6memory15LoadWithoutCastENSJ_16StoreWithoutCastEEEviT_T0_T2_T3_T4_T5_,@"STO_CUDA_ENTRY STV_DEFAULT"
_ZN2at6native27unrolled_elementwise_kernelIZZZNS0_67_GLOBAL__N__bb565c37_34_ValidateCompressedIndicesKernel_cu_33a4b88b42_validate_compressed_sparse_indices_kernelILNS2_8CDimNameE0ENS2_18CUDAKernelLauncherENS2_14EmptyVecKernelENS2_8DummyVecELm8EEEvRKNS_6TensorESA_lllENKUlvE0_clEvENKUlvE_clEvEUliE_St5arrayIPcLm2EELi4E23TrivialOffsetCalculatorILi1EjESI_NS0_6memory15LoadWithoutCastENSJ_16StoreWithoutCastEEEviT_T0_T2_T3_T4_T5_:
.text._ZN2at6native27unrolled_elementwise_kernelIZZZNS0_67_GLOBAL__N__bb565c37_34_ValidateCompressedIndicesKernel_cu_33a4b88b42_validate_compressed_sparse_indices_kernelILNS2_8CDimNameE0ENS2_18CUDAKernelLauncherENS2_14EmptyVecKernelENS2_8DummyVecELm8EEEvRKNS_6TensorESA_lllENKUlvE0_clEvENKUlvE_clEvEUliE_St5arrayIPcLm2EELi4E23TrivialOffsetCalculatorILi1EjESI_NS0_6memory15LoadWithoutCastENSJ_16StoreWithoutCastEEEviT_T0_T2_T3_T4_T5_:
        /* <DEDUP_REMOVED lines=57> */
.L_x_39882:
[----:B------:R-:W-:Y:S05]  /*0390*/  BSYNC.RECONVERGENT B6 ;  /* 0x0000000000067941 */ /* 0x000fea0003800200 */
.L_x_39881:
        /* <DEDUP_REMOVED lines=24> */
.L_x_39884:
[----:B------:R-:W-:Y:S05]  /*0520*/  BSYNC.RECONVERGENT B6 ;  /* 0x0000000000067941 */ /* 0x000fea0003800200 */
.L_x_39883:
        /* <DEDUP_REMOVED lines=24> */
.L_x_39886:
[----:B------:R-:W-:Y:S05]  /*06b0*/  BSYNC.RECONVERGENT B6 ;  /* 0x0000000000067941 */ /* 0x000fea0003800200 */
.L_x_39885:
        /* <DEDUP_REMOVED lines=24> */
.L_x_39888:
[----:B------:R-:W-:Y:S05]  /*0840*/  BSYNC.RECONVERGENT B6 ;  /* 0x0000000000067941 */ /* 0x000fea0003800200 */
.L_x_39887:
        /* <DEDUP_REMOVED lines=17> */
.L_x_39891:
[----:B------:R-:W-:Y:S05]  /*0960*/  BSYNC.RELIABLE B1 ;  /* 0x0000000000017941 */ /* 0x000fea0003800100 */
.L_x_39890:
[----:B------:R-:W-:-:S13]  /*0970*/  ISETP.GE.AND P0, PT, R17, R18, PT ;  /* 0x000000121100720c */ /* 0x000fda0003f06270 */
[----:B0-----:R-:W0:Y:S01]  /*0980*/  @!P0 LDC.64 R2, c[0x0][0x3a0] ;  /* 0x0000e800ff028b82 */ /* 0x001e220000000a00 */
[----:B------:R-:W-:Y:S01]  /*0990*/  @!P0 LEA R5, R22, R17, 0x9 ;  /* 0x0000001116058211 */ /* 0x000fe200078e48ff */
[----:B------:R-:W-:-:S04]  /*09a0*/  @!P0 VIADD R17, R17, 0x80 ;  /* 0x0000008011118836 */ /* 0x000fc80000000000 */
[----:B0-----:R-:W-:-:S05]  /*09b0*/  @!P0 IMAD.WIDE.U32 R2, R5, 0x4, R2 ;  /* 0x0000000405028825 */ /* 0x001fca00078e0002 */
[----:B------:R1:W-:Y:S02]  /*09c0*/  @!P0 STG.E desc[UR36][R2.64], RZ ;  /* 0x000000ff02008986 */ /* 0x0003e4000c101924 */
.L_x_39892:
[----:B------:R-:W-:Y:S05]  /*09d0*/  BSYNC.RECONVERGENT B0 ;  /* 0x0000000000007941 */ /* 0x000fea0003800200 */
.L_x_39889:
[----:B------:R-:W-:-:S13]  /*09e0*/  ISETP.GE.AND P0, PT, R17, R18, PT ;  /* 0x000000121100720c */ /* 0x000fda0003f06270 */
[----:B------:R-:W-:Y:S05]  /*09f0*/  @P0 EXIT ;  /* 0x000000000000094d */ /* 0x000fea0003800000 */
[----:B01----:R-:W0:Y:S01]  /*0a00*/  LDC.64 R2, c[0x0][0x3a0] ;  /* 0x0000e800ff027b82 */ /* 0x003e220000000a00 */
[----:B------:R-:W-:-:S05]  /*0a10*/  LEA R17, R22, R17, 0x9 ;  /* 0x0000001116117211 */ /* 0x000fca00078e48ff */
[----:B0-----:R-:W-:-:S05]  /*0a20*/  IMAD.WIDE.U32 R2, R17, 0x4, R2 ;  /* 0x0000000411027825 */ /* 0x001fca00078e0002 */
[----:B------:R-:W-:Y:S01]  /*0a30*/  STG.E desc[UR36][R2.64], RZ ;  /* 0x000000ff02007986 */ /* 0x000fe2000c101924 */
[----:B------:R-:W-:Y:S05]  /*0a40*/  EXIT ;  /* 0x000000000000794d */ /* 0x000fea0003800000 */
.L_x_39893:
        /* <DEDUP_REMOVED lines=11> */
.L_x_40220:


//--------------------- .text._ZN2at6native29vectorized_elementwise_kernelILi2EZZZNS0_67_GLOBAL__N__bb565c37_34_ValidateCompressedIndicesKernel_cu_33a4b88b42_validate_compressed_sparse_indices_kernelILNS2_8CDimNameE0ENS2_18CUDAKernelLauncherENS2_14EmptyVecKernelENS2_8DummyVecELm8EEEvRKNS_6TensorESA_lllENKUlvE0_clEvENKUlvE_clEvEUliE_St5arrayIPcLm2EEEEviT0_T1_ --------------------------
	.section	.text._ZN2at6native29vectorized_elementwise_kernelILi2EZZZNS0_67_GLOBAL__N__bb565c37_34_ValidateCompressedIndicesKernel_cu_33a4b88b42_validate_compressed_sparse_indices_kernelILNS2_8CDimNameE0ENS2_18CUDAKernelLauncherENS2_14EmptyVecKernelENS2_8DummyVecELm8EEEvRKNS_6TensorESA_lllENKUlvE0_clEvENKUlvE_clEvEUliE_St5arrayIPcLm2EEEEviT0_T1_,"ax",@progbits
	.align	128
        .global         _ZN2at6native29vectorized_elementwise_kernelILi2EZZZNS0_67_GLOBAL__N__bb565c37_34_ValidateCompressedIndicesKernel_cu_33a4b88b42_validate_compressed_sparse_indices_kernelILNS2_8CDimNameE0ENS2_18CUDAKernelLauncherENS2_14EmptyVecKernelENS2_8DummyVecELm8EEEvRKNS_6TensorESA_lllENKUlvE0_clEvENKUlvE_clEvEUliE_St5arrayIPcLm2EEEEviT0_T1_
        .type           _ZN2at6native29vectorized_elementwise_kernelILi2EZZZNS0_67_GLOBAL__N__bb565c37_34_ValidateCompressedIndicesKernel_cu_33a4b88b42_validate_compressed_sparse_indices_kernelILNS2_8CDimNameE0ENS2_18CUDAKernelLauncherENS2_14EmptyVecKernelENS2_8DummyVecELm8EEEvRKNS_6TensorESA_lllENKUlvE0_clEvENKUlvE_clEvEUliE_St5arrayIPcLm2EEEEviT0_T1_,@function
        .size           _ZN2at6native29vectorized_elementwise_kernelILi2EZZZNS0_67_GLOBAL__N__bb565c37_34_ValidateCompressedIndicesKernel_cu_33a4b88b42_validate_compressed_sparse_indices_kernelILNS2_8CDimNameE0ENS2_18CUDAKernelLauncherENS2_14EmptyVecKernelENS2_8DummyVecELm8EEEvRKNS_6TensorESA_lllENKUlvE0_clEvENKUlvE_clEvEUliE_St5arrayIPcLm2EEEEviT0_T1_,(.L_x_40221 - _ZN2at6native29vectorized_elementwise_kernelILi2EZZZNS0_67_GLOBAL__N__bb565c37_34_ValidateCompressedIndicesKernel_cu_33a4b88b42_validate_compressed_sparse_indices_kernelILNS2_8CDimNameE0ENS2_18CUDAKernelLauncherENS2_14EmptyVecKernelENS2_8DummyVecELm8EEEvRKNS_6TensorESA_lllENKUlvE0_clEvENKUlvE_clEvEUliE_St5arrayIPcLm2EEEEviT0_T1_)
        .other          _ZN2at6native29vectorized_elementwise_kernelILi2EZZZNS0_67_GLOBAL__N__bb565c37_34_ValidateCompressedIndicesKernel_cu_33a4b88b42_validate_compressed_sparse_indices_kernelILNS2_8CDimNameE0ENS2_18CUDAKernelLauncherENS2_14EmptyVecKernelENS2_8DummyVecELm8EEEvRKNS_6TensorESA_lllENKUlvE0_clEvENKUlvE_clEvEUliE_St5arrayIPcLm2EEEEviT0_T1_,@"STO_CUDA_ENTRY STV_DEFAULT"
_ZN2at6native29vectorized_elementwise_kernelILi2EZZZNS0_67_GLOBAL__N__bb565c37_34_ValidateCompressedIndicesKernel_cu_33a4b88b42_validate_compressed_sparse_indices_kernelILNS2_8CDimNameE0ENS2_18CUDAKernelLauncherENS2_14EmptyVecKernelENS2_8DummyVecELm8EEEvRKNS_6TensorESA_lllENKUlvE0_clEvENKUlvE_clEvEUliE_St5arrayIPcLm2EEEEviT0_T1_:
.text._ZN2at6native29vectorized_elementwise_kernelILi2EZZZNS0_67_GLOBAL__N__bb565c37_34_ValidateCompressedIndicesKernel_cu_33a4b88b42_validate_compressed_sparse_indices_kernelILNS2_8CDimNameE0ENS2_18CUDAKernelLauncherENS2_14EmptyVecKernelENS2_8DummyVecELm8EEEvRKNS_6TensorESA_lllENKUlvE0_clEvENKUlvE_clEvEUliE_St5arrayIPcLm2EEEEviT0_T1_:
        /* <DEDUP_REMOVED lines=85> */
.L_x_39896:
[----:B------:R-:W-:Y:S05]  /*0550*/  BSYNC.RECONVERGENT B6 ;  /* 0x0000000000067941 */ /* 0x000fea0003800200 */
.L_x_39895:
        /* <DEDUP_REMOVED lines=24> */
.L_x_39898:
[----:B------:R-:W-:Y:S05]  /*06e0*/  BSYNC.RECONVERGENT B6 ;  /* 0x0000000000067941 */ /* 0x000fea0003800200 */
.L_x_39897:
        /* <DEDUP_REMOVED lines=24> */
.L_x_39900:
[----:B------:R-:W-:Y:S05]  /*0870*/  BSYNC.RECONVERGENT B6 ;  /* 0x0000000000067941 */ /* 0x000fea0003800200 */
.L_x_39899:
        /* <DEDUP_REMOVED lines=24> */
.L_x_39902:
[----:B------:R-:W-:Y:S05]  /*0a00*/  BSYNC.RECONVERGENT B6 ;  /* 0x0000000000067941 */ /* 0x000fea0003800200 */
.L_x_39901:
        /* <DEDUP_REMOVED lines=24> */
.L_x_39904:
[----:B------:R-:W-:Y:S05]  /*0b90*/  BSYNC.RECONVERGENT B6 ;  /* 0x0000000000067941 */ /* 0x000fea0003800200 */
.L_x_39903:
        /* <DEDUP_REMOVED lines=24> */
.L_x_39906:
[----:B------:R-:W-:Y:S05]  /*0d20*/  BSYNC.RECONVERGENT B6 ;  /* 0x0000000000067941 */ /* 0x000fea0003800200 */
.L_x_39905:
        /* <DEDUP_REMOVED lines=24> */
.L_x_39908:
[----:B------:R-:W-:Y:S05]  /*0eb0*/  BSYNC.RECONVERGENT B6 ;  /* 0x0000000000067941 */ /* 0x000fea0003800200 */
.L_x_39907:
        /* <DEDUP_REMOVED lines=24> */
.L_x_39910:
[----:B------:R-:W-:Y:S05]  /*1040*/  BSYNC.RECONVERGENT B6 ;  /* 0x0000000000067941 */ /* 0x000fea0003800200 */
.L_x_39909:
        /* <DEDUP_REMOVED lines=16> */
.L_x_39913:
[----:B------:R-:W-:-:S13]  /*1150*/  ISETP.GE.U32.AND P0, PT, R24, R25, PT ;  /* 0x000000191800720c */ /* 0x000fda0003f06070 */
[----:B------:R-:W-:Y:S05]  /*1160*/  @P0 BRA `(.L_x_39915) ;  /* 0x0000000000300947 */ /* 0x000fea0003800000 */
[----:B0-----:R-:W0:Y:S01]  /*1170*/  LDC.64 R2, c[0x0][0x3a0] ;  /* 0x0000e800ff027b82 */ /* 0x001e220000000a00 */
[----:B------:R-:W-:Y:S01]  /*1180*/  IADD3 R5, PT, PT, R27, R24, RZ ;  /* 0x000000181b057210 */ /* 0x000fe20007ffe0ff */
[----:B------:R-:W-:-:S04]  /*1190*/  VIADD R24, R24, 0x80 ;  /* 0x0000008018187836 */ /* 0x000fc80000000000 */
[----:B0-----:R-:W-:-:S05]  /*11a0*/  IMAD.WIDE.U32 R2, R5, 0x4, R2 ;  /* 0x0000000405027825 */ /* 0x001fca00078e0002 */
[----:B------:R1:W-:Y:S02]  /*11b0*/  STG.E desc[UR36][R2.64], RZ ;  /* 0x000000ff02007986 */ /* 0x0003e4000c101924 */
.L_x_39914:
[----:B------:R-:W-:-:S13]  /*11c0*/  ISETP.GE.U32.AND P0, PT, R24, R25, PT ;  /* 0x000000191800720c */ /* 0x000fda0003f06070 */
[----:B------:R-:W-:Y:S05]  /*11d0*/  @P0 BRA `(.L_x_39916) ;  /* 0x0000000000300947 */ /* 0x000fea0003800000 */
[----:B-1----:R-:W1:Y:S01]  /*11e0*/  LDC.64 R2, c[0x0][0x3a0] ;  /* 0x0000e800ff027b82 */ /* 0x002e620000000a00 */
[----:B0-----:R-:W-:Y:S01]  /*11f0*/  IMAD.IADD R5, R27, 0x1, R24 ;  /* 0x000000011b057824 */ /* 0x001fe200078e0218 */
[----:B------:R-:W-:-:S03]  /*1200*/  IADD3 R24, PT, PT, R24, 0x80, RZ ;  /* 0x0000008018187810 */ /* 0x000fc60007ffe0ff */
[----:B-1----:R-:W-:-:S05]  /*1210*/  IMAD.WIDE.U32 R2, R5, 0x4, R2 ;  /* 0x0000000405027825 */ /* 0x002fca00078e0002 */
[----:B------:R1:W-:Y:S02]  /*1220*/  STG.E desc[UR36][R2.64], RZ ;  /* 0x000000ff02007986 */ /* 0x0003e4000c101924 */
.L_x_39915:
[----:B------:R-:W-:-:S13]  /*1230*/  ISETP.GE.U32.AND P0, PT, R24, R25, PT ;  /* 0x000000191800720c */ /* 0x000fda0003f06070 */
[----:B------:R-:W-:Y:S05]  /*1240*/  @P0 BRA `(.L_x_39917) ;  /* 0x0000000000340947 */ /* 0x000fea0003800000 */
[----:B01----:R-:W0:Y:S01]  /*1250*/  LDC.64 R2, c[0x0][0x3a0] ;  /* 0x0000e800ff027b82 */ /* 0x003e220000000a00 */
[----:B------:R-:W-:Y:S02]  /*1260*/  IMAD.IADD R5, R27, 0x1, R24 ;  /* 0x000000011b057824 */ /* 0x000fe400078e0218 */
[----:B------:R-:W-:Y:S02]  /*1270*/  VIADD R24, R24, 0x80 ;  /* 0x0000008018187836 */ /* 0x000fe40000000000 */
[----:B0-----:R-:W-:-:S05]  /*1280*/  IMAD.WIDE.U32 R2, R5, 0x4, R2 ;  /* 0x0000000405027825 */ /* 0x001fca00078e0002 */
[----:B------:R2:W-:Y:S02]  /*1290*/  STG.E desc[UR36][R2.64], RZ ;  /* 0x000000ff02007986 */ /* 0x0005e4000c101924 */
.L_x_39916:
        /* <DEDUP_REMOVED lines=8> */
.L_x_39917:
[----:B------:R-:W-:Y:S05]  /*1320*/  BSYNC.RELIABLE B1 ;  /* 0x0000000000017941 */ /* 0x000fea0003800100 */
.L_x_39912:
[----:B------:R-:W-:-:S13]  /*1330*/  ISETP.GE.U32.AND P0, PT, R24, R25, PT ;  /* 0x000000191800720c */ /* 0x000fda0003f06070 */
[----:B012---:R-:W0:Y:S01]  /*1340*/  @!P0 LDC.64 R2, c[0x0][0x3a0] ;  /* 0x0000e800ff028b82 */ /* 0x007e220000000a00 */
[----:B------:R-:W-:Y:S01]  /*1350*/  @!P0 IMAD.IADD R5, R27, 0x1, R24 ;  /* 0x000000011b058824 */ /* 0x000fe200078e0218 */
[----:B------:R-:W-:-:S03]  /*1360*/  @!P0 IADD3 R24, PT, PT, R24, 0x80, RZ ;  /* 0x0000008018188810 */ /* 0x000fc60007ffe0ff */
[----:B0-----:R-:W-:-:S05]  /*1370*/  @!P0 IMAD.WIDE.U32 R2, R5, 0x4, R2 ;  /* 0x0000000405028825 */ /* 0x001fca00078e0002 */
[----:B------:R3:W-:Y:S02]  /*1380*/  @!P0 STG.E desc[UR36][R2.64], RZ ;  /* 0x000000ff02008986 */ /* 0x0007e4000c101924 */
.L_x_39918:
[----:B------:R-:W-:Y:S05]  /*1390*/  BSYNC.RECONVERGENT B0 ;  /* 0x0000000000007941 */ /* 0x000fea0003800200 */
.L_x_39911:
[----:B------:R-:W-:-:S13]  /*13a0*/  ISETP.GE.U32.AND P0, PT, R24, R25, PT ;  /* 0x000000191800720c */ /* 0x000fda0003f06070 */
[----:B------:R-:W-:Y:S05]  /*13b0*/  @P0 EXIT ;  /* 0x000000000000094d */ /* 0x000fea0003800000 */
[----:B-123--:R-:W1:Y:S01]  /*13c0*/  LDC.64 R2, c[0x0][0x3a0] ;  /* 0x0000e800ff027b82 */ /* 0x00ee620000000a00 */
[----:B------:R-:W-:-:S04]  /*13d0*/  IMAD.IADD R27, R27, 0x1, R24 ;  /* 0x000000011b1b7824 */ /* 0x000fc800078e0218 */
[----:B-1----:R-:W-:-:S05]  /*13e0*/  IMAD.WIDE.U32 R2, R27, 0x4, R2 ;  /* 0x000000041b027825 */ /* 0x002fca00078e0002 */
[----:B------:R-:W-:Y:S01]  /*13f0*/  STG.E desc[UR36][R2.64], RZ ;  /* 0x000000ff02007986 */ /* 0x000fe2000c101924 */
[----:B------:R-:W-:Y:S05]  /*1400*/  EXIT ;  /* 0x000000000000794d */ /* 0x000fea0003800000 */
.L_x_39894:
        /* <DEDUP_REMOVED lines=30> */
.L_x_39920:
[----:B------:R-:W-:Y:S05]  /*15f0*/  BSYNC.RECONVERGENT B6 ;  /* 0x0000000000067941 */ /* 0x000fea0003800200 */
.L_x_39919:
        /* <DEDUP_REMOVED lines=22> */
.L_x_39922:
[----:B------:R-:W-:Y:S05]  /*1760*/  BSYNC.RECONVERGENT B6 ;  /* 0x0000000000067941 */ /* 0x000fea0003800200 */
.L_x_39921:
        /* <DEDUP_REMOVED lines=22> */
.L_x_39924:
[----:B------:R-:W-:Y:S05]  /*18d0*/  BSYNC.RECONVERGENT B6 ;  /* 0x0000000000067941 */ /* 0x000fea0003800200 */
.L_x_39923:
        /* <DEDUP_REMOVED lines=22> */
.L_x_39926:
[----:B------:R-:W-:Y:S05]  /*1a40*/  BSYNC.RECONVERGENT B6 ;  /* 0x0000000000067941 */ /* 0x000fea0003800200 */
.L_x_39925:
        /* <DEDUP_REMOVED lines=22> */
.L_x_39928:
[----:B------:R-:W-:Y:S05]  /*1bb0*/  BSYNC.RECONVERGENT B6 ;  /* 0x0000000000067941 */ /* 0x000fea0003800200 */
.L_x_39927:
        /* <DEDUP_REMOVED lines=22> */
.L_x_39930:
[----:B------:R-:W-:Y:S05]  /*1d20*/  BSYNC.RECONVERGENT B6 ;  /* 0x0000000000067941 */ /* 0x000fea0003800200 */
.L_x_39929:
        /* <DEDUP_REMOVED lines=22> */
.L_x_39932:
[----:B------:R-:W-:Y:S05]  /*1e90*/  BSYNC.RECONVERGENT B6 ;  /* 0x0000000000067941 */ /* 0x000fea0003800200 */
.L_x_39931:
        /* <DEDUP_REMOVED lines=22> */
.L_x_39934:
[----:B------:R-:W-:Y:S05]  /*2000*/  BSYNC.RECONVERGENT B6 ;  /* 0x0000000000067941 */ /* 0x000fea0003800200 */
.L_x_39933:
        /* <DEDUP_REMOVED lines=8> */
.L_x_39935:
        /* <DEDUP_REMOVED lines=15> */
.L_x_40221:


//--------------------- .text._ZN2at6native29vectorized_elementwise_kernelILi4EZZZNS0_67_GLOBAL__N__bb565c37_34_ValidateCompressedIndicesKernel_cu_33a4b88b42_validate_compressed_sparse_indices_kernelILNS2_8CDimNameE0ENS2_18CUDAKernelLauncherENS2_14EmptyVecKernelENS2_8DummyVecELm8EEEvRKNS_6TensorESA_lllENKUlvE0_clEvENKUlvE_clEvEUliE_St5arrayIPcLm2EEEEviT0_T1_ --------------------------
	.section	.text._ZN2at6native29vectorized_elementwise_kernelILi4EZZZNS0_67_GLOBAL__N__bb565c37_34_ValidateCompressedIndicesKernel_cu_33a4b88b42_validate_compressed_sparse_indices_kernelILNS2_8CDimNameE0ENS2_18CUDAKernelLauncherENS2_14EmptyVecKernelENS2_8DummyVecELm8EEEvRKNS_6TensorESA_lllENKUlvE0_clEvENKUlvE_clEvEUliE_St5arrayIPcLm2EEEEviT0_T1_,"ax",@progbits
	.align	128
        .global         _ZN2at6native29vectorized_elementwise_kernelILi4EZZZNS0_67_GLOBAL__N__bb565c37_34_ValidateCompressedIndicesKernel_cu_33a4b88b42_validate_compressed_sparse_indices_kernelILNS2_8CDimNameE0ENS2_18CUDAKernelLauncherENS2_14EmptyVecKernelENS2_8DummyVecELm8EEEvRKNS_6TensorESA_lllENKUlvE0_clEvENKUlvE_clEvEUliE_St5arrayIPcLm2EEEEviT0_T1_
        .type           _ZN2at6native29vectorized_elementwise_kernelILi4EZZZNS0_67_GLOBAL__N__bb565c37_34_ValidateCompressedIndicesKernel_cu_33a4b88b42_validate_compressed_sparse_indices_kernelILNS2_8CDimNameE0ENS2_18CUDAKernelLauncherENS2_14EmptyVecKernelENS2_8DummyVecELm8EEEvRKNS_6TensorESA_lllENKUlvE0_clEvENKUlvE_clEvEUliE_St5arrayIPcLm2EEEEviT0_T1_,@function
        .size           _ZN2at6native29vectorized_elementwise_kernelILi4EZZZNS0_67_GLOBAL__N__bb565c37_34_ValidateCompressedIndicesKernel_cu_33a4b88b42_validate_compressed_sparse_indices_kernelILNS2_8CDimNameE0ENS2_18CUDAKernelLauncherENS2_14EmptyVecKernelENS2_8DummyVecELm8EEEvRKNS_6TensorESA_lllENKUlvE0_clEvENKUlvE_clEvEUliE_St5arrayIPcLm2EEEEviT0_T1_,(.L_x_40222 - _ZN2at6native29vectorized_elementwise_kernelILi4EZZZNS0_67_GLOBAL__N__bb565c37_34_ValidateCompressedIndicesKernel_cu_33a4b88b42_validate_compressed_sparse_indices_kernelILNS2_8CDimNameE0ENS2_18CUDAKernelLauncherENS2_14EmptyVecKernelENS2_8DummyVecELm8EEEvRKNS_6TensorESA_lllENKUlvE0_clEvENKUlvE_clEvEUliE_St5arrayIPcLm2EEEEviT0_T1_)
        .other          _ZN2at6native29vectorized_elementwise_kernelILi4EZZZNS0_67_GLOBAL__N__bb565c37_34_ValidateCompressedIndicesKernel_cu_33a4b88b42_validate_compressed_sparse_indices_kernelILNS2_8CDimNameE0ENS2_18CUDAKernelLauncherENS2_14EmptyVecKernelENS2_8DummyVecELm8EEEvRKNS_6TensorESA_lllENKUlvE0_clEvENKUlvE_clEvEUliE_St5arrayIPcLm2EEEEviT0_T1_,@"STO_CUDA_ENTRY STV_DEFAULT"
_ZN2at6native29vectorized_elementwise_kernelILi4EZZZNS0_67_GLOBAL__N__bb565c37_34_ValidateCompressedIndicesKernel_cu_33a4b88b42_validate_compressed_sparse_indices_kernelILNS2_8CDimNameE0ENS2_18CUDAKernelLauncherENS2_14EmptyVecKernelENS2_8DummyVecELm8EEEvRKNS_6TensorESA_lllENKUlvE0_clEvENKUlvE_clEvEUliE_St5arrayIPcLm2EEEEviT0_T1_:
.text._ZN2at6native29vectorized_elementwise_kernelILi4EZZZNS0_67_GLOBAL__N__bb565c37_34_ValidateCompressedIndicesKernel_cu_33a4b88b42_validate_compressed_sparse_indices_kernelILNS2_8CDimNameE0ENS2_18CUDAKernelLauncherENS2_14EmptyVecKernelENS2_8DummyVecELm8EEEvRKNS_6TensorESA_lllENKUlvE0_clEvENKUlvE_clEvEUliE_St5arrayIPcLm2EEEEviT0_T1_:
        /* <DEDUP_REMOVED lines=86> */
.L_x_39938:
[----:B------:R-:W-:Y:S05]  /*0560*/  BSYNC.RECONVERGENT B6 ;  /* 0x0000000000067941 */ /* 0x000fea0003800200 */
.L_x_39937:
        /* <DEDUP_REMOVED lines=24> */
.L_x_39940:
[----:B------:R-:W-:Y:S05]  /*06f0*/  BSYNC.RECONVERGENT B6 ;  /* 0x0000000000067941 */ /* 0x000fea0003800200 */
.L_x_39939:
        /* <DEDUP_REMOVED lines=24> */
.L_x_39942:
[----:B------:R-:W-:Y:S05]  /*0880*/  BSYNC.RECONVERGENT B6 ;  /* 0x0000000000067941 */ /* 0x000fea0003800200 */
.L_x_39941:
        /* <DEDUP_REMOVED lines=24> */
.L_x_39944:
[----:B------:R-:W-:Y:S05]  /*0a10*/  BSYNC.RECONVERGENT B6 ;  /* 0x0000000000067941 */ /* 0x000fea0003800200 */
.L_x_39943:
        /* <DEDUP_REMOVED lines=24> */
.L_x_39946:
[----:B------:R-:W-:Y:S05]  /*0ba0*/  BSYNC.RECONVERGENT B6 ;  /* 0x0000000000067941 */ /* 0x000fea0003800200 */
.L_x_39945:
        /* <DEDUP_REMOVED lines=24> */
.L_x_39948:
[----:B------:R-:W-:Y:S05]  /*0d30*/  BSYNC.RECONVERGENT B6 ;  /* 0x0000000000067941 */ /* 0x000fea0003800200 */
.L_x_39947:
        /* <DEDUP_REMOVED lines=24> */
.L_x_39950:
[----:B------:R-:W-:Y:S05]  /*0ec0*/  BSYNC.RECONVERGENT B6 ;  /* 0x0000000000067941 */ /* 0x000fea0003800200 */
.L_x_39949:
        /* <DEDUP_REMOVED lines=24> */
.L_x_39952:
[----:B------:R-:W-:Y:S05]  /*1050*/  BSYNC.RECONVERGENT B6 ;  /* 0x0000000000067941 */ /* 0x000fea0003800200 */
.L_x_39951:
        /* <DEDUP_REMOVED lines=16> */
.L_x_39955:
[----:B------:R-:W-:-:S13]  /*1160*/  ISETP.GE.U32.AND P0, PT, R25, R26, PT ;  /* 0x0000001a1900720c */ /* 0x000fda0003f06070 */
[----:B------:R-:W-:Y:S05]  /*1170*/  @P0 BRA `(.L_x_39957) ;  /* 0x0000000000300947 */ /* 0x000fea0003800000 */
[----:B0-----:R-:W0:Y:S01]  /*1180*/  LDC.64 R4, c[0x0][0x3a0] ;  /* 0x0000e800ff047b82 */ /* 0x001e220000000a00 */
[----:B------:R-:W-:Y:S01]  /*1190*/  IADD3 R3, PT, PT, R2, R25, RZ ;  /* 0x0000001902037210 */ /* 0x000fe20007ffe0ff */
[----:B------:R-:W-:-:S04]  /*11a0*/  VIADD R25, R25, 0x80 ;  /* 0x0000008019197836 */ /* 0x000fc80000000000 */
[----:B0-----:R-:W-:-:S05]  /*11b0*/  IMAD.WIDE.U32 R4, R3, 0x4, R4 ;  /* 0x0000000403047825 */ /* 0x001fca00078e0004 */
[----:B------:R1:W-:Y:S02]  /*11c0*/  STG.E desc[UR36][R4.64], RZ ;  /* 0x000000ff04007986 */ /* 0x0003e4000c101924 */
.L_x_39956:
[----:B------:R-:W-:-:S13]  /*11d0*/  ISETP.GE.U32.AND P0, PT, R25, R26, PT ;  /* 0x0000001a1900720c */ /* 0x000fda0003f06070 */
[----:B------:R-:W-:Y:S05]  /*11e0*/  @P0 BRA `(.L_x_39958) ;  /* 0x0000000000300947 */ /* 0x000fea0003800000 */
[----:B01----:R-:W0:Y:S01]  /*11f0*/  LDC.64 R4, c[0x0][0x3a0] ;  /* 0x0000e800ff047b82 */ /* 0x003e220000000a00 */
[----:B------:R-:W-:Y:S01]  /*1200*/  IMAD.IADD R3, R2, 0x1, R25 ;  /* 0x0000000102037824 */ /* 0x000fe200078e0219 */
[----:B------:R-:W-:-:S03]  /*1210*/  IADD3 R25, PT, PT, R25, 0x80, RZ ;  /* 0x0000008019197810 */ /* 0x000fc60007ffe0ff */
[----:B0-----:R-:W-:-:S05]  /*1220*/  IMAD.WIDE.U32 R4, R3, 0x4, R4 ;  /* 0x0000000403047825 */ /* 0x001fca00078e0004 */
[----:B------:R1:W-:Y:S02]  /*1230*/  STG.E desc[UR36][R4.64], RZ ;  /* 0x000000ff04007986 */ /* 0x0003e4000c101924 */
.L_x_39957:
[----:B------:R-:W-:-:S13]  /*1240*/  ISETP.GE.U32.AND P0, PT, R25, R26, PT ;  /* 0x0000001a1900720c */ /* 0x000fda0003f06070 */
[----:B------:R-:W-:Y:S05]  /*1250*/  @P0 BRA `(.L_x_39959) ;  /* 0x0000000000340947 */ /* 0x000fea0003800000 */
[----:B01----:R-:W0:Y:S01]  /*1260*/  LDC.64 R4, c[0x0][0x3a0] ;  /* 0x0000e800ff047b82 */ /* 0x003e220000000a00 */
[----:B------:R-:W-:Y:S02]  /*1270*/  IMAD.IADD R3, R2, 0x1, R25 ;  /* 0x0000000102037824 */ /* 0x000fe400078e0219 */
[----:B------:R-:W-:Y:S02]  /*1280*/  VIADD R25, R25, 0x80 ;  /* 0x0000008019197836 */ /* 0x000fe40000000000 */
[----:B0-----:R-:W-:-:S05]  /*1290*/  IMAD.WIDE.U32 R4, R3, 0x4, R4 ;  /* 0x0000000403047825 */ /* 0x001fca00078e0004 */
[----:B------:R2:W-:Y:S02]  /*12a0*/  STG.E desc[UR36][R4.64], RZ ;  /* 0x000000ff04007986 */ /* 0x0005e4000c101924 */
.L_x_39958:
        /* <DEDUP_REMOVED lines=8> */
.L_x_39959:
[----:B------:R-:W-:Y:S05]  /*1330*/  BSYNC.RELIABLE B1 ;  /* 0x0000000000017941 */ /* 0x000fea0003800100 */
.L_x_39954:
[----:B------:R-:W-:-:S13]  /*1340*/  ISETP.GE.U32.AND P0, PT, R25, R26, PT ;  /* 0x0000001a1900720c */ /* 0x000fda0003f06070 */
[----:B012---:R-:W0:Y:S01]  /*1350*/  @!P0 LDC.64 R4, c[0x0][0x3a0] ;  /* 0x0000e800ff048b82 */ /* 0x007e220000000a00 */
[----:B------:R-:W-:Y:S01]  /*1360*/  @!P0 IMAD.IADD R3, R2, 0x1, R25 ;  /* 0x0000000102038824 */ /* 0x000fe200078e0219 */
[----:B------:R-:W-:-:S03]  /*1370*/  @!P0 IADD3 R25, PT, PT, R25, 0x80, RZ ;  /* 0x0000008019198810 */ /* 0x000fc60007ffe0ff */
[----:B0-----:R-:W-:-:S05]  /*1380*/  @!P0 IMAD.WIDE.U32 R4, R3, 0x4, R4 ;  /* 0x0000000403048825 */ /* 0x001fca00078e0004 */
[----:B------:R3:W-:Y:S02]  /*1390*/  @!P0 STG.E desc[UR36][R4.64], RZ ;  /* 0x000000ff04008986 */ /* 0x0007e4000c101924 */
.L_x_39960:
[----:B------:R-:W-:Y:S05]  /*13a0*/  BSYNC.RECONVERGENT B0 ;  /* 0x0000000000007941 */ /* 0x000fea0003800200 */
.L_x_39953:
[----:B------:R-:W-:-:S13]  /*13b0*/  ISETP.GE.U32.AND P0, PT, R25, R26, PT ;  /* 0x0000001a1900720c */ /* 0x000fda0003f06070 */
[----:B------:R-:W-:Y:S05]  /*13c0*/  @P0 EXIT ;  /* 0x000000000000094d */ /* 0x000fea0003800000 */
[----:B0123--:R-:W0:Y:S01]  /*13d0*/  LDC.64 R4, c[0x0][0x3a0] ;  /* 0x0000e800ff047b82 */ /* 0x00fe220000000a00 */
[----:B------:R-:W-:-:S04]  /*13e0*/  IMAD.IADD R3, R2, 0x1, R25 ;  /* 0x0000000102037824 */ /* 0x000fc800078e0219 */
[----:B0-----:R-:W-:-:S05]  /*13f0*/  IMAD.WIDE.U32 R2, R3, 0x4, R4 ;  /* 0x0000000403027825 */ /* 0x001fca00078e0004 */
[----:B------:R-:W-:Y:S01]  /*1400*/  STG.E desc[UR36][R2.64], RZ ;  /* 0x000000ff02007986 */ /* 0x000fe2000c101924 */
[----:B------:R-:W-:Y:S05]  /*1410*/  EXIT ;  /* 0x000000000000794d */ /* 0x000fea0003800000 */
.L_x_39936:
        /* <DEDUP_REMOVED lines=28> */
.L_x_39962:
[----:B------:R-:W-:Y:S05]  /*15e0*/  BSYNC.RECONVERGENT B6 ;  /* 0x0000000000067941 */ /* 0x000fea0003800200 */
.L_x_39961:
        /* <DEDUP_REMOVED lines=22> */
.L_x_39964:
[----:B------:R-:W-:Y:S05]  /*1750*/  BSYNC.RECONVERGENT B6 ;  /* 0x0000000000067941 */ /* 0x000fea0003800200 */
.L_x_39963:
        /* <DEDUP_REMOVED lines=22> */
.L_x_39966:
[----:B------:R-:W-:Y:S05]  /*18c0*/  BSYNC.RECONVERGENT B6 ;  /* 0x0000000000067941 */ /* 0x000fea0003800200 */
.L_x_39965:
        /* <DEDUP_REMOVED lines=22> */
.L_x_39968:
[----:B------:R-:W-:Y:S05]  /*1a30*/  BSYNC.RECONVERGENT B6 ;  /* 0x0000000000067941 */ /* 0x000fea0003800200 */
.L_x_39967:
        /* <DEDUP_REMOVED lines=22> */
.L_x_39970:
[----:B------:R-:W-:Y:S05]  /*1ba0*/  BSYNC.RECONVERGENT B6 ;  /* 0x0000000000067941 */ /* 0x000fea0003800200 */
.L_x_39969:
        /* <DEDUP_REMOVED lines=22> */
.L_x_39972:
[----:B------:R-:W-:Y:S05]  /*1d10*/  BSYNC.RECONVERGENT B6 ;  /* 0x0000000000067941 */ /* 0x000fea0003800200 */
.L_x_39971:
        /* <DEDUP_REMOVED lines=22> */
.L_x_39974:
[----:B------:R-:W-:Y:S05]  /*1e80*/  BSYNC.RECONVERGENT B6 ;  /* 0x0000000000067941 */ /* 0x000fea0003800200 */
.L_x_39973:
        /* <DEDUP_REMOVED lines=22> */
.L_x_39976:
[----:B------:R-:W-:Y:S05]  /*1ff0*/  BSYNC.RECONVERGENT B6 ;  /* 0x0000000000067941 */ /* 0x000fea0003800200 */
.L_x_39975:
[----:B------:R-:W0:Y:S02]  /*2000*/  LDC.64 R4, c[0x0][0x3a0] ;  /* 0x0000e800ff047b82 */ /* 0x000e240000000a00 */
[----:B0-----:R-:W-:-:S04]  /*2010*/  IMAD.WIDE.U32 R2, R2, 0x4, R4 ;  /* 0x0000000402027825 */ /* 0x001fc800078e0004 */
[----:B------:R-:W-:-:S05]  /*2020*/  IMAD.WIDE.U32 R2, R22, 0x10, R2 ;  /* 0x0000001016027825 */ /* 0x000fca00078e0002 */
[----:B------:R-:W-:Y:S04]  /*2030*/  STG.E.128 desc[UR36][R2.64], RZ ;  /* 0x000000ff02007986 */ /* 0x000fe8000c101d24 */
[----:B------:R-:W-:Y:S01]  /*2040*/  STG.E.128 desc[UR36][R2.64+0x800], RZ ;  /* 0x000800ff02007986 */ /* 0x000fe2000c101d24 */
[----:B------:R-:W-:Y:S05]  /*2050*/  EXIT ;  /* 0x000000000000794d */ /* 0x000fea0003800000 */
.L_x_39977:
        /* <DEDUP_REMOVED lines=10> */
.L_x_40222:


//--------------------- .text._ZN2at6native29vectorized_elementwise_kernelILi8EZZZNS0_67_GLOBAL__N__bb565c37_34_ValidateCompressedIndicesKernel_cu_33a4b88b42_validate_compressed_sparse_indices_kernelILNS2_8CDimNameE0ENS2_18CUDAKernelLauncherENS2_14EmptyVecKernelENS2_8DummyVecELm8EEEvRKNS_6TensorESA_lllENKUlvE0_clEvENKUlvE_clEvEUliE_St5arrayIPcLm2EEEEviT0_T1_ --------------------------
	.section	.text._ZN2at6native29vectorized_elementwise_kernelILi8EZZZNS0_67_GLOBAL__N__bb565c37_34_ValidateCompressedIndicesKernel_cu_33a4b88b42_validate_compressed_sparse_indices_kernelILNS2_8CDimNameE0ENS2_18CUDAKernelLauncherENS2_14EmptyVecKernelENS2_8DummyVecELm8EEEvRKNS_6TensorESA_lllENKUlvE0_clEvENKUlvE_clEvEUliE_St5arrayIPcLm2EEEEviT0_T1_,"ax",@progbits
	.align	128
        .global         _ZN2at6native29vectorized_elementwise_kernelILi8EZZZNS0_67_GLOBAL__N__bb565c37_34_ValidateCompressedIndicesKernel_cu_33a4b88b42_validate_compressed_sparse_indices_kernelILNS2_8CDimNameE0ENS2_18CUDAKernelLauncherENS2_14EmptyVecKernelENS2_8DummyVecELm8EEEvRKNS_6TensorESA_lllENKUlvE0_clEvENKUlvE_clEvEUliE_St5arrayIPcLm2EEEEviT0_T1_
        .type           _ZN2at6native29vectorized_elementwise_kernelILi8EZZZNS0_67_GLOBAL__N__bb565c37_34_ValidateCompressedIndicesKernel_cu_33a4b88b42_validate_compressed_sparse_indices_kernelILNS2_8CDimNameE0ENS2_18CUDAKernelLauncherENS2_14EmptyVecKernelENS2_8DummyVecELm8EEEvRKNS_6TensorESA_lllENKUlvE0_clEvENKUlvE_clEvEUliE_St5arrayIPcLm2EEEEviT0_T1_,@function
        .size           _ZN2at6native29vectorized_elementwise_kernelILi8EZZZNS0_67_GLOBAL__N__bb565c37_34_ValidateCompressedIndicesKernel_cu_33a4b88b42_validate_compressed_sparse_indices_kernelILNS2_8CDimNameE0ENS2_18CUDAKernelLauncherENS2_14EmptyVecKernelENS2_8DummyVecELm8EEEvRKNS_6TensorESA_lllENKUlvE0_clEvENKUlvE_clEvEUliE_St5arrayIPcLm2EEEEviT0_T1_,(.L_x_40223 - _ZN2at6native29vectorized_elementwise_kernelILi8EZZZNS0_67_GLOBAL__N__bb565c37_34_ValidateCompressedIndicesKernel_cu_33a4b88b42_validate_compressed_sparse_indices_kernelILNS2_8CDimNameE0ENS2_18CUDAKernelLauncherENS2_14EmptyVecKernelENS2_8DummyVecELm8EEEvRKNS_6TensorESA_lllENKUlvE0_clEvENKUlvE_clEvEUliE_St5arrayIPcLm2EEEEviT0_T1_)
        .other          _ZN2at6native29vectorized_elementwise_kernelILi8EZZZNS0_67_GLOBAL__N__bb565c37_34_ValidateCompressedIndicesKernel_cu_33a4b88b42_validate_compressed_sparse_indices_kernelILNS2_8CDimNameE0ENS2_18CUDAKernelLauncherENS2_14EmptyVecKernelENS2_8DummyVecELm8EEEvRKNS_6TensorESA_lllENKUlvE0_clEvENKUlvE_clEvEUliE_St5arrayIPcLm2EEEEviT0_T1_,@"STO_CUDA_ENTRY STV_DEFAULT"
_ZN2at6native29vectorized_elementwise_kernelILi8EZZZNS0_67_GLOBAL__N__bb565c37_34_ValidateCompressedIndicesKernel_cu_33a4b88b42_validate_compressed_sparse_indices_kernelILNS2_8CDimNameE0ENS2_18CUDAKernelLauncherENS2_14EmptyVecKernelENS2_8DummyVecELm8EEEvRKNS_6TensorESA_lllENKUlvE0_clEvENKUlvE_clEvEUliE_St5arrayIPcLm2EEEEviT0_T1_:
.text._ZN2at6native29vectorized_elementwise_kernelILi8EZZZNS0_67_GLOBAL__N__bb565c37_34_ValidateCompressedIndicesKernel_cu_33a4b88b42_validate_compressed_sparse_indices_kernelILNS2_8CDimNameE0ENS2_18CUDAKernelLauncherENS2_14EmptyVecKernelENS2_8DummyVecELm8EEEvRKNS_6TensorESA_lllENKUlvE0_clEvENKUlvE_clEvEUliE_St5arrayIPcLm2EEEEviT0_T1_:
        /* <DEDUP_REMOVED lines=86> */
.L_x_39980:
[----:B------:R-:W-:Y:S05]  /*0560*/  BSYNC.RECONVERGENT B6 ;  /* 0x0000000000067941 */ /* 0x000fea0003800200 */
.L_x_39979:
        /* <DEDUP_REMOVED lines=24> */
.L_x_39982:
[----:B------:R-:W-:Y:S05]  /*06f0*/  BSYNC.RECONVERGENT B6 ;  /* 0x0000000000067941 */ /* 0x000fea0003800200 */
.L_x_39981:
        /* <DEDUP_REMOVED lines=24> */
.L_x_39984:
[----:B------:R-:W-:Y:S05]  /*0880*/  BSYNC.RECONVERGENT B6 ;  /* 0x0000000000067941 */ /* 0x000fea0003800200 */
.L_x_39983:
        /* <DEDUP_REMOVED lines=24> */
.L_x_39986:
[----:B------:R-:W-:Y:S05]  /*0a10*/  BSYNC.RECONVERGENT B6 ;  /* 0x0000000000067941 */ /* 0x000fea0003800200 */
.L_x_39985:
        /* <DEDUP_REMOVED lines=24> */
.L_x_39988:
[----:B------:R-:W-:Y:S05]  /*0ba0*/  BSYNC.RECONVERGENT B6 ;  /* 0x0000000000067941 */ /* 0x000fea0003800200 */
.L_x_39987:
        /* <DEDUP_REMOVED lines=24> */
.L_x_39990:
[----:B------:R-:W-:Y:S05]  /*0d30*/  BSYNC.RECONVERGENT B6 ;  /* 0x0000000000067941 */ /* 0x000fea0003800200 */
.L_x_39989:
        /* <DEDUP_REMOVED lines=24> */
.L_x_39992:
[----:B------:R-:W-:Y:S05]  /*0ec0*/  BSYNC.RECONVERGENT B6 ;  /* 0x0000000000067941 */ /* 0x000fea0003800200 */
.L_x_39991:
        /* <DEDUP_REMOVED lines=24> */
.L_x_39994:
[----:B------:R-:W-:Y:S05]  /*1050*/  BSYNC.RECONVERGENT B6 ;  /* 0x0000000000067941 */ /* 0x000fea0003800200 */
.L_x_39993:
        /* <DEDUP_REMOVED lines=16> */
.L_x_39997:
[----:B------:R-:W-:-:S13]  /*1160*/  ISETP.GE.U32.AND P0, PT, R25, R26, PT ;  /* 0x0000001a1900720c */ /* 0x000fda0003f06070 */
[----:B------:R-:W-:Y:S05]  /*1170*/  @P0 BRA `(.L_x_39999) ;  /* 0x0000000000300947 */ /* 0x000fea0003800000 */
[----:B0-----:R-:W0:Y:S01]  /*1180*/  LDC.64 R4, c[0x0][0x3a0] ;  /* 0x0000e800ff047b82 */ /* 0x001e220000000a00 */
[----:B------:R-:W-:Y:S01]  /*1190*/  IADD3 R3, PT, PT, R2, R25, RZ ;  /* 0x0000001902037210 */ /* 0x000fe20007ffe0ff */
[----:B------:R-:W-:-:S04]  /*11a0*/  VIADD R25, R25, 0x80 ;  /* 0x0000008019197836 */ /* 0x000fc80000000000 */
[----:B0-----:R-:W-:-:S05]  /*11b0*/  IMAD.WIDE.U32 R4, R3, 0x4, R4 ;  /* 0x0000000403047825 */ /* 0x001fca00078e0004 */
[----:B------:R1:W-:Y:S02]  /*11c0*/  STG.E desc[UR36][R4.64], RZ ;  /* 0x000000ff04007986 */ /* 0x0003e4000c101924 */
.L_x_39998:
[----:B------:R-:W-:-:S13]  /*11d0*/  ISETP.GE.U32.AND P0, PT, R25, R26, PT ;  /* 0x0000001a1900720c */ /* 0x000fda0003f06070 */
[----:B------:R-:W-:Y:S05]  /*11e0*/  @P0 BRA `(.L_x_40000) ;  /* 0x0000000000300947 */ /* 0x000fea0003800000 */
[----:B01----:R-:W0:Y:S01]  /*11f0*/  LDC.64 R4, c[0x0][0x3a0] ;  /* 0x0000e800ff047b82 */ /* 0x003e220000000a00 */
[----:B------:R-:W-:Y:S01]  /*1200*/  IMAD.IADD R3, R2, 0x1, R25 ;  /* 0x0000000102037824 */ /* 0x000fe200078e0219 */
[----:B------:R-:W-:-:S03]  /*1210*/  IADD3 R25, PT, PT, R25, 0x80, RZ ;  /* 0x0000008019197810 */ /* 0x000fc60007ffe0ff */
[----:B0-----:R-:W-:-:S05]  /*1220*/  IMAD.WIDE.U32 R4, R3, 0x4, R4 ;  /* 0x0000000403047825 */ /* 0x001fca00078e0004 */
[----:B------:R1:W-:Y:S02]  /*1230*/  STG.E desc[UR36][R4.64], RZ ;  /* 0x000000ff04007986 */ /* 0x0003e4000c101924 */
.L_x_39999:
[----:B------:R-:W-:-:S13]  /*1240*/  ISETP.GE.U32.AND P0, PT, R25, R26, PT ;  /* 0x0000001a1900720c */ /* 0x000fda0003f06070 */
[----:B------:R-:W-:Y:S05]  /*1250*/  @P0 BRA `(.L_x_40001) ;  /* 0x0000000000340947 */ /* 0x000fea0003800000 */
[----:B01----:R-:W0:Y:S01]  /*1260*/  LDC.64 R4, c[0x0][0x3a0] ;  /* 0x0000e800ff047b82 */ /* 0x003e220000000a00 */
[----:B------:R-:W-:Y:S02]  /*1270*/  IMAD.IADD R3, R2, 0x1, R25 ;  /* 0x0000000102037824 */ /* 0x000fe400078e0219 */
[----:B------:R-:W-:Y:S02]  /*1280*/  VIADD R25, R25, 0x80 ;  /* 0x0000008019197836 */ /* 0x000fe40000000000 */
[----:B0-----:R-:W-:-:S05]  /*1290*/  IMAD.WIDE.U32 R4, R3, 0x4, R4 ;  /* 0x0000000403047825 */ /* 0x001fca00078e0004 */
[----:B------:R2:W-:Y:S02]  /*12a0*/  STG.E desc[UR36][R4.64], RZ ;  /* 0x000000ff04007986 */ /* 0x0005e4000c101924 */
.L_x_40000:
        /* <DEDUP_REMOVED lines=8> */
.L_x_40001:
[----:B------:R-:W-:Y:S05]  /*1330*/  BSYNC.RELIABLE B1 ;  /* 0x0000000000017941 */ /* 0x000fea0003800100 */
.L_x_39996:
[----:B------:R-:W-:-:S13]  /*1340*/  ISETP.GE.U32.AND P0, PT, R25, R26, PT ;  /* 0x0000001a1900720c */ /* 0x000fda0003f06070 */
[----:B012---:R-:W0:Y:S01]  /*1350*/  @!P0 LDC.64 R4, c[0x0][0x3a0] ;  /* 0x0000e800ff048b82 */ /* 0x007e220000000a00 */
[----:B------:R-:W-:Y:S01]  /*1360*/  @!P0 IMAD.IADD R3, R2, 0x1, R25 ;  /* 0x0000000102038824 */ /* 0x000fe200078e0219 */
[----:B------:R-:W-:-:S03]  /*1370*/  @!P0 IADD3 R25, PT, PT, R25, 0x80, RZ ;  /* 0x0000008019198810 */ /* 0x000fc60007ffe0ff */
[----:B0-----:R-:W-:-:S05]  /*1380*/  @!P0 IMAD.WIDE.U32 R4, R3, 0x4, R4 ;  /* 0x0000000403048825 */ /* 0x001fca00078e0004 */
[----:B------:R3:W-:Y:S02]  /*1390*/  @!P0 STG.E desc[UR36][R4.64], RZ ;  /* 0x000000ff04008986 */ /* 0x0007e4000c101924 */
.L_x_40002:
[----:B------:R-:W-:Y:S05]  /*13a0*/  BSYNC.RECONVERGENT B0 ;  /* 0x0000000000007941 */ /* 0x000fea0003800200 */
.L_x_39995:
[----:B------:R-:W-:-:S13]  /*13b0*/  ISETP.GE.U32.AND P0, PT, R25, R26, PT ;  /* 0x0000001a1900720c */ /* 0x000fda0003f06070 */
[----:B------:R-:W-:Y:S05]  /*13c0*/  @P0 EXIT ;  /* 0x000000000000094d */ /* 0x000fea0003800000 */
[----:B0123--:R-:W0:Y:S01]  /*13d0*/  LDC.64 R4, c[0x0][0x3a0] ;  /* 0x0000e800ff047b82 */ /* 0x00fe220000000a00 */
[----:B------:R-:W-:-:S04]  /*13e0*/  IMAD.IADD R3, R2, 0x1, R25 ;  /* 0x0000000102037824 */ /* 0x000fc800078e0219 */
[----:B0-----:R-:W-:-:S05]  /*13f0*/  IMAD.WIDE.U32 R2, R3, 0x4, R4 ;  /* 0x0000000403027825 */ /* 0x001fca00078e0004 */
[----:B------:R-:W-:Y:S01]  /*1400*/  STG.E desc[UR36][R2.64], RZ ;  /* 0x000000ff02007986 */ /* 0x000fe2000c101924 */
[----:B------:R-:W-:Y:S05]  /*1410*/  EXIT ;  /* 0x000000000000794d */ /* 0x000fea0003800000 */
.L_x_39978:
        /* <DEDUP_REMOVED lines=27> */
.L_x_40004:
[----:B------:R-:W-:Y:S05]  /*15d0*/  BSYNC.RECONVERGENT B6 ;  /* 0x0000000000067941 */ /* 0x000fea0003800200 */
.L_x_40003:
        /* <DEDUP_REMOVED lines=22> */
.L_x_40006:
[----:B------:R-:W-:Y:S05]  /*1740*/  BSYNC.RECONVERGENT B6 ;  /* 0x0000000000067941 */ /* 0x000fea0003800200 */
.L_x_40005:
        /* <DEDUP_REMOVED lines=22> */
.L_x_40008:
[----:B------:R-:W-:Y:S05]  /*18b0*/  BSYNC.RECONVERGENT B6 ;  /* 0x0000000000067941 */ /* 0x000fea0003800200 */
.L_x_40007:
        /* <DEDUP_REMOVED lines=22> */
.L_x_40010:
[----:B------:R-:W-:Y:S05]  /*1a20*/  BSYNC.RECONVERGENT B6 ;  /* 0x0000000000067941 */ /* 0x000fea0003800200 */
.L_x_40009:
        /* <DEDUP_REMOVED lines=22> */
.L_x_40012:
[----:B------:R-:W-:Y:S05]  /*1b90*/  BSYNC.RECONVERGENT B6 ;  /* 0x0000000000067941 */ /* 0x000fea0003800200 */
.L_x_40011:
        /* <DEDUP_REMOVED lines=22> */
.L_x_40014:
[----:B------:R-:W-:Y:S05]  /*1d00*/  BSYNC.RECONVERGENT B6 ;  /* 0x0000000000067941 */ /* 0x000fea0003800200 */
.L_x_40013:
        /* <DEDUP_REMOVED lines=22> */
.L_x_40016:
[----:B------:R-:W-:Y:S05]  /*1e70*/  BSYNC.RECONVERGENT B6 ;  /* 0x0000000000067941 */ /* 0x000fea0003800200 */
.L_x_40015:
        /* <DEDUP_REMOVED lines=22> */
.L_x_40018:
[----:B------:R-:W-:Y:S05]  /*1fe0*/  BSYNC.RECONVERGENT B6 ;  /* 0x0000000000067941 */ /* 0x000fea0003800200 */
.L_x_40017:
[----:B------:R-:W0:Y:S02]  /*1ff0*/  LDC.64 R4, c[0x0][0x3a0] ;  /* 0x0000e800ff047b82 */ /* 0x000e240000000a00 */
[----:B0-----:R-:W-:-:S04]  /*2000*/  IMAD.WIDE.U32 R2, R2, 0x4, R4 ;  /* 0x0000000402027825 */ /* 0x001fc800078e0004 */
[----:B------:R-:W-:-:S05]  /*2010*/  IMAD.WIDE.U32 R2, R22, 0x20, R2 ;  /* 0x0000002016027825 */ /* 0x000fca00078e0002 */
[----:B------:R-:W-:Y:S01]  /*2020*/  STG.E.ENL2.256 desc[UR36][R2.64], RZ, RZ ;  /* 0xf80000ff02ff797f */ /* 0x000fe2000f121824 */
[----:B------:R-:W-:Y:S05]  /*2030*/  EXIT ;  /* 0x000000000000794d */ /* 0x000fea0003800000 */
.L_x_40019:
        /* <DEDUP_REMOVED lines=12> */
.L_x_40223:


//--------------------- .nv.global.init           --------------------------
	.section	.nv.global.init,"aw",@progbits
.nv.global.init:
	.type		$str$16,@object
	.size		$str$16,(__unnamed_1 - $str$16)
$str$16:
        /*0000*/ 	.byte	0x66, 0x61, 0x6c, 0x73, 0x65, 0x00
	.type		__unnamed_1,@object
	.size		__unnamed_1,(__unnamed_5 - __unnamed_1)
__unnamed_1:
        /*0006*/ 	.byte	0x5f, 0x61, 0x73, 0x73, 0x65, 0x72, 0x74, 0x00
	.type		__unnamed_5,@object
	.size		__unnamed_5,(__unnamed_3 - __unnamed_5)
__unnamed_5:
        /*000e*/ 	.byte	0x63, 0x61, 0x73, 0x74, 0x5f, 0x61, 0x6e, 0x64, 0x5f, 0x73, 0x74, 0x6f, 0x72, 0x65, 0x00
	.type		__unnamed_3,@object
	.size		__unnamed_3,(__unnamed_4 - __unnamed_3)
__unnamed_3:
        /*001d*/ 	.byte	0x63, 0x61, 0x73, 0x74, 0x5f, 0x61, 0x6e, 0x64, 0x5f, 0x73, 0x74, 0x6f, 0x72, 0x65, 0x00
	.type		__unnamed_4,@object
	.size		__unnamed_4,(__unnamed_2 - __unnamed_4)
__unnamed_4:
        /*002c*/ 	.byte	0x66, 0x65, 0x74, 0x63, 0x68, 0x5f, 0x61, 0x6e, 0x64, 0x5f, 0x63, 0x61, 0x73, 0x74, 0x00
	.type		__unnamed_2,@object
	.size		__unnamed_2,($str$18 - __unnamed_2)
__unnamed_2:
        /*003b*/ 	.byte	0x66, 0x65, 0x74, 0x63, 0x68, 0x5f, 0x61, 0x6e, 0x64, 0x5f, 0x63, 0x61, 0x73, 0x74, 0x00
	.type		$str$18,@object
	.size		$str$18,($str$1 - $str$18)
$str$18:
        /*004a*/ 	.byte	0x63, 0x6f, 0x6e, 0x64, 0x20, 0x26, 0x26, 0x20, 0x6d, 0x65, 0x73, 0x73, 0x61, 0x67, 0x65, 0x00
	.type		$str$1,@object
	.size		$str$1,($str$17 - $str$1)
$str$1:
        /*005a*/ 	.byte	0x2f, 0x74, 0x6d, 0x70, 0x2f, 0x6f, 0x73, 0x73, 0x5f, 0x6b, 0x65, 0x72, 0x6e, 0x65, 0x6c, 0x73
        /*006a*/ 	.byte	0x5f, 0x73, 0x72, 0x63, 0x2f, 0x70, 0x79, 0x74, 0x6f, 0x72, 0x63, 0x68, 0x2f, 0x61, 0x74, 0x65
        /*007a*/ 	.byte	0x6e, 0x2f, 0x73, 0x72, 0x63, 0x2f, 0x41, 0x54, 0x65, 0x6e, 0x2f, 0x6e, 0x61, 0x74, 0x69, 0x76
        /*008a*/ 	.byte	0x65, 0x2f, 0x73, 0x70, 0x61, 0x72, 0x73, 0x65, 0x2f, 0x56, 0x61, 0x6c, 0x69, 0x64, 0x61, 0x74
        /*009a*/ 	.byte	0x65, 0x43, 0x6f, 0x6d, 0x70, 0x72, 0x65, 0x73, 0x73, 0x65, 0x64, 0x49, 0x6e, 0x64, 0x69, 0x63
        /*00aa*/ 	.byte	0x65, 0x73, 0x43, 0x6f, 0x6d, 0x6d, 0x6f, 0x6e, 0x2e, 0x68, 0x00
	.type		$str$17,@object
	.size		$str$17,(.L_35 - $str$17)
$str$17:
        /*00b5*/ 	.byte	0x2f, 0x72, 0x6f, 0x6f, 0x74, 0x2f, 0x2e, 0x70, 0x79, 0x65, 0x6e, 0x76, 0x2f, 0x76, 0x65, 0x72
        /*00c5*/ 	.byte	0x73, 0x69, 0x6f, 0x6e, 0x73, 0x2f, 0x33, 0x2e, 0x31, 0x33, 0x2e, 0x31, 0x32, 0x2f, 0x6c, 0x69
        /*00d5*/ 	.byte	0x62, 0x2f, 0x70, 0x79, 0x74, 0x68, 0x6f, 0x6e, 0x33, 0x2e, 0x31, 0x33, 0x2f, 0x73, 0x69, 0x74
        /*00e5*/ 	.byte	0x65, 0x2d, 0x70, 0x61, 0x63, 0x6b, 0x61, 0x67, 0x65, 0x73, 0x2f, 0x74, 0x6f, 0x72, 0x63, 0x68
        /*00f5*/ 	.byte	0x2f, 0x69, 0x6e, 0x63, 0x6c, 0x75, 0x64, 0x65, 0x2f, 0x63, 0x31, 0x30, 0x2f, 0x63, 0x6f, 0x72
        /*0105*/ 	.byte	0x65, 0x2f, 0x44, 0x79, 0x6e, 0x61, 0x6d, 0x69, 0x63, 0x43, 0x61, 0x73, 0x74, 0x2e, 0x68, 0x00
.L_35:


//--------------------- .nv.shared.reserved.0     --------------------------
	.section	.nv.shared.reserved.0,"aw",@nobits
	.weak		__nv_reservedSMEM_offset_0_alias
	.size		__nv_reservedSMEM_offset_0_alias, 0, 64
	.other		__nv_reservedSMEM_offset_0_alias,@"STO_CUDA_RESERVED_SHARED STV_DEFAULT"
__nv_reservedSMEM_offset_0_alias:
	.zero		0
	.zero		64


//--------------------- .nv.global                --------------------------
	.section	.nv.global,"aw",@nobits
.nv.global:
	.type		_ZN65_INTERNAL_bb565c37_34_ValidateCompressedIndicesKernel_cu_33a4b88b4cuda3std3__48in_placeE,@object
	.size		_ZN65_INTERNAL_bb565c37_34_ValidateCompressedIndicesKernel_cu_33a4b88b4cuda3std3__48in_placeE,(_ZN65_INTERNAL_bb565c37_34_ValidateCompressedIndicesKernel_cu_33a4b88b4cuda3std6ranges3__45__cpo8distanceE - _ZN65_INTERNAL_bb565c37_34_ValidateCompressedIndicesKernel_cu_33a4b88b4cuda3std3__48in_placeE)
_ZN65_INTERNAL_bb565c37_34_ValidateCompressedIndicesKernel_cu_33a4b88b4cuda3std3__48in_placeE:
	.zero		1
	.type		_ZN65_INTERNAL_bb565c37_34_ValidateCompressedIndicesKernel_cu_33a4b88b4cuda3std6ranges3__45__cpo8distanceE,@object
	.size		_ZN65_INTERNAL_bb565c37_34_ValidateCompressedIndicesKernel_cu_33a4b88b4cuda3std6ranges3__45__cpo8distanceE,(_ZN65_INTERNAL_bb565c37_34_ValidateCompressedIndicesKernel_cu_33a4b88b4cuda3std3__45__cpo6cbeginE - _ZN65_INTERNAL_bb565c37_34_ValidateCompressedIndicesKernel_cu_33a4b88b4cuda3std6ranges3__45__cpo8distanceE)
_ZN65_INTERNAL_bb565c37_34_ValidateCompressedIndicesKernel_cu_33a4b88b4cuda3std6ranges3__45__cpo8distanceE:
	.zero		1
	.type		_ZN65_INTERNAL_bb565c37_34_ValidateCompressedIndicesKernel_cu_33a4b88b4cuda3std3__45__cpo6cbeginE,@object
	.size		_ZN65_INTERNAL_bb565c37_34_ValidateCompressedIndicesKernel_cu_33a4b88b4cuda3std3__45__cpo6cbeginE,(_ZN65_INTERNAL_bb565c37_34_ValidateCompressedIndicesKernel_cu_33a4b88b4cuda3std6ranges3__45__cpo7advanceE - _ZN65_INTERNAL_bb565c37_34_ValidateCompressedIndicesKernel_cu_33a4b88b4cuda3std3__45__cpo6cbeginE)
_ZN65_INTERNAL_bb565c37_34_ValidateCompressedIndicesKernel_cu_33a4b88b4cuda3std3__45__cpo6cbeginE:
	.zero		1
	.type		_ZN65_INTERNAL_bb565c37_34_ValidateCompressedIndicesKernel_cu_33a4b88b4cuda3std6ranges3__45__cpo7advanceE,@object
	.size		_ZN65_INTERNAL_bb565c37_34_ValidateCompressedIndicesKernel_cu_33a4b88b4cuda3std6ranges3__45__cpo7advanceE,(_ZN65_INTERNAL_bb565c37_34_ValidateCompressedIndicesKernel_cu_33a4b88b4cuda3std3__45__cpo7crbeginE - _ZN65_INTERNAL_bb565c37_34_ValidateCompressedIndicesKernel_cu_33a4b88b4cuda3std6ranges3__45__cpo7advanceE)
_ZN65_INTERNAL_bb565c37_34_ValidateCompressedIndicesKernel_cu_33a4b88b4cuda3std6ranges3__45__cpo7advanceE:
	.zero		1
	.type		_ZN65_INTERNAL_bb565c37_34_ValidateCompressedIndicesKernel_cu_33a4b88b4cuda3std3__45__cpo7crbeginE,@object
	.size		_ZN65_INTERNAL_bb565c37_34_ValidateCompressedIndicesKernel_cu_33a4b88b4cuda3std3__45__cpo7crbeginE,(_ZN65_INTERNAL_bb565c37_34_ValidateCompressedIndicesKernel_cu_33a4b88b4cuda3std6ranges3__45__cpo4dataE - _ZN65_INTERNAL_bb565c37_34_ValidateCompressedIndicesKernel_cu_33a4b88b4cuda3std3__45__cpo7crbeginE)
_ZN65_INTERNAL_bb565c37_34_ValidateCompressedIndicesKernel_cu_33a4b88b4cuda3std3__45__cpo7crbeginE:
	.zero		1
	.type		_ZN65_INTERNAL_bb565c37_34_ValidateCompressedIndicesKernel_cu_33a4b88b4cuda3std6ranges3__45__cpo4dataE,@object
	.size		_ZN65_INTERNAL_bb565c37_34_ValidateCompressedIndicesKernel_cu_33a4b88b4cuda3std6ranges3__45__cpo4dataE,(_ZN65_INTERNAL_bb565c37_34_ValidateCompressedIndicesKernel_cu_33a4b88b4cuda3std6ranges3__45__cpo5beginE - _ZN65_INTERNAL_bb565c37_34_ValidateCompressedIndicesKernel_cu_33a4b88b4cuda3std6ranges3__45__cpo4dataE)
_ZN65_INTERNAL_bb565c37_34_ValidateCompressedIndicesKernel_cu_33a4b88b4cuda3std6ranges3__45__cpo4dataE:
	.zero		1
	.type		_ZN65_INTERNAL_bb565c37_34_ValidateCompressedIndicesKernel_cu_33a4b88b4cuda3std6ranges3__45__cpo5beginE,@object
	.size		_ZN65_INTERNAL_bb565c37_34_ValidateCompressedIndicesKernel_cu_33a4b88b4cuda3std6ranges3__45__cpo5beginE,(_ZN65_INTERNAL_bb565c37_34_ValidateCompressedIndicesKernel_cu_33a4b88b4cuda3std3__467_GLOBAL__N__bb565c37_34_ValidateCompressedIndicesKernel_cu_33a4b88b6ignoreE - _ZN65_INTERNAL_bb565c37_34_ValidateCompressedIndicesKernel_cu_33a4b88b4cuda3std6ranges3__45__cpo5beginE)
_ZN65_INTERNAL_bb565c37_34_ValidateCompressedIndicesKernel_cu_33a4b88b4cuda3std6ranges3__45__cpo5beginE:
	.zero		1
	.type		_ZN65_INTERNAL_bb565c37_34_ValidateCompressedIndicesKernel_cu_33a4b88b4cuda3std3__467_GLOBAL__N__bb565c37_34_ValidateCompressedIndicesKernel_cu_33a4b88b6ignoreE,@object
	.size		_ZN65_INTERNAL_bb565c37_34_ValidateCompressedIndicesKernel_cu_33a4b88b4cuda3std3__467_GLOBAL__N__bb565c37_34_ValidateCompressedIndicesKernel_cu_33a4b88b6ignoreE,(_ZN65_INTERNAL_bb565c37_34_ValidateCompressedIndicesKernel_cu_33a4b88b4cuda3std6ranges3__45__cpo4sizeE - _ZN65_INTERNAL_bb565c37_34_ValidateCompressedIndicesKernel_cu_33a4b88b4cuda3std3__467_GLOBAL__N__bb565c37_34_ValidateCompressedIndicesKernel_cu_33a4b88b6ignoreE)
_ZN65_INTERNAL_bb565c37_34_ValidateCompressedIndicesKernel_cu_33a4b88b4cuda3std3__467_GLOBAL__N__bb565c37_34_ValidateCompressedIndicesKernel_cu_33a4b88b6ignoreE:
	.zero		1
	.type		_ZN65_INTERNAL_bb565c37_34_ValidateCompressedIndicesKernel_cu_33a4b88b4cuda3std6ranges3__45__cpo4sizeE,@object
	.size		_ZN65_INTERNAL_bb565c37_34_ValidateCompressedIndicesKernel_cu_33a4b88b4cuda3std6ranges3__45__cpo4sizeE,(_ZN65_INTERNAL_bb565c37_34_ValidateCompressedIndicesKernel_cu_33a4b88b4cuda3std3__45__cpo5beginE - _ZN65_INTERNAL_bb565c37_34_ValidateCompressedIndicesKernel_cu_33a4b88b4cuda3std6ranges3__45__cpo4sizeE)
_ZN65_INTERNAL_bb565c37_34_ValidateCompressedIndicesKernel_cu_33a4b88b4cuda3std6ranges3__45__cpo4sizeE:
	.zero		1
	.type		_ZN65_INTERNAL_bb565c37_34_ValidateCompressedIndicesKernel_cu_33a4b88b4cuda3std3__45__cpo5beginE,@object
	.size		_ZN65_INTERNAL_bb565c37_34_ValidateCompressedIndicesKernel_cu_33a4b88b4cuda3std3__45__cpo5beginE,(_ZN65_INTERNAL_bb565c37_34_ValidateCompressedIndicesKernel_cu_33a4b88b4cuda3std6ranges3__45__cpo6cbeginE - _ZN65_INTERNAL_bb565c37_34_ValidateCompressedIndicesKernel_cu_33a4b88b4cuda3std3__45__cpo5beginE)
_ZN65_INTERNAL_bb565c37_34_ValidateCompressedIndicesKernel_cu_33a4b88b4cuda3std3__45__cpo5beginE:
	.zero		1
	.type		_ZN65_INTERNAL_bb565c37_34_ValidateCompressedIndicesKernel_cu_33a4b88b4cuda3std6ranges3__45__cpo6cbeginE,@object
	.size		_ZN65_INTERNAL_bb565c37_34_ValidateCompressedIndicesKernel_cu_33a4b88b4cuda3std6ranges3__45__cpo6cbeginE,(_ZN65_INTERNAL_bb565c37_34_ValidateCompressedIndicesKernel_cu_33a4b88b4cuda3std3__45__cpo6rbeginE - _ZN65_INTERNAL_bb565c37_34_ValidateCompressedIndicesKernel_cu_33a4b88b4cuda3std6ranges3__45__cpo6cbeginE)
_ZN65_INTERNAL_bb565c37_34_ValidateCompressedIndicesKernel_cu_33a4b88b4cuda3std6ranges3__45__cpo6cbeginE:
	.zero		1
	.type		_ZN65_INTERNAL_bb565c37_34_ValidateCompressedIndicesKernel_cu_33a4b88b4cuda3std3__45__cpo6rbeginE,@object
	.size		_ZN65_INTERNAL_bb565c37_34_ValidateCompressedIndicesKernel_cu_33a4b88b4cuda3std3__45__cpo6rbeginE,(_ZN65_INTERNAL_bb565c37_34_ValidateCompressedIndicesKernel_cu_33a4b88b4cuda3std6ranges3__45__cpo4nextE - _ZN65_INTERNAL_bb565c37_34_ValidateCompressedIndicesKernel_cu_33a4b88b4cuda3std3__45__cpo6rbeginE)
_ZN65_INTERNAL_bb565c37_34_ValidateCompressedIndicesKernel_cu_33a4b88b4cuda3std3__45__cpo6rbeginE:
	.zero		1
	.type		_ZN65_INTERNAL_bb565c37_34_ValidateCompressedIndicesKernel_cu_33a4b88b4cuda3std6ranges3__45__cpo4nextE,@object
	.size		_ZN65_INTERNAL_bb565c37_34_ValidateCompressedIndicesKernel_cu_33a4b88b4cuda3std6ranges3__45__cpo4nextE,(_ZN65_INTERNAL_bb565c37_34_ValidateCompressedIndicesKernel_cu_33a4b88b4cuda3std6ranges3__45__cpo4swapE - _ZN65_INTERNAL_bb565c37_34_ValidateCompressedIndicesKernel_cu_33a4b88b4cuda3std6ranges3__45__cpo4nextE)
_ZN65_INTERNAL_bb565c37_34_ValidateCompressedIndicesKernel_cu_33a4b88b4cuda3std6ranges3__45__cpo4nextE:
	.zero		1
	.type		_ZN65_INTERNAL_bb565c37_34_ValidateCompressedIndicesKernel_cu_33a4b88b4cuda3std6ranges3__45__cpo4swapE,@object
	.size		_ZN65_INTERNAL_bb565c37_34_ValidateCompressedIndicesKernel_cu_33a4b88b4cuda3std6ranges3__45__cpo4swapE,(_ZN65_INTERNAL_bb565c37_34_ValidateCompressedIndicesKernel_cu_33a4b88b4cuda3std3__420unreachable_sentinelE - _ZN65_INTERNAL_bb565c37_34_ValidateCompressedIndicesKernel_cu_33a4b88b4cuda3std6ranges3__45__cpo4swapE)
_ZN65_INTERNAL_bb565c37_34_ValidateCompressedIndicesKernel_cu_33a4b88b4cuda3std6ranges3__45__cpo4swapE:
	.zero		1
	.type		_ZN65_INTERNAL_bb565c37_34_ValidateCompressedIndicesKernel_cu_33a4b88b4cuda3std3__420unreachable_sentinelE,@object
	.size		_ZN65_INTERNAL_bb565c37_34_ValidateCompressedIndicesKernel_cu_33a4b88b4cuda3std3__420unreachable_sentinelE,(_ZN65_INTERNAL_bb565c37_34_ValidateCompressedIndicesKernel_cu_33a4b88b6thrust24THRUST_300001_SM_1000_NS6system6detail10sequential3seqE - _ZN65_INTERNAL_bb565c37_34_ValidateCompressedIndicesKernel_cu_33a4b88b4cuda3std3__420unreachable_sentinelE)
_ZN65_INTERNAL_bb565c37_34_ValidateCompressedIndicesKernel_cu_33a4b88b4cuda3std3__420unreachable_sentinelE:
	.zero		1
	.type		_ZN65_INTERNAL_bb565c37_34_ValidateCompressedIndicesKernel_cu_33a4b88b6thrust24THRUST_300001_SM_1000_NS6system6detail10sequential3seqE,@object
	.size		_ZN65_INTERNAL_bb565c37_34_ValidateCompressedIndicesKernel_cu_33a4b88b6thrust24THRUST_300001_SM_1000_NS6system6detail10sequential3seqE,(_ZN65_INTERNAL_bb565c37_34_ValidateCompressedIndicesKernel_cu_33a4b88b4cuda3std3__45__cpo4cendE - _ZN65_INTERNAL_bb565c37_34_ValidateCompressedIndicesKernel_cu_33a4b88b6thrust24THRUST_300001_SM_1000_NS6system6detail10sequential3seqE)
_ZN65_INTERNAL_bb565c37_34_ValidateCompressedIndicesKernel_cu_33a4b88b6thrust24THRUST_300001_SM_1000_NS6system6detail10sequential3seqE:
	.zero		1
	.type		_ZN65_INTERNAL_bb565c37_34_ValidateCompressedIndicesKernel_cu_33a4b88b4cuda3std3__45__cpo4cendE,@object
	.size		_ZN65_INTERNAL_bb565c37_34_ValidateCompressedIndicesKernel_cu_33a4b88b4cuda3std3__45__cpo4cendE,(_ZN65_INTERNAL_bb565c37_34_ValidateCompressedIndicesKernel_cu_33a4b88b4cuda3std6ranges3__45__cpo9iter_swapE - _ZN65_INTERNAL_bb565c37_34_ValidateCompressedIndicesKernel_cu_33a4b88b4cuda3std3__45__cpo4cendE)
_ZN65_INTERNAL_bb565c37_34_ValidateCompressedIndicesKernel_cu_33a4b88b4cuda3std3__45__cpo4cendE:
	.zero		1
	.type		_ZN65_INTERNAL_bb565c37_34_ValidateCompressedIndicesKernel_cu_33a4b88b4cuda3std6ranges3__45__cpo9iter_swapE,@object
	.size		_ZN65_INTERNAL_bb565c37_34_ValidateCompressedIndicesKernel_cu_33a4b88b4cuda3std6ranges3__45__cpo9iter_swapE,(_ZN65_INTERNAL_bb565c37_34_ValidateCompressedIndicesKernel_cu_33a4b88b4cuda3std3__45__cpo5crendE - _ZN65_INTERNAL_bb565c37_34_ValidateCompressedIndicesKernel_cu_33a4b88b4cuda3std6ranges3__45__cpo9iter_swapE)
_ZN65_INTERNAL_bb565c37_34_ValidateCompressedIndicesKernel_cu_33a4b88b4cuda3std6ranges3__45__cpo9iter_swapE:
	.zero		1
	.type		_ZN65_INTERNAL_bb565c37_34_ValidateCompressedIndicesKernel_cu_33a4b88b4cuda3std3__45__cpo5crendE,@object
	.size		_ZN65_INTERNAL_bb565c37_34_ValidateCompressedIndicesKernel_cu_33a4b88b4cuda3std3__45__cpo5crendE,(_ZN65_INTERNAL_bb565c37_34_ValidateCompressedIndicesKernel_cu_33a4b88b4cuda3std6ranges3__45__cpo5cdataE - _ZN65_INTERNAL_bb565c37_34_ValidateCompressedIndicesKernel_cu_33a4b88b4cuda3std3__45__cpo5crendE)
_ZN65_INTERNAL_bb565c37_34_ValidateCompressedIndicesKernel_cu_33a4b88b4cuda3std3__45__cpo5crendE:
	.zero		1
	.type		_ZN65_INTERNAL_bb565c37_34_ValidateCompressedIndicesKernel_cu_33a4b88b4cuda3std6ranges3__45__cpo5cdataE,@object
	.size		_ZN65_INTERNAL_bb565c37_34_ValidateCompressedIndicesKernel_cu_33a4b88b4cuda3std6ranges3__45__cpo5cdataE,(_ZN65_INTERNAL_bb565c37_34_ValidateCompressedIndicesKernel_cu_33a4b88b4cuda3std6ranges3__45__cpo3endE - _ZN65_INTERNAL_bb565c37_34_ValidateCompressedIndicesKernel_cu_33a4b88b4cuda3std6ranges3__45__cpo5cdataE)
_ZN65_INTERNAL_bb565c37_34_ValidateCompressedIndicesKernel_cu_33a4b88b4cuda3std6ranges3__45__cpo5cdataE:
	.zero		1
	.type		_ZN65_INTERNAL_bb565c37_34_ValidateCompressedIndicesKernel_cu_33a4b88b4cuda3std6ranges3__45__cpo3endE,@object
	.size		_ZN65_INTERNAL_bb565c37_34_ValidateCompressedIndicesKernel_cu_33a4b88b4cuda3std6ranges3__45__cpo3endE,(_ZN65_INTERNAL_bb565c37_34_ValidateCompressedIndicesKernel_cu_33a4b88b4cuda3std3__419piecewise_constructE - _ZN65_INTERNAL_bb565c37_34_ValidateCompressedIndicesKernel_cu_33a4b88b4cuda3std6ranges3__45__cpo3endE)
_ZN65_INTERNAL_bb565c37_34_ValidateCompressedIndicesKernel_cu_33a4b88b4cuda3std6ranges3__45__cpo3endE:
	.zero		1
	.type		_ZN65_INTERNAL_bb565c37_34_ValidateCompressedIndicesKernel_cu_33a4b88b4cuda3std3__419piecewise_constructE,@object
	.size		_ZN65_INTERNAL_bb565c37_34_ValidateCompressedIndicesKernel_cu_33a4b88b4cuda3std3__419piecewise_constructE,(_ZN65_INTERNAL_bb565c37_34_ValidateCompressedIndicesKernel_cu_33a4b88b4cuda3std6ranges3__45__cpo5ssizeE - _ZN65_INTERNAL_bb565c37_34_ValidateCompressedIndicesKernel_cu_33a4b88b4cuda3std3__419piecewise_constructE)
_ZN65_INTERNAL_bb565c37_34_ValidateCompressedIndicesKernel_cu_33a4b88b4cuda3std3__419piecewise_constructE:
	.zero		1
	.type		_ZN65_INTERNAL_bb565c37_34_ValidateCompressedIndicesKernel_cu_33a4b88b4cuda3std6ranges3__45__cpo5ssizeE,@object
	.size		_ZN65_INTERNAL_bb565c37_34_ValidateCompressedIndicesKernel_cu_33a4b88b4cuda3std6ranges3__45__cpo5ssizeE,(_ZN65_INTERNAL_bb565c37_34_ValidateCompressedIndicesKernel_cu_33a4b88b4cuda3std3__45__cpo3endE - _ZN65_INTERNAL_bb565c37_34_ValidateCompressedIndicesKernel_cu_33a4b88b4cuda3std6ranges3__45__cpo5ssizeE)
_ZN65_INTERNAL_bb565c37_34_ValidateCompressedIndicesKernel_cu_33a4b88b4cuda3std6ranges3__45__cpo5ssizeE:
	.zero		1
	.type		_ZN65_INTERNAL_bb565c37_34_ValidateCompressedIndicesKernel_cu_33a4b88b4cuda3std3__45__cpo3endE,@object
	.size		_ZN65_INTERNAL_bb565c37_34_ValidateCompressedIndicesKernel_cu_33a4b88b4cuda3std3__45__cpo3endE,(_ZN65_INTERNAL_bb565c37_34_ValidateCompressedIndicesKernel_cu_33a4b88b4cuda3std6ranges3__45__cpo4cendE - _ZN65_INTERNAL_bb565c37_34_ValidateCompressedIndicesKernel_cu_33a4b88b4cuda3std3__45__cpo3endE)
_ZN65_INTERNAL_bb565c37_34_ValidateCompressedIndicesKernel_cu_33a4b88b4cuda3std3__45__cpo3endE:
	.zero		1
	.type		_ZN65_INTERNAL_bb565c37_34_ValidateCompressedIndicesKernel_cu_33a4b88b4cuda3std6ranges3__45__cpo4cendE,@object
	.size		_ZN65_INTERNAL_bb565c37_34_ValidateCompressedIndicesKernel_cu_33a4b88b4cuda3std6ranges3__45__cpo4cendE,(_ZN65_INTERNAL_bb565c37_34_ValidateCompressedIndicesKernel_cu_33a4b88b4cuda3std3__45__cpo4rendE - _ZN65_INTERNAL_bb565c37_34_ValidateCompressedIndicesKernel_cu_33a4b88b4cuda3std6ranges3__45__cpo4cendE)
_ZN65_INTERNAL_bb565c37_34_ValidateCompressedIndicesKernel_cu_33a4b88b4cuda3std6ranges3__45__cpo4cendE:
	.zero		1
	.type		_ZN65_INTERNAL_bb565c37_34_ValidateCompressedIndicesKernel_cu_33a4b88b4cuda3std3__45__cpo4rendE,@object
	.size		_ZN65_INTERNAL_bb565c37_34_ValidateCompressedIndicesKernel_cu_33a4b88b4cuda3std3__45__cpo4rendE,(_ZN65_INTERNAL_bb565c37_34_ValidateCompressedIndicesKernel_cu_33a4b88b4cuda3std6ranges3__45__cpo4prevE - _ZN65_INTERNAL_bb565c37_34_ValidateCompressedIndicesKernel_cu_33a4b88b4cuda3std3__45__cpo4rendE)
_ZN65_INTERNAL_bb565c37_34_ValidateCompressedIndicesKernel_cu_33a4b88b4cuda3std3__45__cpo4rendE:
	.zero		1
	.type		_ZN65_INTERNAL_bb565c37_34_ValidateCompressedIndicesKernel_cu_33a4b88b4cuda3std6ranges3__45__cpo4prevE,@object
	.size		_ZN65_INTERNAL_bb565c37_34_ValidateCompressedIndicesKernel_cu_33a4b88b4cuda3std6ranges3__45__cpo4prevE,(_ZN65_INTERNAL_bb565c37_34_ValidateCompressedIndicesKernel_cu_33a4b88b4cuda3std6ranges3__45__cpo9iter_moveE - _ZN65_INTERNAL_bb565c37_34_ValidateCompressedIndicesKernel_cu_33a4b88b4cuda3std6ranges3__45__cpo4prevE)
_ZN65_INTERNAL_bb565c37_34_ValidateCompressedIndicesKernel_cu_33a4b88b4cuda3std6ranges3__45__cpo4prevE:
	.zero		1
	.type		_ZN65_INTERNAL_bb565c37_34_ValidateCompressedIndicesKernel_cu_33a4b88b4cuda3std6ranges3__45__cpo9iter_moveE,@object
	.size		_ZN65_INTERNAL_bb565c37_34_ValidateCompressedIndicesKernel_cu_33a4b88b4cuda3std6ranges3__45__cpo9iter_moveE,(.L_18 - _ZN65_INTERNAL_bb565c37_34_ValidateCompressedIndicesKernel_cu_33a4b88b4cuda3std6ranges3__45__cpo9iter_moveE)
_ZN65_INTERNAL_bb565c37_34_ValidateCompressedIndicesKernel_cu_33a4b88b4cuda3std6ranges3__45__cpo9iter_moveE:
	.zero		1
.L_18:


//--------------------- .nv.constant0._ZN2at6native18elementwise_kernelILi128ELi4EZNS0_15gpu_kernel_implIZZZNS0_67_GLOBAL__N__bb565c37_34_ValidateCompressedIndicesKernel_cu_33a4b88b42_validate_compressed_sparse_indices_kernelILNS3_8CDimNameE1ENS3_18CUDAKernelLauncherENS3_14EmptyVecKernelENS3_8DummyVecELm0EEEvRKNS_6TensorESB_lllENKUlvE1_clEvENKUlvE0_clEvEUllllllE_EEvRNS_18TensorIteratorBaseERKT_EUliE_EEviT1_ --------------------------
	.section	.nv.constant0._ZN2at6native18elementwise_kernelILi128ELi4EZNS0_15gpu_kernel_implIZZZNS0_67_GLOBAL__N__bb565c37_34_ValidateCompressedIndicesKernel_cu_33a4b88b42_validate_compressed_sparse_indices_kernelILNS3_8CDimNameE1ENS3_18CUDAKernelLauncherENS3_14EmptyVecKernelENS3_8DummyVecELm0EEEvRKNS_6TensorESB_lllENKUlvE1_clEvENKUlvE0_clEvEUllllllE_EEvRNS_18TensorIteratorBaseERKT_EUliE_EEviT1_,"a",@progbits
	.sectionflags	@""
	.align	4
.nv.constant0._ZN2at6native18elementwise_kernelILi128ELi4EZNS0_15gpu_kernel_implIZZZNS0_67_GLOBAL__N__bb565c37_34_ValidateCompressedIndicesKernel_cu_33a4b88b42_validate_compressed_sparse_indices_kernelILNS3_8CDimNameE1ENS3_18CUDAKernelLauncherENS3_14EmptyVecKernelENS3_8DummyVecELm0EEEvRKNS_6TensorESB_lllENKUlvE1_clEvENKUlvE0_clEvEUllllllE_EEvRNS_18TensorIteratorBaseERKT_EUliE_EEviT1_:
	.zero		1936


//--------------------- .nv.constant0._ZN2at6native27unrolled_elementwise_kernelIZZZNS0_67_GLOBAL__N__bb565c37_34_ValidateCompressedIndicesKernel_cu_33a4b88b42_validate_compressed_sparse_indices_kernelILNS2_8CDimNameE1ENS2_18CUDAKernelLauncherENS2_14EmptyVecKernelENS2_8DummyVecELm0EEEvRKNS_6TensorESA_lllENKUlvE1_clEvENKUlvE0_clEvEUllllllE_St5arrayIPcLm6EELi4E23TrivialOffsetCalculatorILi5EjESH_ILi1EjENS0_6memory12LoadWithCastILi5EEENSK_13StoreWithCastILi1EEEEEviT_T0_T2_T3_T4_T5_ --------------------------
	.section	.nv.constant0._ZN2at6native27unrolled_elementwise_kernelIZZZNS0_67_GLOBAL__N__bb565c37_34_ValidateCompressedIndicesKernel_cu_33a4b88b42_validate_compressed_sparse_indices_kernelILNS2_8CDimNameE1ENS2_18CUDAKernelLauncherENS2_14EmptyVecKernelENS2_8DummyVecELm0EEEvRKNS_6TensorESA_lllENKUlvE1_clEvENKUlvE0_clEvEUllllllE_St5arrayIPcLm6EELi4E23TrivialOffsetCalculatorILi5EjESH_ILi1EjENS0_6memory12LoadWithCastILi5EEENSK_13StoreWithCastILi1EEEEEviT_T0_T2_T3_T4_T5_,"a",@progbits
	.sectionflags	@""
	.align	4
.nv.constant0._ZN2at6native27unrolled_elementwise_kernelIZZZNS0_67_GLOBAL__N__bb565c37_34_ValidateCompressedIndicesKernel_cu_33a4b88b42_validate_compressed_sparse_indices_kernelILNS2_8CDimNameE1ENS2_18CUDAKernelLauncherENS2_14EmptyVecKernelENS2_8DummyVecELm0EEEvRKNS_6TensorESA_lllENKUlvE1_clEvENKUlvE0_clEvEUllllllE_St5arrayIPcLm6EELi4E23TrivialOffsetCalculatorILi5EjESH_ILi1EjENS0_6memory12LoadWithCastILi5EEENSK_13StoreWithCastILi1EEEEEviT_T0_T2_T3_T4_T5_:
	.zero		1056


//--------------------- .nv.constant0._ZN2at6native18elementwise_kernelILi128ELi2EZNS0_22gpu_kernel_impl_nocastIZZZNS0_67_GLOBAL__N__bb565c37_34_ValidateCompressedIndicesKernel_cu_33a4b88b42_validate_compressed_sparse_indices_kernelILNS3_8CDimNameE1ENS3_18CUDAKernelLauncherENS3_14EmptyVecKernelENS3_8DummyVecELm0EEEvRKNS_6TensorESB_lllENKUlvE1_clEvENKUlvE0_clEvEUllllllE_EEvRNS_18TensorIteratorBaseERKT_EUliE_EEviT1_ --------------------------
	.section	.nv.constant0._ZN2at6native18elementwise_kernelILi128ELi2EZNS0_22gpu_kernel_impl_nocastIZZZNS0_67_GLOBAL__N__bb565c37_34_ValidateCompressedIndicesKernel_cu_33a4b88b42_validate_compressed_sparse_indices_kernelILNS3_8CDimNameE1ENS3_18CUDAKernelLauncherENS3_14EmptyVecKernelENS3_8DummyVecELm0EEEvRKNS_6TensorESB_lllENKUlvE1_clEvENKUlvE0_clEvEUllllllE_EEvRNS_18TensorIteratorBaseERKT_EUliE_EEviT1_,"a",@progbits
	.sectionflags	@""
	.align	4
.nv.constant0._ZN2at6native18elementwise_kernelILi128ELi2EZNS0_22gpu_kernel_impl_nocastIZZZNS0_67_GLOBAL__N__bb565c37_34_ValidateCompressedIndicesKernel_cu_33a4b88b42_validate_compressed_sparse_indices_kernelILNS3_8CDimNameE1ENS3_18CUDAKernelLauncherENS3_14EmptyVecKernelENS3_8DummyVecELm0EEEvRKNS_6TensorESB_lllENKUlvE1_clEvENKUlvE0_clEvEUllllllE_EEvRNS_18TensorIteratorBaseERKT_EUliE_EEviT1_:
	.zero		1928


//--------------------- .nv.constant0._ZN2at6native27unrolled_elementwise_kernelIZZZNS0_67_GLOBAL__N__bb565c37_34_ValidateCompressedIndicesKernel_cu_33a4b88b42_validate_compressed_sparse_indices_kernelILNS2_8CDimNameE1ENS2_18CUDAKernelLauncherENS2_14EmptyVecKernelENS2_8DummyVecELm0EEEvRKNS_6TensorESA_lllENKUlvE1_clEvENKUlvE0_clEvEUllllllE_St5arrayIPcLm6EELi4E23TrivialOffsetCalculatorILi5EjESH_ILi1EjENS0_6memory15LoadWithoutCastENSK_16StoreWithoutCastEEEviT_T0_T2_T3_T4_T5_ --------------------------
	.section	.nv.constant0._ZN2at6native27unrolled_elementwise_kernelIZZZNS0_67_GLOBAL__N__bb565c37_34_ValidateCompressedIndicesKernel_cu_33a4b88b42_validate_compressed_sparse_indices_kernelILNS2_8CDimNameE1ENS2_18CUDAKernelLauncherENS2_14EmptyVecKernelENS2_8DummyVecELm0EEEvRKNS_6TensorESA_lllENKUlvE1_clEvENKUlvE0_clEvEUllllllE_St5arrayIPcLm6EELi4E23TrivialOffsetCalculatorILi5EjESH_ILi1EjENS0_6memory15LoadWithoutCastENSK_16StoreWithoutCastEEEviT_T0_T2_T3_T4_T5_,"a",@progbits
	.sectionflags	@""
	.align	4
.nv.constant0._ZN2at6native27unrolled_elementwise_kernelIZZZNS0_67_GLOBAL__N__bb565c37_34_ValidateCompressedIndicesKernel_cu_33a4b88b42_validate_compressed_sparse_indices_kernelILNS2_8CDimNameE1ENS2_18CUDAKernelLauncherENS2_14EmptyVecKernelENS2_8DummyVecELm0EEEvRKNS_6TensorESA_lllENKUlvE1_clEvENKUlvE0_clEvEUllllllE_St5arrayIPcLm6EELi4E23TrivialOffsetCalculatorILi5EjESH_ILi1EjENS0_6memory15LoadWithoutCastENSK_16StoreWithoutCastEEEviT_T0_T2_T3_T4_T5_:
	.zero		1020


//--------------------- .nv.constant0._ZN2at6native29vectorized_elementwise_kernelILi2EZZZNS0_67_GLOBAL__N__bb565c37_34_ValidateCompressedIndicesKernel_cu_33a4b88b42_validate_compressed_sparse_indices_kernelILNS2_8CDimNameE1ENS2_18CUDAKernelLauncherENS2_14EmptyVecKernelENS2_8DummyVecELm0EEEvRKNS_6TensorESA_lllENKUlvE1_clEvENKUlvE0_clEvEUllllllE_St5arrayIPcLm6EEEEviT0_T1_ --------------------------
	.section	.nv.constant0._ZN2at6native29vectorized_elementwise_kernelILi2EZZZNS0_67_GLOBAL__N__bb565c37_34_ValidateCompressedIndicesKernel_cu_33a4b88b42_validate_compressed_sparse_indices_kernelILNS2_8CDimNameE1ENS2_18CUDAKernelLauncherENS2_14EmptyVecKernelENS2_8DummyVecELm0EEEvRKNS_6TensorESA_lllENKUlvE1_clEvENKUlvE0_clEvEUllllllE_St5arrayIPcLm6EEEEviT0_T1_,"a",@progbits
	.sectionflags	@""
	.align	4
.nv.constant0._ZN2at6native29vectorized_elementwise_kernelILi2EZZZNS0_67_GLOBAL__N__bb565c37_34_ValidateCompressedIndicesKernel_cu_33a4b88b42_validate_compressed_sparse_indices_kernelILNS2_8CDimNameE1ENS2_18CUDAKernelLauncherENS2_14EmptyVecKernelENS2_8DummyVecELm0EEEvRKNS_6TensorESA_lllENKUlvE1_clEvENKUlvE0_clEvEUllllllE_St5arrayIPcLm6EEEEviT0_T1_:
	.zero		1016


//--------------------- .nv.constant0._ZN2at6native29vectorized_elementwise_kernelILi4EZZZNS0_67_GLOBAL__N__bb565c37_34_ValidateCompressedIndicesKernel_cu_33a4b88b42_validate_compressed_sparse_indices_kernelILNS2_8CDimNameE1ENS2_18CUDAKernelLauncherENS2_14EmptyVecKernelENS2_8DummyVecELm0EEEvRKNS_6TensorESA_lllENKUlvE1_clEvENKUlvE0_clEvEUllllllE_St5arrayIPcLm6EEEEviT0_T1_ --------------------------
	.section	.nv.constant0._ZN2at6native29vectorized_elementwise_kernelILi4EZZZNS0_67_GLOBAL__N__bb565c37_34_ValidateCompressedIndicesKernel_cu_33a4b88b42_validate_compressed_sparse_indices_kernelILNS2_8CDimNameE1ENS2_18CUDAKernelLauncherENS2_14EmptyVecKernelENS2_8DummyVecELm0EEEvRKNS_6TensorESA_lllENKUlvE1_clEvENKUlvE0_clEvEUllllllE_St5arrayIPcLm6EEEEviT0_T1_,"a",@progbits
	.sectionflags	@""
	.align	4
.nv.constant0._ZN2at6native29vectorized_elementwise_kernelILi4EZZZNS0_67_GLOBAL__N__bb565c37_34_ValidateCompressedIndicesKernel_cu_33a4b88b42_validate_compressed_sparse_indices_kernelILNS2_8CDimNameE1ENS2_18CUDAKernelLauncherENS2_14EmptyVecKernelENS2_8DummyVecELm0EEEvRKNS_6TensorESA_lllENKUlvE1_clEvENKUlvE0_clEvEUllllllE_St5arrayIPcLm6EEEEviT0_T1_:
	.zero		1016


//--------------------- .nv.constant0._ZN2at6native29vectorized_elementwise_kernelILi8EZZZNS0_67_GLOBAL__N__bb565c37_34_ValidateCompressedIndicesKernel_cu_33a4b88b42_validate_compressed_sparse_indices_kernelILNS2_8CDimNameE1ENS2_18CUDAKernelLauncherENS2_14EmptyVecKernelENS2_8DummyVecELm0EEEvRKNS_6TensorESA_lllENKUlvE1_clEvENKUlvE0_clEvEUllllllE_St5arrayIPcLm6EEEEviT0_T1_ --------------------------
	.section	.nv.constant0._ZN2at6native29vectorized_elementwise_kernelILi8EZZZNS0_67_GLOBAL__N__bb565c37_34_ValidateCompressedIndicesKernel_cu_33a4b88b42_validate_compressed_sparse_indices_kernelILNS2_8CDimNameE1ENS2_18CUDAKernelLauncherENS2_14EmptyVecKernelENS2_8DummyVecELm0EEEvRKNS_6TensorESA_lllENKUlvE1_clEvENKUlvE0_clEvEUllllllE_St5arrayIPcLm6EEEEviT0_T1_,"a",@progbits
	.sectionflags	@""
	.align	4
.nv.constant0._ZN2at6native29vectorized_elementwise_kernelILi8EZZZNS0_67_GLOBAL__N__bb565c37_34_ValidateCompressedIndicesKernel_cu_33a4b88b42_validate_compressed_sparse_indices_kernelILNS2_8CDimNameE1ENS2_18CUDAKernelLauncherENS2_14EmptyVecKernelENS2_8DummyVecELm0EEEvRKNS_6TensorESA_lllENKUlvE1_clEvENKUlvE0_clEvEUllllllE_St5arrayIPcLm6EEEEviT0_T1_:
	.zero		1016


//--------------------- .nv.constant0._ZN2at6native18elementwise_kernelILi128ELi4EZNS0_15gpu_kernel_implIZZZNS0_67_GLOBAL__N__bb565c37_34_ValidateCompressedIndicesKernel_cu_33a4b88b42_validate_compressed_sparse_indices_kernelILNS3_8CDimNameE1ENS3_18CUDAKernelLauncherENS3_14EmptyVecKernelENS3_8DummyVecELm0EEEvRKNS_6TensorESB_lllENKUlvE1_clEvENKUlvE_clEvEUliiiiiE_EEvRNS_18TensorIteratorBaseERKT_EUliE_EEviT1_ --------------------------
	.section	.nv.constant0._ZN2at6native18elementwise_kernelILi128ELi4EZNS0_15gpu_kernel_implIZZZNS0_67_GLOBAL__N__bb565c37_34_ValidateCompressedIndicesKernel_cu_33a4b88b42_validate_compressed_sparse_indices_kernelILNS3_8CDimNameE1ENS3_18CUDAKernelLauncherENS3_14EmptyVecKernelENS3_8DummyVecELm0EEEvRKNS_6TensorESB_lllENKUlvE1_clEvENKUlvE_clEvEUliiiiiE_EEvRNS_18TensorIteratorBaseERKT_EUliE_EEviT1_,"a",@progbits
	.sectionflags	@""
	.align	4
.nv.constant0._ZN2at6native18elementwise_kernelILi128ELi4EZNS0_15gpu_kernel_implIZZZNS0_67_GLOBAL__N__bb565c37_34_ValidateCompressedIndicesKernel_cu_33a4b88b42_validate_compressed_sparse_indices_kernelILNS3_8CDimNameE1ENS3_18CUDAKernelLauncherENS3_14EmptyVecKernelENS3_8DummyVecELm0EEEvRKNS_6TensorESB_lllENKUlvE1_clEvENKUlvE_clEvEUliiiiiE_EEvRNS_18TensorIteratorBaseERKT_EUliE_EEviT1_:
	.zero		1936


//--------------------- .nv.constant0._ZN2at6native27unrolled_elementwise_kernelIZZZNS0_67_GLOBAL__N__bb565c37_34_ValidateCompressedIndicesKernel_cu_33a4b88b42_validate_compressed_sparse_indices_kernelILNS2_8CDimNameE1ENS2_18CUDAKernelLauncherENS2_14EmptyVecKernelENS2_8DummyVecELm0EEEvRKNS_6TensorESA_lllENKUlvE1_clEvENKUlvE_clEvEUliiiiiE_St5arrayIPcLm6EELi4E23TrivialOffsetCalculatorILi5EjESH_ILi1EjENS0_6memory12LoadWithCastILi5EEENSK_13StoreWithCastILi1EEEEEviT_T0_T2_T3_T4_T5_ --------------------------
	.section	.nv.constant0._ZN2at6native27unrolled_elementwise_kernelIZZZNS0_67_GLOBAL__N__bb565c37_34_ValidateCompressedIndicesKernel_cu_33a4b88b42_validate_compressed_sparse_indices_kernelILNS2_8CDimNameE1ENS2_18CUDAKernelLauncherENS2_14EmptyVecKernelENS2_8DummyVecELm0EEEvRKNS_6TensorESA_lllENKUlvE1_clEvENKUlvE_clEvEUliiiiiE_St5arrayIPcLm6EELi4E23TrivialOffsetCalculatorILi5EjESH_ILi1EjENS0_6memory12LoadWithCastILi5EEENSK_13StoreWithCastILi1EEEEEviT_T0_T2_T3_T4_T5_,"a",@progbits
	.sectionflags	@""
	.align	4
.nv.constant0._ZN2at6native27unrolled_elementwise_kernelIZZZNS0_67_GLOBAL__N__bb565c37_34_ValidateCompressedIndicesKernel_cu_33a4b88b42_validate_compressed_sparse_indices_kernelILNS2_8CDimNameE1ENS2_18CUDAKernelLauncherENS2_14EmptyVecKernelENS2_8DummyVecELm0EEEvRKNS_6TensorESA_lllENKUlvE1_clEvENKUlvE_clEvEUliiiiiE_St5arrayIPcLm6EELi4E23TrivialOffsetCalculatorILi5EjESH_ILi1EjENS0_6memory12LoadWithCastILi5EEENSK_13StoreWithCastILi1EEEEEviT_T0_T2_T3_T4_T5_:
	.zero		1056


//--------------------- .nv.constant0._ZN2at6native18elementwise_kernelILi128ELi2EZNS0_22gpu_kernel_impl_nocastIZZZNS0_67_GLOBAL__N__bb565c37_34_ValidateCompressedIndicesKernel_cu_33a4b88b42_validate_compressed_sparse_indices_kernelILNS3_8CDimNameE1ENS3_18CUDAKernelLauncherENS3_14EmptyVecKernelENS3_8DummyVecELm0EEEvRKNS_6TensorESB_lllENKUlvE1_clEvENKUlvE_clEvEUliiiiiE_EEvRNS_18TensorIteratorBaseERKT_EUliE_EEviT1_ --------------------------
	.section	.nv.constant0._ZN2at6native18elementwise_kernelILi128ELi2EZNS0_22gpu_kernel_impl_nocastIZZZNS0_67_GLOBAL__N__bb565c37_34_ValidateCompressedIndicesKernel_cu_33a4b88b42_validate_compressed_sparse_indices_kernelILNS3_8CDimNameE1ENS3_18CUDAKernelLauncherENS3_14EmptyVecKernelENS3_8DummyVecELm0EEEvRKNS_6TensorESB_lllENKUlvE1_clEvENKUlvE_clEvEUliiiiiE_EEvRNS_18TensorIteratorBaseERKT_EUliE_EEviT1_,"a",@progbits
	.sectionflags	@""
	.align	4
.nv.constant0._ZN2at6native18elementwise_kernelILi128ELi2EZNS0_22gpu_kernel_impl_nocastIZZZNS0_67_GLOBAL__N__bb565c37_34_ValidateCompressedIndicesKernel_cu_33a4b88b42_validate_compressed_sparse_indices_kernelILNS3_8CDimNameE1ENS3_18CUDAKernelLauncherENS3_14EmptyVecKernelENS3_8DummyVecELm0EEEvRKNS_6TensorESB_lllENKUlvE1_clEvENKUlvE_clEvEUliiiiiE_EEvRNS_18TensorIteratorBaseERKT_EUliE_EEviT1_:
	.zero		1928


//--------------------- .nv.constant0._ZN2at6native27unrolled_elementwise_kernelIZZZNS0_67_GLOBAL__N__bb565c37_34_ValidateCompressedIndicesKernel_cu_33a4b88b42_validate_compressed_sparse_indices_kernelILNS2_8CDimNameE1ENS2_18CUDAKernelLauncherENS2_14EmptyVecKernelENS2_8DummyVecELm0EEEvRKNS_6TensorESA_lllENKUlvE1_clEvENKUlvE_clEvEUliiiiiE_St5arrayIPcLm6EELi4E23TrivialOffsetCalculatorILi5EjESH_ILi1EjENS0_6memory15LoadWithoutCastENSK_16StoreWithoutCastEEEviT_T0_T2_T3_T4_T5_ --------------------------
	.section	.nv.constant0._ZN2at6native27unrolled_elementwise_kernelIZZZNS0_67_GLOBAL__N__bb565c37_34_ValidateCompressedIndicesKernel_cu_33a4b88b42_validate_compressed_sparse_indices_kernelILNS2_8CDimNameE1ENS2_18CUDAKernelLauncherENS2_14EmptyVecKernelENS2_8DummyVecELm0EEEvRKNS_6TensorESA_lllENKUlvE1_clEvENKUlvE_clEvEUliiiiiE_St5arrayIPcLm6EELi4E23TrivialOffsetCalculatorILi5EjESH_ILi1EjENS0_6memory15LoadWithoutCastENSK_16StoreWithoutCastEEEviT_T0_T2_T3_T4_T5_,"a",@progbits
	.sectionflags	@""
	.align	4
.nv.constant0._ZN2at6native27unrolled_elementwise_kernelIZZZNS0_67_GLOBAL__N__bb565c37_34_ValidateCompressedIndicesKernel_cu_33a4b88b42_validate_compressed_sparse_indices_kernelILNS2_8CDimNameE1ENS2_18CUDAKernelLauncherENS2_14EmptyVecKernelENS2_8DummyVecELm0EEEvRKNS_6TensorESA_lllENKUlvE1_clEvENKUlvE_clEvEUliiiiiE_St5arrayIPcLm6EELi4E23TrivialOffsetCalculatorILi5EjESH_ILi1EjENS0_6memory15LoadWithoutCastENSK_16StoreWithoutCastEEEviT_T0_T2_T3_T4_T5_:
	.zero		1020


//--------------------- .nv.constant0._ZN2at6native29vectorized_elementwise_kernelILi2EZZZNS0_67_GLOBAL__N__bb565c37_34_ValidateCompressedIndicesKernel_cu_33a4b88b42_validate_compressed_sparse_indices_kernelILNS2_8CDimNameE1ENS2_18CUDAKernelLauncherENS2_14EmptyVecKernelENS2_8DummyVecELm0EEEvRKNS_6TensorESA_lllENKUlvE1_clEvENKUlvE_clEvEUliiiiiE_St5arrayIPcLm6EEEEviT0_T1_ --------------------------
	.section	.nv.constant0._ZN2at6native29vectorized_elementwise_kernelILi2EZZZNS0_67_GLOBAL__N__bb565c37_34_ValidateCompressedIndicesKernel_cu_33a4b88b42_validate_compressed_sparse_indices_kernelILNS2_8CDimNameE1ENS2_18CUDAKernelLauncherENS2_14EmptyVecKernelENS2_8DummyVecELm0EEEvRKNS_6TensorESA_lllENKUlvE1_clEvENKUlvE_clEvEUliiiiiE_St5arrayIPcLm6EEEEviT0_T1_,"a",@progbits
	.sectionflags	@""
	.align	4
.nv.constant0._ZN2at6native29vectorized_elementwise_kernelILi2EZZZNS0_67_GLOBAL__N__bb565c37_34_ValidateCompressedIndicesKernel_cu_33a4b88b42_validate_compressed_sparse_indices_kernelILNS2_8CDimNameE1ENS2_18CUDAKernelLauncherENS2_14EmptyVecKernelENS2_8DummyVecELm0EEEvRKNS_6TensorESA_lllENKUlvE1_clEvENKUlvE_clEvEUliiiiiE_St5arrayIPcLm6EEEEviT0_T1_:
	.zero		1016


//--------------------- .nv.constant0._ZN2at6native29vectorized_elementwise_kernelILi4EZZZNS0_67_GLOBAL__N__bb565c37_34_ValidateCompressedIndicesKernel_cu_33a4b88b42_validate_compressed_sparse_indices_kernelILNS2_8CDimNameE1ENS2_18CUDAKernelLauncherENS2_14EmptyVecKernelENS2_8DummyVecELm0EEEvRKNS_6TensorESA_lllENKUlvE1_clEvENKUlvE_clEvEUliiiiiE_St5arrayIPcLm6EEEEviT0_T1_ --------------------------
	.section	.nv.constant0._ZN2at6native29vectorized_elementwise_kernelILi4EZZZNS0_67_GLOBAL__N__bb565c37_34_ValidateCompressedIndicesKernel_cu_33a4b88b42_validate_compressed_sparse_indices_kernelILNS2_8CDimNameE1ENS2_18CUDAKernelLauncherENS2_14EmptyVecKernelENS2_8DummyVecELm0EEEvRKNS_6TensorESA_lllENKUlvE1_clEvENKUlvE_clEvEUliiiiiE_St5arrayIPcLm6EEEEviT0_T1_,"a",@progbits
	.sectionflags	@""
	.align	4
.nv.constant0._ZN2at6native29vectorized_elementwise_kernelILi4EZZZNS0_67_GLOBAL__N__bb565c37_34_ValidateCompressedIndicesKernel_cu_33a4b88b42_validate_compressed_sparse_indices_kernelILNS2_8CDimNameE1ENS2_18CUDAKernelLauncherENS2_14EmptyVecKernelENS2_8DummyVecELm0EEEvRKNS_6TensorESA_lllENKUlvE1_clEvENKUlvE_clEvEUliiiiiE_St5arrayIPcLm6EEEEviT0_T1_:
	.zero		1016


//--------------------- .nv.constant0._ZN2at6native29vectorized_elementwise_kernelILi8EZZZNS0_67_GLOBAL__N__bb565c37_34_ValidateCompressedIndicesKernel_cu_33a4b88b42_validate_compressed_sparse_indices_kernelILNS2_8CDimNameE1ENS2_18CUDAKernelLauncherENS2_14EmptyVecKernelENS2_8DummyVecELm0EEEvRKNS_6TensorESA_lllENKUlvE1_clEvENKUlvE_clEvEUliiiiiE_St5arrayIPcLm6EEEEviT0_T1_ --------------------------
	.section	.nv.constant0._ZN2at6native29vectorized_elementwise_kernelILi8EZZZNS0_67_GLOBAL__N__bb565c37_34_ValidateCompressedIndicesKernel_cu_33a4b88b42_validate_compressed_sparse_indices_kernelILNS2_8CDimNameE1ENS2_18CUDAKernelLauncherENS2_14EmptyVecKernelENS2_8DummyVecELm0EEEvRKNS_6TensorESA_lllENKUlvE1_clEvENKUlvE_clEvEUliiiiiE_St5arrayIPcLm6EEEEviT0_T1_,"a",@progbits
	.sectionflags	@""
	.align	4
.nv.constant0._ZN2at6native29vectorized_elementwise_kernelILi8EZZZNS0_67_GLOBAL__N__bb565c37_34_ValidateCompressedIndicesKernel_cu_33a4b88b42_validate_compressed_sparse_indices_kernelILNS2_8CDimNameE1ENS2_18CUDAKernelLauncherENS2_14EmptyVecKernelENS2_8DummyVecELm0EEEvRKNS_6TensorESA_lllENKUlvE1_clEvENKUlvE_clEvEUliiiiiE_St5arrayIPcLm6EEEEviT0_T1_:
	.zero		1016


//--------------------- .nv.constant0._ZN2at6native18elementwise_kernelILi128ELi4EZNS0_15gpu_kernel_implIZZZNS0_67_GLOBAL__N__bb565c37_34_ValidateCompressedIndicesKernel_cu_33a4b88b42_validate_compressed_sparse_indices_kernelILNS3_8CDimNameE1ENS3_18CUDAKernelLauncherENS3_14EmptyVecKernelENS3_8DummyVecELm0EEEvRKNS_6TensorESB_lllENKUlvE0_clEvENKUlvE0_clEvEUllE_EEvRNS_18TensorIteratorBaseERKT_EUliE_EEviT1_ --------------------------
	.section	.nv.constant0._ZN2at6native18elementwise_kernelILi128ELi4EZNS0_15gpu_kernel_implIZZZNS0_67_GLOBAL__N__bb565c37_34_ValidateCompressedIndicesKernel_cu_33a4b88b42_validate_compressed_sparse_indices_kernelILNS3_8CDimNameE1ENS3_18CUDAKernelLauncherENS3_14EmptyVecKernelENS3_8DummyVecELm0EEEvRKNS_6TensorESB_lllENKUlvE0_clEvENKUlvE0_clEvEUllE_EEvRNS_18TensorIteratorBaseERKT_EUliE_EEviT1_,"a",@progbits
	.sectionflags	@""
	.align	4
.nv.constant0._ZN2at6native18elementwise_kernelILi128ELi4EZNS0_15gpu_kernel_implIZZZNS0_67_GLOBAL__N__bb565c37_34_ValidateCompressedIndicesKernel_cu_33a4b88b42_validate_compressed_sparse_indices_kernelILNS3_8CDimNameE1ENS3_18CUDAKernelLauncherENS3_14EmptyVecKernelENS3_8DummyVecELm0EEEvRKNS_6TensorESB_lllENKUlvE0_clEvENKUlvE0_clEvEUllE_EEvRNS_18TensorIteratorBaseERKT_EUliE_EEviT1_:
	.zero		1464


//--------------------- .nv.constant0._ZN2at6native27unrolled_elementwise_kernelIZZZNS0_67_GLOBAL__N__bb565c37_34_ValidateCompressedIndicesKernel_cu_33a4b88b42_validate_compressed_sparse_indices_kernelILNS2_8CDimNameE1ENS2_18CUDAKernelLauncherENS2_14EmptyVecKernelENS2_8DummyVecELm0EEEvRKNS_6TensorESA_lllENKUlvE0_clEvENKUlvE0_clEvEUllE_St5arrayIPcLm2EELi4E23TrivialOffsetCalculatorILi1EjESI_NS0_6memory12LoadWithCastILi1EEENSJ_13StoreWithCastILi1EEEEEviT_T0_T2_T3_T4_T5_ --------------------------
	.section	.nv.constant0._ZN2at6native27unrolled_elementwise_kernelIZZZNS0_67_GLOBAL__N__bb565c37_34_ValidateCompressedIndicesKernel_cu_33a4b88b42_validate_compressed_sparse_indices_kernelILNS2_8CDimNameE1ENS2_18CUDAKernelLauncherENS2_14EmptyVecKernelENS2_8DummyVecELm0EEEvRKNS_6TensorESA_lllENKUlvE0_clEvENKUlvE0_clEvEUllE_St5arrayIPcLm2EELi4E23TrivialOffsetCalculatorILi1EjESI_NS0_6memory12LoadWithCastILi1EEENSJ_13StoreWithCastILi1EEEEEviT_T0_T2_T3_T4_T5_,"a",@progbits
	.sectionflags	@""
	.align	4
.nv.constant0._ZN2at6native27unrolled_elementwise_kernelIZZZNS0_67_GLOBAL__N__bb565c37_34_ValidateCompressedIndicesKernel_cu_33a4b88b42_validate_compressed_sparse_indices_kernelILNS2_8CDimNameE1ENS2_18CUDAKernelLauncherENS2_14EmptyVecKernelENS2_8DummyVecELm0EEEvRKNS_6TensorESA_lllENKUlvE0_clEvENKUlvE0_clEvEUllE_St5arrayIPcLm2EELi4E23TrivialOffsetCalculatorILi1EjESI_NS0_6memory12LoadWithCastILi1EEENSJ_13StoreWithCastILi1EEEEEviT_T0_T2_T3_T4_T5_:
	.zero		964


//--------------------- .nv.constant0._ZN2at6native18elementwise_kernelILi128ELi2EZNS0_22gpu_kernel_impl_nocastIZZZNS0_67_GLOBAL__N__bb565c37_34_ValidateCompressedIndicesKernel_cu_33a4b88b42_validate_compressed_sparse_indices_kernelILNS3_8CDimNameE1ENS3_18CUDAKernelLauncherENS3_14EmptyVecKernelENS3_8DummyVecELm0EEEvRKNS_6TensorESB_lllENKUlvE0_clEvENKUlvE0_clEvEUllE_EEvRNS_18TensorIteratorBaseERKT_EUliE_EEviT1_ --------------------------
	.section	.nv.constant0._ZN2at6native18elementwise_kernelILi128ELi2EZNS0_22gpu_kernel_impl_nocastIZZZNS0_67_GLOBAL__N__bb565c37_34_ValidateCompressedIndicesKernel_cu_33a4b88b42_validate_compressed_sparse_indices_kernelILNS3_8CDimNameE1ENS3_18CUDAKernelLauncherENS3_14EmptyVecKernelENS3_8DummyVecELm0EEEvRKNS_6TensorESB_lllENKUlvE0_clEvENKUlvE0_clEvEUllE_EEvRNS_18TensorIteratorBaseERKT_EUliE_EEviT1_,"a",@progbits
	.sectionflags	@""
	.align	4
.nv.constant0._ZN2at6native18elementwise_kernelILi128ELi2EZNS0_22gpu_kernel_impl_nocastIZZZNS0_67_GLOBAL__N__bb565c37_34_ValidateCompressedIndicesKernel_cu_33a4b88b42_validate_compressed_sparse_indices_kernelILNS3_8CDimNameE1ENS3_18CUDAKernelLauncherENS3_14EmptyVecKernelENS3_8DummyVecELm0EEEvRKNS_6TensorESB_lllENKUlvE0_clEvENKUlvE0_clEvEUllE_EEvRNS_18TensorIteratorBaseERKT_EUliE_EEviT1_:
	.zero		1456


//--------------------- .nv.constant0._ZN2at6native27unrolled_elementwise_kernelIZZZNS0_67_GLOBAL__N__bb565c37_34_ValidateCompressedIndicesKernel_cu_33a4b88b42_validate_compressed_sparse_indices_kernelILNS2_8CDimNameE1ENS2_18CUDAKernelLauncherENS2_14EmptyVecKernelENS2_8DummyVecELm0EEEvRKNS_6TensorESA_lllENKUlvE0_clEvENKUlvE0_clEvEUllE_St5arrayIPcLm2EELi4E23TrivialOffsetCalculatorILi1EjESI_NS0_6memory15LoadWithoutCastENSJ_16StoreWithoutCastEEEviT_T0_T2_T3_T4_T5_ --------------------------
	.section	.nv.constant0._ZN2at6native27unrolled_elementwise_kernelIZZZNS0_67_GLOBAL__N__bb565c37_34_ValidateCompressedIndicesKernel_cu_33a4b88b42_validate_compressed_sparse_indices_kernelILNS2_8CDimNameE1ENS2_18CUDAKernelLauncherENS2_14EmptyVecKernelENS2_8DummyVecELm0EEEvRKNS_6TensorESA_lllENKUlvE0_clEvENKUlvE0_clEvEUllE_St5arrayIPcLm2EELi4E23TrivialOffsetCalculatorILi1EjESI_NS0_6memory15LoadWithoutCastENSJ_16StoreWithoutCastEEEviT_T0_T2_T3_T4_T5_,"a",@progbits
	.sectionflags	@""
	.align	4
.nv.constant0._ZN2at6native27unrolled_elementwise_kernelIZZZNS0_67_GLOBAL__N__bb565c37_34_ValidateCompressedIndicesKernel_cu_33a4b88b42_validate_compressed_sparse_indices_kernelILNS2_8CDimNameE1ENS2_18CUDAKernelLauncherENS2_14EmptyVecKernelENS2_8DummyVecELm0EEEvRKNS_6TensorESA_lllENKUlvE0_clEvENKUlvE0_clEvEUllE_St5arrayIPcLm2EELi4E23TrivialOffsetCalculatorILi1EjESI_NS0_6memory15LoadWithoutCastENSJ_16StoreWithoutCastEEEviT_T0_T2_T3_T4_T5_:
	.zero		948


//--------------------- .nv.constant0._ZN2at6native29vectorized_elementwise_kernelILi2EZZZNS0_67_GLOBAL__N__bb565c37_34_ValidateCompressedIndicesKernel_cu_33a4b88b42_validate_compressed_sparse_indices_kernelILNS2_8CDimNameE1ENS2_18CUDAKernelLauncherENS2_14EmptyVecKernelENS2_8DummyVecELm0EEEvRKNS_6TensorESA_lllENKUlvE0_clEvENKUlvE0_clEvEUllE_St5arrayIPcLm2EEEEviT0_T1_ --------------------------
	.section	.nv.constant0._ZN2at6native29vectorized_elementwise_kernelILi2EZZZNS0_67_GLOBAL__N__bb565c37_34_ValidateCompressedIndicesKernel_cu_33a4b88b42_validate_compressed_sparse_indices_kernelILNS2_8CDimNameE1ENS2_18CUDAKernelLauncherENS2_14EmptyVecKernelENS2_8DummyVecELm0EEEvRKNS_6TensorESA_lllENKUlvE0_clEvENKUlvE0_clEvEUllE_St5arrayIPcLm2EEEEviT0_T1_,"a",@progbits
	.sectionflags	@""
	.align	4
.nv.constant0._ZN2at6native29vectorized_elementwise_kernelILi2EZZZNS0_67_GLOBAL__N__bb565c37_34_ValidateCompressedIndicesKernel_cu_33a4b88b42_validate_compressed_sparse_indices_kernelILNS2_8CDimNameE1ENS2_18CUDAKernelLauncherENS2_14EmptyVecKernelENS2_8DummyVecELm0EEEvRKNS_6TensorESA_lllENKUlvE0_clEvENKUlvE0_clEvEUllE_St5arrayIPcLm2EEEEviT0_T1_:
	.zero		944


//--------------------- .nv.constant0._ZN2at6native29vectorized_elementwise_kernelILi4EZZZNS0_67_GLOBAL__N__bb565c37_34_ValidateCompressedIndicesKernel_cu_33a4b88b42_validate_compressed_sparse_indices_kernelILNS2_8CDimNameE1ENS2_18CUDAKernelLauncherENS2_14EmptyVecKernelENS2_8DummyVecELm0EEEvRKNS_6TensorESA_lllENKUlvE0_clEvENKUlvE0_clEvEUllE_St5arrayIPcLm2EEEEviT0_T1_ --------------------------
	.section	.nv.constant0._ZN2at6native29vectorized_elementwise_kernelILi4EZZZNS0_67_GLOBAL__N__bb565c37_34_ValidateCompressedIndicesKernel_cu_33a4b88b42_validate_compressed_sparse_indices_kernelILNS2_8CDimNameE1ENS2_18CUDAKernelLauncherENS2_14EmptyVecKernelENS2_8DummyVecELm0EEEvRKNS_6TensorESA_lllENKUlvE0_clEvENKUlvE0_clEvEUllE_St5arrayIPcLm2EEEEviT0_T1_,"a",@progbits
	.sectionflags	@""
	.align	4
.nv.constant0._ZN2at6native29vectorized_elementwise_kernelILi4EZZZNS0_67_GLOBAL__N__bb565c37_34_ValidateCompressedIndicesKernel_cu_33a4b88b42_validate_compressed_sparse_indices_kernelILNS2_8CDimNameE1ENS2_18CUDAKernelLauncherENS2_14EmptyVecKernelENS2_8DummyVecELm0EEEvRKNS_6TensorESA_lllENKUlvE0_clEvENKUlvE0_clEvEUllE_St5arrayIPcLm2EEEEviT0_T1_:
	.zero		944


//--------------------- .nv.constant0._ZN2at6native29vectorized_elementwise_kernelILi8EZZZNS0_67_GLOBAL__N__bb565c37_34_ValidateCompressedIndicesKernel_cu_33a4b88b42_validate_compressed_sparse_indices_kernelILNS2_8CDimNameE1ENS2_18CUDAKernelLauncherENS2_14EmptyVecKernelENS2_8DummyVecELm0EEEvRKNS_6TensorESA_lllENKUlvE0_clEvENKUlvE0_clEvEUllE_St5arrayIPcLm2EEEEviT0_T1_ --------------------------
	.section	.nv.constant0._ZN2at6native29vectorized_elementwise_kernelILi8EZZZNS0_67_GLOBAL__N__bb565c37_34_ValidateCompressedIndicesKernel_cu_33a4b88b42_validate_compressed_sparse_indices_kernelILNS2_8CDimNameE1ENS2_18CUDAKernelLauncherENS2_14EmptyVecKernelENS2_8DummyVecELm0EEEvRKNS_6TensorESA_lllENKUlvE0_clEvENKUlvE0_clEvEUllE_St5arrayIPcLm2EEEEviT0_T1_,"a",@progbits
	.sectionflags	@""
	.align	4
.nv.constant0._ZN2at6native29vectorized_elementwise_kernelILi8EZZZNS0_67_GLOBAL__N__bb565c37_34_ValidateCompressedIndicesKernel_cu_33a4b88b42_validate_compressed_sparse_indices_kernelILNS2_8CDimNameE1ENS2_18CUDAKernelLauncherENS2_14EmptyVecKernelENS2_8DummyVecELm0EEEvRKNS_6TensorESA_lllENKUlvE0_clEvENKUlvE0_clEvEUllE_St5arrayIPcLm2EEEEviT0_T1_:
	.zero		944


//--------------------- .nv.constant0._ZN2at6native18elementwise_kernelILi128ELi4EZNS0_15gpu_kernel_implIZZZNS0_67_GLOBAL__N__bb565c37_34_ValidateCompressedIndicesKernel_cu_33a4b88b42_validate_compressed_sparse_indices_kernelILNS3_8CDimNameE1ENS3_18CUDAKernelLauncherENS3_14EmptyVecKernelENS3_8DummyVecELm0EEEvRKNS_6TensorESB_lllENKUlvE0_clEvENKUlvE_clEvEUliE_EEvRNS_18TensorIteratorBaseERKT_EUliE_EEviT1_ --------------------------
	.section	.nv.constant0._ZN2at6native18elementwise_kernelILi128ELi4EZNS0_15gpu_kernel_implIZZZNS0_67_GLOBAL__N__bb565c37_34_ValidateCompressedIndicesKernel_cu_33a4b88b42_validate_compressed_sparse_indices_kernelILNS3_8CDimNameE1ENS3_18CUDAKernelLauncherENS3_14EmptyVecKernelENS3_8DummyVecELm0EEEvRKNS_6TensorESB_lllENKUlvE0_clEvENKUlvE_clEvEUliE_EEvRNS_18TensorIteratorBaseERKT_EUliE_EEviT1_,"a",@progbits
	.sectionflags	@""
	.align	4
.nv.constant0._ZN2at6native18elementwise_kernelILi128ELi4EZNS0_15gpu_kernel_implIZZZNS0_67_GLOBAL__N__bb565c37_34_ValidateCompressedIndicesKernel_cu_33a4b88b42_validate_compressed_sparse_indices_kernelILNS3_8CDimNameE1ENS3_18CUDAKernelLauncherENS3_14EmptyVecKernelENS3_8DummyVecELm0EEEvRKNS_6TensorESB_lllENKUlvE0_clEvENKUlvE_clEvEUliE_EEvRNS_18TensorIteratorBaseERKT_EUliE_EEviT1_:
	.zero		1464


//--------------------- .nv.constant0._ZN2at6native27unrolled_elementwise_kernelIZZZNS0_67_GLOBAL__N__bb565c37_34_ValidateCompressedIndicesKernel_cu_33a4b88b42_validate_compressed_sparse_indices_kernelILNS2_8CDimNameE1ENS2_18CUDAKernelLauncherENS2_14EmptyVecKernelENS2_8DummyVecELm0EEEvRKNS_6TensorESA_lllENKUlvE0_clEvENKUlvE_clEvEUliE_St5arrayIPcLm2EELi4E23TrivialOffsetCalculatorILi1EjESI_NS0_6memory12LoadWithCastILi1EEENSJ_13StoreWithCastILi1EEEEEviT_T0_T2_T3_T4_T5_ --------------------------
	.section	.nv.constant0._ZN2at6native27unrolled_elementwise_kernelIZZZNS0_67_GLOBAL__N__bb565c37_34_ValidateCompressedIndicesKernel_cu_33a4b88b42_validate_compressed_sparse_indices_kernelILNS2_8CDimNameE1ENS2_18CUDAKernelLauncherENS2_14EmptyVecKernelENS2_8DummyVecELm0EEEvRKNS_6TensorESA_lllENKUlvE0_clEvENKUlvE_clEvEUliE_St5arrayIPcLm2EELi4E23TrivialOffsetCalculatorILi1EjESI_NS0_6memory12LoadWithCastILi1EEENSJ_13StoreWithCastILi1EEEEEviT_T0_T2_T3_T4_T5_,"a",@progbits
	.sectionflags	@""
	.align	4
.nv.constant0._ZN2at6native27unrolled_elementwise_kernelIZZZNS0_67_GLOBAL__N__bb565c37_34_ValidateCompressedIndicesKernel_cu_33a4b88b42_validate_compressed_sparse_indices_kernelILNS2_8CDimNameE1ENS2_18CUDAKernelLauncherENS2_14EmptyVecKernelENS2_8DummyVecELm0EEEvRKNS_6TensorESA_lllENKUlvE0_clEvENKUlvE_clEvEUliE_St5arrayIPcLm2EELi4E23TrivialOffsetCalculatorILi1EjESI_NS0_6memory12LoadWithCastILi1EEENSJ_13StoreWithCastILi1EEEEEviT_T0_T2_T3_T4_T5_:
	.zero		964


//--------------------- .nv.constant0._ZN2at6native18elementwise_kernelILi128ELi2EZNS0_22gpu_kernel_impl_nocastIZZZNS0_67_GLOBAL__N__bb565c37_34_ValidateCompressedIndicesKernel_cu_33a4b88b42_validate_compressed_sparse_indices_kernelILNS3_8CDimNameE1ENS3_18CUDAKernelLauncherENS3_14EmptyVecKernelENS3_8DummyVecELm0EEEvRKNS_6TensorESB_lllENKUlvE0_clEvENKUlvE_clEvEUliE_EEvRNS_18TensorIteratorBaseERKT_EUliE_EEviT1_ --------------------------
	.section	.nv.constant0._ZN2at6native18elementwise_kernelILi128ELi2EZNS0_22gpu_kernel_impl_nocastIZZZNS0_67_GLOBAL__N__bb565c37_34_ValidateCompressedIndicesKernel_cu_33a4b88b42_validate_compressed_sparse_indices_kernelILNS3_8CDimNameE1ENS3_18CUDAKernelLauncherENS3_14EmptyVecKernelENS3_8DummyVecELm0EEEvRKNS_6TensorESB_lllENKUlvE0_clEvENKUlvE_clEvEUliE_EEvRNS_18TensorIteratorBaseERKT_EUliE_EEviT1_,"a",@progbits
	.sectionflags	@""
	.align	4
.nv.constant0._ZN2at6native18elementwise_kernelILi128ELi2EZNS0_22gpu_kernel_impl_nocastIZZZNS0_67_GLOBAL__N__bb565c37_34_ValidateCompressedIndicesKernel_cu_33a4b88b42_validate_compressed_sparse_indices_kernelILNS3_8CDimNameE1ENS3_18CUDAKernelLauncherENS3_14EmptyVecKernelENS3_8DummyVecELm0EEEvRKNS_6TensorESB_lllENKUlvE0_clEvENKUlvE_clEvEUliE_EEvRNS_18TensorIteratorBaseERKT_EUliE_EEviT1_:
	.zero		1456


//--------------------- .nv.constant0._ZN2at6native27unrolled_elementwise_kernelIZZZNS0_67_GLOBAL__N__bb565c37_34_ValidateCompressedIndicesKernel_cu_33a4b88b42_validate_compressed_sparse_indices_kernelILNS2_8CDimNameE1ENS2_18CUDAKernelLauncherENS2_14EmptyVecKernelENS2_8DummyVecELm0EEEvRKNS_6TensorESA_lllENKUlvE0_clEvENKUlvE_clEvEUliE_St5arrayIPcLm2EELi4E23TrivialOffsetCalculatorILi1EjESI_NS0_6memory15LoadWithoutCastENSJ_16StoreWithoutCastEEEviT_T0_T2_T3_T4_T5_ --------------------------
	.section	.nv.constant0._ZN2at6native27unrolled_elementwise_kernelIZZZNS0_67_GLOBAL__N__bb565c37_34_ValidateCompressedIndicesKernel_cu_33a4b88b42_validate_compressed_sparse_indices_kernelILNS2_8CDimNameE1ENS2_18CUDAKernelLauncherENS2_14EmptyVecKernelENS2_8DummyVecELm0EEEvRKNS_6TensorESA_lllENKUlvE0_clEvENKUlvE_clEvEUliE_St5arrayIPcLm2EELi4E23TrivialOffsetCalculatorILi1EjESI_NS0_6memory15LoadWithoutCastENSJ_16StoreWithoutCastEEEviT_T0_T2_T3_T4_T5_,"a",@progbits
	.sectionflags	@""
	.align	4
.nv.constant0._ZN2at6native27unrolled_elementwise_kernelIZZZNS0_67_GLOBAL__N__bb565c37_34_ValidateCompressedIndicesKernel_cu_33a4b88b42_validate_compressed_sparse_indices_kernelILNS2_8CDimNameE1ENS2_18CUDAKernelLauncherENS2_14EmptyVecKernelENS2_8DummyVecELm0EEEvRKNS_6TensorESA_lllENKUlvE0_clEvENKUlvE_clEvEUliE_St5arrayIPcLm2EELi4E23TrivialOffsetCalculatorILi1EjESI_NS0_6memory15LoadWithoutCastENSJ_16StoreWithoutCastEEEviT_T0_T2_T3_T4_T5_:
	.zero		948


//--------------------- .nv.constant0._ZN2at6native29vectorized_elementwise_kernelILi2EZZZNS0_67_GLOBAL__N__bb565c37_34_ValidateCompressedIndicesKernel_cu_33a4b88b42_validate_compressed_sparse_indices_kernelILNS2_8CDimNameE1ENS2_18CUDAKernelLauncherENS2_14EmptyVecKernelENS2_8DummyVecELm0EEEvRKNS_6TensorESA_lllENKUlvE0_clEvENKUlvE_clEvEUliE_St5arrayIPcLm2EEEEviT0_T1_ --------------------------
	.section	.nv.constant0._ZN2at6native29vectorized_elementwise_kernelILi2EZZZNS0_67_GLOBAL__N__bb565c37_34_ValidateCompressedIndicesKernel_cu_33a4b88b42_validate_compressed_sparse_indices_kernelILNS2_8CDimNameE1ENS2_18CUDAKernelLauncherENS2_14EmptyVecKernelENS2_8DummyVecELm0EEEvRKNS_6TensorESA_lllENKUlvE0_clEvENKUlvE_clEvEUliE_St5arrayIPcLm2EEEEviT0_T1_,"a",@progbits
	.sectionflags	@""
	.align	4
.nv.constant0._ZN2at6native29vectorized_elementwise_kernelILi2EZZZNS0_67_GLOBAL__N__bb565c37_34_ValidateCompressedIndicesKernel_cu_33a4b88b42_validate_compressed_sparse_indices_kernelILNS2_8CDimNameE1ENS2_18CUDAKernelLauncherENS2_14EmptyVecKernelENS2_8DummyVecELm0EEEvRKNS_6TensorESA_lllENKUlvE0_clEvENKUlvE_clEvEUliE_St5arrayIPcLm2EEEEviT0_T1_:
	.zero		944


//--------------------- .nv.constant0._ZN2at6native29vectorized_elementwise_kernelILi4EZZZNS0_67_GLOBAL__N__bb565c37_34_ValidateCompressedIndicesKernel_cu_33a4b88b42_validate_compressed_sparse_indices_kernelILNS2_8CDimNameE1ENS2_18CUDAKernelLauncherENS2_14EmptyVecKernelENS2_8DummyVecELm0EEEvRKNS_6TensorESA_lllENKUlvE0_clEvENKUlvE_clEvEUliE_St5arrayIPcLm2EEEEviT0_T1_ --------------------------
	.section	.nv.constant0._ZN2at6native29vectorized_elementwise_kernelILi4EZZZNS0_67_GLOBAL__N__bb565c37_34_ValidateCompressedIndicesKernel_cu_33a4b88b42_validate_compressed_sparse_indices_kernelILNS2_8CDimNameE1ENS2_18CUDAKernelLauncherENS2_14EmptyVecKernelENS2_8DummyVecELm0EEEvRKNS_6TensorESA_lllENKUlvE0_clEvENKUlvE_clEvEUliE_St5arrayIPcLm2EEEEviT0_T1_,"a",@progbits
	.sectionflags	@""
	.align	4
.nv.constant0._ZN2at6native29vectorized_elementwise_kernelILi4EZZZNS0_67_GLOBAL__N__bb565c37_34_ValidateCompressedIndicesKernel_cu_33a4b88b42_validate_compressed_sparse_indices_kernelILNS2_8CDimNameE1ENS2_18CUDAKernelLauncherENS2_14EmptyVecKernelENS2_8DummyVecELm0EEEvRKNS_6TensorESA_lllENKUlvE0_clEvENKUlvE_clEvEUliE_St5arrayIPcLm2EEEEviT0_T1_:
	.zero		944


//--------------------- .nv.constant0._ZN2at6native29vectorized_elementwise_kernelILi8EZZZNS0_67_GLOBAL__N__bb565c37_34_ValidateCompressedIndicesKernel_cu_33a4b88b42_validate_compressed_sparse_indices_kernelILNS2_8CDimNameE1ENS2_18CUDAKernelLauncherENS2_14EmptyVecKernelENS2_8DummyVecELm0EEEvRKNS_6TensorESA_lllENKUlvE0_clEvENKUlvE_clEvEUliE_St5arrayIPcLm2EEEEviT0_T1_ --------------------------
	.section	.nv.constant0._ZN2at6native29vectorized_elementwise_kernelILi8EZZZNS0_67_GLOBAL__N__bb565c37_34_ValidateCompressedIndicesKernel_cu_33a4b88b42_validate_compressed_sparse_indices_kernelILNS2_8CDimNameE1ENS2_18CUDAKernelLauncherENS2_14EmptyVecKernelENS2_8DummyVecELm0EEEvRKNS_6TensorESA_lllENKUlvE0_clEvENKUlvE_clEvEUliE_St5arrayIPcLm2EEEEviT0_T1_,"a",@progbits
	.sectionflags	@""
	.align	4
.nv.constant0._ZN2at6native29vectorized_elementwise_kernelILi8EZZZNS0_67_GLOBAL__N__bb565c37_34_ValidateCompressedIndicesKernel_cu_33a4b88b42_validate_compressed_sparse_indices_kernelILNS2_8CDimNameE1ENS2_18CUDAKernelLauncherENS2_14EmptyVecKernelENS2_8DummyVecELm0EEEvRKNS_6TensorESA_lllENKUlvE0_clEvENKUlvE_clEvEUliE_St5arrayIPcLm2EEEEviT0_T1_:
	.zero		944


//--------------------- .nv.constant0._ZN2at6native18elementwise_kernelILi128ELi4EZNS0_15gpu_kernel_implIZZZNS0_67_GLOBAL__N__bb565c37_34_ValidateCompressedIndicesKernel_cu_33a4b88b42_validate_compressed_sparse_indices_kernelILNS3_8CDimNameE1ENS3_18CUDAKernelLauncherENS3_14EmptyVecKernelENS3_8DummyVecELm8EEEvRKNS_6TensorESB_lllENKUlvE1_clEvENKUlvE0_clEvEUllllllE_EEvRNS_18TensorIteratorBaseERKT_EUliE_EEviT1_ --------------------------
	.section	.nv.constant0._ZN2at6native18elementwise_kernelILi128ELi4EZNS0_15gpu_kernel_implIZZZNS0_67_GLOBAL__N__bb565c37_34_ValidateCompressedIndicesKernel_cu_33a4b88b42_validate_compressed_sparse_indices_kernelILNS3_8CDimNameE1ENS3_18CUDAKernelLauncherENS3_14EmptyVecKernelENS3_8DummyVecELm8EEEvRKNS_6TensorESB_lllENKUlvE1_clEvENKUlvE0_clEvEUllllllE_EEvRNS_18TensorIteratorBaseERKT_EUliE_EEviT1_,"a",@progbits
	.sectionflags	@""
	.align	4
.nv.constant0._ZN2at6native18elementwise_kernelILi128ELi4EZNS0_15gpu_kernel_implIZZZNS0_67_GLOBAL__N__bb565c37_34_ValidateCompressedIndicesKernel_cu_33a4b88b42_validate_compressed_sparse_indices_kernelILNS3_8CDimNameE1ENS3_18CUDAKernelLauncherENS3_14EmptyVecKernelENS3_8DummyVecELm8EEEvRKNS_6TensorESB_lllENKUlvE1_clEvENKUlvE0_clEvEUllllllE_EEvRNS_18TensorIteratorBaseERKT_EUliE_EEviT1_:
	.zero		2048


//--------------------- .nv.constant0._ZN2at6native27unrolled_elementwise_kernelIZZZNS0_67_GLOBAL__N__bb565c37_34_ValidateCompressedIndicesKernel_cu_33a4b88b42_validate_compressed_sparse_indices_kernelILNS2_8CDimNameE1ENS2_18CUDAKernelLauncherENS2_14EmptyVecKernelENS2_8DummyVecELm8EEEvRKNS_6TensorESA_lllENKUlvE1_clEvENKUlvE0_clEvEUllllllE_St5arrayIPcLm6EELi4E23TrivialOffsetCalculatorILi5EjESH_ILi1EjENS0_6memory12LoadWithCastILi5EEENSK_13StoreWithCastILi1EEEEEviT_T0_T2_T3_T4_T5_ --------------------------
	.section	.nv.constant0._ZN2at6native27unrolled_elementwise_kernelIZZZNS0_67_GLOBAL__N__bb565c37_34_ValidateCompressedIndicesKernel_cu_33a4b88b42_validate_compressed_sparse_indices_kernelILNS2_8CDimNameE1ENS2_18CUDAKernelLauncherENS2_14EmptyVecKernelENS2_8DummyVecELm8EEEvRKNS_6TensorESA_lllENKUlvE1_clEvENKUlvE0_clEvEUllllllE_St5arrayIPcLm6EELi4E23TrivialOffsetCalculatorILi5EjESH_ILi1EjENS0_6memory12LoadWithCastILi5EEENSK_13StoreWithCastILi1EEEEEviT_T0_T2_T3_T4_T5_,"a",@progbits
	.sectionflags	@""
	.align	4
.nv.constant0._ZN2at6native27unrolled_elementwise_kernelIZZZNS0_67_GLOBAL__N__bb565c37_34_ValidateCompressedIndicesKernel_cu_33a4b88b42_validate_compressed_sparse_indices_kernelILNS2_8CDimNameE1ENS2_18CUDAKernelLauncherENS2_14EmptyVecKernelENS2_8DummyVecELm8EEEvRKNS_6TensorESA_lllENKUlvE1_clEvENKUlvE0_clEvEUllllllE_St5arrayIPcLm6EELi4E23TrivialOffsetCalculatorILi5EjESH_ILi1EjENS0_6memory12LoadWithCastILi5EEENSK_13StoreWithCastILi1EEEEEviT_T0_T2_T3_T4_T5_:
	.zero		1168


//--------------------- .nv.constant0._ZN2at6native18elementwise_kernelILi128ELi2EZNS0_22gpu_kernel_impl_nocastIZZZNS0_67_GLOBAL__N__bb565c37_34_ValidateCompressedIndicesKernel_cu_33a4b88b42_validate_compressed_sparse_indices_kernelILNS3_8CDimNameE1ENS3_18CUDAKernelLauncherENS3_14EmptyVecKernelENS3_8DummyVecELm8EEEvRKNS_6TensorESB_lllENKUlvE1_clEvENKUlvE0_clEvEUllllllE_EEvRNS_18TensorIteratorBaseERKT_EUliE_EEviT1_ --------------------------
	.section	.nv.constant0._ZN2at6native18elementwise_kernelILi128ELi2EZNS0_22gpu_kernel_impl_nocastIZZZNS0_67_GLOBAL__N__bb565c37_34_ValidateCompressedIndicesKernel_cu_33a4b88b42_validate_compressed_sparse_indices_kernelILNS3_8CDimNameE1ENS3_18CUDAKernelLauncherENS3_14EmptyVecKernelENS3_8DummyVecELm8EEEvRKNS_6TensorESB_lllENKUlvE1_clEvENKUlvE0_clEvEUllllllE_EEvRNS_18TensorIteratorBaseERKT_EUliE_EEviT1_,"a",@progbits
	.sectionflags	@""
	.align	4
.nv.constant0._ZN2at6native18elementwise_kernelILi128ELi2EZNS0_22gpu_kernel_impl_nocastIZZZNS0_67_GLOBAL__N__bb565c37_34_ValidateCompressedIndicesKernel_cu_33a4b88b42_validate_compressed_sparse_indices_kernelILNS3_8CDimNameE1ENS3_18CUDAKernelLauncherENS3_14EmptyVecKernelENS3_8DummyVecELm8EEEvRKNS_6TensorESB_lllENKUlvE1_clEvENKUlvE0_clEvEUllllllE_EEvRNS_18TensorIteratorBaseERKT_EUliE_EEviT1_:
	.zero		2040


//--------------------- .nv.constant0._ZN2at6native27unrolled_elementwise_kernelIZZZNS0_67_GLOBAL__N__bb565c37_34_ValidateCompressedIndicesKernel_cu_33a4b88b42_validate_compressed_sparse_indices_kernelILNS2_8CDimNameE1ENS2_18CUDAKernelLauncherENS2_14EmptyVecKernelENS2_8DummyVecELm8EEEvRKNS_6TensorESA_lllENKUlvE1_clEvENKUlvE0_clEvEUllllllE_St5arrayIPcLm6EELi4E23TrivialOffsetCalculatorILi5EjESH_ILi1EjENS0_6memory15LoadWithoutCastENSK_16StoreWithoutCastEEEviT_T0_T2_T3_T4_T5_ --------------------------
	.section	.nv.constant0._ZN2at6native27unrolled_elementwise_kernelIZZZNS0_67_GLOBAL__N__bb565c37_34_ValidateCompressedIndicesKernel_cu_33a4b88b42_validate_compressed_sparse_indices_kernelILNS2_8CDimNameE1ENS2_18CUDAKernelLauncherENS2_14EmptyVecKernelENS2_8DummyVecELm8EEEvRKNS_6TensorESA_lllENKUlvE1_clEvENKUlvE0_clEvEUllllllE_St5arrayIPcLm6EELi4E23TrivialOffsetCalculatorILi5EjESH_ILi1EjENS0_6memory15LoadWithoutCastENSK_16StoreWithoutCastEEEviT_T0_T2_T3_T4_T5_,"a",@progbits
	.sectionflags	@""
	.align	4
.nv.constant0._ZN2at6native27unrolled_elementwise_kernelIZZZNS0_67_GLOBAL__N__bb565c37_34_ValidateCompressedIndicesKernel_cu_33a4b88b42_validate_compressed_sparse_indices_kernelILNS2_8CDimNameE1ENS2_18CUDAKernelLauncherENS2_14EmptyVecKernelENS2_8DummyVecELm8EEEvRKNS_6TensorESA_lllENKUlvE1_clEvENKUlvE0_clEvEUllllllE_St5arrayIPcLm6EELi4E23TrivialOffsetCalculatorILi5EjESH_ILi1EjENS0_6memory15LoadWithoutCastENSK_16StoreWithoutCastEEEviT_T0_T2_T3_T4_T5_:
	.zero		1132


//--------------------- .nv.constant0._ZN2at6native29vectorized_elementwise_kernelILi2EZZZNS0_67_GLOBAL__N__bb565c37_34_ValidateCompressedIndicesKernel_cu_33a4b88b42_validate_compressed_sparse_indices_kernelILNS2_8CDimNameE1ENS2_18CUDAKernelLauncherENS2_14EmptyVecKernelENS2_8DummyVecELm8EEEvRKNS_6TensorESA_lllENKUlvE1_clEvENKUlvE0_clEvEUllllllE_St5arrayIPcLm6EEEEviT0_T1_ --------------------------
	.section	.nv.constant0._ZN2at6native29vectorized_elementwise_kernelILi2EZZZNS0_67_GLOBAL__N__bb565c37_34_ValidateCompressedIndicesKernel_cu_33a4b88b42_validate_compressed_sparse_indices_kernelILNS2_8CDimNameE1ENS2_18CUDAKernelLauncherENS2_14EmptyVecKernelENS2_8DummyVecELm8EEEvRKNS_6TensorESA_lllENKUlvE1_clEvENKUlvE0_clEvEUllllllE_St5arrayIPcLm6EEEEviT0_T1_,"a",@progbits
	.sectionflags	@""
	.align	4
.nv.constant0._ZN2at6native29vectorized_elementwise_kernelILi2EZZZNS0_67_GLOBAL__N__bb565c37_34_ValidateCompressedIndicesKernel_cu_33a4b88b42_validate_compressed_sparse_indices_kernelILNS2_8CDimNameE1ENS2_18CUDAKernelLauncherENS2_14EmptyVecKernelENS2_8DummyVecELm8EEEvRKNS_6TensorESA_lllENKUlvE1_clEvENKUlvE0_clEvEUllllllE_St5arrayIPcLm6EEEEviT0_T1_:
	.zero		1128


//--------------------- .nv.constant0._ZN2at6native29vectorized_elementwise_kernelILi4EZZZNS0_67_GLOBAL__N__bb565c37_34_ValidateCompressedIndicesKernel_cu_33a4b88b42_validate_compressed_sparse_indices_kernelILNS2_8CDimNameE1ENS2_18CUDAKernelLauncherENS2_14EmptyVecKernelENS2_8DummyVecELm8EEEvRKNS_6TensorESA_lllENKUlvE1_clEvENKUlvE0_clEvEUllllllE_St5arrayIPcLm6EEEEviT0_T1_ --------------------------
	.section	.nv.constant0._ZN2at6native29vectorized_elementwise_kernelILi4EZZZNS0_67_GLOBAL__N__bb565c37_34_ValidateCompressedIndicesKernel_cu_33a4b88b42_validate_compressed_sparse_indices_kernelILNS2_8CDimNameE1ENS2_18CUDAKernelLauncherENS2_14EmptyVecKernelENS2_8DummyVecELm8EEEvRKNS_6TensorESA_lllENKUlvE1_clEvENKUlvE0_clEvEUllllllE_St5arrayIPcLm6EEEEviT0_T1_,"a",@progbits
	.sectionflags	@""
	.align	4
.nv.constant0._ZN2at6native29vectorized_elementwise_kernelILi4EZZZNS0_67_GLOBAL__N__bb565c37_34_ValidateCompressedIndicesKernel_cu_33a4b88b42_validate_compressed_sparse_indices_kernelILNS2_8CDimNameE1ENS2_18CUDAKernelLauncherENS2_14EmptyVecKernelENS2_8DummyVecELm8EEEvRKNS_6TensorESA_lllENKUlvE1_clEvENKUlvE0_clEvEUllllllE_St5arrayIPcLm6EEEEviT0_T1_:
	.zero		1128


//--------------------- .nv.constant0._ZN2at6native29vectorized_elementwise_kernelILi8EZZZNS0_67_GLOBAL__N__bb565c37_34_ValidateCompressedIndicesKernel_cu_33a4b88b42_validate_compressed_sparse_indices_kernelILNS2_8CDimNameE1ENS2_18CUDAKernelLauncherENS2_14EmptyVecKernelENS2_8DummyVecELm8EEEvRKNS_6TensorESA_lllENKUlvE1_clEvENKUlvE0_clEvEUllllllE_St5arrayIPcLm6EEEEviT0_T1_ --------------------------
	.section	.nv.constant0._ZN2at6native29vectorized_elementwise_kernelILi8EZZZNS0_67_GLOBAL__N__bb565c37_34_ValidateCompressedIndicesKernel_cu_33a4b88b42_validate_compressed_sparse_indices_kernelILNS2_8CDimNameE1ENS2_18CUDAKernelLauncherENS2_14EmptyVecKernelENS2_8DummyVecELm8EEEvRKNS_6TensorESA_lllENKUlvE1_clEvENKUlvE0_clEvEUllllllE_St5arrayIPcLm6EEEEviT0_T1_,"a",@progbits
	.sectionflags	@""
	.align	4
.nv.constant0._ZN2at6native29vectorized_elementwise_kernelILi8EZZZNS0_67_GLOBAL__N__bb565c37_34_ValidateCompressedIndicesKernel_cu_33a4b88b42_validate_compressed_sparse_indices_kernelILNS2_8CDimNameE1ENS2_18CUDAKernelLauncherENS2_14EmptyVecKernelENS2_8DummyVecELm8EEEvRKNS_6TensorESA_lllENKUlvE1_clEvENKUlvE0_clEvEUllllllE_St5arrayIPcLm6EEEEviT0_T1_:
	.zero		1128


//--------------------- .nv.constant0._ZN2at6native18elementwise_kernelILi128ELi4EZNS0_15gpu_kernel_implIZZZNS0_67_GLOBAL__N__bb565c37_34_ValidateCompressedIndicesKernel_cu_33a4b88b42_validate_compressed_sparse_indices_kernelILNS3_8CDimNameE1ENS3_18CUDAKernelLauncherENS3_14EmptyVecKernelENS3_8DummyVecELm8EEEvRKNS_6TensorESB_lllENKUlvE1_clEvENKUlvE_clEvEUliiiiiE_EEvRNS_18TensorIteratorBaseERKT_EUliE_EEviT1_ --------------------------
	.section	.nv.constant0._ZN2at6native18elementwise_kernelILi128ELi4EZNS0_15gpu_kernel_implIZZZNS0_67_GLOBAL__N__bb565c37_34_ValidateCompressedIndicesKernel_cu_33a4b88b42_validate_compressed_sparse_indices_kernelILNS3_8CDimNameE1ENS3_18CUDAKernelLauncherENS3_14EmptyVecKernelENS3_8DummyVecELm8EEEvRKNS_6TensorESB_lllENKUlvE1_clEvENKUlvE_clEvEUliiiiiE_EEvRNS_18TensorIteratorBaseERKT_EUliE_EEviT1_,"a",@progbits
	.sectionflags	@""
	.align	4
.nv.constant0._ZN2at6native18elementwise_kernelILi128ELi4EZNS0_15gpu_kernel_implIZZZNS0_67_GLOBAL__N__bb565c37_34_ValidateCompressedIndicesKernel_cu_33a4b88b42_validate_compressed_sparse_indices_kernelILNS3_8CDimNameE1ENS3_18CUDAKernelLauncherENS3_14EmptyVecKernelENS3_8DummyVecELm8EEEvRKNS_6TensorESB_lllENKUlvE1_clEvENKUlvE_clEvEUliiiiiE_EEvRNS_18TensorIteratorBaseERKT_EUliE_EEviT1_:
	.zero		2048


//--------------------- .nv.constant0._ZN2at6native27unrolled_elementwise_kernelIZZZNS0_67_GLOBAL__N__bb565c37_34_ValidateCompressedIndicesKernel_cu_33a4b88b42_validate_compressed_sparse_indices_kernelILNS2_8CDimNameE1ENS2_18CUDAKernelLauncherENS2_14EmptyVecKernelENS2_8DummyVecELm8EEEvRKNS_6TensorESA_lllENKUlvE1_clEvENKUlvE_clEvEUliiiiiE_St5arrayIPcLm6EELi4E23TrivialOffsetCalculatorILi5EjESH_ILi1EjENS0_6memory12LoadWithCastILi5EEENSK_13StoreWithCastILi1EEEEEviT_T0_T2_T3_T4_T5_ --------------------------
	.section	.nv.constant0._ZN2at6native27unrolled_elementwise_kernelIZZZNS0_67_GLOBAL__N__bb565c37_34_ValidateCompressedIndicesKernel_cu_33a4b88b42_validate_compressed_sparse_indices_kernelILNS2_8CDimNameE1ENS2_18CUDAKernelLauncherENS2_14EmptyVecKernelENS2_8DummyVecELm8EEEvRKNS_6TensorESA_lllENKUlvE1_clEvENKUlvE_clEvEUliiiiiE_St5arrayIPcLm6EELi4E23TrivialOffsetCalculatorILi5EjESH_ILi1EjENS0_6memory12LoadWithCastILi5EEENSK_13StoreWithCastILi1EEEEEviT_T0_T2_T3_T4_T5_,"a",@progbits
	.sectionflags	@""
	.align	4
.nv.constant0._ZN2at6native27unrolled_elementwise_kernelIZZZNS0_67_GLOBAL__N__bb565c37_34_ValidateCompressedIndicesKernel_cu_33a4b88b42_validate_compressed_sparse_indices_kernelILNS2_8CDimNameE1ENS2_18CUDAKernelLauncherENS2_14EmptyVecKernelENS2_8DummyVecELm8EEEvRKNS_6TensorESA_lllENKUlvE1_clEvENKUlvE_clEvEUliiiiiE_St5arrayIPcLm6EELi4E23TrivialOffsetCalculatorILi5EjESH_ILi1EjENS0_6memory12LoadWithCastILi5EEENSK_13StoreWithCastILi1EEEEEviT_T0_T2_T3_T4_T5_:
	.zero		1168


//--------------------- .nv.constant0._ZN2at6native18elementwise_kernelILi128ELi2EZNS0_22gpu_kernel_impl_nocastIZZZNS0_67_GLOBAL__N__bb565c37_34_ValidateCompressedIndicesKernel_cu_33a4b88b42_validate_compressed_sparse_indices_kernelILNS3_8CDimNameE1ENS3_18CUDAKernelLauncherENS3_14EmptyVecKernelENS3_8DummyVecELm8EEEvRKNS_6TensorESB_lllENKUlvE1_clEvENKUlvE_clEvEUliiiiiE_EEvRNS_18TensorIteratorBaseERKT_EUliE_EEviT1_ --------------------------
	.section	.nv.constant0._ZN2at6native18elementwise_kernelILi128ELi2EZNS0_22gpu_kernel_impl_nocastIZZZNS0_67_GLOBAL__N__bb565c37_34_ValidateCompressedIndicesKernel_cu_33a4b88b42_validate_compressed_sparse_indices_kernelILNS3_8CDimNameE1ENS3_18CUDAKernelLauncherENS3_14EmptyVecKernelENS3_8DummyVecELm8EEEvRKNS_6TensorESB_lllENKUlvE1_clEvENKUlvE_clEvEUliiiiiE_EEvRNS_18TensorIteratorBaseERKT_EUliE_EEviT1_,"a",@progbits
	.sectionflags	@""
	.align	4
.nv.constant0._ZN2at6native18elementwise_kernelILi128ELi2EZNS0_22gpu_kernel_impl_nocastIZZZNS0_67_GLOBAL__N__bb565c37_34_ValidateCompressedIndicesKernel_cu_33a4b88b42_validate_compressed_sparse_indices_kernelILNS3_8CDimNameE1ENS3_18CUDAKernelLauncherENS3_14EmptyVecKernelENS3_8DummyVecELm8EEEvRKNS_6TensorESB_lllENKUlvE1_clEvENKUlvE_clEvEUliiiiiE_EEvRNS_18TensorIteratorBaseERKT_EUliE_EEviT1_:
	.zero		2040


//--------------------- .nv.constant0._ZN2at6native27unrolled_elementwise_kernelIZZZNS0_67_GLOBAL__N__bb565c37_34_ValidateCompressedIndicesKernel_cu_33a4b88b42_validate_compressed_sparse_indices_kernelILNS2_8CDimNameE1ENS2_18CUDAKernelLauncherENS2_14EmptyVecKernelENS2_8DummyVecELm8EEEvRKNS_6TensorESA_lllENKUlvE1_clEvENKUlvE_clEvEUliiiiiE_St5arrayIPcLm6EELi4E23TrivialOffsetCalculatorILi5EjESH_ILi1EjENS0_6memory15LoadWithoutCastENSK_16StoreWithoutCastEEEviT_T0_T2_T3_T4_T5_ --------------------------
	.section	.nv.constant0._ZN2at6native27unrolled_elementwise_kernelIZZZNS0_67_GLOBAL__N__bb565c37_34_ValidateCompressedIndicesKernel_cu_33a4b88b42_validate_compressed_sparse_indices_kernelILNS2_8CDimNameE1ENS2_18CUDAKernelLauncherENS2_14EmptyVecKernelENS2_8DummyVecELm8EEEvRKNS_6TensorESA_lllENKUlvE1_clEvENKUlvE_clEvEUliiiiiE_St5arrayIPcLm6EELi4E23TrivialOffsetCalculatorILi5EjESH_ILi1EjENS0_6memory15LoadWithoutCastENSK_16StoreWithoutCastEEEviT_T0_T2_T3_T4_T5_,"a",@progbits
	.sectionflags	@""
	.align	4
.nv.constant0._ZN2at6native27unrolled_elementwise_kernelIZZZNS0_67_GLOBAL__N__bb565c37_34_ValidateCompressedIndicesKernel_cu_33a4b88b42_validate_compressed_sparse_indices_kernelILNS2_8CDimNameE1ENS2_18CUDAKernelLauncherENS2_14EmptyVecKernelENS2_8DummyVecELm8EEEvRKNS_6TensorESA_lllENKUlvE1_clEvENKUlvE_clEvEUliiiiiE_St5arrayIPcLm6EELi4E23TrivialOffsetCalculatorILi5EjESH_ILi1EjENS0_6memory15LoadWithoutCastENSK_16StoreWithoutCastEEEviT_T0_T2_T3_T4_T5_:
	.zero		1132


//--------------------- .nv.constant0._ZN2at6native29vectorized_elementwise_kernelILi2EZZZNS0_67_GLOBAL__N__bb565c37_34_ValidateCompressedIndicesKernel_cu_33a4b88b42_validate_compressed_sparse_indices_kernelILNS2_8CDimNameE1ENS2_18CUDAKernelLauncherENS2_14EmptyVecKernelENS2_8DummyVecELm8EEEvRKNS_6TensorESA_lllENKUlvE1_clEvENKUlvE_clEvEUliiiiiE_St5arrayIPcLm6EEEEviT0_T1_ --------------------------
	.section	.nv.constant0._ZN2at6native29vectorized_elementwise_kernelILi2EZZZNS0_67_GLOBAL__N__bb565c37_34_ValidateCompressedIndicesKernel_cu_33a4b88b42_validate_compressed_sparse_indices_kernelILNS2_8CDimNameE1ENS2_18CUDAKernelLauncherENS2_14EmptyVecKernelENS2_8DummyVecELm8EEEvRKNS_6TensorESA_lllENKUlvE1_clEvENKUlvE_clEvEUliiiiiE_St5arrayIPcLm6EEEEviT0_T1_,"a",@progbits
	.sectionflags	@""
	.align	4
.nv.constant0._ZN2at6native29vectorized_elementwise_kernelILi2EZZZNS0_67_GLOBAL__N__bb565c37_34_ValidateCompressedIndicesKernel_cu_33a4b88b42_validate_compressed_sparse_indices_kernelILNS2_8CDimNameE1ENS2_18CUDAKernelLauncherENS2_14EmptyVecKernelENS2_8DummyVecELm8EEEvRKNS_6TensorESA_lllENKUlvE1_clEvENKUlvE_clEvEUliiiiiE_St5arrayIPcLm6EEEEviT0_T1_:
	.zero		1128


//--------------------- .nv.constant0._ZN2at6native29vectorized_elementwise_kernelILi4EZZZNS0_67_GLOBAL__N__bb565c37_34_ValidateCompressedIndicesKernel_cu_33a4b88b42_validate_compressed_sparse_indices_kernelILNS2_8CDimNameE1ENS2_18CUDAKernelLauncherENS2_14EmptyVecKernelENS2_8DummyVecELm8EEEvRKNS_6TensorESA_lllENKUlvE1_clEvENKUlvE_clEvEUliiiiiE_St5arrayIPcLm6EEEEviT0_T1_ --------------------------
	.section	.nv.constant0._ZN2at6native29vectorized_elementwise_kernelILi4EZZZNS0_67_GLOBAL__N__bb565c37_34_ValidateCompressedIndicesKernel_cu_33a4b88b42_validate_compressed_sparse_indices_kernelILNS2_8CDimNameE1ENS2_18CUDAKernelLauncherENS2_14EmptyVecKernelENS2_8DummyVecELm8EEEvRKNS_6TensorESA_lllENKUlvE1_clEvENKUlvE_clEvEUliiiiiE_St5arrayIPcLm6EEEEviT0_T1_,"a",@progbits
	.sectionflags	@""
	.align	4
.nv.constant0._ZN2at6native29vectorized_elementwise_kernelILi4EZZZNS0_67_GLOBAL__N__bb565c37_34_ValidateCompressedIndicesKernel_cu_33a4b88b42_validate_compressed_sparse_indices_kernelILNS2_8CDimNameE1ENS2_18CUDAKernelLauncherENS2_14EmptyVecKernelENS2_8DummyVecELm8EEEvRKNS_6TensorESA_lllENKUlvE1_clEvENKUlvE_clEvEUliiiiiE_St5arrayIPcLm6EEEEviT0_T1_:
	.zero		1128


//--------------------- .nv.constant0._ZN2at6native29vectorized_elementwise_kernelILi8EZZZNS0_67_GLOBAL__N__bb565c37_34_ValidateCompressedIndicesKernel_cu_33a4b88b42_validate_compressed_sparse_indices_kernelILNS2_8CDimNameE1ENS2_18CUDAKernelLauncherENS2_14EmptyVecKernelENS2_8DummyVecELm8EEEvRKNS_6TensorESA_lllENKUlvE1_clEvENKUlvE_clEvEUliiiiiE_St5arrayIPcLm6EEEEviT0_T1_ --------------------------
	.section	.nv.constant0._ZN2at6native29vectorized_elementwise_kernelILi8EZZZNS0_67_GLOBAL__N__bb565c37_34_ValidateCompressedIndicesKernel_cu_33a4b88b42_validate_compressed_sparse_indices_kernelILNS2_8CDimNameE1ENS2_18CUDAKernelLauncherENS2_14EmptyVecKernelENS2_8DummyVecELm8EEEvRKNS_6TensorESA_lllENKUlvE1_clEvENKUlvE_clEvEUliiiiiE_St5arrayIPcLm6EEEEviT0_T1_,"a",@progbits
	.sectionflags	@""
	.align	4
.nv.constant0._ZN2at6native29vectorized_elementwise_kernelILi8EZZZNS0_67_GLOBAL__N__bb565c37_34_ValidateCompressedIndicesKernel_cu_33a4b88b42_validate_compressed_sparse_indices_kernelILNS2_8CDimNameE1ENS2_18CUDAKernelLauncherENS2_14EmptyVecKernelENS2_8DummyVecELm8EEEvRKNS_6TensorESA_lllENKUlvE1_clEvENKUlvE_clEvEUliiiiiE_St5arrayIPcLm6EEEEviT0_T1_:
	.zero		1128


//--------------------- .nv.constant0._ZN2at6native18elementwise_kernelILi128ELi4EZNS0_15gpu_kernel_implIZZZNS0_67_GLOBAL__N__bb565c37_34_ValidateCompressedIndicesKernel_cu_33a4b88b42_validate_compressed_sparse_indices_kernelILNS3_8CDimNameE1ENS3_18CUDAKernelLauncherENS3_14EmptyVecKernelENS3_8DummyVecELm8EEEvRKNS_6TensorESB_lllENKUlvE0_clEvENKUlvE0_clEvEUllE_EEvRNS_18TensorIteratorBaseERKT_EUliE_EEviT1_ --------------------------
	.section	.nv.constant0._ZN2at6native18elementwise_kernelILi128ELi4EZNS0_15gpu_kernel_implIZZZNS0_67_GLOBAL__N__bb565c37_34_ValidateCompressedIndicesKernel_cu_33a4b88b42_validate_compressed_sparse_indices_kernelILNS3_8CDimNameE1ENS3_18CUDAKernelLauncherENS3_14EmptyVecKernelENS3_8DummyVecELm8EEEvRKNS_6TensorESB_lllENKUlvE0_clEvENKUlvE0_clEvEUllE_EEvRNS_18TensorIteratorBaseERKT_EUliE_EEviT1_,"a",@progbits
	.sectionflags	@""
	.align	4
.nv.constant0._ZN2at6native18elementwise_kernelILi128ELi4EZNS0_15gpu_kernel_implIZZZNS0_67_GLOBAL__N__bb565c37_34_ValidateCompressedIndicesKernel_cu_33a4b88b42_validate_compressed_sparse_indices_kernelILNS3_8CDimNameE1ENS3_18CUDAKernelLauncherENS3_14EmptyVecKernelENS3_8DummyVecELm8EEEvRKNS_6TensorESB_lllENKUlvE0_clEvENKUlvE0_clEvEUllE_EEvRNS_18TensorIteratorBaseERKT_EUliE_EEviT1_:
	.zero		1464


//--------------------- .nv.constant0._ZN2at6native27unrolled_elementwise_kernelIZZZNS0_67_GLOBAL__N__bb565c37_34_ValidateCompressedIndicesKernel_cu_33a4b88b42_validate_compressed_sparse_indices_kernelILNS2_8CDimNameE1ENS2_18CUDAKernelLauncherENS2_14EmptyVecKernelENS2_8DummyVecELm8EEEvRKNS_6TensorESA_lllENKUlvE0_clEvENKUlvE0_clEvEUllE_St5arrayIPcLm2EELi4E23TrivialOffsetCalculatorILi1EjESI_NS0_6memory12LoadWithCastILi1EEENSJ_13StoreWithCastILi1EEEEEviT_T0_T2_T3_T4_T5_ --------------------------
	.section	.nv.constant0._ZN2at6native27unrolled_elementwise_kernelIZZZNS0_67_GLOBAL__N__bb565c37_34_ValidateCompressedIndicesKernel_cu_33a4b88b42_validate_compressed_sparse_indices_kernelILNS2_8CDimNameE1ENS2_18CUDAKernelLauncherENS2_14EmptyVecKernelENS2_8DummyVecELm8EEEvRKNS_6TensorESA_lllENKUlvE0_clEvENKUlvE0_clEvEUllE_St5arrayIPcLm2EELi4E23TrivialOffsetCalculatorILi1EjESI_NS0_6memory12LoadWithCastILi1EEENSJ_13StoreWithCastILi1EEEEEviT_T0_T2_T3_T4_T5_,"a",@progbits
	.sectionflags	@""
	.align	4
.nv.constant0._ZN2at6native27unrolled_elementwise_kernelIZZZNS0_67_GLOBAL__N__bb565c37_34_ValidateCompressedIndicesKernel_cu_33a4b88b42_validate_compressed_sparse_indices_kernelILNS2_8CDimNameE1ENS2_18CUDAKernelLauncherENS2_14EmptyVecKernelENS2_8DummyVecELm8EEEvRKNS_6TensorESA_lllENKUlvE0_clEvENKUlvE0_clEvEUllE_St5arrayIPcLm2EELi4E23TrivialOffsetCalculatorILi1EjESI_NS0_6memory12LoadWithCastILi1EEENSJ_13StoreWithCastILi1EEEEEviT_T0_T2_T3_T4_T5_:
	.zero		964


//--------------------- .nv.constant0._ZN2at6native18elementwise_kernelILi128ELi2EZNS0_22gpu_kernel_impl_nocastIZZZNS0_67_GLOBAL__N__bb565c37_34_ValidateCompressedIndicesKernel_cu_33a4b88b42_validate_compressed_sparse_indices_kernelILNS3_8CDimNameE1ENS3_18CUDAKernelLauncherENS3_14EmptyVecKernelENS3_8DummyVecELm8EEEvRKNS_6TensorESB_lllENKUlvE0_clEvENKUlvE0_clEvEUllE_EEvRNS_18TensorIteratorBaseERKT_EUliE_EEviT1_ --------------------------
	.section	.nv.constant0._ZN2at6native18elementwise_kernelILi128ELi2EZNS0_22gpu_kernel_impl_nocastIZZZNS0_67_GLOBAL__N__bb565c37_34_ValidateCompressedIndicesKernel_cu_33a4b88b42_validate_compressed_sparse_indices_kernelILNS3_8CDimNameE1ENS3_18CUDAKernelLauncherENS3_14EmptyVecKernelENS3_8DummyVecELm8EEEvRKNS_6TensorESB_lllENKUlvE0_clEvENKUlvE0_clEvEUllE_EEvRNS_18TensorIteratorBaseERKT_EUliE_EEviT1_,"a",@progbits
	.sectionflags	@""
	.align	4
.nv.constant0._ZN2at6native18elementwise_kernelILi128ELi2EZNS0_22gpu_kernel_impl_nocastIZZZNS0_67_GLOBAL__N__bb565c37_34_ValidateCompressedIndicesKernel_cu_33a4b88b42_validate_compressed_sparse_indices_kernelILNS3_8CDimNameE1ENS3_18CUDAKernelLauncherENS3_14EmptyVecKernelENS3_8DummyVecELm8EEEvRKNS_6TensorESB_lllENKUlvE0_clEvENKUlvE0_clEvEUllE_EEvRNS_18TensorIteratorBaseERKT_EUliE_EEviT1_:
	.zero		1456


//--------------------- .nv.constant0._ZN2at6native27unrolled_elementwise_kernelIZZZNS0_67_GLOBAL__N__bb565c37_34_ValidateCompressedIndicesKernel_cu_33a4b88b42_validate_compressed_sparse_indices_kernelILNS2_8CDimNameE1ENS2_18CUDAKernelLauncherENS2_14EmptyVecKernelENS2_8DummyVecELm8EEEvRKNS_6TensorESA_lllENKUlvE0_clEvENKUlvE0_clEvEUllE_St5arrayIPcLm2EELi4E23TrivialOffsetCalculatorILi1EjESI_NS0_6memory15LoadWithoutCastENSJ_16StoreWithoutCastEEEviT_T0_T2_T3_T4_T5_ --------------------------
	.section	.nv.constant0._ZN2at6native27unrolled_elementwise_kernelIZZZNS0_67_GLOBAL__N__bb565c37_34_ValidateCompressedIndicesKernel_cu_33a4b88b42_validate_compressed_sparse_indices_kernelILNS2_8CDimNameE1ENS2_18CUDAKernelLauncherENS2_14EmptyVecKernelENS2_8DummyVecELm8EEEvRKNS_6TensorESA_lllENKUlvE0_clEvENKUlvE0_clEvEUllE_St5arrayIPcLm2EELi4E23TrivialOffsetCalculatorILi1EjESI_NS0_6memory15LoadWithoutCastENSJ_16StoreWithoutCastEEEviT_T0_T2_T3_T4_T5_,"a",@progbits
	.sectionflags	@""
	.align	4
.nv.constant0._ZN2at6native27unrolled_elementwise_kernelIZZZNS0_67_GLOBAL__N__bb565c37_34_ValidateCompressedIndicesKernel_cu_33a4b88b42_validate_compressed_sparse_indices_kernelILNS2_8CDimNameE1ENS2_18CUDAKernelLauncherENS2_14EmptyVecKernelENS2_8DummyVecELm8EEEvRKNS_6TensorESA_lllENKUlvE0_clEvENKUlvE0_clEvEUllE_St5arrayIPcLm2EELi4E23TrivialOffsetCalculatorILi1EjESI_NS0_6memory15LoadWithoutCastENSJ_16StoreWithoutCastEEEviT_T0_T2_T3_T4_T5_:
	.zero		948


//--------------------- .nv.constant0._ZN2at6native29vectorized_elementwise_kernelILi2EZZZNS0_67_GLOBAL__N__bb565c37_34_ValidateCompressedIndicesKernel_cu_33a4b88b42_validate_compressed_sparse_indices_kernelILNS2_8CDimNameE1ENS2_18CUDAKernelLauncherENS2_14EmptyVecKernelENS2_8DummyVecELm8EEEvRKNS_6TensorESA_lllENKUlvE0_clEvENKUlvE0_clEvEUllE_St5arrayIPcLm2EEEEviT0_T1_ --------------------------
	.section	.nv.constant0._ZN2at6native29vectorized_elementwise_kernelILi2EZZZNS0_67_GLOBAL__N__bb565c37_34_ValidateCompressedIndicesKernel_cu_33a4b88b42_validate_compressed_sparse_indices_kernelILNS2_8CDimNameE1ENS2_18CUDAKernelLauncherENS2_14EmptyVecKernelENS2_8DummyVecELm8EEEvRKNS_6TensorESA_lllENKUlvE0_clEvENKUlvE0_clEvEUllE_St5arrayIPcLm2EEEEviT0_T1_,"a",@progbits
	.sectionflags	@""
	.align	4
.nv.constant0._ZN2at6native29vectorized_elementwise_kernelILi2EZZZNS0_67_GLOBAL__N__bb565c37_34_ValidateCompressedIndicesKernel_cu_33a4b88b42_validate_compressed_sparse_indices_kernelILNS2_8CDimNameE1ENS2_18CUDAKernelLauncherENS2_14EmptyVecKernelENS2_8DummyVecELm8EEEvRKNS_6TensorESA_lllENKUlvE0_clEvENKUlvE0_clEvEUllE_St5arrayIPcLm2EEEEviT0_T1_:
	.zero		944


//--------------------- .nv.constant0._ZN2at6native29vectorized_elementwise_kernelILi4EZZZNS0_67_GLOBAL__N__bb565c37_34_ValidateCompressedIndicesKernel_cu_33a4b88b42_validate_compressed_sparse_indices_kernelILNS2_8CDimNameE1ENS2_18CUDAKernelLauncherENS2_14EmptyVecKernelENS2_8DummyVecELm8EEEvRKNS_6TensorESA_lllENKUlvE0_clEvENKUlvE0_clEvEUllE_St5arrayIPcLm2EEEEviT0_T1_ --------------------------
	.section	.nv.constant0._ZN2at6native29vectorized_elementwise_kernelILi4EZZZNS0_67_GLOBAL__N__bb565c37_34_ValidateCompressedIndicesKernel_cu_33a4b88b42_validate_compressed_sparse_indices_kernelILNS2_8CDimNameE1ENS2_18CUDAKernelLauncherENS2_14EmptyVecKernelENS2_8DummyVecELm8EEEvRKNS_6TensorESA_lllENKUlvE0_clEvENKUlvE0_clEvEUllE_St5arrayIPcLm2EEEEviT0_T1_,"a",@progbits
	.sectionflags	@""
	.align	4
.nv.constant0._ZN2at6native29vectorized_elementwise_kernelILi4EZZZNS0_67_GLOBAL__N__bb565c37_34_ValidateCompressedIndicesKernel_cu_33a4b88b42_validate_compressed_sparse_indices_kernelILNS2_8CDimNameE1ENS2_18CUDAKernelLauncherENS2_14EmptyVecKernelENS2_8DummyVecELm8EEEvRKNS_6TensorESA_lllENKUlvE0_clEvENKUlvE0_clEvEUllE_St5arrayIPcLm2EEEEviT0_T1_:
	.zero		944


//--------------------- .nv.constant0._ZN2at6native29vectorized_elementwise_kernelILi8EZZZNS0_67_GLOBAL__N__bb565c37_34_ValidateCompressedIndicesKernel_cu_33a4b88b42_validate_compressed_sparse_indices_kernelILNS2_8CDimNameE1ENS2_18CUDAKernelLauncherENS2_14EmptyVecKernelENS2_8DummyVecELm8EEEvRKNS_6TensorESA_lllENKUlvE0_clEvENKUlvE0_clEvEUllE_St5arrayIPcLm2EEEEviT0_T1_ --------------------------
	.section	.nv.constant0._ZN2at6native29vectorized_elementwise_kernelILi8EZZZNS0_67_GLOBAL__N__bb565c37_34_ValidateCompressedIndicesKernel_cu_33a4b88b42_validate_compressed_sparse_indices_kernelILNS2_8CDimNameE1ENS2_18CUDAKernelLauncherENS2_14EmptyVecKernelENS2_8DummyVecELm8EEEvRKNS_6TensorESA_lllENKUlvE0_clEvENKUlvE0_clEvEUllE_St5arrayIPcLm2EEEEviT0_T1_,"a",@progbits
	.sectionflags	@""
	.align	4
.nv.constant0._ZN2at6native29vectorized_elementwise_kernelILi8EZZZNS0_67_GLOBAL__N__bb565c37_34_ValidateCompressedIndicesKernel_cu_33a4b88b42_validate_compressed_sparse_indices_kernelILNS2_8CDimNameE1ENS2_18CUDAKernelLauncherENS2_14EmptyVecKernelENS2_8DummyVecELm8EEEvRKNS_6TensorESA_lllENKUlvE0_clEvENKUlvE0_clEvEUllE_St5arrayIPcLm2EEEEviT0_T1_:
	.zero		944


//--------------------- .nv.constant0._ZN2at6native18elementwise_kernelILi128ELi4EZNS0_15gpu_kernel_implIZZZNS0_67_GLOBAL__N__bb565c37_34_ValidateCompressedIndicesKernel_cu_33a4b88b42_validate_compressed_sparse_indices_kernelILNS3_8CDimNameE1ENS3_18CUDAKernelLauncherENS3_14EmptyVecKernelENS3_8DummyVecELm8EEEvRKNS_6TensorESB_lllENKUlvE0_clEvENKUlvE_clEvEUliE_EEvRNS_18TensorIteratorBaseERKT_EUliE_EEviT1_ --------------------------
	.section	.nv.constant0._ZN2at6native18elementwise_kernelILi128ELi4EZNS0_15gpu_kernel_implIZZZNS0_67_GLOBAL__N__bb565c37_34_ValidateCompressedIndicesKernel_cu_33a4b88b42_validate_compressed_sparse_indices_kernelILNS3_8CDimNameE1ENS3_18CUDAKernelLauncherENS3_14EmptyVecKernelENS3_8DummyVecELm8EEEvRKNS_6TensorESB_lllENKUlvE0_clEvENKUlvE_clEvEUliE_EEvRNS_18TensorIteratorBaseERKT_EUliE_EEviT1_,"a",@progbits
	.sectionflags	@""
	.align	4
.nv.constant0._ZN2at6native18elementwise_kernelILi128ELi4EZNS0_15gpu_kernel_implIZZZNS0_67_GLOBAL__N__bb565c37_34_ValidateCompressedIndicesKernel_cu_33a4b88b42_validate_compressed_sparse_indices_kernelILNS3_8CDimNameE1ENS3_18CUDAKernelLauncherENS3_14EmptyVecKernelENS3_8DummyVecELm8EEEvRKNS_6TensorESB_lllENKUlvE0_clEvENKUlvE_clEvEUliE_EEvRNS_18TensorIteratorBaseERKT_EUliE_EEviT1_:
	.zero		1464


//--------------------- .nv.constant0._ZN2at6native27unrolled_elementwise_kernelIZZZNS0_67_GLOBAL__N__bb565c37_34_ValidateCompressedIndicesKernel_cu_33a4b88b42_validate_compressed_sparse_indices_kernelILNS2_8CDimNameE1ENS2_18CUDAKernelLauncherENS2_14EmptyVecKernelENS2_8DummyVecELm8EEEvRKNS_6TensorESA_lllENKUlvE0_clEvENKUlvE_clEvEUliE_St5arrayIPcLm2EELi4E23TrivialOffsetCalculatorILi1EjESI_NS0_6memory12LoadWithCastILi1EEENSJ_13StoreWithCastILi1EEEEEviT_T0_T2_T3_T4_T5_ --------------------------
	.section	.nv.constant0._ZN2at6native27unrolled_elementwise_kernelIZZZNS0_67_GLOBAL__N__bb565c37_34_ValidateCompressedIndicesKernel_cu_33a4b88b42_validate_compressed_sparse_indices_kernelILNS2_8CDimNameE1ENS2_18CUDAKernelLauncherENS2_14EmptyVecKernelENS2_8DummyVecELm8EEEvRKNS_6TensorESA_lllENKUlvE0_clEvENKUlvE_clEvEUliE_St5arrayIPcLm2EELi4E23TrivialOffsetCalculatorILi1EjESI_NS0_6memory12LoadWithCastILi1EEENSJ_13StoreWithCastILi1EEEEEviT_T0_T2_T3_T4_T5_,"a",@progbits
	.sectionflags	@""
	.align	4
.nv.constant0._ZN2at6native27unrolled_elementwise_kernelIZZZNS0_67_GLOBAL__N__bb565c37_34_ValidateCompressedIndicesKernel_cu_33a4b88b42_validate_compressed_sparse_indices_kernelILNS2_8CDimNameE1ENS2_18CUDAKernelLauncherENS2_14EmptyVecKernelENS2_8DummyVecELm8EEEvRKNS_6TensorESA_lllENKUlvE0_clEvENKUlvE_clEvEUliE_St5arrayIPcLm2EELi4E23TrivialOffsetCalculatorILi1EjESI_NS0_6memory12LoadWithCastILi1EEENSJ_13StoreWithCastILi1EEEEEviT_T0_T2_T3_T4_T5_:
	.zero		964


//--------------------- .nv.constant0._ZN2at6native18elementwise_kernelILi128ELi2EZNS0_22gpu_kernel_impl_nocastIZZZNS0_67_GLOBAL__N__bb565c37_34_ValidateCompressedIndicesKernel_cu_33a4b88b42_validate_compressed_sparse_indices_kernelILNS3_8CDimNameE1ENS3_18CUDAKernelLauncherENS3_14EmptyVecKernelENS3_8DummyVecELm8EEEvRKNS_6TensorESB_lllENKUlvE0_clEvENKUlvE_clEvEUliE_EEvRNS_18TensorIteratorBaseERKT_EUliE_EEviT1_ --------------------------
	.section	.nv.constant0._ZN2at6native18elementwise_kernelILi128ELi2EZNS0_22gpu_kernel_impl_nocastIZZZNS0_67_GLOBAL__N__bb565c37_34_ValidateCompressedIndicesKernel_cu_33a4b88b42_validate_compressed_sparse_indices_kernelILNS3_8CDimNameE1ENS3_18CUDAKernelLauncherENS3_14EmptyVecKernelENS3_8DummyVecELm8EEEvRKNS_6TensorESB_lllENKUlvE0_clEvENKUlvE_clEvEUliE_EEvRNS_18TensorIteratorBaseERKT_EUliE_EEviT1_,"a",@progbits
	.sectionflags	@""
	.align	4
.nv.constant0._ZN2at6native18elementwise_kernelILi128ELi2EZNS0_22gpu_kernel_impl_nocastIZZZNS0_67_GLOBAL__N__bb565c37_34_ValidateCompressedIndicesKernel_cu_33a4b88b42_validate_compressed_sparse_indices_kernelILNS3_8CDimNameE1ENS3_18CUDAKernelLauncherENS3_14EmptyVecKernelENS3_8DummyVecELm8EEEvRKNS_6TensorESB_lllENKUlvE0_clEvENKUlvE_clEvEUliE_EEvRNS_18TensorIteratorBaseERKT_EUliE_EEviT1_:
	.zero		1456


//--------------------- .nv.constant0._ZN2at6native27unrolled_elementwise_kernelIZZZNS0_67_GLOBAL__N__bb565c37_34_ValidateCompressedIndicesKernel_cu_33a4b88b42_validate_compressed_sparse_indices_kernelILNS2_8CDimNameE1ENS2_18CUDAKernelLauncherENS2_14EmptyVecKernelENS2_8DummyVecELm8EEEvRKNS_6TensorESA_lllENKUlvE0_clEvENKUlvE_clEvEUliE_St5arrayIPcLm2EELi4E23TrivialOffsetCalculatorILi1EjESI_NS0_6memory15LoadWithoutCastENSJ_16StoreWithoutCastEEEviT_T0_T2_T3_T4_T5_ --------------------------
	.section	.nv.constant0._ZN2at6native27unrolled_elementwise_kernelIZZZNS0_67_GLOBAL__N__bb565c37_34_ValidateCompressedIndicesKernel_cu_33a4b88b42_validate_compressed_sparse_indices_kernelILNS2_8CDimNameE1ENS2_18CUDAKernelLauncherENS2_14EmptyVecKernelENS2_8DummyVecELm8EEEvRKNS_6TensorESA_lllENKUlvE0_clEvENKUlvE_clEvEUliE_St5arrayIPcLm2EELi4E23TrivialOffsetCalculatorILi1EjESI_NS0_6memory15LoadWithoutCastENSJ_16StoreWithoutCastEEEviT_T0_T2_T3_T4_T5_,"a",@progbits
	.sectionflags	@""
	.align	4
.nv.constant0._ZN2at6native27unrolled_elementwise_kernelIZZZNS0_67_GLOBAL__N__bb565c37_34_ValidateCompressedIndicesKernel_cu_33a4b88b42_validate_compressed_sparse_indices_kernelILNS2_8CDimNameE1ENS2_18CUDAKernelLauncherENS2_14EmptyVecKernelENS2_8DummyVecELm8EEEvRKNS_6TensorESA_lllENKUlvE0_clEvENKUlvE_clEvEUliE_St5arrayIPcLm2EELi4E23TrivialOffsetCalculatorILi1EjESI_NS0_6memory15LoadWithoutCastENSJ_16StoreWithoutCastEEEviT_T0_T2_T3_T4_T5_:
	.zero		948


//--------------------- .nv.constant0._ZN2at6native29vectorized_elementwise_kernelILi2EZZZNS0_67_GLOBAL__N__bb565c37_34_ValidateCompressedIndicesKernel_cu_33a4b88b42_validate_compressed_sparse_indices_kernelILNS2_8CDimNameE1ENS2_18CUDAKernelLauncherENS2_14EmptyVecKernelENS2_8DummyVecELm8EEEvRKNS_6TensorESA_lllENKUlvE0_clEvENKUlvE_clEvEUliE_St5arrayIPcLm2EEEEviT0_T1_ --------------------------
	.section	.nv.constant0._ZN2at6native29vectorized_elementwise_kernelILi2EZZZNS0_67_GLOBAL__N__bb565c37_34_ValidateCompressedIndicesKernel_cu_33a4b88b42_validate_compressed_sparse_indices_kernelILNS2_8CDimNameE1ENS2_18CUDAKernelLauncherENS2_14EmptyVecKernelENS2_8DummyVecELm8EEEvRKNS_6TensorESA_lllENKUlvE0_clEvENKUlvE_clEvEUliE_St5arrayIPcLm2EEEEviT0_T1_,"a",@progbits
	.sectionflags	@""
	.align	4
.nv.constant0._ZN2at6native29vectorized_elementwise_kernelILi2EZZZNS0_67_GLOBAL__N__bb565c37_34_ValidateCompressedIndicesKernel_cu_33a4b88b42_validate_compressed_sparse_indices_kernelILNS2_8CDimNameE1ENS2_18CUDAKernelLauncherENS2_14EmptyVecKernelENS2_8DummyVecELm8EEEvRKNS_6TensorESA_lllENKUlvE0_clEvENKUlvE_clEvEUliE_St5arrayIPcLm2EEEEviT0_T1_:
	.zero		944


//--------------------- .nv.constant0._ZN2at6native29vectorized_elementwise_kernelILi4EZZZNS0_67_GLOBAL__N__bb565c37_34_ValidateCompressedIndicesKernel_cu_33a4b88b42_validate_compressed_sparse_indices_kernelILNS2_8CDimNameE1ENS2_18CUDAKernelLauncherENS2_14EmptyVecKernelENS2_8DummyVecELm8EEEvRKNS_6TensorESA_lllENKUlvE0_clEvENKUlvE_clEvEUliE_St5arrayIPcLm2EEEEviT0_T1_ --------------------------
	.section	.nv.constant0._ZN2at6native29vectorized_elementwise_kernelILi4EZZZNS0_67_GLOBAL__N__bb565c37_34_ValidateCompressedIndicesKernel_cu_33a4b88b42_validate_compressed_sparse_indices_kernelILNS2_8CDimNameE1ENS2_18CUDAKernelLauncherENS2_14EmptyVecKernelENS2_8DummyVecELm8EEEvRKNS_6TensorESA_lllENKUlvE0_clEvENKUlvE_clEvEUliE_St5arrayIPcLm2EEEEviT0_T1_,"a",@progbits
	.sectionflags	@""
	.align	4
.nv.constant0._ZN2at6native29vectorized_elementwise_kernelILi4EZZZNS0_67_GLOBAL__N__bb565c37_34_ValidateCompressedIndicesKernel_cu_33a4b88b42_validate_compressed_sparse_indices_kernelILNS2_8CDimNameE1ENS2_18CUDAKernelLauncherENS2_14EmptyVecKernelENS2_8DummyVecELm8EEEvRKNS_6TensorESA_lllENKUlvE0_clEvENKUlvE_clEvEUliE_St5arrayIPcLm2EEEEviT0_T1_:
	.zero		944


//--------------------- .nv.constant0._ZN2at6native29vectorized_elementwise_kernelILi8EZZZNS0_67_GLOBAL__N__bb565c37_34_ValidateCompressedIndicesKernel_cu_33a4b88b42_validate_compressed_sparse_indices_kernelILNS2_8CDimNameE1ENS2_18CUDAKernelLauncherENS2_14EmptyVecKernelENS2_8DummyVecELm8EEEvRKNS_6TensorESA_lllENKUlvE0_clEvENKUlvE_clEvEUliE_St5arrayIPcLm2EEEEviT0_T1_ --------------------------
	.section	.nv.constant0._ZN2at6native29vectorized_elementwise_kernelILi8EZZZNS0_67_GLOBAL__N__bb565c37_34_ValidateCompressedIndicesKernel_cu_33a4b88b42_validate_compressed_sparse_indices_kernelILNS2_8CDimNameE1ENS2_18CUDAKernelLauncherENS2_14EmptyVecKernelENS2_8DummyVecELm8EEEvRKNS_6TensorESA_lllENKUlvE0_clEvENKUlvE_clEvEUliE_St5arrayIPcLm2EEEEviT0_T1_,"a",@progbits
	.sectionflags	@""
	.align	4
.nv.constant0._ZN2at6native29vectorized_elementwise_kernelILi8EZZZNS0_67_GLOBAL__N__bb565c37_34_ValidateCompressedIndicesKernel_cu_33a4b88b42_validate_compressed_sparse_indices_kernelILNS2_8CDimNameE1ENS2_18CUDAKernelLauncherENS2_14EmptyVecKernelENS2_8DummyVecELm8EEEvRKNS_6TensorESA_lllENKUlvE0_clEvENKUlvE_clEvEUliE_St5arrayIPcLm2EEEEviT0_T1_:
	.zero		944


//--------------------- .nv.constant0._ZN2at6native18elementwise_kernelILi128ELi4EZNS0_15gpu_kernel_implIZZZNS0_67_GLOBAL__N__bb565c37_34_ValidateCompressedIndicesKernel_cu_33a4b88b42_validate_compressed_sparse_indices_kernelILNS3_8CDimNameE0ENS3_18CUDAKernelLauncherENS3_14EmptyVecKernelENS3_8DummyVecELm0EEEvRKNS_6TensorESB_lllENKUlvE1_clEvENKUlvE0_clEvEUllllllE_EEvRNS_18TensorIteratorBaseERKT_EUliE_EEviT1_ --------------------------
	.section	.nv.constant0._ZN2at6native18elementwise_kernelILi128ELi4EZNS0_15gpu_kernel_implIZZZNS0_67_GLOBAL__N__bb565c37_34_ValidateCompressedIndicesKernel_cu_33a4b88b42_validate_compressed_sparse_indices_kernelILNS3_8CDimNameE0ENS3_18CUDAKernelLauncherENS3_14EmptyVecKernelENS3_8DummyVecELm0EEEvRKNS_6TensorESB_lllENKUlvE1_clEvENKUlvE0_clEvEUllllllE_EEvRNS_18TensorIteratorBaseERKT_EUliE_EEviT1_,"a",@progbits
	.sectionflags	@""
	.align	4
.nv.constant0._ZN2at6native18elementwise_kernelILi128ELi4EZNS0_15gpu_kernel_implIZZZNS0_67_GLOBAL__N__bb565c37_34_ValidateCompressedIndicesKernel_cu_33a4b88b42_validate_compressed_sparse_indices_kernelILNS3_8CDimNameE0ENS3_18CUDAKernelLauncherENS3_14EmptyVecKernelENS3_8DummyVecELm0EEEvRKNS_6TensorESB_lllENKUlvE1_clEvENKUlvE0_clEvEUllllllE_EEvRNS_18TensorIteratorBaseERKT_EUliE_EEviT1_:
	.zero		1936


//--------------------- .nv.constant0._ZN2at6native27unrolled_elementwise_kernelIZZZNS0_67_GLOBAL__N__bb565c37_34_ValidateCompressedIndicesKernel_cu_33a4b88b42_validate_compressed_sparse_indices_kernelILNS2_8CDimNameE0ENS2_18CUDAKernelLauncherENS2_14EmptyVecKernelENS2_8DummyVecELm0EEEvRKNS_6TensorESA_lllENKUlvE1_clEvENKUlvE0_clEvEUllllllE_St5arrayIPcLm6EELi4E23TrivialOffsetCalculatorILi5EjESH_ILi1EjENS0_6memory12LoadWithCastILi5EEENSK_13StoreWithCastILi1EEEEEviT_T0_T2_T3_T4_T5_ --------------------------
	.section	.nv.constant0._ZN2at6native27unrolled_elementwise_kernelIZZZNS0_67_GLOBAL__N__bb565c37_34_ValidateCompressedIndicesKernel_cu_33a4b88b42_validate_compressed_sparse_indices_kernelILNS2_8CDimNameE0ENS2_18CUDAKernelLauncherENS2_14EmptyVecKernelENS2_8DummyVecELm0EEEvRKNS_6TensorESA_lllENKUlvE1_clEvENKUlvE0_clEvEUllllllE_St5arrayIPcLm6EELi4E23TrivialOffsetCalculatorILi5EjESH_ILi1EjENS0_6memory12LoadWithCastILi5EEENSK_13StoreWithCastILi1EEEEEviT_T0_T2_T3_T4_T5_,"a",@progbits
	.sectionflags	@""
	.align	4
.nv.constant0._ZN2at6native27unrolled_elementwise_kernelIZZZNS0_67_GLOBAL__N__bb565c37_34_ValidateCompressedIndicesKernel_cu_33a4b88b42_validate_compressed_sparse_indices_kernelILNS2_8CDimNameE0ENS2_18CUDAKernelLauncherENS2_14EmptyVecKernelENS2_8DummyVecELm0EEEvRKNS_6TensorESA_lllENKUlvE1_clEvENKUlvE0_clEvEUllllllE_St5arrayIPcLm6EELi4E23TrivialOffsetCalculatorILi5EjESH_ILi1EjENS0_6memory12LoadWithCastILi5EEENSK_13StoreWithCastILi1EEEEEviT_T0_T2_T3_T4_T5_:
	.zero		1056


//--------------------- .nv.constant0._ZN2at6native18elementwise_kernelILi128ELi2EZNS0_22gpu_kernel_impl_nocastIZZZNS0_67_GLOBAL__N__bb565c37_34_ValidateCompressedIndicesKernel_cu_33a4b88b42_validate_compressed_sparse_indices_kernelILNS3_8CDimNameE0ENS3_18CUDAKernelLauncherENS3_14EmptyVecKernelENS3_8DummyVecELm0EEEvRKNS_6TensorESB_lllENKUlvE1_clEvENKUlvE0_clEvEUllllllE_EEvRNS_18TensorIteratorBaseERKT_EUliE_EEviT1_ --------------------------
	.section	.nv.constant0._ZN2at6native18elementwise_kernelILi128ELi2EZNS0_22gpu_kernel_impl_nocastIZZZNS0_67_GLOBAL__N__bb565c37_34_ValidateCompressedIndicesKernel_cu_33a4b88b42_validate_compressed_sparse_indices_kernelILNS3_8CDimNameE0ENS3_18CUDAKernelLauncherENS3_14EmptyVecKernelENS3_8DummyVecELm0EEEvRKNS_6TensorESB_lllENKUlvE1_clEvENKUlvE0_clEvEUllllllE_EEvRNS_18TensorIteratorBaseERKT_EUliE_EEviT1_,"a",@progbits
	.sectionflags	@""
	.align	4
.nv.constant0._ZN2at6native18elementwise_kernelILi128ELi2EZNS0_22gpu_kernel_impl_nocastIZZZNS0_67_GLOBAL__N__bb565c37_34_ValidateCompressedIndicesKernel_cu_33a4b88b42_validate_compressed_sparse_indices_kernelILNS3_8CDimNameE0ENS3_18CUDAKernelLauncherENS3_14EmptyVecKernelENS3_8DummyVecELm0EEEvRKNS_6TensorESB_lllENKUlvE1_clEvENKUlvE0_clEvEUllllllE_EEvRNS_18TensorIteratorBaseERKT_EUliE_EEviT1_:
	.zero		1928


//--------------------- .nv.constant0._ZN2at6native27unrolled_elementwise_kernelIZZZNS0_67_GLOBAL__N__bb565c37_34_ValidateCompressedIndicesKernel_cu_33a4b88b42_validate_compressed_sparse_indices_kernelILNS2_8CDimNameE0ENS2_18CUDAKernelLauncherENS2_14EmptyVecKernelENS2_8DummyVecELm0EEEvRKNS_6TensorESA_lllENKUlvE1_clEvENKUlvE0_clEvEUllllllE_St5arrayIPcLm6EELi4E23TrivialOffsetCalculatorILi5EjESH_ILi1EjENS0_6memory15LoadWithoutCastENSK_16StoreWithoutCastEEEviT_T0_T2_T3_T4_T5_ --------------------------
	.section	.nv.constant0._ZN2at6native27unrolled_elementwise_kernelIZZZNS0_67_GLOBAL__N__bb565c37_34_ValidateCompressedIndicesKernel_cu_33a4b88b42_validate_compressed_sparse_indices_kernelILNS2_8CDimNameE0ENS2_18CUDAKernelLauncherENS2_14EmptyVecKernelENS2_8DummyVecELm0EEEvRKNS_6TensorESA_lllENKUlvE1_clEvENKUlvE0_clEvEUllllllE_St5arrayIPcLm6EELi4E23TrivialOffsetCalculatorILi5EjESH_ILi1EjENS0_6memory15LoadWithoutCastENSK_16StoreWithoutCastEEEviT_T0_T2_T3_T4_T5_,"a",@progbits
	.sectionflags	@""
	.align	4
.nv.constant0._ZN2at6native27unrolled_elementwise_kernelIZZZNS0_67_GLOBAL__N__bb565c37_34_ValidateCompressedIndicesKernel_cu_33a4b88b42_validate_compressed_sparse_indices_kernelILNS2_8CDimNameE0ENS2_18CUDAKernelLauncherENS2_14EmptyVecKernelENS2_8DummyVecELm0EEEvRKNS_6TensorESA_lllENKUlvE1_clEvENKUlvE0_clEvEUllllllE_St5arrayIPcLm6EELi4E23TrivialOffsetCalculatorILi5EjESH_ILi1EjENS0_6memory15LoadWithoutCastENSK_16StoreWithoutCastEEEviT_T0_T2_T3_T4_T5_:
	.zero		1020


//--------------------- .nv.constant0._ZN2at6native29vectorized_elementwise_kernelILi2EZZZNS0_67_GLOBAL__N__bb565c37_34_ValidateCompressedIndicesKernel_cu_33a4b88b42_validate_compressed_sparse_indices_kernelILNS2_8CDimNameE0ENS2_18CUDAKernelLauncherENS2_14EmptyVecKernelENS2_8DummyVecELm0EEEvRKNS_6TensorESA_lllENKUlvE1_clEvENKUlvE0_clEvEUllllllE_St5arrayIPcLm6EEEEviT0_T1_ --------------------------
	.section	.nv.constant0._ZN2at6native29vectorized_elementwise_kernelILi2EZZZNS0_67_GLOBAL__N__bb565c37_34_ValidateCompressedIndicesKernel_cu_33a4b88b42_validate_compressed_sparse_indices_kernelILNS2_8CDimNameE0ENS2_18CUDAKernelLauncherENS2_14EmptyVecKernelENS2_8DummyVecELm0EEEvRKNS_6TensorESA_lllENKUlvE1_clEvENKUlvE0_clEvEUllllllE_St5arrayIPcLm6EEEEviT0_T1_,"a",@progbits
	.sectionflags	@""
	.align	4
.nv.constant0._ZN2at6native29vectorized_elementwise_kernelILi2EZZZNS0_67_GLOBAL__N__bb565c37_34_ValidateCompressedIndicesKernel_cu_33a4b88b42_validate_compressed_sparse_indices_kernelILNS2_8CDimNameE0ENS2_18CUDAKernelLauncherENS2_14EmptyVecKernelENS2_8DummyVecELm0EEEvRKNS_6TensorESA_lllENKUlvE1_clEvENKUlvE0_clEvEUllllllE_St5arrayIPcLm6EEEEviT0_T1_:
	.zero		1016


//--------------------- .nv.constant0._ZN2at6native29vectorized_elementwise_kernelILi4EZZZNS0_67_GLOBAL__N__bb565c37_34_ValidateCompressedIndicesKernel_cu_33a4b88b42_validate_compressed_sparse_indices_kernelILNS2_8CDimNameE0ENS2_18CUDAKernelLauncherENS2_14EmptyVecKernelENS2_8DummyVecELm0EEEvRKNS_6TensorESA_lllENKUlvE1_clEvENKUlvE0_clEvEUllllllE_St5arrayIPcLm6EEEEviT0_T1_ --------------------------
	.section	.nv.constant0._ZN2at6native29vectorized_elementwise_kernelILi4EZZZNS0_67_GLOBAL__N__bb565c37_34_ValidateCompressedIndicesKernel_cu_33a4b88b42_validate_compressed_sparse_indices_kernelILNS2_8CDimNameE0ENS2_18CUDAKernelLauncherENS2_14EmptyVecKernelENS2_8DummyVecELm0EEEvRKNS_6TensorESA_lllENKUlvE1_clEvENKUlvE0_clEvEUllllllE_St5arrayIPcLm6EEEEviT0_T1_,"a",@progbits
	.sectionflags	@""
	.align	4
.nv.constant0._ZN2at6native29vectorized_elementwise_kernelILi4EZZZNS0_67_GLOBAL__N__bb565c37_34_ValidateCompressedIndicesKernel_cu_33a4b88b42_validate_compressed_sparse_indices_kernelILNS2_8CDimNameE0ENS2_18CUDAKernelLauncherENS2_14EmptyVecKernelENS2_8DummyVecELm0EEEvRKNS_6TensorESA_lllENKUlvE1_clEvENKUlvE0_clEvEUllllllE_St5arrayIPcLm6EEEEviT0_T1_:
	.zero		1016


//--------------------- .nv.constant0._ZN2at6native29vectorized_elementwise_kernelILi8EZZZNS0_67_GLOBAL__N__bb565c37_34_ValidateCompressedIndicesKernel_cu_33a4b88b42_validate_compressed_sparse_indices_kernelILNS2_8CDimNameE0ENS2_18CUDAKernelLauncherENS2_14EmptyVecKernelENS2_8DummyVecELm0EEEvRKNS_6TensorESA_lllENKUlvE1_clEvENKUlvE0_clEvEUllllllE_St5arrayIPcLm6EEEEviT0_T1_ --------------------------
	.section	.nv.constant0._ZN2at6native29vectorized_elementwise_kernelILi8EZZZNS0_67_GLOBAL__N__bb565c37_34_ValidateCompressedIndicesKernel_cu_33a4b88b42_validate_compressed_sparse_indices_kernelILNS2_8CDimNameE0ENS2_18CUDAKernelLauncherENS2_14EmptyVecKernelENS2_8DummyVecELm0EEEvRKNS_6TensorESA_lllENKUlvE1_clEvENKUlvE0_clEvEUllllllE_St5arrayIPcLm6EEEEviT0_T1_,"a",@progbits
	.sectionflags	@""
	.align	4
.nv.constant0._ZN2at6native29vectorized_elementwise_kernelILi8EZZZNS0_67_GLOBAL__N__bb565c37_34_ValidateCompressedIndicesKernel_cu_33a4b88b42_validate_compressed_sparse_indices_kernelILNS2_8CDimNameE0ENS2_18CUDAKernelLauncherENS2_14EmptyVecKernelENS2_8DummyVecELm0EEEvRKNS_6TensorESA_lllENKUlvE1_clEvENKUlvE0_clEvEUllllllE_St5arrayIPcLm6EEEEviT0_T1_:
	.zero		1016


//--------------------- .nv.constant0._ZN2at6native18elementwise_kernelILi128ELi4EZNS0_15gpu_kernel_implIZZZNS0_67_GLOBAL__N__bb565c37_34_ValidateCompressedIndicesKernel_cu_33a4b88b42_validate_compressed_sparse_indices_kernelILNS3_8CDimNameE0ENS3_18CUDAKernelLauncherENS3_14EmptyVecKernelENS3_8DummyVecELm0EEEvRKNS_6TensorESB_lllENKUlvE1_clEvENKUlvE_clEvEUliiiiiE_EEvRNS_18TensorIteratorBaseERKT_EUliE_EEviT1_ --------------------------
	.section	.nv.constant0._ZN2at6native18elementwise_kernelILi128ELi4EZNS0_15gpu_kernel_implIZZZNS0_67_GLOBAL__N__bb565c37_34_ValidateCompressedIndicesKernel_cu_33a4b88b42_validate_compressed_sparse_indices_kernelILNS3_8CDimNameE0ENS3_18CUDAKernelLauncherENS3_14EmptyVecKernelENS3_8DummyVecELm0EEEvRKNS_6TensorESB_lllENKUlvE1_clEvENKUlvE_clEvEUliiiiiE_EEvRNS_18TensorIteratorBaseERKT_EUliE_EEviT1_,"a",@progbits
	.sectionflags	@""
	.align	4
.nv.constant0._ZN2at6native18elementwise_kernelILi128ELi4EZNS0_15gpu_kernel_implIZZZNS0_67_GLOBAL__N__bb565c37_34_ValidateCompressedIndicesKernel_cu_33a4b88b42_validate_compressed_sparse_indices_kernelILNS3_8CDimNameE0ENS3_18CUDAKernelLauncherENS3_14EmptyVecKernelENS3_8DummyVecELm0EEEvRKNS_6TensorESB_lllENKUlvE1_clEvENKUlvE_clEvEUliiiiiE_EEvRNS_18TensorIteratorBaseERKT_EUliE_EEviT1_:
	.zero		1936


//--------------------- .nv.constant0._ZN2at6native27unrolled_elementwise_kernelIZZZNS0_67_GLOBAL__N__bb565c37_34_ValidateCompressedIndicesKernel_cu_33a4b88b42_validate_compressed_sparse_indices_kernelILNS2_8CDimNameE0ENS2_18CUDAKernelLauncherENS2_14EmptyVecKernelENS2_8DummyVecELm0EEEvRKNS_6TensorESA_lllENKUlvE1_clEvENKUlvE_clEvEUliiiiiE_St5arrayIPcLm6EELi4E23TrivialOffsetCalculatorILi5EjESH_ILi1EjENS0_6memory12LoadWithCastILi5EEENSK_13StoreWithCastILi1EEEEEviT_T0_T2_T3_T4_T5_ --------------------------
	.section	.nv.constant0._ZN2at6native27unrolled_elementwise_kernelIZZZNS0_67_GLOBAL__N__bb565c37_34_ValidateCompressedIndicesKernel_cu_33a4b88b42_validate_compressed_sparse_indices_kernelILNS2_8CDimNameE0ENS2_18CUDAKernelLauncherENS2_14EmptyVecKernelENS2_8DummyVecELm0EEEvRKNS_6TensorESA_lllENKUlvE1_clEvENKUlvE_clEvEUliiiiiE_St5arrayIPcLm6EELi4E23TrivialOffsetCalculatorILi5EjESH_ILi1EjENS0_6memory12LoadWithCastILi5EEENSK_13StoreWithCastILi1EEEEEviT_T0_T2_T3_T4_T5_,"a",@progbits
	.sectionflags	@""
	.align	4
.nv.constant0._ZN2at6native27unrolled_elementwise_kernelIZZZNS0_67_GLOBAL__N__bb565c37_34_ValidateCompressedIndicesKernel_cu_33a4b88b42_validate_compressed_sparse_indices_kernelILNS2_8CDimNameE0ENS2_18CUDAKernelLauncherENS2_14EmptyVecKernelENS2_8DummyVecELm0EEEvRKNS_6TensorESA_lllENKUlvE1_clEvENKUlvE_clEvEUliiiiiE_St5arrayIPcLm6EELi4E23TrivialOffsetCalculatorILi5EjESH_ILi1EjENS0_6memory12LoadWithCastILi5EEENSK_13StoreWithCastILi1EEEEEviT_T0_T2_T3_T4_T5_:
	.zero		1056


//--------------------- .nv.constant0._ZN2at6native18elementwise_kernelILi128ELi2EZNS0_22gpu_kernel_impl_nocastIZZZNS0_67_GLOBAL__N__bb565c37_34_ValidateCompressedIndicesKernel_cu_33a4b88b42_validate_compressed_sparse_indices_kernelILNS3_8CDimNameE0ENS3_18CUDAKernelLauncherENS3_14EmptyVecKernelENS3_8DummyVecELm0EEEvRKNS_6TensorESB_lllENKUlvE1_clEvENKUlvE_clEvEUliiiiiE_EEvRNS_18TensorIteratorBaseERKT_EUliE_EEviT1_ --------------------------
	.section	.nv.constant0._ZN2at6native18elementwise_kernelILi128ELi2EZNS0_22gpu_kernel_impl_nocastIZZZNS0_67_GLOBAL__N__bb565c37_34_ValidateCompressedIndicesKernel_cu_33a4b88b42_validate_compressed_sparse_indices_kernelILNS3_8CDimNameE0ENS3_18CUDAKernelLauncherENS3_14EmptyVecKernelENS3_8DummyVecELm0EEEvRKNS_6TensorESB_lllENKUlvE1_clEvENKUlvE_clEvEUliiiiiE_EEvRNS_18TensorIteratorBaseERKT_EUliE_EEviT1_,"a",@progbits
	.sectionflags	@""
	.align	4
.nv.constant0._ZN2at6native18elementwise_kernelILi128ELi2EZNS0_22gpu_kernel_impl_nocastIZZZNS0_67_GLOBAL__N__bb565c37_34_ValidateCompressedIndicesKernel_cu_33a4b88b42_validate_compressed_sparse_indices_kernelILNS3_8CDimNameE0ENS3_18CUDAKernelLauncherENS3_14EmptyVecKernelENS3_8DummyVecELm0EEEvRKNS_6TensorESB_lllENKUlvE1_clEvENKUlvE_clEvEUliiiiiE_EEvRNS_18TensorIteratorBaseERKT_EUliE_EEviT1_:
	.zero		1928


//--------------------- .nv.constant0._ZN2at6native27unrolled_elementwise_kernelIZZZNS0_67_GLOBAL__N__bb565c37_34_ValidateCompressedIndicesKernel_cu_33a4b88b42_validate_compressed_sparse_indices_kernelILNS2_8CDimNameE0ENS2_18CUDAKernelLauncherENS2_14EmptyVecKernelENS2_8DummyVecELm0EEEvRKNS_6TensorESA_lllENKUlvE1_clEvENKUlvE_clEvEUliiiiiE_St5arrayIPcLm6EELi4E23TrivialOffsetCalculatorILi5EjESH_ILi1EjENS0_6memory15LoadWithoutCastENSK_16StoreWithoutCastEEEviT_T0_T2_T3_T4_T5_ --------------------------
	.section	.nv.constant0._ZN2at6native27unrolled_elementwise_kernelIZZZNS0_67_GLOBAL__N__bb565c37_34_ValidateCompressedIndicesKernel_cu_33a4b88b42_validate_compressed_sparse_indices_kernelILNS2_8CDimNameE0ENS2_18CUDAKernelLauncherENS2_14EmptyVecKernelENS2_8DummyVecELm0EEEvRKNS_6TensorESA_lllENKUlvE1_clEvENKUlvE_clEvEUliiiiiE_St5arrayIPcLm6EELi4E23TrivialOffsetCalculatorILi5EjESH_ILi1EjENS0_6memory15LoadWithoutCastENSK_16StoreWithoutCastEEEviT_T0_T2_T3_T4_T5_,"a",@progbits
	.sectionflags	@""
	.align	4
.nv.constant0._ZN2at6native27unrolled_elementwise_kernelIZZZNS0_67_GLOBAL__N__bb565c37_34_ValidateCompressedIndicesKernel_cu_33a4b88b42_validate_compressed_sparse_indices_kernelILNS2_8CDimNameE0ENS2_18CUDAKernelLauncherENS2_14EmptyVecKernelENS2_8DummyVecELm0EEEvRKNS_6TensorESA_lllENKUlvE1_clEvENKUlvE_clEvEUliiiiiE_St5arrayIPcLm6EELi4E23TrivialOffsetCalculatorILi5EjESH_ILi1EjENS0_6memory15LoadWithoutCastENSK_16StoreWithoutCastEEEviT_T0_T2_T3_T4_T5_:
	.zero		1020


//--------------------- .nv.constant0._ZN2at6native29vectorized_elementwise_kernelILi2EZZZNS0_67_GLOBAL__N__bb565c37_34_ValidateCompressedIndicesKernel_cu_33a4b88b42_validate_compressed_sparse_indices_kernelILNS2_8CDimNameE0ENS2_18CUDAKernelLauncherENS2_14EmptyVecKernelENS2_8DummyVecELm0EEEvRKNS_6TensorESA_lllENKUlvE1_clEvENKUlvE_clEvEUliiiiiE_St5arrayIPcLm6EEEEviT0_T1_ --------------------------
	.section	.nv.constant0._ZN2at6native29vectorized_elementwise_kernelILi2EZZZNS0_67_GLOBAL__N__bb565c37_34_ValidateCompressedIndicesKernel_cu_33a4b88b42_validate_compressed_sparse_indices_kernelILNS2_8CDimNameE0ENS2_18CUDAKernelLauncherENS2_14EmptyVecKernelENS2_8DummyVecELm0EEEvRKNS_6TensorESA_lllENKUlvE1_clEvENKUlvE_clEvEUliiiiiE_St5arrayIPcLm6EEEEviT0_T1_,"a",@progbits
	.sectionflags	@""
	.align	4
.nv.constant0._ZN2at6native29vectorized_elementwise_kernelILi2EZZZNS0_67_GLOBAL__N__bb565c37_34_ValidateCompressedIndicesKernel_cu_33a4b88b42_validate_compressed_sparse_indices_kernelILNS2_8CDimNameE0ENS2_18CUDAKernelLauncherENS2_14EmptyVecKernelENS2_8DummyVecELm0EEEvRKNS_6TensorESA_lllENKUlvE1_clEvENKUlvE_clEvEUliiiiiE_St5arrayIPcLm6EEEEviT0_T1_:
	.zero		1016


//--------------------- .nv.constant0._ZN2at6native29vectorized_elementwise_kernelILi4EZZZNS0_67_GLOBAL__N__bb565c37_34_ValidateCompressedIndicesKernel_cu_33a4b88b42_validate_compressed_sparse_indices_kernelILNS2_8CDimNameE0ENS2_18CUDAKernelLauncherENS2_14EmptyVecKernelENS2_8DummyVecELm0EEEvRKNS_6TensorESA_lllENKUlvE1_clEvENKUlvE_clEvEUliiiiiE_St5arrayIPcLm6EEEEviT0_T1_ --------------------------
	.section	.nv.constant0._ZN2at6native29vectorized_elementwise_kernelILi4EZZZNS0_67_GLOBAL__N__bb565c37_34_ValidateCompressedIndicesKernel_cu_33a4b88b42_validate_compressed_sparse_indices_kernelILNS2_8CDimNameE0ENS2_18CUDAKernelLauncherENS2_14EmptyVecKernelENS2_8DummyVecELm0EEEvRKNS_6TensorESA_lllENKUlvE1_clEvENKUlvE_clEvEUliiiiiE_St5arrayIPcLm6EEEEviT0_T1_,"a",@progbits
	.sectionflags	@""
	.align	4
.nv.constant0._ZN2at6native29vectorized_elementwise_kernelILi4EZZZNS0_67_GLOBAL__N__bb565c37_34_ValidateCompressedIndicesKernel_cu_33a4b88b42_validate_compressed_sparse_indices_kernelILNS2_8CDimNameE0ENS2_18CUDAKernelLauncherENS2_14EmptyVecKernelENS2_8DummyVecELm0EEEvRKNS_6TensorESA_lllENKUlvE1_clEvENKUlvE_clEvEUliiiiiE_St5arrayIPcLm6EEEEviT0_T1_:
	.zero		1016


//--------------------- .nv.constant0._ZN2at6native29vectorized_elementwise_kernelILi8EZZZNS0_67_GLOBAL__N__bb565c37_34_ValidateCompressedIndicesKernel_cu_33a4b88b42_validate_compressed_sparse_indices_kernelILNS2_8CDimNameE0ENS2_18CUDAKernelLauncherENS2_14EmptyVecKernelENS2_8DummyVecELm0EEEvRKNS_6TensorESA_lllENKUlvE1_clEvENKUlvE_clEvEUliiiiiE_St5arrayIPcLm6EEEEviT0_T1_ --------------------------
	.section	.nv.constant0._ZN2at6native29vectorized_elementwise_kernelILi8EZZZNS0_67_GLOBAL__N__bb565c37_34_ValidateCompressedIndicesKernel_cu_33a4b88b42_validate_compressed_sparse_indices_kernelILNS2_8CDimNameE0ENS2_18CUDAKernelLauncherENS2_14EmptyVecKernelENS2_8DummyVecELm0EEEvRKNS_6TensorESA_lllENKUlvE1_clEvENKUlvE_clEvEUliiiiiE_St5arrayIPcLm6EEEEviT0_T1_,"a",@progbits
	.sectionflags	@""
	.align	4
.nv.constant0._ZN2at6native29vectorized_elementwise_kernelILi8EZZZNS0_67_GLOBAL__N__bb565c37_34_ValidateCompressedIndicesKernel_cu_33a4b88b42_validate_compressed_sparse_indices_kernelILNS2_8CDimNameE0ENS2_18CUDAKernelLauncherENS2_14EmptyVecKernelENS2_8DummyVecELm0EEEvRKNS_6TensorESA_lllENKUlvE1_clEvENKUlvE_clEvEUliiiiiE_St5arrayIPcLm6EEEEviT0_T1_:
	.zero		1016


//--------------------- .nv.constant0._ZN2at6native18elementwise_kernelILi128ELi4EZNS0_15gpu_kernel_implIZZZNS0_67_GLOBAL__N__bb565c37_34_ValidateCompressedIndicesKernel_cu_33a4b88b42_validate_compressed_sparse_indices_kernelILNS3_8CDimNameE0ENS3_18CUDAKernelLauncherENS3_14EmptyVecKernelENS3_8DummyVecELm0EEEvRKNS_6TensorESB_lllENKUlvE0_clEvENKUlvE0_clEvEUllE_EEvRNS_18TensorIteratorBaseERKT_EUliE_EEviT1_ --------------------------
	.section	.nv.constant0._ZN2at6native18elementwise_kernelILi128ELi4EZNS0_15gpu_kernel_implIZZZNS0_67_GLOBAL__N__bb565c37_34_ValidateCompressedIndicesKernel_cu_33a4b88b42_validate_compressed_sparse_indices_kernelILNS3_8CDimNameE0ENS3_18CUDAKernelLauncherENS3_14EmptyVecKernelENS3_8DummyVecELm0EEEvRKNS_6TensorESB_lllENKUlvE0_clEvENKUlvE0_clEvEUllE_EEvRNS_18TensorIteratorBaseERKT_EUliE_EEviT1_,"a",@progbits
	.sectionflags	@""
	.align	4
.nv.constant0._ZN2at6native18elementwise_kernelILi128ELi4EZNS0_15gpu_kernel_implIZZZNS0_67_GLOBAL__N__bb565c37_34_ValidateCompressedIndicesKernel_cu_33a4b88b42_validate_compressed_sparse_indices_kernelILNS3_8CDimNameE0ENS3_18CUDAKernelLauncherENS3_14EmptyVecKernelENS3_8DummyVecELm0EEEvRKNS_6TensorESB_lllENKUlvE0_clEvENKUlvE0_clEvEUllE_EEvRNS_18TensorIteratorBaseERKT_EUliE_EEviT1_:
	.zero		1464


//--------------------- .nv.constant0._ZN2at6native27unrolled_elementwise_kernelIZZZNS0_67_GLOBAL__N__bb565c37_34_ValidateCompressedIndicesKernel_cu_33a4b88b42_validate_compressed_sparse_indices_kernelILNS2_8CDimNameE0ENS2_18CUDAKernelLauncherENS2_14EmptyVecKernelENS2_8DummyVecELm0EEEvRKNS_6TensorESA_lllENKUlvE0_clEvENKUlvE0_clEvEUllE_St5arrayIPcLm2EELi4E23TrivialOffsetCalculatorILi1EjESI_NS0_6memory12LoadWithCastILi1EEENSJ_13StoreWithCastILi1EEEEEviT_T0_T2_T3_T4_T5_ --------------------------
	.section	.nv.constant0._ZN2at6native27unrolled_elementwise_kernelIZZZNS0_67_GLOBAL__N__bb565c37_34_ValidateCompressedIndicesKernel_cu_33a4b88b42_validate_compressed_sparse_indices_kernelILNS2_8CDimNameE0ENS2_18CUDAKernelLauncherENS2_14EmptyVecKernelENS2_8DummyVecELm0EEEvRKNS_6TensorESA_lllENKUlvE0_clEvENKUlvE0_clEvEUllE_St5arrayIPcLm2EELi4E23TrivialOffsetCalculatorILi1EjESI_NS0_6memory12LoadWithCastILi1EEENSJ_13StoreWithCastILi1EEEEEviT_T0_T2_T3_T4_T5_,"a",@progbits
	.sectionflags	@""
	.align	4
.nv.constant0._ZN2at6native27unrolled_elementwise_kernelIZZZNS0_67_GLOBAL__N__bb565c37_34_ValidateCompressedIndicesKernel_cu_33a4b88b42_validate_compressed_sparse_indices_kernelILNS2_8CDimNameE0ENS2_18CUDAKernelLauncherENS2_14EmptyVecKernelENS2_8DummyVecELm0EEEvRKNS_6TensorESA_lllENKUlvE0_clEvENKUlvE0_clEvEUllE_St5arrayIPcLm2EELi4E23TrivialOffsetCalculatorILi1EjESI_NS0_6memory12LoadWithCastILi1EEENSJ_13StoreWithCastILi1EEEEEviT_T0_T2_T3_T4_T5_:
	.zero		964


//--------------------- .nv.constant0._ZN2at6native18elementwise_kernelILi128ELi2EZNS0_22gpu_kernel_impl_nocastIZZZNS0_67_GLOBAL__N__bb565c37_34_ValidateCompressedIndicesKernel_cu_33a4b88b42_validate_compressed_sparse_indices_kernelILNS3_8CDimNameE0ENS3_18CUDAKernelLauncherENS3_14EmptyVecKernelENS3_8DummyVecELm0EEEvRKNS_6TensorESB_lllENKUlvE0_clEvENKUlvE0_clEvEUllE_EEvRNS_18TensorIteratorBaseERKT_EUliE_EEviT1_ --------------------------
	.section	.nv.constant0._ZN2at6native18elementwise_kernelILi128ELi2EZNS0_22gpu_kernel_impl_nocastIZZZNS0_67_GLOBAL__N__bb565c37_34_ValidateCompressedIndicesKernel_cu_33a4b88b42_validate_compressed_sparse_indices_kernelILNS3_8CDimNameE0ENS3_18CUDAKernelLauncherENS3_14EmptyVecKernelENS3_8DummyVecELm0EEEvRKNS_6TensorESB_lllENKUlvE0_clEvENKUlvE0_clEvEUllE_EEvRNS_18TensorIteratorBaseERKT_EUliE_EEviT1_,"a",@progbits
	.sectionflags	@""
	.align	4
.nv.constant0._ZN2at6native18elementwise_kernelILi128ELi2EZNS0_22gpu_kernel_impl_nocastIZZZNS0_67_GLOBAL__N__bb565c37_34_ValidateCompressedIndicesKernel_cu_33a4b88b42_validate_compressed_sparse_indices_kernelILNS3_8CDimNameE0ENS3_18CUDAKernelLauncherENS3_14EmptyVecKernelENS3_8DummyVecELm0EEEvRKNS_6TensorESB_lllENKUlvE0_clEvENKUlvE0_clEvEUllE_EEvRNS_18TensorIteratorBaseERKT_EUliE_EEviT1_:
	.zero		1456


//--------------------- .nv.constant0._ZN2at6native27unrolled_elementwise_kernelIZZZNS0_67_GLOBAL__N__bb565c37_34_ValidateCompressedIndicesKernel_cu_33a4b88b42_validate_compressed_sparse_indices_kernelILNS2_8CDimNameE0ENS2_18CUDAKernelLauncherENS2_14EmptyVecKernelENS2_8DummyVecELm0EEEvRKNS_6TensorESA_lllENKUlvE0_clEvENKUlvE0_clEvEUllE_St5arrayIPcLm2EELi4E23TrivialOffsetCalculatorILi1EjESI_NS0_6memory15LoadWithoutCastENSJ_16StoreWithoutCastEEEviT_T0_T2_T3_T4_T5_ --------------------------
	.section	.nv.constant0._ZN2at6native27unrolled_elementwise_kernelIZZZNS0_67_GLOBAL__N__bb565c37_34_ValidateCompressedIndicesKernel_cu_33a4b88b42_validate_compressed_sparse_indices_kernelILNS2_8CDimNameE0ENS2_18CUDAKernelLauncherENS2_14EmptyVecKernelENS2_8DummyVecELm0EEEvRKNS_6TensorESA_lllENKUlvE0_clEvENKUlvE0_clEvEUllE_St5arrayIPcLm2EELi4E23TrivialOffsetCalculatorILi1EjESI_NS0_6memory15LoadWithoutCastENSJ_16StoreWithoutCastEEEviT_T0_T2_T3_T4_T5_,"a",@progbits
	.sectionflags	@""
	.align	4
.nv.constant0._ZN2at6native27unrolled_elementwise_kernelIZZZNS0_67_GLOBAL__N__bb565c37_34_ValidateCompressedIndicesKernel_cu_33a4b88b42_validate_compressed_sparse_indices_kernelILNS2_8CDimNameE0ENS2_18CUDAKernelLauncherENS2_14EmptyVecKernelENS2_8DummyVecELm0EEEvRKNS_6TensorESA_lllENKUlvE0_clEvENKUlvE0_clEvEUllE_St5arrayIPcLm2EELi4E23TrivialOffsetCalculatorILi1EjESI_NS0_6memory15LoadWithoutCastENSJ_16StoreWithoutCastEEEviT_T0_T2_T3_T4_T5_:
	.zero		948


//--------------------- .nv.constant0._ZN2at6native29vectorized_elementwise_kernelILi2EZZZNS0_67_GLOBAL__N__bb565c37_34_ValidateCompressedIndicesKernel_cu_33a4b88b42_validate_compressed_sparse_indices_kernelILNS2_8CDimNameE0ENS2_18CUDAKernelLauncherENS2_14EmptyVecKernelENS2_8DummyVecELm0EEEvRKNS_6TensorESA_lllENKUlvE0_clEvENKUlvE0_clEvEUllE_St5arrayIPcLm2EEEEviT0_T1_ --------------------------
	.section	.nv.constant0._ZN2at6native29vectorized_elementwise_kernelILi2EZZZNS0_67_GLOBAL__N__bb565c37_34_ValidateCompressedIndicesKernel_cu_33a4b88b42_validate_compressed_sparse_indices_kernelILNS2_8CDimNameE0ENS2_18CUDAKernelLauncherENS2_14EmptyVecKernelENS2_8DummyVecELm0EEEvRKNS_6TensorESA_lllENKUlvE0_clEvENKUlvE0_clEvEUllE_St5arrayIPcLm2EEEEviT0_T1_,"a",@progbits
	.sectionflags	@""
	.align	4
.nv.constant0._ZN2at6native29vectorized_elementwise_kernelILi2EZZZNS0_67_GLOBAL__N__bb565c37_34_ValidateCompressedIndicesKernel_cu_33a4b88b42_validate_compressed_sparse_indices_kernelILNS2_8CDimNameE0ENS2_18CUDAKernelLauncherENS2_14EmptyVecKernelENS2_8DummyVecELm0EEEvRKNS_6TensorESA_lllENKUlvE0_clEvENKUlvE0_clEvEUllE_St5arrayIPcLm2EEEEviT0_T1_:
	.zero		944


//--------------------- .nv.constant0._ZN2at6native29vectorized_elementwise_kernelILi4EZZZNS0_67_GLOBAL__N__bb565c37_34_ValidateCompressedIndicesKernel_cu_33a4b88b42_validate_compressed_sparse_indices_kernelILNS2_8CDimNameE0ENS2_18CUDAKernelLauncherENS2_14EmptyVecKernelENS2_8DummyVecELm0EEEvRKNS_6TensorESA_lllENKUlvE0_clEvENKUlvE0_clEvEUllE_St5arrayIPcLm2EEEEviT0_T1_ --------------------------
	.section	.nv.constant0._ZN2at6native29vectorized_elementwise_kernelILi4EZZZNS0_67_GLOBAL__N__bb565c37_34_ValidateCompressedIndicesKernel_cu_33a4b88b42_validate_compressed_sparse_indices_kernelILNS2_8CDimNameE0ENS2_18CUDAKernelLauncherENS2_14EmptyVecKernelENS2_8DummyVecELm0EEEvRKNS_6TensorESA_lllENKUlvE0_clEvENKUlvE0_clEvEUllE_St5arrayIPcLm2EEEEviT0_T1_,"a",@progbits
	.sectionflags	@""
	.align	4
.nv.constant0._ZN2at6native29vectorized_elementwise_kernelILi4EZZZNS0_67_GLOBAL__N__bb565c37_34_ValidateCompressedIndicesKernel_cu_33a4b88b42_validate_compressed_sparse_indices_kernelILNS2_8CDimNameE0ENS2_18CUDAKernelLauncherENS2_14EmptyVecKernelENS2_8DummyVecELm0EEEvRKNS_6TensorESA_lllENKUlvE0_clEvENKUlvE0_clEvEUllE_St5arrayIPcLm2EEEEviT0_T1_:
	.zero		944


//--------------------- .nv.constant0._ZN2at6native29vectorized_elementwise_kernelILi8EZZZNS0_67_GLOBAL__N__bb565c37_34_ValidateCompressedIndicesKernel_cu_33a4b88b42_validate_compressed_sparse_indices_kernelILNS2_8CDimNameE0ENS2_18CUDAKernelLauncherENS2_14EmptyVecKernelENS2_8DummyVecELm0EEEvRKNS_6TensorESA_lllENKUlvE0_clEvENKUlvE0_clEvEUllE_St5arrayIPcLm2EEEEviT0_T1_ --------------------------
	.section	.nv.constant0._ZN2at6native29vectorized_elementwise_kernelILi8EZZZNS0_67_GLOBAL__N__bb565c37_34_ValidateCompressedIndicesKernel_cu_33a4b88b42_validate_compressed_sparse_indices_kernelILNS2_8CDimNameE0ENS2_18CUDAKernelLauncherENS2_14EmptyVecKernelENS2_8DummyVecELm0EEEvRKNS_6TensorESA_lllENKUlvE0_clEvENKUlvE0_clEvEUllE_St5arrayIPcLm2EEEEviT0_T1_,"a",@progbits
	.sectionflags	@""
	.align	4
.nv.constant0._ZN2at6native29vectorized_elementwise_kernelILi8EZZZNS0_67_GLOBAL__N__bb565c37_34_ValidateCompressedIndicesKernel_cu_33a4b88b42_validate_compressed_sparse_indices_kernelILNS2_8CDimNameE0ENS2_18CUDAKernelLauncherENS2_14EmptyVecKernelENS2_8DummyVecELm0EEEvRKNS_6TensorESA_lllENKUlvE0_clEvENKUlvE0_clEvEUllE_St5arrayIPcLm2EEEEviT0_T1_:
	.zero		944


//--------------------- .nv.constant0._ZN2at6native18elementwise_kernelILi128ELi4EZNS0_15gpu_kernel_implIZZZNS0_67_GLOBAL__N__bb565c37_34_ValidateCompressedIndicesKernel_cu_33a4b88b42_validate_compressed_sparse_indices_kernelILNS3_8CDimNameE0ENS3_18CUDAKernelLauncherENS3_14EmptyVecKernelENS3_8DummyVecELm0EEEvRKNS_6TensorESB_lllENKUlvE0_clEvENKUlvE_clEvEUliE_EEvRNS_18TensorIteratorBaseERKT_EUliE_EEviT1_ --------------------------
	.section	.nv.constant0._ZN2at6native18elementwise_kernelILi128ELi4EZNS0_15gpu_kernel_implIZZZNS0_67_GLOBAL__N__bb565c37_34_ValidateCompressedIndicesKernel_cu_33a4b88b42_validate_compressed_sparse_indices_kernelILNS3_8CDimNameE0ENS3_18CUDAKernelLauncherENS3_14EmptyVecKernelENS3_8DummyVecELm0EEEvRKNS_6TensorESB_lllENKUlvE0_clEvENKUlvE_clEvEUliE_EEvRNS_18TensorIteratorBaseERKT_EUliE_EEviT1_,"a",@progbits
	.sectionflags	@""
	.align	4
.nv.constant0._ZN2at6native18elementwise_kernelILi128ELi4EZNS0_15gpu_kernel_implIZZZNS0_67_GLOBAL__N__bb565c37_34_ValidateCompressedIndicesKernel_cu_33a4b88b42_validate_compressed_sparse_indices_kernelILNS3_8CDimNameE0ENS3_18CUDAKernelLauncherENS3_14EmptyVecKernelENS3_8DummyVecELm0EEEvRKNS_6TensorESB_lllENKUlvE0_clEvENKUlvE_clEvEUliE_EEvRNS_18TensorIteratorBaseERKT_EUliE_EEviT1_:
	.zero		1464


//--------------------- .nv.constant0._ZN2at6native27unrolled_elementwise_kernelIZZZNS0_67_GLOBAL__N__bb565c37_34_ValidateCompressedIndicesKernel_cu_33a4b88b42_validate_compressed_sparse_indices_kernelILNS2_8CDimNameE0ENS2_18CUDAKernelLauncherENS2_14EmptyVecKernelENS2_8DummyVecELm0EEEvRKNS_6TensorESA_lllENKUlvE0_clEvENKUlvE_clEvEUliE_St5arrayIPcLm2EELi4E23TrivialOffsetCalculatorILi1EjESI_NS0_6memory12LoadWithCastILi1EEENSJ_13StoreWithCastILi1EEEEEviT_T0_T2_T3_T4_T5_ --------------------------
	.section	.nv.constant0._ZN2at6native27unrolled_elementwise_kernelIZZZNS0_67_GLOBAL__N__bb565c37_34_ValidateCompressedIndicesKernel_cu_33a4b88b42_validate_compressed_sparse_indices_kernelILNS2_8CDimNameE0ENS2_18CUDAKernelLauncherENS2_14EmptyVecKernelENS2_8DummyVecELm0EEEvRKNS_6TensorESA_lllENKUlvE0_clEvENKUlvE_clEvEUliE_St5arrayIPcLm2EELi4E23TrivialOffsetCalculatorILi1EjESI_NS0_6memory12LoadWithCastILi1EEENSJ_13StoreWithCastILi1EEEEEviT_T0_T2_T3_T4_T5_,"a",@progbits
	.sectionflags	@""
	.align	4
.nv.constant0._ZN2at6native27unrolled_elementwise_kernelIZZZNS0_67_GLOBAL__N__bb565c37_34_ValidateCompressedIndicesKernel_cu_33a4b88b42_validate_compressed_sparse_indices_kernelILNS2_8CDimNameE0ENS2_18CUDAKernelLauncherENS2_14EmptyVecKernelENS2_8DummyVecELm0EEEvRKNS_6TensorESA_lllENKUlvE0_clEvENKUlvE_clEvEUliE_St5arrayIPcLm2EELi4E23TrivialOffsetCalculatorILi1EjESI_NS0_6memory12LoadWithCastILi1EEENSJ_13StoreWithCastILi1EEEEEviT_T0_T2_T3_T4_T5_:
	.zero		964


//--------------------- .nv.constant0._ZN2at6native18elementwise_kernelILi128ELi2EZNS0_22gpu_kernel_impl_nocastIZZZNS0_67_GLOBAL__N__bb565c37_34_ValidateCompressedIndicesKernel_cu_33a4b88b42_validate_compressed_sparse_indices_kernelILNS3_8CDimNameE0ENS3_18CUDAKernelLauncherENS3_14EmptyVecKernelENS3_8DummyVecELm0EEEvRKNS_6TensorESB_lllENKUlvE0_clEvENKUlvE_clEvEUliE_EEvRNS_18TensorIteratorBaseERKT_EUliE_EEviT1_ --------------------------
	.section	.nv.constant0._ZN2at6native18elementwise_kernelILi128ELi2EZNS0_22gpu_kernel_impl_nocastIZZZNS0_67_GLOBAL__N__bb565c37_34_ValidateCompressedIndicesKernel_cu_33a4b88b42_validate_compressed_sparse_indices_kernelILNS3_8CDimNameE0ENS3_18CUDAKernelLauncherENS3_14EmptyVecKernelENS3_8DummyVecELm0EEEvRKNS_6TensorESB_lllENKUlvE0_clEvENKUlvE_clEvEUliE_EEvRNS_18TensorIteratorBaseERKT_EUliE_EEviT1_,"a",@progbits
	.sectionflags	@""
	.align	4
.nv.constant0._ZN2at6native18elementwise_kernelILi128ELi2EZNS0_22gpu_kernel_impl_nocastIZZZNS0_67_GLOBAL__N__bb565c37_34_ValidateCompressedIndicesKernel_cu_33a4b88b42_validate_compressed_sparse_indices_kernelILNS3_8CDimNameE0ENS3_18CUDAKernelLauncherENS3_14EmptyVecKernelENS3_8DummyVecELm0EEEvRKNS_6TensorESB_lllENKUlvE0_clEvENKUlvE_clEvEUliE_EEvRNS_18TensorIteratorBaseERKT_EUliE_EEviT1_:
	.zero		1456


//--------------------- .nv.constant0._ZN2at6native27unrolled_elementwise_kernelIZZZNS0_67_GLOBAL__N__bb565c37_34_ValidateCompressedIndicesKernel_cu_33a4b88b42_validate_compressed_sparse_indices_kernelILNS2_8CDimNameE0ENS2_18CUDAKernelLauncherENS2_14EmptyVecKernelENS2_8DummyVecELm0EEEvRKNS_6TensorESA_lllENKUlvE0_clEvENKUlvE_clEvEUliE_St5arrayIPcLm2EELi4E23TrivialOffsetCalculatorILi1EjESI_NS0_6memory15LoadWithoutCastENSJ_16StoreWithoutCastEEEviT_T0_T2_T3_T4_T5_ --------------------------
	.section	.nv.constant0._ZN2at6native27unrolled_elementwise_kernelIZZZNS0_67_GLOBAL__N__bb565c37_34_ValidateCompressedIndicesKernel_cu_33a4b88b42_validate_compressed_sparse_indices_kernelILNS2_8CDimNameE0ENS2_18CUDAKernelLauncherENS2_14EmptyVecKernelENS2_8DummyVecELm0EEEvRKNS_6TensorESA_lllENKUlvE0_clEvENKUlvE_clEvEUliE_St5arrayIPcLm2EELi4E23TrivialOffsetCalculatorILi1EjESI_NS0_6memory15LoadWithoutCastENSJ_16StoreWithoutCastEEEviT_T0_T2_T3_T4_T5_,"a",@progbits
	.sectionflags	@""
	.align	4
.nv.constant0._ZN2at6native27unrolled_elementwise_kernelIZZZNS0_67_GLOBAL__N__bb565c37_34_ValidateCompressedIndicesKernel_cu_33a4b88b42_validate_compressed_sparse_indices_kernelILNS2_8CDimNameE0ENS2_18CUDAKernelLauncherENS2_14EmptyVecKernelENS2_8DummyVecELm0EEEvRKNS_6TensorESA_lllENKUlvE0_clEvENKUlvE_clEvEUliE_St5arrayIPcLm2EELi4E23TrivialOffsetCalculatorILi1EjESI_NS0_6memory15LoadWithoutCastENSJ_16StoreWithoutCastEEEviT_T0_T2_T3_T4_T5_:
	.zero		948


//--------------------- .nv.constant0._ZN2at6native29vectorized_elementwise_kernelILi2EZZZNS0_67_GLOBAL__N__bb565c37_34_ValidateCompressedIndicesKernel_cu_33a4b88b42_validate_compressed_sparse_indices_kernelILNS2_8CDimNameE0ENS2_18CUDAKernelLauncherENS2_14EmptyVecKernelENS2_8DummyVecELm0EEEvRKNS_6TensorESA_lllENKUlvE0_clEvENKUlvE_clEvEUliE_St5arrayIPcLm2EEEEviT0_T1_ --------------------------
	.section	.nv.constant0._ZN2at6native29vectorized_elementwise_kernelILi2EZZZNS0_67_GLOBAL__N__bb565c37_34_ValidateCompressedIndicesKernel_cu_33a4b88b42_validate_compressed_sparse_indices_kernelILNS2_8CDimNameE0ENS2_18CUDAKernelLauncherENS2_14EmptyVecKernelENS2_8DummyVecELm0EEEvRKNS_6TensorESA_lllENKUlvE0_clEvENKUlvE_clEvEUliE_St5arrayIPcLm2EEEEviT0_T1_,"a",@progbits
	.sectionflags	@""
	.align	4
.nv.constant0._ZN2at6native29vectorized_elementwise_kernelILi2EZZZNS0_67_GLOBAL__N__bb565c37_34_ValidateCompressedIndicesKernel_cu_33a4b88b42_validate_compressed_sparse_indices_kernelILNS2_8CDimNameE0ENS2_18CUDAKernelLauncherENS2_14EmptyVecKernelENS2_8DummyVecELm0EEEvRKNS_6TensorESA_lllENKUlvE0_clEvENKUlvE_clEvEUliE_St5arrayIPcLm2EEEEviT0_T1_:
	.zero		944


//--------------------- .nv.constant0._ZN2at6native29vectorized_elementwise_kernelILi4EZZZNS0_67_GLOBAL__N__bb565c37_34_ValidateCompressedIndicesKernel_cu_33a4b88b42_validate_compressed_sparse_indices_kernelILNS2_8CDimNameE0ENS2_18CUDAKernelLauncherENS2_14EmptyVecKernelENS2_8DummyVecELm0EEEvRKNS_6TensorESA_lllENKUlvE0_clEvENKUlvE_clEvEUliE_St5arrayIPcLm2EEEEviT0_T1_ --------------------------
	.section	.nv.constant0._ZN2at6native29vectorized_elementwise_kernelILi4EZZZNS0_67_GLOBAL__N__bb565c37_34_ValidateCompressedIndicesKernel_cu_33a4b88b42_validate_compressed_sparse_indices_kernelILNS2_8CDimNameE0ENS2_18CUDAKernelLauncherENS2_14EmptyVecKernelENS2_8DummyVecELm0EEEvRKNS_6TensorESA_lllENKUlvE0_clEvENKUlvE_clEvEUliE_St5arrayIPcLm2EEEEviT0_T1_,"a",@progbits
	.sectionflags	@""
	.align	4
.nv.constant0._ZN2at6native29vectorized_elementwise_kernelILi4EZZZNS0_67_GLOBAL__N__bb565c37_34_ValidateCompressedIndicesKernel_cu_33a4b88b42_validate_compressed_sparse_indices_kernelILNS2_8CDimNameE0ENS2_18CUDAKernelLauncherENS2_14EmptyVecKernelENS2_8DummyVecELm0EEEvRKNS_6TensorESA_lllENKUlvE0_clEvENKUlvE_clEvEUliE_St5arrayIPcLm2EEEEviT0_T1_:
	.zero		944


//--------------------- .nv.constant0._ZN2at6native29vectorized_elementwise_kernelILi8EZZZNS0_67_GLOBAL__N__bb565c37_34_ValidateCompressedIndicesKernel_cu_33a4b88b42_validate_compressed_sparse_indices_kernelILNS2_8CDimNameE0ENS2_18CUDAKernelLauncherENS2_14EmptyVecKernelENS2_8DummyVecELm0EEEvRKNS_6TensorESA_lllENKUlvE0_clEvENKUlvE_clEvEUliE_St5arrayIPcLm2EEEEviT0_T1_ --------------------------
	.section	.nv.constant0._ZN2at6native29vectorized_elementwise_kernelILi8EZZZNS0_67_GLOBAL__N__bb565c37_34_ValidateCompressedIndicesKernel_cu_33a4b88b42_validate_compressed_sparse_indices_kernelILNS2_8CDimNameE0ENS2_18CUDAKernelLauncherENS2_14EmptyVecKernelENS2_8DummyVecELm0EEEvRKNS_6TensorESA_lllENKUlvE0_clEvENKUlvE_clEvEUliE_St5arrayIPcLm2EEEEviT0_T1_,"a",@progbits
	.sectionflags	@""
	.align	4
.nv.constant0._ZN2at6native29vectorized_elementwise_kernelILi8EZZZNS0_67_GLOBAL__N__bb565c37_34_ValidateCompressedIndicesKernel_cu_33a4b88b42_validate_compressed_sparse_indices_kernelILNS2_8CDimNameE0ENS2_18CUDAKernelLauncherENS2_14EmptyVecKernelENS2_8DummyVecELm0EEEvRKNS_6TensorESA_lllENKUlvE0_clEvENKUlvE_clEvEUliE_St5arrayIPcLm2EEEEviT0_T1_:
	.zero		944


//--------------------- .nv.constant0._ZN2at6native18elementwise_kernelILi128ELi4EZNS0_15gpu_kernel_implIZZZNS0_67_GLOBAL__N__bb565c37_34_ValidateCompressedIndicesKernel_cu_33a4b88b42_validate_compressed_sparse_indices_kernelILNS3_8CDimNameE0ENS3_18CUDAKernelLauncherENS3_14EmptyVecKernelENS3_8DummyVecELm8EEEvRKNS_6TensorESB_lllENKUlvE1_clEvENKUlvE0_clEvEUllllllE_EEvRNS_18TensorIteratorBaseERKT_EUliE_EEviT1_ --------------------------
	.section	.nv.constant0._ZN2at6native18elementwise_kernelILi128ELi4EZNS0_15gpu_kernel_implIZZZNS0_67_GLOBAL__N__bb565c37_34_ValidateCompressedIndicesKernel_cu_33a4b88b42_validate_compressed_sparse_indices_kernelILNS3_8CDimNameE0ENS3_18CUDAKernelLauncherENS3_14EmptyVecKernelENS3_8DummyVecELm8EEEvRKNS_6TensorESB_lllENKUlvE1_clEvENKUlvE0_clEvEUllllllE_EEvRNS_18TensorIteratorBaseERKT_EUliE_EEviT1_,"a",@progbits
	.sectionflags	@""
	.align	4
.nv.constant0._ZN2at6native18elementwise_kernelILi128ELi4EZNS0_15gpu_kernel_implIZZZNS0_67_GLOBAL__N__bb565c37_34_ValidateCompressedIndicesKernel_cu_33a4b88b42_validate_compressed_sparse_indices_kernelILNS3_8CDimNameE0ENS3_18CUDAKernelLauncherENS3_14EmptyVecKernelENS3_8DummyVecELm8EEEvRKNS_6TensorESB_lllENKUlvE1_clEvENKUlvE0_clEvEUllllllE_EEvRNS_18TensorIteratorBaseERKT_EUliE_EEviT1_:
	.zero		2048


//--------------------- .nv.constant0._ZN2at6native27unrolled_elementwise_kernelIZZZNS0_67_GLOBAL__N__bb565c37_34_ValidateCompressedIndicesKernel_cu_33a4b88b42_validate_compressed_sparse_indices_kernelILNS2_8CDimNameE0ENS2_18CUDAKernelLauncherENS2_14EmptyVecKernelENS2_8DummyVecELm8EEEvRKNS_6TensorESA_lllENKUlvE1_clEvENKUlvE0_clEvEUllllllE_St5arrayIPcLm6EELi4E23TrivialOffsetCalculatorILi5EjESH_ILi1EjENS0_6memory12LoadWithCastILi5EEENSK_13StoreWithCastILi1EEEEEviT_T0_T2_T3_T4_T5_ --------------------------
	.section	.nv.constant0._ZN2at6native27unrolled_elementwise_kernelIZZZNS0_67_GLOBAL__N__bb565c37_34_ValidateCompressedIndicesKernel_cu_33a4b88b42_validate_compressed_sparse_indices_kernelILNS2_8CDimNameE0ENS2_18CUDAKernelLauncherENS2_14EmptyVecKernelENS2_8DummyVecELm8EEEvRKNS_6TensorESA_lllENKUlvE1_clEvENKUlvE0_clEvEUllllllE_St5arrayIPcLm6EELi4E23TrivialOffsetCalculatorILi5EjESH_ILi1EjENS0_6memory12LoadWithCastILi5EEENSK_13StoreWithCastILi1EEEEEviT_T0_T2_T3_T4_T5_,"a",@progbits
	.sectionflags	@""
	.align	4
.nv.constant0._ZN2at6native27unrolled_elementwise_kernelIZZZNS0_67_GLOBAL__N__bb565c37_34_ValidateCompressedIndicesKernel_cu_33a4b88b42_validate_compressed_sparse_indices_kernelILNS2_8CDimNameE0ENS2_18CUDAKernelLauncherENS2_14EmptyVecKernelENS2_8DummyVecELm8EEEvRKNS_6TensorESA_lllENKUlvE1_clEvENKUlvE0_clEvEUllllllE_St5arrayIPcLm6EELi4E23TrivialOffsetCalculatorILi5EjESH_ILi1EjENS0_6memory12LoadWithCastILi5EEENSK_13StoreWithCastILi1EEEEEviT_T0_T2_T3_T4_T5_:
	.zero		1168


//--------------------- .nv.constant0._ZN2at6native18elementwise_kernelILi128ELi2EZNS0_22gpu_kernel_impl_nocastIZZZNS0_67_GLOBAL__N__bb565c37_34_ValidateCompressedIndicesKernel_cu_33a4b88b42_validate_compressed_sparse_indices_kernelILNS3_8CDimNameE0ENS3_18CUDAKernelLauncherENS3_14EmptyVecKernelENS3_8DummyVecELm8EEEvRKNS_6TensorESB_lllENKUlvE1_clEvENKUlvE0_clEvEUllllllE_EEvRNS_18TensorIteratorBaseERKT_EUliE_EEviT1_ --------------------------
	.section	.nv.constant0._ZN2at6native18elementwise_kernelILi128ELi2EZNS0_22gpu_kernel_impl_nocastIZZZNS0_67_GLOBAL__N__bb565c37_34_ValidateCompressedIndicesKernel_cu_33a4b88b42_validate_compressed_sparse_indices_kernelILNS3_8CDimNameE0ENS3_18CUDAKernelLauncherENS3_14EmptyVecKernelENS3_8DummyVecELm8EEEvRKNS_6TensorESB_lllENKUlvE1_clEvENKUlvE0_clEvEUllllllE_EEvRNS_18TensorIteratorBaseERKT_EUliE_EEviT1_,"a",@progbits
	.sectionflags	@""
	.align	4
.nv.constant0._ZN2at6native18elementwise_kernelILi128ELi2EZNS0_22gpu_kernel_impl_nocastIZZZNS0_67_GLOBAL__N__bb565c37_34_ValidateCompressedIndicesKernel_cu_33a4b88b42_validate_compressed_sparse_indices_kernelILNS3_8CDimNameE0ENS3_18CUDAKernelLauncherENS3_14EmptyVecKernelENS3_8DummyVecELm8EEEvRKNS_6TensorESB_lllENKUlvE1_clEvENKUlvE0_clEvEUllllllE_EEvRNS_18TensorIteratorBaseERKT_EUliE_EEviT1_:
	.zero		2040


//--------------------- .nv.constant0._ZN2at6native27unrolled_elementwise_kernelIZZZNS0_67_GLOBAL__N__bb565c37_34_ValidateCompressedIndicesKernel_cu_33a4b88b42_validate_compressed_sparse_indices_kernelILNS2_8CDimNameE0ENS2_18CUDAKernelLauncherENS2_14EmptyVecKernelENS2_8DummyVecELm8EEEvRKNS_6TensorESA_lllENKUlvE1_clEvENKUlvE0_clEvEUllllllE_St5arrayIPcLm6EELi4E23TrivialOffsetCalculatorILi5EjESH_ILi1EjENS0_6memory15LoadWithoutCastENSK_16StoreWithoutCastEEEviT_T0_T2_T3_T4_T5_ --------------------------
	.section	.nv.constant0._ZN2at6native27unrolled_elementwise_kernelIZZZNS0_67_GLOBAL__N__bb565c37_34_ValidateCompressedIndicesKernel_cu_33a4b88b42_validate_compressed_sparse_indices_kernelILNS2_8CDimNameE0ENS2_18CUDAKernelLauncherENS2_14EmptyVecKernelENS2_8DummyVecELm8EEEvRKNS_6TensorESA_lllENKUlvE1_clEvENKUlvE0_clEvEUllllllE_St5arrayIPcLm6EELi4E23TrivialOffsetCalculatorILi5EjESH_ILi1EjENS0_6memory15LoadWithoutCastENSK_16StoreWithoutCastEEEviT_T0_T2_T3_T4_T5_,"a",@progbits
	.sectionflags	@""
	.align	4
.nv.constant0._ZN2at6native27unrolled_elementwise_kernelIZZZNS0_67_GLOBAL__N__bb565c37_34_ValidateCompressedIndicesKernel_cu_33a4b88b42_validate_compressed_sparse_indices_kernelILNS2_8CDimNameE0ENS2_18CUDAKernelLauncherENS2_14EmptyVecKernelENS2_8DummyVecELm8EEEvRKNS_6TensorESA_lllENKUlvE1_clEvENKUlvE0_clEvEUllllllE_St5arrayIPcLm6EELi4E23TrivialOffsetCalculatorILi5EjESH_ILi1EjENS0_6memory15LoadWithoutCastENSK_16StoreWithoutCastEEEviT_T0_T2_T3_T4_T5_:
	.zero		1132


//--------------------- .nv.constant0._ZN2at6native29vectorized_elementwise_kernelILi2EZZZNS0_67_GLOBAL__N__bb565c37_34_ValidateCompressedIndicesKernel_cu_33a4b88b42_validate_compressed_sparse_indices_kernelILNS2_8CDimNameE0ENS2_18CUDAKernelLauncherENS2_14EmptyVecKernelENS2_8DummyVecELm8EEEvRKNS_6TensorESA_lllENKUlvE1_clEvENKUlvE0_clEvEUllllllE_St5arrayIPcLm6EEEEviT0_T1_ --------------------------
	.section	.nv.constant0._ZN2at6native29vectorized_elementwise_kernelILi2EZZZNS0_67_GLOBAL__N__bb565c37_34_ValidateCompressedIndicesKernel_cu_33a4b88b42_validate_compressed_sparse_indices_kernelILNS2_8CDimNameE0ENS2_18CUDAKernelLauncherENS2_14EmptyVecKernelENS2_8DummyVecELm8EEEvRKNS_6TensorESA_lllENKUlvE1_clEvENKUlvE0_clEvEUllllllE_St5arrayIPcLm6EEEEviT0_T1_,"a",@progbits
	.sectionflags	@""
	.align	4
.nv.constant0._ZN2at6native29vectorized_elementwise_kernelILi2EZZZNS0_67_GLOBAL__N__bb565c37_34_ValidateCompressedIndicesKernel_cu_33a4b88b42_validate_compressed_sparse_indices_kernelILNS2_8CDimNameE0ENS2_18CUDAKernelLauncherENS2_14EmptyVecKernelENS2_8DummyVecELm8EEEvRKNS_6TensorESA_lllENKUlvE1_clEvENKUlvE0_clEvEUllllllE_St5arrayIPcLm6EEEEviT0_T1_:
	.zero		1128


//--------------------- .nv.constant0._ZN2at6native29vectorized_elementwise_kernelILi4EZZZNS0_67_GLOBAL__N__bb565c37_34_ValidateCompressedIndicesKernel_cu_33a4b88b42_validate_compressed_sparse_indices_kernelILNS2_8CDimNameE0ENS2_18CUDAKernelLauncherENS2_14EmptyVecKernelENS2_8DummyVecELm8EEEvRKNS_6TensorESA_lllENKUlvE1_clEvENKUlvE0_clEvEUllllllE_St5arrayIPcLm6EEEEviT0_T1_ --------------------------
	.section	.nv.constant0._ZN2at6native29vectorized_elementwise_kernelILi4EZZZNS0_67_GLOBAL__N__bb565c37_34_ValidateCompressedIndicesKernel_cu_33a4b88b42_validate_compressed_sparse_indices_kernelILNS2_8CDimNameE0ENS2_18CUDAKernelLauncherENS2_14EmptyVecKernelENS2_8DummyVecELm8EEEvRKNS_6TensorESA_lllENKUlvE1_clEvENKUlvE0_clEvEUllllllE_St5arrayIPcLm6EEEEviT0_T1_,"a",@progbits
	.sectionflags	@""
	.align	4
.nv.constant0._ZN2at6native29vectorized_elementwise_kernelILi4EZZZNS0_67_GLOBAL__N__bb565c37_34_ValidateCompressedIndicesKernel_cu_33a4b88b42_validate_compressed_sparse_indices_kernelILNS2_8CDimNameE0ENS2_18CUDAKernelLauncherENS2_14EmptyVecKernelENS2_8DummyVecELm8EEEvRKNS_6TensorESA_lllENKUlvE1_clEvENKUlvE0_clEvEUllllllE_St5arrayIPcLm6EEEEviT0_T1_:
	.zero		1128


//--------------------- .nv.constant0._ZN2at6native29vectorized_elementwise_kernelILi8EZZZNS0_67_GLOBAL__N__bb565c37_34_ValidateCompressedIndicesKernel_cu_33a4b88b42_validate_compressed_sparse_indices_kernelILNS2_8CDimNameE0ENS2_18CUDAKernelLauncherENS2_14EmptyVecKernelENS2_8DummyVecELm8EEEvRKNS_6TensorESA_lllENKUlvE1_clEvENKUlvE0_clEvEUllllllE_St5arrayIPcLm6EEEEviT0_T1_ --------------------------
	.section	.nv.constant0._ZN2at6native29vectorized_elementwise_kernelILi8EZZZNS0_67_GLOBAL__N__bb565c37_34_ValidateCompressedIndicesKernel_cu_33a4b88b42_validate_compressed_sparse_indices_kernelILNS2_8CDimNameE0ENS2_18CUDAKernelLauncherENS2_14EmptyVecKernelENS2_8DummyVecELm8EEEvRKNS_6TensorESA_lllENKUlvE1_clEvENKUlvE0_clEvEUllllllE_St5arrayIPcLm6EEEEviT0_T1_,"a",@progbits
	.sectionflags	@""
	.align	4
.nv.constant0._ZN2at6native29vectorized_elementwise_kernelILi8EZZZNS0_67_GLOBAL__N__bb565c37_34_ValidateCompressedIndicesKernel_cu_33a4b88b42_validate_compressed_sparse_indices_kernelILNS2_8CDimNameE0ENS2_18CUDAKernelLauncherENS2_14EmptyVecKernelENS2_8DummyVecELm8EEEvRKNS_6TensorESA_lllENKUlvE1_clEvENKUlvE0_clEvEUllllllE_St5arrayIPcLm6EEEEviT0_T1_:
	.zero		1128


//--------------------- .nv.constant0._ZN2at6native18elementwise_kernelILi128ELi4EZNS0_15gpu_kernel_implIZZZNS0_67_GLOBAL__N__bb565c37_34_ValidateCompressedIndicesKernel_cu_33a4b88b42_validate_compressed_sparse_indices_kernelILNS3_8CDimNameE0ENS3_18CUDAKernelLauncherENS3_14EmptyVecKernelENS3_8DummyVecELm8EEEvRKNS_6TensorESB_lllENKUlvE1_clEvENKUlvE_clEvEUliiiiiE_EEvRNS_18TensorIteratorBaseERKT_EUliE_EEviT1_ --------------------------
	.section	.nv.constant0._ZN2at6native18elementwise_kernelILi128ELi4EZNS0_15gpu_kernel_implIZZZNS0_67_GLOBAL__N__bb565c37_34_ValidateCompressedIndicesKernel_cu_33a4b88b42_validate_compressed_sparse_indices_kernelILNS3_8CDimNameE0ENS3_18CUDAKernelLauncherENS3_14EmptyVecKernelENS3_8DummyVecELm8EEEvRKNS_6TensorESB_lllENKUlvE1_clEvENKUlvE_clEvEUliiiiiE_EEvRNS_18TensorIteratorBaseERKT_EUliE_EEviT1_,"a",@progbits
	.sectionflags	@""
	.align	4
.nv.constant0._ZN2at6native18elementwise_kernelILi128ELi4EZNS0_15gpu_kernel_implIZZZNS0_67_GLOBAL__N__bb565c37_34_ValidateCompressedIndicesKernel_cu_33a4b88b42_validate_compressed_sparse_indices_kernelILNS3_8CDimNameE0ENS3_18CUDAKernelLauncherENS3_14EmptyVecKernelENS3_8DummyVecELm8EEEvRKNS_6TensorESB_lllENKUlvE1_clEvENKUlvE_clEvEUliiiiiE_EEvRNS_18TensorIteratorBaseERKT_EUliE_EEviT1_:
	.zero		2048


//--------------------- .nv.constant0._ZN2at6native27unrolled_elementwise_kernelIZZZNS0_67_GLOBAL__N__bb565c37_34_ValidateCompressedIndicesKernel_cu_33a4b88b42_validate_compressed_sparse_indices_kernelILNS2_8CDimNameE0ENS2_18CUDAKernelLauncherENS2_14EmptyVecKernelENS2_8DummyVecELm8EEEvRKNS_6TensorESA_lllENKUlvE1_clEvENKUlvE_clEvEUliiiiiE_St5arrayIPcLm6EELi4E23TrivialOffsetCalculatorILi5EjESH_ILi1EjENS0_6memory12LoadWithCastILi5EEENSK_13StoreWithCastILi1EEEEEviT_T0_T2_T3_T4_T5_ --------------------------
	.section	.nv.constant0._ZN2at6native27unrolled_elementwise_kernelIZZZNS0_67_GLOBAL__N__bb565c37_34_ValidateCompressedIndicesKernel_cu_33a4b88b42_validate_compressed_sparse_indices_kernelILNS2_8CDimNameE0ENS2_18CUDAKernelLauncherENS2_14EmptyVecKernelENS2_8DummyVecELm8EEEvRKNS_6TensorESA_lllENKUlvE1_clEvENKUlvE_clEvEUliiiiiE_St5arrayIPcLm6EELi4E23TrivialOffsetCalculatorILi5EjESH_ILi1EjENS0_6memory12LoadWithCastILi5EEENSK_13StoreWithCastILi1EEEEEviT_T0_T2_T3_T4_T5_,"a",@progbits
	.sectionflags	@""
	.align	4
.nv.constant0._ZN2at6native27unrolled_elementwise_kernelIZZZNS0_67_GLOBAL__N__bb565c37_34_ValidateCompressedIndicesKernel_cu_33a4b88b42_validate_compressed_sparse_indices_kernelILNS2_8CDimNameE0ENS2_18CUDAKernelLauncherENS2_14EmptyVecKernelENS2_8DummyVecELm8EEEvRKNS_6TensorESA_lllENKUlvE1_clEvENKUlvE_clEvEUliiiiiE_St5arrayIPcLm6EELi4E23TrivialOffsetCalculatorILi5EjESH_ILi1EjENS0_6memory12LoadWithCastILi5EEENSK_13StoreWithCastILi1EEEEEviT_T0_T2_T3_T4_T5_:
	.zero		1168


//--------------------- .nv.constant0._ZN2at6native18elementwise_kernelILi128ELi2EZNS0_22gpu_kernel_impl_nocastIZZZNS0_67_GLOBAL__N__bb565c37_34_ValidateCompressedIndicesKernel_cu_33a4b88b42_validate_compressed_sparse_indices_kernelILNS3_8CDimNameE0ENS3_18CUDAKernelLauncherENS3_14EmptyVecKernelENS3_8DummyVecELm8EEEvRKNS_6TensorESB_lllENKUlvE1_clEvENKUlvE_clEvEUliiiiiE_EEvRNS_18TensorIteratorBaseERKT_EUliE_EEviT1_ --------------------------
	.section	.nv.constant0._ZN2at6native18elementwise_kernelILi128ELi2EZNS0_22gpu_kernel_impl_nocastIZZZNS0_67_GLOBAL__N__bb565c37_34_ValidateCompressedIndicesKernel_cu_33a4b88b42_validate_compressed_sparse_indices_kernelILNS3_8CDimNameE0ENS3_18CUDAKernelLauncherENS3_14EmptyVecKernelENS3_8DummyVecELm8EEEvRKNS_6TensorESB_lllENKUlvE1_clEvENKUlvE_clEvEUliiiiiE_EEvRNS_18TensorIteratorBaseERKT_EUliE_EEviT1_,"a",@progbits
	.sectionflags	@""
	.align	4
.nv.constant0._ZN2at6native18elementwise_kernelILi128ELi2EZNS0_22gpu_kernel_impl_nocastIZZZNS0_67_GLOBAL__N__bb565c37_34_ValidateCompressedIndicesKernel_cu_33a4b88b42_validate_compressed_sparse_indices_kernelILNS3_8CDimNameE0ENS3_18CUDAKernelLauncherENS3_14EmptyVecKernelENS3_8DummyVecELm8EEEvRKNS_6TensorESB_lllENKUlvE1_clEvENKUlvE_clEvEUliiiiiE_EEvRNS_18TensorIteratorBaseERKT_EUliE_EEviT1_:
	.zero		2040


//--------------------- .nv.constant0._ZN2at6native27unrolled_elementwise_kernelIZZZNS0_67_GLOBAL__N__bb565c37_34_ValidateCompressedIndicesKernel_cu_33a4b88b42_validate_compressed_sparse_indices_kernelILNS2_8CDimNameE0ENS2_18CUDAKernelLauncherENS2_14EmptyVecKernelENS2_8DummyVecELm8EEEvRKNS_6TensorESA_lllENKUlvE1_clEvENKUlvE_clEvEUliiiiiE_St5arrayIPcLm6EELi4E23TrivialOffsetCalculatorILi5EjESH_ILi1EjENS0_6memory15LoadWithoutCastENSK_16StoreWithoutCastEEEviT_T0_T2_T3_T4_T5_ --------------------------
	.section	.nv.constant0._ZN2at6native27unrolled_elementwise_kernelIZZZNS0_67_GLOBAL__N__bb565c37_34_ValidateCompressedIndicesKernel_cu_33a4b88b42_validate_compressed_sparse_indices_kernelILNS2_8CDimNameE0ENS2_18CUDAKernelLauncherENS2_14EmptyVecKernelENS2_8DummyVecELm8EEEvRKNS_6TensorESA_lllENKUlvE1_clEvENKUlvE_clEvEUliiiiiE_St5arrayIPcLm6EELi4E23TrivialOffsetCalculatorILi5EjESH_ILi1EjENS0_6memory15LoadWithoutCastENSK_16StoreWithoutCastEEEviT_T0_T2_T3_T4_T5_,"a",@progbits
	.sectionflags	@""
	.align	4
.nv.constant0._ZN2at6native27unrolled_elementwise_kernelIZZZNS0_67_GLOBAL__N__bb565c37_34_ValidateCompressedIndicesKernel_cu_33a4b88b42_validate_compressed_sparse_indices_kernelILNS2_8CDimNameE0ENS2_18CUDAKernelLauncherENS2_14EmptyVecKernelENS2_8DummyVecELm8EEEvRKNS_6TensorESA_lllENKUlvE1_clEvENKUlvE_clEvEUliiiiiE_St5arrayIPcLm6EELi4E23TrivialOffsetCalculatorILi5EjESH_ILi1EjENS0_6memory15LoadWithoutCastENSK_16StoreWithoutCastEEEviT_T0_T2_T3_T4_T5_:
	.zero		1132


//--------------------- .nv.constant0._ZN2at6native29vectorized_elementwise_kernelILi2EZZZNS0_67_GLOBAL__N__bb565c37_34_ValidateCompressedIndicesKernel_cu_33a4b88b42_validate_compressed_sparse_indices_kernelILNS2_8CDimNameE0ENS2_18CUDAKernelLauncherENS2_14EmptyVecKernelENS2_8DummyVecELm8EEEvRKNS_6TensorESA_lllENKUlvE1_clEvENKUlvE_clEvEUliiiiiE_St5arrayIPcLm6EEEEviT0_T1_ --------------------------
	.section	.nv.constant0._ZN2at6native29vectorized_elementwise_kernelILi2EZZZNS0_67_GLOBAL__N__bb565c37_34_ValidateCompressedIndicesKernel_cu_33a4b88b42_validate_compressed_sparse_indices_kernelILNS2_8CDimNameE0ENS2_18CUDAKernelLauncherENS2_14EmptyVecKernelENS2_8DummyVecELm8EEEvRKNS_6TensorESA_lllENKUlvE1_clEvENKUlvE_clEvEUliiiiiE_St5arrayIPcLm6EEEEviT0_T1_,"a",@progbits
	.sectionflags	@""
	.align	4
.nv.constant0._ZN2at6native29vectorized_elementwise_kernelILi2EZZZNS0_67_GLOBAL__N__bb565c37_34_ValidateCompressedIndicesKernel_cu_33a4b88b42_validate_compressed_sparse_indices_kernelILNS2_8CDimNameE0ENS2_18CUDAKernelLauncherENS2_14EmptyVecKernelENS2_8DummyVecELm8EEEvRKNS_6TensorESA_lllENKUlvE1_clEvENKUlvE_clEvEUliiiiiE_St5arrayIPcLm6EEEEviT0_T1_:
	.zero		1128


//--------------------- .nv.constant0._ZN2at6native29vectorized_elementwise_kernelILi4EZZZNS0_67_GLOBAL__N__bb565c37_34_ValidateCompressedIndicesKernel_cu_33a4b88b42_validate_compressed_sparse_indices_kernelILNS2_8CDimNameE0ENS2_18CUDAKernelLauncherENS2_14EmptyVecKernelENS2_8DummyVecELm8EEEvRKNS_6TensorESA_lllENKUlvE1_clEvENKUlvE_clEvEUliiiiiE_St5arrayIPcLm6EEEEviT0_T1_ --------------------------
	.section	.nv.constant0._ZN2at6native29vectorized_elementwise_kernelILi4EZZZNS0_67_GLOBAL__N__bb565c37_34_ValidateCompressedIndicesKernel_cu_33a4b88b42_validate_compressed_sparse_indices_kernelILNS2_8CDimNameE0ENS2_18CUDAKernelLauncherENS2_14EmptyVecKernelENS2_8DummyVecELm8EEEvRKNS_6TensorESA_lllENKUlvE1_clEvENKUlvE_clEvEUliiiiiE_St5arrayIPcLm6EEEEviT0_T1_,"a",@progbits
	.sectionflags	@""
	.align	4
.nv.constant0._ZN2at6native29vectorized_elementwise_kernelILi4EZZZNS0_67_GLOBAL__N__bb565c37_34_ValidateCompressedIndicesKernel_cu_33a4b88b42_validate_compressed_sparse_indices_kernelILNS2_8CDimNameE0ENS2_18CUDAKernelLauncherENS2_14EmptyVecKernelENS2_8DummyVecELm8EEEvRKNS_6TensorESA_lllENKUlvE1_clEvENKUlvE_clEvEUliiiiiE_St5arrayIPcLm6EEEEviT0_T1_:
	.zero		1128


//--------------------- .nv.constant0._ZN2at6native29vectorized_elementwise_kernelILi8EZZZNS0_67_GLOBAL__N__bb565c37_34_ValidateCompressedIndicesKernel_cu_33a4b88b42_validate_compressed_sparse_indices_kernelILNS2_8CDimNameE0ENS2_18CUDAKernelLauncherENS2_14EmptyVecKernelENS2_8DummyVecELm8EEEvRKNS_6TensorESA_lllENKUlvE1_clEvENKUlvE_clEvEUliiiiiE_St5arrayIPcLm6EEEEviT0_T1_ --------------------------
	.section	.nv.constant0._ZN2at6native29vectorized_elementwise_kernelILi8EZZZNS0_67_GLOBAL__N__bb565c37_34_ValidateCompressedIndicesKernel_cu_33a4b88b42_validate_compressed_sparse_indices_kernelILNS2_8CDimNameE0ENS2_18CUDAKernelLauncherENS2_14EmptyVecKernelENS2_8DummyVecELm8EEEvRKNS_6TensorESA_lllENKUlvE1_clEvENKUlvE_clEvEUliiiiiE_St5arrayIPcLm6EEEEviT0_T1_,"a",@progbits
	.sectionflags	@""
	.align	4
.nv.constant0._ZN2at6native29vectorized_elementwise_kernelILi8EZZZNS0_67_GLOBAL__N__bb565c37_34_ValidateCompressedIndicesKernel_cu_33a4b88b42_validate_compressed_sparse_indices_kernelILNS2_8CDimNameE0ENS2_18CUDAKernelLauncherENS2_14EmptyVecKernelENS2_8DummyVecELm8EEEvRKNS_6TensorESA_lllENKUlvE1_clEvENKUlvE_clEvEUliiiiiE_St5arrayIPcLm6EEEEviT0_T1_:
	.zero		1128


//--------------------- .nv.constant0._ZN2at6native18elementwise_kernelILi128ELi4EZNS0_15gpu_kernel_implIZZZNS0_67_GLOBAL__N__bb565c37_34_ValidateCompressedIndicesKernel_cu_33a4b88b42_validate_compressed_sparse_indices_kernelILNS3_8CDimNameE0ENS3_18CUDAKernelLauncherENS3_14EmptyVecKernelENS3_8DummyVecELm8EEEvRKNS_6TensorESB_lllENKUlvE0_clEvENKUlvE0_clEvEUllE_EEvRNS_18TensorIteratorBaseERKT_EUliE_EEviT1_ --------------------------
	.section	.nv.constant0._ZN2at6native18elementwise_kernelILi128ELi4EZNS0_15gpu_kernel_implIZZZNS0_67_GLOBAL__N__bb565c37_34_ValidateCompressedIndicesKernel_cu_33a4b88b42_validate_compressed_sparse_indices_kernelILNS3_8CDimNameE0ENS3_18CUDAKernelLauncherENS3_14EmptyVecKernelENS3_8DummyVecELm8EEEvRKNS_6TensorESB_lllENKUlvE0_clEvENKUlvE0_clEvEUllE_EEvRNS_18TensorIteratorBaseERKT_EUliE_EEviT1_,"a",@progbits
	.sectionflags	@""
	.align	4
.nv.constant0._ZN2at6native18elementwise_kernelILi128ELi4EZNS0_15gpu_kernel_implIZZZNS0_67_GLOBAL__N__bb565c37_34_ValidateCompressedIndicesKernel_cu_33a4b88b42_validate_compressed_sparse_indices_kernelILNS3_8CDimNameE0ENS3_18CUDAKernelLauncherENS3_14EmptyVecKernelENS3_8DummyVecELm8EEEvRKNS_6TensorESB_lllENKUlvE0_clEvENKUlvE0_clEvEUllE_EEvRNS_18TensorIteratorBaseERKT_EUliE_EEviT1_:
	.zero		1464


//--------------------- .nv.constant0._ZN2at6native27unrolled_elementwise_kernelIZZZNS0_67_GLOBAL__N__bb565c37_34_ValidateCompressedIndicesKernel_cu_33a4b88b42_validate_compressed_sparse_indices_kernelILNS2_8CDimNameE0ENS2_18CUDAKernelLauncherENS2_14EmptyVecKernelENS2_8DummyVecELm8EEEvRKNS_6TensorESA_lllENKUlvE0_clEvENKUlvE0_clEvEUllE_St5arrayIPcLm2EELi4E23TrivialOffsetCalculatorILi1EjESI_NS0_6memory12LoadWithCastILi1EEENSJ_13StoreWithCastILi1EEEEEviT_T0_T2_T3_T4_T5_ --------------------------
	.section	.nv.constant0._ZN2at6native27unrolled_elementwise_kernelIZZZNS0_67_GLOBAL__N__bb565c37_34_ValidateCompressedIndicesKernel_cu_33a4b88b42_validate_compressed_sparse_indices_kernelILNS2_8CDimNameE0ENS2_18CUDAKernelLauncherENS2_14EmptyVecKernelENS2_8DummyVecELm8EEEvRKNS_6TensorESA_lllENKUlvE0_clEvENKUlvE0_clEvEUllE_St5arrayIPcLm2EELi4E23TrivialOffsetCalculatorILi1EjESI_NS0_6memory12LoadWithCastILi1EEENSJ_13StoreWithCastILi1EEEEEviT_T0_T2_T3_T4_T5_,"a",@progbits
	.sectionflags	@""
	.align	4
.nv.constant0._ZN2at6native27unrolled_elementwise_kernelIZZZNS0_67_GLOBAL__N__bb565c37_34_ValidateCompressedIndicesKernel_cu_33a4b88b42_validate_compressed_sparse_indices_kernelILNS2_8CDimNameE0ENS2_18CUDAKernelLauncherENS2_14EmptyVecKernelENS2_8DummyVecELm8EEEvRKNS_6TensorESA_lllENKUlvE0_clEvENKUlvE0_clEvEUllE_St5arrayIPcLm2EELi4E23TrivialOffsetCalculatorILi1EjESI_NS0_6memory12LoadWithCastILi1EEENSJ_13StoreWithCastILi1EEEEEviT_T0_T2_T3_T4_T5_:
	.zero		964


//--------------------- .nv.constant0._ZN2at6native18elementwise_kernelILi128ELi2EZNS0_22gpu_kernel_impl_nocastIZZZNS0_67_GLOBAL__N__bb565c37_34_ValidateCompressedIndicesKernel_cu_33a4b88b42_validate_compressed_sparse_indices_kernelILNS3_8CDimNameE0ENS3_18CUDAKernelLauncherENS3_14EmptyVecKernelENS3_8DummyVecELm8EEEvRKNS_6TensorESB_lllENKUlvE0_clEvENKUlvE0_clEvEUllE_EEvRNS_18TensorIteratorBaseERKT_EUliE_EEviT1_ --------------------------
	.section	.nv.constant0._ZN2at6native18elementwise_kernelILi128ELi2EZNS0_22gpu_kernel_impl_nocastIZZZNS0_67_GLOBAL__N__bb565c37_34_ValidateCompressedIndicesKernel_cu_33a4b88b42_validate_compressed_sparse_indices_kernelILNS3_8CDimNameE0ENS3_18CUDAKernelLauncherENS3_14EmptyVecKernelENS3_8DummyVecELm8EEEvRKNS_6TensorESB_lllENKUlvE0_clEvENKUlvE0_clEvEUllE_EEvRNS_18TensorIteratorBaseERKT_EUliE_EEviT1_,"a",@progbits
	.sectionflags	@""
	.align	4
.nv.constant0._ZN2at6native18elementwise_kernelILi128ELi2EZNS0_22gpu_kernel_impl_nocastIZZZNS0_67_GLOBAL__N__bb565c37_34_ValidateCompressedIndicesKernel_cu_33a4b88b42_validate_compressed_sparse_indices_kernelILNS3_8CDimNameE0ENS3_18CUDAKernelLauncherENS3_14EmptyVecKernelENS3_8DummyVecELm8EEEvRKNS_6TensorESB_lllENKUlvE0_clEvENKUlvE0_clEvEUllE_EEvRNS_18TensorIteratorBaseERKT_EUliE_EEviT1_:
	.zero		1456


//--------------------- .nv.constant0._ZN2at6native27unrolled_elementwise_kernelIZZZNS0_67_GLOBAL__N__bb565c37_34_ValidateCompressedIndicesKernel_cu_33a4b88b42_validate_compressed_sparse_indices_kernelILNS2_8CDimNameE0ENS2_18CUDAKernelLauncherENS2_14EmptyVecKernelENS2_8DummyVecELm8EEEvRKNS_6TensorESA_lllENKUlvE0_clEvENKUlvE0_clEvEUllE_St5arrayIPcLm2EELi4E23TrivialOffsetCalculatorILi1EjESI_NS0_6memory15LoadWithoutCastENSJ_16StoreWithoutCastEEEviT_T0_T2_T3_T4_T5_ --------------------------
	.section	.nv.constant0._ZN2at6native27unrolled_elementwise_kernelIZZZNS0_67_GLOBAL__N__bb565c37_34_ValidateCompressedIndicesKernel_cu_33a4b88b42_validate_compressed_sparse_indices_kernelILNS2_8CDimNameE0ENS2_18CUDAKernelLauncherENS2_14EmptyVecKernelENS2_8DummyVecELm8EEEvRKNS_6TensorESA_lllENKUlvE0_clEvENKUlvE0_clEvEUllE_St5arrayIPcLm2EELi4E23TrivialOffsetCalculatorILi1EjESI_NS0_6memory15LoadWithoutCastENSJ_16StoreWithoutCastEEEviT_T0_T2_T3_T4_T5_,"a",@progbits
	.sectionflags	@""
	.align	4
.nv.constant0._ZN2at6native27unrolled_elementwise_kernelIZZZNS0_67_GLOBAL__N__bb565c37_34_ValidateCompressedIndicesKernel_cu_33a4b88b42_validate_compressed_sparse_indices_kernelILNS2_8CDimNameE0ENS2_18CUDAKernelLauncherENS2_14EmptyVecKernelENS2_8DummyVecELm8EEEvRKNS_6TensorESA_lllENKUlvE0_clEvENKUlvE0_clEvEUllE_St5arrayIPcLm2EELi4E23TrivialOffsetCalculatorILi1EjESI_NS0_6memory15LoadWithoutCastENSJ_16StoreWithoutCastEEEviT_T0_T2_T3_T4_T5_:
	.zero		948


//--------------------- .nv.constant0._ZN2at6native29vectorized_elementwise_kernelILi2EZZZNS0_67_GLOBAL__N__bb565c37_34_ValidateCompressedIndicesKernel_cu_33a4b88b42_validate_compressed_sparse_indices_kernelILNS2_8CDimNameE0ENS2_18CUDAKernelLauncherENS2_14EmptyVecKernelENS2_8DummyVecELm8EEEvRKNS_6TensorESA_lllENKUlvE0_clEvENKUlvE0_clEvEUllE_St5arrayIPcLm2EEEEviT0_T1_ --------------------------
	.section	.nv.constant0._ZN2at6native29vectorized_elementwise_kernelILi2EZZZNS0_67_GLOBAL__N__bb565c37_34_ValidateCompressedIndicesKernel_cu_33a4b88b42_validate_compressed_sparse_indices_kernelILNS2_8CDimNameE0ENS2_18CUDAKernelLauncherENS2_14EmptyVecKernelENS2_8DummyVecELm8EEEvRKNS_6TensorESA_lllENKUlvE0_clEvENKUlvE0_clEvEUllE_St5arrayIPcLm2EEEEviT0_T1_,"a",@progbits
	.sectionflags	@""
	.align	4
.nv.constant0._ZN2at6native29vectorized_elementwise_kernelILi2EZZZNS0_67_GLOBAL__N__bb565c37_34_ValidateCompressedIndicesKernel_cu_33a4b88b42_validate_compressed_sparse_indices_kernelILNS2_8CDimNameE0ENS2_18CUDAKernelLauncherENS2_14EmptyVecKernelENS2_8DummyVecELm8EEEvRKNS_6TensorESA_lllENKUlvE0_clEvENKUlvE0_clEvEUllE_St5arrayIPcLm2EEEEviT0_T1_:
	.zero		944


//--------------------- .nv.constant0._ZN2at6native29vectorized_elementwise_kernelILi4EZZZNS0_67_GLOBAL__N__bb565c37_34_ValidateCompressedIndicesKernel_cu_33a4b88b42_validate_compressed_sparse_indices_kernelILNS2_8CDimNameE0ENS2_18CUDAKernelLauncherENS2_14EmptyVecKernelENS2_8DummyVecELm8EEEvRKNS_6TensorESA_lllENKUlvE0_clEvENKUlvE0_clEvEUllE_St5arrayIPcLm2EEEEviT0_T1_ --------------------------
	.section	.nv.constant0._ZN2at6native29vectorized_elementwise_kernelILi4EZZZNS0_67_GLOBAL__N__bb565c37_34_ValidateCompressedIndicesKernel_cu_33a4b88b42_validate_compressed_sparse_indices_kernelILNS2_8CDimNameE0ENS2_18CUDAKernelLauncherENS2_14EmptyVecKernelENS2_8DummyVecELm8EEEvRKNS_6TensorESA_lllENKUlvE0_clEvENKUlvE0_clEvEUllE_St5arrayIPcLm2EEEEviT0_T1_,"a",@progbits
	.sectionflags	@""
	.align	4
.nv.constant0._ZN2at6native29vectorized_elementwise_kernelILi4EZZZNS0_67_GLOBAL__N__bb565c37_34_ValidateCompressedIndicesKernel_cu_33a4b88b42_validate_compressed_sparse_indices_kernelILNS2_8CDimNameE0ENS2_18CUDAKernelLauncherENS2_14EmptyVecKernelENS2_8DummyVecELm8EEEvRKNS_6TensorESA_lllENKUlvE0_clEvENKUlvE0_clEvEUllE_St5arrayIPcLm2EEEEviT0_T1_:
	.zero		944


//--------------------- .nv.constant0._ZN2at6native29vectorized_elementwise_kernelILi8EZZZNS0_67_GLOBAL__N__bb565c37_34_ValidateCompressedIndicesKernel_cu_33a4b88b42_validate_compressed_sparse_indices_kernelILNS2_8CDimNameE0ENS2_18CUDAKernelLauncherENS2_14EmptyVecKernelENS2_8DummyVecELm8EEEvRKNS_6TensorESA_lllENKUlvE0_clEvENKUlvE0_clEvEUllE_St5arrayIPcLm2EEEEviT0_T1_ --------------------------
	.section	.nv.constant0._ZN2at6native29vectorized_elementwise_kernelILi8EZZZNS0_67_GLOBAL__N__bb565c37_34_ValidateCompressedIndicesKernel_cu_33a4b88b42_validate_compressed_sparse_indices_kernelILNS2_8CDimNameE0ENS2_18CUDAKernelLauncherENS2_14EmptyVecKernelENS2_8DummyVecELm8EEEvRKNS_6TensorESA_lllENKUlvE0_clEvENKUlvE0_clEvEUllE_St5arrayIPcLm2EEEEviT0_T1_,"a",@progbits
	.sectionflags	@""
	.align	4
.nv.constant0._ZN2at6native29vectorized_elementwise_kernelILi8EZZZNS0_67_GLOBAL__N__bb565c37_34_ValidateCompressedIndicesKernel_cu_33a4b88b42_validate_compressed_sparse_indices_kernelILNS2_8CDimNameE0ENS2_18CUDAKernelLauncherENS2_14EmptyVecKernelENS2_8DummyVecELm8EEEvRKNS_6TensorESA_lllENKUlvE0_clEvENKUlvE0_clEvEUllE_St5arrayIPcLm2EEEEviT0_T1_:
	.zero		944


//--------------------- .nv.constant0._ZN2at6native18elementwise_kernelILi128ELi4EZNS0_15gpu_kernel_implIZZZNS0_67_GLOBAL__N__bb565c37_34_ValidateCompressedIndicesKernel_cu_33a4b88b42_validate_compressed_sparse_indices_kernelILNS3_8CDimNameE0ENS3_18CUDAKernelLauncherENS3_14EmptyVecKernelENS3_8DummyVecELm8EEEvRKNS_6TensorESB_lllENKUlvE0_clEvENKUlvE_clEvEUliE_EEvRNS_18TensorIteratorBaseERKT_EUliE_EEviT1_ --------------------------
	.section	.nv.constant0._ZN2at6native18elementwise_kernelILi128ELi4EZNS0_15gpu_kernel_implIZZZNS0_67_GLOBAL__N__bb565c37_34_ValidateCompressedIndicesKernel_cu_33a4b88b42_validate_compressed_sparse_indices_kernelILNS3_8CDimNameE0ENS3_18CUDAKernelLauncherENS3_14EmptyVecKernelENS3_8DummyVecELm8EEEvRKNS_6TensorESB_lllENKUlvE0_clEvENKUlvE_clEvEUliE_EEvRNS_18TensorIteratorBaseERKT_EUliE_EEviT1_,"a",@progbits
	.sectionflags	@""
	.align	4
.nv.constant0._ZN2at6native18elementwise_kernelILi128ELi4EZNS0_15gpu_kernel_implIZZZNS0_67_GLOBAL__N__bb565c37_34_ValidateCompressedIndicesKernel_cu_33a4b88b42_validate_compressed_sparse_indices_kernelILNS3_8CDimNameE0ENS3_18CUDAKernelLauncherENS3_14EmptyVecKernelENS3_8DummyVecELm8EEEvRKNS_6TensorESB_lllENKUlvE0_clEvENKUlvE_clEvEUliE_EEvRNS_18TensorIteratorBaseERKT_EUliE_EEviT1_:
	.zero		1464


//--------------------- .nv.constant0._ZN2at6native27unrolled_elementwise_kernelIZZZNS0_67_GLOBAL__N__bb565c37_34_ValidateCompressedIndicesKernel_cu_33a4b88b42_validate_compressed_sparse_indices_kernelILNS2_8CDimNameE0ENS2_18CUDAKernelLauncherENS2_14EmptyVecKernelENS2_8DummyVecELm8EEEvRKNS_6TensorESA_lllENKUlvE0_clEvENKUlvE_clEvEUliE_St5arrayIPcLm2EELi4E23TrivialOffsetCalculatorILi1EjESI_NS0_6memory12LoadWithCastILi1EEENSJ_13StoreWithCastILi1EEEEEviT_T0_T2_T3_T4_T5_ --------------------------
	.section	.nv.constant0._ZN2at6native27unrolled_elementwise_kernelIZZZNS0_67_GLOBAL__N__bb565c37_34_ValidateCompressedIndicesKernel_cu_33a4b88b42_validate_compressed_sparse_indices_kernelILNS2_8CDimNameE0ENS2_18CUDAKernelLauncherENS2_14EmptyVecKernelENS2_8DummyVecELm8EEEvRKNS_6TensorESA_lllENKUlvE0_clEvENKUlvE_clEvEUliE_St5arrayIPcLm2EELi4E23TrivialOffsetCalculatorILi1EjESI_NS0_6memory12LoadWithCastILi1EEENSJ_13StoreWithCastILi1EEEEEviT_T0_T2_T3_T4_T5_,"a",@progbits
	.sectionflags	@""
	.align	4
.nv.constant0._ZN2at6native27unrolled_elementwise_kernelIZZZNS0_67_GLOBAL__N__bb565c37_34_ValidateCompressedIndicesKernel_cu_33a4b88b42_validate_compressed_sparse_indices_kernelILNS2_8CDimNameE0ENS2_18CUDAKernelLauncherENS2_14EmptyVecKernelENS2_8DummyVecELm8EEEvRKNS_6TensorESA_lllENKUlvE0_clEvENKUlvE_clEvEUliE_St5arrayIPcLm2EELi4E23TrivialOffsetCalculatorILi1EjESI_NS0_6memory12LoadWithCastILi1EEENSJ_13StoreWithCastILi1EEEEEviT_T0_T2_T3_T4_T5_:
	.zero		964


//--------------------- .nv.constant0._ZN2at6native18elementwise_kernelILi128ELi2EZNS0_22gpu_kernel_impl_nocastIZZZNS0_67_GLOBAL__N__bb565c37_34_ValidateCompressedIndicesKernel_cu_33a4b88b42_validate_compressed_sparse_indices_kernelILNS3_8CDimNameE0ENS3_18CUDAKernelLauncherENS3_14EmptyVecKernelENS3_8DummyVecELm8EEEvRKNS_6TensorESB_lllENKUlvE0_clEvENKUlvE_clEvEUliE_EEvRNS_18TensorIteratorBaseERKT_EUliE_EEviT1_ --------------------------
	.section	.nv.constant0._ZN2at6native18elementwise_kernelILi128ELi2EZNS0_22gpu_kernel_impl_nocastIZZZNS0_67_GLOBAL__N__bb565c37_34_ValidateCompressedIndicesKernel_cu_33a4b88b42_validate_compressed_sparse_indices_kernelILNS3_8CDimNameE0ENS3_18CUDAKernelLauncherENS3_14EmptyVecKernelENS3_8DummyVecELm8EEEvRKNS_6TensorESB_lllENKUlvE0_clEvENKUlvE_clEvEUliE_EEvRNS_18TensorIteratorBaseERKT_EUliE_EEviT1_,"a",@progbits
	.sectionflags	@""
	.align	4
.nv.constant0._ZN2at6native18elementwise_kernelILi128ELi2EZNS0_22gpu_kernel_impl_nocastIZZZNS0_67_GLOBAL__N__bb565c37_34_ValidateCompressedIndicesKernel_cu_33a4b88b42_validate_compressed_sparse_indices_kernelILNS3_8CDimNameE0ENS3_18CUDAKernelLauncherENS3_14EmptyVecKernelENS3_8DummyVecELm8EEEvRKNS_6TensorESB_lllENKUlvE0_clEvENKUlvE_clEvEUliE_EEvRNS_18TensorIteratorBaseERKT_EUliE_EEviT1_:
	.zero		1456


//--------------------- .nv.constant0._ZN2at6native27unrolled_elementwise_kernelIZZZNS0_67_GLOBAL__N__bb565c37_34_ValidateCompressedIndicesKernel_cu_33a4b88b42_validate_compressed_sparse_indices_kernelILNS2_8CDimNameE0ENS2_18CUDAKernelLauncherENS2_14EmptyVecKernelENS2_8DummyVecELm8EEEvRKNS_6TensorESA_lllENKUlvE0_clEvENKUlvE_clEvEUliE_St5arrayIPcLm2EELi4E23TrivialOffsetCalculatorILi1EjESI_NS0_6memory15LoadWithoutCastENSJ_16StoreWithoutCastEEEviT_T0_T2_T3_T4_T5_ --------------------------
	.section	.nv.constant0._ZN2at6native27unrolled_elementwise_kernelIZZZNS0_67_GLOBAL__N__bb565c37_34_ValidateCompressedIndicesKernel_cu_33a4b88b42_validate_compressed_sparse_indices_kernelILNS2_8CDimNameE0ENS2_18CUDAKernelLauncherENS2_14EmptyVecKernelENS2_8DummyVecELm8EEEvRKNS_6TensorESA_lllENKUlvE0_clEvENKUlvE_clEvEUliE_St5arrayIPcLm2EELi4E23TrivialOffsetCalculatorILi1EjESI_NS0_6memory15LoadWithoutCastENSJ_16StoreWithoutCastEEEviT_T0_T2_T3_T4_T5_,"a",@progbits
	.sectionflags	@""
	.align	4
.nv.constant0._ZN2at6native27unrolled_elementwise_kernelIZZZNS0_67_GLOBAL__N__bb565c37_34_ValidateCompressedIndicesKernel_cu_33a4b88b42_validate_compressed_sparse_indices_kernelILNS2_8CDimNameE0ENS2_18CUDAKernelLauncherENS2_14EmptyVecKernelENS2_8DummyVecELm8EEEvRKNS_6TensorESA_lllENKUlvE0_clEvENKUlvE_clEvEUliE_St5arrayIPcLm2EELi4E23TrivialOffsetCalculatorILi1EjESI_NS0_6memory15LoadWithoutCastENSJ_16StoreWithoutCastEEEviT_T0_T2_T3_T4_T5_:
	.zero		948


//--------------------- .nv.constant0._ZN2at6native29vectorized_elementwise_kernelILi2EZZZNS0_67_GLOBAL__N__bb565c37_34_ValidateCompressedIndicesKernel_cu_33a4b88b42_validate_compressed_sparse_indices_kernelILNS2_8CDimNameE0ENS2_18CUDAKernelLauncherENS2_14EmptyVecKernelENS2_8DummyVecELm8EEEvRKNS_6TensorESA_lllENKUlvE0_clEvENKUlvE_clEvEUliE_St5arrayIPcLm2EEEEviT0_T1_ --------------------------
	.section	.nv.constant0._ZN2at6native29vectorized_elementwise_kernelILi2EZZZNS0_67_GLOBAL__N__bb565c37_34_ValidateCompressedIndicesKernel_cu_33a4b88b42_validate_compressed_sparse_indices_kernelILNS2_8CDimNameE0ENS2_18CUDAKernelLauncherENS2_14EmptyVecKernelENS2_8DummyVecELm8EEEvRKNS_6TensorESA_lllENKUlvE0_clEvENKUlvE_clEvEUliE_St5arrayIPcLm2EEEEviT0_T1_,"a",@progbits
	.sectionflags	@""
	.align	4
.nv.constant0._ZN2at6native29vectorized_elementwise_kernelILi2EZZZNS0_67_GLOBAL__N__bb565c37_34_ValidateCompressedIndicesKernel_cu_33a4b88b42_validate_compressed_sparse_indices_kernelILNS2_8CDimNameE0ENS2_18CUDAKernelLauncherENS2_14EmptyVecKernelENS2_8DummyVecELm8EEEvRKNS_6TensorESA_lllENKUlvE0_clEvENKUlvE_clEvEUliE_St5arrayIPcLm2EEEEviT0_T1_:
	.zero		944


//--------------------- .nv.constant0._ZN2at6native29vectorized_elementwise_kernelILi4EZZZNS0_67_GLOBAL__N__bb565c37_34_ValidateCompressedIndicesKernel_cu_33a4b88b42_validate_compressed_sparse_indices_kernelILNS2_8CDimNameE0ENS2_18CUDAKernelLauncherENS2_14EmptyVecKernelENS2_8DummyVecELm8EEEvRKNS_6TensorESA_lllENKUlvE0_clEvENKUlvE_clEvEUliE_St5arrayIPcLm2EEEEviT0_T1_ --------------------------
	.section	.nv.constant0._ZN2at6native29vectorized_elementwise_kernelILi4EZZZNS0_67_GLOBAL__N__bb565c37_34_ValidateCompressedIndicesKernel_cu_33a4b88b42_validate_compressed_sparse_indices_kernelILNS2_8CDimNameE0ENS2_18CUDAKernelLauncherENS2_14EmptyVecKernelENS2_8DummyVecELm8EEEvRKNS_6TensorESA_lllENKUlvE0_clEvENKUlvE_clEvEUliE_St5arrayIPcLm2EEEEviT0_T1_,"a",@progbits
	.sectionflags	@""
	.align	4
.nv.constant0._ZN2at6native29vectorized_elementwise_kernelILi4EZZZNS0_67_GLOBAL__N__bb565c37_34_ValidateCompressedIndicesKernel_cu_33a4b88b42_validate_compressed_sparse_indices_kernelILNS2_8CDimNameE0ENS2_18CUDAKernelLauncherENS2_14EmptyVecKernelENS2_8DummyVecELm8EEEvRKNS_6TensorESA_lllENKUlvE0_clEvENKUlvE_clEvEUliE_St5arrayIPcLm2EEEEviT0_T1_:
	.zero		944


//--------------------- .nv.constant0._ZN2at6native29vectorized_elementwise_kernelILi8EZZZNS0_67_GLOBAL__N__bb565c37_34_ValidateCompressedIndicesKernel_cu_33a4b88b42_validate_compressed_sparse_indices_kernelILNS2_8CDimNameE0ENS2_18CUDAKernelLauncherENS2_14EmptyVecKernelENS2_8DummyVecELm8EEEvRKNS_6TensorESA_lllENKUlvE0_clEvENKUlvE_clEvEUliE_St5arrayIPcLm2EEEEviT0_T1_ --------------------------
	.section	.nv.constant0._ZN2at6native29vectorized_elementwise_kernelILi8EZZZNS0_67_GLOBAL__N__bb565c37_34_ValidateCompressedIndicesKernel_cu_33a4b88b42_validate_compressed_sparse_indices_kernelILNS2_8CDimNameE0ENS2_18CUDAKernelLauncherENS2_14EmptyVecKernelENS2_8DummyVecELm8EEEvRKNS_6TensorESA_lllENKUlvE0_clEvENKUlvE_clEvEUliE_St5arrayIPcLm2EEEEviT0_T1_,"a",@progbits
	.sectionflags	@""
	.align	4
.nv.constant0._ZN2at6native29vectorized_elementwise_kernelILi8EZZZNS0_67_GLOBAL__N__bb565c37_34_ValidateCompressedIndicesKernel_cu_33a4b88b42_validate_compressed_sparse_indices_kernelILNS2_8CDimNameE0ENS2_18CUDAKernelLauncherENS2_14EmptyVecKernelENS2_8DummyVecELm8EEEvRKNS_6TensorESA_lllENKUlvE0_clEvENKUlvE_clEvEUliE_St5arrayIPcLm2EEEEviT0_T1_:
	.zero		944


//--------------------- SYMBOLS --------------------------

	.type		.nv.reservedSmem.offset0,@object
	.size		.nv.reservedSmem.offset0,0x4
	.type		__assertfail,@function
